	.target	sm_90a

	.elftype	@"ET_EXEC"


//--------------------- .note.nv.tkinfo           --------------------------
	.section	.note.nv.tkinfo,"",@"SHT_NOTE"
	.sectionflags	@"SHF_NOTE_NV_TKINFO"
	.tkinfo
        /*0018*/ 	.word	0x00000002
        /*0030*/ 	.string	""
        /*0030*/ 	.string	"ptxas"
        /*0030*/ 	.string	"Cuda compilation tools, release 13.0, V13.0.88"
        /*0030*/ 	.string	"Build cuda_13.0.r13.0/compiler.36424714_0"
        /*0030*/ 	.string	"-arch sm_90a -m 64 "



//--------------------- .note.nv.cuinfo           --------------------------
	.section	.note.nv.cuinfo,"",@"SHT_NOTE"
	.sectionflags	@"SHF_NOTE_NV_CUINFO"
        /*0018*/ 	.short	0x0002
        /*001a*/ 	.short	0x005a
        /*001c*/ 	.short	0x0082
	.zero		2


//--------------------- .nv.info                  --------------------------
	.section	.nv.info,"",@"SHT_CUDA_INFO"
	.align	4


	//----- nvinfo : EIATTR_REGCOUNT
	.align		4
        /*0000*/ 	.byte	0x04, 0x2f
        /*0002*/ 	.short	(.L_20 - .L_19)
	.align		4
.L_19:
        /*0004*/ 	.word	index@(_ZN7cutlass13device_kernelIN5flash11enable_sm90INS1_16FlashAttnFwdSm90INS1_25CollectiveMainloopFwdSm90ILi2EN4cute5tupleIJNS5_1CILi1EEES8_S8_EEENS6_IJNS7_ILi64EEESA_SA_EEELi512ENS_10bfloat16_tEfNS_4arch4Sm90ELb1ELb0ELb0ELb1ELb1ELb1ELb1ELb0ELb0ELb1ELb0ELb0EEENS1_21CollectiveEpilogueFwdINS6_IJSA_NS7_ILi512EEESA_EEES9_SC_SE_Li256ELb1ELb1ELb0ELb0EEENS1_36VarlenDynamicPersistentTileSchedulerILi64ELi64ELi256ELi128ELb0ELb1ELb1ELb1ELb1ELb1EEEEEEEEEvNT_6ParamsE)
        /*0008*/ 	.word	0x000000a8


	//----- nvinfo : EIATTR_FRAME_SIZE
	.align		4
.L_20:
        /*000c*/ 	.byte	0x04, 0x11
        /*000e*/ 	.short	(.L_22 - .L_21)
	.align		4
.L_21:
        /*0010*/ 	.word	index@(_ZN7cutlass13device_kernelIN5flash11enable_sm90INS1_16FlashAttnFwdSm90INS1_25CollectiveMainloopFwdSm90ILi2EN4cute5tupleIJNS5_1CILi1EEES8_S8_EEENS6_IJNS7_ILi64EEESA_SA_EEELi512ENS_10bfloat16_tEfNS_4arch4Sm90ELb1ELb0ELb0ELb1ELb1ELb1ELb1ELb0ELb0ELb1ELb0ELb0EEENS1_21CollectiveEpilogueFwdINS6_IJSA_NS7_ILi512EEESA_EEES9_SC_SE_Li256ELb1ELb1ELb0ELb0EEENS1_36VarlenDynamicPersistentTileSchedulerILi64ELi64ELi256ELi128ELb0ELb1ELb1ELb1ELb1ELb1EEEEEEEEEvNT_6ParamsE)
        /*0014*/ 	.word	0x00000078


	//----- nvinfo : EIATTR_REGCOUNT
	.align		4
.L_22:
        /*0018*/ 	.byte	0x04, 0x2f
        /*001a*/ 	.short	(.L_24 - .L_23)
	.align		4
.L_23:
        /*001c*/ 	.word	index@(_ZN7cutlass13device_kernelIN5flash11enable_sm90INS1_16FlashAttnFwdSm90INS1_25CollectiveMainloopFwdSm90ILi2EN4cute5tupleIJNS5_1CILi1EEES8_S8_EEENS6_IJNS7_ILi64EEESA_SA_EEELi512ENS_10bfloat16_tEfNS_4arch4Sm90ELb1ELb0ELb0ELb1ELb1ELb0ELb1ELb0ELb0ELb1ELb0ELb0EEENS1_21CollectiveEpilogueFwdINS6_IJSA_NS7_ILi512EEESA_EEES9_SC_SE_Li256ELb1ELb1ELb0ELb0EEENS1_36VarlenDynamicPersistentTileSchedulerILi64ELi64ELi256ELi128ELb0ELb1ELb1ELb1ELb1ELb1EEEEEEEEEvNT_6ParamsE)
        /*0020*/ 	.word	0x000000a8


	//----- nvinfo : EIATTR_FRAME_SIZE
	.align		4
.L_24:
        /*0024*/ 	.byte	0x04, 0x11
        /*0026*/ 	.short	(.L_26 - .L_25)
	.align		4
.L_25:
        /*0028*/ 	.word	index@(_ZN7cutlass13device_kernelIN5flash11enable_sm90INS1_16FlashAttnFwdSm90INS1_25CollectiveMainloopFwdSm90ILi2EN4cute5tupleIJNS5_1CILi1EEES8_S8_EEENS6_IJNS7_ILi64EEESA_SA_EEELi512ENS_10bfloat16_tEfNS_4arch4Sm90ELb1ELb0ELb0ELb1ELb1ELb0ELb1ELb0ELb0ELb1ELb0ELb0EEENS1_21CollectiveEpilogueFwdINS6_IJSA_NS7_ILi512EEESA_EEES9_SC_SE_Li256ELb1ELb1ELb0ELb0EEENS1_36VarlenDynamicPersistentTileSchedulerILi64ELi64ELi256ELi128ELb0ELb1ELb1ELb1ELb1ELb1EEEEEEEEEvNT_6ParamsE)
        /*002c*/ 	.word	0x00000028


	//----- nvinfo : EIATTR_REGCOUNT
	.align		4
.L_26:
        /*0030*/ 	.byte	0x04, 0x2f
        /*0032*/ 	.short	(.L_28 - .L_27)
	.align		4
.L_27:
        /*0034*/ 	.word	index@(_ZN7cutlass13device_kernelIN5flash11enable_sm90INS1_16FlashAttnFwdSm90INS1_25CollectiveMainloopFwdSm90ILi2EN4cute5tupleIJNS5_1CILi1EEES8_S8_EEENS6_IJNS7_ILi64EEESA_SA_EEELi512ENS_10bfloat16_tEfNS_4arch4Sm90ELb1ELb0ELb0ELb1ELb1ELb1ELb0ELb0ELb0ELb1ELb0ELb0EEENS1_21CollectiveEpilogueFwdINS6_IJSA_NS7_ILi512EEESA_EEES9_SC_SE_Li256ELb1ELb1ELb0ELb0EEENS1_36VarlenDynamicPersistentTileSchedulerILi64ELi64ELi256ELi128ELb0ELb1ELb1ELb1ELb1ELb1EEEEEEEEEvNT_6ParamsE)
        /*0038*/ 	.word	0x000000a8


	//----- nvinfo : EIATTR_FRAME_SIZE
	.align		4
.L_28:
        /*003c*/ 	.byte	0x04, 0x11
        /*003e*/ 	.short	(.L_30 - .L_29)
	.align		4
.L_29:
        /*0040*/ 	.word	index@(_ZN7cutlass13device_kernelIN5flash11enable_sm90INS1_16FlashAttnFwdSm90INS1_25CollectiveMainloopFwdSm90ILi2EN4cute5tupleIJNS5_1CILi1EEES8_S8_EEENS6_IJNS7_ILi64EEESA_SA_EEELi512ENS_10bfloat16_tEfNS_4arch4Sm90ELb1ELb0ELb0ELb1ELb1ELb1ELb0ELb0ELb0ELb1ELb0ELb0EEENS1_21CollectiveEpilogueFwdINS6_IJSA_NS7_ILi512EEESA_EEES9_SC_SE_Li256ELb1ELb1ELb0ELb0EEENS1_36VarlenDynamicPersistentTileSchedulerILi64ELi64ELi256ELi128ELb0ELb1ELb1ELb1ELb1ELb1EEEEEEEEEvNT_6ParamsE)
        /*0044*/ 	.word	0x00000060


	//----- nvinfo : EIATTR_REGCOUNT
	.align		4
.L_30:
        /*0048*/ 	.byte	0x04, 0x2f
        /*004a*/ 	.short	(.L_32 - .L_31)
	.align		4
.L_31:
        /*004c*/ 	.word	index@(_ZN7cutlass13device_kernelIN5flash11enable_sm90INS1_16FlashAttnFwdSm90INS1_25CollectiveMainloopFwdSm90ILi2EN4cute5tupleIJNS5_1CILi1EEES8_S8_EEENS6_IJNS7_ILi64EEESA_SA_EEELi512ENS_10bfloat16_tEfNS_4arch4Sm90ELb1ELb0ELb0ELb1ELb1ELb0ELb0ELb0ELb0ELb1ELb0ELb0EEENS1_21CollectiveEpilogueFwdINS6_IJSA_NS7_ILi512EEESA_EEES9_SC_SE_Li256ELb1ELb1ELb0ELb0EEENS1_36VarlenDynamicPersistentTileSchedulerILi64ELi64ELi256ELi128ELb0ELb1ELb1ELb1ELb1ELb1EEEEEEEEEvNT_6ParamsE)
        /*0050*/ 	.word	0x000000a8


	//----- nvinfo : EIATTR_FRAME_SIZE
	.align		4
.L_32:
        /*0054*/ 	.byte	0x04, 0x11
        /*0056*/ 	.short	(.L_34 - .L_33)
	.align		4
.L_33:
        /*0058*/ 	.word	index@(_ZN7cutlass13device_kernelIN5flash11enable_sm90INS1_16FlashAttnFwdSm90INS1_25CollectiveMainloopFwdSm90ILi2EN4cute5tupleIJNS5_1CILi1EEES8_S8_EEENS6_IJNS7_ILi64EEESA_SA_EEELi512ENS_10bfloat16_tEfNS_4arch4Sm90ELb1ELb0ELb0ELb1ELb1ELb0ELb0ELb0ELb0ELb1ELb0ELb0EEENS1_21CollectiveEpilogueFwdINS6_IJSA_NS7_ILi512EEESA_EEES9_SC_SE_Li256ELb1ELb1ELb0ELb0EEENS1_36VarlenDynamicPersistentTileSchedulerILi64ELi64ELi256ELi128ELb0ELb1ELb1ELb1ELb1ELb1EEEEEEEEEvNT_6ParamsE)
        /*005c*/ 	.word	0x00000030


	//----- nvinfo : EIATTR_REGCOUNT
	.align		4
.L_34:
        /*0060*/ 	.byte	0x04, 0x2f
        /*0062*/ 	.short	(.L_36 - .L_35)
	.align		4
.L_35:
        /*0064*/ 	.word	index@(_ZN7cutlass13device_kernelIN5flash11enable_sm90INS1_16FlashAttnFwdSm90INS1_25CollectiveMainloopFwdSm90ILi2EN4cute5tupleIJNS5_1CILi1EEES8_S8_EEENS6_IJNS7_ILi64EEESA_SA_EEELi512ENS_10bfloat16_tEfNS_4arch4Sm90ELb1ELb0ELb0ELb0ELb1ELb0ELb1ELb0ELb0ELb1ELb0ELb0EEENS1_21CollectiveEpilogueFwdINS6_IJSA_NS7_ILi512EEESA_EEES9_SC_SE_Li256ELb0ELb1ELb0ELb0EEENS1_30DynamicPersistentTileSchedulerILi256ELi128ELb0ELb1ELb1EEEEEEEEEvNT_6ParamsE)
        /*0068*/ 	.word	0x000000a8


	//----- nvinfo : EIATTR_FRAME_SIZE
	.align		4
.L_36:
        /*006c*/ 	.byte	0x04, 0x11
        /*006e*/ 	.short	(.L_38 - .L_37)
	.align		4
.L_37:
        /*0070*/ 	.word	index@(_ZN7cutlass13device_kernelIN5flash11enable_sm90INS1_16FlashAttnFwdSm90INS1_25CollectiveMainloopFwdSm90ILi2EN4cute5tupleIJNS5_1CILi1EEES8_S8_EEENS6_IJNS7_ILi64EEESA_SA_EEELi512ENS_10bfloat16_tEfNS_4arch4Sm90ELb1ELb0ELb0ELb0ELb1ELb0ELb1ELb0ELb0ELb1ELb0ELb0EEENS1_21CollectiveEpilogueFwdINS6_IJSA_NS7_ILi512EEESA_EEES9_SC_SE_Li256ELb0ELb1ELb0ELb0EEENS1_30DynamicPersistentTileSchedulerILi256ELi128ELb0ELb1ELb1EEEEEEEEEvNT_6ParamsE)
        /*0074*/ 	.word	0x00000018


	//----- nvinfo : EIATTR_REGCOUNT
	.align		4
.L_38:
        /*0078*/ 	.byte	0x04, 0x2f
        /*007a*/ 	.short	(.L_40 - .L_39)
	.align		4
.L_39:
        /*007c*/ 	.word	index@(_ZN7cutlass13device_kernelIN5flash11enable_sm90INS1_16FlashAttnFwdSm90INS1_25CollectiveMainloopFwdSm90ILi2EN4cute5tupleIJNS5_1CILi1EEES8_S8_EEENS6_IJNS7_ILi64EEESA_SA_EEELi512ENS_10bfloat16_tEfNS_4arch4Sm90ELb1ELb0ELb0ELb0ELb1ELb0ELb0ELb0ELb0ELb1ELb0ELb0EEENS1_21CollectiveEpilogueFwdINS6_IJSA_NS7_ILi512EEESA_EEES9_SC_SE_Li256ELb0ELb1ELb0ELb0EEENS1_30DynamicPersistentTileSchedulerILi256ELi128ELb0ELb1ELb1EEEEEEEEEvNT_6ParamsE)
        /*0080*/ 	.word	0x000000a8


	//----- nvinfo : EIATTR_FRAME_SIZE
	.align		4
.L_40:
        /*0084*/ 	.byte	0x04, 0x11
        /*0086*/ 	.short	(.L_42 - .L_41)
	.align		4
.L_41:
        /*0088*/ 	.word	index@(_ZN7cutlass13device_kernelIN5flash11enable_sm90INS1_16FlashAttnFwdSm90INS1_25CollectiveMainloopFwdSm90ILi2EN4cute5tupleIJNS5_1CILi1EEES8_S8_EEENS6_IJNS7_ILi64EEESA_SA_EEELi512ENS_10bfloat16_tEfNS_4arch4Sm90ELb1ELb0ELb0ELb0ELb1ELb0ELb0ELb0ELb0ELb1ELb0ELb0EEENS1_21CollectiveEpilogueFwdINS6_IJSA_NS7_ILi512EEESA_EEES9_SC_SE_Li256ELb0ELb1ELb0ELb0EEENS1_30DynamicPersistentTileSchedulerILi256ELi128ELb0ELb1ELb1EEEEEEEEEvNT_6ParamsE)
        /*008c*/ 	.word	0x00000010


	//----- nvinfo : EIATTR_REGCOUNT
	.align		4
.L_42:
        /*0090*/ 	.byte	0x04, 0x2f
        /*0092*/ 	.short	(.L_44 - .L_43)
	.align		4
.L_43:
        /*0094*/ 	.word	index@(_ZN7cutlass13device_kernelIN5flash11enable_sm90INS1_16FlashAttnFwdSm90INS1_25CollectiveMainloopFwdSm90ILi2EN4cute5tupleIJNS5_1CILi1EEES8_S8_EEENS6_IJNS7_ILi64EEESA_SA_EEELi512ENS_10bfloat16_tEfNS_4arch4Sm90ELb0ELb1ELb0ELb1ELb1ELb1ELb1ELb0ELb0ELb1ELb0ELb0EEENS1_21CollectiveEpilogueFwdINS6_IJSA_NS7_ILi512EEESA_EEES9_SC_SE_Li256ELb1ELb1ELb0ELb0EEENS1_36VarlenDynamicPersistentTileSchedulerILi64ELi64ELi256ELi128ELb0ELb1ELb1ELb1ELb0ELb1EEEEEEEEEvNT_6ParamsE)
        /*0098*/ 	.word	0x000000a8


	//----- nvinfo : EIATTR_FRAME_SIZE
	.align		4
.L_44:
        /*009c*/ 	.byte	0x04, 0x11
        /*009e*/ 	.short	(.L_46 - .L_45)
	.align		4
.L_45:
        /*00a0*/ 	.word	index@(_ZN7cutlass13device_kernelIN5flash11enable_sm90INS1_16FlashAttnFwdSm90INS1_25CollectiveMainloopFwdSm90ILi2EN4cute5tupleIJNS5_1CILi1EEES8_S8_EEENS6_IJNS7_ILi64EEESA_SA_EEELi512ENS_10bfloat16_tEfNS_4arch4Sm90ELb0ELb1ELb0ELb1ELb1ELb1ELb1ELb0ELb0ELb1ELb0ELb0EEENS1_21CollectiveEpilogueFwdINS6_IJSA_NS7_ILi512EEESA_EEES9_SC_SE_Li256ELb1ELb1ELb0ELb0EEENS1_36VarlenDynamicPersistentTileSchedulerILi64ELi64ELi256ELi128ELb0ELb1ELb1ELb1ELb0ELb1EEEEEEEEEvNT_6ParamsE)
        /*00a4*/ 	.word	0x00000070


	//----- nvinfo : EIATTR_REGCOUNT
	.align		4
.L_46:
        /*00a8*/ 	.byte	0x04, 0x2f
        /*00aa*/ 	.short	(.L_48 - .L_47)
	.align		4
.L_47:
        /*00ac*/ 	.word	index@(_ZN7cutlass13device_kernelIN5flash11enable_sm90INS1_16FlashAttnFwdSm90INS1_25CollectiveMainloopFwdSm90ILi2EN4cute5tupleIJNS5_1CILi1EEES8_S8_EEENS6_IJNS7_ILi64EEESA_SA_EEELi512ENS_10bfloat16_tEfNS_4arch4Sm90ELb0ELb1ELb0ELb1ELb1ELb0ELb1ELb0ELb0ELb1ELb0ELb0EEENS1_21CollectiveEpilogueFwdINS6_IJSA_NS7_ILi512EEESA_EEES9_SC_SE_Li256ELb1ELb1ELb0ELb0EEENS1_36VarlenDynamicPersistentTileSchedulerILi64ELi64ELi256ELi128ELb0ELb1ELb1ELb1ELb0ELb1EEEEEEEEEvNT_6ParamsE)
        /*00b0*/ 	.word	0x000000a8


	//----- nvinfo : EIATTR_FRAME_SIZE
	.align		4
.L_48:
        /*00b4*/ 	.byte	0x04, 0x11
        /*00b6*/ 	.short	(.L_50 - .L_49)
	.align		4
.L_49:
        /*00b8*/ 	.word	index@(_ZN7cutlass13device_kernelIN5flash11enable_sm90INS1_16FlashAttnFwdSm90INS1_25CollectiveMainloopFwdSm90ILi2EN4cute5tupleIJNS5_1CILi1EEES8_S8_EEENS6_IJNS7_ILi64EEESA_SA_EEELi512ENS_10bfloat16_tEfNS_4arch4Sm90ELb0ELb1ELb0ELb1ELb1ELb0ELb1ELb0ELb0ELb1ELb0ELb0EEENS1_21CollectiveEpilogueFwdINS6_IJSA_NS7_ILi512EEESA_EEES9_SC_SE_Li256ELb1ELb1ELb0ELb0EEENS1_36VarlenDynamicPersistentTileSchedulerILi64ELi64ELi256ELi128ELb0ELb1ELb1ELb1ELb0ELb1EEEEEEEEEvNT_6ParamsE)
        /*00bc*/ 	.word	0x00000038


	//----- nvinfo : EIATTR_REGCOUNT
	.align		4
.L_50:
        /*00c0*/ 	.byte	0x04, 0x2f
        /*00c2*/ 	.short	(.L_52 - .L_51)
	.align		4
.L_51:
        /*00c4*/ 	.word	index@(_ZN7cutlass13device_kernelIN5flash11enable_sm90INS1_16FlashAttnFwdSm90INS1_25CollectiveMainloopFwdSm90ILi2EN4cute5tupleIJNS5_1CILi1EEES8_S8_EEENS6_IJNS7_ILi64EEESA_SA_EEELi512ENS_10bfloat16_tEfNS_4arch4Sm90ELb0ELb1ELb0ELb1ELb1ELb1ELb0ELb0ELb0ELb1ELb0ELb0EEENS1_21CollectiveEpilogueFwdINS6_IJSA_NS7_ILi512EEESA_EEES9_SC_SE_Li256ELb1ELb1ELb0ELb0EEENS1_36VarlenDynamicPersistentTileSchedulerILi64ELi64ELi256ELi128ELb0ELb1ELb1ELb1ELb0ELb1EEEEEEEEEvNT_6ParamsE)
        /*00c8*/ 	.word	0x000000a8


	//----- nvinfo : EIATTR_FRAME_SIZE
	.align		4
.L_52:
        /*00cc*/ 	.byte	0x04, 0x11
        /*00ce*/ 	.short	(.L_54 - .L_53)
	.align		4
.L_53:
        /*00d0*/ 	.word	index@(_ZN7cutlass13device_kernelIN5flash11enable_sm90INS1_16FlashAttnFwdSm90INS1_25CollectiveMainloopFwdSm90ILi2EN4cute5tupleIJNS5_1CILi1EEES8_S8_EEENS6_IJNS7_ILi64EEESA_SA_EEELi512ENS_10bfloat16_tEfNS_4arch4Sm90ELb0ELb1ELb0ELb1ELb1ELb1ELb0ELb0ELb0ELb1ELb0ELb0EEENS1_21CollectiveEpilogueFwdINS6_IJSA_NS7_ILi512EEESA_EEES9_SC_SE_Li256ELb1ELb1ELb0ELb0EEENS1_36VarlenDynamicPersistentTileSchedulerILi64ELi64ELi256ELi128ELb0ELb1ELb1ELb1ELb0ELb1EEEEEEEEEvNT_6ParamsE)
        /*00d4*/ 	.word	0x00000068


	//----- nvinfo : EIATTR_REGCOUNT
	.align		4
.L_54:
        /*00d8*/ 	.byte	0x04, 0x2f
        /*00da*/ 	.short	(.L_56 - .L_55)
	.align		4
.L_55:
        /*00dc*/ 	.word	index@(_ZN7cutlass13device_kernelIN5flash11enable_sm90INS1_16FlashAttnFwdSm90INS1_25CollectiveMainloopFwdSm90ILi2EN4cute5tupleIJNS5_1CILi1EEES8_S8_EEENS6_IJNS7_ILi64EEESA_SA_EEELi512ENS_10bfloat16_tEfNS_4arch4Sm90ELb0ELb1ELb0ELb1ELb1ELb0ELb0ELb0ELb0ELb1ELb0ELb0EEENS1_21CollectiveEpilogueFwdINS6_IJSA_NS7_ILi512EEESA_EEES9_SC_SE_Li256ELb1ELb1ELb0ELb0EEENS1_36VarlenDynamicPersistentTileSchedulerILi64ELi64ELi256ELi128ELb0ELb1ELb1ELb1ELb0ELb1EEEEEEEEEvNT_6ParamsE)
        /*00e0*/ 	.word	0x000000a8


	//----- nvinfo : EIATTR_FRAME_SIZE
	.align		4
.L_56:
        /*00e4*/ 	.byte	0x04, 0x11
        /*00e6*/ 	.short	(.L_58 - .L_57)
	.align		4
.L_57:
        /*00e8*/ 	.word	index@(_ZN7cutlass13device_kernelIN5flash11enable_sm90INS1_16FlashAttnFwdSm90INS1_25CollectiveMainloopFwdSm90ILi2EN4cute5tupleIJNS5_1CILi1EEES8_S8_EEENS6_IJNS7_ILi64EEESA_SA_EEELi512ENS_10bfloat16_tEfNS_4arch4Sm90ELb0ELb1ELb0ELb1ELb1ELb0ELb0ELb0ELb0ELb1ELb0ELb0EEENS1_21CollectiveEpilogueFwdINS6_IJSA_NS7_ILi512EEESA_EEES9_SC_SE_Li256ELb1ELb1ELb0ELb0EEENS1_36VarlenDynamicPersistentTileSchedulerILi64ELi64ELi256ELi128ELb0ELb1ELb1ELb1ELb0ELb1EEEEEEEEEvNT_6ParamsE)
        /*00ec*/ 	.word	0x00000020


	//----- nvinfo : EIATTR_REGCOUNT
	.align		4
.L_58:
        /*00f0*/ 	.byte	0x04, 0x2f
        /*00f2*/ 	.short	(.L_60 - .L_59)
	.align		4
.L_59:
        /*00f4*/ 	.word	index@(_ZN7cutlass13device_kernelIN5flash11enable_sm90INS1_16FlashAttnFwdSm90INS1_25CollectiveMainloopFwdSm90ILi2EN4cute5tupleIJNS5_1CILi1EEES8_S8_EEENS6_IJNS7_ILi64EEESA_SA_EEELi512ENS_10bfloat16_tEfNS_4arch4Sm90ELb0ELb1ELb0ELb0ELb1ELb0ELb1ELb0ELb0ELb1ELb0ELb0EEENS1_21CollectiveEpilogueFwdINS6_IJSA_NS7_ILi512EEESA_EEES9_SC_SE_Li256ELb0ELb1ELb0ELb0EEENS1_30DynamicPersistentTileSchedulerILi256ELi128ELb0ELb1ELb1EEEEEEEEEvNT_6ParamsE)
        /*00f8*/ 	.word	0x000000a8


	//----- nvinfo : EIATTR_FRAME_SIZE
	.align		4
.L_60:
        /*00fc*/ 	.byte	0x04, 0x11
        /*00fe*/ 	.short	(.L_62 - .L_61)
	.align		4
.L_61:
        /*0100*/ 	.word	index@(_ZN7cutlass13device_kernelIN5flash11enable_sm90INS1_16FlashAttnFwdSm90INS1_25CollectiveMainloopFwdSm90ILi2EN4cute5tupleIJNS5_1CILi1EEES8_S8_EEENS6_IJNS7_ILi64EEESA_SA_EEELi512ENS_10bfloat16_tEfNS_4arch4Sm90ELb0ELb1ELb0ELb0ELb1ELb0ELb1ELb0ELb0ELb1ELb0ELb0EEENS1_21CollectiveEpilogueFwdINS6_IJSA_NS7_ILi512EEESA_EEES9_SC_SE_Li256ELb0ELb1ELb0ELb0EEENS1_30DynamicPersistentTileSchedulerILi256ELi128ELb0ELb1ELb1EEEEEEEEEvNT_6ParamsE)
        /*0104*/ 	.word	0x00000020


	//----- nvinfo : EIATTR_REGCOUNT
	.align		4
.L_62:
        /*0108*/ 	.byte	0x04, 0x2f
        /*010a*/ 	.short	(.L_64 - .L_63)
	.align		4
.L_63:
        /*010c*/ 	.word	index@(_ZN7cutlass13device_kernelIN5flash11enable_sm90INS1_16FlashAttnFwdSm90INS1_25CollectiveMainloopFwdSm90ILi2EN4cute5tupleIJNS5_1CILi1EEES8_S8_EEENS6_IJNS7_ILi64EEESA_SA_EEELi512ENS_10bfloat16_tEfNS_4arch4Sm90ELb0ELb1ELb0ELb0ELb1ELb0ELb0ELb0ELb0ELb1ELb0ELb0EEENS1_21CollectiveEpilogueFwdINS6_IJSA_NS7_ILi512EEESA_EEES9_SC_SE_Li256ELb0ELb1ELb0ELb0EEENS1_30DynamicPersistentTileSchedulerILi256ELi128ELb0ELb1ELb1EEEEEEEEEvNT_6ParamsE)
        /*0110*/ 	.word	0x000000a8


	//----- nvinfo : EIATTR_FRAME_SIZE
	.align		4
.L_64:
        /*0114*/ 	.byte	0x04, 0x11
        /*0116*/ 	.short	(.L_66 - .L_65)
	.align		4
.L_65:
        /*0118*/ 	.word	index@(_ZN7cutlass13device_kernelIN5flash11enable_sm90INS1_16FlashAttnFwdSm90INS1_25CollectiveMainloopFwdSm90ILi2EN4cute5tupleIJNS5_1CILi1EEES8_S8_EEENS6_IJNS7_ILi64EEESA_SA_EEELi512ENS_10bfloat16_tEfNS_4arch4Sm90ELb0ELb1ELb0ELb0ELb1ELb0ELb0ELb0ELb0ELb1ELb0ELb0EEENS1_21CollectiveEpilogueFwdINS6_IJSA_NS7_ILi512EEESA_EEES9_SC_SE_Li256ELb0ELb1ELb0ELb0EEENS1_30DynamicPersistentTileSchedulerILi256ELi128ELb0ELb1ELb1EEEEEEEEEvNT_6ParamsE)
        /*011c*/ 	.word	0x00000010


	//----- nvinfo : EIATTR_REGCOUNT
	.align		4
.L_66:
        /*0120*/ 	.byte	0x04, 0x2f
        /*0122*/ 	.short	(.L_68 - .L_67)
	.align		4
.L_67:
        /*0124*/ 	.word	index@(_ZN7cutlass13device_kernelIN5flash11enable_sm90INS1_16FlashAttnFwdSm90INS1_25CollectiveMainloopFwdSm90ILi2EN4cute5tupleIJNS5_1CILi1EEES8_S8_EEENS6_IJNS7_ILi64EEESA_SA_EEELi512ENS_10bfloat16_tEfNS_4arch4Sm90ELb0ELb0ELb0ELb1ELb1ELb1ELb1ELb0ELb0ELb1ELb0ELb0EEENS1_21CollectiveEpilogueFwdINS6_IJSA_NS7_ILi512EEESA_EEES9_SC_SE_Li256ELb1ELb1ELb0ELb0EEENS1_36VarlenDynamicPersistentTileSchedulerILi64ELi64ELi256ELi128ELb0ELb1ELb1ELb0ELb1ELb1EEEEEEEEEvNT_6ParamsE)
        /*0128*/ 	.word	0x000000a8


	//----- nvinfo : EIATTR_FRAME_SIZE
	.align		4
.L_68:
        /*012c*/ 	.byte	0x04, 0x11
        /*012e*/ 	.short	(.L_70 - .L_69)
	.align		4
.L_69:
        /*0130*/ 	.word	index@(_ZN7cutlass13device_kernelIN5flash11enable_sm90INS1_16FlashAttnFwdSm90INS1_25CollectiveMainloopFwdSm90ILi2EN4cute5tupleIJNS5_1CILi1EEES8_S8_EEENS6_IJNS7_ILi64EEESA_SA_EEELi512ENS_10bfloat16_tEfNS_4arch4Sm90ELb0ELb0ELb0ELb1ELb1ELb1ELb1ELb0ELb0ELb1ELb0ELb0EEENS1_21CollectiveEpilogueFwdINS6_IJSA_NS7_ILi512EEESA_EEES9_SC_SE_Li256ELb1ELb1ELb0ELb0EEENS1_36VarlenDynamicPersistentTileSchedulerILi64ELi64ELi256ELi128ELb0ELb1ELb1ELb0ELb1ELb1EEEEEEEEEvNT_6ParamsE)
        /*0134*/ 	.word	0x00000080


	//----- nvinfo : EIATTR_REGCOUNT
	.align		4
.L_70:
        /*0138*/ 	.byte	0x04, 0x2f
        /*013a*/ 	.short	(.L_72 - .L_71)
	.align		4
.L_71:
        /*013c*/ 	.word	index@(_ZN7cutlass13device_kernelIN5flash11enable_sm90INS1_16FlashAttnFwdSm90INS1_25CollectiveMainloopFwdSm90ILi2EN4cute5tupleIJNS5_1CILi1EEES8_S8_EEENS6_IJNS7_ILi64EEESA_SA_EEELi512ENS_10bfloat16_tEfNS_4arch4Sm90ELb0ELb0ELb0ELb1ELb1ELb0ELb1ELb0ELb0ELb1ELb0ELb0EEENS1_21CollectiveEpilogueFwdINS6_IJSA_NS7_ILi512EEESA_EEES9_SC_SE_Li256ELb1ELb1ELb0ELb0EEENS1_36VarlenDynamicPersistentTileSchedulerILi64ELi64ELi256ELi128ELb0ELb1ELb1ELb0ELb1ELb1EEEEEEEEEvNT_6ParamsE)
        /*0140*/ 	.word	0x000000a8


	//----- nvinfo : EIATTR_FRAME_SIZE
	.align		4
.L_72:
        /*0144*/ 	.byte	0x04, 0x11
        /*0146*/ 	.short	(.L_74 - .L_73)
	.align		4
.L_73:
        /*0148*/ 	.word	index@(_ZN7cutlass13device_kernelIN5flash11enable_sm90INS1_16FlashAttnFwdSm90INS1_25CollectiveMainloopFwdSm90ILi2EN4cute5tupleIJNS5_1CILi1EEES8_S8_EEENS6_IJNS7_ILi64EEESA_SA_EEELi512ENS_10bfloat16_tEfNS_4arch4Sm90ELb0ELb0ELb0ELb1ELb1ELb0ELb1ELb0ELb0ELb1ELb0ELb0EEENS1_21CollectiveEpilogueFwdINS6_IJSA_NS7_ILi512EEESA_EEES9_SC_SE_Li256ELb1ELb1ELb0ELb0EEENS1_36VarlenDynamicPersistentTileSchedulerILi64ELi64ELi256ELi128ELb0ELb1ELb1ELb0ELb1ELb1EEEEEEEEEvNT_6ParamsE)
        /*014c*/ 	.word	0x00000030


	//----- nvinfo : EIATTR_REGCOUNT
	.align		4
.L_74:
        /*0150*/ 	.byte	0x04, 0x2f
        /*0152*/ 	.short	(.L_76 - .L_75)
	.align		4
.L_75:
        /*0154*/ 	.word	index@(_ZN7cutlass13device_kernelIN5flash11enable_sm90INS1_16FlashAttnFwdSm90INS1_25CollectiveMainloopFwdSm90ILi2EN4cute5tupleIJNS5_1CILi1EEES8_S8_EEENS6_IJNS7_ILi64EEESA_SA_EEELi512ENS_10bfloat16_tEfNS_4arch4Sm90ELb0ELb0ELb0ELb1ELb1ELb1ELb0ELb0ELb0ELb1ELb0ELb0EEENS1_21CollectiveEpilogueFwdINS6_IJSA_NS7_ILi512EEESA_EEES9_SC_SE_Li256ELb1ELb1ELb0ELb0EEENS1_36VarlenDynamicPersistentTileSchedulerILi64ELi64ELi256ELi128ELb0ELb1ELb1ELb0ELb1ELb1EEEEEEEEEvNT_6ParamsE)
        /*0158*/ 	.word	0x000000a8


	//----- nvinfo : EIATTR_FRAME_SIZE
	.align		4
.L_76:
        /*015c*/ 	.byte	0x04, 0x11
        /*015e*/ 	.short	(.L_78 - .L_77)
	.align		4
.L_77:
        /*0160*/ 	.word	index@(_ZN7cutlass13device_kernelIN5flash11enable_sm90INS1_16FlashAttnFwdSm90INS1_25CollectiveMainloopFwdSm90ILi2EN4cute5tupleIJNS5_1CILi1EEES8_S8_EEENS6_IJNS7_ILi64EEESA_SA_EEELi512ENS_10bfloat16_tEfNS_4arch4Sm90ELb0ELb0ELb0ELb1ELb1ELb1ELb0ELb0ELb0ELb1ELb0ELb0EEENS1_21CollectiveEpilogueFwdINS6_IJSA_NS7_ILi512EEESA_EEES9_SC_SE_Li256ELb1ELb1ELb0ELb0EEENS1_36VarlenDynamicPersistentTileSchedulerILi64ELi64ELi256ELi128ELb0ELb1ELb1ELb0ELb1ELb1EEEEEEEEEvNT_6ParamsE)
        /*0164*/ 	.word	0x00000060


	//----- nvinfo : EIATTR_REGCOUNT
	.align		4
.L_78:
        /*0168*/ 	.byte	0x04, 0x2f
        /*016a*/ 	.short	(.L_80 - .L_79)
	.align		4
.L_79:
        /*016c*/ 	.word	index@(_ZN7cutlass13device_kernelIN5flash11enable_sm90INS1_16FlashAttnFwdSm90INS1_25CollectiveMainloopFwdSm90ILi2EN4cute5tupleIJNS5_1CILi1EEES8_S8_EEENS6_IJNS7_ILi64EEESA_SA_EEELi512ENS_10bfloat16_tEfNS_4arch4Sm90ELb0ELb0ELb0ELb1ELb1ELb0ELb0ELb0ELb0ELb1ELb0ELb0EEENS1_21CollectiveEpilogueFwdINS6_IJSA_NS7_ILi512EEESA_EEES9_SC_SE_Li256ELb1ELb1ELb0ELb0EEENS1_36VarlenDynamicPersistentTileSchedulerILi64ELi64ELi256ELi128ELb0ELb1ELb1ELb0ELb1ELb1EEEEEEEEEvNT_6ParamsE)
        /*0170*/ 	.word	0x000000a8


	//----- nvinfo : EIATTR_FRAME_SIZE
	.align		4
.L_80:
        /*0174*/ 	.byte	0x04, 0x11
        /*0176*/ 	.short	(.L_82 - .L_81)
	.align		4
.L_81:
        /*0178*/ 	.word	index@(_ZN7cutlass13device_kernelIN5flash11enable_sm90INS1_16FlashAttnFwdSm90INS1_25CollectiveMainloopFwdSm90ILi2EN4cute5tupleIJNS5_1CILi1EEES8_S8_EEENS6_IJNS7_ILi64EEESA_SA_EEELi512ENS_10bfloat16_tEfNS_4arch4Sm90ELb0ELb0ELb0ELb1ELb1ELb0ELb0ELb0ELb0ELb1ELb0ELb0EEENS1_21CollectiveEpilogueFwdINS6_IJSA_NS7_ILi512EEESA_EEES9_SC_SE_Li256ELb1ELb1ELb0ELb0EEENS1_36VarlenDynamicPersistentTileSchedulerILi64ELi64ELi256ELi128ELb0ELb1ELb1ELb0ELb1ELb1EEEEEEEEEvNT_6ParamsE)
        /*017c*/ 	.word	0x00000038


	//----- nvinfo : EIATTR_REGCOUNT
	.align		4
.L_82:
        /*0180*/ 	.byte	0x04, 0x2f
        /*0182*/ 	.short	(.L_84 - .L_83)
	.align		4
.L_83:
        /*0184*/ 	.word	index@(_ZN7cutlass13device_kernelIN5flash11enable_sm90INS1_16FlashAttnFwdSm90INS1_25CollectiveMainloopFwdSm90ILi2EN4cute5tupleIJNS5_1CILi1EEES8_S8_EEENS6_IJNS7_ILi64EEESA_SA_EEELi512ENS_10bfloat16_tEfNS_4arch4Sm90ELb0ELb0ELb0ELb0ELb1ELb0ELb1ELb0ELb0ELb1ELb0ELb0EEENS1_21CollectiveEpilogueFwdINS6_IJSA_NS7_ILi512EEESA_EEES9_SC_SE_Li256ELb0ELb1ELb0ELb0EEENS1_29StaticPersistentTileSchedulerILb0EEEEEEEEEvNT_6ParamsE)
        /*0188*/ 	.word	0x000000a8


	//----- nvinfo : EIATTR_FRAME_SIZE
	.align		4
.L_84:
        /*018c*/ 	.byte	0x04, 0x11
        /*018e*/ 	.short	(.L_86 - .L_85)
	.align		4
.L_85:
        /*0190*/ 	.word	index@(_ZN7cutlass13device_kernelIN5flash11enable_sm90INS1_16FlashAttnFwdSm90INS1_25CollectiveMainloopFwdSm90ILi2EN4cute5tupleIJNS5_1CILi1EEES8_S8_EEENS6_IJNS7_ILi64EEESA_SA_EEELi512ENS_10bfloat16_tEfNS_4arch4Sm90ELb0ELb0ELb0ELb0ELb1ELb0ELb1ELb0ELb0ELb1ELb0ELb0EEENS1_21CollectiveEpilogueFwdINS6_IJSA_NS7_ILi512EEESA_EEES9_SC_SE_Li256ELb0ELb1ELb0ELb0EEENS1_29StaticPersistentTileSchedulerILb0EEEEEEEEEvNT_6ParamsE)
        /*0194*/ 	.word	0x00000030


	//----- nvinfo : EIATTR_REGCOUNT
	.align		4
.L_86:
        /*0198*/ 	.byte	0x04, 0x2f
        /*019a*/ 	.short	(.L_88 - .L_87)
	.align		4
.L_87:
        /*019c*/ 	.word	index@(_ZN7cutlass13device_kernelIN5flash11enable_sm90INS1_16FlashAttnFwdSm90INS1_25CollectiveMainloopFwdSm90ILi2EN4cute5tupleIJNS5_1CILi1EEES8_S8_EEENS6_IJNS7_ILi64EEESA_SA_EEELi512ENS_10bfloat16_tEfNS_4arch4Sm90ELb0ELb0ELb0ELb0ELb1ELb0ELb0ELb0ELb0ELb1ELb0ELb0EEENS1_21CollectiveEpilogueFwdINS6_IJSA_NS7_ILi512EEESA_EEES9_SC_SE_Li256ELb0ELb1ELb0ELb0EEENS1_29StaticPersistentTileSchedulerILb0EEEEEEEEEvNT_6ParamsE)
        /*01a0*/ 	.word	0x000000a8


	//----- nvinfo : EIATTR_FRAME_SIZE
	.align		4
.L_88:
        /*01a4*/ 	.byte	0x04, 0x11
        /*01a6*/ 	.short	(.L_90 - .L_89)
	.align		4
.L_89:
        /*01a8*/ 	.word	index@(_ZN7cutlass13device_kernelIN5flash11enable_sm90INS1_16FlashAttnFwdSm90INS1_25CollectiveMainloopFwdSm90ILi2EN4cute5tupleIJNS5_1CILi1EEES8_S8_EEENS6_IJNS7_ILi64EEESA_SA_EEELi512ENS_10bfloat16_tEfNS_4arch4Sm90ELb0ELb0ELb0ELb0ELb1ELb0ELb0ELb0ELb0ELb1ELb0ELb0EEENS1_21CollectiveEpilogueFwdINS6_IJSA_NS7_ILi512EEESA_EEES9_SC_SE_Li256ELb0ELb1ELb0ELb0EEENS1_29StaticPersistentTileSchedulerILb0EEEEEEEEEvNT_6ParamsE)
        /*01ac*/ 	.word	0x00000030


	//----- nvinfo : EIATTR_MIN_STACK_SIZE
	.align		4
.L_90:
        /*01b0*/ 	.byte	0x04, 0x12
        /*01b2*/ 	.short	(.L_92 - .L_91)
	.align		4
.L_91:
        /*01b4*/ 	.word	index@(_ZN7cutlass13device_kernelIN5flash11enable_sm90INS1_16FlashAttnFwdSm90INS1_25CollectiveMainloopFwdSm90ILi2EN4cute5tupleIJNS5_1CILi1EEES8_S8_EEENS6_IJNS7_ILi64EEESA_SA_EEELi512ENS_10bfloat16_tEfNS_4arch4Sm90ELb0ELb0ELb0ELb0ELb1ELb0ELb0ELb0ELb0ELb1ELb0ELb0EEENS1_21CollectiveEpilogueFwdINS6_IJSA_NS7_ILi512EEESA_EEES9_SC_SE_Li256ELb0ELb1ELb0ELb0EEENS1_29StaticPersistentTileSchedulerILb0EEEEEEEEEvNT_6ParamsE)
        /*01b8*/ 	.word	0x00000030


	//----- nvinfo : EIATTR_MIN_STACK_SIZE
	.align		4
.L_92:
        /*01bc*/ 	.byte	0x04, 0x12
        /*01be*/ 	.short	(.L_94 - .L_93)
	.align		4
.L_93:
        /*01c0*/ 	.word	index@(_ZN7cutlass13device_kernelIN5flash11enable_sm90INS1_16FlashAttnFwdSm90INS1_25CollectiveMainloopFwdSm90ILi2EN4cute5tupleIJNS5_1CILi1EEES8_S8_EEENS6_IJNS7_ILi64EEESA_SA_EEELi512ENS_10bfloat16_tEfNS_4arch4Sm90ELb0ELb0ELb0ELb0ELb1ELb0ELb1ELb0ELb0ELb1ELb0ELb0EEENS1_21CollectiveEpilogueFwdINS6_IJSA_NS7_ILi512EEESA_EEES9_SC_SE_Li256ELb0ELb1ELb0ELb0EEENS1_29StaticPersistentTileSchedulerILb0EEEEEEEEEvNT_6ParamsE)
        /*01c4*/ 	.word	0x00000030


	//----- nvinfo : EIATTR_MIN_STACK_SIZE
	.align		4
.L_94:
        /*01c8*/ 	.byte	0x04, 0x12
        /*01ca*/ 	.short	(.L_96 - .L_95)
	.align		4
.L_95:
        /*01cc*/ 	.word	index@(_ZN7cutlass13device_kernelIN5flash11enable_sm90INS1_16FlashAttnFwdSm90INS1_25CollectiveMainloopFwdSm90ILi2EN4cute5tupleIJNS5_1CILi1EEES8_S8_EEENS6_IJNS7_ILi64EEESA_SA_EEELi512ENS_10bfloat16_tEfNS_4arch4Sm90ELb0ELb0ELb0ELb1ELb1ELb0ELb0ELb0ELb0ELb1ELb0ELb0EEENS1_21CollectiveEpilogueFwdINS6_IJSA_NS7_ILi512EEESA_EEES9_SC_SE_Li256ELb1ELb1ELb0ELb0EEENS1_36VarlenDynamicPersistentTileSchedulerILi64ELi64ELi256ELi128ELb0ELb1ELb1ELb0ELb1ELb1EEEEEEEEEvNT_6ParamsE)
        /*01d0*/ 	.word	0x00000038


	//----- nvinfo : EIATTR_MIN_STACK_SIZE
	.align		4
.L_96:
        /*01d4*/ 	.byte	0x04, 0x12
        /*01d6*/ 	.short	(.L_98 - .L_97)
	.align		4
.L_97:
        /*01d8*/ 	.word	index@(_ZN7cutlass13device_kernelIN5flash11enable_sm90INS1_16FlashAttnFwdSm90INS1_25CollectiveMainloopFwdSm90ILi2EN4cute5tupleIJNS5_1CILi1EEES8_S8_EEENS6_IJNS7_ILi64EEESA_SA_EEELi512ENS_10bfloat16_tEfNS_4arch4Sm90ELb0ELb0ELb0ELb1ELb1ELb1ELb0ELb0ELb0ELb1ELb0ELb0EEENS1_21CollectiveEpilogueFwdINS6_IJSA_NS7_ILi512EEESA_EEES9_SC_SE_Li256ELb1ELb1ELb0ELb0EEENS1_36VarlenDynamicPersistentTileSchedulerILi64ELi64ELi256ELi128ELb0ELb1ELb1ELb0ELb1ELb1EEEEEEEEEvNT_6ParamsE)
        /*01dc*/ 	.word	0x00000060


	//----- nvinfo : EIATTR_MIN_STACK_SIZE
	.align		4
.L_98:
        /*01e0*/ 	.byte	0x04, 0x12
        /*01e2*/ 	.short	(.L_100 - .L_99)
	.align		4
.L_99:
        /*01e4*/ 	.word	index@(_ZN7cutlass13device_kernelIN5flash11enable_sm90INS1_16FlashAttnFwdSm90INS1_25CollectiveMainloopFwdSm90ILi2EN4cute5tupleIJNS5_1CILi1EEES8_S8_EEENS6_IJNS7_ILi64EEESA_SA_EEELi512ENS_10bfloat16_tEfNS_4arch4Sm90ELb0ELb0ELb0ELb1ELb1ELb0ELb1ELb0ELb0ELb1ELb0ELb0EEENS1_21CollectiveEpilogueFwdINS6_IJSA_NS7_ILi512EEESA_EEES9_SC_SE_Li256ELb1ELb1ELb0ELb0EEENS1_36VarlenDynamicPersistentTileSchedulerILi64ELi64ELi256ELi128ELb0ELb1ELb1ELb0ELb1ELb1EEEEEEEEEvNT_6ParamsE)
        /*01e8*/ 	.word	0x00000030


	//----- nvinfo : EIATTR_MIN_STACK_SIZE
	.align		4
.L_100:
        /*01ec*/ 	.byte	0x04, 0x12
        /*01ee*/ 	.short	(.L_102 - .L_101)
	.align		4
.L_101:
        /*01f0*/ 	.word	index@(_ZN7cutlass13device_kernelIN5flash11enable_sm90INS1_16FlashAttnFwdSm90INS1_25CollectiveMainloopFwdSm90ILi2EN4cute5tupleIJNS5_1CILi1EEES8_S8_EEENS6_IJNS7_ILi64EEESA_SA_EEELi512ENS_10bfloat16_tEfNS_4arch4Sm90ELb0ELb0ELb0ELb1ELb1ELb1ELb1ELb0ELb0ELb1ELb0ELb0EEENS1_21CollectiveEpilogueFwdINS6_IJSA_NS7_ILi512EEESA_EEES9_SC_SE_Li256ELb1ELb1ELb0ELb0EEENS1_36VarlenDynamicPersistentTileSchedulerILi64ELi64ELi256ELi128ELb0ELb1ELb1ELb0ELb1ELb1EEEEEEEEEvNT_6ParamsE)
        /*01f4*/ 	.word	0x00000080


	//----- nvinfo : EIATTR_MIN_STACK_SIZE
	.align		4
.L_102:
        /*01f8*/ 	.byte	0x04, 0x12
        /*01fa*/ 	.short	(.L_104 - .L_103)
	.align		4
.L_103:
        /*01fc*/ 	.word	index@(_ZN7cutlass13device_kernelIN5flash11enable_sm90INS1_16FlashAttnFwdSm90INS1_25CollectiveMainloopFwdSm90ILi2EN4cute5tupleIJNS5_1CILi1EEES8_S8_EEENS6_IJNS7_ILi64EEESA_SA_EEELi512ENS_10bfloat16_tEfNS_4arch4Sm90ELb0ELb1ELb0ELb0ELb1ELb0ELb0ELb0ELb0ELb1ELb0ELb0EEENS1_21CollectiveEpilogueFwdINS6_IJSA_NS7_ILi512EEESA_EEES9_SC_SE_Li256ELb0ELb1ELb0ELb0EEENS1_30DynamicPersistentTileSchedulerILi256ELi128ELb0ELb1ELb1EEEEEEEEEvNT_6ParamsE)
        /*0200*/ 	.word	0x00000010


	//----- nvinfo : EIATTR_MIN_STACK_SIZE
	.align		4
.L_104:
        /*0204*/ 	.byte	0x04, 0x12
        /*0206*/ 	.short	(.L_106 - .L_105)
	.align		4
.L_105:
        /*0208*/ 	.word	index@(_ZN7cutlass13device_kernelIN5flash11enable_sm90INS1_16FlashAttnFwdSm90INS1_25CollectiveMainloopFwdSm90ILi2EN4cute5tupleIJNS5_1CILi1EEES8_S8_EEENS6_IJNS7_ILi64EEESA_SA_EEELi512ENS_10bfloat16_tEfNS_4arch4Sm90ELb0ELb1ELb0ELb0ELb1ELb0ELb1ELb0ELb0ELb1ELb0ELb0EEENS1_21CollectiveEpilogueFwdINS6_IJSA_NS7_ILi512EEESA_EEES9_SC_SE_Li256ELb0ELb1ELb0ELb0EEENS1_30DynamicPersistentTileSchedulerILi256ELi128ELb0ELb1ELb1EEEEEEEEEvNT_6ParamsE)
        /*020c*/ 	.word	0x00000020


	//----- nvinfo : EIATTR_MIN_STACK_SIZE
	.align		4
.L_106:
        /*0210*/ 	.byte	0x04, 0x12
        /*0212*/ 	.short	(.L_108 - .L_107)
	.align		4
.L_107:
        /*0214*/ 	.word	index@(_ZN7cutlass13device_kernelIN5flash11enable_sm90INS1_16FlashAttnFwdSm90INS1_25CollectiveMainloopFwdSm90ILi2EN4cute5tupleIJNS5_1CILi1EEES8_S8_EEENS6_IJNS7_ILi64EEESA_SA_EEELi512ENS_10bfloat16_tEfNS_4arch4Sm90ELb0ELb1ELb0ELb1ELb1ELb0ELb0ELb0ELb0ELb1ELb0ELb0EEENS1_21CollectiveEpilogueFwdINS6_IJSA_NS7_ILi512EEESA_EEES9_SC_SE_Li256ELb1ELb1ELb0ELb0EEENS1_36VarlenDynamicPersistentTileSchedulerILi64ELi64ELi256ELi128ELb0ELb1ELb1ELb1ELb0ELb1EEEEEEEEEvNT_6ParamsE)
        /*0218*/ 	.word	0x00000020


	//----- nvinfo : EIATTR_MIN_STACK_SIZE
	.align		4
.L_108:
        /*021c*/ 	.byte	0x04, 0x12
        /*021e*/ 	.short	(.L_110 - .L_109)
	.align		4
.L_109:
        /*0220*/ 	.word	index@(_ZN7cutlass13device_kernelIN5flash11enable_sm90INS1_16FlashAttnFwdSm90INS1_25CollectiveMainloopFwdSm90ILi2EN4cute5tupleIJNS5_1CILi1EEES8_S8_EEENS6_IJNS7_ILi64EEESA_SA_EEELi512ENS_10bfloat16_tEfNS_4arch4Sm90ELb0ELb1ELb0ELb1ELb1ELb1ELb0ELb0ELb0ELb1ELb0ELb0EEENS1_21CollectiveEpilogueFwdINS6_IJSA_NS7_ILi512EEESA_EEES9_SC_SE_Li256ELb1ELb1ELb0ELb0EEENS1_36VarlenDynamicPersistentTileSchedulerILi64ELi64ELi256ELi128ELb0ELb1ELb1ELb1ELb0ELb1EEEEEEEEEvNT_6ParamsE)
        /*0224*/ 	.word	0x00000068


	//----- nvinfo : EIATTR_MIN_STACK_SIZE
	.align		4
.L_110:
        /*0228*/ 	.byte	0x04, 0x12
        /*022a*/ 	.short	(.L_112 - .L_111)
	.align		4
.L_111:
        /*022c*/ 	.word	index@(_ZN7cutlass13device_kernelIN5flash11enable_sm90INS1_16FlashAttnFwdSm90INS1_25CollectiveMainloopFwdSm90ILi2EN4cute5tupleIJNS5_1CILi1EEES8_S8_EEENS6_IJNS7_ILi64EEESA_SA_EEELi512ENS_10bfloat16_tEfNS_4arch4Sm90ELb0ELb1ELb0ELb1ELb1ELb0ELb1ELb0ELb0ELb1ELb0ELb0EEENS1_21CollectiveEpilogueFwdINS6_IJSA_NS7_ILi512EEESA_EEES9_SC_SE_Li256ELb1ELb1ELb0ELb0EEENS1_36VarlenDynamicPersistentTileSchedulerILi64ELi64ELi256ELi128ELb0ELb1ELb1ELb1ELb0ELb1EEEEEEEEEvNT_6ParamsE)
        /*0230*/ 	.word	0x00000038


	//----- nvinfo : EIATTR_MIN_STACK_SIZE
	.align		4
.L_112:
        /*0234*/ 	.byte	0x04, 0x12
        /*0236*/ 	.short	(.L_114 - .L_113)
	.align		4
.L_113:
        /*0238*/ 	.word	index@(_ZN7cutlass13device_kernelIN5flash11enable_sm90INS1_16FlashAttnFwdSm90INS1_25CollectiveMainloopFwdSm90ILi2EN4cute5tupleIJNS5_1CILi1EEES8_S8_EEENS6_IJNS7_ILi64EEESA_SA_EEELi512ENS_10bfloat16_tEfNS_4arch4Sm90ELb0ELb1ELb0ELb1ELb1ELb1ELb1ELb0ELb0ELb1ELb0ELb0EEENS1_21CollectiveEpilogueFwdINS6_IJSA_NS7_ILi512EEESA_EEES9_SC_SE_Li256ELb1ELb1ELb0ELb0EEENS1_36VarlenDynamicPersistentTileSchedulerILi64ELi64ELi256ELi128ELb0ELb1ELb1ELb1ELb0ELb1EEEEEEEEEvNT_6ParamsE)
        /*023c*/ 	.word	0x00000070


	//----- nvinfo : EIATTR_MIN_STACK_SIZE
	.align		4
.L_114:
        /*0240*/ 	.byte	0x04, 0x12
        /*0242*/ 	.short	(.L_116 - .L_115)
	.align		4
.L_115:
        /*0244*/ 	.word	index@(_ZN7cutlass13device_kernelIN5flash11enable_sm90INS1_16FlashAttnFwdSm90INS1_25CollectiveMainloopFwdSm90ILi2EN4cute5tupleIJNS5_1CILi1EEES8_S8_EEENS6_IJNS7_ILi64EEESA_SA_EEELi512ENS_10bfloat16_tEfNS_4arch4Sm90ELb1ELb0ELb0ELb0ELb1ELb0ELb0ELb0ELb0ELb1ELb0ELb0EEENS1_21CollectiveEpilogueFwdINS6_IJSA_NS7_ILi512EEESA_EEES9_SC_SE_Li256ELb0ELb1ELb0ELb0EEENS1_30DynamicPersistentTileSchedulerILi256ELi128ELb0ELb1ELb1EEEEEEEEEvNT_6ParamsE)
        /*0248*/ 	.word	0x00000010


	//----- nvinfo : EIATTR_MIN_STACK_SIZE
	.align		4
.L_116:
        /*024c*/ 	.byte	0x04, 0x12
        /*024e*/ 	.short	(.L_118 - .L_117)
	.align		4
.L_117:
        /*0250*/ 	.word	index@(_ZN7cutlass13device_kernelIN5flash11enable_sm90INS1_16FlashAttnFwdSm90INS1_25CollectiveMainloopFwdSm90ILi2EN4cute5tupleIJNS5_1CILi1EEES8_S8_EEENS6_IJNS7_ILi64EEESA_SA_EEELi512ENS_10bfloat16_tEfNS_4arch4Sm90ELb1ELb0ELb0ELb0ELb1ELb0ELb1ELb0ELb0ELb1ELb0ELb0EEENS1_21CollectiveEpilogueFwdINS6_IJSA_NS7_ILi512EEESA_EEES9_SC_SE_Li256ELb0ELb1ELb0ELb0EEENS1_30DynamicPersistentTileSchedulerILi256ELi128ELb0ELb1ELb1EEEEEEEEEvNT_6ParamsE)
        /*0254*/ 	.word	0x00000018


	//----- nvinfo : EIATTR_MIN_STACK_SIZE
	.align		4
.L_118:
        /*0258*/ 	.byte	0x04, 0x12
        /*025a*/ 	.short	(.L_120 - .L_119)
	.align		4
.L_119:
        /*025c*/ 	.word	index@(_ZN7cutlass13device_kernelIN5flash11enable_sm90INS1_16FlashAttnFwdSm90INS1_25CollectiveMainloopFwdSm90ILi2EN4cute5tupleIJNS5_1CILi1EEES8_S8_EEENS6_IJNS7_ILi64EEESA_SA_EEELi512ENS_10bfloat16_tEfNS_4arch4Sm90ELb1ELb0ELb0ELb1ELb1ELb0ELb0ELb0ELb0ELb1ELb0ELb0EEENS1_21CollectiveEpilogueFwdINS6_IJSA_NS7_ILi512EEESA_EEES9_SC_SE_Li256ELb1ELb1ELb0ELb0EEENS1_36VarlenDynamicPersistentTileSchedulerILi64ELi64ELi256ELi128ELb0ELb1ELb1ELb1ELb1ELb1EEEEEEEEEvNT_6ParamsE)
        /*0260*/ 	.word	0x00000030


	//----- nvinfo : EIATTR_MIN_STACK_SIZE
	.align		4
.L_120:
        /*0264*/ 	.byte	0x04, 0x12
        /*0266*/ 	.short	(.L_122 - .L_121)
	.align		4
.L_121:
        /*0268*/ 	.word	index@(_ZN7cutlass13device_kernelIN5flash11enable_sm90INS1_16FlashAttnFwdSm90INS1_25CollectiveMainloopFwdSm90ILi2EN4cute5tupleIJNS5_1CILi1EEES8_S8_EEENS6_IJNS7_ILi64EEESA_SA_EEELi512ENS_10bfloat16_tEfNS_4arch4Sm90ELb1ELb0ELb0ELb1ELb1ELb1ELb0ELb0ELb0ELb1ELb0ELb0EEENS1_21CollectiveEpilogueFwdINS6_IJSA_NS7_ILi512EEESA_EEES9_SC_SE_Li256ELb1ELb1ELb0ELb0EEENS1_36VarlenDynamicPersistentTileSchedulerILi64ELi64ELi256ELi128ELb0ELb1ELb1ELb1ELb1ELb1EEEEEEEEEvNT_6ParamsE)
        /*026c*/ 	.word	0x00000060


	//----- nvinfo : EIATTR_MIN_STACK_SIZE
	.align		4
.L_122:
        /*0270*/ 	.byte	0x04, 0x12
        /*0272*/ 	.short	(.L_124 - .L_123)
	.align		4
.L_123:
        /*0274*/ 	.word	index@(_ZN7cutlass13device_kernelIN5flash11enable_sm90INS1_16FlashAttnFwdSm90INS1_25CollectiveMainloopFwdSm90ILi2EN4cute5tupleIJNS5_1CILi1EEES8_S8_EEENS6_IJNS7_ILi64EEESA_SA_EEELi512ENS_10bfloat16_tEfNS_4arch4Sm90ELb1ELb0ELb0ELb1ELb1ELb0ELb1ELb0ELb0ELb1ELb0ELb0EEENS1_21CollectiveEpilogueFwdINS6_IJSA_NS7_ILi512EEESA_EEES9_SC_SE_Li256ELb1ELb1ELb0ELb0EEENS1_36VarlenDynamicPersistentTileSchedulerILi64ELi64ELi256ELi128ELb0ELb1ELb1ELb1ELb1ELb1EEEEEEEEEvNT_6ParamsE)
        /*0278*/ 	.word	0x00000028


	//----- nvinfo : EIATTR_MIN_STACK_SIZE
	.align		4
.L_124:
        /*027c*/ 	.byte	0x04, 0x12
        /*027e*/ 	.short	(.L_126 - .L_125)
	.align		4
.L_125:
        /*0280*/ 	.word	index@(_ZN7cutlass13device_kernelIN5flash11enable_sm90INS1_16FlashAttnFwdSm90INS1_25CollectiveMainloopFwdSm90ILi2EN4cute5tupleIJNS5_1CILi1EEES8_S8_EEENS6_IJNS7_ILi64EEESA_SA_EEELi512ENS_10bfloat16_tEfNS_4arch4Sm90ELb1ELb0ELb0ELb1ELb1ELb1ELb1ELb0ELb0ELb1ELb0ELb0EEENS1_21CollectiveEpilogueFwdINS6_IJSA_NS7_ILi512EEESA_EEES9_SC_SE_Li256ELb1ELb1ELb0ELb0EEENS1_36VarlenDynamicPersistentTileSchedulerILi64ELi64ELi256ELi128ELb0ELb1ELb1ELb1ELb1ELb1EEEEEEEEEvNT_6ParamsE)
        /*0284*/ 	.word	0x00000078
.L_126:


//--------------------- .nv.compat                --------------------------
	.section	.nv.compat,"",@"SHT_CUDA_COMPAT_INFO"
	.align	4
        /*0000*/ 	.byte	0x02, 0x09, 0x01, 0x00, 0x02, 0x02, 0x04, 0x00, 0x02, 0x05, 0x05, 0x00, 0x03, 0x07, 0x01, 0x01
        /*0010*/ 	.byte	0x02, 0x03, 0x01, 0x00, 0x02, 0x06, 0x01, 0x00, 0x04, 0x0b, 0x08, 0x00, 0x00, 0x00, 0x00, 0x00
        /*0020*/ 	.byte	0x00, 0x00, 0x00, 0x00


//--------------------- .nv.info._ZN7cutlass13device_kernelIN5flash11enable_sm90INS1_16FlashAttnFwdSm90INS1_25CollectiveMainloopFwdSm90ILi2EN4cute5tupleIJNS5_1CILi1EEES8_S8_EEENS6_IJNS7_ILi64EEESA_SA_EEELi512ENS_10bfloat16_tEfNS_4arch4Sm90ELb0ELb0ELb0ELb0ELb1ELb0ELb0ELb0ELb0ELb1ELb0ELb0EEENS1_21CollectiveEpilogueFwdINS6_IJSA_NS7_ILi512EEESA_EEES9_SC_SE_Li256ELb0ELb1ELb0ELb0EEENS1_29StaticPersistentTileSchedulerILb0EEEEEEEEEvNT_6ParamsE --------------------------
	.section	.nv.info._ZN7cutlass13device_kernelIN5flash11enable_sm90INS1_16FlashAttnFwdSm90INS1_25CollectiveMainloopFwdSm90ILi2EN4cute5tupleIJNS5_1CILi1EEES8_S8_EEENS6_IJNS7_ILi64EEESA_SA_EEELi512ENS_10bfloat16_tEfNS_4arch4Sm90ELb0ELb0ELb0ELb0ELb1ELb0ELb0ELb0ELb0ELb1ELb0ELb0EEENS1_21CollectiveEpilogueFwdINS6_IJSA_NS7_ILi512EEESA_EEES9_SC_SE_Li256ELb0ELb1ELb0ELb0EEENS1_29StaticPersistentTileSchedulerILb0EEEEEEEEEvNT_6ParamsE,"",@"SHT_CUDA_INFO"
	.sectionflags	@""
	.align	4


	//----- nvinfo : EIATTR_CUDA_API_VERSION
	.align		4
        /*0000*/ 	.byte	0x04, 0x37
        /*0002*/ 	.short	(.L_128 - .L_127)
.L_127:
        /*0004*/ 	.word	0x00000082


	//----- nvinfo : EIATTR_KPARAM_INFO
	.align		4
.L_128:
        /*0008*/ 	.byte	0x04, 0x17
        /*000a*/ 	.short	(.L_130 - .L_129)
.L_129:
        /*000c*/ 	.word	0x00000000
        /*0010*/ 	.short	0x0000
        /*0012*/ 	.short	0x0070
        /*0014*/ 	.byte	0x00, 0xf0, 0x01, 0x28


	//----- nvinfo : EIATTR_SPARSE_MMA_MASK
	.align		4
.L_130:
        /*0018*/ 	.byte	0x03, 0x50
        /*001a*/ 	.short	0x0000


	//----- nvinfo : EIATTR_MAXREG_COUNT
	.align		4
        /*001c*/ 	.byte	0x03, 0x1b
        /*001e*/ 	.short	0x00a8


	//----- nvinfo : EIATTR_NUM_BARRIERS
	.align		4
        /*0020*/ 	.byte	0x02, 0x4c
        /*0022*/ 	.byte	0x10
	.zero		1


	//----- nvinfo : EIATTR_EXTERNS
	.align		4
        /*0024*/ 	.byte	0x04, 0x0f
        /*0026*/ 	.short	(.L_132 - .L_131)


	//   ....[0]....
	.align		4
.L_131:
        /*0028*/ 	.word	index@(__assertfail)


	//----- nvinfo : EIATTR_ANNOTATIONS
	.align		4
.L_132:
        /*002c*/ 	.byte	0x04, 0x55
        /*002e*/ 	.short	(.L_134 - .L_133)


	//   ....[0]....
.L_133:
        /*0030*/ 	.word	0x00000001
        /*0034*/ 	.byte	0x00, 0x88, 0x00, 0x00, 0x01, 0x00, 0x00, 0x00, 0x30, 0x88, 0x00, 0x00, 0x01, 0x00, 0x00, 0x00
        /* <DEDUP_REMOVED lines=12> */
        /*0104*/ 	.byte	0x40, 0xbf, 0x00, 0x00


	//----- nvinfo : EIATTR_MERCURY_ISA_VERSION
	.align		4
.L_134:
        /*0108*/ 	.byte	0x03, 0x5f
        /*010a*/ 	.short	0x0101


	//----- nvinfo : EIATTR_INT_WARP_WIDE_INSTR_OFFSETS
	.align		4
        /*010c*/ 	.byte	0x04, 0x31
        /*010e*/ 	.short	(.L_136 - .L_135)


	//   ....[0]....
.L_135:
        /*0110*/ 	.word	0x000000c0


	//   ....[1]....
        /*0114*/ 	.word	0x000000d0


	//   ....[2]....
        /*0118*/ 	.word	0x00000170


	//----- nvinfo : EIATTR_COOP_GROUP_MASK_REGIDS
	.align		4
.L_136:
        /*011c*/ 	.byte	0x04, 0x29
        /*011e*/ 	.short	(.L_138 - .L_137)


	//   ....[0]....
.L_137:
        /*0120*/ 	.word	0xffffffff


	//   ....[1]....
        /*0124*/ 	.word	0xffffffff


	//   ....[2]....
        /*0128*/ 	.word	0xffffffff


	//   ....[3]....
        /*012c*/ 	.word	0xffffffff


	//   ....[4]....
        /*0130*/ 	.word	0xffffffff


	//   ....[5]....
        /*0134*/ 	.word	0xffffffff


	//   ....[6]....
        /*0138*/ 	.word	0xffffffff


	//   ....[7]....
        /*013c*/ 	.word	0xffffffff


	//   ....[8]....
        /*0140*/ 	.word	0xffffffff


	//   ....[9]....
        /*0144*/ 	.word	0xffffffff


	//   ....[10]....
        /*0148*/ 	.word	0xffffffff


	//   ....[11]....
        /*014c*/ 	.word	0xffffffff


	//   ....[12]....
        /*0150*/ 	.word	0xffffffff


	//   ....[13]....
        /*0154*/ 	.word	0xffffffff


	//   ....[14]....
        /*0158*/ 	.word	0xffffffff


	//   ....[15]....
        /*015c*/ 	.word	0xffffffff


	//   ....[16]....
        /*0160*/ 	.word	0xffffffff


	//   ....[17]....
        /*0164*/ 	.word	0xffffffff


	//   ....[18]....
        /*0168*/ 	.word	0xffffffff


	//   ....[19]....
        /*016c*/ 	.word	0xffffffff


	//   ....[20]....
        /*0170*/ 	.word	0xffffffff


	//   ....[21]....
        /*0174*/ 	.word	0xffffffff


	//   ....[22]....
        /*0178*/ 	.word	0xffffffff


	//   ....[23]....
        /*017c*/ 	.word	0xffffffff


	//   ....[24]....
        /*0180*/ 	.word	0xffffffff


	//   ....[25]....
        /*0184*/ 	.word	0xffffffff


	//   ....[26]....
        /*0188*/ 	.word	0xffffffff


	//   ....[27]....
        /*018c*/ 	.word	0xffffffff


	//   ....[28]....
        /*0190*/ 	.word	0xffffffff


	//   ....[29]....
        /*0194*/ 	.word	0xffffffff


	//   ....[30]....
        /*0198*/ 	.word	0xffffffff


	//   ....[31]....
        /*019c*/ 	.word	0xffffffff


	//   ....[32]....
        /*01a0*/ 	.word	0xffffffff


	//   ....[33]....
        /*01a4*/ 	.word	0xffffffff


	//   ....[34]....
        /*01a8*/ 	.word	0xffffffff


	//   ....[35]....
        /*01ac*/ 	.word	0xffffffff


	//   ....[36]....
        /*01b0*/ 	.word	0xffffffff


	//   ....[37]....
        /*01b4*/ 	.word	0xffffffff


	//   ....[38]....
        /*01b8*/ 	.word	0xffffffff


	//   ....[39]....
        /*01bc*/ 	.word	0xffffffff


	//   ....[40]....
        /*01c0*/ 	.word	0xffffffff


	//   ....[41]....
        /*01c4*/ 	.word	0xffffffff


	//   ....[42]....
        /*01c8*/ 	.word	0xffffffff


	//   ....[43]....
        /*01cc*/ 	.word	0xffffffff


	//   ....[44]....
        /*01d0*/ 	.word	0xffffffff


	//   ....[45]....
        /*01d4*/ 	.word	0xffffffff


	//   ....[46]....
        /*01d8*/ 	.word	0xffffffff


	//   ....[47]....
        /*01dc*/ 	.word	0xffffffff


	//   ....[48]....
        /*01e0*/ 	.word	0xffffffff


	//   ....[49]....
        /*01e4*/ 	.word	0xffffffff


	//   ....[50]....
        /*01e8*/ 	.word	0xffffffff


	//   ....[51]....
        /*01ec*/ 	.word	0xffffffff


	//   ....[52]....
        /*01f0*/ 	.word	0xffffffff


	//   ....[53]....
        /*01f4*/ 	.word	0xffffffff


	//   ....[54]....
        /*01f8*/ 	.word	0xffffffff


	//   ....[55]....
        /*01fc*/ 	.word	0xffffffff


	//   ....[56]....
        /*0200*/ 	.word	0xffffffff


	//   ....[57]....
        /*0204*/ 	.word	0xffffffff


	//   ....[58]....
        /*0208*/ 	.word	0xffffffff


	//   ....[59]....
        /*020c*/ 	.word	0xffffffff


	//   ....[60]....
        /*0210*/ 	.word	0xffffffff


	//   ....[61]....
        /*0214*/ 	.word	0xffffffff


	//   ....[62]....
        /*0218*/ 	.word	0xffffffff


	//   ....[63]....
        /*021c*/ 	.word	0xffffffff


	//   ....[64]....
        /*0220*/ 	.word	0xffffffff


	//   ....[65]....
        /*0224*/ 	.word	0xffffffff


	//   ....[66]....
        /*0228*/ 	.word	0xffffffff


	//   ....[67]....
        /*022c*/ 	.word	0xffffffff


	//   ....[68]....
        /*0230*/ 	.word	0xffffffff


	//   ....[69]....
        /*0234*/ 	.word	0xffffffff


	//   ....[70]....
        /*0238*/ 	.word	0xffffffff


	//   ....[71]....
        /*023c*/ 	.word	0xffffffff


	//   ....[72]....
        /*0240*/ 	.word	0x0500000f


	//   ....[73]....
        /*0244*/ 	.word	0x0500000f


	//   ....[74]....
        /*0248*/ 	.word	0x0500000f


	//   ....[75]....
        /*024c*/ 	.word	0x0500000f


	//   ....[76]....
        /*0250*/ 	.word	0x0500000f


	//   ....[77]....
        /*0254*/ 	.word	0x0500000f


	//   ....[78]....
        /*0258*/ 	.word	0x0500000f


	//   ....[79]....
        /*025c*/ 	.word	0x0500000f


	//   ....[80]....
        /*0260*/ 	.word	0x0500000f


	//   ....[81]....
        /*0264*/ 	.word	0x0500000f


	//   ....[82]....
        /*0268*/ 	.word	0x0500000f


	//   ....[83]....
        /*026c*/ 	.word	0x0500000f


	//   ....[84]....
        /*0270*/ 	.word	0x0500000f


	//   ....[85]....
        /*0274*/ 	.word	0x0500000f


	//   ....[86]....
        /*0278*/ 	.word	0x0500000f


	//   ....[87]....
        /*027c*/ 	.word	0x0500000f


	//   ....[88]....
        /*0280*/ 	.word	0x0500000f


	//   ....[89]....
        /*0284*/ 	.word	0x0500000f


	//   ....[90]....
        /*0288*/ 	.word	0x0500000f


	//   ....[91]....
        /*028c*/ 	.word	0x0500000f


	//   ....[92]....
        /*0290*/ 	.word	0x0500000f


	//   ....[93]....
        /*0294*/ 	.word	0x0500000f


	//   ....[94]....
        /*0298*/ 	.word	0x0500000f


	//   ....[95]....
        /*029c*/ 	.word	0x0500000f


	//   ....[96]....
        /*02a0*/ 	.word	0x0500000f


	//   ....[97]....
        /*02a4*/ 	.word	0x0500000f


	//   ....[98]....
        /*02a8*/ 	.word	0x0500000f


	//   ....[99]....
        /*02ac*/ 	.word	0x0500000f


	//   ....[100]....
        /*02b0*/ 	.word	0x0500000f


	//   ....[101]....
        /*02b4*/ 	.word	0x0500000f


	//   ....[102]....
        /*02b8*/ 	.word	0x0500000f


	//   ....[103]....
        /*02bc*/ 	.word	0x0500000f


	//   ....[104]....
        /*02c0*/ 	.word	0x0500000f


	//   ....[105]....
        /*02c4*/ 	.word	0x0500000f


	//   ....[106]....
        /*02c8*/ 	.word	0x0500000f


	//   ....[107]....
        /*02cc*/ 	.word	0x0500000f


	//   ....[108]....
        /*02d0*/ 	.word	0x0500000f


	//   ....[109]....
        /*02d4*/ 	.word	0x0500000f


	//   ....[110]....
        /*02d8*/ 	.word	0x0500000f


	//   ....[111]....
        /*02dc*/ 	.word	0x0500000f


	//   ....[112]....
        /*02e0*/ 	.word	0x0500000f


	//   ....[113]....
        /*02e4*/ 	.word	0x0500000f


	//----- nvinfo : EIATTR_COOP_GROUP_INSTR_OFFSETS
	.align		4
.L_138:
        /*02e8*/ 	.byte	0x04, 0x28
        /*02ea*/ 	.short	(.L_140 - .L_139)


	//   ....[0]....
.L_139:
        /*02ec*/ 	.word	0x00000070


	//   ....[1]....
        /*02f0*/ 	.word	0x000000b0


	//   ....[2]....
        /*02f4*/ 	.word	0x00000290


	//   ....[3]....
        /*02f8*/ 	.word	0x000003f0


	//   ....[4]....
        /*02fc*/ 	.word	0x00000510


	//   ....[5]....
        /*0300*/ 	.word	0x00000670


	//   ....[6]....
        /*0304*/ 	.word	0x000010e0


	//   ....[7]....
        /*0308*/ 	.word	0x000029b0


	//   ....[8]....
        /*030c*/ 	.word	0x000033b0


	//   ....[9]....
        /*0310*/ 	.word	0x00003420


	//   ....[10]....
        /*0314*/ 	.word	0x00003600


	//   ....[11]....
        /*0318*/ 	.word	0x000036e0


	//   ....[12]....
        /*031c*/ 	.word	0x00003f50


	//   ....[13]....
        /*0320*/ 	.word	0x00004470


	//   ....[14]....
        /*0324*/ 	.word	0x000044a0


	//   ....[15]....
        /*0328*/ 	.word	0x000046e0


	//   ....[16]....
        /*032c*/ 	.word	0x00004880


	//   ....[17]....
        /*0330*/ 	.word	0x00005890


	//   ....[18]....
        /*0334*/ 	.word	0x00005940


	//   ....[19]....
        /*0338*/ 	.word	0x00005980


	//   ....[20]....
        /*033c*/ 	.word	0x00005a10


	//   ....[21]....
        /*0340*/ 	.word	0x00005a40


	//   ....[22]....
        /*0344*/ 	.word	0x00006470


	//   ....[23]....
        /*0348*/ 	.word	0x00007770


	//   ....[24]....
        /*034c*/ 	.word	0x000077a0


	//   ....[25]....
        /*0350*/ 	.word	0x000077d0


	//   ....[26]....
        /*0354*/ 	.word	0x000077e0


	//   ....[27]....
        /*0358*/ 	.word	0x00007e00


	//   ....[28]....
        /*035c*/ 	.word	0x00007e20


	//   ....[29]....
        /*0360*/ 	.word	0x00008070


	//   ....[30]....
        /*0364*/ 	.word	0x000080a0


	//   ....[31]....
        /*0368*/ 	.word	0x00009ad0


	//   ....[32]....
        /*036c*/ 	.word	0x00009b00


	//   ....[33]....
        /*0370*/ 	.word	0x00009b20


	//   ....[34]....
        /*0374*/ 	.word	0x00009b60


	//   ....[35]....
        /*0378*/ 	.word	0x00009bd0


	//   ....[36]....
        /*037c*/ 	.word	0x00009bf0


	//   ....[37]....
        /*0380*/ 	.word	0x00009c10


	//   ....[38]....
        /*0384*/ 	.word	0x00009c30


	//   ....[39]....
        /*0388*/ 	.word	0x0000a260


	//   ....[40]....
        /*038c*/ 	.word	0x0000a280


	//   ....[41]....
        /*0390*/ 	.word	0x0000a2b0


	//   ....[42]....
        /*0394*/ 	.word	0x0000a2f0


	//   ....[43]....
        /*0398*/ 	.word	0x0000a340


	//   ....[44]....
        /*039c*/ 	.word	0x0000a360


	//   ....[45]....
        /*03a0*/ 	.word	0x0000a390


	//   ....[46]....
        /*03a4*/ 	.word	0x0000a3b0


	//   ....[47]....
        /*03a8*/ 	.word	0x0000a880


	//   ....[48]....
        /*03ac*/ 	.word	0x0000a8b0


	//   ....[49]....
        /*03b0*/ 	.word	0x0000a990


	//   ....[50]....
        /*03b4*/ 	.word	0x0000a9d0


	//   ....[51]....
        /*03b8*/ 	.word	0x0000aa70


	//   ....[52]....
        /*03bc*/ 	.word	0x0000aaa0


	//   ....[53]....
        /*03c0*/ 	.word	0x0000adb0


	//   ....[54]....
        /*03c4*/ 	.word	0x0000ae20


	//   ....[55]....
        /*03c8*/ 	.word	0x0000b4d0


	//   ....[56]....
        /*03cc*/ 	.word	0x0000b4f0


	//   ....[57]....
        /*03d0*/ 	.word	0x0000b500


	//   ....[58]....
        /*03d4*/ 	.word	0x0000b510


	//   ....[59]....
        /*03d8*/ 	.word	0x0000b530


	//   ....[60]....
        /*03dc*/ 	.word	0x0000b590


	//   ....[61]....
        /*03e0*/ 	.word	0x0000b5a0


	//   ....[62]....
        /*03e4*/ 	.word	0x0000b5b0


	//   ....[63]....
        /*03e8*/ 	.word	0x0000b910


	//   ....[64]....
        /*03ec*/ 	.word	0x0000b940


	//   ....[65]....
        /*03f0*/ 	.word	0x0000b990


	//   ....[66]....
        /*03f4*/ 	.word	0x0000b9b0


	//   ....[67]....
        /*03f8*/ 	.word	0x0000ba40


	//   ....[68]....
        /*03fc*/ 	.word	0x0000ba60


	//   ....[69]....
        /*0400*/ 	.word	0x0000ba80


	//   ....[70]....
        /*0404*/ 	.word	0x0000baa0


	//   ....[71]....
        /*0408*/ 	.word	0x0000c040


	//   ....[72]....
        /*040c*/ 	.word	0x0000c5d0


	//   ....[73]....
        /*0410*/ 	.word	0x0000c6c0


	//   ....[74]....
        /*0414*/ 	.word	0x0000c760


	//   ....[75]....
        /*0418*/ 	.word	0x0000c7d0


	//   ....[76]....
        /*041c*/ 	.word	0x0000c8b0


	//   ....[77]....
        /*0420*/ 	.word	0x0000c920


	//   ....[78]....
        /*0424*/ 	.word	0x0000c9f0


	//   ....[79]....
        /*0428*/ 	.word	0x0000ca60


	//   ....[80]....
        /*042c*/ 	.word	0x0000cb20


	//   ....[81]....
        /*0430*/ 	.word	0x0000cbd0


	//   ....[82]....
        /*0434*/ 	.word	0x0000cc20


	//   ....[83]....
        /*0438*/ 	.word	0x0000cca0


	//   ....[84]....
        /*043c*/ 	.word	0x0000cd40


	//   ....[85]....
        /*0440*/ 	.word	0x0000cda0


	//   ....[86]....
        /*0444*/ 	.word	0x0000ce60


	//   ....[87]....
        /*0448*/ 	.word	0x0000cec0


	//   ....[88]....
        /*044c*/ 	.word	0x0000cf60


	//   ....[89]....
        /*0450*/ 	.word	0x0000d0a0


	//   ....[90]....
        /*0454*/ 	.word	0x0000d170


	//   ....[91]....
        /*0458*/ 	.word	0x0000d300


	//   ....[92]....
        /*045c*/ 	.word	0x0000d440


	//   ....[93]....
        /*0460*/ 	.word	0x0000d550


	//   ....[94]....
        /*0464*/ 	.word	0x0000d690


	//   ....[95]....
        /*0468*/ 	.word	0x0000d7a0


	//   ....[96]....
        /*046c*/ 	.word	0x0000d870


	//   ....[97]....
        /*0470*/ 	.word	0x0000d950


	//   ....[98]....
        /*0474*/ 	.word	0x0000d9f0


	//   ....[99]....
        /*0478*/ 	.word	0x0000da50


	//   ....[100]....
        /*047c*/ 	.word	0x0000daf0


	//   ....[101]....
        /*0480*/ 	.word	0x0000db50


	//   ....[102]....
        /*0484*/ 	.word	0x0000dc00


	//   ....[103]....
        /*0488*/ 	.word	0x0000dc60


	//   ....[104]....
        /*048c*/ 	.word	0x0000dd10


	//   ....[105]....
        /*0490*/ 	.word	0x0000ddf0


	//   ....[106]....
        /*0494*/ 	.word	0x0000dec0


	//   ....[107]....
        /*0498*/ 	.word	0x0000df90


	//   ....[108]....
        /*049c*/ 	.word	0x0000e0a0


	//   ....[109]....
        /*04a0*/ 	.word	0x0000e1b0


	//   ....[110]....
        /*04a4*/ 	.word	0x0000e290


	//   ....[111]....
        /*04a8*/ 	.word	0x0000e390


	//   ....[112]....
        /*04ac*/ 	.word	0x0000e460


	//   ....[113]....
        /*04b0*/ 	.word	0x0000e570


	//----- nvinfo : EIATTR_REG_RECONFIG
	.align		4
.L_140:
        /*04b4*/ 	.byte	0x01, 0x54
	.zero		2


	//----- nvinfo : EIATTR_SYSCALL_OFFSETS
	.align		4
        /*04b8*/ 	.byte	0x04, 0x46
        /*04ba*/ 	.short	(.L_142 - .L_141)


	//   ....[0]....
.L_141:
        /*04bc*/ 	.word	0x00002b70


	//   ....[1]....
        /*04c0*/ 	.word	0x00009380


	//   ....[2]....
        /*04c4*/ 	.word	0x000094c0


	//   ....[3]....
        /*04c8*/ 	.word	0x000095b0


	//   ....[4]....
        /*04cc*/ 	.word	0x00009f60


	//----- nvinfo : EIATTR_MBARRIER_INSTR_OFFSETS
	.align		4
.L_142:
        /*04d0*/ 	.byte	0x04, 0x39
        /*04d2*/ 	.short	(.L_144 - .L_143)


	//   ....[0]....
.L_143:
        /*04d4*/ 	.word	0x00000180
        /*04d8*/ 	.word	0x000000ff
        /*04dc*/ 	.word	0x00028c00
        /*04e0*/ 	.short	0x0100
        /*04e2*/ 	.byte	0x08
	.zero		1


	//   ....[1]....
        /*04e4*/ 	.word	0x00000190
        /*04e8*/ 	.word	0x000000ff
        /*04ec*/ 	.word	0x00028c20
        /*04f0*/ 	.short	0x0100
        /*04f2*/ 	.byte	0x08
	.zero		1


	//   ....[2]....
        /*04f4*/ 	.word	0x00000240
        /*04f8*/ 	.word	0x000000ff
        /*04fc*/ 	.word	0x00028c30
        /*0500*/ 	.short	0x0100
        /*0502*/ 	.byte	0x06
	.zero		1


	//   ....[3]....
        /*0504*/ 	.word	0x00000250
        /*0508*/ 	.word	0x000000ff
        /*050c*/ 	.word	0x00028c40
        /*0510*/ 	.short	0x0100
        /*0512*/ 	.byte	0x06
	.zero		1


	//   ....[4]....
        /*0514*/ 	.word	0x00000260
        /*0518*/ 	.word	0x000000ff
        /*051c*/ 	.word	0x00028c38
        /*0520*/ 	.short	0x0100
        /*0522*/ 	.byte	0x06
	.zero		1


	//   ....[5]....
        /*0524*/ 	.word	0x00000270
        /*0528*/ 	.word	0x000000ff
        /*052c*/ 	.word	0x00028c48
        /*0530*/ 	.short	0x0100
        /*0532*/ 	.byte	0x06
	.zero		1


	//   ....[6]....
        /*0534*/ 	.word	0x000003a0
        /*0538*/ 	.word	0x000000ff
        /*053c*/ 	.word	0x00028c50
        /*0540*/ 	.short	0x0100
        /*0542*/ 	.byte	0x08
	.zero		1


	//   ....[7]....
        /*0544*/ 	.word	0x000003b0
        /*0548*/ 	.word	0x000000ff
        /*054c*/ 	.word	0x00028c60
        /*0550*/ 	.short	0x0100
        /*0552*/ 	.byte	0x08
	.zero		1


	//   ....[8]....
        /*0554*/ 	.word	0x000003c0
        /*0558*/ 	.word	0x000000ff
        /*055c*/ 	.word	0x00028c58
        /*0560*/ 	.short	0x0100
        /*0562*/ 	.byte	0x08
	.zero		1


	//   ....[9]....
        /*0564*/ 	.word	0x000003d0
        /*0568*/ 	.word	0x000000ff
        /*056c*/ 	.word	0x00028c68
        /*0570*/ 	.short	0x0100
        /*0572*/ 	.byte	0x08
	.zero		1


	//   ....[10]....
        /*0574*/ 	.word	0x000004c0
        /*0578*/ 	.word	0x000000ff
        /*057c*/ 	.word	0x00028c70
        /*0580*/ 	.short	0x0100
        /*0582*/ 	.byte	0x06
	.zero		1


	//   ....[11]....
        /*0584*/ 	.word	0x000004d0
        /*0588*/ 	.word	0x000000ff
        /*058c*/ 	.word	0x00028c80
        /*0590*/ 	.short	0x0100
        /*0592*/ 	.byte	0x06
	.zero		1


	//   ....[12]....
        /*0594*/ 	.word	0x000004e0
        /*0598*/ 	.word	0x000000ff
        /*059c*/ 	.word	0x00028c78
        /*05a0*/ 	.short	0x0100
        /*05a2*/ 	.byte	0x06
	.zero		1


	//   ....[13]....
        /*05a4*/ 	.word	0x000004f0
        /*05a8*/ 	.word	0x000000ff
        /*05ac*/ 	.word	0x00028c88
        /*05b0*/ 	.short	0x0100
        /*05b2*/ 	.byte	0x06
	.zero		1


	//   ....[14]....
        /*05b4*/ 	.word	0x00000620
        /*05b8*/ 	.word	0x000000ff
        /*05bc*/ 	.word	0x00028c90
        /*05c0*/ 	.short	0x0100
        /*05c2*/ 	.byte	0x08
	.zero		1


	//   ....[15]....
        /*05c4*/ 	.word	0x00000630
        /*05c8*/ 	.word	0x000000ff
        /*05cc*/ 	.word	0x00028ca0
        /*05d0*/ 	.short	0x0100
        /*05d2*/ 	.byte	0x08
	.zero		1


	//   ....[16]....
        /*05d4*/ 	.word	0x00000640
        /*05d8*/ 	.word	0x000000ff
        /*05dc*/ 	.word	0x00028c98
        /*05e0*/ 	.short	0x0100
        /*05e2*/ 	.byte	0x08
	.zero		1


	//   ....[17]....
        /*05e4*/ 	.word	0x00000650
        /*05e8*/ 	.word	0x000000ff
        /*05ec*/ 	.word	0x00028ca8
        /*05f0*/ 	.short	0x0100
        /*05f2*/ 	.byte	0x08
	.zero		1


	//   ....[18]....
        /*05f4*/ 	.word	0x00000790
        /*05f8*/ 	.word	0x000000ff
        /*05fc*/ 	.word	0x00028cb0
        /*0600*/ 	.short	0x0100
        /*0602*/ 	.byte	0x08
	.zero		1


	//   ....[19]....
        /*0604*/ 	.word	0x000007a0
        /*0608*/ 	.word	0x000000ff
        /*060c*/ 	.word	0x00028cc0
        /*0610*/ 	.short	0x0100
        /*0612*/ 	.byte	0x08
	.zero		1


	//   ....[20]....
        /*0614*/ 	.word	0x000007b0
        /*0618*/ 	.word	0x000000ff
        /*061c*/ 	.word	0x00028cb8
        /*0620*/ 	.short	0x0100
        /*0622*/ 	.byte	0x08
	.zero		1


	//   ....[21]....
        /*0624*/ 	.word	0x000007c0
        /*0628*/ 	.word	0x000000ff
        /*062c*/ 	.word	0x00028cc8
        /*0630*/ 	.short	0x0100
        /*0632*/ 	.byte	0x08
	.zero		1


	//   ....[22]....
        /*0634*/ 	.word	0x000011f0
        /*0638*/ 	.word	0x000000ff
        /*063c*/ 	.word	0x00028c50
        /*0640*/ 	.short	0x010a
        /*0642*/ 	.byte	0x10
	.zero		1


	//   ....[23]....
        /*0644*/ 	.word	0x000014d0
        /*0648*/ 	.word	0x000000ff
        /*064c*/ 	.word	0x00000000
        /*0650*/ 	.short	0x0101
        /*0652*/ 	.byte	0x06
	.zero		1


	//   ....[24]....
        /*0654*/ 	.word	0x00001e10
        /*0658*/ 	.word	0x000000ff
        /*065c*/ 	.word	0x00028c50
        /*0660*/ 	.short	0x010a
        /*0662*/ 	.byte	0x06
	.zero		1


	//   ....[25]....
        /*0664*/ 	.word	0x00001e50
        /*0668*/ 	.word	0x000000ff
        /*066c*/ 	.word	0x00028c50
        /*0670*/ 	.short	0x010a
        /*0672*/ 	.byte	0x06
	.zero		1


	//   ....[26]....
        /*0674*/ 	.word	0x000020b0
        /*0678*/ 	.word	0x000000ff
        /*067c*/ 	.word	0x00000000
        /*0680*/ 	.short	0x0101
        /*0682*/ 	.byte	0x06
	.zero		1


	//   ....[27]....
        /*0684*/ 	.word	0x00002bf0
        /*0688*/ 	.word	0x000000ff
        /*068c*/ 	.word	0x00028c00
        /*0690*/ 	.short	0x010a
        /*0692*/ 	.byte	0x2a
	.zero		1


	//   ....[28]....
        /*0694*/ 	.word	0x00002c70
        /*0698*/ 	.word	0x00000007
        /*069c*/ 	.word	0x00028c30
        /*06a0*/ 	.short	0x010a
        /*06a2*/ 	.byte	0x3f
	.zero		1


	//   ....[29]....
        /*06a4*/ 	.word	0x00002cb0
        /*06a8*/ 	.word	0x00000007
        /*06ac*/ 	.word	0x00028c30
        /*06b0*/ 	.short	0x010a
        /*06b2*/ 	.byte	0x3f
	.zero		1


	//   ....[30]....
        /*06b4*/ 	.word	0x00003080
        /*06b8*/ 	.word	0x000000ff
        /*06bc*/ 	.word	0x00000000
        /*06c0*/ 	.short	0x0101
        /*06c2*/ 	.byte	0x06
	.zero		1


	//   ....[31]....
        /*06c4*/ 	.word	0x00003d00
        /*06c8*/ 	.word	0x00000007
        /*06cc*/ 	.word	0x00028c50
        /*06d0*/ 	.short	0x010a
        /*06d2*/ 	.byte	0x3f
	.zero		1


	//   ....[32]....
        /*06d4*/ 	.word	0x00003d50
        /*06d8*/ 	.word	0x00000007
        /*06dc*/ 	.word	0x00028c50
        /*06e0*/ 	.short	0x010a
        /*06e2*/ 	.byte	0x3f
	.zero		1


	//   ....[33]....
        /*06e4*/ 	.word	0x00003fe0
        /*06e8*/ 	.word	0x000000ff
        /*06ec*/ 	.word	0x00000000
        /*06f0*/ 	.short	0x0101
        /*06f2*/ 	.byte	0x06
	.zero		1


	//   ....[34]....
        /*06f4*/ 	.word	0x00004120
        /*06f8*/ 	.word	0x000000ff
        /*06fc*/ 	.word	0x00028c30
        /*0700*/ 	.short	0x010a
        /*0702*/ 	.byte	0x15
	.zero		1


	//   ....[35]....
        /*0704*/ 	.word	0x00004160
        /*0708*/ 	.word	0x000000ff
        /*070c*/ 	.word	0x00028c30
        /*0710*/ 	.short	0x010a
        /*0712*/ 	.byte	0x15
	.zero		1


	//   ....[36]....
        /*0714*/ 	.word	0x000043a0
        /*0718*/ 	.word	0x000000ff
        /*071c*/ 	.word	0x00000000
        /*0720*/ 	.short	0x0101
        /*0722*/ 	.byte	0x06
	.zero		1


	//   ....[37]....
        /*0724*/ 	.word	0x00005650
        /*0728*/ 	.word	0x000000ff
        /*072c*/ 	.word	0x00028c50
        /*0730*/ 	.short	0x010a
        /*0732*/ 	.byte	0x15
	.zero		1


	//   ....[38]....
        /*0734*/ 	.word	0x00005690
        /*0738*/ 	.word	0x000000ff
        /*073c*/ 	.word	0x00028c50
        /*0740*/ 	.short	0x010a
        /*0742*/ 	.byte	0x15
	.zero		1


	//   ....[39]....
        /*0744*/ 	.word	0x00005920
        /*0748*/ 	.word	0x000000ff
        /*074c*/ 	.word	0x00000000
        /*0750*/ 	.short	0x0101
        /*0752*/ 	.byte	0x15
	.zero		1


	//   ....[40]....
        /*0754*/ 	.word	0x00007e30
        /*0758*/ 	.word	0x000000ff
        /*075c*/ 	.word	0x00000000
        /*0760*/ 	.short	0x0101
        /*0762*/ 	.byte	0x04
	.zero		1


	//   ....[41]....
        /*0764*/ 	.word	0x000098d0
        /*0768*/ 	.word	0x00000013
        /*076c*/ 	.word	0x00028c40
        /*0770*/ 	.short	0x010a
        /*0772*/ 	.byte	0x3f
	.zero		1


	//   ....[42]....
        /*0774*/ 	.word	0x00009d40
        /*0778*/ 	.word	0x00000013
        /*077c*/ 	.word	0x00028c30
        /*0780*/ 	.short	0x0107
        /*0782*/ 	.byte	0x3f
	.zero		1


	//   ....[43]....
        /*0784*/ 	.word	0x00009e00
        /*0788*/ 	.word	0x00000013
        /*078c*/ 	.word	0x00028c30
        /*0790*/ 	.short	0x0101
        /*0792*/ 	.byte	0x3f
	.zero		1


	//   ....[44]....
        /*0794*/ 	.word	0x0000a470
        /*0798*/ 	.word	0x000000ff
        /*079c*/ 	.word	0x00028c00
        /*07a0*/ 	.short	0x0107
        /*07a2*/ 	.byte	0x27
	.zero		1


	//   ....[45]....
        /*07a4*/ 	.word	0x0000a4d0
        /*07a8*/ 	.word	0x000000ff
        /*07ac*/ 	.word	0x00028c00
        /*07b0*/ 	.short	0x0101
        /*07b2*/ 	.byte	0x27
	.zero		1


	//   ....[46]....
        /*07b4*/ 	.word	0x0000a4f0
        /*07b8*/ 	.word	0x000000ff
        /*07bc*/ 	.word	0x00028c20
        /*07c0*/ 	.short	0x010a
        /*07c2*/ 	.byte	0x27
	.zero		1


	//   ....[47]....
        /*07c4*/ 	.word	0x0000a580
        /*07c8*/ 	.word	0x00000013
        /*07cc*/ 	.word	0x00028c60
        /*07d0*/ 	.short	0x010a
        /*07d2*/ 	.byte	0x3f
	.zero		1


	//   ....[48]....
        /*07d4*/ 	.word	0x0000afb0
        /*07d8*/ 	.word	0x00000013
        /*07dc*/ 	.word	0x00028c50
        /*07e0*/ 	.short	0x0107
        /*07e2*/ 	.byte	0x3f
	.zero		1


	//   ....[49]....
        /*07e4*/ 	.word	0x0000b090
        /*07e8*/ 	.word	0x00000013
        /*07ec*/ 	.word	0x00028c50
        /*07f0*/ 	.short	0x0101
        /*07f2*/ 	.byte	0x3f
	.zero		1


	//   ....[50]....
        /*07f4*/ 	.word	0x0000b330
        /*07f8*/ 	.word	0x00000009
        /*07fc*/ 	.word	0x00028c40
        /*0800*/ 	.short	0x010a
        /*0802*/ 	.byte	0x3f
	.zero		1


	//   ....[51]....
        /*0804*/ 	.word	0x0000b660
        /*0808*/ 	.word	0x00000009
        /*080c*/ 	.word	0x00028c30
        /*0810*/ 	.short	0x0107
        /*0812*/ 	.byte	0x3f
	.zero		1


	//   ....[52]....
        /*0814*/ 	.word	0x0000b720
        /*0818*/ 	.word	0x00000009
        /*081c*/ 	.word	0x00028c30
        /*0820*/ 	.short	0x0101
        /*0822*/ 	.byte	0x3f
	.zero		1


	//   ....[53]....
        /*0824*/ 	.word	0x0000b750
        /*0828*/ 	.word	0x00000009
        /*082c*/ 	.word	0x00028c60
        /*0830*/ 	.short	0x010a
        /*0832*/ 	.byte	0x3f
	.zero		1


	//   ....[54]....
        /*0834*/ 	.word	0x0000bd60
        /*0838*/ 	.word	0x00000009
        /*083c*/ 	.word	0x00028c50
        /*0840*/ 	.short	0x0107
        /*0842*/ 	.byte	0x3f
	.zero		1


	//   ....[55]....
        /*0844*/ 	.word	0x0000be30
        /*0848*/ 	.word	0x00000009
        /*084c*/ 	.word	0x00028c50
        /*0850*/ 	.short	0x0101
        /*0852*/ 	.byte	0x3f
	.zero		1


	//   ....[56]....
        /*0854*/ 	.word	0x0000bfc0
        /*0858*/ 	.word	0x00000004
        /*085c*/ 	.word	0x00028c20
        /*0860*/ 	.short	0x010a
        /*0862*/ 	.byte	0x3f
	.zero		1


	//   ....[57]....
        /*0864*/ 	.word	0x0000c140
        /*0868*/ 	.word	0x00000005
        /*086c*/ 	.word	0x00028c40
        /*0870*/ 	.short	0x010a
        /*0872*/ 	.byte	0x3f
	.zero		1


	//   ....[58]....
        /*0874*/ 	.word	0x0000c1e0
        /*0878*/ 	.word	0x00000011
        /*087c*/ 	.word	0x00028c40
        /*0880*/ 	.short	0x010a
        /*0882*/ 	.byte	0x3f
	.zero		1


	//   ....[59]....
        /*0884*/ 	.word	0x0000c220
        /*0888*/ 	.word	0x00000005
        /*088c*/ 	.word	0x00028c60
        /*0890*/ 	.short	0x010a
        /*0892*/ 	.byte	0x3f
	.zero		1


	//   ....[60]....
        /*0894*/ 	.word	0x0000c260
        /*0898*/ 	.word	0x00000011
        /*089c*/ 	.word	0x00028c60
        /*08a0*/ 	.short	0x010a
        /*08a2*/ 	.byte	0x3f
	.zero		1


	//   ....[61]....
        /*08a4*/ 	.word	0x0000c2d0
        /*08a8*/ 	.word	0x00000003
        /*08ac*/ 	.word	0x00028c50
        /*08b0*/ 	.short	0x010a
        /*08b2*/ 	.byte	0x3f
	.zero		1


	//   ....[62]....
        /*08b4*/ 	.word	0x0000c330
        /*08b8*/ 	.word	0x00000004
        /*08bc*/ 	.word	0x00028c50
        /*08c0*/ 	.short	0x010a
        /*08c2*/ 	.byte	0x3f
	.zero		1


	//   ....[63]....
        /*08c4*/ 	.word	0x0000c390
        /*08c8*/ 	.word	0x00000003
        /*08cc*/ 	.word	0x00028c00
        /*08d0*/ 	.short	0x010a
        /*08d2*/ 	.byte	0x3f
	.zero		1


	//   ....[64]....
        /*08d4*/ 	.word	0x0000c3e0
        /*08d8*/ 	.word	0x00000007
        /*08dc*/ 	.word	0x00028c30
        /*08e0*/ 	.short	0x010a
        /*08e2*/ 	.byte	0x3f
	.zero		1


	//   ....[65]....
        /*08e4*/ 	.word	0x0000c430
        /*08e8*/ 	.word	0x00000007
        /*08ec*/ 	.word	0x00028c50
        /*08f0*/ 	.short	0x010a
        /*08f2*/ 	.byte	0x3f
	.zero		1


	//   ....[66]....
        /*08f4*/ 	.word	0x0000c490
        /*08f8*/ 	.word	0x00000003
        /*08fc*/ 	.word	0x00028c30
        /*0900*/ 	.short	0x010a
        /*0902*/ 	.byte	0x3f
	.zero		1


	//   ....[67]....
        /*0904*/ 	.word	0x0000c4f0
        /*0908*/ 	.word	0x00000007
        /*090c*/ 	.word	0x00028c50
        /*0910*/ 	.short	0x010a
        /*0912*/ 	.byte	0x3f
	.zero		1


	//   ....[68]....
        /*0914*/ 	.word	0x0000c610
        /*0918*/ 	.word	0x00000013
        /*091c*/ 	.word	0x00028c40
        /*0920*/ 	.short	0x010a
        /*0922*/ 	.byte	0x3f
	.zero		1


	//   ....[69]....
        /*0924*/ 	.word	0x0000cfa0
        /*0928*/ 	.word	0x00000003
        /*092c*/ 	.word	0x00028c20
        /*0930*/ 	.short	0x010a
        /*0932*/ 	.byte	0x3f
	.zero		1


	//   ....[70]....
        /*0934*/ 	.word	0x0000cff0
        /*0938*/ 	.word	0x00000013
        /*093c*/ 	.word	0x00028c60
        /*0940*/ 	.short	0x010a
        /*0942*/ 	.byte	0x3f
	.zero		1


	//   ....[71]....
        /*0944*/ 	.word	0x0000d8a0
        /*0948*/ 	.word	0x00000009
        /*094c*/ 	.word	0x00028c40
        /*0950*/ 	.short	0x010a
        /*0952*/ 	.byte	0x3f
	.zero		1


	//   ....[72]....
        /*0954*/ 	.word	0x0000dd40
        /*0958*/ 	.word	0x00000009
        /*095c*/ 	.word	0x00028c60
        /*0960*/ 	.short	0x010a
        /*0962*/ 	.byte	0x3f
	.zero		1


	//   ....[73]....
        /*0964*/ 	.word	0x0000e490
        /*0968*/ 	.word	0x00000004
        /*096c*/ 	.word	0x00028c20
        /*0970*/ 	.short	0x010a
        /*0972*/ 	.byte	0x3f
	.zero		1


	//   ....[74]....
        /*0974*/ 	.word	0x0000e630
        /*0978*/ 	.word	0x00000005
        /*097c*/ 	.word	0x00028c40
        /*0980*/ 	.short	0x010a
        /*0982*/ 	.byte	0x3f
	.zero		1


	//   ....[75]....
        /*0984*/ 	.word	0x0000e680
        /*0988*/ 	.word	0x00000011
        /*098c*/ 	.word	0x00028c40
        /*0990*/ 	.short	0x010a
        /*0992*/ 	.byte	0x3f
	.zero		1


	//   ....[76]....
        /*0994*/ 	.word	0x0000e6d0
        /*0998*/ 	.word	0x00000005
        /*099c*/ 	.word	0x00028c60
        /*09a0*/ 	.short	0x010a
        /*09a2*/ 	.byte	0x3f
	.zero		1


	//----- nvinfo : EIATTR_NUM_MBARRIERS
	.align		4
.L_144:
        /*09a4*/ 	.byte	0x03, 0x38
        /*09a6*/ 	.short	0x0016


	//----- nvinfo : EIATTR_EXIT_INSTR_OFFSETS
	.align		4
        /*09a8*/ 	.byte	0x04, 0x1c
        /*09aa*/ 	.short	(.L_146 - .L_145)


	//   ....[0]....
.L_145:
        /*09ac*/ 	.word	0x00000920


	//   ....[1]....
        /*09b0*/ 	.word	0x000082f0


	//   ....[2]....
        /*09b4*/ 	.word	0x0000c2b0


	//----- nvinfo : EIATTR_MAX_THREADS
	.align		4
.L_146:
        /*09b8*/ 	.byte	0x04, 0x05
        /*09ba*/ 	.short	(.L_148 - .L_147)
.L_147:
        /*09bc*/ 	.word	0x00000180
        /*09c0*/ 	.word	0x00000001
        /*09c4*/ 	.word	0x00000001


	//----- nvinfo : EIATTR_CRS_STACK_SIZE
	.align		4
.L_148:
        /*09c8*/ 	.byte	0x04, 0x1e
        /*09ca*/ 	.short	(.L_150 - .L_149)
.L_149:
        /*09cc*/ 	.word	0x00000000


	//----- nvinfo : EIATTR_CBANK_PARAM_SIZE
	.align		4
.L_150:
        /*09d0*/ 	.byte	0x03, 0x19
        /*09d2*/ 	.short	0x0a70


	//----- nvinfo : EIATTR_PARAM_CBANK
	.align		4
        /*09d4*/ 	.byte	0x04, 0x0a
        /*09d6*/ 	.short	(.L_152 - .L_151)
	.align		4
.L_151:
        /*09d8*/ 	.word	index@(.nv.constant0._ZN7cutlass13device_kernelIN5flash11enable_sm90INS1_16FlashAttnFwdSm90INS1_25CollectiveMainloopFwdSm90ILi2EN4cute5tupleIJNS5_1CILi1EEES8_S8_EEENS6_IJNS7_ILi64EEESA_SA_EEELi512ENS_10bfloat16_tEfNS_4arch4Sm90ELb0ELb0ELb0ELb0ELb1ELb0ELb0ELb0ELb0ELb1ELb0ELb0EEENS1_21CollectiveEpilogueFwdINS6_IJSA_NS7_ILi512EEESA_EEES9_SC_SE_Li256ELb0ELb1ELb0ELb0EEENS1_29StaticPersistentTileSchedulerILb0EEEEEEEEEvNT_6ParamsE)
        /*09dc*/ 	.short	0x0210
        /*09de*/ 	.short	0x0a70


	//----- nvinfo : EIATTR_SW_WAR
	.align		4
.L_152:
        /*09e0*/ 	.byte	0x04, 0x36
        /*09e2*/ 	.short	(.L_154 - .L_153)
.L_153:
        /*09e4*/ 	.word	0x00000008
.L_154:


//--------------------- .nv.info._ZN7cutlass13device_kernelIN5flash11enable_sm90INS1_16FlashAttnFwdSm90INS1_25CollectiveMainloopFwdSm90ILi2EN4cute5tupleIJNS5_1CILi1EEES8_S8_EEENS6_IJNS7_ILi64EEESA_SA_EEELi512ENS_10bfloat16_tEfNS_4arch4Sm90ELb0ELb0ELb0ELb0ELb1ELb0ELb1ELb0ELb0ELb1ELb0ELb0EEENS1_21CollectiveEpilogueFwdINS6_IJSA_NS7_ILi512EEESA_EEES9_SC_SE_Li256ELb0ELb1ELb0ELb0EEENS1_29StaticPersistentTileSchedulerILb0EEEEEEEEEvNT_6ParamsE --------------------------
	.section	.nv.info._ZN7cutlass13device_kernelIN5flash11enable_sm90INS1_16FlashAttnFwdSm90INS1_25CollectiveMainloopFwdSm90ILi2EN4cute5tupleIJNS5_1CILi1EEES8_S8_EEENS6_IJNS7_ILi64EEESA_SA_EEELi512ENS_10bfloat16_tEfNS_4arch4Sm90ELb0ELb0ELb0ELb0ELb1ELb0ELb1ELb0ELb0ELb1ELb0ELb0EEENS1_21CollectiveEpilogueFwdINS6_IJSA_NS7_ILi512EEESA_EEES9_SC_SE_Li256ELb0ELb1ELb0ELb0EEENS1_29StaticPersistentTileSchedulerILb0EEEEEEEEEvNT_6ParamsE,"",@"SHT_CUDA_INFO"
	.sectionflags	@""
	.align	4


	//----- nvinfo : EIATTR_CUDA_API_VERSION
	.align		4
        /*0000*/ 	.byte	0x04, 0x37
        /*0002*/ 	.short	(.L_156 - .L_155)
.L_155:
        /*0004*/ 	.word	0x00000082


	//----- nvinfo : EIATTR_KPARAM_INFO
	.align		4
.L_156:
        /*0008*/ 	.byte	0x04, 0x17
        /*000a*/ 	.short	(.L_158 - .L_157)
.L_157:
        /*000c*/ 	.word	0x00000000
        /*0010*/ 	.short	0x0000
        /*0012*/ 	.short	0x0070
        /*0014*/ 	.byte	0x00, 0xf0, 0x01, 0x2c


	//----- nvinfo : EIATTR_SPARSE_MMA_MASK
	.align		4
.L_158:
        /*0018*/ 	.byte	0x03, 0x50
        /*001a*/ 	.short	0x0000


	//----- nvinfo : EIATTR_MAXREG_COUNT
	.align		4
        /*001c*/ 	.byte	0x03, 0x1b
        /*001e*/ 	.short	0x00a8


	//----- nvinfo : EIATTR_NUM_BARRIERS
	.align		4
        /*0020*/ 	.byte	0x02, 0x4c
        /*0022*/ 	.byte	0x10
	.zero		1


	//----- nvinfo : EIATTR_EXTERNS
	.align		4
        /*0024*/ 	.byte	0x04, 0x0f
        /*0026*/ 	.short	(.L_160 - .L_159)


	//   ....[0]....
	.align		4
.L_159:
        /*0028*/ 	.word	index@(__assertfail)


	//----- nvinfo : EIATTR_ANNOTATIONS
	.align		4
.L_160:
        /*002c*/ 	.byte	0x04, 0x55
        /*002e*/ 	.short	(.L_162 - .L_161)


	//   ....[0]....
.L_161:
        /* <DEDUP_REMOVED lines=17> */


	//----- nvinfo : EIATTR_MERCURY_ISA_VERSION
	.align		4
.L_162:
        /*0128*/ 	.byte	0x03, 0x5f
        /*012a*/ 	.short	0x0101


	//----- nvinfo : EIATTR_INT_WARP_WIDE_INSTR_OFFSETS
	.align		4
        /*012c*/ 	.byte	0x04, 0x31
        /*012e*/ 	.short	(.L_164 - .L_163)


	//   ....[0]....
.L_163:
        /*0130*/ 	.word	0x000000d0


	//   ....[1]....
        /*0134*/ 	.word	0x000000e0


	//   ....[2]....
        /*0138*/ 	.word	0x000000f0


	//   ....[3]....
        /*013c*/ 	.word	0x00000190


	//----- nvinfo : EIATTR_COOP_GROUP_MASK_REGIDS
	.align		4
.L_164:
        /*0140*/ 	.byte	0x04, 0x29
        /*0142*/ 	.short	(.L_166 - .L_165)


	//   ....[0]....
.L_165:
        /*0144*/ 	.word	0xffffffff


	//   ....[1]....
        /*0148*/ 	.word	0xffffffff


	//   ....[2]....
        /*014c*/ 	.word	0xffffffff


	//   ....[3]....
        /*0150*/ 	.word	0xffffffff


	//   ....[4]....
        /*0154*/ 	.word	0xffffffff


	//   ....[5]....
        /*0158*/ 	.word	0xffffffff


	//   ....[6]....
        /*015c*/ 	.word	0xffffffff


	//   ....[7]....
        /*0160*/ 	.word	0xffffffff


	//   ....[8]....
        /*0164*/ 	.word	0xffffffff


	//   ....[9]....
        /*0168*/ 	.word	0xffffffff


	//   ....[10]....
        /*016c*/ 	.word	0xffffffff


	//   ....[11]....
        /*0170*/ 	.word	0xffffffff


	//   ....[12]....
        /*0174*/ 	.word	0xffffffff


	//   ....[13]....
        /*0178*/ 	.word	0xffffffff


	//   ....[14]....
        /*017c*/ 	.word	0xffffffff


	//   ....[15]....
        /*0180*/ 	.word	0xffffffff


	//   ....[16]....
        /*0184*/ 	.word	0xffffffff


	//   ....[17]....
        /*0188*/ 	.word	0xffffffff


	//   ....[18]....
        /*018c*/ 	.word	0xffffffff


	//   ....[19]....
        /*0190*/ 	.word	0xffffffff


	//   ....[20]....
        /*0194*/ 	.word	0xffffffff


	//   ....[21]....
        /*0198*/ 	.word	0xffffffff


	//   ....[22]....
        /*019c*/ 	.word	0xffffffff


	//   ....[23]....
        /*01a0*/ 	.word	0xffffffff


	//   ....[24]....
        /*01a4*/ 	.word	0xffffffff


	//   ....[25]....
        /*01a8*/ 	.word	0xffffffff


	//   ....[26]....
        /*01ac*/ 	.word	0xffffffff


	//   ....[27]....
        /*01b0*/ 	.word	0xffffffff


	//   ....[28]....
        /*01b4*/ 	.word	0xffffffff


	//   ....[29]....
        /*01b8*/ 	.word	0xffffffff


	//   ....[30]....
        /*01bc*/ 	.word	0xffffffff


	//   ....[31]....
        /*01c0*/ 	.word	0xffffffff


	//   ....[32]....
        /*01c4*/ 	.word	0xffffffff


	//   ....[33]....
        /*01c8*/ 	.word	0xffffffff


	//   ....[34]....
        /*01cc*/ 	.word	0xffffffff


	//   ....[35]....
        /*01d0*/ 	.word	0xffffffff


	//   ....[36]....
        /*01d4*/ 	.word	0xffffffff


	//   ....[37]....
        /*01d8*/ 	.word	0xffffffff


	//   ....[38]....
        /*01dc*/ 	.word	0xffffffff


	//   ....[39]....
        /*01e0*/ 	.word	0xffffffff


	//   ....[40]....
        /*01e4*/ 	.word	0xffffffff


	//   ....[41]....
        /*01e8*/ 	.word	0xffffffff


	//   ....[42]....
        /*01ec*/ 	.word	0xffffffff


	//   ....[43]....
        /*01f0*/ 	.word	0xffffffff


	//   ....[44]....
        /*01f4*/ 	.word	0xffffffff


	//   ....[45]....
        /*01f8*/ 	.word	0xffffffff


	//   ....[46]....
        /*01fc*/ 	.word	0xffffffff


	//   ....[47]....
        /*0200*/ 	.word	0xffffffff


	//   ....[48]....
        /*0204*/ 	.word	0xffffffff


	//   ....[49]....
        /*0208*/ 	.word	0xffffffff


	//   ....[50]....
        /*020c*/ 	.word	0xffffffff


	//   ....[51]....
        /*0210*/ 	.word	0xffffffff


	//   ....[52]....
        /*0214*/ 	.word	0xffffffff


	//   ....[53]....
        /*0218*/ 	.word	0xffffffff


	//   ....[54]....
        /*021c*/ 	.word	0xffffffff


	//   ....[55]....
        /*0220*/ 	.word	0xffffffff


	//   ....[56]....
        /*0224*/ 	.word	0xffffffff


	//   ....[57]....
        /*0228*/ 	.word	0xffffffff


	//   ....[58]....
        /*022c*/ 	.word	0xffffffff


	//   ....[59]....
        /*0230*/ 	.word	0xffffffff


	//   ....[60]....
        /*0234*/ 	.word	0xffffffff


	//   ....[61]....
        /*0238*/ 	.word	0xffffffff


	//   ....[62]....
        /*023c*/ 	.word	0xffffffff


	//   ....[63]....
        /*0240*/ 	.word	0xffffffff


	//   ....[64]....
        /*0244*/ 	.word	0xffffffff


	//   ....[65]....
        /*0248*/ 	.word	0xffffffff


	//   ....[66]....
        /*024c*/ 	.word	0xffffffff


	//   ....[67]....
        /*0250*/ 	.word	0xffffffff


	//   ....[68]....
        /*0254*/ 	.word	0xffffffff


	//   ....[69]....
        /*0258*/ 	.word	0xffffffff


	//   ....[70]....
        /*025c*/ 	.word	0xffffffff


	//   ....[71]....
        /*0260*/ 	.word	0xffffffff


	//   ....[72]....
        /*0264*/ 	.word	0xffffffff


	//   ....[73]....
        /*0268*/ 	.word	0xffffffff


	//   ....[74]....
        /*026c*/ 	.word	0xffffffff


	//   ....[75]....
        /*0270*/ 	.word	0xffffffff


	//   ....[76]....
        /*0274*/ 	.word	0xffffffff


	//   ....[77]....
        /*0278*/ 	.word	0xffffffff


	//   ....[78]....
        /*027c*/ 	.word	0xffffffff


	//   ....[79]....
        /*0280*/ 	.word	0xffffffff


	//   ....[80]....
        /*0284*/ 	.word	0xffffffff


	//   ....[81]....
        /*0288*/ 	.word	0xffffffff


	//   ....[82]....
        /*028c*/ 	.word	0x0500000f


	//   ....[83]....
        /*0290*/ 	.word	0x0500000f


	//   ....[84]....
        /*0294*/ 	.word	0x0500000f


	//   ....[85]....
        /*0298*/ 	.word	0x0500000f


	//   ....[86]....
        /*029c*/ 	.word	0x0500000f


	//   ....[87]....
        /*02a0*/ 	.word	0x0500000f


	//   ....[88]....
        /*02a4*/ 	.word	0x0500000f


	//   ....[89]....
        /*02a8*/ 	.word	0x0500000f


	//   ....[90]....
        /*02ac*/ 	.word	0x0500000f


	//   ....[91]....
        /*02b0*/ 	.word	0x0500000f


	//   ....[92]....
        /*02b4*/ 	.word	0x0500000f


	//   ....[93]....
        /*02b8*/ 	.word	0x0500000f


	//   ....[94]....
        /*02bc*/ 	.word	0x0500000f


	//   ....[95]....
        /*02c0*/ 	.word	0x0500000f


	//   ....[96]....
        /*02c4*/ 	.word	0x0500000f


	//   ....[97]....
        /*02c8*/ 	.word	0x0500000f


	//   ....[98]....
        /*02cc*/ 	.word	0x0500000f


	//   ....[99]....
        /*02d0*/ 	.word	0x0500000f


	//   ....[100]....
        /*02d4*/ 	.word	0x0500000f


	//   ....[101]....
        /*02d8*/ 	.word	0x0500000f


	//   ....[102]....
        /*02dc*/ 	.word	0x0500000f


	//   ....[103]....
        /*02e0*/ 	.word	0x0500000f


	//   ....[104]....
        /*02e4*/ 	.word	0x0500000f


	//   ....[105]....
        /*02e8*/ 	.word	0x0500000f


	//   ....[106]....
        /*02ec*/ 	.word	0x0500000f


	//   ....[107]....
        /*02f0*/ 	.word	0x0500000f


	//   ....[108]....
        /*02f4*/ 	.word	0x0500000f


	//   ....[109]....
        /*02f8*/ 	.word	0x0500000f


	//   ....[110]....
        /*02fc*/ 	.word	0x0500000f


	//   ....[111]....
        /*0300*/ 	.word	0x0500000f


	//   ....[112]....
        /*0304*/ 	.word	0x0500000f


	//   ....[113]....
        /*0308*/ 	.word	0x0500000f


	//   ....[114]....
        /*030c*/ 	.word	0x0500000f


	//   ....[115]....
        /*0310*/ 	.word	0x0500000f


	//   ....[116]....
        /*0314*/ 	.word	0x0500000f


	//   ....[117]....
        /*0318*/ 	.word	0x0500000f


	//   ....[118]....
        /*031c*/ 	.word	0x0500000f


	//   ....[119]....
        /*0320*/ 	.word	0x0500000f


	//   ....[120]....
        /*0324*/ 	.word	0x0500000f


	//   ....[121]....
        /*0328*/ 	.word	0x0500000f


	//   ....[122]....
        /*032c*/ 	.word	0x0500000f


	//   ....[123]....
        /*0330*/ 	.word	0x0500000f


	//   ....[124]....
        /*0334*/ 	.word	0x0500000f


	//   ....[125]....
        /*0338*/ 	.word	0x0500000f


	//   ....[126]....
        /*033c*/ 	.word	0x0500000f


	//   ....[127]....
        /*0340*/ 	.word	0x0500000f


	//   ....[128]....
        /*0344*/ 	.word	0x0500000f


	//   ....[129]....
        /*0348*/ 	.word	0x0500000f


	//   ....[130]....
        /*034c*/ 	.word	0x0500000f


	//   ....[131]....
        /*0350*/ 	.word	0x0500000f


	//----- nvinfo : EIATTR_COOP_GROUP_INSTR_OFFSETS
	.align		4
.L_166:
        /*0354*/ 	.byte	0x04, 0x28
        /*0356*/ 	.short	(.L_168 - .L_167)


	//   ....[0]....
.L_167:
        /*0358*/ 	.word	0x00000080


	//   ....[1]....
        /*035c*/ 	.word	0x00000090


	//   ....[2]....
        /*0360*/ 	.word	0x000002c0


	//   ....[3]....
        /*0364*/ 	.word	0x00000420


	//   ....[4]....
        /*0368*/ 	.word	0x00000540


	//   ....[5]....
        /*036c*/ 	.word	0x000006a0


	//   ....[6]....
        /*0370*/ 	.word	0x000010b0


	//   ....[7]....
        /*0374*/ 	.word	0x00002810


	//   ....[8]....
        /*0378*/ 	.word	0x00002fb0


	//   ....[9]....
        /*037c*/ 	.word	0x000043e0


	//   ....[10]....
        /*0380*/ 	.word	0x00004500


	//   ....[11]....
        /*0384*/ 	.word	0x00004690


	//   ....[12]....
        /*0388*/ 	.word	0x00004740


	//   ....[13]....
        /*038c*/ 	.word	0x00004e90


	//   ....[14]....
        /*0390*/ 	.word	0x00005430


	//   ....[15]....
        /*0394*/ 	.word	0x000065f0


	//   ....[16]....
        /*0398*/ 	.word	0x00006640


	//   ....[17]....
        /*039c*/ 	.word	0x000068f0


	//   ....[18]....
        /*03a0*/ 	.word	0x00006ac0


	//   ....[19]....
        /*03a4*/ 	.word	0x00007940


	//   ....[20]....
        /*03a8*/ 	.word	0x000079f0


	//   ....[21]....
        /*03ac*/ 	.word	0x00007a20


	//   ....[22]....
        /*03b0*/ 	.word	0x00007a90


	//   ....[23]....
        /*03b4*/ 	.word	0x00007ac0


	//   ....[24]....
        /*03b8*/ 	.word	0x00008af0


	//   ....[25]....
        /*03bc*/ 	.word	0x000097b0


	//   ....[26]....
        /*03c0*/ 	.word	0x000097f0


	//   ....[27]....
        /*03c4*/ 	.word	0x00009820


	//   ....[28]....
        /*03c8*/ 	.word	0x00009840


	//   ....[29]....
        /*03cc*/ 	.word	0x00009e70


	//   ....[30]....
        /*03d0*/ 	.word	0x00009e90


	//   ....[31]....
        /*03d4*/ 	.word	0x0000a0d0


	//   ....[32]....
        /*03d8*/ 	.word	0x0000a100


	//   ....[33]....
        /*03dc*/ 	.word	0x0000bde0


	//   ....[34]....
        /*03e0*/ 	.word	0x0000be10


	//   ....[35]....
        /*03e4*/ 	.word	0x0000beb0


	//   ....[36]....
        /*03e8*/ 	.word	0x0000bed0


	//   ....[37]....
        /*03ec*/ 	.word	0x0000bf40


	//   ....[38]....
        /*03f0*/ 	.word	0x0000bf60


	//   ....[39]....
        /*03f4*/ 	.word	0x0000bf70


	//   ....[40]....
        /*03f8*/ 	.word	0x0000bf80


	//   ....[41]....
        /*03fc*/ 	.word	0x0000c620


	//   ....[42]....
        /*0400*/ 	.word	0x0000c650


	//   ....[43]....
        /*0404*/ 	.word	0x0000c710


	//   ....[44]....
        /*0408*/ 	.word	0x0000c720


	//   ....[45]....
        /*040c*/ 	.word	0x0000c7b0


	//   ....[46]....
        /*0410*/ 	.word	0x0000c7c0


	//   ....[47]....
        /*0414*/ 	.word	0x0000c7e0


	//   ....[48]....
        /*0418*/ 	.word	0x0000c820


	//   ....[49]....
        /*041c*/ 	.word	0x0000cd80


	//   ....[50]....
        /*0420*/ 	.word	0x0000cdb0


	//   ....[51]....
        /*0424*/ 	.word	0x0000cdc0


	//   ....[52]....
        /*0428*/ 	.word	0x0000cde0


	//   ....[53]....
        /*042c*/ 	.word	0x0000cf50


	//   ....[54]....
        /*0430*/ 	.word	0x0000cf90


	//   ....[55]....
        /*0434*/ 	.word	0x0000cfb0


	//   ....[56]....
        /*0438*/ 	.word	0x0000d080


	//   ....[57]....
        /*043c*/ 	.word	0x0000d5a0


	//   ....[58]....
        /*0440*/ 	.word	0x0000d5d0


	//   ....[59]....
        /*0444*/ 	.word	0x0000d600


	//   ....[60]....
        /*0448*/ 	.word	0x0000d6c0


	//   ....[61]....
        /*044c*/ 	.word	0x0000d700


	//   ....[62]....
        /*0450*/ 	.word	0x0000d720


	//   ....[63]....
        /*0454*/ 	.word	0x0000d740


	//   ....[64]....
        /*0458*/ 	.word	0x0000dad0


	//   ....[65]....
        /*045c*/ 	.word	0x0000e330


	//   ....[66]....
        /*0460*/ 	.word	0x0000e350


	//   ....[67]....
        /*0464*/ 	.word	0x0000e3a0


	//   ....[68]....
        /*0468*/ 	.word	0x0000e3b0


	//   ....[69]....
        /*046c*/ 	.word	0x0000e3f0


	//   ....[70]....
        /*0470*/ 	.word	0x0000e400


	//   ....[71]....
        /*0474*/ 	.word	0x0000e410


	//   ....[72]....
        /*0478*/ 	.word	0x0000e450


	//   ....[73]....
        /*047c*/ 	.word	0x0000e780


	//   ....[74]....
        /*0480*/ 	.word	0x0000e7b0


	//   ....[75]....
        /*0484*/ 	.word	0x0000e7e0


	//   ....[76]....
        /*0488*/ 	.word	0x0000e820


	//   ....[77]....
        /*048c*/ 	.word	0x0000e840


	//   ....[78]....
        /*0490*/ 	.word	0x0000e900


	//   ....[79]....
        /*0494*/ 	.word	0x0000e920


	//   ....[80]....
        /*0498*/ 	.word	0x0000e9a0


	//   ....[81]....
        /*049c*/ 	.word	0x0000eee0


	//   ....[82]....
        /*04a0*/ 	.word	0x0000f400


	//   ....[83]....
        /*04a4*/ 	.word	0x0000f4f0


	//   ....[84]....
        /*04a8*/ 	.word	0x0000f590


	//   ....[85]....
        /*04ac*/ 	.word	0x0000f600


	//   ....[86]....
        /*04b0*/ 	.word	0x0000f6f0


	//   ....[87]....
        /*04b4*/ 	.word	0x0000f760


	//   ....[88]....
        /*04b8*/ 	.word	0x0000f850


	//   ....[89]....
        /*04bc*/ 	.word	0x0000f8c0


	//   ....[90]....
        /*04c0*/ 	.word	0x0000f960


	//   ....[91]....
        /*04c4*/ 	.word	0x0000fa50


	//   ....[92]....
        /*04c8*/ 	.word	0x0000fad0


	//   ....[93]....
        /*04cc*/ 	.word	0x0000fb30


	//   ....[94]....
        /*04d0*/ 	.word	0x0000fc20


	//   ....[95]....
        /*04d4*/ 	.word	0x0000fca0


	//   ....[96]....
        /*04d8*/ 	.word	0x0000fd80


	//   ....[97]....
        /*04dc*/ 	.word	0x0000fdf0


	//   ....[98]....
        /*04e0*/ 	.word	0x0000feb0


	//   ....[99]....
        /*04e4*/ 	.word	0x0000ff50


	//   ....[100]....
        /*04e8*/ 	.word	0x00010010


	//   ....[101]....
        /*04ec*/ 	.word	0x00010140


	//   ....[102]....
        /*04f0*/ 	.word	0x00010230


	//   ....[103]....
        /*04f4*/ 	.word	0x000103e0


	//   ....[104]....
        /*04f8*/ 	.word	0x00010430


	//   ....[105]....
        /*04fc*/ 	.word	0x00010540


	//   ....[106]....
        /*0500*/ 	.word	0x00010620


	//   ....[107]....
        /*0504*/ 	.word	0x000107a0


	//   ....[108]....
        /*0508*/ 	.word	0x00010890


	//   ....[109]....
        /*050c*/ 	.word	0x000109f0


	//   ....[110]....
        /*0510*/ 	.word	0x00010b30


	//   ....[111]....
        /*0514*/ 	.word	0x00010c40


	//   ....[112]....
        /*0518*/ 	.word	0x00010d80


	//   ....[113]....
        /*051c*/ 	.word	0x00010e80


	//   ....[114]....
        /*0520*/ 	.word	0x00010f50


	//   ....[115]....
        /*0524*/ 	.word	0x00011030


	//   ....[116]....
        /*0528*/ 	.word	0x000110d0


	//   ....[117]....
        /*052c*/ 	.word	0x00011130


	//   ....[118]....
        /*0530*/ 	.word	0x000111e0


	//   ....[119]....
        /*0534*/ 	.word	0x00011240


	//   ....[120]....
        /*0538*/ 	.word	0x000112f0


	//   ....[121]....
        /*053c*/ 	.word	0x00011350


	//   ....[122]....
        /*0540*/ 	.word	0x00011400


	//   ....[123]....
        /*0544*/ 	.word	0x000114f0


	//   ....[124]....
        /*0548*/ 	.word	0x000115c0


	//   ....[125]....
        /*054c*/ 	.word	0x00011690


	//   ....[126]....
        /*0550*/ 	.word	0x000117a0


	//   ....[127]....
        /*0554*/ 	.word	0x000118c0


	//   ....[128]....
        /*0558*/ 	.word	0x000119a0


	//   ....[129]....
        /*055c*/ 	.word	0x00011aa0


	//   ....[130]....
        /*0560*/ 	.word	0x00011b70


	//   ....[131]....
        /*0564*/ 	.word	0x00011c80


	//----- nvinfo : EIATTR_REG_RECONFIG
	.align		4
.L_168:
        /*0568*/ 	.byte	0x01, 0x54
	.zero		2


	//----- nvinfo : EIATTR_SYSCALL_OFFSETS
	.align		4
        /*056c*/ 	.byte	0x04, 0x46
        /*056e*/ 	.short	(.L_170 - .L_169)


	//   ....[0]....
.L_169:
        /*0570*/ 	.word	0x00002a10


	//   ....[1]....
        /*0574*/ 	.word	0x0000b680


	//   ....[2]....
        /*0578*/ 	.word	0x0000b7c0


	//   ....[3]....
        /*057c*/ 	.word	0x0000b8b0


	//   ....[4]....
        /*0580*/ 	.word	0x0000c2c0


	//   ....[5]....
        /*0584*/ 	.word	0x0000ca60


	//----- nvinfo : EIATTR_MBARRIER_INSTR_OFFSETS
	.align		4
.L_170:
        /*0588*/ 	.byte	0x04, 0x39
        /*058a*/ 	.short	(.L_172 - .L_171)


	//   ....[0]....
.L_171:
        /*058c*/ 	.word	0x000001a0
        /*0590*/ 	.word	0x000000ff
        /*0594*/ 	.word	0x00038800
        /*0598*/ 	.short	0x0100
        /*059a*/ 	.byte	0x08
	.zero		1


	//   ....[1]....
        /*059c*/ 	.word	0x000001b0
        /*05a0*/ 	.word	0x000000ff
        /*05a4*/ 	.word	0x00038810
        /*05a8*/ 	.short	0x0100
        /*05aa*/ 	.byte	0x08
	.zero		1


	//   ....[2]....
        /*05ac*/ 	.word	0x000001c0
        /*05b0*/ 	.word	0x000000ff
        /*05b4*/ 	.word	0x00038820
        /*05b8*/ 	.short	0x0100
        /*05ba*/ 	.byte	0x08
	.zero		1


	//   ....[3]....
        /*05bc*/ 	.word	0x00000270
        /*05c0*/ 	.word	0x000000ff
        /*05c4*/ 	.word	0x00038830
        /*05c8*/ 	.short	0x0100
        /*05ca*/ 	.byte	0x06
	.zero		1


	//   ....[4]....
        /*05cc*/ 	.word	0x00000280
        /*05d0*/ 	.word	0x000000ff
        /*05d4*/ 	.word	0x00038840
        /*05d8*/ 	.short	0x0100
        /*05da*/ 	.byte	0x06
	.zero		1


	//   ....[5]....
        /*05dc*/ 	.word	0x00000290
        /*05e0*/ 	.word	0x000000ff
        /*05e4*/ 	.word	0x00038838
        /*05e8*/ 	.short	0x0100
        /*05ea*/ 	.byte	0x06
	.zero		1


	//   ....[6]....
        /*05ec*/ 	.word	0x000002a0
        /*05f0*/ 	.word	0x000000ff
        /*05f4*/ 	.word	0x00038848
        /*05f8*/ 	.short	0x0100
        /*05fa*/ 	.byte	0x06
	.zero		1


	//   ....[7]....
        /*05fc*/ 	.word	0x000003d0
        /*0600*/ 	.word	0x000000ff
        /*0604*/ 	.word	0x00038850
        /*0608*/ 	.short	0x0100
        /*060a*/ 	.byte	0x08
	.zero		1


	//   ....[8]....
        /*060c*/ 	.word	0x000003e0
        /*0610*/ 	.word	0x000000ff
        /*0614*/ 	.word	0x00038860
        /*0618*/ 	.short	0x0100
        /*061a*/ 	.byte	0x08
	.zero		1


	//   ....[9]....
        /*061c*/ 	.word	0x000003f0
        /*0620*/ 	.word	0x000000ff
        /*0624*/ 	.word	0x00038858
        /*0628*/ 	.short	0x0100
        /*062a*/ 	.byte	0x08
	.zero		1


	//   ....[10]....
        /*062c*/ 	.word	0x00000400
        /*0630*/ 	.word	0x000000ff
        /*0634*/ 	.word	0x00038868
        /*0638*/ 	.short	0x0100
        /*063a*/ 	.byte	0x08
	.zero		1


	//   ....[11]....
        /*063c*/ 	.word	0x000004f0
        /*0640*/ 	.word	0x000000ff
        /*0644*/ 	.word	0x00038870
        /*0648*/ 	.short	0x0100
        /*064a*/ 	.byte	0x06
	.zero		1


	//   ....[12]....
        /*064c*/ 	.word	0x00000500
        /*0650*/ 	.word	0x000000ff
        /*0654*/ 	.word	0x00038880
        /*0658*/ 	.short	0x0100
        /*065a*/ 	.byte	0x06
	.zero		1


	//   ....[13]....
        /*065c*/ 	.word	0x00000510
        /*0660*/ 	.word	0x000000ff
        /*0664*/ 	.word	0x00038878
        /*0668*/ 	.short	0x0100
        /*066a*/ 	.byte	0x06
	.zero		1


	//   ....[14]....
        /*066c*/ 	.word	0x00000520
        /*0670*/ 	.word	0x000000ff
        /*0674*/ 	.word	0x00038888
        /*0678*/ 	.short	0x0100
        /*067a*/ 	.byte	0x06
	.zero		1


	//   ....[15]....
        /*067c*/ 	.word	0x00000650
        /*0680*/ 	.word	0x000000ff
        /*0684*/ 	.word	0x00038890
        /*0688*/ 	.short	0x0100
        /*068a*/ 	.byte	0x08
	.zero		1


	//   ....[16]....
        /*068c*/ 	.word	0x00000660
        /*0690*/ 	.word	0x000000ff
        /*0694*/ 	.word	0x000388a0
        /*0698*/ 	.short	0x0100
        /*069a*/ 	.byte	0x08
	.zero		1


	//   ....[17]....
        /*069c*/ 	.word	0x00000670
        /*06a0*/ 	.word	0x000000ff
        /*06a4*/ 	.word	0x00038898
        /*06a8*/ 	.short	0x0100
        /*06aa*/ 	.byte	0x08
	.zero		1


	//   ....[18]....
        /*06ac*/ 	.word	0x00000680
        /*06b0*/ 	.word	0x000000ff
        /*06b4*/ 	.word	0x000388a8
        /*06b8*/ 	.short	0x0100
        /*06ba*/ 	.byte	0x08
	.zero		1


	//   ....[19]....
        /*06bc*/ 	.word	0x000007b0
        /*06c0*/ 	.word	0x000000ff
        /*06c4*/ 	.word	0x000388b0
        /*06c8*/ 	.short	0x0100
        /*06ca*/ 	.byte	0x08
	.zero		1


	//   ....[20]....
        /*06cc*/ 	.word	0x000007c0
        /*06d0*/ 	.word	0x000000ff
        /*06d4*/ 	.word	0x000388c0
        /*06d8*/ 	.short	0x0100
        /*06da*/ 	.byte	0x08
	.zero		1


	//   ....[21]....
        /*06dc*/ 	.word	0x000007d0
        /*06e0*/ 	.word	0x000000ff
        /*06e4*/ 	.word	0x000388b8
        /*06e8*/ 	.short	0x0100
        /*06ea*/ 	.byte	0x08
	.zero		1


	//   ....[22]....
        /*06ec*/ 	.word	0x000007e0
        /*06f0*/ 	.word	0x000000ff
        /*06f4*/ 	.word	0x000388c8
        /*06f8*/ 	.short	0x0100
        /*06fa*/ 	.byte	0x08
	.zero		1


	//   ....[23]....
        /*06fc*/ 	.word	0x00001400
        /*0700*/ 	.word	0x000000ff
        /*0704*/ 	.word	0x00000000
        /*0708*/ 	.short	0x0101
        /*070a*/ 	.byte	0x06
	.zero		1


	//   ....[24]....
        /*070c*/ 	.word	0x00001f00
        /*0710*/ 	.word	0x000000ff
        /*0714*/ 	.word	0x00000000
        /*0718*/ 	.short	0x0101
        /*071a*/ 	.byte	0x06
	.zero		1


	//   ....[25]....
        /*071c*/ 	.word	0x00002a70
        /*0720*/ 	.word	0x000000ff
        /*0724*/ 	.word	0x00038800
        /*0728*/ 	.short	0x010a
        /*072a*/ 	.byte	0x26
	.zero		1


	//   ....[26]....
        /*072c*/ 	.word	0x00002ae0
        /*0730*/ 	.word	0x00000008
        /*0734*/ 	.word	0x00038830
        /*0738*/ 	.short	0x010a
        /*073a*/ 	.byte	0x3f
	.zero		1


	//   ....[27]....
        /*073c*/ 	.word	0x00002b20
        /*0740*/ 	.word	0x00000008
        /*0744*/ 	.word	0x00038830
        /*0748*/ 	.short	0x010a
        /*074a*/ 	.byte	0x3f
	.zero		1


	//   ....[28]....
        /*074c*/ 	.word	0x00002da0
        /*0750*/ 	.word	0x000000ff
        /*0754*/ 	.word	0x00038810
        /*0758*/ 	.short	0x010a
        /*075a*/ 	.byte	0x26
	.zero		1


	//   ....[29]....
        /*075c*/ 	.word	0x00002de0
        /*0760*/ 	.word	0x00000008
        /*0764*/ 	.word	0x00038850
        /*0768*/ 	.short	0x010a
        /*076a*/ 	.byte	0x3f
	.zero		1


	//   ....[30]....
        /*076c*/ 	.word	0x00002e20
        /*0770*/ 	.word	0x00000008
        /*0774*/ 	.word	0x00038850
        /*0778*/ 	.short	0x010a
        /*077a*/ 	.byte	0x3f
	.zero		1


	//   ....[31]....
        /*077c*/ 	.word	0x000040b0
        /*0780*/ 	.word	0x000000ff
        /*0784*/ 	.word	0x00000000
        /*0788*/ 	.short	0x0101
        /*078a*/ 	.byte	0x07
	.zero		1


	//   ....[32]....
        /*078c*/ 	.word	0x00004f10
        /*0790*/ 	.word	0x000000ff
        /*0794*/ 	.word	0x00000000
        /*0798*/ 	.short	0x0101
        /*079a*/ 	.byte	0x07
	.zero		1


	//   ....[33]....
        /*079c*/ 	.word	0x00005020
        /*07a0*/ 	.word	0x000000ff
        /*07a4*/ 	.word	0x00038830
        /*07a8*/ 	.short	0x010a
        /*07aa*/ 	.byte	0x07
	.zero		1


	//   ....[34]....
        /*07ac*/ 	.word	0x00005060
        /*07b0*/ 	.word	0x000000ff
        /*07b4*/ 	.word	0x00038830
        /*07b8*/ 	.short	0x010a
        /*07ba*/ 	.byte	0x07
	.zero		1


	//   ....[35]....
        /*07bc*/ 	.word	0x00005270
        /*07c0*/ 	.word	0x000000ff
        /*07c4*/ 	.word	0x00038850
        /*07c8*/ 	.short	0x010a
        /*07ca*/ 	.byte	0x07
	.zero		1


	//   ....[36]....
        /*07cc*/ 	.word	0x000052b0
        /*07d0*/ 	.word	0x000000ff
        /*07d4*/ 	.word	0x00038850
        /*07d8*/ 	.short	0x010a
        /*07da*/ 	.byte	0x07
	.zero		1


	//   ....[37]....
        /*07dc*/ 	.word	0x000064f0
        /*07e0*/ 	.word	0x000000ff
        /*07e4*/ 	.word	0x00000000
        /*07e8*/ 	.short	0x0101
        /*07ea*/ 	.byte	0x0b
	.zero		1


	//   ....[38]....
        /*07ec*/ 	.word	0x000079d0
        /*07f0*/ 	.word	0x000000ff
        /*07f4*/ 	.word	0x00000000
        /*07f8*/ 	.short	0x0101
        /*07fa*/ 	.byte	0x07
	.zero		1


	//   ....[39]....
        /*07fc*/ 	.word	0x00009e80
        /*0800*/ 	.word	0x000000ff
        /*0804*/ 	.word	0x00000000
        /*0808*/ 	.short	0x0101
        /*080a*/ 	.byte	0x04
	.zero		1


	//   ....[40]....
        /*080c*/ 	.word	0x0000bbd0
        /*0810*/ 	.word	0x00000019
        /*0814*/ 	.word	0x00038840
        /*0818*/ 	.short	0x010a
        /*081a*/ 	.byte	0x3f
	.zero		1


	//   ....[41]....
        /*081c*/ 	.word	0x0000c080
        /*0820*/ 	.word	0x00000019
        /*0824*/ 	.word	0x00038830
        /*0828*/ 	.short	0x0107
        /*082a*/ 	.byte	0x3f
	.zero		1


	//   ....[42]....
        /*082c*/ 	.word	0x0000c140
        /*0830*/ 	.word	0x00000019
        /*0834*/ 	.word	0x00038830
        /*0838*/ 	.short	0x0101
        /*083a*/ 	.byte	0x3f
	.zero		1


	//   ....[43]....
        /*083c*/ 	.word	0x0000c8e0
        /*0840*/ 	.word	0x000000ff
        /*0844*/ 	.word	0x00038800
        /*0848*/ 	.short	0x0107
        /*084a*/ 	.byte	0x25
	.zero		1


	//   ....[44]....
        /*084c*/ 	.word	0x0000c930
        /*0850*/ 	.word	0x000000ff
        /*0854*/ 	.word	0x00038800
        /*0858*/ 	.short	0x0101
        /*085a*/ 	.byte	0x25
	.zero		1


	//   ....[45]....
        /*085c*/ 	.word	0x0000d2a0
        /*0860*/ 	.word	0x000000ff
        /*0864*/ 	.word	0x00038810
        /*0868*/ 	.short	0x0107
        /*086a*/ 	.byte	0x25
	.zero		1


	//   ....[46]....
        /*086c*/ 	.word	0x0000d300
        /*0870*/ 	.word	0x000000ff
        /*0874*/ 	.word	0x00038810
        /*0878*/ 	.short	0x0101
        /*087a*/ 	.byte	0x25
	.zero		1


	//   ....[47]....
        /*087c*/ 	.word	0x0000d320
        /*0880*/ 	.word	0x000000ff
        /*0884*/ 	.word	0x00038820
        /*0888*/ 	.short	0x010a
        /*088a*/ 	.byte	0x25
	.zero		1


	//   ....[48]....
        /*088c*/ 	.word	0x0000d3b0
        /*0890*/ 	.word	0x00000019
        /*0894*/ 	.word	0x00038860
        /*0898*/ 	.short	0x010a
        /*089a*/ 	.byte	0x3f
	.zero		1


	//   ....[49]....
        /*089c*/ 	.word	0x0000de10
        /*08a0*/ 	.word	0x00000019
        /*08a4*/ 	.word	0x00038850
        /*08a8*/ 	.short	0x0107
        /*08aa*/ 	.byte	0x3f
	.zero		1


	//   ....[50]....
        /*08ac*/ 	.word	0x0000def0
        /*08b0*/ 	.word	0x00000019
        /*08b4*/ 	.word	0x00038850
        /*08b8*/ 	.short	0x0101
        /*08ba*/ 	.byte	0x3f
	.zero		1


	//   ....[51]....
        /*08bc*/ 	.word	0x0000e190
        /*08c0*/ 	.word	0x00000008
        /*08c4*/ 	.word	0x00038840
        /*08c8*/ 	.short	0x010a
        /*08ca*/ 	.byte	0x3f
	.zero		1


	//   ....[52]....
        /*08cc*/ 	.word	0x0000e4d0
        /*08d0*/ 	.word	0x00000008
        /*08d4*/ 	.word	0x00038830
        /*08d8*/ 	.short	0x0107
        /*08da*/ 	.byte	0x3f
	.zero		1


	//   ....[53]....
        /*08dc*/ 	.word	0x0000e590
        /*08e0*/ 	.word	0x00000008
        /*08e4*/ 	.word	0x00038830
        /*08e8*/ 	.short	0x0101
        /*08ea*/ 	.byte	0x3f
	.zero		1


	//   ....[54]....
        /*08ec*/ 	.word	0x0000e5c0
        /*08f0*/ 	.word	0x00000008
        /*08f4*/ 	.word	0x00038860
        /*08f8*/ 	.short	0x010a
        /*08fa*/ 	.byte	0x3f
	.zero		1


	//   ....[55]....
        /*08fc*/ 	.word	0x0000ec00
        /*0900*/ 	.word	0x00000008
        /*0904*/ 	.word	0x00038850
        /*0908*/ 	.short	0x0107
        /*090a*/ 	.byte	0x3f
	.zero		1


	//   ....[56]....
        /*090c*/ 	.word	0x0000ecd0
        /*0910*/ 	.word	0x00000008
        /*0914*/ 	.word	0x00038850
        /*0918*/ 	.short	0x0101
        /*091a*/ 	.byte	0x3f
	.zero		1


	//   ....[57]....
        /*091c*/ 	.word	0x0000ee60
        /*0920*/ 	.word	0x00000005
        /*0924*/ 	.word	0x00038820
        /*0928*/ 	.short	0x010a
        /*092a*/ 	.byte	0x3f
	.zero		1


	//   ....[58]....
        /*092c*/ 	.word	0x0000efd0
        /*0930*/ 	.word	0x00000003
        /*0934*/ 	.word	0x00038840
        /*0938*/ 	.short	0x010a
        /*093a*/ 	.byte	0x3f
	.zero		1


	//   ....[59]....
        /*093c*/ 	.word	0x0000f070
        /*0940*/ 	.word	0x00000005
        /*0944*/ 	.word	0x00038840
        /*0948*/ 	.short	0x010a
        /*094a*/ 	.byte	0x3f
	.zero		1


	//   ....[60]....
        /*094c*/ 	.word	0x0000f0b0
        /*0950*/ 	.word	0x00000003
        /*0954*/ 	.word	0x00038860
        /*0958*/ 	.short	0x010a
        /*095a*/ 	.byte	0x3f
	.zero		1


	//   ....[61]....
        /*095c*/ 	.word	0x0000f0f0
        /*0960*/ 	.word	0x00000005
        /*0964*/ 	.word	0x00038860
        /*0968*/ 	.short	0x010a
        /*096a*/ 	.byte	0x3f
	.zero		1


	//   ....[62]....
        /*096c*/ 	.word	0x0000f160
        /*0970*/ 	.word	0x00000000
        /*0974*/ 	.word	0x00038800
        /*0978*/ 	.short	0x010a
        /*097a*/ 	.byte	0x3f
	.zero		1


	//   ....[63]....
        /*097c*/ 	.word	0x0000f1b0
        /*0980*/ 	.word	0x00000008
        /*0984*/ 	.word	0x00038830
        /*0988*/ 	.short	0x010a
        /*098a*/ 	.byte	0x3f
	.zero		1


	//   ....[64]....
        /*098c*/ 	.word	0x0000f210
        /*0990*/ 	.word	0x00000004
        /*0994*/ 	.word	0x00038810
        /*0998*/ 	.short	0x010a
        /*099a*/ 	.byte	0x3f
	.zero		1


	//   ....[65]....
        /*099c*/ 	.word	0x0000f260
        /*09a0*/ 	.word	0x00000008
        /*09a4*/ 	.word	0x00038850
        /*09a8*/ 	.short	0x010a
        /*09aa*/ 	.byte	0x3f
	.zero		1


	//   ....[66]....
        /*09ac*/ 	.word	0x0000f2c0
        /*09b0*/ 	.word	0x00000004
        /*09b4*/ 	.word	0x00038830
        /*09b8*/ 	.short	0x010a
        /*09ba*/ 	.byte	0x3f
	.zero		1


	//   ....[67]....
        /*09bc*/ 	.word	0x0000f320
        /*09c0*/ 	.word	0x00000004
        /*09c4*/ 	.word	0x00038850
        /*09c8*/ 	.short	0x010a
        /*09ca*/ 	.byte	0x3f
	.zero		1


	//   ....[68]....
        /*09cc*/ 	.word	0x0000f440
        /*09d0*/ 	.word	0x00000019
        /*09d4*/ 	.word	0x00038840
        /*09d8*/ 	.short	0x010a
        /*09da*/ 	.byte	0x3f
	.zero		1


	//   ....[69]....
        /*09dc*/ 	.word	0x000106a0
        /*09e0*/ 	.word	0x00000003
        /*09e4*/ 	.word	0x00038820
        /*09e8*/ 	.short	0x010a
        /*09ea*/ 	.byte	0x3f
	.zero		1


	//   ....[70]....
        /*09ec*/ 	.word	0x000106f0
        /*09f0*/ 	.word	0x00000019
        /*09f4*/ 	.word	0x00038860
        /*09f8*/ 	.short	0x010a
        /*09fa*/ 	.byte	0x3f
	.zero		1


	//   ....[71]....
        /*09fc*/ 	.word	0x00010f80
        /*0a00*/ 	.word	0x00000008
        /*0a04*/ 	.word	0x00038840
        /*0a08*/ 	.short	0x010a
        /*0a0a*/ 	.byte	0x3f
	.zero		1


	//   ....[72]....
        /*0a0c*/ 	.word	0x00011440
        /*0a10*/ 	.word	0x00000008
        /*0a14*/ 	.word	0x00038860
        /*0a18*/ 	.short	0x010a
        /*0a1a*/ 	.byte	0x3f
	.zero		1


	//   ....[73]....
        /*0a1c*/ 	.word	0x00011ba0
        /*0a20*/ 	.word	0x00000005
        /*0a24*/ 	.word	0x00038820
        /*0a28*/ 	.short	0x010a
        /*0a2a*/ 	.byte	0x3f
	.zero		1


	//   ....[74]....
        /*0a2c*/ 	.word	0x00011d40
        /*0a30*/ 	.word	0x00000003
        /*0a34*/ 	.word	0x00038840
        /*0a38*/ 	.short	0x010a
        /*0a3a*/ 	.byte	0x3f
	.zero		1


	//   ....[75]....
        /*0a3c*/ 	.word	0x00011d90
        /*0a40*/ 	.word	0x00000005
        /*0a44*/ 	.word	0x00038840
        /*0a48*/ 	.short	0x010a
        /*0a4a*/ 	.byte	0x3f
	.zero		1


	//   ....[76]....
        /*0a4c*/ 	.word	0x00011de0
        /*0a50*/ 	.word	0x00000003
        /*0a54*/ 	.word	0x00038860
        /*0a58*/ 	.short	0x010a
        /*0a5a*/ 	.byte	0x3f
	.zero		1


	//----- nvinfo : EIATTR_NUM_MBARRIERS
	.align		4
.L_172:
        /*0a5c*/ 	.byte	0x03, 0x38
        /*0a5e*/ 	.short	0x0017


	//----- nvinfo : EIATTR_EXIT_INSTR_OFFSETS
	.align		4
        /*0a60*/ 	.byte	0x04, 0x1c
        /*0a62*/ 	.short	(.L_174 - .L_173)


	//   ....[0]....
.L_173:
        /*0a64*/ 	.word	0x00000930


	//   ....[1]....
        /*0a68*/ 	.word	0x0000a350


	//   ....[2]....
        /*0a6c*/ 	.word	0x0000f140


	//----- nvinfo : EIATTR_MAX_THREADS
	.align		4
.L_174:
        /*0a70*/ 	.byte	0x04, 0x05
        /*0a72*/ 	.short	(.L_176 - .L_175)
.L_175:
        /*0a74*/ 	.word	0x00000180
        /*0a78*/ 	.word	0x00000001
        /*0a7c*/ 	.word	0x00000001


	//----- nvinfo : EIATTR_CRS_STACK_SIZE
	.align		4
.L_176:
        /*0a80*/ 	.byte	0x04, 0x1e
        /*0a82*/ 	.short	(.L_178 - .L_177)
.L_177:
        /*0a84*/ 	.word	0x00000000


	//----- nvinfo : EIATTR_CBANK_PARAM_SIZE
	.align		4
.L_178:
        /*0a88*/ 	.byte	0x03, 0x19
        /*0a8a*/ 	.short	0x0b70


	//----- nvinfo : EIATTR_PARAM_CBANK
	.align		4
        /*0a8c*/ 	.byte	0x04, 0x0a
        /*0a8e*/ 	.short	(.L_180 - .L_179)
	.align		4
.L_179:
        /*0a90*/ 	.word	index@(.nv.constant0._ZN7cutlass13device_kernelIN5flash11enable_sm90INS1_16FlashAttnFwdSm90INS1_25CollectiveMainloopFwdSm90ILi2EN4cute5tupleIJNS5_1CILi1EEES8_S8_EEENS6_IJNS7_ILi64EEESA_SA_EEELi512ENS_10bfloat16_tEfNS_4arch4Sm90ELb0ELb0ELb0ELb0ELb1ELb0ELb1ELb0ELb0ELb1ELb0ELb0EEENS1_21CollectiveEpilogueFwdINS6_IJSA_NS7_ILi512EEESA_EEES9_SC_SE_Li256ELb0ELb1ELb0ELb0EEENS1_29StaticPersistentTileSchedulerILb0EEEEEEEEEvNT_6ParamsE)
        /*0a94*/ 	.short	0x0210
        /*0a96*/ 	.short	0x0b70


	//----- nvinfo : EIATTR_SW_WAR
	.align		4
.L_180:
        /*0a98*/ 	.byte	0x04, 0x36
        /*0a9a*/ 	.short	(.L_182 - .L_181)
.L_181:
        /*0a9c*/ 	.word	0x00000008
.L_182:


//--------------------- .nv.info._ZN7cutlass13device_kernelIN5flash11enable_sm90INS1_16FlashAttnFwdSm90INS1_25CollectiveMainloopFwdSm90ILi2EN4cute5tupleIJNS5_1CILi1EEES8_S8_EEENS6_IJNS7_ILi64EEESA_SA_EEELi512ENS_10bfloat16_tEfNS_4arch4Sm90ELb0ELb0ELb0ELb1ELb1ELb0ELb0ELb0ELb0ELb1ELb0ELb0EEENS1_21CollectiveEpilogueFwdINS6_IJSA_NS7_ILi512EEESA_EEES9_SC_SE_Li256ELb1ELb1ELb0ELb0EEENS1_36VarlenDynamicPersistentTileSchedulerILi64ELi64ELi256ELi128ELb0ELb1ELb1ELb0ELb1ELb1EEEEEEEEEvNT_6ParamsE --------------------------
	.section	.nv.info._ZN7cutlass13device_kernelIN5flash11enable_sm90INS1_16FlashAttnFwdSm90INS1_25CollectiveMainloopFwdSm90ILi2EN4cute5tupleIJNS5_1CILi1EEES8_S8_EEENS6_IJNS7_ILi64EEESA_SA_EEELi512ENS_10bfloat16_tEfNS_4arch4Sm90ELb0ELb0ELb0ELb1ELb1ELb0ELb0ELb0ELb0ELb1ELb0ELb0EEENS1_21CollectiveEpilogueFwdINS6_IJSA_NS7_ILi512EEESA_EEES9_SC_SE_Li256ELb1ELb1ELb0ELb0EEENS1_36VarlenDynamicPersistentTileSchedulerILi64ELi64ELi256ELi128ELb0ELb1ELb1ELb0ELb1ELb1EEEEEEEEEvNT_6ParamsE,"",@"SHT_CUDA_INFO"
	.sectionflags	@""
	.align	4


	//----- nvinfo : EIATTR_CUDA_API_VERSION
	.align		4
        /*0000*/ 	.byte	0x04, 0x37
        /*0002*/ 	.short	(.L_184 - .L_183)
.L_183:
        /*0004*/ 	.word	0x00000082


	//----- nvinfo : EIATTR_KPARAM_INFO
	.align		4
.L_184:
        /*0008*/ 	.byte	0x04, 0x17
        /*000a*/ 	.short	(.L_186 - .L_185)
.L_185:
        /*000c*/ 	.word	0x00000000
        /*0010*/ 	.short	0x0000
        /*0012*/ 	.short	0x0070
        /*0014*/ 	.byte	0x00, 0xf0, 0x01, 0x2a


	//----- nvinfo : EIATTR_SPARSE_MMA_MASK
	.align		4
.L_186:
        /*0018*/ 	.byte	0x03, 0x50
        /*001a*/ 	.short	0x0000


	//----- nvinfo : EIATTR_MAXREG_COUNT
	.align		4
        /*001c*/ 	.byte	0x03, 0x1b
        /*001e*/ 	.short	0x00a8


	//----- nvinfo : EIATTR_NUM_BARRIERS
	.align		4
        /*0020*/ 	.byte	0x02, 0x4c
        /*0022*/ 	.byte	0x10
	.zero		1


	//----- nvinfo : EIATTR_EXTERNS
	.align		4
        /*0024*/ 	.byte	0x04, 0x0f
        /*0026*/ 	.short	(.L_188 - .L_187)


	//   ....[0]....
	.align		4
.L_187:
        /*0028*/ 	.word	index@(__assertfail)


	//----- nvinfo : EIATTR_ANNOTATIONS
	.align		4
.L_188:
        /*002c*/ 	.byte	0x04, 0x55
        /*002e*/ 	.short	(.L_190 - .L_189)


	//   ....[0]....
.L_189:
        /* <DEDUP_REMOVED lines=18> */
        /*0144*/ 	.byte	0x60, 0xeb, 0x00, 0x00, 0x01, 0x00, 0x00, 0x00, 0x10, 0xfe, 0x00, 0x00


	//----- nvinfo : EIATTR_MERCURY_ISA_VERSION
	.align		4
.L_190:
        /*0150*/ 	.byte	0x03, 0x5f
        /*0152*/ 	.short	0x0101


	//----- nvinfo : EIATTR_UNUSED_LOAD_BYTE_OFFSET
	.align		4
        /*0154*/ 	.byte	0x04, 0x44
        /*0156*/ 	.short	(.L_192 - .L_191)


	//   ....[0]....
.L_191:
        /*0158*/ 	.word	0x00000950
        /*015c*/ 	.word	0x0000fff0


	//   ....[1]....
        /*0160*/ 	.word	0x00006b60
        /*0164*/ 	.word	0x0000fff0


	//----- nvinfo : EIATTR_INT_WARP_WIDE_INSTR_OFFSETS
	.align		4
.L_192:
        /*0168*/ 	.byte	0x04, 0x31
        /*016a*/ 	.short	(.L_194 - .L_193)


	//   ....[0]....
.L_193:
        /*016c*/ 	.word	0x000000c0


	//   ....[1]....
        /*0170*/ 	.word	0x000000d0


	//   ....[2]....
        /*0174*/ 	.word	0x00000170


	//   ....[3]....
        /*0178*/ 	.word	0x0000ab70


	//   ....[4]....
        /*017c*/ 	.word	0x0000ac00


	//   ....[5]....
        /*0180*/ 	.word	0x0000e090


	//   ....[6]....
        /*0184*/ 	.word	0x0000e120


	//----- nvinfo : EIATTR_COOP_GROUP_MASK_REGIDS
	.align		4
.L_194:
        /*0188*/ 	.byte	0x04, 0x29
        /*018a*/ 	.short	(.L_196 - .L_195)


	//   ....[0]....
.L_195:
        /*018c*/ 	.word	0xffffffff


	//   ....[1]....
        /*0190*/ 	.word	0xffffffff


	//   ....[2]....
        /*0194*/ 	.word	0xffffffff


	//   ....[3]....
        /*0198*/ 	.word	0xffffffff


	//   ....[4]....
        /*019c*/ 	.word	0xffffffff


	//   ....[5]....
        /*01a0*/ 	.word	0xffffffff


	//   ....[6]....
        /*01a4*/ 	.word	0xffffffff


	//   ....[7]....
        /*01a8*/ 	.word	0xffffffff


	//   ....[8]....
        /*01ac*/ 	.word	0xffffffff


	//   ....[9]....
        /*01b0*/ 	.word	0xffffffff


	//   ....[10]....
        /*01b4*/ 	.word	0xffffffff


	//   ....[11]....
        /*01b8*/ 	.word	0xffffffff


	//   ....[12]....
        /*01bc*/ 	.word	0xffffffff


	//   ....[13]....
        /*01c0*/ 	.word	0xffffffff


	//   ....[14]....
        /*01c4*/ 	.word	0xffffffff


	//   ....[15]....
        /*01c8*/ 	.word	0xffffffff


	//   ....[16]....
        /*01cc*/ 	.word	0xffffffff


	//   ....[17]....
        /*01d0*/ 	.word	0xffffffff


	//   ....[18]....
        /*01d4*/ 	.word	0xffffffff


	//   ....[19]....
        /*01d8*/ 	.word	0xffffffff


	//   ....[20]....
        /*01dc*/ 	.word	0xffffffff


	//   ....[21]....
        /*01e0*/ 	.word	0xffffffff


	//   ....[22]....
        /*01e4*/ 	.word	0xffffffff


	//   ....[23]....
        /*01e8*/ 	.word	0xffffffff


	//   ....[24]....
        /*01ec*/ 	.word	0xffffffff


	//   ....[25]....
        /*01f0*/ 	.word	0xffffffff


	//   ....[26]....
        /*01f4*/ 	.word	0xffffffff


	//   ....[27]....
        /*01f8*/ 	.word	0xffffffff


	//   ....[28]....
        /*01fc*/ 	.word	0xffffffff


	//   ....[29]....
        /*0200*/ 	.word	0xffffffff


	//   ....[30]....
        /*0204*/ 	.word	0xffffffff


	//   ....[31]....
        /*0208*/ 	.word	0xffffffff


	//   ....[32]....
        /*020c*/ 	.word	0xffffffff


	//   ....[33]....
        /*0210*/ 	.word	0xffffffff


	//   ....[34]....
        /*0214*/ 	.word	0xffffffff


	//   ....[35]....
        /*0218*/ 	.word	0xffffffff


	//   ....[36]....
        /*021c*/ 	.word	0xffffffff


	//   ....[37]....
        /*0220*/ 	.word	0xffffffff


	//   ....[38]....
        /*0224*/ 	.word	0xffffffff


	//   ....[39]....
        /*0228*/ 	.word	0xffffffff


	//   ....[40]....
        /*022c*/ 	.word	0xffffffff


	//   ....[41]....
        /*0230*/ 	.word	0xffffffff


	//   ....[42]....
        /*0234*/ 	.word	0xffffffff


	//   ....[43]....
        /*0238*/ 	.word	0xffffffff


	//   ....[44]....
        /*023c*/ 	.word	0xffffffff


	//   ....[45]....
        /*0240*/ 	.word	0xffffffff


	//   ....[46]....
        /*0244*/ 	.word	0xffffffff


	//   ....[47]....
        /*0248*/ 	.word	0xffffffff


	//   ....[48]....
        /*024c*/ 	.word	0xffffffff


	//   ....[49]....
        /*0250*/ 	.word	0xffffffff


	//   ....[50]....
        /*0254*/ 	.word	0xffffffff


	//   ....[51]....
        /*0258*/ 	.word	0xffffffff


	//   ....[52]....
        /*025c*/ 	.word	0xffffffff


	//   ....[53]....
        /*0260*/ 	.word	0xffffffff


	//   ....[54]....
        /*0264*/ 	.word	0xffffffff


	//   ....[55]....
        /*0268*/ 	.word	0xffffffff


	//   ....[56]....
        /*026c*/ 	.word	0xffffffff


	//   ....[57]....
        /*0270*/ 	.word	0xffffffff


	//   ....[58]....
        /*0274*/ 	.word	0xffffffff


	//   ....[59]....
        /*0278*/ 	.word	0xffffffff


	//   ....[60]....
        /*027c*/ 	.word	0xffffffff


	//   ....[61]....
        /*0280*/ 	.word	0xffffffff


	//   ....[62]....
        /*0284*/ 	.word	0xffffffff


	//   ....[63]....
        /*0288*/ 	.word	0xffffffff


	//   ....[64]....
        /*028c*/ 	.word	0xffffffff


	//   ....[65]....
        /*0290*/ 	.word	0xffffffff


	//   ....[66]....
        /*0294*/ 	.word	0xffffffff


	//   ....[67]....
        /*0298*/ 	.word	0xffffffff


	//   ....[68]....
        /*029c*/ 	.word	0xffffffff


	//   ....[69]....
        /*02a0*/ 	.word	0xffffffff


	//   ....[70]....
        /*02a4*/ 	.word	0xffffffff


	//   ....[71]....
        /*02a8*/ 	.word	0xffffffff


	//   ....[72]....
        /*02ac*/ 	.word	0xffffffff


	//   ....[73]....
        /*02b0*/ 	.word	0xffffffff


	//   ....[74]....
        /*02b4*/ 	.word	0xffffffff


	//   ....[75]....
        /*02b8*/ 	.word	0xffffffff


	//   ....[76]....
        /*02bc*/ 	.word	0xffffffff


	//   ....[77]....
        /*02c0*/ 	.word	0xffffffff


	//   ....[78]....
        /*02c4*/ 	.word	0xffffffff


	//   ....[79]....
        /*02c8*/ 	.word	0xffffffff


	//   ....[80]....
        /*02cc*/ 	.word	0xffffffff


	//   ....[81]....
        /*02d0*/ 	.word	0xffffffff


	//   ....[82]....
        /*02d4*/ 	.word	0xffffffff


	//   ....[83]....
        /*02d8*/ 	.word	0xffffffff


	//   ....[84]....
        /*02dc*/ 	.word	0xffffffff


	//   ....[85]....
        /*02e0*/ 	.word	0xffffffff


	//   ....[86]....
        /*02e4*/ 	.word	0xffffffff


	//   ....[87]....
        /*02e8*/ 	.word	0xffffffff


	//   ....[88]....
        /*02ec*/ 	.word	0xffffffff


	//   ....[89]....
        /*02f0*/ 	.word	0xffffffff


	//   ....[90]....
        /*02f4*/ 	.word	0xffffffff


	//   ....[91]....
        /*02f8*/ 	.word	0xffffffff


	//   ....[92]....
        /*02fc*/ 	.word	0xffffffff


	//   ....[93]....
        /*0300*/ 	.word	0xffffffff


	//   ....[94]....
        /*0304*/ 	.word	0xffffffff


	//   ....[95]....
        /*0308*/ 	.word	0xffffffff


	//   ....[96]....
        /*030c*/ 	.word	0xffffffff


	//   ....[97]....
        /*0310*/ 	.word	0xffffffff


	//   ....[98]....
        /*0314*/ 	.word	0xffffffff


	//   ....[99]....
        /*0318*/ 	.word	0xffffffff


	//   ....[100]....
        /*031c*/ 	.word	0xffffffff


	//   ....[101]....
        /*0320*/ 	.word	0xffffffff


	//   ....[102]....
        /*0324*/ 	.word	0xffffffff


	//   ....[103]....
        /*0328*/ 	.word	0xffffffff


	//   ....[104]....
        /*032c*/ 	.word	0xffffffff


	//   ....[105]....
        /*0330*/ 	.word	0xffffffff


	//   ....[106]....
        /*0334*/ 	.word	0xffffffff


	//   ....[107]....
        /*0338*/ 	.word	0xffffffff


	//   ....[108]....
        /*033c*/ 	.word	0xffffffff


	//   ....[109]....
        /*0340*/ 	.word	0x0500000f


	//   ....[110]....
        /*0344*/ 	.word	0x0500000f


	//   ....[111]....
        /*0348*/ 	.word	0x0500000f


	//   ....[112]....
        /*034c*/ 	.word	0x0500000f


	//   ....[113]....
        /*0350*/ 	.word	0x0500000f


	//   ....[114]....
        /*0354*/ 	.word	0x0500000f


	//   ....[115]....
        /*0358*/ 	.word	0x0500000f


	//   ....[116]....
        /*035c*/ 	.word	0x0500000f


	//   ....[117]....
        /*0360*/ 	.word	0x0500000f


	//   ....[118]....
        /*0364*/ 	.word	0x0500000f


	//   ....[119]....
        /*0368*/ 	.word	0x0500000f


	//   ....[120]....
        /*036c*/ 	.word	0x0500000f


	//   ....[121]....
        /*0370*/ 	.word	0x0500000f


	//   ....[122]....
        /*0374*/ 	.word	0x0500000f


	//   ....[123]....
        /*0378*/ 	.word	0x0500000f


	//   ....[124]....
        /*037c*/ 	.word	0x0500000f


	//   ....[125]....
        /*0380*/ 	.word	0x0500000f


	//   ....[126]....
        /*0384*/ 	.word	0x0500000f


	//   ....[127]....
        /*0388*/ 	.word	0x0500000f


	//   ....[128]....
        /*038c*/ 	.word	0x0500000f


	//   ....[129]....
        /*0390*/ 	.word	0x0500000f


	//   ....[130]....
        /*0394*/ 	.word	0x0500000f


	//   ....[131]....
        /*0398*/ 	.word	0x0500000f


	//   ....[132]....
        /*039c*/ 	.word	0x0500000f


	//   ....[133]....
        /*03a0*/ 	.word	0x0500000f


	//   ....[134]....
        /*03a4*/ 	.word	0x0500000f


	//   ....[135]....
        /*03a8*/ 	.word	0x0500000f


	//   ....[136]....
        /*03ac*/ 	.word	0x0500000f


	//   ....[137]....
        /*03b0*/ 	.word	0x0500000f


	//   ....[138]....
        /*03b4*/ 	.word	0x0500000f


	//   ....[139]....
        /*03b8*/ 	.word	0x0500000f


	//   ....[140]....
        /*03bc*/ 	.word	0x0500000f


	//   ....[141]....
        /*03c0*/ 	.word	0x0500000f


	//   ....[142]....
        /*03c4*/ 	.word	0x0500000f


	//   ....[143]....
        /*03c8*/ 	.word	0x0500000f


	//   ....[144]....
        /*03cc*/ 	.word	0x0500000f


	//   ....[145]....
        /*03d0*/ 	.word	0x0500000f


	//   ....[146]....
        /*03d4*/ 	.word	0x0500000f


	//   ....[147]....
        /*03d8*/ 	.word	0x0500000f


	//   ....[148]....
        /*03dc*/ 	.word	0x0500000f


	//   ....[149]....
        /*03e0*/ 	.word	0x0500000f


	//   ....[150]....
        /*03e4*/ 	.word	0x0500000f


	//   ....[151]....
        /*03e8*/ 	.word	0x0500000f


	//   ....[152]....
        /*03ec*/ 	.word	0x0500000f


	//   ....[153]....
        /*03f0*/ 	.word	0x0500000f


	//   ....[154]....
        /*03f4*/ 	.word	0x0500000f


	//   ....[155]....
        /*03f8*/ 	.word	0x0500000f


	//   ....[156]....
        /*03fc*/ 	.word	0x0500000f


	//   ....[157]....
        /*0400*/ 	.word	0x0500000f


	//   ....[158]....
        /*0404*/ 	.word	0x0500000f


	//   ....[159]....
        /*0408*/ 	.word	0x0500000f


	//   ....[160]....
        /*040c*/ 	.word	0x0500000f


	//   ....[161]....
        /*0410*/ 	.word	0x0500000f


	//   ....[162]....
        /*0414*/ 	.word	0x0500000f


	//   ....[163]....
        /*0418*/ 	.word	0x0500000f


	//   ....[164]....
        /*041c*/ 	.word	0x0500000f


	//   ....[165]....
        /*0420*/ 	.word	0x0500000f


	//   ....[166]....
        /*0424*/ 	.word	0x0500000f


	//   ....[167]....
        /*0428*/ 	.word	0x0500000f


	//----- nvinfo : EIATTR_COOP_GROUP_INSTR_OFFSETS
	.align		4
.L_196:
        /*042c*/ 	.byte	0x04, 0x28
        /*042e*/ 	.short	(.L_198 - .L_197)


	//   ....[0]....
.L_197:
        /*0430*/ 	.word	0x00000070


	//   ....[1]....
        /*0434*/ 	.word	0x000000b0


	//   ....[2]....
        /*0438*/ 	.word	0x00000290


	//   ....[3]....
        /*043c*/ 	.word	0x000003f0


	//   ....[4]....
        /*0440*/ 	.word	0x00000510


	//   ....[5]....
        /*0444*/ 	.word	0x00000670


	//   ....[6]....
        /*0448*/ 	.word	0x000017c0


	//   ....[7]....
        /*044c*/ 	.word	0x000030d0


	//   ....[8]....
        /*0450*/ 	.word	0x00003ae0


	//   ....[9]....
        /*0454*/ 	.word	0x00003b40


	//   ....[10]....
        /*0458*/ 	.word	0x00003d50


	//   ....[11]....
        /*045c*/ 	.word	0x00003e10


	//   ....[12]....
        /*0460*/ 	.word	0x00004670


	//   ....[13]....
        /*0464*/ 	.word	0x00004ba0


	//   ....[14]....
        /*0468*/ 	.word	0x00004bd0


	//   ....[15]....
        /*046c*/ 	.word	0x00004ea0


	//   ....[16]....
        /*0470*/ 	.word	0x00005070


	//   ....[17]....
        /*0474*/ 	.word	0x00005fb0


	//   ....[18]....
        /*0478*/ 	.word	0x00006060


	//   ....[19]....
        /*047c*/ 	.word	0x000060a0


	//   ....[20]....
        /*0480*/ 	.word	0x00006120


	//   ....[21]....
        /*0484*/ 	.word	0x00006140


	//   ....[22]....
        /*0488*/ 	.word	0x00007aa0


	//   ....[23]....
        /*048c*/ 	.word	0x000080e0


	//   ....[24]....
        /*0490*/ 	.word	0x00008120


	//   ....[25]....
        /*0494*/ 	.word	0x00008140


	//   ....[26]....
        /*0498*/ 	.word	0x00008160


	//   ....[27]....
        /*049c*/ 	.word	0x00008810


	//   ....[28]....
        /*04a0*/ 	.word	0x00008820


	//   ....[29]....
        /*04a4*/ 	.word	0x00008a50


	//   ....[30]....
        /*04a8*/ 	.word	0x00008a70


	//   ....[31]....
        /*04ac*/ 	.word	0x00009640


	//   ....[32]....
        /*04b0*/ 	.word	0x00009660


	//   ....[33]....
        /*04b4*/ 	.word	0x000098a0


	//   ....[34]....
        /*04b8*/ 	.word	0x000098c0


	//   ....[35]....
        /*04bc*/ 	.word	0x00009b70


	//   ....[36]....
        /*04c0*/ 	.word	0x00009d40


	//   ....[37]....
        /*04c4*/ 	.word	0x00009d70


	//   ....[38]....
        /*04c8*/ 	.word	0x00009da0


	//   ....[39]....
        /*04cc*/ 	.word	0x00009dd0


	//   ....[40]....
        /*04d0*/ 	.word	0x00009e00


	//   ....[41]....
        /*04d4*/ 	.word	0x00009e30


	//   ....[42]....
        /*04d8*/ 	.word	0x00009f80


	//   ....[43]....
        /*04dc*/ 	.word	0x00009fb0


	//   ....[44]....
        /*04e0*/ 	.word	0x00009fe0


	//   ....[45]....
        /*04e4*/ 	.word	0x0000a010


	//   ....[46]....
        /*04e8*/ 	.word	0x0000a040


	//   ....[47]....
        /*04ec*/ 	.word	0x0000a070


	//   ....[48]....
        /*04f0*/ 	.word	0x0000a100


	//   ....[49]....
        /*04f4*/ 	.word	0x0000a130


	//   ....[50]....
        /*04f8*/ 	.word	0x0000a1b0


	//   ....[51]....
        /*04fc*/ 	.word	0x0000b900


	//   ....[52]....
        /*0500*/ 	.word	0x0000b920


	//   ....[53]....
        /*0504*/ 	.word	0x0000b9b0


	//   ....[54]....
        /*0508*/ 	.word	0x0000b9d0


	//   ....[55]....
        /*050c*/ 	.word	0x0000ba50


	//   ....[56]....
        /*0510*/ 	.word	0x0000ba70


	//   ....[57]....
        /*0514*/ 	.word	0x0000ba80


	//   ....[58]....
        /*0518*/ 	.word	0x0000ba90


	//   ....[59]....
        /*051c*/ 	.word	0x0000c230


	//   ....[60]....
        /*0520*/ 	.word	0x0000c260


	//   ....[61]....
        /*0524*/ 	.word	0x0000c300


	//   ....[62]....
        /*0528*/ 	.word	0x0000c320


	//   ....[63]....
        /*052c*/ 	.word	0x0000c3a0


	//   ....[64]....
        /*0530*/ 	.word	0x0000c3c0


	//   ....[65]....
        /*0534*/ 	.word	0x0000c3d0


	//   ....[66]....
        /*0538*/ 	.word	0x0000c3e0


	//   ....[67]....
        /*053c*/ 	.word	0x0000c880


	//   ....[68]....
        /*0540*/ 	.word	0x0000c940


	//   ....[69]....
        /*0544*/ 	.word	0x0000ca90


	//   ....[70]....
        /*0548*/ 	.word	0x0000cad0


	//   ....[71]....
        /*054c*/ 	.word	0x0000cae0


	//   ....[72]....
        /*0550*/ 	.word	0x0000caf0


	//   ....[73]....
        /*0554*/ 	.word	0x0000cc40


	//   ....[74]....
        /*0558*/ 	.word	0x0000cd90


	//   ....[75]....
        /*055c*/ 	.word	0x0000d5a0


	//   ....[76]....
        /*0560*/ 	.word	0x0000d5c0


	//   ....[77]....
        /*0564*/ 	.word	0x0000d610


	//   ....[78]....
        /*0568*/ 	.word	0x0000d620


	//   ....[79]....
        /*056c*/ 	.word	0x0000d660


	//   ....[80]....
        /*0570*/ 	.word	0x0000d670


	//   ....[81]....
        /*0574*/ 	.word	0x0000d680


	//   ....[82]....
        /*0578*/ 	.word	0x0000d6c0


	//   ....[83]....
        /*057c*/ 	.word	0x0000d9e0


	//   ....[84]....
        /*0580*/ 	.word	0x0000da20


	//   ....[85]....
        /*0584*/ 	.word	0x0000da40


	//   ....[86]....
        /*0588*/ 	.word	0x0000da60


	//   ....[87]....
        /*058c*/ 	.word	0x0000da90


	//   ....[88]....
        /*0590*/ 	.word	0x0000dab0


	//   ....[89]....
        /*0594*/ 	.word	0x0000dbb0


	//   ....[90]....
        /*0598*/ 	.word	0x0000dd00


	//   ....[91]....
        /*059c*/ 	.word	0x0000e300


	//   ....[92]....
        /*05a0*/ 	.word	0x0000e330


	//   ....[93]....
        /*05a4*/ 	.word	0x0000e360


	//   ....[94]....
        /*05a8*/ 	.word	0x0000e390


	//   ....[95]....
        /*05ac*/ 	.word	0x0000e3c0


	//   ....[96]....
        /*05b0*/ 	.word	0x0000e3f0


	//   ....[97]....
        /*05b4*/ 	.word	0x0000e420


	//   ....[98]....
        /*05b8*/ 	.word	0x0000e450


	//   ....[99]....
        /*05bc*/ 	.word	0x0000e5d0


	//   ....[100]....
        /*05c0*/ 	.word	0x0000e600


	//   ....[101]....
        /*05c4*/ 	.word	0x0000e630


	//   ....[102]....
        /*05c8*/ 	.word	0x0000e660


	//   ....[103]....
        /*05cc*/ 	.word	0x0000e690


	//   ....[104]....
        /*05d0*/ 	.word	0x0000e6c0


	//   ....[105]....
        /*05d4*/ 	.word	0x0000e780


	//   ....[106]....
        /*05d8*/ 	.word	0x0000e7a0


	//   ....[107]....
        /*05dc*/ 	.word	0x0000e810


	//   ....[108]....
        /*05e0*/ 	.word	0x0000ec80


	//   ....[109]....
        /*05e4*/ 	.word	0x0000f200


	//   ....[110]....
        /*05e8*/ 	.word	0x0000f2f0


	//   ....[111]....
        /*05ec*/ 	.word	0x0000f390


	//   ....[112]....
        /*05f0*/ 	.word	0x0000f3f0


	//   ....[113]....
        /*05f4*/ 	.word	0x0000f4e0


	//   ....[114]....
        /*05f8*/ 	.word	0x0000f550


	//   ....[115]....
        /*05fc*/ 	.word	0x0000f640


	//   ....[116]....
        /*0600*/ 	.word	0x0000f6b0


	//   ....[117]....
        /*0604*/ 	.word	0x0000f790


	//   ....[118]....
        /*0608*/ 	.word	0x0000f840


	//   ....[119]....
        /*060c*/ 	.word	0x0000f8b0


	//   ....[120]....
        /*0610*/ 	.word	0x0000f910


	//   ....[121]....
        /*0614*/ 	.word	0x0000fa00


	//   ....[122]....
        /*0618*/ 	.word	0x0000fa60


	//   ....[123]....
        /*061c*/ 	.word	0x0000fb60


	//   ....[124]....
        /*0620*/ 	.word	0x0000fbc0


	//   ....[125]....
        /*0624*/ 	.word	0x0000fc60


	//   ....[126]....
        /*0628*/ 	.word	0x0000fde0


	//   ....[127]....
        /*062c*/ 	.word	0x0000fee0


	//   ....[128]....
        /*0630*/ 	.word	0x00010160


	//   ....[129]....
        /*0634*/ 	.word	0x000101b0


	//   ....[130]....
        /*0638*/ 	.word	0x00010380


	//   ....[131]....
        /*063c*/ 	.word	0x000103d0


	//   ....[132]....
        /*0640*/ 	.word	0x000105a0


	//   ....[133]....
        /*0644*/ 	.word	0x000105f0


	//   ....[134]....
        /*0648*/ 	.word	0x000106e0


	//   ....[135]....
        /*064c*/ 	.word	0x00010780


	//   ....[136]....
        /*0650*/ 	.word	0x000107e0


	//   ....[137]....
        /*0654*/ 	.word	0x00010890


	//   ....[138]....
        /*0658*/ 	.word	0x000108f0


	//   ....[139]....
        /*065c*/ 	.word	0x000109a0


	//   ....[140]....
        /*0660*/ 	.word	0x00010a00


	//   ....[141]....
        /*0664*/ 	.word	0x00010ab0


	//   ....[142]....
        /*0668*/ 	.word	0x00010ba0


	//   ....[143]....
        /*066c*/ 	.word	0x00010c70


	//   ....[144]....
        /*0670*/ 	.word	0x00010d90


	//   ....[145]....
        /*0674*/ 	.word	0x00010e90


	//   ....[146]....
        /*0678*/ 	.word	0x00010fc0


	//   ....[147]....
        /*067c*/ 	.word	0x000110a0


	//   ....[148]....
        /*0680*/ 	.word	0x000111a0


	//   ....[149]....
        /*0684*/ 	.word	0x00011280


	//   ....[150]....
        /*0688*/ 	.word	0x00011310


	//   ....[151]....
        /*068c*/ 	.word	0x000113b0


	//   ....[152]....
        /*0690*/ 	.word	0x000114d0


	//   ....[153]....
        /*0694*/ 	.word	0x00011540


	//   ....[154]....
        /*0698*/ 	.word	0x000115b0


	//   ....[155]....
        /*069c*/ 	.word	0x00011620


	//   ....[156]....
        /*06a0*/ 	.word	0x00011690


	//   ....[157]....
        /*06a4*/ 	.word	0x00011710


	//   ....[158]....
        /*06a8*/ 	.word	0x000117a0


	//   ....[159]....
        /*06ac*/ 	.word	0x00011830


	//   ....[160]....
        /*06b0*/ 	.word	0x000118a0


	//   ....[161]....
        /*06b4*/ 	.word	0x00011910


	//   ....[162]....
        /*06b8*/ 	.word	0x00011980


	//   ....[163]....
        /*06bc*/ 	.word	0x00011a00


	//   ....[164]....
        /*06c0*/ 	.word	0x00011a70


	//   ....[165]....
        /*06c4*/ 	.word	0x00011b10


	//   ....[166]....
        /*06c8*/ 	.word	0x00011ba0


	//   ....[167]....
        /*06cc*/ 	.word	0x00011cc0


	//----- nvinfo : EIATTR_REG_RECONFIG
	.align		4
.L_198:
        /*06d0*/ 	.byte	0x01, 0x54
	.zero		2


	//----- nvinfo : EIATTR_SYSCALL_OFFSETS
	.align		4
        /*06d4*/ 	.byte	0x04, 0x46
        /*06d6*/ 	.short	(.L_200 - .L_199)


	//   ....[0]....
.L_199:
        /*06d8*/ 	.word	0x00003290


	//   ....[1]....
        /*06dc*/ 	.word	0x0000ad60


	//   ....[2]....
        /*06e0*/ 	.word	0x0000aeb0


	//   ....[3]....
        /*06e4*/ 	.word	0x0000afa0


	//   ....[4]....
        /*06e8*/ 	.word	0x0000bed0


	//----- nvinfo : EIATTR_MBARRIER_INSTR_OFFSETS
	.align		4
.L_200:
        /*06ec*/ 	.byte	0x04, 0x39
        /*06ee*/ 	.short	(.L_202 - .L_201)


	//   ....[0]....
.L_201:
        /*06f0*/ 	.word	0x00000180
        /*06f4*/ 	.word	0x000000ff
        /*06f8*/ 	.word	0x00028c00
        /*06fc*/ 	.short	0x0100
        /*06fe*/ 	.byte	0x08
	.zero		1


	//   ....[1]....
        /*0700*/ 	.word	0x00000190
        /*0704*/ 	.word	0x000000ff
        /*0708*/ 	.word	0x00028c20
        /*070c*/ 	.short	0x0100
        /*070e*/ 	.byte	0x08
	.zero		1


	//   ....[2]....
        /*0710*/ 	.word	0x00000240
        /*0714*/ 	.word	0x000000ff
        /*0718*/ 	.word	0x00028c30
        /*071c*/ 	.short	0x0100
        /*071e*/ 	.byte	0x06
	.zero		1


	//   ....[3]....
        /*0720*/ 	.word	0x00000250
        /*0724*/ 	.word	0x000000ff
        /*0728*/ 	.word	0x00028c40
        /*072c*/ 	.short	0x0100
        /*072e*/ 	.byte	0x06
	.zero		1


	//   ....[4]....
        /*0730*/ 	.word	0x00000260
        /*0734*/ 	.word	0x000000ff
        /*0738*/ 	.word	0x00028c38
        /*073c*/ 	.short	0x0100
        /*073e*/ 	.byte	0x06
	.zero		1


	//   ....[5]....
        /*0740*/ 	.word	0x00000270
        /*0744*/ 	.word	0x000000ff
        /*0748*/ 	.word	0x00028c48
        /*074c*/ 	.short	0x0100
        /*074e*/ 	.byte	0x06
	.zero		1


	//   ....[6]....
        /*0750*/ 	.word	0x000003a0
        /*0754*/ 	.word	0x000000ff
        /*0758*/ 	.word	0x00028c50
        /*075c*/ 	.short	0x0100
        /*075e*/ 	.byte	0x08
	.zero		1


	//   ....[7]....
        /*0760*/ 	.word	0x000003b0
        /*0764*/ 	.word	0x000000ff
        /*0768*/ 	.word	0x00028c60
        /*076c*/ 	.short	0x0100
        /*076e*/ 	.byte	0x08
	.zero		1


	//   ....[8]....
        /*0770*/ 	.word	0x000003c0
        /*0774*/ 	.word	0x000000ff
        /*0778*/ 	.word	0x00028c58
        /*077c*/ 	.short	0x0100
        /*077e*/ 	.byte	0x08
	.zero		1


	//   ....[9]....
        /*0780*/ 	.word	0x000003d0
        /*0784*/ 	.word	0x000000ff
        /*0788*/ 	.word	0x00028c68
        /*078c*/ 	.short	0x0100
        /*078e*/ 	.byte	0x08
	.zero		1


	//   ....[10]....
        /*0790*/ 	.word	0x000004c0
        /*0794*/ 	.word	0x000000ff
        /*0798*/ 	.word	0x00028c70
        /*079c*/ 	.short	0x0100
        /*079e*/ 	.byte	0x06
	.zero		1


	//   ....[11]....
        /*07a0*/ 	.word	0x000004d0
        /*07a4*/ 	.word	0x000000ff
        /*07a8*/ 	.word	0x00028c80
        /*07ac*/ 	.short	0x0100
        /*07ae*/ 	.byte	0x06
	.zero		1


	//   ....[12]....
        /*07b0*/ 	.word	0x000004e0
        /*07b4*/ 	.word	0x000000ff
        /*07b8*/ 	.word	0x00028c78
        /*07bc*/ 	.short	0x0100
        /*07be*/ 	.byte	0x06
	.zero		1


	//   ....[13]....
        /*07c0*/ 	.word	0x000004f0
        /*07c4*/ 	.word	0x000000ff
        /*07c8*/ 	.word	0x00028c88
        /*07cc*/ 	.short	0x0100
        /*07ce*/ 	.byte	0x06
	.zero		1


	//   ....[14]....
        /*07d0*/ 	.word	0x00000620
        /*07d4*/ 	.word	0x000000ff
        /*07d8*/ 	.word	0x00028c90
        /*07dc*/ 	.short	0x0100
        /*07de*/ 	.byte	0x08
	.zero		1


	//   ....[15]....
        /*07e0*/ 	.word	0x00000630
        /*07e4*/ 	.word	0x000000ff
        /*07e8*/ 	.word	0x00028ca0
        /*07ec*/ 	.short	0x0100
        /*07ee*/ 	.byte	0x08
	.zero		1


	//   ....[16]....
        /*07f0*/ 	.word	0x00000640
        /*07f4*/ 	.word	0x000000ff
        /*07f8*/ 	.word	0x00028c98
        /*07fc*/ 	.short	0x0100
        /*07fe*/ 	.byte	0x08
	.zero		1


	//   ....[17]....
        /*0800*/ 	.word	0x00000650
        /*0804*/ 	.word	0x000000ff
        /*0808*/ 	.word	0x00028ca8
        /*080c*/ 	.short	0x0100
        /*080e*/ 	.byte	0x08
	.zero		1


	//   ....[18]....
        /*0810*/ 	.word	0x00000790
        /*0814*/ 	.word	0x000000ff
        /*0818*/ 	.word	0x00028cb0
        /*081c*/ 	.short	0x0100
        /*081e*/ 	.byte	0x08
	.zero		1


	//   ....[19]....
        /*0820*/ 	.word	0x000007a0
        /*0824*/ 	.word	0x000000ff
        /*0828*/ 	.word	0x00028cc0
        /*082c*/ 	.short	0x0100
        /*082e*/ 	.byte	0x08
	.zero		1


	//   ....[20]....
        /*0830*/ 	.word	0x000007b0
        /*0834*/ 	.word	0x000000ff
        /*0838*/ 	.word	0x00028cb8
        /*083c*/ 	.short	0x0100
        /*083e*/ 	.byte	0x08
	.zero		1


	//   ....[21]....
        /*0840*/ 	.word	0x000007c0
        /*0844*/ 	.word	0x000000ff
        /*0848*/ 	.word	0x00028cc8
        /*084c*/ 	.short	0x0100
        /*084e*/ 	.byte	0x08
	.zero		1


	//   ....[22]....
        /*0850*/ 	.word	0x000018d0
        /*0854*/ 	.word	0x000000ff
        /*0858*/ 	.word	0x00028c50
        /*085c*/ 	.short	0x010a
        /*085e*/ 	.byte	0x10
	.zero		1


	//   ....[23]....
        /*0860*/ 	.word	0x00001bb0
        /*0864*/ 	.word	0x000000ff
        /*0868*/ 	.word	0x00000000
        /*086c*/ 	.short	0x0101
        /*086e*/ 	.byte	0x06
	.zero		1


	//   ....[24]....
        /*0870*/ 	.word	0x00002510
        /*0874*/ 	.word	0x000000ff
        /*0878*/ 	.word	0x00028c50
        /*087c*/ 	.short	0x010a
        /*087e*/ 	.byte	0x15
	.zero		1


	//   ....[25]....
        /*0880*/ 	.word	0x00002550
        /*0884*/ 	.word	0x000000ff
        /*0888*/ 	.word	0x00028c50
        /*088c*/ 	.short	0x010a
        /*088e*/ 	.byte	0x15
	.zero		1


	//   ....[26]....
        /*0890*/ 	.word	0x00002780
        /*0894*/ 	.word	0x000000ff
        /*0898*/ 	.word	0x00000000
        /*089c*/ 	.short	0x0101
        /*089e*/ 	.byte	0x06
	.zero		1


	//   ....[27]....
        /*08a0*/ 	.word	0x00003310
        /*08a4*/ 	.word	0x000000ff
        /*08a8*/ 	.word	0x00028c00
        /*08ac*/ 	.short	0x010a
        /*08ae*/ 	.byte	0x29
	.zero		1


	//   ....[28]....
        /*08b0*/ 	.word	0x00003390
        /*08b4*/ 	.word	0x00000007
        /*08b8*/ 	.word	0x00028c30
        /*08bc*/ 	.short	0x010a
        /*08be*/ 	.byte	0x3f
	.zero		1


	//   ....[29]....
        /*08c0*/ 	.word	0x000033d0
        /*08c4*/ 	.word	0x00000007
        /*08c8*/ 	.word	0x00028c30
        /*08cc*/ 	.short	0x010a
        /*08ce*/ 	.byte	0x3f
	.zero		1


	//   ....[30]....
        /*08d0*/ 	.word	0x000037a0
        /*08d4*/ 	.word	0x000000ff
        /*08d8*/ 	.word	0x00000000
        /*08dc*/ 	.short	0x0101
        /*08de*/ 	.byte	0x06
	.zero		1


	//   ....[31]....
        /*08e0*/ 	.word	0x00004420
        /*08e4*/ 	.word	0x00000007
        /*08e8*/ 	.word	0x00028c50
        /*08ec*/ 	.short	0x010a
        /*08ee*/ 	.byte	0x3f
	.zero		1


	//   ....[32]....
        /*08f0*/ 	.word	0x00004470
        /*08f4*/ 	.word	0x00000007
        /*08f8*/ 	.word	0x00028c50
        /*08fc*/ 	.short	0x010a
        /*08fe*/ 	.byte	0x3f
	.zero		1


	//   ....[33]....
        /*0900*/ 	.word	0x00004700
        /*0904*/ 	.word	0x000000ff
        /*0908*/ 	.word	0x00000000
        /*090c*/ 	.short	0x0101
        /*090e*/ 	.byte	0x06
	.zero		1


	//   ....[34]....
        /*0910*/ 	.word	0x00004840
        /*0914*/ 	.word	0x000000ff
        /*0918*/ 	.word	0x00028c30
        /*091c*/ 	.short	0x010a
        /*091e*/ 	.byte	0x15
	.zero		1


	//   ....[35]....
        /*0920*/ 	.word	0x00004880
        /*0924*/ 	.word	0x000000ff
        /*0928*/ 	.word	0x00028c30
        /*092c*/ 	.short	0x010a
        /*092e*/ 	.byte	0x15
	.zero		1


	//   ....[36]....
        /*0930*/ 	.word	0x00004ac0
        /*0934*/ 	.word	0x000000ff
        /*0938*/ 	.word	0x00000000
        /*093c*/ 	.short	0x0101
        /*093e*/ 	.byte	0x06
	.zero		1


	//   ....[37]....
        /*0940*/ 	.word	0x00005d70
        /*0944*/ 	.word	0x000000ff
        /*0948*/ 	.word	0x00028c50
        /*094c*/ 	.short	0x010a
        /*094e*/ 	.byte	0x15
	.zero		1


	//   ....[38]....
        /*0950*/ 	.word	0x00005db0
        /*0954*/ 	.word	0x000000ff
        /*0958*/ 	.word	0x00028c50
        /*095c*/ 	.short	0x010a
        /*095e*/ 	.byte	0x15
	.zero		1


	//   ....[39]....
        /*0960*/ 	.word	0x00006040
        /*0964*/ 	.word	0x000000ff
        /*0968*/ 	.word	0x00000000
        /*096c*/ 	.short	0x0101
        /*096e*/ 	.byte	0x15
	.zero		1


	//   ....[40]....
        /*0970*/ 	.word	0x00008800
        /*0974*/ 	.word	0x000000ff
        /*0978*/ 	.word	0x00000000
        /*097c*/ 	.short	0x0101
        /*097e*/ 	.byte	0x04
	.zero		1


	//   ....[41]....
        /*0980*/ 	.word	0x0000b6b0
        /*0984*/ 	.word	0x0000001b
        /*0988*/ 	.word	0x00028c40
        /*098c*/ 	.short	0x010a
        /*098e*/ 	.byte	0x3f
	.zero		1


	//   ....[42]....
        /*0990*/ 	.word	0x0000bb90
        /*0994*/ 	.word	0x0000001b
        /*0998*/ 	.word	0x00028c30
        /*099c*/ 	.short	0x0107
        /*099e*/ 	.byte	0x3f
	.zero		1


	//   ....[43]....
        /*09a0*/ 	.word	0x0000bc70
        /*09a4*/ 	.word	0x0000001b
        /*09a8*/ 	.word	0x00028c30
        /*09ac*/ 	.short	0x0101
        /*09ae*/ 	.byte	0x3f
	.zero		1


	//   ....[44]....
        /*09b0*/ 	.word	0x0000c4e0
        /*09b4*/ 	.word	0x00000017
        /*09b8*/ 	.word	0x00028c00
        /*09bc*/ 	.short	0x0107
        /*09be*/ 	.byte	0x3f
	.zero		1


	//   ....[45]....
        /*09c0*/ 	.word	0x0000c5d0
        /*09c4*/ 	.word	0x00000017
        /*09c8*/ 	.word	0x00028c00
        /*09cc*/ 	.short	0x0101
        /*09ce*/ 	.byte	0x3f
	.zero		1


	//   ....[46]....
        /*09d0*/ 	.word	0x0000c5f0
        /*09d4*/ 	.word	0x00000017
        /*09d8*/ 	.word	0x00028c20
        /*09dc*/ 	.short	0x010a
        /*09de*/ 	.byte	0x3f
	.zero		1


	//   ....[47]....
        /*09e0*/ 	.word	0x0000c680
        /*09e4*/ 	.word	0x0000001b
        /*09e8*/ 	.word	0x00028c60
        /*09ec*/ 	.short	0x010a
        /*09ee*/ 	.byte	0x3f
	.zero		1


	//   ....[48]....
        /*09f0*/ 	.word	0x0000cfb0
        /*09f4*/ 	.word	0x0000001b
        /*09f8*/ 	.word	0x00028c50
        /*09fc*/ 	.short	0x0107
        /*09fe*/ 	.byte	0x3f
	.zero		1


	//   ....[49]....
        /*0a00*/ 	.word	0x0000d080
        /*0a04*/ 	.word	0x0000001b
        /*0a08*/ 	.word	0x00028c50
        /*0a0c*/ 	.short	0x0101
        /*0a0e*/ 	.byte	0x3f
	.zero		1


	//   ....[50]....
        /*0a10*/ 	.word	0x0000d400
        /*0a14*/ 	.word	0x00000006
        /*0a18*/ 	.word	0x00028c40
        /*0a1c*/ 	.short	0x010a
        /*0a1e*/ 	.byte	0x3f
	.zero		1


	//   ....[51]....
        /*0a20*/ 	.word	0x0000d740
        /*0a24*/ 	.word	0x00000006
        /*0a28*/ 	.word	0x00028c30
        /*0a2c*/ 	.short	0x0107
        /*0a2e*/ 	.byte	0x3f
	.zero		1


	//   ....[52]....
        /*0a30*/ 	.word	0x0000d800
        /*0a34*/ 	.word	0x00000006
        /*0a38*/ 	.word	0x00028c30
        /*0a3c*/ 	.short	0x0101
        /*0a3e*/ 	.byte	0x3f
	.zero		1


	//   ....[53]....
        /*0a40*/ 	.word	0x0000d830
        /*0a44*/ 	.word	0x00000006
        /*0a48*/ 	.word	0x00028c60
        /*0a4c*/ 	.short	0x010a
        /*0a4e*/ 	.byte	0x3f
	.zero		1


	//   ....[54]....
        /*0a50*/ 	.word	0x0000df00
        /*0a54*/ 	.word	0x00000006
        /*0a58*/ 	.word	0x00028c50
        /*0a5c*/ 	.short	0x0107
        /*0a5e*/ 	.byte	0x3f
	.zero		1


	//   ....[55]....
        /*0a60*/ 	.word	0x0000dfc0
        /*0a64*/ 	.word	0x00000006
        /*0a68*/ 	.word	0x00028c50
        /*0a6c*/ 	.short	0x0101
        /*0a6e*/ 	.byte	0x3f
	.zero		1


	//   ....[56]....
        /*0a70*/ 	.word	0x0000ec00
        /*0a74*/ 	.word	0x00000005
        /*0a78*/ 	.word	0x00028c20
        /*0a7c*/ 	.short	0x010a
        /*0a7e*/ 	.byte	0x3f
	.zero		1


	//   ....[57]....
        /*0a80*/ 	.word	0x0000ed80
        /*0a84*/ 	.word	0x00000003
        /*0a88*/ 	.word	0x00028c40
        /*0a8c*/ 	.short	0x010a
        /*0a8e*/ 	.byte	0x3f
	.zero		1


	//   ....[58]....
        /*0a90*/ 	.word	0x0000ee20
        /*0a94*/ 	.word	0x00000005
        /*0a98*/ 	.word	0x00028c40
        /*0a9c*/ 	.short	0x010a
        /*0a9e*/ 	.byte	0x3f
	.zero		1


	//   ....[59]....
        /*0aa0*/ 	.word	0x0000ee60
        /*0aa4*/ 	.word	0x00000003
        /*0aa8*/ 	.word	0x00028c60
        /*0aac*/ 	.short	0x010a
        /*0aae*/ 	.byte	0x3f
	.zero		1


	//   ....[60]....
        /*0ab0*/ 	.word	0x0000eea0
        /*0ab4*/ 	.word	0x00000005
        /*0ab8*/ 	.word	0x00028c60
        /*0abc*/ 	.short	0x010a
        /*0abe*/ 	.byte	0x3f
	.zero		1


	//   ....[61]....
        /*0ac0*/ 	.word	0x0000ef10
        /*0ac4*/ 	.word	0x00000003
        /*0ac8*/ 	.word	0x00028c50
        /*0acc*/ 	.short	0x010a
        /*0ace*/ 	.byte	0x3f
	.zero		1


	//   ....[62]....
        /*0ad0*/ 	.word	0x0000ef70
        /*0ad4*/ 	.word	0x00000004
        /*0ad8*/ 	.word	0x00028c50
        /*0adc*/ 	.short	0x010a
        /*0ade*/ 	.byte	0x3f
	.zero		1


	//   ....[63]....
        /*0ae0*/ 	.word	0x0000efd0
        /*0ae4*/ 	.word	0x00000003
        /*0ae8*/ 	.word	0x00028c00
        /*0aec*/ 	.short	0x010a
        /*0aee*/ 	.byte	0x3f
	.zero		1


	//   ....[64]....
        /*0af0*/ 	.word	0x0000f020
        /*0af4*/ 	.word	0x00000007
        /*0af8*/ 	.word	0x00028c30
        /*0afc*/ 	.short	0x010a
        /*0afe*/ 	.byte	0x3f
	.zero		1


	//   ....[65]....
        /*0b00*/ 	.word	0x0000f070
        /*0b04*/ 	.word	0x00000007
        /*0b08*/ 	.word	0x00028c50
        /*0b0c*/ 	.short	0x010a
        /*0b0e*/ 	.byte	0x3f
	.zero		1


	//   ....[66]....
        /*0b10*/ 	.word	0x0000f0d0
        /*0b14*/ 	.word	0x00000004
        /*0b18*/ 	.word	0x00028c30
        /*0b1c*/ 	.short	0x010a
        /*0b1e*/ 	.byte	0x3f
	.zero		1


	//   ....[67]....
        /*0b20*/ 	.word	0x0000f130
        /*0b24*/ 	.word	0x00000008
        /*0b28*/ 	.word	0x00028c50
        /*0b2c*/ 	.short	0x010a
        /*0b2e*/ 	.byte	0x3f
	.zero		1


	//   ....[68]....
        /*0b30*/ 	.word	0x0000f240
        /*0b34*/ 	.word	0x0000001b
        /*0b38*/ 	.word	0x00028c40
        /*0b3c*/ 	.short	0x010a
        /*0b3e*/ 	.byte	0x3f
	.zero		1


	//   ....[69]....
        /*0b40*/ 	.word	0x0000fce0
        /*0b44*/ 	.word	0x00000017
        /*0b48*/ 	.word	0x00028c20
        /*0b4c*/ 	.short	0x010a
        /*0b4e*/ 	.byte	0x3f
	.zero		1


	//   ....[70]....
        /*0b50*/ 	.word	0x0000fd30
        /*0b54*/ 	.word	0x0000001b
        /*0b58*/ 	.word	0x00028c60
        /*0b5c*/ 	.short	0x010a
        /*0b5e*/ 	.byte	0x3f
	.zero		1


	//   ....[71]....
        /*0b60*/ 	.word	0x00010630
        /*0b64*/ 	.word	0x00000006
        /*0b68*/ 	.word	0x00028c40
        /*0b6c*/ 	.short	0x010a
        /*0b6e*/ 	.byte	0x3f
	.zero		1


	//   ....[72]....
        /*0b70*/ 	.word	0x00010af0
        /*0b74*/ 	.word	0x00000006
        /*0b78*/ 	.word	0x00028c60
        /*0b7c*/ 	.short	0x010a
        /*0b7e*/ 	.byte	0x3f
	.zero		1


	//   ....[73]....
        /*0b80*/ 	.word	0x00011be0
        /*0b84*/ 	.word	0x00000005
        /*0b88*/ 	.word	0x00028c20
        /*0b8c*/ 	.short	0x010a
        /*0b8e*/ 	.byte	0x3f
	.zero		1


	//   ....[74]....
        /*0b90*/ 	.word	0x00011d80
        /*0b94*/ 	.word	0x00000003
        /*0b98*/ 	.word	0x00028c40
        /*0b9c*/ 	.short	0x010a
        /*0b9e*/ 	.byte	0x3f
	.zero		1


	//   ....[75]....
        /*0ba0*/ 	.word	0x00011dd0
        /*0ba4*/ 	.word	0x00000005
        /*0ba8*/ 	.word	0x00028c40
        /*0bac*/ 	.short	0x010a
        /*0bae*/ 	.byte	0x3f
	.zero		1


	//   ....[76]....
        /*0bb0*/ 	.word	0x00011e20
        /*0bb4*/ 	.word	0x00000003
        /*0bb8*/ 	.word	0x00028c60
        /*0bbc*/ 	.short	0x010a
        /*0bbe*/ 	.byte	0x3f
	.zero		1


	//----- nvinfo : EIATTR_NUM_MBARRIERS
	.align		4
.L_202:
        /*0bc0*/ 	.byte	0x03, 0x38
        /*0bc2*/ 	.short	0x0016


	//----- nvinfo : EIATTR_EXIT_INSTR_OFFSETS
	.align		4
        /*0bc4*/ 	.byte	0x04, 0x1c
        /*0bc6*/ 	.short	(.L_204 - .L_203)


	//   ....[0]....
.L_203:
        /*0bc8*/ 	.word	0x00000980


	//   ....[1]....
        /*0bcc*/ 	.word	0x00009b20


	//   ....[2]....
        /*0bd0*/ 	.word	0x0000eef0


	//----- nvinfo : EIATTR_MAX_THREADS
	.align		4
.L_204:
        /*0bd4*/ 	.byte	0x04, 0x05
        /*0bd6*/ 	.short	(.L_206 - .L_205)
.L_205:
        /*0bd8*/ 	.word	0x00000180
        /*0bdc*/ 	.word	0x00000001
        /*0be0*/ 	.word	0x00000001


	//----- nvinfo : EIATTR_CRS_STACK_SIZE
	.align		4
.L_206:
        /*0be4*/ 	.byte	0x04, 0x1e
        /*0be6*/ 	.short	(.L_208 - .L_207)
.L_207:
        /*0be8*/ 	.word	0x00000000


	//----- nvinfo : EIATTR_CBANK_PARAM_SIZE
	.align		4
.L_208:
        /*0bec*/ 	.byte	0x03, 0x19
        /*0bee*/ 	.short	0x0af0


	//----- nvinfo : EIATTR_PARAM_CBANK
	.align		4
        /*0bf0*/ 	.byte	0x04, 0x0a
        /*0bf2*/ 	.short	(.L_210 - .L_209)
	.align		4
.L_209:
        /*0bf4*/ 	.word	index@(.nv.constant0._ZN7cutlass13device_kernelIN5flash11enable_sm90INS1_16FlashAttnFwdSm90INS1_25CollectiveMainloopFwdSm90ILi2EN4cute5tupleIJNS5_1CILi1EEES8_S8_EEENS6_IJNS7_ILi64EEESA_SA_EEELi512ENS_10bfloat16_tEfNS_4arch4Sm90ELb0ELb0ELb0ELb1ELb1ELb0ELb0ELb0ELb0ELb1ELb0ELb0EEENS1_21CollectiveEpilogueFwdINS6_IJSA_NS7_ILi512EEESA_EEES9_SC_SE_Li256ELb1ELb1ELb0ELb0EEENS1_36VarlenDynamicPersistentTileSchedulerILi64ELi64ELi256ELi128ELb0ELb1ELb1ELb0ELb1ELb1EEEEEEEEEvNT_6ParamsE)
        /*0bf8*/ 	.short	0x0210
        /*0bfa*/ 	.short	0x0af0


	//----- nvinfo : EIATTR_SW_WAR
	.align		4
.L_210:
        /*0bfc*/ 	.byte	0x04, 0x36
        /*0bfe*/ 	.short	(.L_212 - .L_211)
.L_211:
        /*0c00*/ 	.word	0x00000008
.L_212:


//--------------------- .nv.info._ZN7cutlass13device_kernelIN5flash11enable_sm90INS1_16FlashAttnFwdSm90INS1_25CollectiveMainloopFwdSm90ILi2EN4cute5tupleIJNS5_1CILi1EEES8_S8_EEENS6_IJNS7_ILi64EEESA_SA_EEELi512ENS_10bfloat16_tEfNS_4arch4Sm90ELb0ELb0ELb0ELb1ELb1ELb1ELb0ELb0ELb0ELb1ELb0ELb0EEENS1_21CollectiveEpilogueFwdINS6_IJSA_NS7_ILi512EEESA_EEES9_SC_SE_Li256ELb1ELb1ELb0ELb0EEENS1_36VarlenDynamicPersistentTileSchedulerILi64ELi64ELi256ELi128ELb0ELb1ELb1ELb0ELb1ELb1EEEEEEEEEvNT_6ParamsE --------------------------
	.section	.nv.info._ZN7cutlass13device_kernelIN5flash11enable_sm90INS1_16FlashAttnFwdSm90INS1_25CollectiveMainloopFwdSm90ILi2EN4cute5tupleIJNS5_1CILi1EEES8_S8_EEENS6_IJNS7_ILi64EEESA_SA_EEELi512ENS_10bfloat16_tEfNS_4arch4Sm90ELb0ELb0ELb0ELb1ELb1ELb1ELb0ELb0ELb0ELb1ELb0ELb0EEENS1_21CollectiveEpilogueFwdINS6_IJSA_NS7_ILi512EEESA_EEES9_SC_SE_Li256ELb1ELb1ELb0ELb0EEENS1_36VarlenDynamicPersistentTileSchedulerILi64ELi64ELi256ELi128ELb0ELb1ELb1ELb0ELb1ELb1EEEEEEEEEvNT_6ParamsE,"",@"SHT_CUDA_INFO"
	.sectionflags	@""
	.align	4


	//----- nvinfo : EIATTR_CUDA_API_VERSION
	.align		4
        /*0000*/ 	.byte	0x04, 0x37
        /*0002*/ 	.short	(.L_214 - .L_213)
.L_213:
        /*0004*/ 	.word	0x00000082


	//----- nvinfo : EIATTR_KPARAM_INFO
	.align		4
.L_214:
        /*0008*/ 	.byte	0x04, 0x17
        /*000a*/ 	.short	(.L_216 - .L_215)
.L_215:
        /*000c*/ 	.word	0x00000000
        /*0010*/ 	.short	0x0000
        /*0012*/ 	.short	0x0070
        /*0014*/ 	.byte	0x00, 0xf0, 0x01, 0x2a


	//----- nvinfo : EIATTR_SPARSE_MMA_MASK
	.align		4
.L_216:
        /*0018*/ 	.byte	0x03, 0x50
        /*001a*/ 	.short	0x0000


	//----- nvinfo : EIATTR_MAXREG_COUNT
	.align		4
        /*001c*/ 	.byte	0x03, 0x1b
        /*001e*/ 	.short	0x00a8


	//----- nvinfo : EIATTR_NUM_BARRIERS
	.align		4
        /*0020*/ 	.byte	0x02, 0x4c
        /*0022*/ 	.byte	0x10
	.zero		1


	//----- nvinfo : EIATTR_EXTERNS
	.align		4
        /*0024*/ 	.byte	0x04, 0x0f
        /*0026*/ 	.short	(.L_218 - .L_217)


	//   ....[0]....
	.align		4
.L_217:
        /*0028*/ 	.word	index@(__assertfail)


	//----- nvinfo : EIATTR_ANNOTATIONS
	.align		4
.L_218:
        /*002c*/ 	.byte	0x04, 0x55
        /*002e*/ 	.short	(.L_220 - .L_219)


	//   ....[0]....
.L_219:
        /* <DEDUP_REMOVED lines=47> */


	//----- nvinfo : EIATTR_MERCURY_ISA_VERSION
	.align		4
.L_220:
        /*0310*/ 	.byte	0x03, 0x5f
        /*0312*/ 	.short	0x0101


	//----- nvinfo : EIATTR_UNUSED_LOAD_BYTE_OFFSET
	.align		4
        /*0314*/ 	.byte	0x04, 0x44
        /*0316*/ 	.short	(.L_222 - .L_221)


	//   ....[0]....
.L_221:
        /*0318*/ 	.word	0x00000a20
        /*031c*/ 	.word	0x0000fff0


	//   ....[1]....
        /*0320*/ 	.word	0x0000cb60
        /*0324*/ 	.word	0x0000fff0


	//----- nvinfo : EIATTR_INT_WARP_WIDE_INSTR_OFFSETS
	.align		4
.L_222:
        /*0328*/ 	.byte	0x04, 0x31
        /*032a*/ 	.short	(.L_224 - .L_223)


	//   ....[0]....
.L_223:
        /*032c*/ 	.word	0x00000130


	//   ....[1]....
        /*0330*/ 	.word	0x00000170


	//   ....[2]....
        /*0334*/ 	.word	0x00000240


	//   ....[3]....
        /*0338*/ 	.word	0x00012990


	//   ....[4]....
        /*033c*/ 	.word	0x00012a20


	//   ....[5]....
        /*0340*/ 	.word	0x00015fc0


	//   ....[6]....
        /*0344*/ 	.word	0x00016050


	//----- nvinfo : EIATTR_COOP_GROUP_MASK_REGIDS
	.align		4
.L_224:
        /*0348*/ 	.byte	0x04, 0x29
        /*034a*/ 	.short	(.L_226 - .L_225)


	//   ....[0]....
.L_225:
        /*034c*/ 	.word	0xffffffff


	//   ....[1]....
        /*0350*/ 	.word	0xffffffff


	//   ....[2]....
        /*0354*/ 	.word	0xffffffff


	//   ....[3]....
        /*0358*/ 	.word	0xffffffff


	//   ....[4]....
        /*035c*/ 	.word	0xffffffff


	//   ....[5]....
        /*0360*/ 	.word	0xffffffff


	//   ....[6]....
        /*0364*/ 	.word	0xffffffff


	//   ....[7]....
        /*0368*/ 	.word	0xffffffff


	//   ....[8]....
        /*036c*/ 	.word	0xffffffff


	//   ....[9]....
        /*0370*/ 	.word	0xffffffff


	//   ....[10]....
        /*0374*/ 	.word	0xffffffff


	//   ....[11]....
        /*0378*/ 	.word	0xffffffff


	//   ....[12]....
        /*037c*/ 	.word	0xffffffff


	//   ....[13]....
        /*0380*/ 	.word	0xffffffff


	//   ....[14]....
        /*0384*/ 	.word	0xffffffff


	//   ....[15]....
        /*0388*/ 	.word	0xffffffff


	//   ....[16]....
        /*038c*/ 	.word	0xffffffff


	//   ....[17]....
        /*0390*/ 	.word	0xffffffff


	//   ....[18]....
        /*0394*/ 	.word	0xffffffff


	//   ....[19]....
        /*0398*/ 	.word	0xffffffff


	//   ....[20]....
        /*039c*/ 	.word	0xffffffff


	//   ....[21]....
        /*03a0*/ 	.word	0xffffffff


	//   ....[22]....
        /*03a4*/ 	.word	0xffffffff


	//   ....[23]....
        /*03a8*/ 	.word	0xffffffff


	//   ....[24]....
        /*03ac*/ 	.word	0xffffffff


	//   ....[25]....
        /*03b0*/ 	.word	0xffffffff


	//   ....[26]....
        /*03b4*/ 	.word	0xffffffff


	//   ....[27]....
        /*03b8*/ 	.word	0xffffffff


	//   ....[28]....
        /*03bc*/ 	.word	0xffffffff


	//   ....[29]....
        /*03c0*/ 	.word	0xffffffff


	//   ....[30]....
        /*03c4*/ 	.word	0xffffffff


	//   ....[31]....
        /*03c8*/ 	.word	0xffffffff


	//   ....[32]....
        /*03cc*/ 	.word	0xffffffff


	//   ....[33]....
        /*03d0*/ 	.word	0xffffffff


	//   ....[34]....
        /*03d4*/ 	.word	0xffffffff


	//   ....[35]....
        /*03d8*/ 	.word	0xffffffff


	//   ....[36]....
        /*03dc*/ 	.word	0xffffffff


	//   ....[37]....
        /*03e0*/ 	.word	0xffffffff


	//   ....[38]....
        /*03e4*/ 	.word	0xffffffff


	//   ....[39]....
        /*03e8*/ 	.word	0xffffffff


	//   ....[40]....
        /*03ec*/ 	.word	0xffffffff


	//   ....[41]....
        /*03f0*/ 	.word	0xffffffff


	//   ....[42]....
        /*03f4*/ 	.word	0xffffffff


	//   ....[43]....
        /*03f8*/ 	.word	0xffffffff


	//   ....[44]....
        /*03fc*/ 	.word	0xffffffff


	//   ....[45]....
        /*0400*/ 	.word	0xffffffff


	//   ....[46]....
        /*0404*/ 	.word	0xffffffff


	//   ....[47]....
        /*0408*/ 	.word	0xffffffff


	//   ....[48]....
        /*040c*/ 	.word	0xffffffff


	//   ....[49]....
        /*0410*/ 	.word	0xffffffff


	//   ....[50]....
        /*0414*/ 	.word	0xffffffff


	//   ....[51]....
        /*0418*/ 	.word	0xffffffff


	//   ....[52]....
        /*041c*/ 	.word	0xffffffff


	//   ....[53]....
        /*0420*/ 	.word	0xffffffff


	//   ....[54]....
        /*0424*/ 	.word	0xffffffff


	//   ....[55]....
        /*0428*/ 	.word	0xffffffff


	//   ....[56]....
        /*042c*/ 	.word	0xffffffff


	//   ....[57]....
        /*0430*/ 	.word	0xffffffff


	//   ....[58]....
        /*0434*/ 	.word	0xffffffff


	//   ....[59]....
        /*0438*/ 	.word	0xffffffff


	//   ....[60]....
        /*043c*/ 	.word	0xffffffff


	//   ....[61]....
        /*0440*/ 	.word	0xffffffff


	//   ....[62]....
        /*0444*/ 	.word	0xffffffff


	//   ....[63]....
        /*0448*/ 	.word	0xffffffff


	//   ....[64]....
        /*044c*/ 	.word	0xffffffff


	//   ....[65]....
        /*0450*/ 	.word	0xffffffff


	//   ....[66]....
        /*0454*/ 	.word	0xffffffff


	//   ....[67]....
        /*0458*/ 	.word	0xffffffff


	//   ....[68]....
        /*045c*/ 	.word	0xffffffff


	//   ....[69]....
        /*0460*/ 	.word	0xffffffff


	//   ....[70]....
        /*0464*/ 	.word	0xffffffff


	//   ....[71]....
        /*0468*/ 	.word	0xffffffff


	//   ....[72]....
        /*046c*/ 	.word	0xffffffff


	//   ....[73]....
        /*0470*/ 	.word	0xffffffff


	//   ....[74]....
        /*0474*/ 	.word	0xffffffff


	//   ....[75]....
        /*0478*/ 	.word	0xffffffff


	//   ....[76]....
        /*047c*/ 	.word	0xffffffff


	//   ....[77]....
        /*0480*/ 	.word	0xffffffff


	//   ....[78]....
        /*0484*/ 	.word	0xffffffff


	//   ....[79]....
        /*0488*/ 	.word	0xffffffff


	//   ....[80]....
        /*048c*/ 	.word	0xffffffff


	//   ....[81]....
        /*0490*/ 	.word	0xffffffff


	//   ....[82]....
        /*0494*/ 	.word	0xffffffff


	//   ....[83]....
        /*0498*/ 	.word	0xffffffff


	//   ....[84]....
        /*049c*/ 	.word	0xffffffff


	//   ....[85]....
        /*04a0*/ 	.word	0xffffffff


	//   ....[86]....
        /*04a4*/ 	.word	0xffffffff


	//   ....[87]....
        /*04a8*/ 	.word	0xffffffff


	//   ....[88]....
        /*04ac*/ 	.word	0xffffffff


	//   ....[89]....
        /*04b0*/ 	.word	0xffffffff


	//   ....[90]....
        /*04b4*/ 	.word	0xffffffff


	//   ....[91]....
        /*04b8*/ 	.word	0xffffffff


	//   ....[92]....
        /*04bc*/ 	.word	0xffffffff


	//   ....[93]....
        /*04c0*/ 	.word	0xffffffff


	//   ....[94]....
        /*04c4*/ 	.word	0xffffffff


	//   ....[95]....
        /*04c8*/ 	.word	0xffffffff


	//   ....[96]....
        /*04cc*/ 	.word	0xffffffff


	//   ....[97]....
        /*04d0*/ 	.word	0xffffffff


	//   ....[98]....
        /*04d4*/ 	.word	0xffffffff


	//   ....[99]....
        /*04d8*/ 	.word	0xffffffff


	//   ....[100]....
        /*04dc*/ 	.word	0xffffffff


	//   ....[101]....
        /*04e0*/ 	.word	0xffffffff


	//   ....[102]....
        /*04e4*/ 	.word	0xffffffff


	//   ....[103]....
        /*04e8*/ 	.word	0xffffffff


	//   ....[104]....
        /*04ec*/ 	.word	0xffffffff


	//   ....[105]....
        /*04f0*/ 	.word	0xffffffff


	//   ....[106]....
        /*04f4*/ 	.word	0xffffffff


	//   ....[107]....
        /*04f8*/ 	.word	0xffffffff


	//   ....[108]....
        /*04fc*/ 	.word	0xffffffff


	//   ....[109]....
        /*0500*/ 	.word	0xffffffff


	//   ....[110]....
        /*0504*/ 	.word	0xffffffff


	//   ....[111]....
        /*0508*/ 	.word	0xffffffff


	//   ....[112]....
        /*050c*/ 	.word	0xffffffff


	//   ....[113]....
        /*0510*/ 	.word	0xffffffff


	//   ....[114]....
        /*0514*/ 	.word	0xffffffff


	//   ....[115]....
        /*0518*/ 	.word	0xffffffff


	//   ....[116]....
        /*051c*/ 	.word	0xffffffff


	//   ....[117]....
        /*0520*/ 	.word	0xffffffff


	//   ....[118]....
        /*0524*/ 	.word	0xffffffff


	//   ....[119]....
        /*0528*/ 	.word	0xffffffff


	//   ....[120]....
        /*052c*/ 	.word	0xffffffff


	//   ....[121]....
        /*0530*/ 	.word	0xffffffff


	//   ....[122]....
        /*0534*/ 	.word	0xffffffff


	//   ....[123]....
        /*0538*/ 	.word	0xffffffff


	//   ....[124]....
        /*053c*/ 	.word	0xffffffff


	//   ....[125]....
        /*0540*/ 	.word	0xffffffff


	//   ....[126]....
        /*0544*/ 	.word	0xffffffff


	//   ....[127]....
        /*0548*/ 	.word	0x0500000f


	//   ....[128]....
        /*054c*/ 	.word	0x0500000f


	//   ....[129]....
        /*0550*/ 	.word	0x0500000f


	//   ....[130]....
        /*0554*/ 	.word	0x0500000f


	//   ....[131]....
        /*0558*/ 	.word	0x0500000f


	//   ....[132]....
        /*055c*/ 	.word	0x0500000f


	//   ....[133]....
        /*0560*/ 	.word	0x0500000f


	//   ....[134]....
        /*0564*/ 	.word	0x0500000f


	//   ....[135]....
        /*0568*/ 	.word	0x0500000f


	//   ....[136]....
        /*056c*/ 	.word	0x0500000f


	//   ....[137]....
        /*0570*/ 	.word	0x0500000f


	//   ....[138]....
        /*0574*/ 	.word	0x0500000f


	//   ....[139]....
        /*0578*/ 	.word	0x0500000f


	//   ....[140]....
        /*057c*/ 	.word	0x0500000f


	//   ....[141]....
        /*0580*/ 	.word	0x0500000f


	//   ....[142]....
        /*0584*/ 	.word	0x0500000f


	//   ....[143]....
        /*0588*/ 	.word	0x0500000f


	//   ....[144]....
        /*058c*/ 	.word	0x0500000f


	//   ....[145]....
        /*0590*/ 	.word	0x0500000f


	//   ....[146]....
        /*0594*/ 	.word	0x0500000f


	//   ....[147]....
        /*0598*/ 	.word	0x0500000f


	//   ....[148]....
        /*059c*/ 	.word	0x0500000f


	//   ....[149]....
        /*05a0*/ 	.word	0x0500000f


	//   ....[150]....
        /*05a4*/ 	.word	0x0500000f


	//   ....[151]....
        /*05a8*/ 	.word	0x0500000f


	//   ....[152]....
        /*05ac*/ 	.word	0x0500000f


	//   ....[153]....
        /*05b0*/ 	.word	0x0500000f


	//   ....[154]....
        /*05b4*/ 	.word	0x0500000f


	//   ....[155]....
        /*05b8*/ 	.word	0x0500000f


	//   ....[156]....
        /*05bc*/ 	.word	0x0500000f


	//   ....[157]....
        /*05c0*/ 	.word	0x0500000f


	//   ....[158]....
        /*05c4*/ 	.word	0x0500000f


	//   ....[159]....
        /*05c8*/ 	.word	0x0500000f


	//   ....[160]....
        /*05cc*/ 	.word	0x0500000f


	//   ....[161]....
        /*05d0*/ 	.word	0x0500000f


	//   ....[162]....
        /*05d4*/ 	.word	0x0500000f


	//   ....[163]....
        /*05d8*/ 	.word	0x0500000f


	//   ....[164]....
        /*05dc*/ 	.word	0x0500000f


	//   ....[165]....
        /*05e0*/ 	.word	0x0500000f


	//   ....[166]....
        /*05e4*/ 	.word	0x0500000f


	//   ....[167]....
        /*05e8*/ 	.word	0x0500000f


	//   ....[168]....
        /*05ec*/ 	.word	0x0500000f


	//   ....[169]....
        /*05f0*/ 	.word	0x0500000f


	//   ....[170]....
        /*05f4*/ 	.word	0x0500000f


	//   ....[171]....
        /*05f8*/ 	.word	0x0500000f


	//   ....[172]....
        /*05fc*/ 	.word	0x0500000f


	//   ....[173]....
        /*0600*/ 	.word	0x0500000f


	//   ....[174]....
        /*0604*/ 	.word	0x0500000f


	//   ....[175]....
        /*0608*/ 	.word	0x0500000f


	//   ....[176]....
        /*060c*/ 	.word	0x0500000f


	//   ....[177]....
        /*0610*/ 	.word	0x0500000f


	//   ....[178]....
        /*0614*/ 	.word	0x0500000f


	//   ....[179]....
        /*0618*/ 	.word	0x0500000f


	//   ....[180]....
        /*061c*/ 	.word	0x0500000f


	//   ....[181]....
        /*0620*/ 	.word	0x0500000f


	//   ....[182]....
        /*0624*/ 	.word	0x0500000f


	//   ....[183]....
        /*0628*/ 	.word	0x0500000f


	//   ....[184]....
        /*062c*/ 	.word	0x0500000f


	//   ....[185]....
        /*0630*/ 	.word	0x0500000f


	//   ....[186]....
        /*0634*/ 	.word	0x0500000f


	//   ....[187]....
        /*0638*/ 	.word	0x0500000f


	//   ....[188]....
        /*063c*/ 	.word	0x0500000f


	//   ....[189]....
        /*0640*/ 	.word	0x0500000f


	//   ....[190]....
        /*0644*/ 	.word	0x0500000f


	//   ....[191]....
        /*0648*/ 	.word	0x0500000f


	//   ....[192]....
        /*064c*/ 	.word	0x0500000f


	//   ....[193]....
        /*0650*/ 	.word	0x0500000f


	//   ....[194]....
        /*0654*/ 	.word	0x0500000f


	//   ....[195]....
        /*0658*/ 	.word	0x0500000f


	//   ....[196]....
        /*065c*/ 	.word	0x0500000f


	//   ....[197]....
        /*0660*/ 	.word	0x0500000f


	//   ....[198]....
        /*0664*/ 	.word	0x0500000f


	//   ....[199]....
        /*0668*/ 	.word	0x0500000f


	//   ....[200]....
        /*066c*/ 	.word	0x0500000f


	//----- nvinfo : EIATTR_COOP_GROUP_INSTR_OFFSETS
	.align		4
.L_226:
        /*0670*/ 	.byte	0x04, 0x28
        /*0672*/ 	.short	(.L_228 - .L_227)


	//   ....[0]....
.L_227:
        /*0674*/ 	.word	0x00000060


	//   ....[1]....
        /*0678*/ 	.word	0x00000140


	//   ....[2]....
        /*067c*/ 	.word	0x00000180


	//   ....[3]....
        /*0680*/ 	.word	0x00000370


	//   ....[4]....
        /*0684*/ 	.word	0x000004d0


	//   ....[5]....
        /*0688*/ 	.word	0x000005f0


	//   ....[6]....
        /*068c*/ 	.word	0x00000750


	//   ....[7]....
        /*0690*/ 	.word	0x00002a20


	//   ....[8]....
        /*0694*/ 	.word	0x00002a30


	//   ....[9]....
        /*0698*/ 	.word	0x000034a0


	//   ....[10]....
        /*069c*/ 	.word	0x000034b0


	//   ....[11]....
        /*06a0*/ 	.word	0x00003ea0


	//   ....[12]....
        /*06a4*/ 	.word	0x00003eb0


	//   ....[13]....
        /*06a8*/ 	.word	0x00004290


	//   ....[14]....
        /*06ac*/ 	.word	0x000042a0


	//   ....[15]....
        /*06b0*/ 	.word	0x00004fa0


	//   ....[16]....
        /*06b4*/ 	.word	0x00006a80


	//   ....[17]....
        /*06b8*/ 	.word	0x00007040


	//   ....[18]....
        /*06bc*/ 	.word	0x00007050


	//   ....[19]....
        /*06c0*/ 	.word	0x00007060


	//   ....[20]....
        /*06c4*/ 	.word	0x00007070


	//   ....[21]....
        /*06c8*/ 	.word	0x00008060


	//   ....[22]....
        /*06cc*/ 	.word	0x00008070


	//   ....[23]....
        /*06d0*/ 	.word	0x00008080


	//   ....[24]....
        /*06d4*/ 	.word	0x00008090


	//   ....[25]....
        /*06d8*/ 	.word	0x00009870


	//   ....[26]....
        /*06dc*/ 	.word	0x00009950


	//   ....[27]....
        /*06e0*/ 	.word	0x00009af0


	//   ....[28]....
        /*06e4*/ 	.word	0x00009bc0


	//   ....[29]....
        /*06e8*/ 	.word	0x0000a4f0


	//   ....[30]....
        /*06ec*/ 	.word	0x0000aab0


	//   ....[31]....
        /*06f0*/ 	.word	0x0000aad0


	//   ....[32]....
        /*06f4*/ 	.word	0x0000b0a0


	//   ....[33]....
        /*06f8*/ 	.word	0x0000b270


	//   ....[34]....
        /*06fc*/ 	.word	0x0000bf90


	//   ....[35]....
        /*0700*/ 	.word	0x0000c070


	//   ....[36]....
        /*0704*/ 	.word	0x0000c080


	//   ....[37]....
        /*0708*/ 	.word	0x0000c0b0


	//   ....[38]....
        /*070c*/ 	.word	0x0000c0c0


	//   ....[39]....
        /*0710*/ 	.word	0x0000dc50


	//   ....[40]....
        /*0714*/ 	.word	0x0000e130


	//   ....[41]....
        /*0718*/ 	.word	0x0000e150


	//   ....[42]....
        /*071c*/ 	.word	0x0000e180


	//   ....[43]....
        /*0720*/ 	.word	0x0000e190


	//   ....[44]....
        /*0724*/ 	.word	0x0000e8e0


	//   ....[45]....
        /*0728*/ 	.word	0x0000e920


	//   ....[46]....
        /*072c*/ 	.word	0x0000ebc0


	//   ....[47]....
        /*0730*/ 	.word	0x0000ebe0


	//   ....[48]....
        /*0734*/ 	.word	0x0000f890


	//   ....[49]....
        /*0738*/ 	.word	0x0000f8d0


	//   ....[50]....
        /*073c*/ 	.word	0x0000fb70


	//   ....[51]....
        /*0740*/ 	.word	0x0000fb90


	//   ....[52]....
        /*0744*/ 	.word	0x0000fe40


	//   ....[53]....
        /*0748*/ 	.word	0x0000fff0


	//   ....[54]....
        /*074c*/ 	.word	0x00010020


	//   ....[55]....
        /*0750*/ 	.word	0x00010050


	//   ....[56]....
        /*0754*/ 	.word	0x00010080


	//   ....[57]....
        /*0758*/ 	.word	0x000100b0


	//   ....[58]....
        /*075c*/ 	.word	0x000100e0


	//   ....[59]....
        /*0760*/ 	.word	0x00010250


	//   ....[60]....
        /*0764*/ 	.word	0x00010280


	//   ....[61]....
        /*0768*/ 	.word	0x000102b0


	//   ....[62]....
        /*076c*/ 	.word	0x000102e0


	//   ....[63]....
        /*0770*/ 	.word	0x00010310


	//   ....[64]....
        /*0774*/ 	.word	0x00010340


	//   ....[65]....
        /*0778*/ 	.word	0x000103d0


	//   ....[66]....
        /*077c*/ 	.word	0x00010400


	//   ....[67]....
        /*0780*/ 	.word	0x00010480


	//   ....[68]....
        /*0784*/ 	.word	0x00010fb0


	//   ....[69]....
        /*0788*/ 	.word	0x00013780


	//   ....[70]....
        /*078c*/ 	.word	0x000137a0


	//   ....[71]....
        /*0790*/ 	.word	0x00013830


	//   ....[72]....
        /*0794*/ 	.word	0x00013850


	//   ....[73]....
        /*0798*/ 	.word	0x000138d0


	//   ....[74]....
        /*079c*/ 	.word	0x000138f0


	//   ....[75]....
        /*07a0*/ 	.word	0x00013900


	//   ....[76]....
        /*07a4*/ 	.word	0x00013910


	//   ....[77]....
        /*07a8*/ 	.word	0x00014130


	//   ....[78]....
        /*07ac*/ 	.word	0x00014160


	//   ....[79]....
        /*07b0*/ 	.word	0x00014200


	//   ....[80]....
        /*07b4*/ 	.word	0x00014220


	//   ....[81]....
        /*07b8*/ 	.word	0x000142a0


	//   ....[82]....
        /*07bc*/ 	.word	0x000142c0


	//   ....[83]....
        /*07c0*/ 	.word	0x000142d0


	//   ....[84]....
        /*07c4*/ 	.word	0x00014340


	//   ....[85]....
        /*07c8*/ 	.word	0x00014790


	//   ....[86]....
        /*07cc*/ 	.word	0x00014850


	//   ....[87]....
        /*07d0*/ 	.word	0x000149a0


	//   ....[88]....
        /*07d4*/ 	.word	0x000149e0


	//   ....[89]....
        /*07d8*/ 	.word	0x000149f0


	//   ....[90]....
        /*07dc*/ 	.word	0x00014a00


	//   ....[91]....
        /*07e0*/ 	.word	0x00014b50


	//   ....[92]....
        /*07e4*/ 	.word	0x00014ca0


	//   ....[93]....
        /*07e8*/ 	.word	0x000154d0


	//   ....[94]....
        /*07ec*/ 	.word	0x000154f0


	//   ....[95]....
        /*07f0*/ 	.word	0x00015540


	//   ....[96]....
        /*07f4*/ 	.word	0x00015550


	//   ....[97]....
        /*07f8*/ 	.word	0x00015590


	//   ....[98]....
        /*07fc*/ 	.word	0x000155a0


	//   ....[99]....
        /*0800*/ 	.word	0x000155b0


	//   ....[100]....
        /*0804*/ 	.word	0x000155f0


	//   ....[101]....
        /*0808*/ 	.word	0x00015910


	//   ....[102]....
        /*080c*/ 	.word	0x00015950


	//   ....[103]....
        /*0810*/ 	.word	0x00015970


	//   ....[104]....
        /*0814*/ 	.word	0x00015990


	//   ....[105]....
        /*0818*/ 	.word	0x000159c0


	//   ....[106]....
        /*081c*/ 	.word	0x000159e0


	//   ....[107]....
        /*0820*/ 	.word	0x00015ae0


	//   ....[108]....
        /*0824*/ 	.word	0x00015c30


	//   ....[109]....
        /*0828*/ 	.word	0x00016220


	//   ....[110]....
        /*082c*/ 	.word	0x00016250


	//   ....[111]....
        /*0830*/ 	.word	0x00016290


	//   ....[112]....
        /*0834*/ 	.word	0x000162c0


	//   ....[113]....
        /*0838*/ 	.word	0x000162f0


	//   ....[114]....
        /*083c*/ 	.word	0x00016320


	//   ....[115]....
        /*0840*/ 	.word	0x00016350


	//   ....[116]....
        /*0844*/ 	.word	0x00016380


	//   ....[117]....
        /*0848*/ 	.word	0x00016500


	//   ....[118]....
        /*084c*/ 	.word	0x00016530


	//   ....[119]....
        /*0850*/ 	.word	0x00016560


	//   ....[120]....
        /*0854*/ 	.word	0x00016590


	//   ....[121]....
        /*0858*/ 	.word	0x000165c0


	//   ....[122]....
        /*085c*/ 	.word	0x000165f0


	//   ....[123]....
        /*0860*/ 	.word	0x000166b0


	//   ....[124]....
        /*0864*/ 	.word	0x000166d0


	//   ....[125]....
        /*0868*/ 	.word	0x00016740


	//   ....[126]....
        /*086c*/ 	.word	0x00016bb0


	//   ....[127]....
        /*0870*/ 	.word	0x00016ec0


	//   ....[128]....
        /*0874*/ 	.word	0x00016f50


	//   ....[129]....
        /*0878*/ 	.word	0x00017030


	//   ....[130]....
        /*087c*/ 	.word	0x000170c0


	//   ....[131]....
        /*0880*/ 	.word	0x000171a0


	//   ....[132]....
        /*0884*/ 	.word	0x00017230


	//   ....[133]....
        /*0888*/ 	.word	0x000173b0


	//   ....[134]....
        /*088c*/ 	.word	0x00017440


	//   ....[135]....
        /*0890*/ 	.word	0x00017490


	//   ....[136]....
        /*0894*/ 	.word	0x000174e0


	//   ....[137]....
        /*0898*/ 	.word	0x000175c0


	//   ....[138]....
        /*089c*/ 	.word	0x00017650


	//   ....[139]....
        /*08a0*/ 	.word	0x000176a0


	//   ....[140]....
        /*08a4*/ 	.word	0x000176f0


	//   ....[141]....
        /*08a8*/ 	.word	0x00017940


	//   ....[142]....
        /*08ac*/ 	.word	0x00017c20


	//   ....[143]....
        /*08b0*/ 	.word	0x00017d10


	//   ....[144]....
        /*08b4*/ 	.word	0x00017db0


	//   ....[145]....
        /*08b8*/ 	.word	0x00017e10


	//   ....[146]....
        /*08bc*/ 	.word	0x00017f00


	//   ....[147]....
        /*08c0*/ 	.word	0x00017f70


	//   ....[148]....
        /*08c4*/ 	.word	0x00018060


	//   ....[149]....
        /*08c8*/ 	.word	0x000180d0


	//   ....[150]....
        /*08cc*/ 	.word	0x00018170


	//   ....[151]....
        /*08d0*/ 	.word	0x00018260


	//   ....[152]....
        /*08d4*/ 	.word	0x000182d0


	//   ....[153]....
        /*08d8*/ 	.word	0x00018330


	//   ....[154]....
        /*08dc*/ 	.word	0x00018420


	//   ....[155]....
        /*08e0*/ 	.word	0x00018480


	//   ....[156]....
        /*08e4*/ 	.word	0x00018580


	//   ....[157]....
        /*08e8*/ 	.word	0x000185e0


	//   ....[158]....
        /*08ec*/ 	.word	0x000186c0


	//   ....[159]....
        /*08f0*/ 	.word	0x00018800


	//   ....[160]....
        /*08f4*/ 	.word	0x00018900


	//   ....[161]....
        /*08f8*/ 	.word	0x00018b80


	//   ....[162]....
        /*08fc*/ 	.word	0x00018bd0


	//   ....[163]....
        /*0900*/ 	.word	0x00018da0


	//   ....[164]....
        /*0904*/ 	.word	0x00018df0


	//   ....[165]....
        /*0908*/ 	.word	0x00018fc0


	//   ....[166]....
        /*090c*/ 	.word	0x00019010


	//   ....[167]....
        /*0910*/ 	.word	0x00019100


	//   ....[168]....
        /*0914*/ 	.word	0x000191a0


	//   ....[169]....
        /*0918*/ 	.word	0x00019200


	//   ....[170]....
        /*091c*/ 	.word	0x000192b0


	//   ....[171]....
        /*0920*/ 	.word	0x00019310


	//   ....[172]....
        /*0924*/ 	.word	0x000193c0


	//   ....[173]....
        /*0928*/ 	.word	0x00019420


	//   ....[174]....
        /*092c*/ 	.word	0x000194d0


	//   ....[175]....
        /*0930*/ 	.word	0x000195c0


	//   ....[176]....
        /*0934*/ 	.word	0x000196a0


	//   ....[177]....
        /*0938*/ 	.word	0x000197b0


	//   ....[178]....
        /*093c*/ 	.word	0x000198b0


	//   ....[179]....
        /*0940*/ 	.word	0x000199e0


	//   ....[180]....
        /*0944*/ 	.word	0x00019ac0


	//   ....[181]....
        /*0948*/ 	.word	0x00019bc0


	//   ....[182]....
        /*094c*/ 	.word	0x00019ca0


	//   ....[183]....
        /*0950*/ 	.word	0x00019d30


	//   ....[184]....
        /*0954*/ 	.word	0x00019dd0


	//   ....[185]....
        /*0958*/ 	.word	0x00019ef0


	//   ....[186]....
        /*095c*/ 	.word	0x00019f60


	//   ....[187]....
        /*0960*/ 	.word	0x00019fd0


	//   ....[188]....
        /*0964*/ 	.word	0x0001a040


	//   ....[189]....
        /*0968*/ 	.word	0x0001a0b0


	//   ....[190]....
        /*096c*/ 	.word	0x0001a130


	//   ....[191]....
        /*0970*/ 	.word	0x0001a1c0


	//   ....[192]....
        /*0974*/ 	.word	0x0001a250


	//   ....[193]....
        /*0978*/ 	.word	0x0001a2c0


	//   ....[194]....
        /*097c*/ 	.word	0x0001a330


	//   ....[195]....
        /*0980*/ 	.word	0x0001a3a0


	//   ....[196]....
        /*0984*/ 	.word	0x0001a420


	//   ....[197]....
        /*0988*/ 	.word	0x0001a490


	//   ....[198]....
        /*098c*/ 	.word	0x0001a530


	//   ....[199]....
        /*0990*/ 	.word	0x0001a5c0


	//   ....[200]....
        /*0994*/ 	.word	0x0001a6e0


	//----- nvinfo : EIATTR_REG_RECONFIG
	.align		4
.L_228:
        /*0998*/ 	.byte	0x01, 0x54
	.zero		2


	//----- nvinfo : EIATTR_SYSCALL_OFFSETS
	.align		4
        /*099c*/ 	.byte	0x04, 0x46
        /*099e*/ 	.short	(.L_230 - .L_229)


	//   ....[0]....
.L_229:
        /*09a0*/ 	.word	0x00001ca0


	//   ....[1]....
        /*09a4*/ 	.word	0x00001df0


	//   ....[2]....
        /*09a8*/ 	.word	0x00006c20


	//   ....[3]....
        /*09ac*/ 	.word	0x00006fb0


	//   ....[4]....
        /*09b0*/ 	.word	0x00012b80


	//   ....[5]....
        /*09b4*/ 	.word	0x00012cd0


	//   ....[6]....
        /*09b8*/ 	.word	0x00012dc0


	//   ....[7]....
        /*09bc*/ 	.word	0x00013d70


	//----- nvinfo : EIATTR_MBARRIER_INSTR_OFFSETS
	.align		4
.L_230:
        /*09c0*/ 	.byte	0x04, 0x39
        /*09c2*/ 	.short	(.L_232 - .L_231)


	//   ....[0]....
.L_231:
        /*09c4*/ 	.word	0x00000260
        /*09c8*/ 	.word	0x000000ff
        /*09cc*/ 	.word	0x00028c00
        /*09d0*/ 	.short	0x0100
        /*09d2*/ 	.byte	0x08
	.zero		1


	//   ....[1]....
        /*09d4*/ 	.word	0x00000270
        /*09d8*/ 	.word	0x000000ff
        /*09dc*/ 	.word	0x00028c20
        /*09e0*/ 	.short	0x0100
        /*09e2*/ 	.byte	0x08
	.zero		1


	//   ....[2]....
        /*09e4*/ 	.word	0x00000320
        /*09e8*/ 	.word	0x000000ff
        /*09ec*/ 	.word	0x00028c30
        /*09f0*/ 	.short	0x0100
        /*09f2*/ 	.byte	0x06
	.zero		1


	//   ....[3]....
        /*09f4*/ 	.word	0x00000330
        /*09f8*/ 	.word	0x000000ff
        /*09fc*/ 	.word	0x00028c40
        /*0a00*/ 	.short	0x0100
        /*0a02*/ 	.byte	0x06
	.zero		1


	//   ....[4]....
        /*0a04*/ 	.word	0x00000340
        /*0a08*/ 	.word	0x000000ff
        /*0a0c*/ 	.word	0x00028c38
        /*0a10*/ 	.short	0x0100
        /*0a12*/ 	.byte	0x06
	.zero		1


	//   ....[5]....
        /*0a14*/ 	.word	0x00000350
        /*0a18*/ 	.word	0x000000ff
        /*0a1c*/ 	.word	0x00028c48
        /*0a20*/ 	.short	0x0100
        /*0a22*/ 	.byte	0x06
	.zero		1


	//   ....[6]....
        /*0a24*/ 	.word	0x00000480
        /*0a28*/ 	.word	0x000000ff
        /*0a2c*/ 	.word	0x00028c50
        /*0a30*/ 	.short	0x0100
        /*0a32*/ 	.byte	0x08
	.zero		1


	//   ....[7]....
        /*0a34*/ 	.word	0x00000490
        /*0a38*/ 	.word	0x000000ff
        /*0a3c*/ 	.word	0x00028c60
        /*0a40*/ 	.short	0x0100
        /*0a42*/ 	.byte	0x08
	.zero		1


	//   ....[8]....
        /*0a44*/ 	.word	0x000004a0
        /*0a48*/ 	.word	0x000000ff
        /*0a4c*/ 	.word	0x00028c58
        /*0a50*/ 	.short	0x0100
        /*0a52*/ 	.byte	0x08
	.zero		1


	//   ....[9]....
        /*0a54*/ 	.word	0x000004b0
        /*0a58*/ 	.word	0x000000ff
        /*0a5c*/ 	.word	0x00028c68
        /*0a60*/ 	.short	0x0100
        /*0a62*/ 	.byte	0x08
	.zero		1


	//   ....[10]....
        /*0a64*/ 	.word	0x000005a0
        /*0a68*/ 	.word	0x000000ff
        /*0a6c*/ 	.word	0x00028c70
        /*0a70*/ 	.short	0x0100
        /*0a72*/ 	.byte	0x06
	.zero		1


	//   ....[11]....
        /*0a74*/ 	.word	0x000005b0
        /*0a78*/ 	.word	0x000000ff
        /*0a7c*/ 	.word	0x00028c80
        /*0a80*/ 	.short	0x0100
        /*0a82*/ 	.byte	0x06
	.zero		1


	//   ....[12]....
        /*0a84*/ 	.word	0x000005c0
        /*0a88*/ 	.word	0x000000ff
        /*0a8c*/ 	.word	0x00028c78
        /*0a90*/ 	.short	0x0100
        /*0a92*/ 	.byte	0x06
	.zero		1


	//   ....[13]....
        /*0a94*/ 	.word	0x000005d0
        /*0a98*/ 	.word	0x000000ff
        /*0a9c*/ 	.word	0x00028c88
        /*0aa0*/ 	.short	0x0100
        /*0aa2*/ 	.byte	0x06
	.zero		1


	//   ....[14]....
        /*0aa4*/ 	.word	0x00000700
        /*0aa8*/ 	.word	0x000000ff
        /*0aac*/ 	.word	0x00028c90
        /*0ab0*/ 	.short	0x0100
        /*0ab2*/ 	.byte	0x08
	.zero		1


	//   ....[15]....
        /*0ab4*/ 	.word	0x00000710
        /*0ab8*/ 	.word	0x000000ff
        /*0abc*/ 	.word	0x00028ca0
        /*0ac0*/ 	.short	0x0100
        /*0ac2*/ 	.byte	0x08
	.zero		1


	//   ....[16]....
        /*0ac4*/ 	.word	0x00000720
        /*0ac8*/ 	.word	0x000000ff
        /*0acc*/ 	.word	0x00028c98
        /*0ad0*/ 	.short	0x0100
        /*0ad2*/ 	.byte	0x08
	.zero		1


	//   ....[17]....
        /*0ad4*/ 	.word	0x00000730
        /*0ad8*/ 	.word	0x000000ff
        /*0adc*/ 	.word	0x00028ca8
        /*0ae0*/ 	.short	0x0100
        /*0ae2*/ 	.byte	0x08
	.zero		1


	//   ....[18]....
        /*0ae4*/ 	.word	0x00000860
        /*0ae8*/ 	.word	0x000000ff
        /*0aec*/ 	.word	0x00028cb0
        /*0af0*/ 	.short	0x0100
        /*0af2*/ 	.byte	0x08
	.zero		1


	//   ....[19]....
        /*0af4*/ 	.word	0x00000870
        /*0af8*/ 	.word	0x000000ff
        /*0afc*/ 	.word	0x00028cc0
        /*0b00*/ 	.short	0x0100
        /*0b02*/ 	.byte	0x08
	.zero		1


	//   ....[20]....
        /*0b04*/ 	.word	0x00000880
        /*0b08*/ 	.word	0x000000ff
        /*0b0c*/ 	.word	0x00028cb8
        /*0b10*/ 	.short	0x0100
        /*0b12*/ 	.byte	0x08
	.zero		1


	//   ....[21]....
        /*0b14*/ 	.word	0x00000890
        /*0b18*/ 	.word	0x000000ff
        /*0b1c*/ 	.word	0x00028cc8
        /*0b20*/ 	.short	0x0100
        /*0b22*/ 	.byte	0x08
	.zero		1


	//   ....[22]....
        /*0b24*/ 	.word	0x000029d0
        /*0b28*/ 	.word	0x0000003f
        /*0b2c*/ 	.word	0x00028c90
        /*0b30*/ 	.short	0x010a
        /*0b32*/ 	.byte	0x3f
	.zero		1


	//   ....[23]....
        /*0b34*/ 	.word	0x00003450
        /*0b38*/ 	.word	0x0000003f
        /*0b3c*/ 	.word	0x00028c90
        /*0b40*/ 	.short	0x010a
        /*0b42*/ 	.byte	0x3f
	.zero		1


	//   ....[24]....
        /*0b44*/ 	.word	0x00003cf0
        /*0b48*/ 	.word	0x0000003f
        /*0b4c*/ 	.word	0x00028c90
        /*0b50*/ 	.short	0x010a
        /*0b52*/ 	.byte	0x3f
	.zero		1


	//   ....[25]....
        /*0b54*/ 	.word	0x000040d0
        /*0b58*/ 	.word	0x00000004
        /*0b5c*/ 	.word	0x00000000
        /*0b60*/ 	.short	0x0101
        /*0b62*/ 	.byte	0x3f
	.zero		1


	//   ....[26]....
        /*0b64*/ 	.word	0x00004110
        /*0b68*/ 	.word	0x0000003f
        /*0b6c*/ 	.word	0x00028cb0
        /*0b70*/ 	.short	0x010a
        /*0b72*/ 	.byte	0x3f
	.zero		1


	//   ....[27]....
        /*0b74*/ 	.word	0x00004970
        /*0b78*/ 	.word	0x0000003f
        /*0b7c*/ 	.word	0x00000000
        /*0b80*/ 	.short	0x0101
        /*0b82*/ 	.byte	0x3f
	.zero		1


	//   ....[28]....
        /*0b84*/ 	.word	0x00005090
        /*0b88*/ 	.word	0x00000003
        /*0b8c*/ 	.word	0x00028c50
        /*0b90*/ 	.short	0x010a
        /*0b92*/ 	.byte	0x3f
	.zero		1


	//   ....[29]....
        /*0b94*/ 	.word	0x00005440
        /*0b98*/ 	.word	0x0000000a
        /*0b9c*/ 	.word	0x00000000
        /*0ba0*/ 	.short	0x0101
        /*0ba2*/ 	.byte	0x3f
	.zero		1


	//   ....[30]....
        /*0ba4*/ 	.word	0x00005d70
        /*0ba8*/ 	.word	0x00000003
        /*0bac*/ 	.word	0x00028c50
        /*0bb0*/ 	.short	0x010a
        /*0bb2*/ 	.byte	0x3f
	.zero		1


	//   ....[31]....
        /*0bb4*/ 	.word	0x00005dc0
        /*0bb8*/ 	.word	0x00000003
        /*0bbc*/ 	.word	0x00028c50
        /*0bc0*/ 	.short	0x010a
        /*0bc2*/ 	.byte	0x3f
	.zero		1


	//   ....[32]....
        /*0bc4*/ 	.word	0x000060d0
        /*0bc8*/ 	.word	0x0000000a
        /*0bcc*/ 	.word	0x00000000
        /*0bd0*/ 	.short	0x0101
        /*0bd2*/ 	.byte	0x3f
	.zero		1


	//   ....[33]....
        /*0bd4*/ 	.word	0x00006cc0
        /*0bd8*/ 	.word	0x00000002
        /*0bdc*/ 	.word	0x00028c00
        /*0be0*/ 	.short	0x010a
        /*0be2*/ 	.byte	0x3f
	.zero		1


	//   ....[34]....
        /*0be4*/ 	.word	0x00006d10
        /*0be8*/ 	.word	0x00000002
        /*0bec*/ 	.word	0x00028c00
        /*0bf0*/ 	.short	0x010a
        /*0bf2*/ 	.byte	0x3f
	.zero		1


	//   ....[35]....
        /*0bf4*/ 	.word	0x000072f0
        /*0bf8*/ 	.word	0x00000002
        /*0bfc*/ 	.word	0x00028c00
        /*0c00*/ 	.short	0x010a
        /*0c02*/ 	.byte	0x3f
	.zero		1


	//   ....[36]....
        /*0c04*/ 	.word	0x00008260
        /*0c08*/ 	.word	0x00000002
        /*0c0c*/ 	.word	0x00028c00
        /*0c10*/ 	.short	0x010a
        /*0c12*/ 	.byte	0x3f
	.zero		1


	//   ....[37]....
        /*0c14*/ 	.word	0x000090c0
        /*0c18*/ 	.word	0x0000000e
        /*0c1c*/ 	.word	0x00028c30
        /*0c20*/ 	.short	0x010a
        /*0c22*/ 	.byte	0x3f
	.zero		1


	//   ....[38]....
        /*0c24*/ 	.word	0x00009170
        /*0c28*/ 	.word	0x0000000e
        /*0c2c*/ 	.word	0x00028c30
        /*0c30*/ 	.short	0x010a
        /*0c32*/ 	.byte	0x3f
	.zero		1


	//   ....[39]....
        /*0c34*/ 	.word	0x00009e20
        /*0c38*/ 	.word	0x0000000a
        /*0c3c*/ 	.word	0x00000000
        /*0c40*/ 	.short	0x0101
        /*0c42*/ 	.byte	0x3f
	.zero		1


	//   ....[40]....
        /*0c44*/ 	.word	0x0000a200
        /*0c48*/ 	.word	0x0000000e
        /*0c4c*/ 	.word	0x00028c50
        /*0c50*/ 	.short	0x010a
        /*0c52*/ 	.byte	0x3f
	.zero		1


	//   ....[41]....
        /*0c54*/ 	.word	0x0000a290
        /*0c58*/ 	.word	0x0000000e
        /*0c5c*/ 	.word	0x00028c50
        /*0c60*/ 	.short	0x010a
        /*0c62*/ 	.byte	0x3f
	.zero		1


	//   ....[42]....
        /*0c64*/ 	.word	0x0000a570
        /*0c68*/ 	.word	0x0000000e
        /*0c6c*/ 	.word	0x00000000
        /*0c70*/ 	.short	0x0101
        /*0c72*/ 	.byte	0x3f
	.zero		1


	//   ....[43]....
        /*0c74*/ 	.word	0x0000a690
        /*0c78*/ 	.word	0x00000015
        /*0c7c*/ 	.word	0x00028c30
        /*0c80*/ 	.short	0x010a
        /*0c82*/ 	.byte	0x3f
	.zero		1


	//   ....[44]....
        /*0c84*/ 	.word	0x0000a740
        /*0c88*/ 	.word	0x00000015
        /*0c8c*/ 	.word	0x00028c30
        /*0c90*/ 	.short	0x010a
        /*0c92*/ 	.byte	0x3f
	.zero		1


	//   ....[45]....
        /*0c94*/ 	.word	0x0000ac90
        /*0c98*/ 	.word	0x00000014
        /*0c9c*/ 	.word	0x00000000
        /*0ca0*/ 	.short	0x0101
        /*0ca2*/ 	.byte	0x3f
	.zero		1


	//   ....[46]....
        /*0ca4*/ 	.word	0x0000bcc0
        /*0ca8*/ 	.word	0x00000015
        /*0cac*/ 	.word	0x00028c50
        /*0cb0*/ 	.short	0x010a
        /*0cb2*/ 	.byte	0x3f
	.zero		1


	//   ....[47]....
        /*0cb4*/ 	.word	0x0000bd10
        /*0cb8*/ 	.word	0x00000015
        /*0cbc*/ 	.word	0x00028c50
        /*0cc0*/ 	.short	0x010a
        /*0cc2*/ 	.byte	0x3f
	.zero		1


	//   ....[48]....
        /*0cc4*/ 	.word	0x0000c020
        /*0cc8*/ 	.word	0x00000015
        /*0ccc*/ 	.word	0x00000000
        /*0cd0*/ 	.short	0x0101
        /*0cd2*/ 	.byte	0x3f
	.zero		1


	//   ....[49]....
        /*0cd4*/ 	.word	0x0000e8c0
        /*0cd8*/ 	.word	0x00000000
        /*0cdc*/ 	.word	0x00000000
        /*0ce0*/ 	.short	0x0101
        /*0ce2*/ 	.byte	0x3f
	.zero		1


	//   ....[50]....
        /*0ce4*/ 	.word	0x00011090
        /*0ce8*/ 	.word	0x00000017
        /*0cec*/ 	.word	0x00028c20
        /*0cf0*/ 	.short	0x010a
        /*0cf2*/ 	.byte	0x3f
	.zero		1


	//   ....[51]....
        /*0cf4*/ 	.word	0x00011120
        /*0cf8*/ 	.word	0x00000003
        /*0cfc*/ 	.word	0x00028ca0
        /*0d00*/ 	.short	0x010a
        /*0d02*/ 	.byte	0x3f
	.zero		1


	//   ....[52]....
        /*0d04*/ 	.word	0x00011370
        /*0d08*/ 	.word	0x00000003
        /*0d0c*/ 	.word	0x00028cc0
        /*0d10*/ 	.short	0x010a
        /*0d12*/ 	.byte	0x3f
	.zero		1


	//   ....[53]....
        /*0d14*/ 	.word	0x00011d40
        /*0d18*/ 	.word	0x00000006
        /*0d1c*/ 	.word	0x00028ca0
        /*0d20*/ 	.short	0x010a
        /*0d22*/ 	.byte	0x3f
	.zero		1


	//   ....[54]....
        /*0d24*/ 	.word	0x00011f80
        /*0d28*/ 	.word	0x00000006
        /*0d2c*/ 	.word	0x00028cc0
        /*0d30*/ 	.short	0x010a
        /*0d32*/ 	.byte	0x3f
	.zero		1


	//   ....[55]....
        /*0d34*/ 	.word	0x000134e0
        /*0d38*/ 	.word	0x0000001b
        /*0d3c*/ 	.word	0x00028c40
        /*0d40*/ 	.short	0x010a
        /*0d42*/ 	.byte	0x3f
	.zero		1


	//   ....[56]....
        /*0d44*/ 	.word	0x00013a10
        /*0d48*/ 	.word	0x0000001b
        /*0d4c*/ 	.word	0x00028c30
        /*0d50*/ 	.short	0x0107
        /*0d52*/ 	.byte	0x3f
	.zero		1


	//   ....[57]....
        /*0d54*/ 	.word	0x00013ae0
        /*0d58*/ 	.word	0x0000001b
        /*0d5c*/ 	.word	0x00028c30
        /*0d60*/ 	.short	0x0101
        /*0d62*/ 	.byte	0x3f
	.zero		1


	//   ....[58]....
        /*0d64*/ 	.word	0x000143e0
        /*0d68*/ 	.word	0x00000017
        /*0d6c*/ 	.word	0x00028c00
        /*0d70*/ 	.short	0x0107
        /*0d72*/ 	.byte	0x3f
	.zero		1


	//   ....[59]....
        /*0d74*/ 	.word	0x000144d0
        /*0d78*/ 	.word	0x00000017
        /*0d7c*/ 	.word	0x00028c00
        /*0d80*/ 	.short	0x0101
        /*0d82*/ 	.byte	0x3f
	.zero		1


	//   ....[60]....
        /*0d84*/ 	.word	0x000144f0
        /*0d88*/ 	.word	0x00000017
        /*0d8c*/ 	.word	0x00028c20
        /*0d90*/ 	.short	0x010a
        /*0d92*/ 	.byte	0x3f
	.zero		1


	//   ....[61]....
        /*0d94*/ 	.word	0x00014580
        /*0d98*/ 	.word	0x0000001b
        /*0d9c*/ 	.word	0x00028c60
        /*0da0*/ 	.short	0x010a
        /*0da2*/ 	.byte	0x3f
	.zero		1


	//   ....[62]....
        /*0da4*/ 	.word	0x00014ec0
        /*0da8*/ 	.word	0x0000001b
        /*0dac*/ 	.word	0x00028c50
        /*0db0*/ 	.short	0x0107
        /*0db2*/ 	.byte	0x3f
	.zero		1


	//   ....[63]....
        /*0db4*/ 	.word	0x00014f90
        /*0db8*/ 	.word	0x0000001b
        /*0dbc*/ 	.word	0x00028c50
        /*0dc0*/ 	.short	0x0101
        /*0dc2*/ 	.byte	0x3f
	.zero		1


	//   ....[64]....
        /*0dc4*/ 	.word	0x00015330
        /*0dc8*/ 	.word	0x00000006
        /*0dcc*/ 	.word	0x00028c40
        /*0dd0*/ 	.short	0x010a
        /*0dd2*/ 	.byte	0x3f
	.zero		1


	//   ....[65]....
        /*0dd4*/ 	.word	0x00015670
        /*0dd8*/ 	.word	0x00000006
        /*0ddc*/ 	.word	0x00028c30
        /*0de0*/ 	.short	0x0107
        /*0de2*/ 	.byte	0x3f
	.zero		1


	//   ....[66]....
        /*0de4*/ 	.word	0x00015730
        /*0de8*/ 	.word	0x00000006
        /*0dec*/ 	.word	0x00028c30
        /*0df0*/ 	.short	0x0101
        /*0df2*/ 	.byte	0x3f
	.zero		1


	//   ....[67]....
        /*0df4*/ 	.word	0x00015760
        /*0df8*/ 	.word	0x00000006
        /*0dfc*/ 	.word	0x00028c60
        /*0e00*/ 	.short	0x010a
        /*0e02*/ 	.byte	0x3f
	.zero		1


	//   ....[68]....
        /*0e04*/ 	.word	0x00015e30
        /*0e08*/ 	.word	0x00000006
        /*0e0c*/ 	.word	0x00028c50
        /*0e10*/ 	.short	0x0107
        /*0e12*/ 	.byte	0x3f
	.zero		1


	//   ....[69]....
        /*0e14*/ 	.word	0x00015ef0
        /*0e18*/ 	.word	0x00000006
        /*0e1c*/ 	.word	0x00028c50
        /*0e20*/ 	.short	0x0101
        /*0e22*/ 	.byte	0x3f
	.zero		1


	//   ....[70]....
        /*0e24*/ 	.word	0x00016b30
        /*0e28*/ 	.word	0x00000004
        /*0e2c*/ 	.word	0x00028c20
        /*0e30*/ 	.short	0x010a
        /*0e32*/ 	.byte	0x3f
	.zero		1


	//   ....[71]....
        /*0e34*/ 	.word	0x00016c90
        /*0e38*/ 	.word	0x00000005
        /*0e3c*/ 	.word	0x00028c40
        /*0e40*/ 	.short	0x010a
        /*0e42*/ 	.byte	0x3f
	.zero		1


	//   ....[72]....
        /*0e44*/ 	.word	0x00016d30
        /*0e48*/ 	.word	0x00000019
        /*0e4c*/ 	.word	0x00028c40
        /*0e50*/ 	.short	0x010a
        /*0e52*/ 	.byte	0x3f
	.zero		1


	//   ....[73]....
        /*0e54*/ 	.word	0x00016d70
        /*0e58*/ 	.word	0x00000005
        /*0e5c*/ 	.word	0x00028c60
        /*0e60*/ 	.short	0x010a
        /*0e62*/ 	.byte	0x3f
	.zero		1


	//   ....[74]....
        /*0e64*/ 	.word	0x00016db0
        /*0e68*/ 	.word	0x00000019
        /*0e6c*/ 	.word	0x00028c60
        /*0e70*/ 	.short	0x010a
        /*0e72*/ 	.byte	0x3f
	.zero		1


	//   ....[75]....
        /*0e74*/ 	.word	0x00016e10
        /*0e78*/ 	.word	0x0000003f
        /*0e7c*/ 	.word	0x00028c90
        /*0e80*/ 	.short	0x010a
        /*0e82*/ 	.byte	0x3f
	.zero		1


	//   ....[76]....
        /*0e84*/ 	.word	0x00016f80
        /*0e88*/ 	.word	0x0000003f
        /*0e8c*/ 	.word	0x00028c90
        /*0e90*/ 	.short	0x010a
        /*0e92*/ 	.byte	0x3f
	.zero		1


	//   ....[77]....
        /*0e94*/ 	.word	0x00017100
        /*0e98*/ 	.word	0x0000003f
        /*0e9c*/ 	.word	0x00028c90
        /*0ea0*/ 	.short	0x010a
        /*0ea2*/ 	.byte	0x3f
	.zero		1


	//   ....[78]....
        /*0ea4*/ 	.word	0x00017260
        /*0ea8*/ 	.word	0x0000003f
        /*0eac*/ 	.word	0x00028cb0
        /*0eb0*/ 	.short	0x010a
        /*0eb2*/ 	.byte	0x3f
	.zero		1


	//   ....[79]....
        /*0eb4*/ 	.word	0x000172b0
        /*0eb8*/ 	.word	0x00000003
        /*0ebc*/ 	.word	0x00028c50
        /*0ec0*/ 	.short	0x010a
        /*0ec2*/ 	.byte	0x3f
	.zero		1


	//   ....[80]....
        /*0ec4*/ 	.word	0x00017300
        /*0ec8*/ 	.word	0x00000003
        /*0ecc*/ 	.word	0x00028c50
        /*0ed0*/ 	.short	0x010a
        /*0ed2*/ 	.byte	0x3f
	.zero		1


	//   ....[81]....
        /*0ed4*/ 	.word	0x00017510
        /*0ed8*/ 	.word	0x00000002
        /*0edc*/ 	.word	0x00028c00
        /*0ee0*/ 	.short	0x010a
        /*0ee2*/ 	.byte	0x3f
	.zero		1


	//   ....[82]....
        /*0ee4*/ 	.word	0x00017720
        /*0ee8*/ 	.word	0x00000002
        /*0eec*/ 	.word	0x00028c00
        /*0ef0*/ 	.short	0x010a
        /*0ef2*/ 	.byte	0x3f
	.zero		1


	//   ....[83]....
        /*0ef4*/ 	.word	0x00017770
        /*0ef8*/ 	.word	0x0000000e
        /*0efc*/ 	.word	0x00028c30
        /*0f00*/ 	.short	0x010a
        /*0f02*/ 	.byte	0x3f
	.zero		1


	//   ....[84]....
        /*0f04*/ 	.word	0x000177c0
        /*0f08*/ 	.word	0x0000000e
        /*0f0c*/ 	.word	0x00028c50
        /*0f10*/ 	.short	0x010a
        /*0f12*/ 	.byte	0x3f
	.zero		1


	//   ....[85]....
        /*0f14*/ 	.word	0x00017810
        /*0f18*/ 	.word	0x00000015
        /*0f1c*/ 	.word	0x00028c30
        /*0f20*/ 	.short	0x010a
        /*0f22*/ 	.byte	0x3f
	.zero		1


	//   ....[86]....
        /*0f24*/ 	.word	0x00017860
        /*0f28*/ 	.word	0x00000015
        /*0f2c*/ 	.word	0x00028c50
        /*0f30*/ 	.short	0x010a
        /*0f32*/ 	.byte	0x3f
	.zero		1


	//   ....[87]....
        /*0f34*/ 	.word	0x00017a00
        /*0f38*/ 	.word	0x00000017
        /*0f3c*/ 	.word	0x00028c20
        /*0f40*/ 	.short	0x010a
        /*0f42*/ 	.byte	0x3f
	.zero		1


	//   ....[88]....
        /*0f44*/ 	.word	0x00017a50
        /*0f48*/ 	.word	0x00000003
        /*0f4c*/ 	.word	0x00028ca0
        /*0f50*/ 	.short	0x010a
        /*0f52*/ 	.byte	0x3f
	.zero		1


	//   ....[89]....
        /*0f54*/ 	.word	0x00017aa0
        /*0f58*/ 	.word	0x00000003
        /*0f5c*/ 	.word	0x00028cc0
        /*0f60*/ 	.short	0x010a
        /*0f62*/ 	.byte	0x3f
	.zero		1


	//   ....[90]....
        /*0f64*/ 	.word	0x00017af0
        /*0f68*/ 	.word	0x00000006
        /*0f6c*/ 	.word	0x00028ca0
        /*0f70*/ 	.short	0x010a
        /*0f72*/ 	.byte	0x3f
	.zero		1


	//   ....[91]....
        /*0f74*/ 	.word	0x00017b40
        /*0f78*/ 	.word	0x00000006
        /*0f7c*/ 	.word	0x00028cc0
        /*0f80*/ 	.short	0x010a
        /*0f82*/ 	.byte	0x3f
	.zero		1


	//   ....[92]....
        /*0f84*/ 	.word	0x00017c60
        /*0f88*/ 	.word	0x0000001b
        /*0f8c*/ 	.word	0x00028c40
        /*0f90*/ 	.short	0x010a
        /*0f92*/ 	.byte	0x3f
	.zero		1


	//   ....[93]....
        /*0f94*/ 	.word	0x00018700
        /*0f98*/ 	.word	0x00000017
        /*0f9c*/ 	.word	0x00028c20
        /*0fa0*/ 	.short	0x010a
        /*0fa2*/ 	.byte	0x3f
	.zero		1


	//   ....[94]....
        /*0fa4*/ 	.word	0x00018750
        /*0fa8*/ 	.word	0x0000001b
        /*0fac*/ 	.word	0x00028c60
        /*0fb0*/ 	.short	0x010a
        /*0fb2*/ 	.byte	0x3f
	.zero		1


	//   ....[95]....
        /*0fb4*/ 	.word	0x00019050
        /*0fb8*/ 	.word	0x00000006
        /*0fbc*/ 	.word	0x00028c40
        /*0fc0*/ 	.short	0x010a
        /*0fc2*/ 	.byte	0x3f
	.zero		1


	//   ....[96]....
        /*0fc4*/ 	.word	0x00019510
        /*0fc8*/ 	.word	0x00000006
        /*0fcc*/ 	.word	0x00028c60
        /*0fd0*/ 	.short	0x010a
        /*0fd2*/ 	.byte	0x3f
	.zero		1


	//   ....[97]....
        /*0fd4*/ 	.word	0x0001a600
        /*0fd8*/ 	.word	0x00000004
        /*0fdc*/ 	.word	0x00028c20
        /*0fe0*/ 	.short	0x010a
        /*0fe2*/ 	.byte	0x3f
	.zero		1


	//   ....[98]....
        /*0fe4*/ 	.word	0x0001a7a0
        /*0fe8*/ 	.word	0x00000005
        /*0fec*/ 	.word	0x00028c40
        /*0ff0*/ 	.short	0x010a
        /*0ff2*/ 	.byte	0x3f
	.zero		1


	//   ....[99]....
        /*0ff4*/ 	.word	0x0001a7f0
        /*0ff8*/ 	.word	0x00000019
        /*0ffc*/ 	.word	0x00028c40
        /*1000*/ 	.short	0x010a
        /*1002*/ 	.byte	0x3f
	.zero		1


	//   ....[100]....
        /*1004*/ 	.word	0x0001a840
        /*1008*/ 	.word	0x00000005
        /*100c*/ 	.word	0x00028c60
        /*1010*/ 	.short	0x010a
        /*1012*/ 	.byte	0x3f
	.zero		1


	//----- nvinfo : EIATTR_NUM_MBARRIERS
	.align		4
.L_232:
        /*1014*/ 	.byte	0x03, 0x38
        /*1016*/ 	.short	0x0016


	//----- nvinfo : EIATTR_EXIT_INSTR_OFFSETS
	.align		4
        /*1018*/ 	.byte	0x04, 0x1c
        /*101a*/ 	.short	(.L_234 - .L_233)


	//   ....[0]....
.L_233:
        /*101c*/ 	.word	0x00016e00


	//----- nvinfo : EIATTR_MAX_THREADS
	.align		4
.L_234:
        /*1020*/ 	.byte	0x04, 0x05
        /*1022*/ 	.short	(.L_236 - .L_235)
.L_235:
        /*1024*/ 	.word	0x00000180
        /*1028*/ 	.word	0x00000001
        /*102c*/ 	.word	0x00000001


	//----- nvinfo : EIATTR_CRS_STACK_SIZE
	.align		4
.L_236:
        /*1030*/ 	.byte	0x04, 0x1e
        /*1032*/ 	.short	(.L_238 - .L_237)
.L_237:
        /*1034*/ 	.word	0x00000000


	//----- nvinfo : EIATTR_CBANK_PARAM_SIZE
	.align		4
.L_238:
        /*1038*/ 	.byte	0x03, 0x19
        /*103a*/ 	.short	0x0af0


	//----- nvinfo : EIATTR_PARAM_CBANK
	.align		4
        /*103c*/ 	.byte	0x04, 0x0a
        /*103e*/ 	.short	(.L_240 - .L_239)
	.align		4
.L_239:
        /*1040*/ 	.word	index@(.nv.constant0._ZN7cutlass13device_kernelIN5flash11enable_sm90INS1_16FlashAttnFwdSm90INS1_25CollectiveMainloopFwdSm90ILi2EN4cute5tupleIJNS5_1CILi1EEES8_S8_EEENS6_IJNS7_ILi64EEESA_SA_EEELi512ENS_10bfloat16_tEfNS_4arch4Sm90ELb0ELb0ELb0ELb1ELb1ELb1ELb0ELb0ELb0ELb1ELb0ELb0EEENS1_21CollectiveEpilogueFwdINS6_IJSA_NS7_ILi512EEESA_EEES9_SC_SE_Li256ELb1ELb1ELb0ELb0EEENS1_36VarlenDynamicPersistentTileSchedulerILi64ELi64ELi256ELi128ELb0ELb1ELb1ELb0ELb1ELb1EEEEEEEEEvNT_6ParamsE)
        /*1044*/ 	.short	0x0210
        /*1046*/ 	.short	0x0af0


	//----- nvinfo : EIATTR_SW_WAR
	.align		4
.L_240:
        /*1048*/ 	.byte	0x04, 0x36
        /*104a*/ 	.short	(.L_242 - .L_241)
.L_241:
        /*104c*/ 	.word	0x00000008
.L_242:


//--------------------- .nv.info._ZN7cutlass13device_kernelIN5flash11enable_sm90INS1_16FlashAttnFwdSm90INS1_25CollectiveMainloopFwdSm90ILi2EN4cute5tupleIJNS5_1CILi1EEES8_S8_EEENS6_IJNS7_ILi64EEESA_SA_EEELi512ENS_10bfloat16_tEfNS_4arch4Sm90ELb0ELb0ELb0ELb1ELb1ELb0ELb1ELb0ELb0ELb1ELb0ELb0EEENS1_21CollectiveEpilogueFwdINS6_IJSA_NS7_ILi512EEESA_EEES9_SC_SE_Li256ELb1ELb1ELb0ELb0EEENS1_36VarlenDynamicPersistentTileSchedulerILi64ELi64ELi256ELi128ELb0ELb1ELb1ELb0ELb1ELb1EEEEEEEEEvNT_6ParamsE --------------------------
	.section	.nv.info._ZN7cutlass13device_kernelIN5flash11enable_sm90INS1_16FlashAttnFwdSm90INS1_25CollectiveMainloopFwdSm90ILi2EN4cute5tupleIJNS5_1CILi1EEES8_S8_EEENS6_IJNS7_ILi64EEESA_SA_EEELi512ENS_10bfloat16_tEfNS_4arch4Sm90ELb0ELb0ELb0ELb1ELb1ELb0ELb1ELb0ELb0ELb1ELb0ELb0EEENS1_21CollectiveEpilogueFwdINS6_IJSA_NS7_ILi512EEESA_EEES9_SC_SE_Li256ELb1ELb1ELb0ELb0EEENS1_36VarlenDynamicPersistentTileSchedulerILi64ELi64ELi256ELi128ELb0ELb1ELb1ELb0ELb1ELb1EEEEEEEEEvNT_6ParamsE,"",@"SHT_CUDA_INFO"
	.sectionflags	@""
	.align	4


	//----- nvinfo : EIATTR_CUDA_API_VERSION
	.align		4
        /*0000*/ 	.byte	0x04, 0x37
        /*0002*/ 	.short	(.L_244 - .L_243)
.L_243:
        /*0004*/ 	.word	0x00000082


	//----- nvinfo : EIATTR_KPARAM_INFO
	.align		4
.L_244:
        /*0008*/ 	.byte	0x04, 0x17
        /*000a*/ 	.short	(.L_246 - .L_245)
.L_245:
        /*000c*/ 	.word	0x00000000
        /*0010*/ 	.short	0x0000
        /*0012*/ 	.short	0x0070
        /*0014*/ 	.byte	0x00, 0xf0, 0x01, 0x2e


	//----- nvinfo : EIATTR_SPARSE_MMA_MASK
	.align		4
.L_246:
        /*0018*/ 	.byte	0x03, 0x50
        /*001a*/ 	.short	0x0000


	//----- nvinfo : EIATTR_MAXREG_COUNT
	.align		4
        /*001c*/ 	.byte	0x03, 0x1b
        /*001e*/ 	.short	0x00a8


	//----- nvinfo : EIATTR_NUM_BARRIERS
	.align		4
        /*0020*/ 	.byte	0x02, 0x4c
        /*0022*/ 	.byte	0x10
	.zero		1


	//----- nvinfo : EIATTR_EXTERNS
	.align		4
        /*0024*/ 	.byte	0x04, 0x0f
        /*0026*/ 	.short	(.L_248 - .L_247)


	//   ....[0]....
	.align		4
.L_247:
        /*0028*/ 	.word	index@(__assertfail)


	//----- nvinfo : EIATTR_ANNOTATIONS
	.align		4
.L_248:
        /*002c*/ 	.byte	0x04, 0x55
        /*002e*/ 	.short	(.L_250 - .L_249)


	//   ....[0]....
.L_249:
        /* <DEDUP_REMOVED lines=18> */


	//----- nvinfo : EIATTR_MERCURY_ISA_VERSION
	.align		4
.L_250:
        /*0140*/ 	.byte	0x03, 0x5f
        /*0142*/ 	.short	0x0101


	//----- nvinfo : EIATTR_UNUSED_LOAD_BYTE_OFFSET
	.align		4
        /*0144*/ 	.byte	0x04, 0x44
        /*0146*/ 	.short	(.L_252 - .L_251)


	//   ....[0]....
.L_251:
        /*0148*/ 	.word	0x00000970
        /*014c*/ 	.word	0x0000fff0


	//   ....[1]....
        /*0150*/ 	.word	0x00008a70
        /*0154*/ 	.word	0x0000fff0


	//----- nvinfo : EIATTR_INT_WARP_WIDE_INSTR_OFFSETS
	.align		4
.L_252:
        /*0158*/ 	.byte	0x04, 0x31
        /*015a*/ 	.short	(.L_254 - .L_253)


	//   ....[0]....
.L_253:
        /*015c*/ 	.word	0x000000c0


	//   ....[1]....
        /*0160*/ 	.word	0x000000d0


	//   ....[2]....
        /*0164*/ 	.word	0x000000e0


	//   ....[3]....
        /*0168*/ 	.word	0x00000180


	//   ....[4]....
        /*016c*/ 	.word	0x0000c900


	//   ....[5]....
        /*0170*/ 	.word	0x0000c990


	//   ....[6]....
        /*0174*/ 	.word	0x00010cf0


	//   ....[7]....
        /*0178*/ 	.word	0x00010d80


	//----- nvinfo : EIATTR_COOP_GROUP_MASK_REGIDS
	.align		4
.L_254:
        /*017c*/ 	.byte	0x04, 0x29
        /*017e*/ 	.short	(.L_256 - .L_255)


	//   ....[0]....
.L_255:
        /*0180*/ 	.word	0xffffffff


	//   ....[1]....
        /*0184*/ 	.word	0xffffffff


	//   ....[2]....
        /*0188*/ 	.word	0xffffffff


	//   ....[3]....
        /*018c*/ 	.word	0xffffffff


	//   ....[4]....
        /*0190*/ 	.word	0xffffffff


	//   ....[5]....
        /*0194*/ 	.word	0xffffffff


	//   ....[6]....
        /*0198*/ 	.word	0xffffffff


	//   ....[7]....
        /*019c*/ 	.word	0xffffffff


	//   ....[8]....
        /*01a0*/ 	.word	0xffffffff


	//   ....[9]....
        /*01a4*/ 	.word	0xffffffff


	//   ....[10]....
        /*01a8*/ 	.word	0xffffffff


	//   ....[11]....
        /*01ac*/ 	.word	0xffffffff


	//   ....[12]....
        /*01b0*/ 	.word	0xffffffff


	//   ....[13]....
        /*01b4*/ 	.word	0xffffffff


	//   ....[14]....
        /*01b8*/ 	.word	0xffffffff


	//   ....[15]....
        /*01bc*/ 	.word	0xffffffff


	//   ....[16]....
        /*01c0*/ 	.word	0xffffffff


	//   ....[17]....
        /*01c4*/ 	.word	0xffffffff


	//   ....[18]....
        /*01c8*/ 	.word	0xffffffff


	//   ....[19]....
        /*01cc*/ 	.word	0xffffffff


	//   ....[20]....
        /*01d0*/ 	.word	0xffffffff


	//   ....[21]....
        /*01d4*/ 	.word	0xffffffff


	//   ....[22]....
        /*01d8*/ 	.word	0xffffffff


	//   ....[23]....
        /*01dc*/ 	.word	0xffffffff


	//   ....[24]....
        /*01e0*/ 	.word	0xffffffff


	//   ....[25]....
        /*01e4*/ 	.word	0xffffffff


	//   ....[26]....
        /*01e8*/ 	.word	0xffffffff


	//   ....[27]....
        /*01ec*/ 	.word	0xffffffff


	//   ....[28]....
        /*01f0*/ 	.word	0xffffffff


	//   ....[29]....
        /*01f4*/ 	.word	0xffffffff


	//   ....[30]....
        /*01f8*/ 	.word	0xffffffff


	//   ....[31]....
        /*01fc*/ 	.word	0xffffffff


	//   ....[32]....
        /*0200*/ 	.word	0xffffffff


	//   ....[33]....
        /*0204*/ 	.word	0xffffffff


	//   ....[34]....
        /*0208*/ 	.word	0xffffffff


	//   ....[35]....
        /*020c*/ 	.word	0xffffffff


	//   ....[36]....
        /*0210*/ 	.word	0xffffffff


	//   ....[37]....
        /*0214*/ 	.word	0xffffffff


	//   ....[38]....
        /*0218*/ 	.word	0xffffffff


	//   ....[39]....
        /*021c*/ 	.word	0xffffffff


	//   ....[40]....
        /*0220*/ 	.word	0xffffffff


	//   ....[41]....
        /*0224*/ 	.word	0xffffffff


	//   ....[42]....
        /*0228*/ 	.word	0xffffffff


	//   ....[43]....
        /*022c*/ 	.word	0xffffffff


	//   ....[44]....
        /*0230*/ 	.word	0xffffffff


	//   ....[45]....
        /*0234*/ 	.word	0xffffffff


	//   ....[46]....
        /*0238*/ 	.word	0xffffffff


	//   ....[47]....
        /*023c*/ 	.word	0xffffffff


	//   ....[48]....
        /*0240*/ 	.word	0xffffffff


	//   ....[49]....
        /*0244*/ 	.word	0xffffffff


	//   ....[50]....
        /*0248*/ 	.word	0xffffffff


	//   ....[51]....
        /*024c*/ 	.word	0xffffffff


	//   ....[52]....
        /*0250*/ 	.word	0xffffffff


	//   ....[53]....
        /*0254*/ 	.word	0xffffffff


	//   ....[54]....
        /*0258*/ 	.word	0xffffffff


	//   ....[55]....
        /*025c*/ 	.word	0xffffffff


	//   ....[56]....
        /*0260*/ 	.word	0xffffffff


	//   ....[57]....
        /*0264*/ 	.word	0xffffffff


	//   ....[58]....
        /*0268*/ 	.word	0xffffffff


	//   ....[59]....
        /*026c*/ 	.word	0xffffffff


	//   ....[60]....
        /*0270*/ 	.word	0xffffffff


	//   ....[61]....
        /*0274*/ 	.word	0xffffffff


	//   ....[62]....
        /*0278*/ 	.word	0xffffffff


	//   ....[63]....
        /*027c*/ 	.word	0xffffffff


	//   ....[64]....
        /*0280*/ 	.word	0xffffffff


	//   ....[65]....
        /*0284*/ 	.word	0xffffffff


	//   ....[66]....
        /*0288*/ 	.word	0xffffffff


	//   ....[67]....
        /*028c*/ 	.word	0xffffffff


	//   ....[68]....
        /*0290*/ 	.word	0xffffffff


	//   ....[69]....
        /*0294*/ 	.word	0xffffffff


	//   ....[70]....
        /*0298*/ 	.word	0xffffffff


	//   ....[71]....
        /*029c*/ 	.word	0xffffffff


	//   ....[72]....
        /*02a0*/ 	.word	0xffffffff


	//   ....[73]....
        /*02a4*/ 	.word	0xffffffff


	//   ....[74]....
        /*02a8*/ 	.word	0xffffffff


	//   ....[75]....
        /*02ac*/ 	.word	0xffffffff


	//   ....[76]....
        /*02b0*/ 	.word	0xffffffff


	//   ....[77]....
        /*02b4*/ 	.word	0xffffffff


	//   ....[78]....
        /*02b8*/ 	.word	0xffffffff


	//   ....[79]....
        /*02bc*/ 	.word	0xffffffff


	//   ....[80]....
        /*02c0*/ 	.word	0xffffffff


	//   ....[81]....
        /*02c4*/ 	.word	0xffffffff


	//   ....[82]....
        /*02c8*/ 	.word	0xffffffff


	//   ....[83]....
        /*02cc*/ 	.word	0xffffffff


	//   ....[84]....
        /*02d0*/ 	.word	0xffffffff


	//   ....[85]....
        /*02d4*/ 	.word	0xffffffff


	//   ....[86]....
        /*02d8*/ 	.word	0xffffffff


	//   ....[87]....
        /*02dc*/ 	.word	0xffffffff


	//   ....[88]....
        /*02e0*/ 	.word	0xffffffff


	//   ....[89]....
        /*02e4*/ 	.word	0xffffffff


	//   ....[90]....
        /*02e8*/ 	.word	0xffffffff


	//   ....[91]....
        /*02ec*/ 	.word	0xffffffff


	//   ....[92]....
        /*02f0*/ 	.word	0xffffffff


	//   ....[93]....
        /*02f4*/ 	.word	0xffffffff


	//   ....[94]....
        /*02f8*/ 	.word	0xffffffff


	//   ....[95]....
        /*02fc*/ 	.word	0xffffffff


	//   ....[96]....
        /*0300*/ 	.word	0xffffffff


	//   ....[97]....
        /*0304*/ 	.word	0xffffffff


	//   ....[98]....
        /*0308*/ 	.word	0xffffffff


	//   ....[99]....
        /*030c*/ 	.word	0xffffffff


	//   ....[100]....
        /*0310*/ 	.word	0xffffffff


	//   ....[101]....
        /*0314*/ 	.word	0xffffffff


	//   ....[102]....
        /*0318*/ 	.word	0xffffffff


	//   ....[103]....
        /*031c*/ 	.word	0xffffffff


	//   ....[104]....
        /*0320*/ 	.word	0xffffffff


	//   ....[105]....
        /*0324*/ 	.word	0xffffffff


	//   ....[106]....
        /*0328*/ 	.word	0xffffffff


	//   ....[107]....
        /*032c*/ 	.word	0xffffffff


	//   ....[108]....
        /*0330*/ 	.word	0xffffffff


	//   ....[109]....
        /*0334*/ 	.word	0xffffffff


	//   ....[110]....
        /*0338*/ 	.word	0xffffffff


	//   ....[111]....
        /*033c*/ 	.word	0xffffffff


	//   ....[112]....
        /*0340*/ 	.word	0xffffffff


	//   ....[113]....
        /*0344*/ 	.word	0xffffffff


	//   ....[114]....
        /*0348*/ 	.word	0xffffffff


	//   ....[115]....
        /*034c*/ 	.word	0xffffffff


	//   ....[116]....
        /*0350*/ 	.word	0xffffffff


	//   ....[117]....
        /*0354*/ 	.word	0xffffffff


	//   ....[118]....
        /*0358*/ 	.word	0xffffffff


	//   ....[119]....
        /*035c*/ 	.word	0x0500000f


	//   ....[120]....
        /*0360*/ 	.word	0x0500000f


	//   ....[121]....
        /*0364*/ 	.word	0x0500000f


	//   ....[122]....
        /*0368*/ 	.word	0x0500000f


	//   ....[123]....
        /*036c*/ 	.word	0x0500000f


	//   ....[124]....
        /*0370*/ 	.word	0x0500000f


	//   ....[125]....
        /*0374*/ 	.word	0x0500000f


	//   ....[126]....
        /*0378*/ 	.word	0x0500000f


	//   ....[127]....
        /*037c*/ 	.word	0x0500000f


	//   ....[128]....
        /*0380*/ 	.word	0x0500000f


	//   ....[129]....
        /*0384*/ 	.word	0x0500000f


	//   ....[130]....
        /*0388*/ 	.word	0x0500000f


	//   ....[131]....
        /*038c*/ 	.word	0x0500000f


	//   ....[132]....
        /*0390*/ 	.word	0x0500000f


	//   ....[133]....
        /*0394*/ 	.word	0x0500000f


	//   ....[134]....
        /*0398*/ 	.word	0x0500000f


	//   ....[135]....
        /*039c*/ 	.word	0x0500000f


	//   ....[136]....
        /*03a0*/ 	.word	0x0500000f


	//   ....[137]....
        /*03a4*/ 	.word	0x0500000f


	//   ....[138]....
        /*03a8*/ 	.word	0x0500000f


	//   ....[139]....
        /*03ac*/ 	.word	0x0500000f


	//   ....[140]....
        /*03b0*/ 	.word	0x0500000f


	//   ....[141]....
        /*03b4*/ 	.word	0x0500000f


	//   ....[142]....
        /*03b8*/ 	.word	0x0500000f


	//   ....[143]....
        /*03bc*/ 	.word	0x0500000f


	//   ....[144]....
        /*03c0*/ 	.word	0x0500000f


	//   ....[145]....
        /*03c4*/ 	.word	0x0500000f


	//   ....[146]....
        /*03c8*/ 	.word	0x0500000f


	//   ....[147]....
        /*03cc*/ 	.word	0x0500000f


	//   ....[148]....
        /*03d0*/ 	.word	0x0500000f


	//   ....[149]....
        /*03d4*/ 	.word	0x0500000f


	//   ....[150]....
        /*03d8*/ 	.word	0x0500000f


	//   ....[151]....
        /*03dc*/ 	.word	0x0500000f


	//   ....[152]....
        /*03e0*/ 	.word	0x0500000f


	//   ....[153]....
        /*03e4*/ 	.word	0x0500000f


	//   ....[154]....
        /*03e8*/ 	.word	0x0500000f


	//   ....[155]....
        /*03ec*/ 	.word	0x0500000f


	//   ....[156]....
        /*03f0*/ 	.word	0x0500000f


	//   ....[157]....
        /*03f4*/ 	.word	0x0500000f


	//   ....[158]....
        /*03f8*/ 	.word	0x0500000f


	//   ....[159]....
        /*03fc*/ 	.word	0x0500000f


	//   ....[160]....
        /*0400*/ 	.word	0x0500000f


	//   ....[161]....
        /*0404*/ 	.word	0x0500000f


	//   ....[162]....
        /*0408*/ 	.word	0x0500000f


	//   ....[163]....
        /*040c*/ 	.word	0x0500000f


	//   ....[164]....
        /*0410*/ 	.word	0x0500000f


	//   ....[165]....
        /*0414*/ 	.word	0x0500000f


	//   ....[166]....
        /*0418*/ 	.word	0x0500000f


	//   ....[167]....
        /*041c*/ 	.word	0x0500000f


	//   ....[168]....
        /*0420*/ 	.word	0x0500000f


	//   ....[169]....
        /*0424*/ 	.word	0x0500000f


	//   ....[170]....
        /*0428*/ 	.word	0x0500000f


	//   ....[171]....
        /*042c*/ 	.word	0x0500000f


	//   ....[172]....
        /*0430*/ 	.word	0x0500000f


	//   ....[173]....
        /*0434*/ 	.word	0x0500000f


	//   ....[174]....
        /*0438*/ 	.word	0x0500000f


	//   ....[175]....
        /*043c*/ 	.word	0x0500000f


	//   ....[176]....
        /*0440*/ 	.word	0x0500000f


	//   ....[177]....
        /*0444*/ 	.word	0x0500000f


	//   ....[178]....
        /*0448*/ 	.word	0x0500000f


	//   ....[179]....
        /*044c*/ 	.word	0x0500000f


	//   ....[180]....
        /*0450*/ 	.word	0x0500000f


	//   ....[181]....
        /*0454*/ 	.word	0x0500000f


	//   ....[182]....
        /*0458*/ 	.word	0x0500000f


	//   ....[183]....
        /*045c*/ 	.word	0x0500000f


	//   ....[184]....
        /*0460*/ 	.word	0x0500000f


	//   ....[185]....
        /*0464*/ 	.word	0x0500000f


	//----- nvinfo : EIATTR_COOP_GROUP_INSTR_OFFSETS
	.align		4
.L_256:
        /*0468*/ 	.byte	0x04, 0x28
        /*046a*/ 	.short	(.L_258 - .L_257)


	//   ....[0]....
.L_257:
        /*046c*/ 	.word	0x00000080


	//   ....[1]....
        /*0470*/ 	.word	0x00000090


	//   ....[2]....
        /*0474*/ 	.word	0x000002b0


	//   ....[3]....
        /*0478*/ 	.word	0x00000410


	//   ....[4]....
        /*047c*/ 	.word	0x00000530


	//   ....[5]....
        /*0480*/ 	.word	0x00000690


	//   ....[6]....
        /*0484*/ 	.word	0x00001700


	//   ....[7]....
        /*0488*/ 	.word	0x00002e60


	//   ....[8]....
        /*048c*/ 	.word	0x000035d0


	//   ....[9]....
        /*0490*/ 	.word	0x00004a30


	//   ....[10]....
        /*0494*/ 	.word	0x00004a90


	//   ....[11]....
        /*0498*/ 	.word	0x00004cc0


	//   ....[12]....
        /*049c*/ 	.word	0x00004d40


	//   ....[13]....
        /*04a0*/ 	.word	0x000054a0


	//   ....[14]....
        /*04a4*/ 	.word	0x00005a20


	//   ....[15]....
        /*04a8*/ 	.word	0x00006b80


	//   ....[16]....
        /*04ac*/ 	.word	0x00006bb0


	//   ....[17]....
        /*04b0*/ 	.word	0x00006df0


	//   ....[18]....
        /*04b4*/ 	.word	0x00006f40


	//   ....[19]....
        /*04b8*/ 	.word	0x00007ec0


	//   ....[20]....
        /*04bc*/ 	.word	0x00007f70


	//   ....[21]....
        /*04c0*/ 	.word	0x00007fa0


	//   ....[22]....
        /*04c4*/ 	.word	0x00008050


	//   ....[23]....
        /*04c8*/ 	.word	0x00008060


	//   ....[24]....
        /*04cc*/ 	.word	0x00009a70


	//   ....[25]....
        /*04d0*/ 	.word	0x00009f60


	//   ....[26]....
        /*04d4*/ 	.word	0x00009f90


	//   ....[27]....
        /*04d8*/ 	.word	0x00009fc0


	//   ....[28]....
        /*04dc*/ 	.word	0x00009fe0


	//   ....[29]....
        /*04e0*/ 	.word	0x0000a650


	//   ....[30]....
        /*04e4*/ 	.word	0x0000a670


	//   ....[31]....
        /*04e8*/ 	.word	0x0000a8a0


	//   ....[32]....
        /*04ec*/ 	.word	0x0000a8c0


	//   ....[33]....
        /*04f0*/ 	.word	0x0000b3d0


	//   ....[34]....
        /*04f4*/ 	.word	0x0000b400


	//   ....[35]....
        /*04f8*/ 	.word	0x0000b640


	//   ....[36]....
        /*04fc*/ 	.word	0x0000b660


	//   ....[37]....
        /*0500*/ 	.word	0x0000b910


	//   ....[38]....
        /*0504*/ 	.word	0x0000bae0


	//   ....[39]....
        /*0508*/ 	.word	0x0000bb10


	//   ....[40]....
        /*050c*/ 	.word	0x0000bb40


	//   ....[41]....
        /*0510*/ 	.word	0x0000bb70


	//   ....[42]....
        /*0514*/ 	.word	0x0000bba0


	//   ....[43]....
        /*0518*/ 	.word	0x0000bbd0


	//   ....[44]....
        /*051c*/ 	.word	0x0000bd20


	//   ....[45]....
        /*0520*/ 	.word	0x0000bd50


	//   ....[46]....
        /*0524*/ 	.word	0x0000bd80


	//   ....[47]....
        /*0528*/ 	.word	0x0000bdb0


	//   ....[48]....
        /*052c*/ 	.word	0x0000bde0


	//   ....[49]....
        /*0530*/ 	.word	0x0000be10


	//   ....[50]....
        /*0534*/ 	.word	0x0000bea0


	//   ....[51]....
        /*0538*/ 	.word	0x0000bed0


	//   ....[52]....
        /*053c*/ 	.word	0x0000bf50


	//   ....[53]....
        /*0540*/ 	.word	0x0000d720


	//   ....[54]....
        /*0544*/ 	.word	0x0000d740


	//   ....[55]....
        /*0548*/ 	.word	0x0000d7d0


	//   ....[56]....
        /*054c*/ 	.word	0x0000d7f0


	//   ....[57]....
        /*0550*/ 	.word	0x0000d870


	//   ....[58]....
        /*0554*/ 	.word	0x0000d890


	//   ....[59]....
        /*0558*/ 	.word	0x0000d8a0


	//   ....[60]....
        /*055c*/ 	.word	0x0000d8b0


	//   ....[61]....
        /*0560*/ 	.word	0x0000e040


	//   ....[62]....
        /*0564*/ 	.word	0x0000e080


	//   ....[63]....
        /*0568*/ 	.word	0x0000e140


	//   ....[64]....
        /*056c*/ 	.word	0x0000e160


	//   ....[65]....
        /*0570*/ 	.word	0x0000e200


	//   ....[66]....
        /*0574*/ 	.word	0x0000e220


	//   ....[67]....
        /*0578*/ 	.word	0x0000e230


	//   ....[68]....
        /*057c*/ 	.word	0x0000e2b0


	//   ....[69]....
        /*0580*/ 	.word	0x0000eb20


	//   ....[70]....
        /*0584*/ 	.word	0x0000eb40


	//   ....[71]....
        /*0588*/ 	.word	0x0000ece0


	//   ....[72]....
        /*058c*/ 	.word	0x0000ed10


	//   ....[73]....
        /*0590*/ 	.word	0x0000ee20


	//   ....[74]....
        /*0594*/ 	.word	0x0000ee30


	//   ....[75]....
        /*0598*/ 	.word	0x0000ee60


	//   ....[76]....
        /*059c*/ 	.word	0x0000ee70


	//   ....[77]....
        /*05a0*/ 	.word	0x0000f4a0


	//   ....[78]....
        /*05a4*/ 	.word	0x0000f500


	//   ....[79]....
        /*05a8*/ 	.word	0x0000f6c0


	//   ....[80]....
        /*05ac*/ 	.word	0x0000f700


	//   ....[81]....
        /*05b0*/ 	.word	0x0000f710


	//   ....[82]....
        /*05b4*/ 	.word	0x0000f720


	//   ....[83]....
        /*05b8*/ 	.word	0x0000f870


	//   ....[84]....
        /*05bc*/ 	.word	0x0000f9c0


	//   ....[85]....
        /*05c0*/ 	.word	0x00010200


	//   ....[86]....
        /*05c4*/ 	.word	0x00010220


	//   ....[87]....
        /*05c8*/ 	.word	0x00010270


	//   ....[88]....
        /*05cc*/ 	.word	0x00010280


	//   ....[89]....
        /*05d0*/ 	.word	0x000102c0


	//   ....[90]....
        /*05d4*/ 	.word	0x000102d0


	//   ....[91]....
        /*05d8*/ 	.word	0x000102e0


	//   ....[92]....
        /*05dc*/ 	.word	0x00010320


	//   ....[93]....
        /*05e0*/ 	.word	0x00010640


	//   ....[94]....
        /*05e4*/ 	.word	0x00010680


	//   ....[95]....
        /*05e8*/ 	.word	0x000106a0


	//   ....[96]....
        /*05ec*/ 	.word	0x000106c0


	//   ....[97]....
        /*05f0*/ 	.word	0x000106f0


	//   ....[98]....
        /*05f4*/ 	.word	0x00010710


	//   ....[99]....
        /*05f8*/ 	.word	0x00010810


	//   ....[100]....
        /*05fc*/ 	.word	0x00010960


	//   ....[101]....
        /*0600*/ 	.word	0x00010f60


	//   ....[102]....
        /*0604*/ 	.word	0x00010f90


	//   ....[103]....
        /*0608*/ 	.word	0x00010fc0


	//   ....[104]....
        /*060c*/ 	.word	0x00010ff0


	//   ....[105]....
        /*0610*/ 	.word	0x00011020


	//   ....[106]....
        /*0614*/ 	.word	0x00011050


	//   ....[107]....
        /*0618*/ 	.word	0x00011080


	//   ....[108]....
        /*061c*/ 	.word	0x000110b0


	//   ....[109]....
        /*0620*/ 	.word	0x00011230


	//   ....[110]....
        /*0624*/ 	.word	0x00011260


	//   ....[111]....
        /*0628*/ 	.word	0x00011290


	//   ....[112]....
        /*062c*/ 	.word	0x000112c0


	//   ....[113]....
        /*0630*/ 	.word	0x000112f0


	//   ....[114]....
        /*0634*/ 	.word	0x00011320


	//   ....[115]....
        /*0638*/ 	.word	0x000113e0


	//   ....[116]....
        /*063c*/ 	.word	0x00011400


	//   ....[117]....
        /*0640*/ 	.word	0x00011470


	//   ....[118]....
        /*0644*/ 	.word	0x000118e0


	//   ....[119]....
        /*0648*/ 	.word	0x00011e00


	//   ....[120]....
        /*064c*/ 	.word	0x00011ef0


	//   ....[121]....
        /*0650*/ 	.word	0x00011f90


	//   ....[122]....
        /*0654*/ 	.word	0x00011ff0


	//   ....[123]....
        /*0658*/ 	.word	0x000120e0


	//   ....[124]....
        /*065c*/ 	.word	0x00012150


	//   ....[125]....
        /*0660*/ 	.word	0x00012240


	//   ....[126]....
        /*0664*/ 	.word	0x000122b0


	//   ....[127]....
        /*0668*/ 	.word	0x00012350


	//   ....[128]....
        /*066c*/ 	.word	0x00012450


	//   ....[129]....
        /*0670*/ 	.word	0x000124e0


	//   ....[130]....
        /*0674*/ 	.word	0x00012540


	//   ....[131]....
        /*0678*/ 	.word	0x00012630


	//   ....[132]....
        /*067c*/ 	.word	0x000126b0


	//   ....[133]....
        /*0680*/ 	.word	0x000127b0


	//   ....[134]....
        /*0684*/ 	.word	0x00012820


	//   ....[135]....
        /*0688*/ 	.word	0x00012900


	//   ....[136]....
        /*068c*/ 	.word	0x00012c10


	//   ....[137]....
        /*0690*/ 	.word	0x00012cd0


	//   ....[138]....
        /*0694*/ 	.word	0x00012f40


	//   ....[139]....
        /*0698*/ 	.word	0x00012f90


	//   ....[140]....
        /*069c*/ 	.word	0x000131a0


	//   ....[141]....
        /*06a0*/ 	.word	0x000131f0


	//   ....[142]....
        /*06a4*/ 	.word	0x000133a0


	//   ....[143]....
        /*06a8*/ 	.word	0x000133f0


	//   ....[144]....
        /*06ac*/ 	.word	0x00013530


	//   ....[145]....
        /*06b0*/ 	.word	0x00013630


	//   ....[146]....
        /*06b4*/ 	.word	0x000138a0


	//   ....[147]....
        /*06b8*/ 	.word	0x000138f0


	//   ....[148]....
        /*06bc*/ 	.word	0x00013ac0


	//   ....[149]....
        /*06c0*/ 	.word	0x00013b10


	//   ....[150]....
        /*06c4*/ 	.word	0x00013ce0


	//   ....[151]....
        /*06c8*/ 	.word	0x00013d30


	//   ....[152]....
        /*06cc*/ 	.word	0x00013e20


	//   ....[153]....
        /*06d0*/ 	.word	0x00013ec0


	//   ....[154]....
        /*06d4*/ 	.word	0x00013f20


	//   ....[155]....
        /*06d8*/ 	.word	0x00013fd0


	//   ....[156]....
        /*06dc*/ 	.word	0x00014030


	//   ....[157]....
        /*06e0*/ 	.word	0x000140e0


	//   ....[158]....
        /*06e4*/ 	.word	0x00014140


	//   ....[159]....
        /*06e8*/ 	.word	0x000141f0


	//   ....[160]....
        /*06ec*/ 	.word	0x000142e0


	//   ....[161]....
        /*06f0*/ 	.word	0x000143b0


	//   ....[162]....
        /*06f4*/ 	.word	0x000144d0


	//   ....[163]....
        /*06f8*/ 	.word	0x000145d0


	//   ....[164]....
        /*06fc*/ 	.word	0x00014700


	//   ....[165]....
        /*0700*/ 	.word	0x000147e0


	//   ....[166]....
        /*0704*/ 	.word	0x000148e0


	//   ....[167]....
        /*0708*/ 	.word	0x000149c0


	//   ....[168]....
        /*070c*/ 	.word	0x00014a50


	//   ....[169]....
        /*0710*/ 	.word	0x00014af0


	//   ....[170]....
        /*0714*/ 	.word	0x00014c10


	//   ....[171]....
        /*0718*/ 	.word	0x00014c80


	//   ....[172]....
        /*071c*/ 	.word	0x00014cf0


	//   ....[173]....
        /*0720*/ 	.word	0x00014d60


	//   ....[174]....
        /*0724*/ 	.word	0x00014dd0


	//   ....[175]....
        /*0728*/ 	.word	0x00014e50


	//   ....[176]....
        /*072c*/ 	.word	0x00014ee0


	//   ....[177]....
        /*0730*/ 	.word	0x00014f70


	//   ....[178]....
        /*0734*/ 	.word	0x00014fe0


	//   ....[179]....
        /*0738*/ 	.word	0x00015050


	//   ....[180]....
        /*073c*/ 	.word	0x000150c0


	//   ....[181]....
        /*0740*/ 	.word	0x00015140


	//   ....[182]....
        /*0744*/ 	.word	0x000151b0


	//   ....[183]....
        /*0748*/ 	.word	0x00015250


	//   ....[184]....
        /*074c*/ 	.word	0x000152e0


	//   ....[185]....
        /*0750*/ 	.word	0x00015400


	//----- nvinfo : EIATTR_REG_RECONFIG
	.align		4
.L_258:
        /*0754*/ 	.byte	0x01, 0x54
	.zero		2


	//----- nvinfo : EIATTR_SYSCALL_OFFSETS
	.align		4
        /*0758*/ 	.byte	0x04, 0x46
        /*075a*/ 	.short	(.L_260 - .L_259)


	//   ....[0]....
.L_259:
        /*075c*/ 	.word	0x00003020


	//   ....[1]....
        /*0760*/ 	.word	0x0000caf0


	//   ....[2]....
        /*0764*/ 	.word	0x0000cc40


	//   ....[3]....
        /*0768*/ 	.word	0x0000cd30


	//   ....[4]....
        /*076c*/ 	.word	0x0000dc50


	//   ....[5]....
        /*0770*/ 	.word	0x0000e530


	//----- nvinfo : EIATTR_MBARRIER_INSTR_OFFSETS
	.align		4
.L_260:
        /*0774*/ 	.byte	0x04, 0x39
        /*0776*/ 	.short	(.L_262 - .L_261)


	//   ....[0]....
.L_261:
        /*0778*/ 	.word	0x00000190
        /*077c*/ 	.word	0x000000ff
        /*0780*/ 	.word	0x00038800
        /*0784*/ 	.short	0x0100
        /*0786*/ 	.byte	0x08
	.zero		1


	//   ....[1]....
        /*0788*/ 	.word	0x000001a0
        /*078c*/ 	.word	0x000000ff
        /*0790*/ 	.word	0x00038810
        /*0794*/ 	.short	0x0100
        /*0796*/ 	.byte	0x08
	.zero		1


	//   ....[2]....
        /*0798*/ 	.word	0x000001b0
        /*079c*/ 	.word	0x000000ff
        /*07a0*/ 	.word	0x00038820
        /*07a4*/ 	.short	0x0100
        /*07a6*/ 	.byte	0x08
	.zero		1


	//   ....[3]....
        /*07a8*/ 	.word	0x00000260
        /*07ac*/ 	.word	0x000000ff
        /*07b0*/ 	.word	0x00038830
        /*07b4*/ 	.short	0x0100
        /*07b6*/ 	.byte	0x06
	.zero		1


	//   ....[4]....
        /*07b8*/ 	.word	0x00000270
        /*07bc*/ 	.word	0x000000ff
        /*07c0*/ 	.word	0x00038840
        /*07c4*/ 	.short	0x0100
        /*07c6*/ 	.byte	0x06
	.zero		1


	//   ....[5]....
        /*07c8*/ 	.word	0x00000280
        /*07cc*/ 	.word	0x000000ff
        /*07d0*/ 	.word	0x00038838
        /*07d4*/ 	.short	0x0100
        /*07d6*/ 	.byte	0x06
	.zero		1


	//   ....[6]....
        /*07d8*/ 	.word	0x00000290
        /*07dc*/ 	.word	0x000000ff
        /*07e0*/ 	.word	0x00038848
        /*07e4*/ 	.short	0x0100
        /*07e6*/ 	.byte	0x06
	.zero		1


	//   ....[7]....
        /*07e8*/ 	.word	0x000003c0
        /*07ec*/ 	.word	0x000000ff
        /*07f0*/ 	.word	0x00038850
        /*07f4*/ 	.short	0x0100
        /*07f6*/ 	.byte	0x08
	.zero		1


	//   ....[8]....
        /*07f8*/ 	.word	0x000003d0
        /*07fc*/ 	.word	0x000000ff
        /*0800*/ 	.word	0x00038860
        /*0804*/ 	.short	0x0100
        /*0806*/ 	.byte	0x08
	.zero		1


	//   ....[9]....
        /*0808*/ 	.word	0x000003e0
        /*080c*/ 	.word	0x000000ff
        /*0810*/ 	.word	0x00038858
        /*0814*/ 	.short	0x0100
        /*0816*/ 	.byte	0x08
	.zero		1


	//   ....[10]....
        /*0818*/ 	.word	0x000003f0
        /*081c*/ 	.word	0x000000ff
        /*0820*/ 	.word	0x00038868
        /*0824*/ 	.short	0x0100
        /*0826*/ 	.byte	0x08
	.zero		1


	//   ....[11]....
        /*0828*/ 	.word	0x000004e0
        /*082c*/ 	.word	0x000000ff
        /*0830*/ 	.word	0x00038870
        /*0834*/ 	.short	0x0100
        /*0836*/ 	.byte	0x06
	.zero		1


	//   ....[12]....
        /*0838*/ 	.word	0x000004f0
        /*083c*/ 	.word	0x000000ff
        /*0840*/ 	.word	0x00038880
        /*0844*/ 	.short	0x0100
        /*0846*/ 	.byte	0x06
	.zero		1


	//   ....[13]....
        /*0848*/ 	.word	0x00000500
        /*084c*/ 	.word	0x000000ff
        /*0850*/ 	.word	0x00038878
        /*0854*/ 	.short	0x0100
        /*0856*/ 	.byte	0x06
	.zero		1


	//   ....[14]....
        /*0858*/ 	.word	0x00000510
        /*085c*/ 	.word	0x000000ff
        /*0860*/ 	.word	0x00038888
        /*0864*/ 	.short	0x0100
        /*0866*/ 	.byte	0x06
	.zero		1


	//   ....[15]....
        /*0868*/ 	.word	0x00000640
        /*086c*/ 	.word	0x000000ff
        /*0870*/ 	.word	0x00038890
        /*0874*/ 	.short	0x0100
        /*0876*/ 	.byte	0x08
	.zero		1


	//   ....[16]....
        /*0878*/ 	.word	0x00000650
        /*087c*/ 	.word	0x000000ff
        /*0880*/ 	.word	0x000388a0
        /*0884*/ 	.short	0x0100
        /*0886*/ 	.byte	0x08
	.zero		1


	//   ....[17]....
        /*0888*/ 	.word	0x00000660
        /*088c*/ 	.word	0x000000ff
        /*0890*/ 	.word	0x00038898
        /*0894*/ 	.short	0x0100
        /*0896*/ 	.byte	0x08
	.zero		1


	//   ....[18]....
        /*0898*/ 	.word	0x00000670
        /*089c*/ 	.word	0x000000ff
        /*08a0*/ 	.word	0x000388a8
        /*08a4*/ 	.short	0x0100
        /*08a6*/ 	.byte	0x08
	.zero		1


	//   ....[19]....
        /*08a8*/ 	.word	0x000007b0
        /*08ac*/ 	.word	0x000000ff
        /*08b0*/ 	.word	0x000388b0
        /*08b4*/ 	.short	0x0100
        /*08b6*/ 	.byte	0x08
	.zero		1


	//   ....[20]....
        /*08b8*/ 	.word	0x000007c0
        /*08bc*/ 	.word	0x000000ff
        /*08c0*/ 	.word	0x000388c0
        /*08c4*/ 	.short	0x0100
        /*08c6*/ 	.byte	0x08
	.zero		1


	//   ....[21]....
        /*08c8*/ 	.word	0x000007d0
        /*08cc*/ 	.word	0x000000ff
        /*08d0*/ 	.word	0x000388b8
        /*08d4*/ 	.short	0x0100
        /*08d6*/ 	.byte	0x08
	.zero		1


	//   ....[22]....
        /*08d8*/ 	.word	0x000007e0
        /*08dc*/ 	.word	0x000000ff
        /*08e0*/ 	.word	0x000388c8
        /*08e4*/ 	.short	0x0100
        /*08e6*/ 	.byte	0x08
	.zero		1


	//   ....[23]....
        /*08e8*/ 	.word	0x00001a60
        /*08ec*/ 	.word	0x000000ff
        /*08f0*/ 	.word	0x00000000
        /*08f4*/ 	.short	0x0101
        /*08f6*/ 	.byte	0x06
	.zero		1


	//   ....[24]....
        /*08f8*/ 	.word	0x00002530
        /*08fc*/ 	.word	0x000000ff
        /*0900*/ 	.word	0x00000000
        /*0904*/ 	.short	0x0101
        /*0906*/ 	.byte	0x06
	.zero		1


	//   ....[25]....
        /*0908*/ 	.word	0x00003090
        /*090c*/ 	.word	0x000000ff
        /*0910*/ 	.word	0x00038800
        /*0914*/ 	.short	0x010a
        /*0916*/ 	.byte	0x28
	.zero		1


	//   ....[26]....
        /*0918*/ 	.word	0x00003100
        /*091c*/ 	.word	0x00000005
        /*0920*/ 	.word	0x00038830
        /*0924*/ 	.short	0x010a
        /*0926*/ 	.byte	0x3f
	.zero		1


	//   ....[27]....
        /*0928*/ 	.word	0x00003140
        /*092c*/ 	.word	0x00000005
        /*0930*/ 	.word	0x00038830
        /*0934*/ 	.short	0x010a
        /*0936*/ 	.byte	0x3f
	.zero		1


	//   ....[28]....
        /*0938*/ 	.word	0x000033c0
        /*093c*/ 	.word	0x000000ff
        /*0940*/ 	.word	0x00038810
        /*0944*/ 	.short	0x010a
        /*0946*/ 	.byte	0x28
	.zero		1


	//   ....[29]....
        /*0948*/ 	.word	0x00003400
        /*094c*/ 	.word	0x00000005
        /*0950*/ 	.word	0x00038850
        /*0954*/ 	.short	0x010a
        /*0956*/ 	.byte	0x3f
	.zero		1


	//   ....[30]....
        /*0958*/ 	.word	0x00003440
        /*095c*/ 	.word	0x00000005
        /*0960*/ 	.word	0x00038850
        /*0964*/ 	.short	0x010a
        /*0966*/ 	.byte	0x3f
	.zero		1


	//   ....[31]....
        /*0968*/ 	.word	0x00004700
        /*096c*/ 	.word	0x000000ff
        /*0970*/ 	.word	0x00000000
        /*0974*/ 	.short	0x0101
        /*0976*/ 	.byte	0x05
	.zero		1


	//   ....[32]....
        /*0978*/ 	.word	0x00005520
        /*097c*/ 	.word	0x000000ff
        /*0980*/ 	.word	0x00000000
        /*0984*/ 	.short	0x0101
        /*0986*/ 	.byte	0x05
	.zero		1


	//   ....[33]....
        /*0988*/ 	.word	0x00005630
        /*098c*/ 	.word	0x000000ff
        /*0990*/ 	.word	0x00038830
        /*0994*/ 	.short	0x010a
        /*0996*/ 	.byte	0x05
	.zero		1


	//   ....[34]....
        /*0998*/ 	.word	0x00005670
        /*099c*/ 	.word	0x000000ff
        /*09a0*/ 	.word	0x00038830
        /*09a4*/ 	.short	0x010a
        /*09a6*/ 	.byte	0x05
	.zero		1


	//   ....[35]....
        /*09a8*/ 	.word	0x00005850
        /*09ac*/ 	.word	0x000000ff
        /*09b0*/ 	.word	0x00038850
        /*09b4*/ 	.short	0x010a
        /*09b6*/ 	.byte	0x05
	.zero		1


	//   ....[36]....
        /*09b8*/ 	.word	0x00005890
        /*09bc*/ 	.word	0x000000ff
        /*09c0*/ 	.word	0x00038850
        /*09c4*/ 	.short	0x010a
        /*09c6*/ 	.byte	0x05
	.zero		1


	//   ....[37]....
        /*09c8*/ 	.word	0x00006aa0
        /*09cc*/ 	.word	0x000000ff
        /*09d0*/ 	.word	0x00000000
        /*09d4*/ 	.short	0x0101
        /*09d6*/ 	.byte	0x0a
	.zero		1


	//   ....[38]....
        /*09d8*/ 	.word	0x00007f50
        /*09dc*/ 	.word	0x000000ff
        /*09e0*/ 	.word	0x00000000
        /*09e4*/ 	.short	0x0101
        /*09e6*/ 	.byte	0x05
	.zero		1


	//   ....[39]....
        /*09e8*/ 	.word	0x0000a660
        /*09ec*/ 	.word	0x000000ff
        /*09f0*/ 	.word	0x00000000
        /*09f4*/ 	.short	0x0101
        /*09f6*/ 	.byte	0x06
	.zero		1


	//   ....[40]....
        /*09f8*/ 	.word	0x0000d480
        /*09fc*/ 	.word	0x0000001e
        /*0a00*/ 	.word	0x00038840
        /*0a04*/ 	.short	0x010a
        /*0a06*/ 	.byte	0x3f
	.zero		1


	//   ....[41]....
        /*0a08*/ 	.word	0x0000d9b0
        /*0a0c*/ 	.word	0x0000001e
        /*0a10*/ 	.word	0x00038830
        /*0a14*/ 	.short	0x0107
        /*0a16*/ 	.byte	0x3f
	.zero		1


	//   ....[42]....
        /*0a18*/ 	.word	0x0000da90
        /*0a1c*/ 	.word	0x0000001e
        /*0a20*/ 	.word	0x00038830
        /*0a24*/ 	.short	0x0101
        /*0a26*/ 	.byte	0x3f
	.zero		1


	//   ....[43]....
        /*0a28*/ 	.word	0x0000e370
        /*0a2c*/ 	.word	0x00000017
        /*0a30*/ 	.word	0x00038800
        /*0a34*/ 	.short	0x0107
        /*0a36*/ 	.byte	0x3f
	.zero		1


	//   ....[44]....
        /*0a38*/ 	.word	0x0000e400
        /*0a3c*/ 	.word	0x00000017
        /*0a40*/ 	.word	0x00038800
        /*0a44*/ 	.short	0x0101
        /*0a46*/ 	.byte	0x3f
	.zero		1


	//   ....[45]....
        /*0a48*/ 	.word	0x0000f110
        /*0a4c*/ 	.word	0x00000017
        /*0a50*/ 	.word	0x00038810
        /*0a54*/ 	.short	0x0107
        /*0a56*/ 	.byte	0x3f
	.zero		1


	//   ....[46]....
        /*0a58*/ 	.word	0x0000f210
        /*0a5c*/ 	.word	0x00000017
        /*0a60*/ 	.word	0x00038810
        /*0a64*/ 	.short	0x0101
        /*0a66*/ 	.byte	0x3f
	.zero		1


	//   ....[47]....
        /*0a68*/ 	.word	0x0000f230
        /*0a6c*/ 	.word	0x00000017
        /*0a70*/ 	.word	0x00038820
        /*0a74*/ 	.short	0x010a
        /*0a76*/ 	.byte	0x3f
	.zero		1


	//   ....[48]....
        /*0a78*/ 	.word	0x0000f2c0
        /*0a7c*/ 	.word	0x0000001e
        /*0a80*/ 	.word	0x00038860
        /*0a84*/ 	.short	0x010a
        /*0a86*/ 	.byte	0x3f
	.zero		1


	//   ....[49]....
        /*0a88*/ 	.word	0x0000fbe0
        /*0a8c*/ 	.word	0x0000001e
        /*0a90*/ 	.word	0x00038850
        /*0a94*/ 	.short	0x0107
        /*0a96*/ 	.byte	0x3f
	.zero		1


	//   ....[50]....
        /*0a98*/ 	.word	0x0000fcb0
        /*0a9c*/ 	.word	0x0000001e
        /*0aa0*/ 	.word	0x00038850
        /*0aa4*/ 	.short	0x0101
        /*0aa6*/ 	.byte	0x3f
	.zero		1


	//   ....[51]....
        /*0aa8*/ 	.word	0x00010060
        /*0aac*/ 	.word	0x00000006
        /*0ab0*/ 	.word	0x00038840
        /*0ab4*/ 	.short	0x010a
        /*0ab6*/ 	.byte	0x3f
	.zero		1


	//   ....[52]....
        /*0ab8*/ 	.word	0x000103a0
        /*0abc*/ 	.word	0x00000006
        /*0ac0*/ 	.word	0x00038830
        /*0ac4*/ 	.short	0x0107
        /*0ac6*/ 	.byte	0x3f
	.zero		1


	//   ....[53]....
        /*0ac8*/ 	.word	0x00010460
        /*0acc*/ 	.word	0x00000006
        /*0ad0*/ 	.word	0x00038830
        /*0ad4*/ 	.short	0x0101
        /*0ad6*/ 	.byte	0x3f
	.zero		1


	//   ....[54]....
        /*0ad8*/ 	.word	0x00010490
        /*0adc*/ 	.word	0x00000006
        /*0ae0*/ 	.word	0x00038860
        /*0ae4*/ 	.short	0x010a
        /*0ae6*/ 	.byte	0x3f
	.zero		1


	//   ....[55]....
        /*0ae8*/ 	.word	0x00010b60
        /*0aec*/ 	.word	0x00000006
        /*0af0*/ 	.word	0x00038850
        /*0af4*/ 	.short	0x0107
        /*0af6*/ 	.byte	0x3f
	.zero		1


	//   ....[56]....
        /*0af8*/ 	.word	0x00010c20
        /*0afc*/ 	.word	0x00000006
        /*0b00*/ 	.word	0x00038850
        /*0b04*/ 	.short	0x0101
        /*0b06*/ 	.byte	0x3f
	.zero		1


	//   ....[57]....
        /*0b08*/ 	.word	0x00011860
        /*0b0c*/ 	.word	0x00000007
        /*0b10*/ 	.word	0x00038820
        /*0b14*/ 	.short	0x010a
        /*0b16*/ 	.byte	0x3f
	.zero		1


	//   ....[58]....
        /*0b18*/ 	.word	0x000119e0
        /*0b1c*/ 	.word	0x00000005
        /*0b20*/ 	.word	0x00038840
        /*0b24*/ 	.short	0x010a
        /*0b26*/ 	.byte	0x3f
	.zero		1


	//   ....[59]....
        /*0b28*/ 	.word	0x00011a80
        /*0b2c*/ 	.word	0x00000003
        /*0b30*/ 	.word	0x00038840
        /*0b34*/ 	.short	0x010a
        /*0b36*/ 	.byte	0x3f
	.zero		1


	//   ....[60]....
        /*0b38*/ 	.word	0x00011ac0
        /*0b3c*/ 	.word	0x00000005
        /*0b40*/ 	.word	0x00038860
        /*0b44*/ 	.short	0x010a
        /*0b46*/ 	.byte	0x3f
	.zero		1


	//   ....[61]....
        /*0b48*/ 	.word	0x00011b00
        /*0b4c*/ 	.word	0x00000003
        /*0b50*/ 	.word	0x00038860
        /*0b54*/ 	.short	0x010a
        /*0b56*/ 	.byte	0x3f
	.zero		1


	//   ....[62]....
        /*0b58*/ 	.word	0x00011b70
        /*0b5c*/ 	.word	0x00000000
        /*0b60*/ 	.word	0x00038800
        /*0b64*/ 	.short	0x010a
        /*0b66*/ 	.byte	0x3f
	.zero		1


	//   ....[63]....
        /*0b68*/ 	.word	0x00011bc0
        /*0b6c*/ 	.word	0x00000005
        /*0b70*/ 	.word	0x00038830
        /*0b74*/ 	.short	0x010a
        /*0b76*/ 	.byte	0x3f
	.zero		1


	//   ....[64]....
        /*0b78*/ 	.word	0x00011c20
        /*0b7c*/ 	.word	0x00000006
        /*0b80*/ 	.word	0x00038810
        /*0b84*/ 	.short	0x010a
        /*0b86*/ 	.byte	0x3f
	.zero		1


	//   ....[65]....
        /*0b88*/ 	.word	0x00011c70
        /*0b8c*/ 	.word	0x00000005
        /*0b90*/ 	.word	0x00038850
        /*0b94*/ 	.short	0x010a
        /*0b96*/ 	.byte	0x3f
	.zero		1


	//   ....[66]....
        /*0b98*/ 	.word	0x00011cd0
        /*0b9c*/ 	.word	0x00000004
        /*0ba0*/ 	.word	0x00038830
        /*0ba4*/ 	.short	0x010a
        /*0ba6*/ 	.byte	0x3f
	.zero		1


	//   ....[67]....
        /*0ba8*/ 	.word	0x00011d30
        /*0bac*/ 	.word	0x00000004
        /*0bb0*/ 	.word	0x00038850
        /*0bb4*/ 	.short	0x010a
        /*0bb6*/ 	.byte	0x3f
	.zero		1


	//   ....[68]....
        /*0bb8*/ 	.word	0x00011e40
        /*0bbc*/ 	.word	0x0000001e
        /*0bc0*/ 	.word	0x00038840
        /*0bc4*/ 	.short	0x010a
        /*0bc6*/ 	.byte	0x3f
	.zero		1


	//   ....[69]....
        /*0bc8*/ 	.word	0x00013430
        /*0bcc*/ 	.word	0x00000017
        /*0bd0*/ 	.word	0x00038820
        /*0bd4*/ 	.short	0x010a
        /*0bd6*/ 	.byte	0x3f
	.zero		1


	//   ....[70]....
        /*0bd8*/ 	.word	0x00013480
        /*0bdc*/ 	.word	0x0000001e
        /*0be0*/ 	.word	0x00038860
        /*0be4*/ 	.short	0x010a
        /*0be6*/ 	.byte	0x3f
	.zero		1


	//   ....[71]....
        /*0be8*/ 	.word	0x00013d70
        /*0bec*/ 	.word	0x00000006
        /*0bf0*/ 	.word	0x00038840
        /*0bf4*/ 	.short	0x010a
        /*0bf6*/ 	.byte	0x3f
	.zero		1


	//   ....[72]....
        /*0bf8*/ 	.word	0x00014230
        /*0bfc*/ 	.word	0x00000006
        /*0c00*/ 	.word	0x00038860
        /*0c04*/ 	.short	0x010a
        /*0c06*/ 	.byte	0x3f
	.zero		1


	//   ....[73]....
        /*0c08*/ 	.word	0x00015320
        /*0c0c*/ 	.word	0x00000007
        /*0c10*/ 	.word	0x00038820
        /*0c14*/ 	.short	0x010a
        /*0c16*/ 	.byte	0x3f
	.zero		1


	//   ....[74]....
        /*0c18*/ 	.word	0x000154c0
        /*0c1c*/ 	.word	0x00000005
        /*0c20*/ 	.word	0x00038840
        /*0c24*/ 	.short	0x010a
        /*0c26*/ 	.byte	0x3f
	.zero		1


	//   ....[75]....
        /*0c28*/ 	.word	0x00015510
        /*0c2c*/ 	.word	0x00000003
        /*0c30*/ 	.word	0x00038840
        /*0c34*/ 	.short	0x010a
        /*0c36*/ 	.byte	0x3f
	.zero		1


	//   ....[76]....
        /*0c38*/ 	.word	0x00015560
        /*0c3c*/ 	.word	0x00000005
        /*0c40*/ 	.word	0x00038860
        /*0c44*/ 	.short	0x010a
        /*0c46*/ 	.byte	0x3f
	.zero		1


	//----- nvinfo : EIATTR_NUM_MBARRIERS
	.align		4
.L_262:
        /*0c48*/ 	.byte	0x03, 0x38
        /*0c4a*/ 	.short	0x0017


	//----- nvinfo : EIATTR_EXIT_INSTR_OFFSETS
	.align		4
        /*0c4c*/ 	.byte	0x04, 0x1c
        /*0c4e*/ 	.short	(.L_264 - .L_263)


	//   ....[0]....
.L_263:
        /*0c50*/ 	.word	0x000009a0


	//   ....[1]....
        /*0c54*/ 	.word	0x0000b8c0


	//   ....[2]....
        /*0c58*/ 	.word	0x00011b50


	//----- nvinfo : EIATTR_MAX_THREADS
	.align		4
.L_264:
        /*0c5c*/ 	.byte	0x04, 0x05
        /*0c5e*/ 	.short	(.L_266 - .L_265)
.L_265:
        /*0c60*/ 	.word	0x00000180
        /*0c64*/ 	.word	0x00000001
        /*0c68*/ 	.word	0x00000001


	//----- nvinfo : EIATTR_CRS_STACK_SIZE
	.align		4
.L_266:
        /*0c6c*/ 	.byte	0x04, 0x1e
        /*0c6e*/ 	.short	(.L_268 - .L_267)
.L_267:
        /*0c70*/ 	.word	0x00000000


	//----- nvinfo : EIATTR_CBANK_PARAM_SIZE
	.align		4
.L_268:
        /*0c74*/ 	.byte	0x03, 0x19
        /*0c76*/ 	.short	0x0bf0


	//----- nvinfo : EIATTR_PARAM_CBANK
	.align		4
        /*0c78*/ 	.byte	0x04, 0x0a
        /*0c7a*/ 	.short	(.L_270 - .L_269)
	.align		4
.L_269:
        /*0c7c*/ 	.word	index@(.nv.constant0._ZN7cutlass13device_kernelIN5flash11enable_sm90INS1_16FlashAttnFwdSm90INS1_25CollectiveMainloopFwdSm90ILi2EN4cute5tupleIJNS5_1CILi1EEES8_S8_EEENS6_IJNS7_ILi64EEESA_SA_EEELi512ENS_10bfloat16_tEfNS_4arch4Sm90ELb0ELb0ELb0ELb1ELb1ELb0ELb1ELb0ELb0ELb1ELb0ELb0EEENS1_21CollectiveEpilogueFwdINS6_IJSA_NS7_ILi512EEESA_EEES9_SC_SE_Li256ELb1ELb1ELb0ELb0EEENS1_36VarlenDynamicPersistentTileSchedulerILi64ELi64ELi256ELi128ELb0ELb1ELb1ELb0ELb1ELb1EEEEEEEEEvNT_6ParamsE)
        /*0c80*/ 	.short	0x0210
        /*0c82*/ 	.short	0x0bf0


	//----- nvinfo : EIATTR_SW_WAR
	.align		4
.L_270:
        /*0c84*/ 	.byte	0x04, 0x36
        /*0c86*/ 	.short	(.L_272 - .L_271)
.L_271:
        /*0c88*/ 	.word	0x00000008
.L_272:


//--------------------- .nv.info._ZN7cutlass13device_kernelIN5flash11enable_sm90INS1_16FlashAttnFwdSm90INS1_25CollectiveMainloopFwdSm90ILi2EN4cute5tupleIJNS5_1CILi1EEES8_S8_EEENS6_IJNS7_ILi64EEESA_SA_EEELi512ENS_10bfloat16_tEfNS_4arch4Sm90ELb0ELb0ELb0ELb1ELb1ELb1ELb1ELb0ELb0ELb1ELb0ELb0EEENS1_21CollectiveEpilogueFwdINS6_IJSA_NS7_ILi512EEESA_EEES9_SC_SE_Li256ELb1ELb1ELb0ELb0EEENS1_36VarlenDynamicPersistentTileSchedulerILi64ELi64ELi256ELi128ELb0ELb1ELb1ELb0ELb1ELb1EEEEEEEEEvNT_6ParamsE --------------------------
	.section	.nv.info._ZN7cutlass13device_kernelIN5flash11enable_sm90INS1_16FlashAttnFwdSm90INS1_25CollectiveMainloopFwdSm90ILi2EN4cute5tupleIJNS5_1CILi1EEES8_S8_EEENS6_IJNS7_ILi64EEESA_SA_EEELi512ENS_10bfloat16_tEfNS_4arch4Sm90ELb0ELb0ELb0ELb1ELb1ELb1ELb1ELb0ELb0ELb1ELb0ELb0EEENS1_21CollectiveEpilogueFwdINS6_IJSA_NS7_ILi512EEESA_EEES9_SC_SE_Li256ELb1ELb1ELb0ELb0EEENS1_36VarlenDynamicPersistentTileSchedulerILi64ELi64ELi256ELi128ELb0ELb1ELb1ELb0ELb1ELb1EEEEEEEEEvNT_6ParamsE,"",@"SHT_CUDA_INFO"
	.sectionflags	@""
	.align	4


	//----- nvinfo : EIATTR_CUDA_API_VERSION
	.align		4
        /*0000*/ 	.byte	0x04, 0x37
        /*0002*/ 	.short	(.L_274 - .L_273)
.L_273:
        /*0004*/ 	.word	0x00000082


	//----- nvinfo : EIATTR_KPARAM_INFO
	.align		4
.L_274:
        /*0008*/ 	.byte	0x04, 0x17
        /*000a*/ 	.short	(.L_276 - .L_275)
.L_275:
        /*000c*/ 	.word	0x00000000
        /*0010*/ 	.short	0x0000
        /*0012*/ 	.short	0x0070
        /*0014*/ 	.byte	0x00, 0xf0, 0x01, 0x2e


	//----- nvinfo : EIATTR_SPARSE_MMA_MASK
	.align		4
.L_276:
        /*0018*/ 	.byte	0x03, 0x50
        /*001a*/ 	.short	0x0000


	//----- nvinfo : EIATTR_MAXREG_COUNT
	.align		4
        /*001c*/ 	.byte	0x03, 0x1b
        /*001e*/ 	.short	0x00a8


	//----- nvinfo : EIATTR_NUM_BARRIERS
	.align		4
        /*0020*/ 	.byte	0x02, 0x4c
        /*0022*/ 	.byte	0x10
	.zero		1


	//----- nvinfo : EIATTR_EXTERNS
	.align		4
        /*0024*/ 	.byte	0x04, 0x0f
        /*0026*/ 	.short	(.L_278 - .L_277)


	//   ....[0]....
	.align		4
.L_277:
        /*0028*/ 	.word	index@(__assertfail)


	//----- nvinfo : EIATTR_ANNOTATIONS
	.align		4
.L_278:
        /*002c*/ 	.byte	0x04, 0x55
        /*002e*/ 	.short	(.L_280 - .L_279)


	//   ....[0]....
.L_279:
        /* <DEDUP_REMOVED lines=66> */


	//----- nvinfo : EIATTR_MERCURY_ISA_VERSION
	.align		4
.L_280:
        /*0440*/ 	.byte	0x03, 0x5f
        /*0442*/ 	.short	0x0101


	//----- nvinfo : EIATTR_UNUSED_LOAD_BYTE_OFFSET
	.align		4
        /*0444*/ 	.byte	0x04, 0x44
        /*0446*/ 	.short	(.L_282 - .L_281)


	//   ....[0]....
.L_281:
        /*0448*/ 	.word	0x00000a50
        /*044c*/ 	.word	0x0000fff0


	//   ....[1]....
        /*0450*/ 	.word	0x0000fd20
        /*0454*/ 	.word	0x0000fff0


	//----- nvinfo : EIATTR_INT_WARP_WIDE_INSTR_OFFSETS
	.align		4
.L_282:
        /*0458*/ 	.byte	0x04, 0x31
        /*045a*/ 	.short	(.L_284 - .L_283)


	//   ....[0]....
.L_283:
        /*045c*/ 	.word	0x00000130


	//   ....[1]....
        /*0460*/ 	.word	0x00000170


	//   ....[2]....
        /*0464*/ 	.word	0x000001e0


	//   ....[3]....
        /*0468*/ 	.word	0x00000250


	//   ....[4]....
        /*046c*/ 	.word	0x00015b60


	//   ....[5]....
        /*0470*/ 	.word	0x00015bf0


	//   ....[6]....
        /*0474*/ 	.word	0x0001a0d0


	//   ....[7]....
        /*0478*/ 	.word	0x0001a160


	//----- nvinfo : EIATTR_COOP_GROUP_MASK_REGIDS
	.align		4
.L_284:
        /*047c*/ 	.byte	0x04, 0x29
        /*047e*/ 	.short	(.L_286 - .L_285)


	//   ....[0]....
.L_285:
        /*0480*/ 	.word	0xffffffff


	//   ....[1]....
        /*0484*/ 	.word	0xffffffff


	//   ....[2]....
        /*0488*/ 	.word	0xffffffff


	//   ....[3]....
        /*048c*/ 	.word	0xffffffff


	//   ....[4]....
        /*0490*/ 	.word	0xffffffff


	//   ....[5]....
        /*0494*/ 	.word	0xffffffff


	//   ....[6]....
        /*0498*/ 	.word	0xffffffff


	//   ....[7]....
        /*049c*/ 	.word	0xffffffff


	//   ....[8]....
        /*04a0*/ 	.word	0xffffffff


	//   ....[9]....
        /*04a4*/ 	.word	0xffffffff


	//   ....[10]....
        /*04a8*/ 	.word	0xffffffff


	//   ....[11]....
        /*04ac*/ 	.word	0xffffffff


	//   ....[12]....
        /*04b0*/ 	.word	0xffffffff


	//   ....[13]....
        /*04b4*/ 	.word	0xffffffff


	//   ....[14]....
        /*04b8*/ 	.word	0xffffffff


	//   ....[15]....
        /*04bc*/ 	.word	0xffffffff


	//   ....[16]....
        /*04c0*/ 	.word	0xffffffff


	//   ....[17]....
        /*04c4*/ 	.word	0xffffffff


	//   ....[18]....
        /*04c8*/ 	.word	0xffffffff


	//   ....[19]....
        /*04cc*/ 	.word	0xffffffff


	//   ....[20]....
        /*04d0*/ 	.word	0xffffffff


	//   ....[21]....
        /*04d4*/ 	.word	0xffffffff


	//   ....[22]....
        /*04d8*/ 	.word	0xffffffff


	//   ....[23]....
        /*04dc*/ 	.word	0xffffffff


	//   ....[24]....
        /*04e0*/ 	.word	0xffffffff


	//   ....[25]....
        /*04e4*/ 	.word	0xffffffff


	//   ....[26]....
        /*04e8*/ 	.word	0xffffffff


	//   ....[27]....
        /*04ec*/ 	.word	0xffffffff


	//   ....[28]....
        /*04f0*/ 	.word	0xffffffff


	//   ....[29]....
        /*04f4*/ 	.word	0xffffffff


	//   ....[30]....
        /*04f8*/ 	.word	0xffffffff


	//   ....[31]....
        /*04fc*/ 	.word	0xffffffff


	//   ....[32]....
        /*0500*/ 	.word	0xffffffff


	//   ....[33]....
        /*0504*/ 	.word	0xffffffff


	//   ....[34]....
        /*0508*/ 	.word	0xffffffff


	//   ....[35]....
        /*050c*/ 	.word	0xffffffff


	//   ....[36]....
        /*0510*/ 	.word	0xffffffff


	//   ....[37]....
        /*0514*/ 	.word	0xffffffff


	//   ....[38]....
        /*0518*/ 	.word	0xffffffff


	//   ....[39]....
        /*051c*/ 	.word	0xffffffff


	//   ....[40]....
        /*0520*/ 	.word	0xffffffff


	//   ....[41]....
        /*0524*/ 	.word	0xffffffff


	//   ....[42]....
        /*0528*/ 	.word	0xffffffff


	//   ....[43]....
        /*052c*/ 	.word	0xffffffff


	//   ....[44]....
        /*0530*/ 	.word	0xffffffff


	//   ....[45]....
        /*0534*/ 	.word	0xffffffff


	//   ....[46]....
        /*0538*/ 	.word	0xffffffff


	//   ....[47]....
        /*053c*/ 	.word	0xffffffff


	//   ....[48]....
        /*0540*/ 	.word	0xffffffff


	//   ....[49]....
        /*0544*/ 	.word	0xffffffff


	//   ....[50]....
        /*0548*/ 	.word	0xffffffff


	//   ....[51]....
        /*054c*/ 	.word	0xffffffff


	//   ....[52]....
        /*0550*/ 	.word	0xffffffff


	//   ....[53]....
        /*0554*/ 	.word	0xffffffff


	//   ....[54]....
        /*0558*/ 	.word	0xffffffff


	//   ....[55]....
        /*055c*/ 	.word	0xffffffff


	//   ....[56]....
        /*0560*/ 	.word	0xffffffff


	//   ....[57]....
        /*0564*/ 	.word	0xffffffff


	//   ....[58]....
        /*0568*/ 	.word	0xffffffff


	//   ....[59]....
        /*056c*/ 	.word	0xffffffff


	//   ....[60]....
        /*0570*/ 	.word	0xffffffff


	//   ....[61]....
        /*0574*/ 	.word	0xffffffff


	//   ....[62]....
        /*0578*/ 	.word	0xffffffff


	//   ....[63]....
        /*057c*/ 	.word	0xffffffff


	//   ....[64]....
        /*0580*/ 	.word	0xffffffff


	//   ....[65]....
        /*0584*/ 	.word	0xffffffff


	//   ....[66]....
        /*0588*/ 	.word	0xffffffff


	//   ....[67]....
        /*058c*/ 	.word	0xffffffff


	//   ....[68]....
        /*0590*/ 	.word	0xffffffff


	//   ....[69]....
        /*0594*/ 	.word	0xffffffff


	//   ....[70]....
        /*0598*/ 	.word	0xffffffff


	//   ....[71]....
        /*059c*/ 	.word	0xffffffff


	//   ....[72]....
        /*05a0*/ 	.word	0xffffffff


	//   ....[73]....
        /*05a4*/ 	.word	0xffffffff


	//   ....[74]....
        /*05a8*/ 	.word	0xffffffff


	//   ....[75]....
        /*05ac*/ 	.word	0xffffffff


	//   ....[76]....
        /*05b0*/ 	.word	0xffffffff


	//   ....[77]....
        /*05b4*/ 	.word	0xffffffff


	//   ....[78]....
        /*05b8*/ 	.word	0xffffffff


	//   ....[79]....
        /*05bc*/ 	.word	0xffffffff


	//   ....[80]....
        /*05c0*/ 	.word	0xffffffff


	//   ....[81]....
        /*05c4*/ 	.word	0xffffffff


	//   ....[82]....
        /*05c8*/ 	.word	0xffffffff


	//   ....[83]....
        /*05cc*/ 	.word	0xffffffff


	//   ....[84]....
        /*05d0*/ 	.word	0xffffffff


	//   ....[85]....
        /*05d4*/ 	.word	0xffffffff


	//   ....[86]....
        /*05d8*/ 	.word	0xffffffff


	//   ....[87]....
        /*05dc*/ 	.word	0xffffffff


	//   ....[88]....
        /*05e0*/ 	.word	0xffffffff


	//   ....[89]....
        /*05e4*/ 	.word	0xffffffff


	//   ....[90]....
        /*05e8*/ 	.word	0xffffffff


	//   ....[91]....
        /*05ec*/ 	.word	0xffffffff


	//   ....[92]....
        /*05f0*/ 	.word	0xffffffff


	//   ....[93]....
        /*05f4*/ 	.word	0xffffffff


	//   ....[94]....
        /*05f8*/ 	.word	0xffffffff


	//   ....[95]....
        /*05fc*/ 	.word	0xffffffff


	//   ....[96]....
        /*0600*/ 	.word	0xffffffff


	//   ....[97]....
        /*0604*/ 	.word	0xffffffff


	//   ....[98]....
        /*0608*/ 	.word	0xffffffff


	//   ....[99]....
        /*060c*/ 	.word	0xffffffff


	//   ....[100]....
        /*0610*/ 	.word	0xffffffff


	//   ....[101]....
        /*0614*/ 	.word	0xffffffff


	//   ....[102]....
        /*0618*/ 	.word	0xffffffff


	//   ....[103]....
        /*061c*/ 	.word	0xffffffff


	//   ....[104]....
        /*0620*/ 	.word	0xffffffff


	//   ....[105]....
        /*0624*/ 	.word	0xffffffff


	//   ....[106]....
        /*0628*/ 	.word	0xffffffff


	//   ....[107]....
        /*062c*/ 	.word	0xffffffff


	//   ....[108]....
        /*0630*/ 	.word	0xffffffff


	//   ....[109]....
        /*0634*/ 	.word	0xffffffff


	//   ....[110]....
        /*0638*/ 	.word	0xffffffff


	//   ....[111]....
        /*063c*/ 	.word	0xffffffff


	//   ....[112]....
        /*0640*/ 	.word	0xffffffff


	//   ....[113]....
        /*0644*/ 	.word	0xffffffff


	//   ....[114]....
        /*0648*/ 	.word	0xffffffff


	//   ....[115]....
        /*064c*/ 	.word	0xffffffff


	//   ....[116]....
        /*0650*/ 	.word	0xffffffff


	//   ....[117]....
        /*0654*/ 	.word	0xffffffff


	//   ....[118]....
        /*0658*/ 	.word	0xffffffff


	//   ....[119]....
        /*065c*/ 	.word	0xffffffff


	//   ....[120]....
        /*0660*/ 	.word	0xffffffff


	//   ....[121]....
        /*0664*/ 	.word	0xffffffff


	//   ....[122]....
        /*0668*/ 	.word	0xffffffff


	//   ....[123]....
        /*066c*/ 	.word	0xffffffff


	//   ....[124]....
        /*0670*/ 	.word	0xffffffff


	//   ....[125]....
        /*0674*/ 	.word	0xffffffff


	//   ....[126]....
        /*0678*/ 	.word	0xffffffff


	//   ....[127]....
        /*067c*/ 	.word	0xffffffff


	//   ....[128]....
        /*0680*/ 	.word	0xffffffff


	//   ....[129]....
        /*0684*/ 	.word	0xffffffff


	//   ....[130]....
        /*0688*/ 	.word	0xffffffff


	//   ....[131]....
        /*068c*/ 	.word	0xffffffff


	//   ....[132]....
        /*0690*/ 	.word	0xffffffff


	//   ....[133]....
        /*0694*/ 	.word	0xffffffff


	//   ....[134]....
        /*0698*/ 	.word	0xffffffff


	//   ....[135]....
        /*069c*/ 	.word	0xffffffff


	//   ....[136]....
        /*06a0*/ 	.word	0xffffffff


	//   ....[137]....
        /*06a4*/ 	.word	0x0500000f


	//   ....[138]....
        /*06a8*/ 	.word	0x0500000f


	//   ....[139]....
        /*06ac*/ 	.word	0x0500000f


	//   ....[140]....
        /*06b0*/ 	.word	0x0500000f


	//   ....[141]....
        /*06b4*/ 	.word	0x0500000f


	//   ....[142]....
        /*06b8*/ 	.word	0x0500000f


	//   ....[143]....
        /*06bc*/ 	.word	0x0500000f


	//   ....[144]....
        /*06c0*/ 	.word	0x0500000f


	//   ....[145]....
        /*06c4*/ 	.word	0x0500000f


	//   ....[146]....
        /*06c8*/ 	.word	0x0500000f


	//   ....[147]....
        /*06cc*/ 	.word	0x0500000f


	//   ....[148]....
        /*06d0*/ 	.word	0x0500000f


	//   ....[149]....
        /*06d4*/ 	.word	0x0500000f


	//   ....[150]....
        /*06d8*/ 	.word	0x0500000f


	//   ....[151]....
        /*06dc*/ 	.word	0x0500000f


	//   ....[152]....
        /*06e0*/ 	.word	0x0500000f


	//   ....[153]....
        /*06e4*/ 	.word	0x0500000f


	//   ....[154]....
        /*06e8*/ 	.word	0x0500000f


	//   ....[155]....
        /*06ec*/ 	.word	0x0500000f


	//   ....[156]....
        /*06f0*/ 	.word	0x0500000f


	//   ....[157]....
        /*06f4*/ 	.word	0x0500000f


	//   ....[158]....
        /*06f8*/ 	.word	0x0500000f


	//   ....[159]....
        /*06fc*/ 	.word	0x0500000f


	//   ....[160]....
        /*0700*/ 	.word	0x0500000f


	//   ....[161]....
        /*0704*/ 	.word	0x0500000f


	//   ....[162]....
        /*0708*/ 	.word	0x0500000f


	//   ....[163]....
        /*070c*/ 	.word	0x0500000f


	//   ....[164]....
        /*0710*/ 	.word	0x0500000f


	//   ....[165]....
        /*0714*/ 	.word	0x0500000f


	//   ....[166]....
        /*0718*/ 	.word	0x0500000f


	//   ....[167]....
        /*071c*/ 	.word	0x0500000f


	//   ....[168]....
        /*0720*/ 	.word	0x0500000f


	//   ....[169]....
        /*0724*/ 	.word	0x0500000f


	//   ....[170]....
        /*0728*/ 	.word	0x0500000f


	//   ....[171]....
        /*072c*/ 	.word	0x0500000f


	//   ....[172]....
        /*0730*/ 	.word	0x0500000f


	//   ....[173]....
        /*0734*/ 	.word	0x0500000f


	//   ....[174]....
        /*0738*/ 	.word	0x0500000f


	//   ....[175]....
        /*073c*/ 	.word	0x0500000f


	//   ....[176]....
        /*0740*/ 	.word	0x0500000f


	//   ....[177]....
        /*0744*/ 	.word	0x0500000f


	//   ....[178]....
        /*0748*/ 	.word	0x0500000f


	//   ....[179]....
        /*074c*/ 	.word	0x0500000f


	//   ....[180]....
        /*0750*/ 	.word	0x0500000f


	//   ....[181]....
        /*0754*/ 	.word	0x0500000f


	//   ....[182]....
        /*0758*/ 	.word	0x0500000f


	//   ....[183]....
        /*075c*/ 	.word	0x0500000f


	//   ....[184]....
        /*0760*/ 	.word	0x0500000f


	//   ....[185]....
        /*0764*/ 	.word	0x0500000f


	//   ....[186]....
        /*0768*/ 	.word	0x0500000f


	//   ....[187]....
        /*076c*/ 	.word	0x0500000f


	//   ....[188]....
        /*0770*/ 	.word	0x0500000f


	//   ....[189]....
        /*0774*/ 	.word	0x0500000f


	//   ....[190]....
        /*0778*/ 	.word	0x0500000f


	//   ....[191]....
        /*077c*/ 	.word	0x0500000f


	//   ....[192]....
        /*0780*/ 	.word	0x0500000f


	//   ....[193]....
        /*0784*/ 	.word	0x0500000f


	//   ....[194]....
        /*0788*/ 	.word	0x0500000f


	//   ....[195]....
        /*078c*/ 	.word	0x0500000f


	//   ....[196]....
        /*0790*/ 	.word	0x0500000f


	//   ....[197]....
        /*0794*/ 	.word	0x0500000f


	//   ....[198]....
        /*0798*/ 	.word	0x0500000f


	//   ....[199]....
        /*079c*/ 	.word	0x0500000f


	//   ....[200]....
        /*07a0*/ 	.word	0x0500000f


	//   ....[201]....
        /*07a4*/ 	.word	0x0500000f


	//   ....[202]....
        /*07a8*/ 	.word	0x0500000f


	//   ....[203]....
        /*07ac*/ 	.word	0x0500000f


	//   ....[204]....
        /*07b0*/ 	.word	0x0500000f


	//   ....[205]....
        /*07b4*/ 	.word	0x0500000f


	//   ....[206]....
        /*07b8*/ 	.word	0x0500000f


	//   ....[207]....
        /*07bc*/ 	.word	0x0500000f


	//   ....[208]....
        /*07c0*/ 	.word	0x0500000f


	//   ....[209]....
        /*07c4*/ 	.word	0x0500000f


	//   ....[210]....
        /*07c8*/ 	.word	0x0500000f


	//   ....[211]....
        /*07cc*/ 	.word	0x0500000f


	//   ....[212]....
        /*07d0*/ 	.word	0x0500000f


	//   ....[213]....
        /*07d4*/ 	.word	0x0500000f


	//   ....[214]....
        /*07d8*/ 	.word	0x0500000f


	//   ....[215]....
        /*07dc*/ 	.word	0x0500000f


	//   ....[216]....
        /*07e0*/ 	.word	0x0500000f


	//   ....[217]....
        /*07e4*/ 	.word	0x0500000f


	//   ....[218]....
        /*07e8*/ 	.word	0x0500000f


	//----- nvinfo : EIATTR_COOP_GROUP_INSTR_OFFSETS
	.align		4
.L_286:
        /*07ec*/ 	.byte	0x04, 0x28
        /*07ee*/ 	.short	(.L_288 - .L_287)


	//   ....[0]....
.L_287:
        /*07f0*/ 	.word	0x00000060


	//   ....[1]....
        /*07f4*/ 	.word	0x00000140


	//   ....[2]....
        /*07f8*/ 	.word	0x00000180


	//   ....[3]....
        /*07fc*/ 	.word	0x00000390


	//   ....[4]....
        /*0800*/ 	.word	0x000004f0


	//   ....[5]....
        /*0804*/ 	.word	0x00000610


	//   ....[6]....
        /*0808*/ 	.word	0x00000770


	//   ....[7]....
        /*080c*/ 	.word	0x00002ae0


	//   ....[8]....
        /*0810*/ 	.word	0x00002af0


	//   ....[9]....
        /*0814*/ 	.word	0x00003560


	//   ....[10]....
        /*0818*/ 	.word	0x00003570


	//   ....[11]....
        /*081c*/ 	.word	0x00003f60


	//   ....[12]....
        /*0820*/ 	.word	0x00003f70


	//   ....[13]....
        /*0824*/ 	.word	0x00004350


	//   ....[14]....
        /*0828*/ 	.word	0x00004360


	//   ....[15]....
        /*082c*/ 	.word	0x000051b0


	//   ....[16]....
        /*0830*/ 	.word	0x00006a60


	//   ....[17]....
        /*0834*/ 	.word	0x00007020


	//   ....[18]....
        /*0838*/ 	.word	0x00007030


	//   ....[19]....
        /*083c*/ 	.word	0x00007040


	//   ....[20]....
        /*0840*/ 	.word	0x00007050


	//   ....[21]....
        /*0844*/ 	.word	0x00008040


	//   ....[22]....
        /*0848*/ 	.word	0x00008050


	//   ....[23]....
        /*084c*/ 	.word	0x00008060


	//   ....[24]....
        /*0850*/ 	.word	0x00008070


	//   ....[25]....
        /*0854*/ 	.word	0x00009740


	//   ....[26]....
        /*0858*/ 	.word	0x0000b240


	//   ....[27]....
        /*085c*/ 	.word	0x0000b310


	//   ....[28]....
        /*0860*/ 	.word	0x0000b4c0


	//   ....[29]....
        /*0864*/ 	.word	0x0000b560


	//   ....[30]....
        /*0868*/ 	.word	0x0000bdf0


	//   ....[31]....
        /*086c*/ 	.word	0x0000c520


	//   ....[32]....
        /*0870*/ 	.word	0x0000dd20


	//   ....[33]....
        /*0874*/ 	.word	0x0000dd40


	//   ....[34]....
        /*0878*/ 	.word	0x0000e500


	//   ....[35]....
        /*087c*/ 	.word	0x0000e630


	//   ....[36]....
        /*0880*/ 	.word	0x0000f150


	//   ....[37]....
        /*0884*/ 	.word	0x0000f240


	//   ....[38]....
        /*0888*/ 	.word	0x0000f250


	//   ....[39]....
        /*088c*/ 	.word	0x0000f280


	//   ....[40]....
        /*0890*/ 	.word	0x0000f290


	//   ....[41]....
        /*0894*/ 	.word	0x00010e10


	//   ....[42]....
        /*0898*/ 	.word	0x000112e0


	//   ....[43]....
        /*089c*/ 	.word	0x00011310


	//   ....[44]....
        /*08a0*/ 	.word	0x00011340


	//   ....[45]....
        /*08a4*/ 	.word	0x00011350


	//   ....[46]....
        /*08a8*/ 	.word	0x00011ac0


	//   ....[47]....
        /*08ac*/ 	.word	0x00011af0


	//   ....[48]....
        /*08b0*/ 	.word	0x00011d80


	//   ....[49]....
        /*08b4*/ 	.word	0x00011da0


	//   ....[50]....
        /*08b8*/ 	.word	0x00012a50


	//   ....[51]....
        /*08bc*/ 	.word	0x00012a90


	//   ....[52]....
        /*08c0*/ 	.word	0x00012d30


	//   ....[53]....
        /*08c4*/ 	.word	0x00012d50


	//   ....[54]....
        /*08c8*/ 	.word	0x00013000


	//   ....[55]....
        /*08cc*/ 	.word	0x000131b0


	//   ....[56]....
        /*08d0*/ 	.word	0x000131e0


	//   ....[57]....
        /*08d4*/ 	.word	0x00013210


	//   ....[58]....
        /*08d8*/ 	.word	0x00013240


	//   ....[59]....
        /*08dc*/ 	.word	0x00013270


	//   ....[60]....
        /*08e0*/ 	.word	0x000132a0


	//   ....[61]....
        /*08e4*/ 	.word	0x00013410


	//   ....[62]....
        /*08e8*/ 	.word	0x00013440


	//   ....[63]....
        /*08ec*/ 	.word	0x00013470


	//   ....[64]....
        /*08f0*/ 	.word	0x000134a0


	//   ....[65]....
        /*08f4*/ 	.word	0x000134d0


	//   ....[66]....
        /*08f8*/ 	.word	0x00013500


	//   ....[67]....
        /*08fc*/ 	.word	0x00013590


	//   ....[68]....
        /*0900*/ 	.word	0x000135c0


	//   ....[69]....
        /*0904*/ 	.word	0x00013640


	//   ....[70]....
        /*0908*/ 	.word	0x00014180


	//   ....[71]....
        /*090c*/ 	.word	0x00016950


	//   ....[72]....
        /*0910*/ 	.word	0x00016970


	//   ....[73]....
        /*0914*/ 	.word	0x00016a00


	//   ....[74]....
        /*0918*/ 	.word	0x00016a20


	//   ....[75]....
        /*091c*/ 	.word	0x00016aa0


	//   ....[76]....
        /*0920*/ 	.word	0x00016ac0


	//   ....[77]....
        /*0924*/ 	.word	0x00016ad0


	//   ....[78]....
        /*0928*/ 	.word	0x00016ae0


	//   ....[79]....
        /*092c*/ 	.word	0x000172b0


	//   ....[80]....
        /*0930*/ 	.word	0x000172e0


	//   ....[81]....
        /*0934*/ 	.word	0x00017390


	//   ....[82]....
        /*0938*/ 	.word	0x000173a0


	//   ....[83]....
        /*093c*/ 	.word	0x000173b0


	//   ....[84]....
        /*0940*/ 	.word	0x000173c0


	//   ....[85]....
        /*0944*/ 	.word	0x00017440


	//   ....[86]....
        /*0948*/ 	.word	0x00017450


	//   ....[87]....
        /*094c*/ 	.word	0x00017dc0


	//   ....[88]....
        /*0950*/ 	.word	0x00017e50


	//   ....[89]....
        /*0954*/ 	.word	0x00017ed0


	//   ....[90]....
        /*0958*/ 	.word	0x00018020


	//   ....[91]....
        /*095c*/ 	.word	0x00018080


	//   ....[92]....
        /*0960*/ 	.word	0x000180a0


	//   ....[93]....
        /*0964*/ 	.word	0x000180b0


	//   ....[94]....
        /*0968*/ 	.word	0x00018340


	//   ....[95]....
        /*096c*/ 	.word	0x000188a0


	//   ....[96]....
        /*0970*/ 	.word	0x000188d0


	//   ....[97]....
        /*0974*/ 	.word	0x00018ac0


	//   ....[98]....
        /*0978*/ 	.word	0x00018b00


	//   ....[99]....
        /*097c*/ 	.word	0x00018b10


	//   ....[100]....
        /*0980*/ 	.word	0x00018b20


	//   ....[101]....
        /*0984*/ 	.word	0x00018c70


	//   ....[102]....
        /*0988*/ 	.word	0x00018dc0


	//   ....[103]....
        /*098c*/ 	.word	0x000195e0


	//   ....[104]....
        /*0990*/ 	.word	0x00019600


	//   ....[105]....
        /*0994*/ 	.word	0x00019650


	//   ....[106]....
        /*0998*/ 	.word	0x00019660


	//   ....[107]....
        /*099c*/ 	.word	0x000196a0


	//   ....[108]....
        /*09a0*/ 	.word	0x000196b0


	//   ....[109]....
        /*09a4*/ 	.word	0x000196c0


	//   ....[110]....
        /*09a8*/ 	.word	0x00019700


	//   ....[111]....
        /*09ac*/ 	.word	0x00019a20


	//   ....[112]....
        /*09b0*/ 	.word	0x00019a60


	//   ....[113]....
        /*09b4*/ 	.word	0x00019a80


	//   ....[114]....
        /*09b8*/ 	.word	0x00019aa0


	//   ....[115]....
        /*09bc*/ 	.word	0x00019ad0


	//   ....[116]....
        /*09c0*/ 	.word	0x00019af0


	//   ....[117]....
        /*09c4*/ 	.word	0x00019bf0


	//   ....[118]....
        /*09c8*/ 	.word	0x00019d40


	//   ....[119]....
        /*09cc*/ 	.word	0x0001a330


	//   ....[120]....
        /*09d0*/ 	.word	0x0001a360


	//   ....[121]....
        /*09d4*/ 	.word	0x0001a3a0


	//   ....[122]....
        /*09d8*/ 	.word	0x0001a3d0


	//   ....[123]....
        /*09dc*/ 	.word	0x0001a400


	//   ....[124]....
        /*09e0*/ 	.word	0x0001a430


	//   ....[125]....
        /*09e4*/ 	.word	0x0001a460


	//   ....[126]....
        /*09e8*/ 	.word	0x0001a490


	//   ....[127]....
        /*09ec*/ 	.word	0x0001a610


	//   ....[128]....
        /*09f0*/ 	.word	0x0001a640


	//   ....[129]....
        /*09f4*/ 	.word	0x0001a670


	//   ....[130]....
        /*09f8*/ 	.word	0x0001a6a0


	//   ....[131]....
        /*09fc*/ 	.word	0x0001a6d0


	//   ....[132]....
        /*0a00*/ 	.word	0x0001a700


	//   ....[133]....
        /*0a04*/ 	.word	0x0001a7c0


	//   ....[134]....
        /*0a08*/ 	.word	0x0001a7e0


	//   ....[135]....
        /*0a0c*/ 	.word	0x0001a850


	//   ....[136]....
        /*0a10*/ 	.word	0x0001acc0


	//   ....[137]....
        /*0a14*/ 	.word	0x0001afe0


	//   ....[138]....
        /*0a18*/ 	.word	0x0001b070


	//   ....[139]....
        /*0a1c*/ 	.word	0x0001b150


	//   ....[140]....
        /*0a20*/ 	.word	0x0001b1e0


	//   ....[141]....
        /*0a24*/ 	.word	0x0001b2c0


	//   ....[142]....
        /*0a28*/ 	.word	0x0001b350


	//   ....[143]....
        /*0a2c*/ 	.word	0x0001b430


	//   ....[144]....
        /*0a30*/ 	.word	0x0001b4c0


	//   ....[145]....
        /*0a34*/ 	.word	0x0001b510


	//   ....[146]....
        /*0a38*/ 	.word	0x0001b560


	//   ....[147]....
        /*0a3c*/ 	.word	0x0001b640


	//   ....[148]....
        /*0a40*/ 	.word	0x0001b6d0


	//   ....[149]....
        /*0a44*/ 	.word	0x0001b720


	//   ....[150]....
        /*0a48*/ 	.word	0x0001b770


	//   ....[151]....
        /*0a4c*/ 	.word	0x0001ba10


	//   ....[152]....
        /*0a50*/ 	.word	0x0001bcf0


	//   ....[153]....
        /*0a54*/ 	.word	0x0001bde0


	//   ....[154]....
        /*0a58*/ 	.word	0x0001be80


	//   ....[155]....
        /*0a5c*/ 	.word	0x0001bee0


	//   ....[156]....
        /*0a60*/ 	.word	0x0001bfd0


	//   ....[157]....
        /*0a64*/ 	.word	0x0001c040


	//   ....[158]....
        /*0a68*/ 	.word	0x0001c130


	//   ....[159]....
        /*0a6c*/ 	.word	0x0001c1a0


	//   ....[160]....
        /*0a70*/ 	.word	0x0001c240


	//   ....[161]....
        /*0a74*/ 	.word	0x0001c330


	//   ....[162]....
        /*0a78*/ 	.word	0x0001c3d0


	//   ....[163]....
        /*0a7c*/ 	.word	0x0001c430


	//   ....[164]....
        /*0a80*/ 	.word	0x0001c4f0


	//   ....[165]....
        /*0a84*/ 	.word	0x0001c550


	//   ....[166]....
        /*0a88*/ 	.word	0x0001c5f0


	//   ....[167]....
        /*0a8c*/ 	.word	0x0001c6a0


	//   ....[168]....
        /*0a90*/ 	.word	0x0001c740


	//   ....[169]....
        /*0a94*/ 	.word	0x0001ca70


	//   ....[170]....
        /*0a98*/ 	.word	0x0001cb30


	//   ....[171]....
        /*0a9c*/ 	.word	0x0001cda0


	//   ....[172]....
        /*0aa0*/ 	.word	0x0001ce20


	//   ....[173]....
        /*0aa4*/ 	.word	0x0001d030


	//   ....[174]....
        /*0aa8*/ 	.word	0x0001d080


	//   ....[175]....
        /*0aac*/ 	.word	0x0001d1f0


	//   ....[176]....
        /*0ab0*/ 	.word	0x0001d280


	//   ....[177]....
        /*0ab4*/ 	.word	0x0001d3c0


	//   ....[178]....
        /*0ab8*/ 	.word	0x0001d4c0


	//   ....[179]....
        /*0abc*/ 	.word	0x0001d730


	//   ....[180]....
        /*0ac0*/ 	.word	0x0001d780


	//   ....[181]....
        /*0ac4*/ 	.word	0x0001d950


	//   ....[182]....
        /*0ac8*/ 	.word	0x0001d9a0


	//   ....[183]....
        /*0acc*/ 	.word	0x0001db70


	//   ....[184]....
        /*0ad0*/ 	.word	0x0001dbc0


	//   ....[185]....
        /*0ad4*/ 	.word	0x0001dcb0


	//   ....[186]....
        /*0ad8*/ 	.word	0x0001dd50


	//   ....[187]....
        /*0adc*/ 	.word	0x0001ddb0


	//   ....[188]....
        /*0ae0*/ 	.word	0x0001de60


	//   ....[189]....
        /*0ae4*/ 	.word	0x0001dec0


	//   ....[190]....
        /*0ae8*/ 	.word	0x0001df70


	//   ....[191]....
        /*0aec*/ 	.word	0x0001dfd0


	//   ....[192]....
        /*0af0*/ 	.word	0x0001e080


	//   ....[193]....
        /*0af4*/ 	.word	0x0001e170


	//   ....[194]....
        /*0af8*/ 	.word	0x0001e250


	//   ....[195]....
        /*0afc*/ 	.word	0x0001e360


	//   ....[196]....
        /*0b00*/ 	.word	0x0001e460


	//   ....[197]....
        /*0b04*/ 	.word	0x0001e590


	//   ....[198]....
        /*0b08*/ 	.word	0x0001e670


	//   ....[199]....
        /*0b0c*/ 	.word	0x0001e770


	//   ....[200]....
        /*0b10*/ 	.word	0x0001e850


	//   ....[201]....
        /*0b14*/ 	.word	0x0001e8e0


	//   ....[202]....
        /*0b18*/ 	.word	0x0001e980


	//   ....[203]....
        /*0b1c*/ 	.word	0x0001eaa0


	//   ....[204]....
        /*0b20*/ 	.word	0x0001eb10


	//   ....[205]....
        /*0b24*/ 	.word	0x0001eb80


	//   ....[206]....
        /*0b28*/ 	.word	0x0001ebf0


	//   ....[207]....
        /*0b2c*/ 	.word	0x0001ec60


	//   ....[208]....
        /*0b30*/ 	.word	0x0001ece0


	//   ....[209]....
        /*0b34*/ 	.word	0x0001ed70


	//   ....[210]....
        /*0b38*/ 	.word	0x0001ee00


	//   ....[211]....
        /*0b3c*/ 	.word	0x0001ee70


	//   ....[212]....
        /*0b40*/ 	.word	0x0001eee0


	//   ....[213]....
        /*0b44*/ 	.word	0x0001ef50


	//   ....[214]....
        /*0b48*/ 	.word	0x0001efd0


	//   ....[215]....
        /*0b4c*/ 	.word	0x0001f040


	//   ....[216]....
        /*0b50*/ 	.word	0x0001f0e0


	//   ....[217]....
        /*0b54*/ 	.word	0x0001f170


	//   ....[218]....
        /*0b58*/ 	.word	0x0001f290


	//----- nvinfo : EIATTR_REG_RECONFIG
	.align		4
.L_288:
        /*0b5c*/ 	.byte	0x01, 0x54
	.zero		2


	//----- nvinfo : EIATTR_SYSCALL_OFFSETS
	.align		4
        /*0b60*/ 	.byte	0x04, 0x46
        /*0b62*/ 	.short	(.L_290 - .L_289)


	//   ....[0]....
.L_289:
        /*0b64*/ 	.word	0x00001d60


	//   ....[1]....
        /*0b68*/ 	.word	0x00001eb0


	//   ....[2]....
        /*0b6c*/ 	.word	0x00006c00


	//   ....[3]....
        /*0b70*/ 	.word	0x00006f90


	//   ....[4]....
        /*0b74*/ 	.word	0x00015d50


	//   ....[5]....
        /*0b78*/ 	.word	0x00015ea0


	//   ....[6]....
        /*0b7c*/ 	.word	0x00015f90


	//   ....[7]....
        /*0b80*/ 	.word	0x00016eb0


	//   ....[8]....
        /*0b84*/ 	.word	0x00017720


	//----- nvinfo : EIATTR_MBARRIER_INSTR_OFFSETS
	.align		4
.L_290:
        /*0b88*/ 	.byte	0x04, 0x39
        /*0b8a*/ 	.short	(.L_292 - .L_291)


	//   ....[0]....
.L_291:
        /*0b8c*/ 	.word	0x00000270
        /*0b90*/ 	.word	0x000000ff
        /*0b94*/ 	.word	0x00038800
        /*0b98*/ 	.short	0x0100
        /*0b9a*/ 	.byte	0x08
	.zero		1


	//   ....[1]....
        /*0b9c*/ 	.word	0x00000280
        /*0ba0*/ 	.word	0x000000ff
        /*0ba4*/ 	.word	0x00038810
        /*0ba8*/ 	.short	0x0100
        /*0baa*/ 	.byte	0x08
	.zero		1


	//   ....[2]....
        /*0bac*/ 	.word	0x00000290
        /*0bb0*/ 	.word	0x000000ff
        /*0bb4*/ 	.word	0x00038820
        /*0bb8*/ 	.short	0x0100
        /*0bba*/ 	.byte	0x08
	.zero		1


	//   ....[3]....
        /*0bbc*/ 	.word	0x00000340
        /*0bc0*/ 	.word	0x000000ff
        /*0bc4*/ 	.word	0x00038830
        /*0bc8*/ 	.short	0x0100
        /*0bca*/ 	.byte	0x06
	.zero		1


	//   ....[4]....
        /*0bcc*/ 	.word	0x00000350
        /*0bd0*/ 	.word	0x000000ff
        /*0bd4*/ 	.word	0x00038840
        /*0bd8*/ 	.short	0x0100
        /*0bda*/ 	.byte	0x06
	.zero		1


	//   ....[5]....
        /*0bdc*/ 	.word	0x00000360
        /*0be0*/ 	.word	0x000000ff
        /*0be4*/ 	.word	0x00038838
        /*0be8*/ 	.short	0x0100
        /*0bea*/ 	.byte	0x06
	.zero		1


	//   ....[6]....
        /*0bec*/ 	.word	0x00000370
        /*0bf0*/ 	.word	0x000000ff
        /*0bf4*/ 	.word	0x00038848
        /*0bf8*/ 	.short	0x0100
        /*0bfa*/ 	.byte	0x06
	.zero		1


	//   ....[7]....
        /*0bfc*/ 	.word	0x000004a0
        /*0c00*/ 	.word	0x000000ff
        /*0c04*/ 	.word	0x00038850
        /*0c08*/ 	.short	0x0100
        /*0c0a*/ 	.byte	0x08
	.zero		1


	//   ....[8]....
        /*0c0c*/ 	.word	0x000004b0
        /*0c10*/ 	.word	0x000000ff
        /*0c14*/ 	.word	0x00038860
        /*0c18*/ 	.short	0x0100
        /*0c1a*/ 	.byte	0x08
	.zero		1


	//   ....[9]....
        /*0c1c*/ 	.word	0x000004c0
        /*0c20*/ 	.word	0x000000ff
        /*0c24*/ 	.word	0x00038858
        /*0c28*/ 	.short	0x0100
        /*0c2a*/ 	.byte	0x08
	.zero		1


	//   ....[10]....
        /*0c2c*/ 	.word	0x000004d0
        /*0c30*/ 	.word	0x000000ff
        /*0c34*/ 	.word	0x00038868
        /*0c38*/ 	.short	0x0100
        /*0c3a*/ 	.byte	0x08
	.zero		1


	//   ....[11]....
        /*0c3c*/ 	.word	0x000005c0
        /*0c40*/ 	.word	0x000000ff
        /*0c44*/ 	.word	0x00038870
        /*0c48*/ 	.short	0x0100
        /*0c4a*/ 	.byte	0x06
	.zero		1


	//   ....[12]....
        /*0c4c*/ 	.word	0x000005d0
        /*0c50*/ 	.word	0x000000ff
        /*0c54*/ 	.word	0x00038880
        /*0c58*/ 	.short	0x0100
        /*0c5a*/ 	.byte	0x06
	.zero		1


	//   ....[13]....
        /*0c5c*/ 	.word	0x000005e0
        /*0c60*/ 	.word	0x000000ff
        /*0c64*/ 	.word	0x00038878
        /*0c68*/ 	.short	0x0100
        /*0c6a*/ 	.byte	0x06
	.zero		1


	//   ....[14]....
        /*0c6c*/ 	.word	0x000005f0
        /*0c70*/ 	.word	0x000000ff
        /*0c74*/ 	.word	0x00038888
        /*0c78*/ 	.short	0x0100
        /*0c7a*/ 	.byte	0x06
	.zero		1


	//   ....[15]....
        /*0c7c*/ 	.word	0x00000720
        /*0c80*/ 	.word	0x000000ff
        /*0c84*/ 	.word	0x00038890
        /*0c88*/ 	.short	0x0100
        /*0c8a*/ 	.byte	0x08
	.zero		1


	//   ....[16]....
        /*0c8c*/ 	.word	0x00000730
        /*0c90*/ 	.word	0x000000ff
        /*0c94*/ 	.word	0x000388a0
        /*0c98*/ 	.short	0x0100
        /*0c9a*/ 	.byte	0x08
	.zero		1


	//   ....[17]....
        /*0c9c*/ 	.word	0x00000740
        /*0ca0*/ 	.word	0x000000ff
        /*0ca4*/ 	.word	0x00038898
        /*0ca8*/ 	.short	0x0100
        /*0caa*/ 	.byte	0x08
	.zero		1


	//   ....[18]....
        /*0cac*/ 	.word	0x00000750
        /*0cb0*/ 	.word	0x000000ff
        /*0cb4*/ 	.word	0x000388a8
        /*0cb8*/ 	.short	0x0100
        /*0cba*/ 	.byte	0x08
	.zero		1


	//   ....[19]....
        /*0cbc*/ 	.word	0x00000880
        /*0cc0*/ 	.word	0x000000ff
        /*0cc4*/ 	.word	0x000388b0
        /*0cc8*/ 	.short	0x0100
        /*0cca*/ 	.byte	0x08
	.zero		1


	//   ....[20]....
        /*0ccc*/ 	.word	0x00000890
        /*0cd0*/ 	.word	0x000000ff
        /*0cd4*/ 	.word	0x000388c0
        /*0cd8*/ 	.short	0x0100
        /*0cda*/ 	.byte	0x08
	.zero		1


	//   ....[21]....
        /*0cdc*/ 	.word	0x000008a0
        /*0ce0*/ 	.word	0x000000ff
        /*0ce4*/ 	.word	0x000388b8
        /*0ce8*/ 	.short	0x0100
        /*0cea*/ 	.byte	0x08
	.zero		1


	//   ....[22]....
        /*0cec*/ 	.word	0x000008b0
        /*0cf0*/ 	.word	0x000000ff
        /*0cf4*/ 	.word	0x000388c8
        /*0cf8*/ 	.short	0x0100
        /*0cfa*/ 	.byte	0x08
	.zero		1


	//   ....[23]....
        /*0cfc*/ 	.word	0x00002a90
        /*0d00*/ 	.word	0x0000003f
        /*0d04*/ 	.word	0x00038890
        /*0d08*/ 	.short	0x010a
        /*0d0a*/ 	.byte	0x3f
	.zero		1


	//   ....[24]....
        /*0d0c*/ 	.word	0x00003510
        /*0d10*/ 	.word	0x0000003f
        /*0d14*/ 	.word	0x00038890
        /*0d18*/ 	.short	0x010a
        /*0d1a*/ 	.byte	0x3f
	.zero		1


	//   ....[25]....
        /*0d1c*/ 	.word	0x00003db0
        /*0d20*/ 	.word	0x0000003f
        /*0d24*/ 	.word	0x00038890
        /*0d28*/ 	.short	0x010a
        /*0d2a*/ 	.byte	0x3f
	.zero		1


	//   ....[26]....
        /*0d2c*/ 	.word	0x00004190
        /*0d30*/ 	.word	0x00000004
        /*0d34*/ 	.word	0x00000000
        /*0d38*/ 	.short	0x0101
        /*0d3a*/ 	.byte	0x3f
	.zero		1


	//   ....[27]....
        /*0d3c*/ 	.word	0x000041d0
        /*0d40*/ 	.word	0x0000003f
        /*0d44*/ 	.word	0x000388b0
        /*0d48*/ 	.short	0x010a
        /*0d4a*/ 	.byte	0x3f
	.zero		1


	//   ....[28]....
        /*0d4c*/ 	.word	0x00004ab0
        /*0d50*/ 	.word	0x0000003f
        /*0d54*/ 	.word	0x00000000
        /*0d58*/ 	.short	0x0101
        /*0d5a*/ 	.byte	0x3f
	.zero		1


	//   ....[29]....
        /*0d5c*/ 	.word	0x00005500
        /*0d60*/ 	.word	0x00000003
        /*0d64*/ 	.word	0x00000000
        /*0d68*/ 	.short	0x0101
        /*0d6a*/ 	.byte	0x3f
	.zero		1


	//   ....[30]....
        /*0d6c*/ 	.word	0x000060d0
        /*0d70*/ 	.word	0x00000003
        /*0d74*/ 	.word	0x00000000
        /*0d78*/ 	.short	0x0101
        /*0d7a*/ 	.byte	0x3f
	.zero		1


	//   ....[31]....
        /*0d7c*/ 	.word	0x00006ca0
        /*0d80*/ 	.word	0x00000002
        /*0d84*/ 	.word	0x00038800
        /*0d88*/ 	.short	0x010a
        /*0d8a*/ 	.byte	0x3f
	.zero		1


	//   ....[32]....
        /*0d8c*/ 	.word	0x00006cf0
        /*0d90*/ 	.word	0x00000002
        /*0d94*/ 	.word	0x00038800
        /*0d98*/ 	.short	0x010a
        /*0d9a*/ 	.byte	0x3f
	.zero		1


	//   ....[33]....
        /*0d9c*/ 	.word	0x000072d0
        /*0da0*/ 	.word	0x00000002
        /*0da4*/ 	.word	0x00038800
        /*0da8*/ 	.short	0x010a
        /*0daa*/ 	.byte	0x3f
	.zero		1


	//   ....[34]....
        /*0dac*/ 	.word	0x00008240
        /*0db0*/ 	.word	0x00000002
        /*0db4*/ 	.word	0x00038800
        /*0db8*/ 	.short	0x010a
        /*0dba*/ 	.byte	0x3f
	.zero		1


	//   ....[35]....
        /*0dbc*/ 	.word	0x000090a0
        /*0dc0*/ 	.word	0x0000000d
        /*0dc4*/ 	.word	0x00038830
        /*0dc8*/ 	.short	0x010a
        /*0dca*/ 	.byte	0x3f
	.zero		1


	//   ....[36]....
        /*0dcc*/ 	.word	0x00009150
        /*0dd0*/ 	.word	0x0000000d
        /*0dd4*/ 	.word	0x00038830
        /*0dd8*/ 	.short	0x010a
        /*0dda*/ 	.byte	0x3f
	.zero		1


	//   ....[37]....
        /*0ddc*/ 	.word	0x00009460
        /*0de0*/ 	.word	0x00000002
        /*0de4*/ 	.word	0x00038810
        /*0de8*/ 	.short	0x010a
        /*0dea*/ 	.byte	0x3f
	.zero		1


	//   ....[38]....
        /*0dec*/ 	.word	0x000094b0
        /*0df0*/ 	.word	0x0000000d
        /*0df4*/ 	.word	0x00038850
        /*0df8*/ 	.short	0x010a
        /*0dfa*/ 	.byte	0x3f
	.zero		1


	//   ....[39]....
        /*0dfc*/ 	.word	0x00009560
        /*0e00*/ 	.word	0x0000000d
        /*0e04*/ 	.word	0x00038850
        /*0e08*/ 	.short	0x010a
        /*0e0a*/ 	.byte	0x3f
	.zero		1


	//   ....[40]....
        /*0e0c*/ 	.word	0x0000b6f0
        /*0e10*/ 	.word	0x0000000c
        /*0e14*/ 	.word	0x00000000
        /*0e18*/ 	.short	0x0101
        /*0e1a*/ 	.byte	0x3f
	.zero		1


	//   ....[41]....
        /*0e1c*/ 	.word	0x0000be80
        /*0e20*/ 	.word	0x0000000d
        /*0e24*/ 	.word	0x00000000
        /*0e28*/ 	.short	0x0101
        /*0e2a*/ 	.byte	0x3f
	.zero		1


	//   ....[42]....
        /*0e2c*/ 	.word	0x0000bfa0
        /*0e30*/ 	.word	0x0000000e
        /*0e34*/ 	.word	0x00038830
        /*0e38*/ 	.short	0x010a
        /*0e3a*/ 	.byte	0x3f
	.zero		1


	//   ....[43]....
        /*0e3c*/ 	.word	0x0000c050
        /*0e40*/ 	.word	0x0000000e
        /*0e44*/ 	.word	0x00038830
        /*0e48*/ 	.short	0x010a
        /*0e4a*/ 	.byte	0x3f
	.zero		1


	//   ....[44]....
        /*0e4c*/ 	.word	0x0000c2c0
        /*0e50*/ 	.word	0x0000000e
        /*0e54*/ 	.word	0x00038850
        /*0e58*/ 	.short	0x010a
        /*0e5a*/ 	.byte	0x3f
	.zero		1


	//   ....[45]....
        /*0e5c*/ 	.word	0x0000c330
        /*0e60*/ 	.word	0x0000000e
        /*0e64*/ 	.word	0x00038850
        /*0e68*/ 	.short	0x010a
        /*0e6a*/ 	.byte	0x3f
	.zero		1


	//   ....[46]....
        /*0e6c*/ 	.word	0x0000e070
        /*0e70*/ 	.word	0x00000099
        /*0e74*/ 	.word	0x00000000
        /*0e78*/ 	.short	0x0101
        /*0e7a*/ 	.byte	0x3f
	.zero		1


	//   ....[47]....
        /*0e7c*/ 	.word	0x0000f1e0
        /*0e80*/ 	.word	0x0000000e
        /*0e84*/ 	.word	0x00000000
        /*0e88*/ 	.short	0x0101
        /*0e8a*/ 	.byte	0x3f
	.zero		1


	//   ....[48]....
        /*0e8c*/ 	.word	0x00011aa0
        /*0e90*/ 	.word	0x00000000
        /*0e94*/ 	.word	0x00000000
        /*0e98*/ 	.short	0x0101
        /*0e9a*/ 	.byte	0x3f
	.zero		1


	//   ....[49]....
        /*0e9c*/ 	.word	0x00014260
        /*0ea0*/ 	.word	0x00000017
        /*0ea4*/ 	.word	0x00038820
        /*0ea8*/ 	.short	0x010a
        /*0eaa*/ 	.byte	0x3f
	.zero		1


	//   ....[50]....
        /*0eac*/ 	.word	0x000142f0
        /*0eb0*/ 	.word	0x00000003
        /*0eb4*/ 	.word	0x000388a0
        /*0eb8*/ 	.short	0x010a
        /*0eba*/ 	.byte	0x3f
	.zero		1


	//   ....[51]....
        /*0ebc*/ 	.word	0x00014540
        /*0ec0*/ 	.word	0x00000003
        /*0ec4*/ 	.word	0x000388c0
        /*0ec8*/ 	.short	0x010a
        /*0eca*/ 	.byte	0x3f
	.zero		1


	//   ....[52]....
        /*0ecc*/ 	.word	0x00014f10
        /*0ed0*/ 	.word	0x00000006
        /*0ed4*/ 	.word	0x000388a0
        /*0ed8*/ 	.short	0x010a
        /*0eda*/ 	.byte	0x3f
	.zero		1


	//   ....[53]....
        /*0edc*/ 	.word	0x00015150
        /*0ee0*/ 	.word	0x00000006
        /*0ee4*/ 	.word	0x000388c0
        /*0ee8*/ 	.short	0x010a
        /*0eea*/ 	.byte	0x3f
	.zero		1


	//   ....[54]....
        /*0eec*/ 	.word	0x000166a0
        /*0ef0*/ 	.word	0x0000001b
        /*0ef4*/ 	.word	0x00038840
        /*0ef8*/ 	.short	0x010a
        /*0efa*/ 	.byte	0x3f
	.zero		1


	//   ....[55]....
        /*0efc*/ 	.word	0x00016be0
        /*0f00*/ 	.word	0x0000001b
        /*0f04*/ 	.word	0x00038830
        /*0f08*/ 	.short	0x0107
        /*0f0a*/ 	.byte	0x3f
	.zero		1


	//   ....[56]....
        /*0f0c*/ 	.word	0x00016cb0
        /*0f10*/ 	.word	0x0000001b
        /*0f14*/ 	.word	0x00038830
        /*0f18*/ 	.short	0x0101
        /*0f1a*/ 	.byte	0x3f
	.zero		1


	//   ....[57]....
        /*0f1c*/ 	.word	0x00017560
        /*0f20*/ 	.word	0x00000017
        /*0f24*/ 	.word	0x00038800
        /*0f28*/ 	.short	0x0107
        /*0f2a*/ 	.byte	0x3f
	.zero		1


	//   ....[58]....
        /*0f2c*/ 	.word	0x000175f0
        /*0f30*/ 	.word	0x00000017
        /*0f34*/ 	.word	0x00038800
        /*0f38*/ 	.short	0x0101
        /*0f3a*/ 	.byte	0x3f
	.zero		1


	//   ....[59]....
        /*0f3c*/ 	.word	0x00018500
        /*0f40*/ 	.word	0x00000017
        /*0f44*/ 	.word	0x00038810
        /*0f48*/ 	.short	0x0107
        /*0f4a*/ 	.byte	0x3f
	.zero		1


	//   ....[60]....
        /*0f4c*/ 	.word	0x00018600
        /*0f50*/ 	.word	0x00000017
        /*0f54*/ 	.word	0x00038810
        /*0f58*/ 	.short	0x0101
        /*0f5a*/ 	.byte	0x3f
	.zero		1


	//   ....[61]....
        /*0f5c*/ 	.word	0x00018620
        /*0f60*/ 	.word	0x00000017
        /*0f64*/ 	.word	0x00038820
        /*0f68*/ 	.short	0x010a
        /*0f6a*/ 	.byte	0x3f
	.zero		1


	//   ....[62]....
        /*0f6c*/ 	.word	0x000186b0
        /*0f70*/ 	.word	0x0000001b
        /*0f74*/ 	.word	0x00038860
        /*0f78*/ 	.short	0x010a
        /*0f7a*/ 	.byte	0x3f
	.zero		1


	//   ....[63]....
        /*0f7c*/ 	.word	0x00018fe0
        /*0f80*/ 	.word	0x0000001b
        /*0f84*/ 	.word	0x00038850
        /*0f88*/ 	.short	0x0107
        /*0f8a*/ 	.byte	0x3f
	.zero		1


	//   ....[64]....
        /*0f8c*/ 	.word	0x000190b0
        /*0f90*/ 	.word	0x0000001b
        /*0f94*/ 	.word	0x00038850
        /*0f98*/ 	.short	0x0101
        /*0f9a*/ 	.byte	0x3f
	.zero		1


	//   ....[65]....
        /*0f9c*/ 	.word	0x00019440
        /*0fa0*/ 	.word	0x00000006
        /*0fa4*/ 	.word	0x00038840
        /*0fa8*/ 	.short	0x010a
        /*0faa*/ 	.byte	0x3f
	.zero		1


	//   ....[66]....
        /*0fac*/ 	.word	0x00019780
        /*0fb0*/ 	.word	0x00000006
        /*0fb4*/ 	.word	0x00038830
        /*0fb8*/ 	.short	0x0107
        /*0fba*/ 	.byte	0x3f
	.zero		1


	//   ....[67]....
        /*0fbc*/ 	.word	0x00019840
        /*0fc0*/ 	.word	0x00000006
        /*0fc4*/ 	.word	0x00038830
        /*0fc8*/ 	.short	0x0101
        /*0fca*/ 	.byte	0x3f
	.zero		1


	//   ....[68]....
        /*0fcc*/ 	.word	0x00019870
        /*0fd0*/ 	.word	0x00000006
        /*0fd4*/ 	.word	0x00038860
        /*0fd8*/ 	.short	0x010a
        /*0fda*/ 	.byte	0x3f
	.zero		1


	//   ....[69]....
        /*0fdc*/ 	.word	0x00019f40
        /*0fe0*/ 	.word	0x00000006
        /*0fe4*/ 	.word	0x00038850
        /*0fe8*/ 	.short	0x0107
        /*0fea*/ 	.byte	0x3f
	.zero		1


	//   ....[70]....
        /*0fec*/ 	.word	0x0001a000
        /*0ff0*/ 	.word	0x00000006
        /*0ff4*/ 	.word	0x00038850
        /*0ff8*/ 	.short	0x0101
        /*0ffa*/ 	.byte	0x3f
	.zero		1


	//   ....[71]....
        /*0ffc*/ 	.word	0x0001ac40
        /*1000*/ 	.word	0x00000004
        /*1004*/ 	.word	0x00038820
        /*1008*/ 	.short	0x010a
        /*100a*/ 	.byte	0x3f
	.zero		1


	//   ....[72]....
        /*100c*/ 	.word	0x0001adb0
        /*1010*/ 	.word	0x00000005
        /*1014*/ 	.word	0x00038840
        /*1018*/ 	.short	0x010a
        /*101a*/ 	.byte	0x3f
	.zero		1


	//   ....[73]....
        /*101c*/ 	.word	0x0001ae50
        /*1020*/ 	.word	0x00000019
        /*1024*/ 	.word	0x00038840
        /*1028*/ 	.short	0x010a
        /*102a*/ 	.byte	0x3f
	.zero		1


	//   ....[74]....
        /*102c*/ 	.word	0x0001ae90
        /*1030*/ 	.word	0x00000005
        /*1034*/ 	.word	0x00038860
        /*1038*/ 	.short	0x010a
        /*103a*/ 	.byte	0x3f
	.zero		1


	//   ....[75]....
        /*103c*/ 	.word	0x0001aed0
        /*1040*/ 	.word	0x00000019
        /*1044*/ 	.word	0x00038860
        /*1048*/ 	.short	0x010a
        /*104a*/ 	.byte	0x3f
	.zero		1


	//   ....[76]....
        /*104c*/ 	.word	0x0001af30
        /*1050*/ 	.word	0x0000003f
        /*1054*/ 	.word	0x00038890
        /*1058*/ 	.short	0x010a
        /*105a*/ 	.byte	0x3f
	.zero		1


	//   ....[77]....
        /*105c*/ 	.word	0x0001b0a0
        /*1060*/ 	.word	0x0000003f
        /*1064*/ 	.word	0x00038890
        /*1068*/ 	.short	0x010a
        /*106a*/ 	.byte	0x3f
	.zero		1


	//   ....[78]....
        /*106c*/ 	.word	0x0001b220
        /*1070*/ 	.word	0x0000003f
        /*1074*/ 	.word	0x00038890
        /*1078*/ 	.short	0x010a
        /*107a*/ 	.byte	0x3f
	.zero		1


	//   ....[79]....
        /*107c*/ 	.word	0x0001b380
        /*1080*/ 	.word	0x0000003f
        /*1084*/ 	.word	0x000388b0
        /*1088*/ 	.short	0x010a
        /*108a*/ 	.byte	0x3f
	.zero		1


	//   ....[80]....
        /*108c*/ 	.word	0x0001b590
        /*1090*/ 	.word	0x00000002
        /*1094*/ 	.word	0x00038800
        /*1098*/ 	.short	0x010a
        /*109a*/ 	.byte	0x3f
	.zero		1


	//   ....[81]....
        /*109c*/ 	.word	0x0001b7a0
        /*10a0*/ 	.word	0x00000002
        /*10a4*/ 	.word	0x00038800
        /*10a8*/ 	.short	0x010a
        /*10aa*/ 	.byte	0x3f
	.zero		1


	//   ....[82]....
        /*10ac*/ 	.word	0x0001b7f0
        /*10b0*/ 	.word	0x0000000d
        /*10b4*/ 	.word	0x00038830
        /*10b8*/ 	.short	0x010a
        /*10ba*/ 	.byte	0x3f
	.zero		1


	//   ....[83]....
        /*10bc*/ 	.word	0x0001b840
        /*10c0*/ 	.word	0x00000002
        /*10c4*/ 	.word	0x00038810
        /*10c8*/ 	.short	0x010a
        /*10ca*/ 	.byte	0x3f
	.zero		1


	//   ....[84]....
        /*10cc*/ 	.word	0x0001b890
        /*10d0*/ 	.word	0x0000000d
        /*10d4*/ 	.word	0x00038850
        /*10d8*/ 	.short	0x010a
        /*10da*/ 	.byte	0x3f
	.zero		1


	//   ....[85]....
        /*10dc*/ 	.word	0x0001b8e0
        /*10e0*/ 	.word	0x0000000e
        /*10e4*/ 	.word	0x00038830
        /*10e8*/ 	.short	0x010a
        /*10ea*/ 	.byte	0x3f
	.zero		1


	//   ....[86]....
        /*10ec*/ 	.word	0x0001b930
        /*10f0*/ 	.word	0x0000000e
        /*10f4*/ 	.word	0x00038850
        /*10f8*/ 	.short	0x010a
        /*10fa*/ 	.byte	0x3f
	.zero		1


	//   ....[87]....
        /*10fc*/ 	.word	0x0001bad0
        /*1100*/ 	.word	0x00000017
        /*1104*/ 	.word	0x00038820
        /*1108*/ 	.short	0x010a
        /*110a*/ 	.byte	0x3f
	.zero		1


	//   ....[88]....
        /*110c*/ 	.word	0x0001bb20
        /*1110*/ 	.word	0x00000003
        /*1114*/ 	.word	0x000388a0
        /*1118*/ 	.short	0x010a
        /*111a*/ 	.byte	0x3f
	.zero		1


	//   ....[89]....
        /*111c*/ 	.word	0x0001bb70
        /*1120*/ 	.word	0x00000003
        /*1124*/ 	.word	0x000388c0
        /*1128*/ 	.short	0x010a
        /*112a*/ 	.byte	0x3f
	.zero		1


	//   ....[90]....
        /*112c*/ 	.word	0x0001bbc0
        /*1130*/ 	.word	0x00000006
        /*1134*/ 	.word	0x000388a0
        /*1138*/ 	.short	0x010a
        /*113a*/ 	.byte	0x3f
	.zero		1


	//   ....[91]....
        /*113c*/ 	.word	0x0001bc10
        /*1140*/ 	.word	0x00000006
        /*1144*/ 	.word	0x000388c0
        /*1148*/ 	.short	0x010a
        /*114a*/ 	.byte	0x3f
	.zero		1


	//   ....[92]....
        /*114c*/ 	.word	0x0001bd30
        /*1150*/ 	.word	0x0000001b
        /*1154*/ 	.word	0x00038840
        /*1158*/ 	.short	0x010a
        /*115a*/ 	.byte	0x3f
	.zero		1


	//   ....[93]....
        /*115c*/ 	.word	0x0001d2c0
        /*1160*/ 	.word	0x00000017
        /*1164*/ 	.word	0x00038820
        /*1168*/ 	.short	0x010a
        /*116a*/ 	.byte	0x3f
	.zero		1


	//   ....[94]....
        /*116c*/ 	.word	0x0001d310
        /*1170*/ 	.word	0x0000001b
        /*1174*/ 	.word	0x00038860
        /*1178*/ 	.short	0x010a
        /*117a*/ 	.byte	0x3f
	.zero		1


	//   ....[95]....
        /*117c*/ 	.word	0x0001dc00
        /*1180*/ 	.word	0x00000006
        /*1184*/ 	.word	0x00038840
        /*1188*/ 	.short	0x010a
        /*118a*/ 	.byte	0x3f
	.zero		1


	//   ....[96]....
        /*118c*/ 	.word	0x0001e0c0
        /*1190*/ 	.word	0x00000006
        /*1194*/ 	.word	0x00038860
        /*1198*/ 	.short	0x010a
        /*119a*/ 	.byte	0x3f
	.zero		1


	//   ....[97]....
        /*119c*/ 	.word	0x0001f1b0
        /*11a0*/ 	.word	0x00000004
        /*11a4*/ 	.word	0x00038820
        /*11a8*/ 	.short	0x010a
        /*11aa*/ 	.byte	0x3f
	.zero		1


	//   ....[98]....
        /*11ac*/ 	.word	0x0001f350
        /*11b0*/ 	.word	0x00000005
        /*11b4*/ 	.word	0x00038840
        /*11b8*/ 	.short	0x010a
        /*11ba*/ 	.byte	0x3f
	.zero		1


	//   ....[99]....
        /*11bc*/ 	.word	0x0001f3a0
        /*11c0*/ 	.word	0x00000019
        /*11c4*/ 	.word	0x00038840
        /*11c8*/ 	.short	0x010a
        /*11ca*/ 	.byte	0x3f
	.zero		1


	//   ....[100]....
        /*11cc*/ 	.word	0x0001f3f0
        /*11d0*/ 	.word	0x00000005
        /*11d4*/ 	.word	0x00038860
        /*11d8*/ 	.short	0x010a
        /*11da*/ 	.byte	0x3f
	.zero		1


	//----- nvinfo : EIATTR_NUM_MBARRIERS
	.align		4
.L_292:
        /*11dc*/ 	.byte	0x03, 0x38
        /*11de*/ 	.short	0x0017


	//----- nvinfo : EIATTR_EXIT_INSTR_OFFSETS
	.align		4
        /*11e0*/ 	.byte	0x04, 0x1c
        /*11e2*/ 	.short	(.L_294 - .L_293)


	//   ....[0]....
.L_293:
        /*11e4*/ 	.word	0x0001af20


	//----- nvinfo : EIATTR_MAX_THREADS
	.align		4
.L_294:
        /*11e8*/ 	.byte	0x04, 0x05
        /*11ea*/ 	.short	(.L_296 - .L_295)
.L_295:
        /*11ec*/ 	.word	0x00000180
        /*11f0*/ 	.word	0x00000001
        /*11f4*/ 	.word	0x00000001


	//----- nvinfo : EIATTR_CRS_STACK_SIZE
	.align		4
.L_296:
        /*11f8*/ 	.byte	0x04, 0x1e
        /*11fa*/ 	.short	(.L_298 - .L_297)
.L_297:
        /*11fc*/ 	.word	0x00000000


	//----- nvinfo : EIATTR_CBANK_PARAM_SIZE
	.align		4
.L_298:
        /*1200*/ 	.byte	0x03, 0x19
        /*1202*/ 	.short	0x0bf0


	//----- nvinfo : EIATTR_PARAM_CBANK
	.align		4
        /*1204*/ 	.byte	0x04, 0x0a
        /*1206*/ 	.short	(.L_300 - .L_299)
	.align		4
.L_299:
        /*1208*/ 	.word	index@(.nv.constant0._ZN7cutlass13device_kernelIN5flash11enable_sm90INS1_16FlashAttnFwdSm90INS1_25CollectiveMainloopFwdSm90ILi2EN4cute5tupleIJNS5_1CILi1EEES8_S8_EEENS6_IJNS7_ILi64EEESA_SA_EEELi512ENS_10bfloat16_tEfNS_4arch4Sm90ELb0ELb0ELb0ELb1ELb1ELb1ELb1ELb0ELb0ELb1ELb0ELb0EEENS1_21CollectiveEpilogueFwdINS6_IJSA_NS7_ILi512EEESA_EEES9_SC_SE_Li256ELb1ELb1ELb0ELb0EEENS1_36VarlenDynamicPersistentTileSchedulerILi64ELi64ELi256ELi128ELb0ELb1ELb1ELb0ELb1ELb1EEEEEEEEEvNT_6ParamsE)
        /*120c*/ 	.short	0x0210
        /*120e*/ 	.short	0x0bf0


	//----- nvinfo : EIATTR_SW_WAR
	.align		4
.L_300:
        /*1210*/ 	.byte	0x04, 0x36
        /*1212*/ 	.short	(.L_302 - .L_301)
.L_301:
        /*1214*/ 	.word	0x00000008
.L_302:


//--------------------- .nv.info._ZN7cutlass13device_kernelIN5flash11enable_sm90INS1_16FlashAttnFwdSm90INS1_25CollectiveMainloopFwdSm90ILi2EN4cute5tupleIJNS5_1CILi1EEES8_S8_EEENS6_IJNS7_ILi64EEESA_SA_EEELi512ENS_10bfloat16_tEfNS_4arch4Sm90ELb0ELb1ELb0ELb0ELb1ELb0ELb0ELb0ELb0ELb1ELb0ELb0EEENS1_21CollectiveEpilogueFwdINS6_IJSA_NS7_ILi512EEESA_EEES9_SC_SE_Li256ELb0ELb1ELb0ELb0EEENS1_30DynamicPersistentTileSchedulerILi256ELi128ELb0ELb1ELb1EEEEEEEEEvNT_6ParamsE --------------------------
	.section	.nv.info._ZN7cutlass13device_kernelIN5flash11enable_sm90INS1_16FlashAttnFwdSm90INS1_25CollectiveMainloopFwdSm90ILi2EN4cute5tupleIJNS5_1CILi1EEES8_S8_EEENS6_IJNS7_ILi64EEESA_SA_EEELi512ENS_10bfloat16_tEfNS_4arch4Sm90ELb0ELb1ELb0ELb0ELb1ELb0ELb0ELb0ELb0ELb1ELb0ELb0EEENS1_21CollectiveEpilogueFwdINS6_IJSA_NS7_ILi512EEESA_EEES9_SC_SE_Li256ELb0ELb1ELb0ELb0EEENS1_30DynamicPersistentTileSchedulerILi256ELi128ELb0ELb1ELb1EEEEEEEEEvNT_6ParamsE,"",@"SHT_CUDA_INFO"
	.sectionflags	@""
	.align	4


	//----- nvinfo : EIATTR_CUDA_API_VERSION
	.align		4
        /*0000*/ 	.byte	0x04, 0x37
        /*0002*/ 	.short	(.L_304 - .L_303)
.L_303:
        /*0004*/ 	.word	0x00000082


	//----- nvinfo : EIATTR_KPARAM_INFO
	.align		4
.L_304:
        /*0008*/ 	.byte	0x04, 0x17
        /*000a*/ 	.short	(.L_306 - .L_305)
.L_305:
        /*000c*/ 	.word	0x00000000
        /*0010*/ 	.short	0x0000
        /*0012*/ 	.short	0x0070
        /*0014*/ 	.byte	0x00, 0xf0, 0x01, 0x2a


	//----- nvinfo : EIATTR_SPARSE_MMA_MASK
	.align		4
.L_306:
        /*0018*/ 	.byte	0x03, 0x50
        /*001a*/ 	.short	0x0000


	//----- nvinfo : EIATTR_MAXREG_COUNT
	.align		4
        /*001c*/ 	.byte	0x03, 0x1b
        /*001e*/ 	.short	0x00a8


	//----- nvinfo : EIATTR_NUM_BARRIERS
	.align		4
        /*0020*/ 	.byte	0x02, 0x4c
        /*0022*/ 	.byte	0x10
	.zero		1


	//----- nvinfo : EIATTR_EXTERNS
	.align		4
        /*0024*/ 	.byte	0x04, 0x0f
        /*0026*/ 	.short	(.L_308 - .L_307)


	//   ....[0]....
	.align		4
.L_307:
        /*0028*/ 	.word	index@(__assertfail)


	//----- nvinfo : EIATTR_ANNOTATIONS
	.align		4
.L_308:
        /*002c*/ 	.byte	0x04, 0x55
        /*002e*/ 	.short	(.L_310 - .L_309)


	//   ....[0]....
.L_309:
        /*0030*/ 	.word	0x00000001
        /*0034*/ 	.byte	0xd0, 0xf9, 0x00, 0x00, 0x01, 0x00, 0x00, 0x00, 0xe0, 0xfa, 0x00, 0x00, 0x01, 0x00, 0x00, 0x00
        /*0044*/ 	.byte	0xe0, 0xfe, 0x00, 0x00, 0x01, 0x00, 0x00, 0x00, 0x30, 0x11, 0x01, 0x00, 0x01, 0x00, 0x00, 0x00
        /*0054*/ 	.byte	0xf0, 0x16, 0x01, 0x00, 0x01, 0x00, 0x00, 0x00, 0xd0, 0x1c, 0x01, 0x00, 0x01, 0x00, 0x00, 0x00
        /*0064*/ 	.byte	0xf0, 0x1c, 0x01, 0x00, 0x01, 0x00, 0x00, 0x00, 0x30, 0x1e, 0x01, 0x00, 0x01, 0x00, 0x00, 0x00
        /*0074*/ 	.byte	0xe0, 0x38, 0x01, 0x00


	//----- nvinfo : EIATTR_MERCURY_ISA_VERSION
	.align		4
.L_310:
        /*0078*/ 	.byte	0x03, 0x5f
        /*007a*/ 	.short	0x0101


	//----- nvinfo : EIATTR_INT_WARP_WIDE_INSTR_OFFSETS
	.align		4
        /*007c*/ 	.byte	0x04, 0x31
        /*007e*/ 	.short	(.L_312 - .L_311)


	//   ....[0]....
.L_311:
        /*0080*/ 	.word	0x000000c0


	//   ....[1]....
        /*0084*/ 	.word	0x000000d0


	//   ....[2]....
        /*0088*/ 	.word	0x00000170


	//   ....[3]....
        /*008c*/ 	.word	0x00010850


	//   ....[4]....
        /*0090*/ 	.word	0x000108e0


	//   ....[5]....
        /*0094*/ 	.word	0x00013670


	//   ....[6]....
        /*0098*/ 	.word	0x00013700


	//----- nvinfo : EIATTR_COOP_GROUP_MASK_REGIDS
	.align		4
.L_312:
        /*009c*/ 	.byte	0x04, 0x29
        /*009e*/ 	.short	(.L_314 - .L_313)


	//   ....[0]....
.L_313:
        /*00a0*/ 	.word	0xffffffff


	//   ....[1]....
        /*00a4*/ 	.word	0xffffffff


	//   ....[2]....
        /*00a8*/ 	.word	0xffffffff


	//   ....[3]....
        /*00ac*/ 	.word	0xffffffff


	//   ....[4]....
        /*00b0*/ 	.word	0xffffffff


	//   ....[5]....
        /*00b4*/ 	.word	0xffffffff


	//   ....[6]....
        /*00b8*/ 	.word	0xffffffff


	//   ....[7]....
        /*00bc*/ 	.word	0xffffffff


	//   ....[8]....
        /*00c0*/ 	.word	0xffffffff


	//   ....[9]....
        /*00c4*/ 	.word	0xffffffff


	//   ....[10]....
        /*00c8*/ 	.word	0xffffffff


	//   ....[11]....
        /*00cc*/ 	.word	0xffffffff


	//   ....[12]....
        /*00d0*/ 	.word	0xffffffff


	//   ....[13]....
        /*00d4*/ 	.word	0xffffffff


	//   ....[14]....
        /*00d8*/ 	.word	0xffffffff


	//   ....[15]....
        /*00dc*/ 	.word	0xffffffff


	//   ....[16]....
        /*00e0*/ 	.word	0xffffffff


	//   ....[17]....
        /*00e4*/ 	.word	0xffffffff


	//   ....[18]....
        /*00e8*/ 	.word	0xffffffff


	//   ....[19]....
        /*00ec*/ 	.word	0xffffffff


	//   ....[20]....
        /*00f0*/ 	.word	0xffffffff


	//   ....[21]....
        /*00f4*/ 	.word	0xffffffff


	//   ....[22]....
        /*00f8*/ 	.word	0xffffffff


	//   ....[23]....
        /*00fc*/ 	.word	0xffffffff


	//   ....[24]....
        /*0100*/ 	.word	0xffffffff


	//   ....[25]....
        /*0104*/ 	.word	0xffffffff


	//   ....[26]....
        /*0108*/ 	.word	0xffffffff


	//   ....[27]....
        /*010c*/ 	.word	0xffffffff


	//   ....[28]....
        /*0110*/ 	.word	0xffffffff


	//   ....[29]....
        /*0114*/ 	.word	0xffffffff


	//   ....[30]....
        /*0118*/ 	.word	0xffffffff


	//   ....[31]....
        /*011c*/ 	.word	0xffffffff


	//   ....[32]....
        /*0120*/ 	.word	0xffffffff


	//   ....[33]....
        /*0124*/ 	.word	0xffffffff


	//   ....[34]....
        /*0128*/ 	.word	0xffffffff


	//   ....[35]....
        /*012c*/ 	.word	0xffffffff


	//   ....[36]....
        /*0130*/ 	.word	0xffffffff


	//   ....[37]....
        /*0134*/ 	.word	0xffffffff


	//   ....[38]....
        /*0138*/ 	.word	0xffffffff


	//   ....[39]....
        /*013c*/ 	.word	0xffffffff


	//   ....[40]....
        /*0140*/ 	.word	0xffffffff


	//   ....[41]....
        /*0144*/ 	.word	0xffffffff


	//   ....[42]....
        /*0148*/ 	.word	0xffffffff


	//   ....[43]....
        /*014c*/ 	.word	0xffffffff


	//   ....[44]....
        /*0150*/ 	.word	0xffffffff


	//   ....[45]....
        /*0154*/ 	.word	0xffffffff


	//   ....[46]....
        /*0158*/ 	.word	0xffffffff


	//   ....[47]....
        /*015c*/ 	.word	0xffffffff


	//   ....[48]....
        /*0160*/ 	.word	0xffffffff


	//   ....[49]....
        /*0164*/ 	.word	0xffffffff


	//   ....[50]....
        /*0168*/ 	.word	0xffffffff


	//   ....[51]....
        /*016c*/ 	.word	0xffffffff


	//   ....[52]....
        /*0170*/ 	.word	0xffffffff


	//   ....[53]....
        /*0174*/ 	.word	0xffffffff


	//   ....[54]....
        /*0178*/ 	.word	0xffffffff


	//   ....[55]....
        /*017c*/ 	.word	0xffffffff


	//   ....[56]....
        /*0180*/ 	.word	0xffffffff


	//   ....[57]....
        /*0184*/ 	.word	0xffffffff


	//   ....[58]....
        /*0188*/ 	.word	0xffffffff


	//   ....[59]....
        /*018c*/ 	.word	0xffffffff


	//   ....[60]....
        /*0190*/ 	.word	0xffffffff


	//   ....[61]....
        /*0194*/ 	.word	0xffffffff


	//   ....[62]....
        /*0198*/ 	.word	0xffffffff


	//   ....[63]....
        /*019c*/ 	.word	0xffffffff


	//   ....[64]....
        /*01a0*/ 	.word	0xffffffff


	//   ....[65]....
        /*01a4*/ 	.word	0xffffffff


	//   ....[66]....
        /*01a8*/ 	.word	0xffffffff


	//   ....[67]....
        /*01ac*/ 	.word	0xffffffff


	//   ....[68]....
        /*01b0*/ 	.word	0xffffffff


	//   ....[69]....
        /*01b4*/ 	.word	0xffffffff


	//   ....[70]....
        /*01b8*/ 	.word	0xffffffff


	//   ....[71]....
        /*01bc*/ 	.word	0xffffffff


	//   ....[72]....
        /*01c0*/ 	.word	0xffffffff


	//   ....[73]....
        /*01c4*/ 	.word	0xffffffff


	//   ....[74]....
        /*01c8*/ 	.word	0xffffffff


	//   ....[75]....
        /*01cc*/ 	.word	0xffffffff


	//   ....[76]....
        /*01d0*/ 	.word	0xffffffff


	//   ....[77]....
        /*01d4*/ 	.word	0xffffffff


	//   ....[78]....
        /*01d8*/ 	.word	0xffffffff


	//   ....[79]....
        /*01dc*/ 	.word	0xffffffff


	//   ....[80]....
        /*01e0*/ 	.word	0xffffffff


	//   ....[81]....
        /*01e4*/ 	.word	0xffffffff


	//   ....[82]....
        /*01e8*/ 	.word	0xffffffff


	//   ....[83]....
        /*01ec*/ 	.word	0xffffffff


	//   ....[84]....
        /*01f0*/ 	.word	0xffffffff


	//   ....[85]....
        /*01f4*/ 	.word	0xffffffff


	//   ....[86]....
        /*01f8*/ 	.word	0xffffffff


	//   ....[87]....
        /*01fc*/ 	.word	0xffffffff


	//   ....[88]....
        /*0200*/ 	.word	0xffffffff


	//   ....[89]....
        /*0204*/ 	.word	0xffffffff


	//   ....[90]....
        /*0208*/ 	.word	0xffffffff


	//   ....[91]....
        /*020c*/ 	.word	0xffffffff


	//   ....[92]....
        /*0210*/ 	.word	0xffffffff


	//   ....[93]....
        /*0214*/ 	.word	0xffffffff


	//   ....[94]....
        /*0218*/ 	.word	0x0500000f


	//   ....[95]....
        /*021c*/ 	.word	0x0500000f


	//   ....[96]....
        /*0220*/ 	.word	0x0500000f


	//   ....[97]....
        /*0224*/ 	.word	0x0500000f


	//   ....[98]....
        /*0228*/ 	.word	0x0500000f


	//   ....[99]....
        /*022c*/ 	.word	0x0500000f


	//   ....[100]....
        /*0230*/ 	.word	0x0500000f


	//   ....[101]....
        /*0234*/ 	.word	0x0500000f


	//   ....[102]....
        /*0238*/ 	.word	0x0500000f


	//   ....[103]....
        /*023c*/ 	.word	0x0500000f


	//   ....[104]....
        /*0240*/ 	.word	0x0500000f


	//   ....[105]....
        /*0244*/ 	.word	0x0500000f


	//   ....[106]....
        /*0248*/ 	.word	0x0500000f


	//   ....[107]....
        /*024c*/ 	.word	0x0500000f


	//   ....[108]....
        /*0250*/ 	.word	0x0500000f


	//   ....[109]....
        /*0254*/ 	.word	0x0500000f


	//   ....[110]....
        /*0258*/ 	.word	0x0500000f


	//   ....[111]....
        /*025c*/ 	.word	0x0500000f


	//   ....[112]....
        /*0260*/ 	.word	0x0500000f


	//   ....[113]....
        /*0264*/ 	.word	0x0500000f


	//   ....[114]....
        /*0268*/ 	.word	0x0500000f


	//   ....[115]....
        /*026c*/ 	.word	0x0500000f


	//   ....[116]....
        /*0270*/ 	.word	0x0500000f


	//   ....[117]....
        /*0274*/ 	.word	0x0500000f


	//   ....[118]....
        /*0278*/ 	.word	0x0500000f


	//   ....[119]....
        /*027c*/ 	.word	0x0500000f


	//   ....[120]....
        /*0280*/ 	.word	0x0500000f


	//   ....[121]....
        /*0284*/ 	.word	0x0500000f


	//   ....[122]....
        /*0288*/ 	.word	0x0500000f


	//   ....[123]....
        /*028c*/ 	.word	0x0500000f


	//   ....[124]....
        /*0290*/ 	.word	0x0500000f


	//   ....[125]....
        /*0294*/ 	.word	0x0500000f


	//   ....[126]....
        /*0298*/ 	.word	0x0500000f


	//   ....[127]....
        /*029c*/ 	.word	0x0500000f


	//   ....[128]....
        /*02a0*/ 	.word	0x0500000f


	//   ....[129]....
        /*02a4*/ 	.word	0x0500000f


	//   ....[130]....
        /*02a8*/ 	.word	0x0500000f


	//   ....[131]....
        /*02ac*/ 	.word	0x0500000f


	//   ....[132]....
        /*02b0*/ 	.word	0x0500000f


	//   ....[133]....
        /*02b4*/ 	.word	0x0500000f


	//   ....[134]....
        /*02b8*/ 	.word	0x0500000f


	//   ....[135]....
        /*02bc*/ 	.word	0x0500000f


	//   ....[136]....
        /*02c0*/ 	.word	0x0500000f


	//----- nvinfo : EIATTR_COOP_GROUP_INSTR_OFFSETS
	.align		4
.L_314:
        /*02c4*/ 	.byte	0x04, 0x28
        /*02c6*/ 	.short	(.L_316 - .L_315)


	//   ....[0]....
.L_315:
        /*02c8*/ 	.word	0x00000070


	//   ....[1]....
        /*02cc*/ 	.word	0x000000b0


	//   ....[2]....
        /*02d0*/ 	.word	0x00000290


	//   ....[3]....
        /*02d4*/ 	.word	0x000003f0


	//   ....[4]....
        /*02d8*/ 	.word	0x00000510


	//   ....[5]....
        /*02dc*/ 	.word	0x00000670


	//   ....[6]....
        /*02e0*/ 	.word	0x00001b50


	//   ....[7]....
        /*02e4*/ 	.word	0x00003cc0


	//   ....[8]....
        /*02e8*/ 	.word	0x000043c0


	//   ....[9]....
        /*02ec*/ 	.word	0x00004630


	//   ....[10]....
        /*02f0*/ 	.word	0x00004f70


	//   ....[11]....
        /*02f4*/ 	.word	0x00005070


	//   ....[12]....
        /*02f8*/ 	.word	0x000053c0


	//   ....[13]....
        /*02fc*/ 	.word	0x00005490


	//   ....[14]....
        /*0300*/ 	.word	0x00005cd0


	//   ....[15]....
        /*0304*/ 	.word	0x000063c0


	//   ....[16]....
        /*0308*/ 	.word	0x00006600


	//   ....[17]....
        /*030c*/ 	.word	0x00006cf0


	//   ....[18]....
        /*0310*/ 	.word	0x00006df0


	//   ....[19]....
        /*0314*/ 	.word	0x000071a0


	//   ....[20]....
        /*0318*/ 	.word	0x000072b0


	//   ....[21]....
        /*031c*/ 	.word	0x00008360


	//   ....[22]....
        /*0320*/ 	.word	0x00008aa0


	//   ....[23]....
        /*0324*/ 	.word	0x00008ad0


	//   ....[24]....
        /*0328*/ 	.word	0x00008d70


	//   ....[25]....
        /*032c*/ 	.word	0x00008f40


	//   ....[26]....
        /*0330*/ 	.word	0x00009eb0


	//   ....[27]....
        /*0334*/ 	.word	0x0000a350


	//   ....[28]....
        /*0338*/ 	.word	0x0000a580


	//   ....[29]....
        /*033c*/ 	.word	0x0000ac70


	//   ....[30]....
        /*0340*/ 	.word	0x0000ad70


	//   ....[31]....
        /*0344*/ 	.word	0x0000b160


	//   ....[32]....
        /*0348*/ 	.word	0x0000b2f0


	//   ....[33]....
        /*034c*/ 	.word	0x0000c2e0


	//   ....[34]....
        /*0350*/ 	.word	0x0000c3b0


	//   ....[35]....
        /*0354*/ 	.word	0x0000c3f0


	//   ....[36]....
        /*0358*/ 	.word	0x0000c480


	//   ....[37]....
        /*035c*/ 	.word	0x0000c4c0


	//   ....[38]....
        /*0360*/ 	.word	0x0000d760


	//   ....[39]....
        /*0364*/ 	.word	0x0000e1d0


	//   ....[40]....
        /*0368*/ 	.word	0x0000e200


	//   ....[41]....
        /*036c*/ 	.word	0x0000e230


	//   ....[42]....
        /*0370*/ 	.word	0x0000e250


	//   ....[43]....
        /*0374*/ 	.word	0x0000e8a0


	//   ....[44]....
        /*0378*/ 	.word	0x0000e8b0


	//   ....[45]....
        /*037c*/ 	.word	0x0000eae0


	//   ....[46]....
        /*0380*/ 	.word	0x0000eb00


	//   ....[47]....
        /*0384*/ 	.word	0x0000f470


	//   ....[48]....
        /*0388*/ 	.word	0x0000f4b0


	//   ....[49]....
        /*038c*/ 	.word	0x0000f6f0


	//   ....[50]....
        /*0390*/ 	.word	0x0000f710


	//   ....[51]....
        /*0394*/ 	.word	0x0000fa00


	//   ....[52]....
        /*0398*/ 	.word	0x00011290


	//   ....[53]....
        /*039c*/ 	.word	0x000112b0


	//   ....[54]....
        /*03a0*/ 	.word	0x000112f0


	//   ....[55]....
        /*03a4*/ 	.word	0x00011320


	//   ....[56]....
        /*03a8*/ 	.word	0x00011370


	//   ....[57]....
        /*03ac*/ 	.word	0x000113a0


	//   ....[58]....
        /*03b0*/ 	.word	0x000113c0


	//   ....[59]....
        /*03b4*/ 	.word	0x00011400


	//   ....[60]....
        /*03b8*/ 	.word	0x00011a30


	//   ....[61]....
        /*03bc*/ 	.word	0x00011a50


	//   ....[62]....
        /*03c0*/ 	.word	0x00011ab0


	//   ....[63]....
        /*03c4*/ 	.word	0x00011af0


	//   ....[64]....
        /*03c8*/ 	.word	0x00011b30


	//   ....[65]....
        /*03cc*/ 	.word	0x00011b60


	//   ....[66]....
        /*03d0*/ 	.word	0x00011b70


	//   ....[67]....
        /*03d4*/ 	.word	0x00011bb0


	//   ....[68]....
        /*03d8*/ 	.word	0x00012010


	//   ....[69]....
        /*03dc*/ 	.word	0x00012040


	//   ....[70]....
        /*03e0*/ 	.word	0x00012070


	//   ....[71]....
        /*03e4*/ 	.word	0x000120d0


	//   ....[72]....
        /*03e8*/ 	.word	0x00012220


	//   ....[73]....
        /*03ec*/ 	.word	0x00012240


	//   ....[74]....
        /*03f0*/ 	.word	0x00012250


	//   ....[75]....
        /*03f4*/ 	.word	0x000123a0


	//   ....[76]....
        /*03f8*/ 	.word	0x00012c00


	//   ....[77]....
        /*03fc*/ 	.word	0x00012c20


	//   ....[78]....
        /*0400*/ 	.word	0x00012c40


	//   ....[79]....
        /*0404*/ 	.word	0x00012c70


	//   ....[80]....
        /*0408*/ 	.word	0x00012c90


	//   ....[81]....
        /*040c*/ 	.word	0x00012cc0


	//   ....[82]....
        /*0410*/ 	.word	0x00012ce0


	//   ....[83]....
        /*0414*/ 	.word	0x00012cf0


	//   ....[84]....
        /*0418*/ 	.word	0x00013030


	//   ....[85]....
        /*041c*/ 	.word	0x00013070


	//   ....[86]....
        /*0420*/ 	.word	0x000130a0


	//   ....[87]....
        /*0424*/ 	.word	0x000130e0


	//   ....[88]....
        /*0428*/ 	.word	0x00013100


	//   ....[89]....
        /*042c*/ 	.word	0x000131b0


	//   ....[90]....
        /*0430*/ 	.word	0x000131d0


	//   ....[91]....
        /*0434*/ 	.word	0x000131e0


	//   ....[92]....
        /*0438*/ 	.word	0x00013820


	//   ....[93]....
        /*043c*/ 	.word	0x00013a00


	//   ....[94]....
        /*0440*/ 	.word	0x00014100


	//   ....[95]....
        /*0444*/ 	.word	0x000141e0


	//   ....[96]....
        /*0448*/ 	.word	0x00014280


	//   ....[97]....
        /*044c*/ 	.word	0x00014300


	//   ....[98]....
        /*0450*/ 	.word	0x000143b0


	//   ....[99]....
        /*0454*/ 	.word	0x00014430


	//   ....[100]....
        /*0458*/ 	.word	0x000144e0


	//   ....[101]....
        /*045c*/ 	.word	0x00014560


	//   ....[102]....
        /*0460*/ 	.word	0x000145f0


	//   ....[103]....
        /*0464*/ 	.word	0x00014680


	//   ....[104]....
        /*0468*/ 	.word	0x000146f0


	//   ....[105]....
        /*046c*/ 	.word	0x00014770


	//   ....[106]....
        /*0470*/ 	.word	0x00014820


	//   ....[107]....
        /*0474*/ 	.word	0x000148a0


	//   ....[108]....
        /*0478*/ 	.word	0x00014940


	//   ....[109]....
        /*047c*/ 	.word	0x000149c0


	//   ....[110]....
        /*0480*/ 	.word	0x00014a50


	//   ....[111]....
        /*0484*/ 	.word	0x00014b80


	//   ....[112]....
        /*0488*/ 	.word	0x00014c80


	//   ....[113]....
        /*048c*/ 	.word	0x00014ea0


	//   ....[114]....
        /*0490*/ 	.word	0x00014ef0


	//   ....[115]....
        /*0494*/ 	.word	0x000150b0


	//   ....[116]....
        /*0498*/ 	.word	0x00015100


	//   ....[117]....
        /*049c*/ 	.word	0x000152c0


	//   ....[118]....
        /*04a0*/ 	.word	0x00015310


	//   ....[119]....
        /*04a4*/ 	.word	0x000153f0


	//   ....[120]....
        /*04a8*/ 	.word	0x00015490


	//   ....[121]....
        /*04ac*/ 	.word	0x000154f0


	//   ....[122]....
        /*04b0*/ 	.word	0x00015590


	//   ....[123]....
        /*04b4*/ 	.word	0x000155f0


	//   ....[124]....
        /*04b8*/ 	.word	0x00015690


	//   ....[125]....
        /*04bc*/ 	.word	0x000156f0


	//   ....[126]....
        /*04c0*/ 	.word	0x00015790


	//   ....[127]....
        /*04c4*/ 	.word	0x00015870


	//   ....[128]....
        /*04c8*/ 	.word	0x00015940


	//   ....[129]....
        /*04cc*/ 	.word	0x00015a30


	//   ....[130]....
        /*04d0*/ 	.word	0x00015b40


	//   ....[131]....
        /*04d4*/ 	.word	0x00015c50


	//   ....[132]....
        /*04d8*/ 	.word	0x00015d30


	//   ....[133]....
        /*04dc*/ 	.word	0x00015e40


	//   ....[134]....
        /*04e0*/ 	.word	0x00015f20


	//   ....[135]....
        /*04e4*/ 	.word	0x00015fb0


	//   ....[136]....
        /*04e8*/ 	.word	0x000160d0


	//----- nvinfo : EIATTR_REG_RECONFIG
	.align		4
.L_316:
        /*04ec*/ 	.byte	0x01, 0x54
	.zero		2


	//----- nvinfo : EIATTR_SYSCALL_OFFSETS
	.align		4
        /*04f0*/ 	.byte	0x04, 0x46
        /*04f2*/ 	.short	(.L_318 - .L_317)


	//   ....[0]....
.L_317:
        /*04f4*/ 	.word	0x00003e90


	//   ....[1]....
        /*04f8*/ 	.word	0x00010a40


	//   ....[2]....
        /*04fc*/ 	.word	0x00010b90


	//   ....[3]....
        /*0500*/ 	.word	0x00010c80


	//   ....[4]....
        /*0504*/ 	.word	0x000116d0


	//----- nvinfo : EIATTR_MBARRIER_INSTR_OFFSETS
	.align		4
.L_318:
        /*0508*/ 	.byte	0x04, 0x39
        /*050a*/ 	.short	(.L_320 - .L_319)


	//   ....[0]....
.L_319:
        /*050c*/ 	.word	0x00000180
        /*0510*/ 	.word	0x000000ff
        /*0514*/ 	.word	0x00028c00
        /*0518*/ 	.short	0x0100
        /*051a*/ 	.byte	0x08
	.zero		1


	//   ....[1]....
        /*051c*/ 	.word	0x00000190
        /*0520*/ 	.word	0x000000ff
        /*0524*/ 	.word	0x00028c20
        /*0528*/ 	.short	0x0100
        /*052a*/ 	.byte	0x08
	.zero		1


	//   ....[2]....
        /*052c*/ 	.word	0x00000240
        /*0530*/ 	.word	0x000000ff
        /*0534*/ 	.word	0x00028c30
        /*0538*/ 	.short	0x0100
        /*053a*/ 	.byte	0x06
	.zero		1


	//   ....[3]....
        /*053c*/ 	.word	0x00000250
        /*0540*/ 	.word	0x000000ff
        /*0544*/ 	.word	0x00028c40
        /*0548*/ 	.short	0x0100
        /*054a*/ 	.byte	0x06
	.zero		1


	//   ....[4]....
        /*054c*/ 	.word	0x00000260
        /*0550*/ 	.word	0x000000ff
        /*0554*/ 	.word	0x00028c38
        /*0558*/ 	.short	0x0100
        /*055a*/ 	.byte	0x06
	.zero		1


	//   ....[5]....
        /*055c*/ 	.word	0x00000270
        /*0560*/ 	.word	0x000000ff
        /*0564*/ 	.word	0x00028c48
        /*0568*/ 	.short	0x0100
        /*056a*/ 	.byte	0x06
	.zero		1


	//   ....[6]....
        /*056c*/ 	.word	0x000003a0
        /*0570*/ 	.word	0x000000ff
        /*0574*/ 	.word	0x00028c50
        /*0578*/ 	.short	0x0100
        /*057a*/ 	.byte	0x08
	.zero		1


	//   ....[7]....
        /*057c*/ 	.word	0x000003b0
        /*0580*/ 	.word	0x000000ff
        /*0584*/ 	.word	0x00028c60
        /*0588*/ 	.short	0x0100
        /*058a*/ 	.byte	0x08
	.zero		1


	//   ....[8]....
        /*058c*/ 	.word	0x000003c0
        /*0590*/ 	.word	0x000000ff
        /*0594*/ 	.word	0x00028c58
        /*0598*/ 	.short	0x0100
        /*059a*/ 	.byte	0x08
	.zero		1


	//   ....[9]....
        /*059c*/ 	.word	0x000003d0
        /*05a0*/ 	.word	0x000000ff
        /*05a4*/ 	.word	0x00028c68
        /*05a8*/ 	.short	0x0100
        /*05aa*/ 	.byte	0x08
	.zero		1


	//   ....[10]....
        /*05ac*/ 	.word	0x000004c0
        /*05b0*/ 	.word	0x000000ff
        /*05b4*/ 	.word	0x00028c70
        /*05b8*/ 	.short	0x0100
        /*05ba*/ 	.byte	0x06
	.zero		1


	//   ....[11]....
        /*05bc*/ 	.word	0x000004d0
        /*05c0*/ 	.word	0x000000ff
        /*05c4*/ 	.word	0x00028c80
        /*05c8*/ 	.short	0x0100
        /*05ca*/ 	.byte	0x06
	.zero		1


	//   ....[12]....
        /*05cc*/ 	.word	0x000004e0
        /*05d0*/ 	.word	0x000000ff
        /*05d4*/ 	.word	0x00028c78
        /*05d8*/ 	.short	0x0100
        /*05da*/ 	.byte	0x06
	.zero		1


	//   ....[13]....
        /*05dc*/ 	.word	0x000004f0
        /*05e0*/ 	.word	0x000000ff
        /*05e4*/ 	.word	0x00028c88
        /*05e8*/ 	.short	0x0100
        /*05ea*/ 	.byte	0x06
	.zero		1


	//   ....[14]....
        /*05ec*/ 	.word	0x00000620
        /*05f0*/ 	.word	0x000000ff
        /*05f4*/ 	.word	0x00028c90
        /*05f8*/ 	.short	0x0100
        /*05fa*/ 	.byte	0x08
	.zero		1


	//   ....[15]....
        /*05fc*/ 	.word	0x00000630
        /*0600*/ 	.word	0x000000ff
        /*0604*/ 	.word	0x00028ca0
        /*0608*/ 	.short	0x0100
        /*060a*/ 	.byte	0x08
	.zero		1


	//   ....[16]....
        /*060c*/ 	.word	0x00000640
        /*0610*/ 	.word	0x000000ff
        /*0614*/ 	.word	0x00028c98
        /*0618*/ 	.short	0x0100
        /*061a*/ 	.byte	0x08
	.zero		1


	//   ....[17]....
        /*061c*/ 	.word	0x00000650
        /*0620*/ 	.word	0x000000ff
        /*0624*/ 	.word	0x00028ca8
        /*0628*/ 	.short	0x0100
        /*062a*/ 	.byte	0x08
	.zero		1


	//   ....[18]....
        /*062c*/ 	.word	0x00000790
        /*0630*/ 	.word	0x000000ff
        /*0634*/ 	.word	0x00028cb0
        /*0638*/ 	.short	0x0100
        /*063a*/ 	.byte	0x08
	.zero		1


	//   ....[19]....
        /*063c*/ 	.word	0x000007a0
        /*0640*/ 	.word	0x000000ff
        /*0644*/ 	.word	0x00028cc0
        /*0648*/ 	.short	0x0100
        /*064a*/ 	.byte	0x08
	.zero		1


	//   ....[20]....
        /*064c*/ 	.word	0x000007b0
        /*0650*/ 	.word	0x000000ff
        /*0654*/ 	.word	0x00028cb8
        /*0658*/ 	.short	0x0100
        /*065a*/ 	.byte	0x08
	.zero		1


	//   ....[21]....
        /*065c*/ 	.word	0x000007c0
        /*0660*/ 	.word	0x000000ff
        /*0664*/ 	.word	0x00028cc8
        /*0668*/ 	.short	0x0100
        /*066a*/ 	.byte	0x08
	.zero		1


	//   ....[22]....
        /*066c*/ 	.word	0x00001c60
        /*0670*/ 	.word	0x000000ff
        /*0674*/ 	.word	0x00028c50
        /*0678*/ 	.short	0x010a
        /*067a*/ 	.byte	0x15
	.zero		1


	//   ....[23]....
        /*067c*/ 	.word	0x00001f20
        /*0680*/ 	.word	0x000000ff
        /*0684*/ 	.word	0x00000000
        /*0688*/ 	.short	0x0101
        /*068a*/ 	.byte	0x06
	.zero		1


	//   ....[24]....
        /*068c*/ 	.word	0x00002860
        /*0690*/ 	.word	0x000000ff
        /*0694*/ 	.word	0x00028c50
        /*0698*/ 	.short	0x010a
        /*069a*/ 	.byte	0x15
	.zero		1


	//   ....[25]....
        /*069c*/ 	.word	0x000028a0
        /*06a0*/ 	.word	0x000000ff
        /*06a4*/ 	.word	0x00028c50
        /*06a8*/ 	.short	0x010a
        /*06aa*/ 	.byte	0x15
	.zero		1


	//   ....[26]....
        /*06ac*/ 	.word	0x00002a80
        /*06b0*/ 	.word	0x000000ff
        /*06b4*/ 	.word	0x00000000
        /*06b8*/ 	.short	0x0101
        /*06ba*/ 	.byte	0x06
	.zero		1


	//   ....[27]....
        /*06bc*/ 	.word	0x00003f10
        /*06c0*/ 	.word	0x000000ff
        /*06c4*/ 	.word	0x00028c00
        /*06c8*/ 	.short	0x010a
        /*06ca*/ 	.byte	0x2a
	.zero		1


	//   ....[28]....
        /*06cc*/ 	.word	0x00003f90
        /*06d0*/ 	.word	0x00000009
        /*06d4*/ 	.word	0x00028c30
        /*06d8*/ 	.short	0x010a
        /*06da*/ 	.byte	0x3f
	.zero		1


	//   ....[29]....
        /*06dc*/ 	.word	0x00003fd0
        /*06e0*/ 	.word	0x00000009
        /*06e4*/ 	.word	0x00028c30
        /*06e8*/ 	.short	0x010a
        /*06ea*/ 	.byte	0x3f
	.zero		1


	//   ....[30]....
        /*06ec*/ 	.word	0x000043d0
        /*06f0*/ 	.word	0x000000ff
        /*06f4*/ 	.word	0x00000000
        /*06f8*/ 	.short	0x0101
        /*06fa*/ 	.byte	0x06
	.zero		1


	//   ....[31]....
        /*06fc*/ 	.word	0x00005a90
        /*0700*/ 	.word	0x00000009
        /*0704*/ 	.word	0x00028c50
        /*0708*/ 	.short	0x010a
        /*070a*/ 	.byte	0x3f
	.zero		1


	//   ....[32]....
        /*070c*/ 	.word	0x00005ad0
        /*0710*/ 	.word	0x00000009
        /*0714*/ 	.word	0x00028c50
        /*0718*/ 	.short	0x010a
        /*071a*/ 	.byte	0x3f
	.zero		1


	//   ....[33]....
        /*071c*/ 	.word	0x00005e00
        /*0720*/ 	.word	0x000000ff
        /*0724*/ 	.word	0x00000000
        /*0728*/ 	.short	0x0101
        /*072a*/ 	.byte	0x0e
	.zero		1


	//   ....[34]....
        /*072c*/ 	.word	0x00006100
        /*0730*/ 	.word	0x000000ff
        /*0734*/ 	.word	0x00028c30
        /*0738*/ 	.short	0x010a
        /*073a*/ 	.byte	0x15
	.zero		1


	//   ....[35]....
        /*073c*/ 	.word	0x00006140
        /*0740*/ 	.word	0x000000ff
        /*0744*/ 	.word	0x00028c30
        /*0748*/ 	.short	0x010a
        /*074a*/ 	.byte	0x15
	.zero		1


	//   ....[36]....
        /*074c*/ 	.word	0x00006400
        /*0750*/ 	.word	0x000000ff
        /*0754*/ 	.word	0x00000000
        /*0758*/ 	.short	0x0101
        /*075a*/ 	.byte	0x06
	.zero		1


	//   ....[37]....
        /*075c*/ 	.word	0x00008120
        /*0760*/ 	.word	0x000000ff
        /*0764*/ 	.word	0x00028c50
        /*0768*/ 	.short	0x010a
        /*076a*/ 	.byte	0x15
	.zero		1


	//   ....[38]....
        /*076c*/ 	.word	0x00008160
        /*0770*/ 	.word	0x000000ff
        /*0774*/ 	.word	0x00028c50
        /*0778*/ 	.short	0x010a
        /*077a*/ 	.byte	0x15
	.zero		1


	//   ....[39]....
        /*077c*/ 	.word	0x00008410
        /*0780*/ 	.word	0x000000ff
        /*0784*/ 	.word	0x00000000
        /*0788*/ 	.short	0x0101
        /*078a*/ 	.byte	0x15
	.zero		1


	//   ....[40]....
        /*078c*/ 	.word	0x00008780
        /*0790*/ 	.word	0x000000ff
        /*0794*/ 	.word	0x00028c30
        /*0798*/ 	.short	0x010a
        /*079a*/ 	.byte	0x15
	.zero		1


	//   ....[41]....
        /*079c*/ 	.word	0x000087c0
        /*07a0*/ 	.word	0x000000ff
        /*07a4*/ 	.word	0x00028c30
        /*07a8*/ 	.short	0x010a
        /*07aa*/ 	.byte	0x15
	.zero		1


	//   ....[42]....
        /*07ac*/ 	.word	0x000089c0
        /*07b0*/ 	.word	0x000000ff
        /*07b4*/ 	.word	0x00000000
        /*07b8*/ 	.short	0x0101
        /*07ba*/ 	.byte	0x06
	.zero		1


	//   ....[43]....
        /*07bc*/ 	.word	0x00009c70
        /*07c0*/ 	.word	0x000000ff
        /*07c4*/ 	.word	0x00028c50
        /*07c8*/ 	.short	0x010a
        /*07ca*/ 	.byte	0x15
	.zero		1


	//   ....[44]....
        /*07cc*/ 	.word	0x00009cb0
        /*07d0*/ 	.word	0x000000ff
        /*07d4*/ 	.word	0x00028c50
        /*07d8*/ 	.short	0x010a
        /*07da*/ 	.byte	0x15
	.zero		1


	//   ....[45]....
        /*07dc*/ 	.word	0x00009f40
        /*07e0*/ 	.word	0x000000ff
        /*07e4*/ 	.word	0x00000000
        /*07e8*/ 	.short	0x0101
        /*07ea*/ 	.byte	0x15
	.zero		1


	//   ....[46]....
        /*07ec*/ 	.word	0x0000a0a0
        /*07f0*/ 	.word	0x000000ff
        /*07f4*/ 	.word	0x00028c30
        /*07f8*/ 	.short	0x010a
        /*07fa*/ 	.byte	0x15
	.zero		1


	//   ....[47]....
        /*07fc*/ 	.word	0x0000a0e0
        /*0800*/ 	.word	0x000000ff
        /*0804*/ 	.word	0x00028c30
        /*0808*/ 	.short	0x010a
        /*080a*/ 	.byte	0x15
	.zero		1


	//   ....[48]....
        /*080c*/ 	.word	0x0000a380
        /*0810*/ 	.word	0x000000ff
        /*0814*/ 	.word	0x00000000
        /*0818*/ 	.short	0x0101
        /*081a*/ 	.byte	0x06
	.zero		1


	//   ....[49]....
        /*081c*/ 	.word	0x0000c0a0
        /*0820*/ 	.word	0x000000ff
        /*0824*/ 	.word	0x00028c50
        /*0828*/ 	.short	0x010a
        /*082a*/ 	.byte	0x15
	.zero		1


	//   ....[50]....
        /*082c*/ 	.word	0x0000c0e0
        /*0830*/ 	.word	0x000000ff
        /*0834*/ 	.word	0x00028c50
        /*0838*/ 	.short	0x010a
        /*083a*/ 	.byte	0x15
	.zero		1


	//   ....[51]....
        /*083c*/ 	.word	0x0000c390
        /*0840*/ 	.word	0x000000ff
        /*0844*/ 	.word	0x00000000
        /*0848*/ 	.short	0x0101
        /*084a*/ 	.byte	0x15
	.zero		1


	//   ....[52]....
        /*084c*/ 	.word	0x0000e870
        /*0850*/ 	.word	0x000000ff
        /*0854*/ 	.word	0x00000000
        /*0858*/ 	.short	0x0101
        /*085a*/ 	.byte	0x05
	.zero		1


	//   ....[53]....
        /*085c*/ 	.word	0x00011080
        /*0860*/ 	.word	0x00000019
        /*0864*/ 	.word	0x00028c40
        /*0868*/ 	.short	0x010a
        /*086a*/ 	.byte	0x3f
	.zero		1


	//   ....[54]....
        /*086c*/ 	.word	0x000114b0
        /*0870*/ 	.word	0x00000019
        /*0874*/ 	.word	0x00028c30
        /*0878*/ 	.short	0x0107
        /*087a*/ 	.byte	0x3f
	.zero		1


	//   ....[55]....
        /*087c*/ 	.word	0x00011580
        /*0880*/ 	.word	0x00000019
        /*0884*/ 	.word	0x00028c30
        /*0888*/ 	.short	0x0101
        /*088a*/ 	.byte	0x3f
	.zero		1


	//   ....[56]....
        /*088c*/ 	.word	0x00011c60
        /*0890*/ 	.word	0x00000011
        /*0894*/ 	.word	0x00028c00
        /*0898*/ 	.short	0x0107
        /*089a*/ 	.byte	0x3f
	.zero		1


	//   ....[57]....
        /*089c*/ 	.word	0x00011d50
        /*08a0*/ 	.word	0x00000011
        /*08a4*/ 	.word	0x00028c00
        /*08a8*/ 	.short	0x0101
        /*08aa*/ 	.byte	0x3f
	.zero		1


	//   ....[58]....
        /*08ac*/ 	.word	0x00011d70
        /*08b0*/ 	.word	0x00000011
        /*08b4*/ 	.word	0x00028c20
        /*08b8*/ 	.short	0x010a
        /*08ba*/ 	.byte	0x3f
	.zero		1


	//   ....[59]....
        /*08bc*/ 	.word	0x00011e00
        /*08c0*/ 	.word	0x00000019
        /*08c4*/ 	.word	0x00028c60
        /*08c8*/ 	.short	0x010a
        /*08ca*/ 	.byte	0x3f
	.zero		1


	//   ....[60]....
        /*08cc*/ 	.word	0x00012660
        /*08d0*/ 	.word	0x00000019
        /*08d4*/ 	.word	0x00028c50
        /*08d8*/ 	.short	0x0107
        /*08da*/ 	.byte	0x3f
	.zero		1


	//   ....[61]....
        /*08dc*/ 	.word	0x00012730
        /*08e0*/ 	.word	0x00000019
        /*08e4*/ 	.word	0x00028c50
        /*08e8*/ 	.short	0x0101
        /*08ea*/ 	.byte	0x3f
	.zero		1


	//   ....[62]....
        /*08ec*/ 	.word	0x00012a60
        /*08f0*/ 	.word	0x00000008
        /*08f4*/ 	.word	0x00028c40
        /*08f8*/ 	.short	0x010a
        /*08fa*/ 	.byte	0x3f
	.zero		1


	//   ....[63]....
        /*08fc*/ 	.word	0x00012d90
        /*0900*/ 	.word	0x00000008
        /*0904*/ 	.word	0x00028c30
        /*0908*/ 	.short	0x0107
        /*090a*/ 	.byte	0x3f
	.zero		1


	//   ....[64]....
        /*090c*/ 	.word	0x00012e50
        /*0910*/ 	.word	0x00000008
        /*0914*/ 	.word	0x00028c30
        /*0918*/ 	.short	0x0101
        /*091a*/ 	.byte	0x3f
	.zero		1


	//   ....[65]....
        /*091c*/ 	.word	0x00012e80
        /*0920*/ 	.word	0x00000008
        /*0924*/ 	.word	0x00028c60
        /*0928*/ 	.short	0x010a
        /*092a*/ 	.byte	0x3f
	.zero		1


	//   ....[66]....
        /*092c*/ 	.word	0x000134e0
        /*0930*/ 	.word	0x00000008
        /*0934*/ 	.word	0x00028c50
        /*0938*/ 	.short	0x0107
        /*093a*/ 	.byte	0x3f
	.zero		1


	//   ....[67]....
        /*093c*/ 	.word	0x000135a0
        /*0940*/ 	.word	0x00000008
        /*0944*/ 	.word	0x00028c50
        /*0948*/ 	.short	0x0101
        /*094a*/ 	.byte	0x3f
	.zero		1


	//   ....[68]....
        /*094c*/ 	.word	0x00013980
        /*0950*/ 	.word	0x00000007
        /*0954*/ 	.word	0x00028c20
        /*0958*/ 	.short	0x010a
        /*095a*/ 	.byte	0x3f
	.zero		1


	//   ....[69]....
        /*095c*/ 	.word	0x00013b00
        /*0960*/ 	.word	0x00000005
        /*0964*/ 	.word	0x00028c40
        /*0968*/ 	.short	0x010a
        /*096a*/ 	.byte	0x3f
	.zero		1


	//   ....[70]....
        /*096c*/ 	.word	0x00013ba0
        /*0970*/ 	.word	0x00000003
        /*0974*/ 	.word	0x00028c40
        /*0978*/ 	.short	0x010a
        /*097a*/ 	.byte	0x3f
	.zero		1


	//   ....[71]....
        /*097c*/ 	.word	0x00013be0
        /*0980*/ 	.word	0x00000005
        /*0984*/ 	.word	0x00028c60
        /*0988*/ 	.short	0x010a
        /*098a*/ 	.byte	0x3f
	.zero		1


	//   ....[72]....
        /*098c*/ 	.word	0x00013c20
        /*0990*/ 	.word	0x00000003
        /*0994*/ 	.word	0x00028c60
        /*0998*/ 	.short	0x010a
        /*099a*/ 	.byte	0x3f
	.zero		1


	//   ....[73]....
        /*099c*/ 	.word	0x00013c90
        /*09a0*/ 	.word	0x00000003
        /*09a4*/ 	.word	0x00028c50
        /*09a8*/ 	.short	0x010a
        /*09aa*/ 	.byte	0x3f
	.zero		1


	//   ....[74]....
        /*09ac*/ 	.word	0x00013cf0
        /*09b0*/ 	.word	0x00000003
        /*09b4*/ 	.word	0x00028c50
        /*09b8*/ 	.short	0x010a
        /*09ba*/ 	.byte	0x3f
	.zero		1


	//   ....[75]....
        /*09bc*/ 	.word	0x00013d50
        /*09c0*/ 	.word	0x00000003
        /*09c4*/ 	.word	0x00028c00
        /*09c8*/ 	.short	0x010a
        /*09ca*/ 	.byte	0x3f
	.zero		1


	//   ....[76]....
        /*09cc*/ 	.word	0x00013da0
        /*09d0*/ 	.word	0x00000009
        /*09d4*/ 	.word	0x00028c30
        /*09d8*/ 	.short	0x010a
        /*09da*/ 	.byte	0x3f
	.zero		1


	//   ....[77]....
        /*09dc*/ 	.word	0x00013df0
        /*09e0*/ 	.word	0x00000009
        /*09e4*/ 	.word	0x00028c50
        /*09e8*/ 	.short	0x010a
        /*09ea*/ 	.byte	0x3f
	.zero		1


	//   ....[78]....
        /*09ec*/ 	.word	0x00013e50
        /*09f0*/ 	.word	0x00000006
        /*09f4*/ 	.word	0x00028c30
        /*09f8*/ 	.short	0x010a
        /*09fa*/ 	.byte	0x3f
	.zero		1


	//   ....[79]....
        /*09fc*/ 	.word	0x00013eb0
        /*0a00*/ 	.word	0x0000000a
        /*0a04*/ 	.word	0x00028c50
        /*0a08*/ 	.short	0x010a
        /*0a0a*/ 	.byte	0x3f
	.zero		1


	//   ....[80]....
        /*0a0c*/ 	.word	0x00013f10
        /*0a10*/ 	.word	0x00000006
        /*0a14*/ 	.word	0x00028c30
        /*0a18*/ 	.short	0x010a
        /*0a1a*/ 	.byte	0x3f
	.zero		1


	//   ....[81]....
        /*0a1c*/ 	.word	0x00013f70
        /*0a20*/ 	.word	0x00000008
        /*0a24*/ 	.word	0x00028c50
        /*0a28*/ 	.short	0x010a
        /*0a2a*/ 	.byte	0x3f
	.zero		1


	//   ....[82]....
        /*0a2c*/ 	.word	0x00013fd0
        /*0a30*/ 	.word	0x00000005
        /*0a34*/ 	.word	0x00028c30
        /*0a38*/ 	.short	0x010a
        /*0a3a*/ 	.byte	0x3f
	.zero		1


	//   ....[83]....
        /*0a3c*/ 	.word	0x00014030
        /*0a40*/ 	.word	0x00000007
        /*0a44*/ 	.word	0x00028c50
        /*0a48*/ 	.short	0x010a
        /*0a4a*/ 	.byte	0x3f
	.zero		1


	//   ....[84]....
        /*0a4c*/ 	.word	0x00014130
        /*0a50*/ 	.word	0x00000019
        /*0a54*/ 	.word	0x00028c40
        /*0a58*/ 	.short	0x010a
        /*0a5a*/ 	.byte	0x3f
	.zero		1


	//   ....[85]....
        /*0a5c*/ 	.word	0x00014a80
        /*0a60*/ 	.word	0x00000011
        /*0a64*/ 	.word	0x00028c20
        /*0a68*/ 	.short	0x010a
        /*0a6a*/ 	.byte	0x3f
	.zero		1


	//   ....[86]....
        /*0a6c*/ 	.word	0x00014ad0
        /*0a70*/ 	.word	0x00000019
        /*0a74*/ 	.word	0x00028c60
        /*0a78*/ 	.short	0x010a
        /*0a7a*/ 	.byte	0x3f
	.zero		1


	//   ....[87]....
        /*0a7c*/ 	.word	0x00015340
        /*0a80*/ 	.word	0x00000008
        /*0a84*/ 	.word	0x00028c40
        /*0a88*/ 	.short	0x010a
        /*0a8a*/ 	.byte	0x3f
	.zero		1


	//   ....[88]....
        /*0a8c*/ 	.word	0x000157c0
        /*0a90*/ 	.word	0x00000008
        /*0a94*/ 	.word	0x00028c60
        /*0a98*/ 	.short	0x010a
        /*0a9a*/ 	.byte	0x3f
	.zero		1


	//   ....[89]....
        /*0a9c*/ 	.word	0x00015ff0
        /*0aa0*/ 	.word	0x00000007
        /*0aa4*/ 	.word	0x00028c20
        /*0aa8*/ 	.short	0x010a
        /*0aaa*/ 	.byte	0x3f
	.zero		1


	//   ....[90]....
        /*0aac*/ 	.word	0x00016190
        /*0ab0*/ 	.word	0x00000005
        /*0ab4*/ 	.word	0x00028c40
        /*0ab8*/ 	.short	0x010a
        /*0aba*/ 	.byte	0x3f
	.zero		1


	//   ....[91]....
        /*0abc*/ 	.word	0x000161e0
        /*0ac0*/ 	.word	0x00000003
        /*0ac4*/ 	.word	0x00028c40
        /*0ac8*/ 	.short	0x010a
        /*0aca*/ 	.byte	0x3f
	.zero		1


	//   ....[92]....
        /*0acc*/ 	.word	0x00016230
        /*0ad0*/ 	.word	0x00000005
        /*0ad4*/ 	.word	0x00028c60
        /*0ad8*/ 	.short	0x010a
        /*0ada*/ 	.byte	0x3f
	.zero		1


	//----- nvinfo : EIATTR_NUM_MBARRIERS
	.align		4
.L_320:
        /*0adc*/ 	.byte	0x03, 0x38
        /*0ade*/ 	.short	0x0016


	//----- nvinfo : EIATTR_EXIT_INSTR_OFFSETS
	.align		4
        /*0ae0*/ 	.byte	0x04, 0x1c
        /*0ae2*/ 	.short	(.L_322 - .L_321)


	//   ....[0]....
.L_321:
        /*0ae4*/ 	.word	0x00000930


	//   ....[1]....
        /*0ae8*/ 	.word	0x0000f970


	//   ....[2]....
        /*0aec*/ 	.word	0x00013c70


	//----- nvinfo : EIATTR_MAX_THREADS
	.align		4
.L_322:
        /*0af0*/ 	.byte	0x04, 0x05
        /*0af2*/ 	.short	(.L_324 - .L_323)
.L_323:
        /*0af4*/ 	.word	0x00000180
        /*0af8*/ 	.word	0x00000001
        /*0afc*/ 	.word	0x00000001


	//----- nvinfo : EIATTR_CRS_STACK_SIZE
	.align		4
.L_324:
        /*0b00*/ 	.byte	0x04, 0x1e
        /*0b02*/ 	.short	(.L_326 - .L_325)
.L_325:
        /*0b04*/ 	.word	0x00000000


	//----- nvinfo : EIATTR_CBANK_PARAM_SIZE
	.align		4
.L_326:
        /*0b08*/ 	.byte	0x03, 0x19
        /*0b0a*/ 	.short	0x0af0


	//----- nvinfo : EIATTR_PARAM_CBANK
	.align		4
        /*0b0c*/ 	.byte	0x04, 0x0a
        /*0b0e*/ 	.short	(.L_328 - .L_327)
	.align		4
.L_327:
        /*0b10*/ 	.word	index@(.nv.constant0._ZN7cutlass13device_kernelIN5flash11enable_sm90INS1_16FlashAttnFwdSm90INS1_25CollectiveMainloopFwdSm90ILi2EN4cute5tupleIJNS5_1CILi1EEES8_S8_EEENS6_IJNS7_ILi64EEESA_SA_EEELi512ENS_10bfloat16_tEfNS_4arch4Sm90ELb0ELb1ELb0ELb0ELb1ELb0ELb0ELb0ELb0ELb1ELb0ELb0EEENS1_21CollectiveEpilogueFwdINS6_IJSA_NS7_ILi512EEESA_EEES9_SC_SE_Li256ELb0ELb1ELb0ELb0EEENS1_30DynamicPersistentTileSchedulerILi256ELi128ELb0ELb1ELb1EEEEEEEEEvNT_6ParamsE)
        /*0b14*/ 	.short	0x0210
        /*0b16*/ 	.short	0x0af0


	//----- nvinfo : EIATTR_SW_WAR
	.align		4
.L_328:
        /*0b18*/ 	.byte	0x04, 0x36
        /*0b1a*/ 	.short	(.L_330 - .L_329)
.L_329:
        /*0b1c*/ 	.word	0x00000008
.L_330:


//--------------------- .nv.info._ZN7cutlass13device_kernelIN5flash11enable_sm90INS1_16FlashAttnFwdSm90INS1_25CollectiveMainloopFwdSm90ILi2EN4cute5tupleIJNS5_1CILi1EEES8_S8_EEENS6_IJNS7_ILi64EEESA_SA_EEELi512ENS_10bfloat16_tEfNS_4arch4Sm90ELb0ELb1ELb0ELb0ELb1ELb0ELb1ELb0ELb0ELb1ELb0ELb0EEENS1_21CollectiveEpilogueFwdINS6_IJSA_NS7_ILi512EEESA_EEES9_SC_SE_Li256ELb0ELb1ELb0ELb0EEENS1_30DynamicPersistentTileSchedulerILi256ELi128ELb0ELb1ELb1EEEEEEEEEvNT_6ParamsE --------------------------
	.section	.nv.info._ZN7cutlass13device_kernelIN5flash11enable_sm90INS1_16FlashAttnFwdSm90INS1_25CollectiveMainloopFwdSm90ILi2EN4cute5tupleIJNS5_1CILi1EEES8_S8_EEENS6_IJNS7_ILi64EEESA_SA_EEELi512ENS_10bfloat16_tEfNS_4arch4Sm90ELb0ELb1ELb0ELb0ELb1ELb0ELb1ELb0ELb0ELb1ELb0ELb0EEENS1_21CollectiveEpilogueFwdINS6_IJSA_NS7_ILi512EEESA_EEES9_SC_SE_Li256ELb0ELb1ELb0ELb0EEENS1_30DynamicPersistentTileSchedulerILi256ELi128ELb0ELb1ELb1EEEEEEEEEvNT_6ParamsE,"",@"SHT_CUDA_INFO"
	.sectionflags	@""
	.align	4


	//----- nvinfo : EIATTR_CUDA_API_VERSION
	.align		4
        /*0000*/ 	.byte	0x04, 0x37
        /*0002*/ 	.short	(.L_332 - .L_331)
.L_331:
        /*0004*/ 	.word	0x00000082


	//----- nvinfo : EIATTR_KPARAM_INFO
	.align		4
.L_332:
        /*0008*/ 	.byte	0x04, 0x17
        /*000a*/ 	.short	(.L_334 - .L_333)
.L_333:
        /*000c*/ 	.word	0x00000000
        /*0010*/ 	.short	0x0000
        /*0012*/ 	.short	0x0070
        /*0014*/ 	.byte	0x00, 0xf0, 0x01, 0x2e


	//----- nvinfo : EIATTR_SPARSE_MMA_MASK
	.align		4
.L_334:
        /*0018*/ 	.byte	0x03, 0x50
        /*001a*/ 	.short	0x0000


	//----- nvinfo : EIATTR_MAXREG_COUNT
	.align		4
        /*001c*/ 	.byte	0x03, 0x1b
        /*001e*/ 	.short	0x00a8


	//----- nvinfo : EIATTR_NUM_BARRIERS
	.align		4
        /*0020*/ 	.byte	0x02, 0x4c
        /*0022*/ 	.byte	0x10
	.zero		1


	//----- nvinfo : EIATTR_EXTERNS
	.align		4
        /*0024*/ 	.byte	0x04, 0x0f
        /*0026*/ 	.short	(.L_336 - .L_335)


	//   ....[0]....
	.align		4
.L_335:
        /*0028*/ 	.word	index@(__assertfail)


	//----- nvinfo : EIATTR_ANNOTATIONS
	.align		4
.L_336:
        /*002c*/ 	.byte	0x04, 0x55
        /*002e*/ 	.short	(.L_338 - .L_337)


	//   ....[0]....
.L_337:
        /* <DEDUP_REMOVED lines=10> */


	//----- nvinfo : EIATTR_MERCURY_ISA_VERSION
	.align		4
.L_338:
        /*00c0*/ 	.byte	0x03, 0x5f
        /*00c2*/ 	.short	0x0101


	//----- nvinfo : EIATTR_INT_WARP_WIDE_INSTR_OFFSETS
	.align		4
        /*00c4*/ 	.byte	0x04, 0x31
        /*00c6*/ 	.short	(.L_340 - .L_339)


	//   ....[0]....
.L_339:
        /*00c8*/ 	.word	0x000000d0


	//   ....[1]....
        /*00cc*/ 	.word	0x000000e0


	//   ....[2]....
        /*00d0*/ 	.word	0x000000f0


	//   ....[3]....
        /*00d4*/ 	.word	0x00000190


	//   ....[4]....
        /*00d8*/ 	.word	0x00014a30


	//   ....[5]....
        /*00dc*/ 	.word	0x00014ac0


	//   ....[6]....
        /*00e0*/ 	.word	0x00018550


	//   ....[7]....
        /*00e4*/ 	.word	0x000185e0


	//----- nvinfo : EIATTR_COOP_GROUP_MASK_REGIDS
	.align		4
.L_340:
        /*00e8*/ 	.byte	0x04, 0x29
        /*00ea*/ 	.short	(.L_342 - .L_341)


	//   ....[0]....
.L_341:
        /*00ec*/ 	.word	0xffffffff


	//   ....[1]....
        /*00f0*/ 	.word	0xffffffff


	//   ....[2]....
        /*00f4*/ 	.word	0xffffffff


	//   ....[3]....
        /*00f8*/ 	.word	0xffffffff


	//   ....[4]....
        /*00fc*/ 	.word	0xffffffff


	//   ....[5]....
        /*0100*/ 	.word	0xffffffff


	//   ....[6]....
        /*0104*/ 	.word	0xffffffff


	//   ....[7]....
        /*0108*/ 	.word	0xffffffff


	//   ....[8]....
        /*010c*/ 	.word	0xffffffff


	//   ....[9]....
        /*0110*/ 	.word	0xffffffff


	//   ....[10]....
        /*0114*/ 	.word	0xffffffff


	//   ....[11]....
        /*0118*/ 	.word	0xffffffff


	//   ....[12]....
        /*011c*/ 	.word	0xffffffff


	//   ....[13]....
        /*0120*/ 	.word	0xffffffff


	//   ....[14]....
        /*0124*/ 	.word	0xffffffff


	//   ....[15]....
        /*0128*/ 	.word	0xffffffff


	//   ....[16]....
        /*012c*/ 	.word	0xffffffff


	//   ....[17]....
        /*0130*/ 	.word	0xffffffff


	//   ....[18]....
        /*0134*/ 	.word	0xffffffff


	//   ....[19]....
        /*0138*/ 	.word	0xffffffff


	//   ....[20]....
        /*013c*/ 	.word	0xffffffff


	//   ....[21]....
        /*0140*/ 	.word	0xffffffff


	//   ....[22]....
        /*0144*/ 	.word	0xffffffff


	//   ....[23]....
        /*0148*/ 	.word	0xffffffff


	//   ....[24]....
        /*014c*/ 	.word	0xffffffff


	//   ....[25]....
        /*0150*/ 	.word	0xffffffff


	//   ....[26]....
        /*0154*/ 	.word	0xffffffff


	//   ....[27]....
        /*0158*/ 	.word	0xffffffff


	//   ....[28]....
        /*015c*/ 	.word	0xffffffff


	//   ....[29]....
        /*0160*/ 	.word	0xffffffff


	//   ....[30]....
        /*0164*/ 	.word	0xffffffff


	//   ....[31]....
        /*0168*/ 	.word	0xffffffff


	//   ....[32]....
        /*016c*/ 	.word	0xffffffff


	//   ....[33]....
        /*0170*/ 	.word	0xffffffff


	//   ....[34]....
        /*0174*/ 	.word	0xffffffff


	//   ....[35]....
        /*0178*/ 	.word	0xffffffff


	//   ....[36]....
        /*017c*/ 	.word	0xffffffff


	//   ....[37]....
        /*0180*/ 	.word	0xffffffff


	//   ....[38]....
        /*0184*/ 	.word	0xffffffff


	//   ....[39]....
        /*0188*/ 	.word	0xffffffff


	//   ....[40]....
        /*018c*/ 	.word	0xffffffff


	//   ....[41]....
        /*0190*/ 	.word	0xffffffff


	//   ....[42]....
        /*0194*/ 	.word	0xffffffff


	//   ....[43]....
        /*0198*/ 	.word	0xffffffff


	//   ....[44]....
        /*019c*/ 	.word	0xffffffff


	//   ....[45]....
        /*01a0*/ 	.word	0xffffffff


	//   ....[46]....
        /*01a4*/ 	.word	0xffffffff


	//   ....[47]....
        /*01a8*/ 	.word	0xffffffff


	//   ....[48]....
        /*01ac*/ 	.word	0xffffffff


	//   ....[49]....
        /*01b0*/ 	.word	0xffffffff


	//   ....[50]....
        /*01b4*/ 	.word	0xffffffff


	//   ....[51]....
        /*01b8*/ 	.word	0xffffffff


	//   ....[52]....
        /*01bc*/ 	.word	0xffffffff


	//   ....[53]....
        /*01c0*/ 	.word	0xffffffff


	//   ....[54]....
        /*01c4*/ 	.word	0xffffffff


	//   ....[55]....
        /*01c8*/ 	.word	0xffffffff


	//   ....[56]....
        /*01cc*/ 	.word	0xffffffff


	//   ....[57]....
        /*01d0*/ 	.word	0xffffffff


	//   ....[58]....
        /*01d4*/ 	.word	0xffffffff


	//   ....[59]....
        /*01d8*/ 	.word	0xffffffff


	//   ....[60]....
        /*01dc*/ 	.word	0xffffffff


	//   ....[61]....
        /*01e0*/ 	.word	0xffffffff


	//   ....[62]....
        /*01e4*/ 	.word	0xffffffff


	//   ....[63]....
        /*01e8*/ 	.word	0xffffffff


	//   ....[64]....
        /*01ec*/ 	.word	0xffffffff


	//   ....[65]....
        /*01f0*/ 	.word	0xffffffff


	//   ....[66]....
        /*01f4*/ 	.word	0xffffffff


	//   ....[67]....
        /*01f8*/ 	.word	0xffffffff


	//   ....[68]....
        /*01fc*/ 	.word	0xffffffff


	//   ....[69]....
        /*0200*/ 	.word	0xffffffff


	//   ....[70]....
        /*0204*/ 	.word	0xffffffff


	//   ....[71]....
        /*0208*/ 	.word	0xffffffff


	//   ....[72]....
        /*020c*/ 	.word	0xffffffff


	//   ....[73]....
        /*0210*/ 	.word	0xffffffff


	//   ....[74]....
        /*0214*/ 	.word	0xffffffff


	//   ....[75]....
        /*0218*/ 	.word	0xffffffff


	//   ....[76]....
        /*021c*/ 	.word	0xffffffff


	//   ....[77]....
        /*0220*/ 	.word	0xffffffff


	//   ....[78]....
        /*0224*/ 	.word	0xffffffff


	//   ....[79]....
        /*0228*/ 	.word	0xffffffff


	//   ....[80]....
        /*022c*/ 	.word	0xffffffff


	//   ....[81]....
        /*0230*/ 	.word	0xffffffff


	//   ....[82]....
        /*0234*/ 	.word	0xffffffff


	//   ....[83]....
        /*0238*/ 	.word	0xffffffff


	//   ....[84]....
        /*023c*/ 	.word	0xffffffff


	//   ....[85]....
        /*0240*/ 	.word	0xffffffff


	//   ....[86]....
        /*0244*/ 	.word	0xffffffff


	//   ....[87]....
        /*0248*/ 	.word	0xffffffff


	//   ....[88]....
        /*024c*/ 	.word	0xffffffff


	//   ....[89]....
        /*0250*/ 	.word	0xffffffff


	//   ....[90]....
        /*0254*/ 	.word	0xffffffff


	//   ....[91]....
        /*0258*/ 	.word	0xffffffff


	//   ....[92]....
        /*025c*/ 	.word	0xffffffff


	//   ....[93]....
        /*0260*/ 	.word	0xffffffff


	//   ....[94]....
        /*0264*/ 	.word	0xffffffff


	//   ....[95]....
        /*0268*/ 	.word	0xffffffff


	//   ....[96]....
        /*026c*/ 	.word	0xffffffff


	//   ....[97]....
        /*0270*/ 	.word	0xffffffff


	//   ....[98]....
        /*0274*/ 	.word	0xffffffff


	//   ....[99]....
        /*0278*/ 	.word	0xffffffff


	//   ....[100]....
        /*027c*/ 	.word	0xffffffff


	//   ....[101]....
        /*0280*/ 	.word	0xffffffff


	//   ....[102]....
        /*0284*/ 	.word	0xffffffff


	//   ....[103]....
        /*0288*/ 	.word	0xffffffff


	//   ....[104]....
        /*028c*/ 	.word	0xffffffff


	//   ....[105]....
        /*0290*/ 	.word	0xffffffff


	//   ....[106]....
        /*0294*/ 	.word	0x0500000f


	//   ....[107]....
        /*0298*/ 	.word	0x0500000f


	//   ....[108]....
        /*029c*/ 	.word	0x0500000f


	//   ....[109]....
        /*02a0*/ 	.word	0x0500000f


	//   ....[110]....
        /*02a4*/ 	.word	0x0500000f


	//   ....[111]....
        /*02a8*/ 	.word	0x0500000f


	//   ....[112]....
        /*02ac*/ 	.word	0x0500000f


	//   ....[113]....
        /*02b0*/ 	.word	0x0500000f


	//   ....[114]....
        /*02b4*/ 	.word	0x0500000f


	//   ....[115]....
        /*02b8*/ 	.word	0x0500000f


	//   ....[116]....
        /*02bc*/ 	.word	0x0500000f


	//   ....[117]....
        /*02c0*/ 	.word	0x0500000f


	//   ....[118]....
        /*02c4*/ 	.word	0x0500000f


	//   ....[119]....
        /*02c8*/ 	.word	0x0500000f


	//   ....[120]....
        /*02cc*/ 	.word	0x0500000f


	//   ....[121]....
        /*02d0*/ 	.word	0x0500000f


	//   ....[122]....
        /*02d4*/ 	.word	0x0500000f


	//   ....[123]....
        /*02d8*/ 	.word	0x0500000f


	//   ....[124]....
        /*02dc*/ 	.word	0x0500000f


	//   ....[125]....
        /*02e0*/ 	.word	0x0500000f


	//   ....[126]....
        /*02e4*/ 	.word	0x0500000f


	//   ....[127]....
        /*02e8*/ 	.word	0x0500000f


	//   ....[128]....
        /*02ec*/ 	.word	0x0500000f


	//   ....[129]....
        /*02f0*/ 	.word	0x0500000f


	//   ....[130]....
        /*02f4*/ 	.word	0x0500000f


	//   ....[131]....
        /*02f8*/ 	.word	0x0500000f


	//   ....[132]....
        /*02fc*/ 	.word	0x0500000f


	//   ....[133]....
        /*0300*/ 	.word	0x0500000f


	//   ....[134]....
        /*0304*/ 	.word	0x0500000f


	//   ....[135]....
        /*0308*/ 	.word	0x0500000f


	//   ....[136]....
        /*030c*/ 	.word	0x0500000f


	//   ....[137]....
        /*0310*/ 	.word	0x0500000f


	//   ....[138]....
        /*0314*/ 	.word	0x0500000f


	//   ....[139]....
        /*0318*/ 	.word	0x0500000f


	//   ....[140]....
        /*031c*/ 	.word	0x0500000f


	//   ....[141]....
        /*0320*/ 	.word	0x0500000f


	//   ....[142]....
        /*0324*/ 	.word	0x0500000f


	//   ....[143]....
        /*0328*/ 	.word	0x0500000f


	//   ....[144]....
        /*032c*/ 	.word	0x0500000f


	//   ....[145]....
        /*0330*/ 	.word	0x0500000f


	//   ....[146]....
        /*0334*/ 	.word	0x0500000f


	//   ....[147]....
        /*0338*/ 	.word	0x0500000f


	//   ....[148]....
        /*033c*/ 	.word	0x0500000f


	//   ....[149]....
        /*0340*/ 	.word	0x0500000f


	//   ....[150]....
        /*0344*/ 	.word	0x0500000f


	//   ....[151]....
        /*0348*/ 	.word	0x0500000f


	//   ....[152]....
        /*034c*/ 	.word	0x0500000f


	//   ....[153]....
        /*0350*/ 	.word	0x0500000f


	//   ....[154]....
        /*0354*/ 	.word	0x0500000f


	//   ....[155]....
        /*0358*/ 	.word	0x0500000f


	//   ....[156]....
        /*035c*/ 	.word	0x0500000f


	//----- nvinfo : EIATTR_COOP_GROUP_INSTR_OFFSETS
	.align		4
.L_342:
        /*0360*/ 	.byte	0x04, 0x28
        /*0362*/ 	.short	(.L_344 - .L_343)


	//   ....[0]....
.L_343:
        /*0364*/ 	.word	0x00000080


	//   ....[1]....
        /*0368*/ 	.word	0x00000090


	//   ....[2]....
        /*036c*/ 	.word	0x000002c0


	//   ....[3]....
        /*0370*/ 	.word	0x00000420


	//   ....[4]....
        /*0374*/ 	.word	0x00000540


	//   ....[5]....
        /*0378*/ 	.word	0x000006a0


	//   ....[6]....
        /*037c*/ 	.word	0x00001b50


	//   ....[7]....
        /*0380*/ 	.word	0x00003b50


	//   ....[8]....
        /*0384*/ 	.word	0x000042b0


	//   ....[9]....
        /*0388*/ 	.word	0x000053b0


	//   ....[10]....
        /*038c*/ 	.word	0x00005610


	//   ....[11]....
        /*0390*/ 	.word	0x00005f10


	//   ....[12]....
        /*0394*/ 	.word	0x00006020


	//   ....[13]....
        /*0398*/ 	.word	0x00006420


	//   ....[14]....
        /*039c*/ 	.word	0x000064e0


	//   ....[15]....
        /*03a0*/ 	.word	0x00006c10


	//   ....[16]....
        /*03a4*/ 	.word	0x00007270


	//   ....[17]....
        /*03a8*/ 	.word	0x00008340


	//   ....[18]....
        /*03ac*/ 	.word	0x00008560


	//   ....[19]....
        /*03b0*/ 	.word	0x00008c70


	//   ....[20]....
        /*03b4*/ 	.word	0x00008d70


	//   ....[21]....
        /*03b8*/ 	.word	0x00009140


	//   ....[22]....
        /*03bc*/ 	.word	0x000091f0


	//   ....[23]....
        /*03c0*/ 	.word	0x0000a250


	//   ....[24]....
        /*03c4*/ 	.word	0x0000a950


	//   ....[25]....
        /*03c8*/ 	.word	0x0000bac0


	//   ....[26]....
        /*03cc*/ 	.word	0x0000baf0


	//   ....[27]....
        /*03d0*/ 	.word	0x0000bdb0


	//   ....[28]....
        /*03d4*/ 	.word	0x0000bf80


	//   ....[29]....
        /*03d8*/ 	.word	0x0000ce10


	//   ....[30]....
        /*03dc*/ 	.word	0x0000d290


	//   ....[31]....
        /*03e0*/ 	.word	0x0000e360


	//   ....[32]....
        /*03e4*/ 	.word	0x0000e580


	//   ....[33]....
        /*03e8*/ 	.word	0x0000ec80


	//   ....[34]....
        /*03ec*/ 	.word	0x0000ed80


	//   ....[35]....
        /*03f0*/ 	.word	0x0000f160


	//   ....[36]....
        /*03f4*/ 	.word	0x0000f210


	//   ....[37]....
        /*03f8*/ 	.word	0x00010240


	//   ....[38]....
        /*03fc*/ 	.word	0x00010310


	//   ....[39]....
        /*0400*/ 	.word	0x00010340


	//   ....[40]....
        /*0404*/ 	.word	0x000103b0


	//   ....[41]....
        /*0408*/ 	.word	0x000103c0


	//   ....[42]....
        /*040c*/ 	.word	0x00011530


	//   ....[43]....
        /*0410*/ 	.word	0x00012110


	//   ....[44]....
        /*0414*/ 	.word	0x00012150


	//   ....[45]....
        /*0418*/ 	.word	0x00012180


	//   ....[46]....
        /*041c*/ 	.word	0x000121a0


	//   ....[47]....
        /*0420*/ 	.word	0x000127b0


	//   ....[48]....
        /*0424*/ 	.word	0x000127d0


	//   ....[49]....
        /*0428*/ 	.word	0x00012a50


	//   ....[50]....
        /*042c*/ 	.word	0x00012a70


	//   ....[51]....
        /*0430*/ 	.word	0x000133e0


	//   ....[52]....
        /*0434*/ 	.word	0x00013410


	//   ....[53]....
        /*0438*/ 	.word	0x00013650


	//   ....[54]....
        /*043c*/ 	.word	0x00013670


	//   ....[55]....
        /*0440*/ 	.word	0x00013950


	//   ....[56]....
        /*0444*/ 	.word	0x000154f0


	//   ....[57]....
        /*0448*/ 	.word	0x00015510


	//   ....[58]....
        /*044c*/ 	.word	0x00015530


	//   ....[59]....
        /*0450*/ 	.word	0x000155a0


	//   ....[60]....
        /*0454*/ 	.word	0x000155d0


	//   ....[61]....
        /*0458*/ 	.word	0x00015640


	//   ....[62]....
        /*045c*/ 	.word	0x00015670


	//   ....[63]....
        /*0460*/ 	.word	0x00015680


	//   ....[64]....
        /*0464*/ 	.word	0x00015d70


	//   ....[65]....
        /*0468*/ 	.word	0x00015da0


	//   ....[66]....
        /*046c*/ 	.word	0x00015dd0


	//   ....[67]....
        /*0470*/ 	.word	0x00015e80


	//   ....[68]....
        /*0474*/ 	.word	0x00015ea0


	//   ....[69]....
        /*0478*/ 	.word	0x00015f30


	//   ....[70]....
        /*047c*/ 	.word	0x00015f50


	//   ....[71]....
        /*0480*/ 	.word	0x00015f60


	//   ....[72]....
        /*0484*/ 	.word	0x000165a0


	//   ....[73]....
        /*0488*/ 	.word	0x000165d0


	//   ....[74]....
        /*048c*/ 	.word	0x000165e0


	//   ....[75]....
        /*0490*/ 	.word	0x00016680


	//   ....[76]....
        /*0494*/ 	.word	0x00016790


	//   ....[77]....
        /*0498*/ 	.word	0x000167a0


	//   ....[78]....
        /*049c*/ 	.word	0x000167b0


	//   ....[79]....
        /*04a0*/ 	.word	0x000168c0


	//   ....[80]....
        /*04a4*/ 	.word	0x00016e70


	//   ....[81]....
        /*04a8*/ 	.word	0x00016ea0


	//   ....[82]....
        /*04ac*/ 	.word	0x00016ed0


	//   ....[83]....
        /*04b0*/ 	.word	0x00016f30


	//   ....[84]....
        /*04b4*/ 	.word	0x00017080


	//   ....[85]....
        /*04b8*/ 	.word	0x000170a0


	//   ....[86]....
        /*04bc*/ 	.word	0x000170b0


	//   ....[87]....
        /*04c0*/ 	.word	0x00017200


	//   ....[88]....
        /*04c4*/ 	.word	0x00017a90


	//   ....[89]....
        /*04c8*/ 	.word	0x00017ab0


	//   ....[90]....
        /*04cc*/ 	.word	0x00017b00


	//   ....[91]....
        /*04d0*/ 	.word	0x00017b10


	//   ....[92]....
        /*04d4*/ 	.word	0x00017b50


	//   ....[93]....
        /*04d8*/ 	.word	0x00017b60


	//   ....[94]....
        /*04dc*/ 	.word	0x00017b70


	//   ....[95]....
        /*04e0*/ 	.word	0x00017bb0


	//   ....[96]....
        /*04e4*/ 	.word	0x00017ed0


	//   ....[97]....
        /*04e8*/ 	.word	0x00017f10


	//   ....[98]....
        /*04ec*/ 	.word	0x00017f30


	//   ....[99]....
        /*04f0*/ 	.word	0x00017fa0


	//   ....[100]....
        /*04f4*/ 	.word	0x00017fc0


	//   ....[101]....
        /*04f8*/ 	.word	0x00017fe0


	//   ....[102]....
        /*04fc*/ 	.word	0x00018070


	//   ....[103]....
        /*0500*/ 	.word	0x00018110


	//   ....[104]....
        /*0504*/ 	.word	0x00018700


	//   ....[105]....
        /*0508*/ 	.word	0x000188e0


	//   ....[106]....
        /*050c*/ 	.word	0x00018f70


	//   ....[107]....
        /*0510*/ 	.word	0x00019050


	//   ....[108]....
        /*0514*/ 	.word	0x000190f0


	//   ....[109]....
        /*0518*/ 	.word	0x00019150


	//   ....[110]....
        /*051c*/ 	.word	0x00019230


	//   ....[111]....
        /*0520*/ 	.word	0x000192a0


	//   ....[112]....
        /*0524*/ 	.word	0x00019380


	//   ....[113]....
        /*0528*/ 	.word	0x000193f0


	//   ....[114]....
        /*052c*/ 	.word	0x000194c0


	//   ....[115]....
        /*0530*/ 	.word	0x00019560


	//   ....[116]....
        /*0534*/ 	.word	0x000195f0


	//   ....[117]....
        /*0538*/ 	.word	0x00019650


	//   ....[118]....
        /*053c*/ 	.word	0x00019750


	//   ....[119]....
        /*0540*/ 	.word	0x000197d0


	//   ....[120]....
        /*0544*/ 	.word	0x000198c0


	//   ....[121]....
        /*0548*/ 	.word	0x00019930


	//   ....[122]....
        /*054c*/ 	.word	0x00019a10


	//   ....[123]....
        /*0550*/ 	.word	0x00019aa0


	//   ....[124]....
        /*0554*/ 	.word	0x00019b40


	//   ....[125]....
        /*0558*/ 	.word	0x00019c60


	//   ....[126]....
        /*055c*/ 	.word	0x00019d50


	//   ....[127]....
        /*0560*/ 	.word	0x00019f00


	//   ....[128]....
        /*0564*/ 	.word	0x00019f50


	//   ....[129]....
        /*0568*/ 	.word	0x0001a060


	//   ....[130]....
        /*056c*/ 	.word	0x0001a140


	//   ....[131]....
        /*0570*/ 	.word	0x0001a2b0


	//   ....[132]....
        /*0574*/ 	.word	0x0001a3b0


	//   ....[133]....
        /*0578*/ 	.word	0x0001a5d0


	//   ....[134]....
        /*057c*/ 	.word	0x0001a620


	//   ....[135]....
        /*0580*/ 	.word	0x0001a7e0


	//   ....[136]....
        /*0584*/ 	.word	0x0001a830


	//   ....[137]....
        /*0588*/ 	.word	0x0001a9f0


	//   ....[138]....
        /*058c*/ 	.word	0x0001aa40


	//   ....[139]....
        /*0590*/ 	.word	0x0001ab20


	//   ....[140]....
        /*0594*/ 	.word	0x0001abc0


	//   ....[141]....
        /*0598*/ 	.word	0x0001ac20


	//   ....[142]....
        /*059c*/ 	.word	0x0001acd0


	//   ....[143]....
        /*05a0*/ 	.word	0x0001ad30


	//   ....[144]....
        /*05a4*/ 	.word	0x0001ade0


	//   ....[145]....
        /*05a8*/ 	.word	0x0001ae40


	//   ....[146]....
        /*05ac*/ 	.word	0x0001aef0


	//   ....[147]....
        /*05b0*/ 	.word	0x0001afe0


	//   ....[148]....
        /*05b4*/ 	.word	0x0001b0c0


	//   ....[149]....
        /*05b8*/ 	.word	0x0001b1a0


	//   ....[150]....
        /*05bc*/ 	.word	0x0001b2b0


	//   ....[151]....
        /*05c0*/ 	.word	0x0001b3d0


	//   ....[152]....
        /*05c4*/ 	.word	0x0001b4b0


	//   ....[153]....
        /*05c8*/ 	.word	0x0001b5c0


	//   ....[154]....
        /*05cc*/ 	.word	0x0001b6a0


	//   ....[155]....
        /*05d0*/ 	.word	0x0001b730


	//   ....[156]....
        /*05d4*/ 	.word	0x0001b850


	//----- nvinfo : EIATTR_REG_RECONFIG
	.align		4
.L_344:
        /*05d8*/ 	.byte	0x01, 0x54
	.zero		2


	//----- nvinfo : EIATTR_SYSCALL_OFFSETS
	.align		4
        /*05dc*/ 	.byte	0x04, 0x46
        /*05de*/ 	.short	(.L_346 - .L_345)


	//   ....[0]....
.L_345:
        /*05e0*/ 	.word	0x00003d20


	//   ....[1]....
        /*05e4*/ 	.word	0x00014c20


	//   ....[2]....
        /*05e8*/ 	.word	0x00014d70


	//   ....[3]....
        /*05ec*/ 	.word	0x00014e60


	//   ....[4]....
        /*05f0*/ 	.word	0x000159a0


	//   ....[5]....
        /*05f4*/ 	.word	0x00016240


	//----- nvinfo : EIATTR_MBARRIER_INSTR_OFFSETS
	.align		4
.L_346:
        /*05f8*/ 	.byte	0x04, 0x39
        /*05fa*/ 	.short	(.L_348 - .L_347)


	//   ....[0]....
.L_347:
        /*05fc*/ 	.word	0x000001a0
        /*0600*/ 	.word	0x000000ff
        /*0604*/ 	.word	0x00038800
        /*0608*/ 	.short	0x0100
        /*060a*/ 	.byte	0x08
	.zero		1


	//   ....[1]....
        /*060c*/ 	.word	0x000001b0
        /*0610*/ 	.word	0x000000ff
        /*0614*/ 	.word	0x00038810
        /*0618*/ 	.short	0x0100
        /*061a*/ 	.byte	0x08
	.zero		1


	//   ....[2]....
        /*061c*/ 	.word	0x000001c0
        /*0620*/ 	.word	0x000000ff
        /*0624*/ 	.word	0x00038820
        /*0628*/ 	.short	0x0100
        /*062a*/ 	.byte	0x08
	.zero		1


	//   ....[3]....
        /*062c*/ 	.word	0x00000270
        /*0630*/ 	.word	0x000000ff
        /*0634*/ 	.word	0x00038830
        /*0638*/ 	.short	0x0100
        /*063a*/ 	.byte	0x06
	.zero		1


	//   ....[4]....
        /*063c*/ 	.word	0x00000280
        /*0640*/ 	.word	0x000000ff
        /*0644*/ 	.word	0x00038840
        /*0648*/ 	.short	0x0100
        /*064a*/ 	.byte	0x06
	.zero		1


	//   ....[5]....
        /*064c*/ 	.word	0x00000290
        /*0650*/ 	.word	0x000000ff
        /*0654*/ 	.word	0x00038838
        /*0658*/ 	.short	0x0100
        /*065a*/ 	.byte	0x06
	.zero		1


	//   ....[6]....
        /*065c*/ 	.word	0x000002a0
        /*0660*/ 	.word	0x000000ff
        /*0664*/ 	.word	0x00038848
        /*0668*/ 	.short	0x0100
        /*066a*/ 	.byte	0x06
	.zero		1


	//   ....[7]....
        /*066c*/ 	.word	0x000003d0
        /*0670*/ 	.word	0x000000ff
        /*0674*/ 	.word	0x00038850
        /*0678*/ 	.short	0x0100
        /*067a*/ 	.byte	0x08
	.zero		1


	//   ....[8]....
        /*067c*/ 	.word	0x000003e0
        /*0680*/ 	.word	0x000000ff
        /*0684*/ 	.word	0x00038860
        /*0688*/ 	.short	0x0100
        /*068a*/ 	.byte	0x08
	.zero		1


	//   ....[9]....
        /*068c*/ 	.word	0x000003f0
        /*0690*/ 	.word	0x000000ff
        /*0694*/ 	.word	0x00038858
        /*0698*/ 	.short	0x0100
        /*069a*/ 	.byte	0x08
	.zero		1


	//   ....[10]....
        /*069c*/ 	.word	0x00000400
        /*06a0*/ 	.word	0x000000ff
        /*06a4*/ 	.word	0x00038868
        /*06a8*/ 	.short	0x0100
        /*06aa*/ 	.byte	0x08
	.zero		1


	//   ....[11]....
        /*06ac*/ 	.word	0x000004f0
        /*06b0*/ 	.word	0x000000ff
        /*06b4*/ 	.word	0x00038870
        /*06b8*/ 	.short	0x0100
        /*06ba*/ 	.byte	0x06
	.zero		1


	//   ....[12]....
        /*06bc*/ 	.word	0x00000500
        /*06c0*/ 	.word	0x000000ff
        /*06c4*/ 	.word	0x00038880
        /*06c8*/ 	.short	0x0100
        /*06ca*/ 	.byte	0x06
	.zero		1


	//   ....[13]....
        /*06cc*/ 	.word	0x00000510
        /*06d0*/ 	.word	0x000000ff
        /*06d4*/ 	.word	0x00038878
        /*06d8*/ 	.short	0x0100
        /*06da*/ 	.byte	0x06
	.zero		1


	//   ....[14]....
        /*06dc*/ 	.word	0x00000520
        /*06e0*/ 	.word	0x000000ff
        /*06e4*/ 	.word	0x00038888
        /*06e8*/ 	.short	0x0100
        /*06ea*/ 	.byte	0x06
	.zero		1


	//   ....[15]....
        /*06ec*/ 	.word	0x00000650
        /*06f0*/ 	.word	0x000000ff
        /*06f4*/ 	.word	0x00038890
        /*06f8*/ 	.short	0x0100
        /*06fa*/ 	.byte	0x08
	.zero		1


	//   ....[16]....
        /*06fc*/ 	.word	0x00000660
        /*0700*/ 	.word	0x000000ff
        /*0704*/ 	.word	0x000388a0
        /*0708*/ 	.short	0x0100
        /*070a*/ 	.byte	0x08
	.zero		1


	//   ....[17]....
        /*070c*/ 	.word	0x00000670
        /*0710*/ 	.word	0x000000ff
        /*0714*/ 	.word	0x00038898
        /*0718*/ 	.short	0x0100
        /*071a*/ 	.byte	0x08
	.zero		1


	//   ....[18]....
        /*071c*/ 	.word	0x00000680
        /*0720*/ 	.word	0x000000ff
        /*0724*/ 	.word	0x000388a8
        /*0728*/ 	.short	0x0100
        /*072a*/ 	.byte	0x08
	.zero		1


	//   ....[19]....
        /*072c*/ 	.word	0x000007b0
        /*0730*/ 	.word	0x000000ff
        /*0734*/ 	.word	0x000388b0
        /*0738*/ 	.short	0x0100
        /*073a*/ 	.byte	0x08
	.zero		1


	//   ....[20]....
        /*073c*/ 	.word	0x000007c0
        /*0740*/ 	.word	0x000000ff
        /*0744*/ 	.word	0x000388c0
        /*0748*/ 	.short	0x0100
        /*074a*/ 	.byte	0x08
	.zero		1


	//   ....[21]....
        /*074c*/ 	.word	0x000007d0
        /*0750*/ 	.word	0x000000ff
        /*0754*/ 	.word	0x000388b8
        /*0758*/ 	.short	0x0100
        /*075a*/ 	.byte	0x08
	.zero		1


	//   ....[22]....
        /*075c*/ 	.word	0x000007e0
        /*0760*/ 	.word	0x000000ff
        /*0764*/ 	.word	0x000388c8
        /*0768*/ 	.short	0x0100
        /*076a*/ 	.byte	0x08
	.zero		1


	//   ....[23]....
        /*076c*/ 	.word	0x00001eb0
        /*0770*/ 	.word	0x000000ff
        /*0774*/ 	.word	0x00000000
        /*0778*/ 	.short	0x0101
        /*077a*/ 	.byte	0x06
	.zero		1


	//   ....[24]....
        /*077c*/ 	.word	0x00002970
        /*0780*/ 	.word	0x000000ff
        /*0784*/ 	.word	0x00000000
        /*0788*/ 	.short	0x0101
        /*078a*/ 	.byte	0x06
	.zero		1


	//   ....[25]....
        /*078c*/ 	.word	0x00003d80
        /*0790*/ 	.word	0x000000ff
        /*0794*/ 	.word	0x00038800
        /*0798*/ 	.short	0x010a
        /*079a*/ 	.byte	0x26
	.zero		1


	//   ....[26]....
        /*079c*/ 	.word	0x00003df0
        /*07a0*/ 	.word	0x00000008
        /*07a4*/ 	.word	0x00038830
        /*07a8*/ 	.short	0x010a
        /*07aa*/ 	.byte	0x3f
	.zero		1


	//   ....[27]....
        /*07ac*/ 	.word	0x00003e30
        /*07b0*/ 	.word	0x00000008
        /*07b4*/ 	.word	0x00038830
        /*07b8*/ 	.short	0x010a
        /*07ba*/ 	.byte	0x3f
	.zero		1


	//   ....[28]....
        /*07bc*/ 	.word	0x000040b0
        /*07c0*/ 	.word	0x000000ff
        /*07c4*/ 	.word	0x00038810
        /*07c8*/ 	.short	0x010a
        /*07ca*/ 	.byte	0x26
	.zero		1


	//   ....[29]....
        /*07cc*/ 	.word	0x000040f0
        /*07d0*/ 	.word	0x00000008
        /*07d4*/ 	.word	0x00038850
        /*07d8*/ 	.short	0x010a
        /*07da*/ 	.byte	0x3f
	.zero		1


	//   ....[30]....
        /*07dc*/ 	.word	0x00004130
        /*07e0*/ 	.word	0x00000008
        /*07e4*/ 	.word	0x00038850
        /*07e8*/ 	.short	0x010a
        /*07ea*/ 	.byte	0x3f
	.zero		1


	//   ....[31]....
        /*07ec*/ 	.word	0x00005340
        /*07f0*/ 	.word	0x000000ff
        /*07f4*/ 	.word	0x00000000
        /*07f8*/ 	.short	0x0101
        /*07fa*/ 	.byte	0x05
	.zero		1


	//   ....[32]....
        /*07fc*/ 	.word	0x00006cd0
        /*0800*/ 	.word	0x000000ff
        /*0804*/ 	.word	0x00000000
        /*0808*/ 	.short	0x0101
        /*080a*/ 	.byte	0x05
	.zero		1


	//   ....[33]....
        /*080c*/ 	.word	0x00006f80
        /*0810*/ 	.word	0x000000ff
        /*0814*/ 	.word	0x00038830
        /*0818*/ 	.short	0x010a
        /*081a*/ 	.byte	0x05
	.zero		1


	//   ....[34]....
        /*081c*/ 	.word	0x00006fc0
        /*0820*/ 	.word	0x000000ff
        /*0824*/ 	.word	0x00038830
        /*0828*/ 	.short	0x010a
        /*082a*/ 	.byte	0x05
	.zero		1


	//   ....[35]....
        /*082c*/ 	.word	0x00007150
        /*0830*/ 	.word	0x000000ff
        /*0834*/ 	.word	0x00038850
        /*0838*/ 	.short	0x010a
        /*083a*/ 	.byte	0x05
	.zero		1


	//   ....[36]....
        /*083c*/ 	.word	0x00007190
        /*0840*/ 	.word	0x000000ff
        /*0844*/ 	.word	0x00038850
        /*0848*/ 	.short	0x010a
        /*084a*/ 	.byte	0x05
	.zero		1


	//   ....[37]....
        /*084c*/ 	.word	0x000082e0
        /*0850*/ 	.word	0x000000ff
        /*0854*/ 	.word	0x00000000
        /*0858*/ 	.short	0x0101
        /*085a*/ 	.byte	0x0a
	.zero		1


	//   ....[38]....
        /*085c*/ 	.word	0x0000a300
        /*0860*/ 	.word	0x000000ff
        /*0864*/ 	.word	0x00000000
        /*0868*/ 	.short	0x0101
        /*086a*/ 	.byte	0x05
	.zero		1


	//   ....[39]....
        /*086c*/ 	.word	0x0000a660
        /*0870*/ 	.word	0x000000ff
        /*0874*/ 	.word	0x00038830
        /*0878*/ 	.short	0x010a
        /*087a*/ 	.byte	0x05
	.zero		1


	//   ....[40]....
        /*087c*/ 	.word	0x0000a6a0
        /*0880*/ 	.word	0x000000ff
        /*0884*/ 	.word	0x00038830
        /*0888*/ 	.short	0x010a
        /*088a*/ 	.byte	0x05
	.zero		1


	//   ....[41]....
        /*088c*/ 	.word	0x0000a830
        /*0890*/ 	.word	0x000000ff
        /*0894*/ 	.word	0x00038850
        /*0898*/ 	.short	0x010a
        /*089a*/ 	.byte	0x05
	.zero		1


	//   ....[42]....
        /*089c*/ 	.word	0x0000a870
        /*08a0*/ 	.word	0x000000ff
        /*08a4*/ 	.word	0x00038850
        /*08a8*/ 	.short	0x010a
        /*08aa*/ 	.byte	0x05
	.zero		1


	//   ....[43]....
        /*08ac*/ 	.word	0x0000b9d0
        /*08b0*/ 	.word	0x000000ff
        /*08b4*/ 	.word	0x00000000
        /*08b8*/ 	.short	0x0101
        /*08ba*/ 	.byte	0x0a
	.zero		1


	//   ....[44]....
        /*08bc*/ 	.word	0x0000cea0
        /*08c0*/ 	.word	0x000000ff
        /*08c4*/ 	.word	0x00000000
        /*08c8*/ 	.short	0x0101
        /*08ca*/ 	.byte	0x05
	.zero		1


	//   ....[45]....
        /*08cc*/ 	.word	0x0000cfa0
        /*08d0*/ 	.word	0x000000ff
        /*08d4*/ 	.word	0x00038830
        /*08d8*/ 	.short	0x010a
        /*08da*/ 	.byte	0x07
	.zero		1


	//   ....[46]....
        /*08dc*/ 	.word	0x0000cfe0
        /*08e0*/ 	.word	0x000000ff
        /*08e4*/ 	.word	0x00038830
        /*08e8*/ 	.short	0x010a
        /*08ea*/ 	.byte	0x07
	.zero		1


	//   ....[47]....
        /*08ec*/ 	.word	0x0000d170
        /*08f0*/ 	.word	0x000000ff
        /*08f4*/ 	.word	0x00038850
        /*08f8*/ 	.short	0x010a
        /*08fa*/ 	.byte	0x07
	.zero		1


	//   ....[48]....
        /*08fc*/ 	.word	0x0000d1b0
        /*0900*/ 	.word	0x000000ff
        /*0904*/ 	.word	0x00038850
        /*0908*/ 	.short	0x010a
        /*090a*/ 	.byte	0x07
	.zero		1


	//   ....[49]....
        /*090c*/ 	.word	0x0000e300
        /*0910*/ 	.word	0x000000ff
        /*0914*/ 	.word	0x00000000
        /*0918*/ 	.short	0x0101
        /*091a*/ 	.byte	0x0a
	.zero		1


	//   ....[50]....
        /*091c*/ 	.word	0x000102f0
        /*0920*/ 	.word	0x000000ff
        /*0924*/ 	.word	0x00000000
        /*0928*/ 	.short	0x0101
        /*092a*/ 	.byte	0x07
	.zero		1


	//   ....[51]....
        /*092c*/ 	.word	0x000127a0
        /*0930*/ 	.word	0x000000ff
        /*0934*/ 	.word	0x00000000
        /*0938*/ 	.short	0x0101
        /*093a*/ 	.byte	0x04
	.zero		1


	//   ....[52]....
        /*093c*/ 	.word	0x00015290
        /*0940*/ 	.word	0x0000001b
        /*0944*/ 	.word	0x00038840
        /*0948*/ 	.short	0x010a
        /*094a*/ 	.byte	0x3f
	.zero		1


	//   ....[53]....
        /*094c*/ 	.word	0x00015770
        /*0950*/ 	.word	0x0000001b
        /*0954*/ 	.word	0x00038830
        /*0958*/ 	.short	0x0107
        /*095a*/ 	.byte	0x3f
	.zero		1


	//   ....[54]....
        /*095c*/ 	.word	0x00015830
        /*0960*/ 	.word	0x0000001b
        /*0964*/ 	.word	0x00038830
        /*0968*/ 	.short	0x0101
        /*096a*/ 	.byte	0x3f
	.zero		1


	//   ....[55]....
        /*096c*/ 	.word	0x00016080
        /*0970*/ 	.word	0x00000011
        /*0974*/ 	.word	0x00038800
        /*0978*/ 	.short	0x0107
        /*097a*/ 	.byte	0x3f
	.zero		1


	//   ....[56]....
        /*097c*/ 	.word	0x00016110
        /*0980*/ 	.word	0x00000011
        /*0984*/ 	.word	0x00038800
        /*0988*/ 	.short	0x0101
        /*098a*/ 	.byte	0x3f
	.zero		1


	//   ....[57]....
        /*098c*/ 	.word	0x00016aa0
        /*0990*/ 	.word	0x00000011
        /*0994*/ 	.word	0x00038810
        /*0998*/ 	.short	0x0107
        /*099a*/ 	.byte	0x3f
	.zero		1


	//   ....[58]....
        /*099c*/ 	.word	0x00016b90
        /*09a0*/ 	.word	0x00000011
        /*09a4*/ 	.word	0x00038810
        /*09a8*/ 	.short	0x0101
        /*09aa*/ 	.byte	0x3f
	.zero		1


	//   ....[59]....
        /*09ac*/ 	.word	0x00016bb0
        /*09b0*/ 	.word	0x00000011
        /*09b4*/ 	.word	0x00038820
        /*09b8*/ 	.short	0x010a
        /*09ba*/ 	.byte	0x3f
	.zero		1


	//   ....[60]....
        /*09bc*/ 	.word	0x00016c40
        /*09c0*/ 	.word	0x0000001b
        /*09c4*/ 	.word	0x00038860
        /*09c8*/ 	.short	0x010a
        /*09ca*/ 	.byte	0x3f
	.zero		1


	//   ....[61]....
        /*09cc*/ 	.word	0x000174c0
        /*09d0*/ 	.word	0x0000001b
        /*09d4*/ 	.word	0x00038850
        /*09d8*/ 	.short	0x0107
        /*09da*/ 	.byte	0x3f
	.zero		1


	//   ....[62]....
        /*09dc*/ 	.word	0x00017590
        /*09e0*/ 	.word	0x0000001b
        /*09e4*/ 	.word	0x00038850
        /*09e8*/ 	.short	0x0101
        /*09ea*/ 	.byte	0x3f
	.zero		1


	//   ....[63]....
        /*09ec*/ 	.word	0x000178f0
        /*09f0*/ 	.word	0x00000008
        /*09f4*/ 	.word	0x00038840
        /*09f8*/ 	.short	0x010a
        /*09fa*/ 	.byte	0x3f
	.zero		1


	//   ....[64]....
        /*09fc*/ 	.word	0x00017c30
        /*0a00*/ 	.word	0x00000008
        /*0a04*/ 	.word	0x00038830
        /*0a08*/ 	.short	0x0107
        /*0a0a*/ 	.byte	0x3f
	.zero		1


	//   ....[65]....
        /*0a0c*/ 	.word	0x00017cf0
        /*0a10*/ 	.word	0x00000008
        /*0a14*/ 	.word	0x00038830
        /*0a18*/ 	.short	0x0101
        /*0a1a*/ 	.byte	0x3f
	.zero		1


	//   ....[66]....
        /*0a1c*/ 	.word	0x00017d20
        /*0a20*/ 	.word	0x00000008
        /*0a24*/ 	.word	0x00038860
        /*0a28*/ 	.short	0x010a
        /*0a2a*/ 	.byte	0x3f
	.zero		1


	//   ....[67]....
        /*0a2c*/ 	.word	0x000183c0
        /*0a30*/ 	.word	0x00000008
        /*0a34*/ 	.word	0x00038850
        /*0a38*/ 	.short	0x0107
        /*0a3a*/ 	.byte	0x3f
	.zero		1


	//   ....[68]....
        /*0a3c*/ 	.word	0x00018480
        /*0a40*/ 	.word	0x00000008
        /*0a44*/ 	.word	0x00038850
        /*0a48*/ 	.short	0x0101
        /*0a4a*/ 	.byte	0x3f
	.zero		1


	//   ....[69]....
        /*0a4c*/ 	.word	0x00018860
        /*0a50*/ 	.word	0x00000005
        /*0a54*/ 	.word	0x00038820
        /*0a58*/ 	.short	0x010a
        /*0a5a*/ 	.byte	0x3f
	.zero		1


	//   ....[70]....
        /*0a5c*/ 	.word	0x000189d0
        /*0a60*/ 	.word	0x00000003
        /*0a64*/ 	.word	0x00038840
        /*0a68*/ 	.short	0x010a
        /*0a6a*/ 	.byte	0x3f
	.zero		1


	//   ....[71]....
        /*0a6c*/ 	.word	0x00018a70
        /*0a70*/ 	.word	0x00000005
        /*0a74*/ 	.word	0x00038840
        /*0a78*/ 	.short	0x010a
        /*0a7a*/ 	.byte	0x3f
	.zero		1


	//   ....[72]....
        /*0a7c*/ 	.word	0x00018ab0
        /*0a80*/ 	.word	0x00000003
        /*0a84*/ 	.word	0x00038860
        /*0a88*/ 	.short	0x010a
        /*0a8a*/ 	.byte	0x3f
	.zero		1


	//   ....[73]....
        /*0a8c*/ 	.word	0x00018af0
        /*0a90*/ 	.word	0x00000005
        /*0a94*/ 	.word	0x00038860
        /*0a98*/ 	.short	0x010a
        /*0a9a*/ 	.byte	0x3f
	.zero		1


	//   ....[74]....
        /*0a9c*/ 	.word	0x00018b60
        /*0aa0*/ 	.word	0x00000003
        /*0aa4*/ 	.word	0x00038800
        /*0aa8*/ 	.short	0x010a
        /*0aaa*/ 	.byte	0x3f
	.zero		1


	//   ....[75]....
        /*0aac*/ 	.word	0x00018bb0
        /*0ab0*/ 	.word	0x00000008
        /*0ab4*/ 	.word	0x00038830
        /*0ab8*/ 	.short	0x010a
        /*0aba*/ 	.byte	0x3f
	.zero		1


	//   ....[76]....
        /*0abc*/ 	.word	0x00018c10
        /*0ac0*/ 	.word	0x00000005
        /*0ac4*/ 	.word	0x00038810
        /*0ac8*/ 	.short	0x010a
        /*0aca*/ 	.byte	0x3f
	.zero		1


	//   ....[77]....
        /*0acc*/ 	.word	0x00018c60
        /*0ad0*/ 	.word	0x00000008
        /*0ad4*/ 	.word	0x00038850
        /*0ad8*/ 	.short	0x010a
        /*0ada*/ 	.byte	0x3f
	.zero		1


	//   ....[78]....
        /*0adc*/ 	.word	0x00018cc0
        /*0ae0*/ 	.word	0x00000006
        /*0ae4*/ 	.word	0x00038830
        /*0ae8*/ 	.short	0x010a
        /*0aea*/ 	.byte	0x3f
	.zero		1


	//   ....[79]....
        /*0aec*/ 	.word	0x00018d20
        /*0af0*/ 	.word	0x00000006
        /*0af4*/ 	.word	0x00038850
        /*0af8*/ 	.short	0x010a
        /*0afa*/ 	.byte	0x3f
	.zero		1


	//   ....[80]....
        /*0afc*/ 	.word	0x00018d80
        /*0b00*/ 	.word	0x0000000a
        /*0b04*/ 	.word	0x00038830
        /*0b08*/ 	.short	0x010a
        /*0b0a*/ 	.byte	0x3f
	.zero		1


	//   ....[81]....
        /*0b0c*/ 	.word	0x00018de0
        /*0b10*/ 	.word	0x0000000a
        /*0b14*/ 	.word	0x00038850
        /*0b18*/ 	.short	0x010a
        /*0b1a*/ 	.byte	0x3f
	.zero		1


	//   ....[82]....
        /*0b1c*/ 	.word	0x00018e40
        /*0b20*/ 	.word	0x00000006
        /*0b24*/ 	.word	0x00038830
        /*0b28*/ 	.short	0x010a
        /*0b2a*/ 	.byte	0x3f
	.zero		1


	//   ....[83]....
        /*0b2c*/ 	.word	0x00018ea0
        /*0b30*/ 	.word	0x00000006
        /*0b34*/ 	.word	0x00038850
        /*0b38*/ 	.short	0x010a
        /*0b3a*/ 	.byte	0x3f
	.zero		1


	//   ....[84]....
        /*0b3c*/ 	.word	0x00018fa0
        /*0b40*/ 	.word	0x0000001b
        /*0b44*/ 	.word	0x00038840
        /*0b48*/ 	.short	0x010a
        /*0b4a*/ 	.byte	0x3f
	.zero		1


	//   ....[85]....
        /*0b4c*/ 	.word	0x0001a1b0
        /*0b50*/ 	.word	0x00000011
        /*0b54*/ 	.word	0x00038820
        /*0b58*/ 	.short	0x010a
        /*0b5a*/ 	.byte	0x3f
	.zero		1


	//   ....[86]....
        /*0b5c*/ 	.word	0x0001a200
        /*0b60*/ 	.word	0x0000001b
        /*0b64*/ 	.word	0x00038860
        /*0b68*/ 	.short	0x010a
        /*0b6a*/ 	.byte	0x3f
	.zero		1


	//   ....[87]....
        /*0b6c*/ 	.word	0x0001aa70
        /*0b70*/ 	.word	0x00000008
        /*0b74*/ 	.word	0x00038840
        /*0b78*/ 	.short	0x010a
        /*0b7a*/ 	.byte	0x3f
	.zero		1


	//   ....[88]....
        /*0b7c*/ 	.word	0x0001af30
        /*0b80*/ 	.word	0x00000008
        /*0b84*/ 	.word	0x00038860
        /*0b88*/ 	.short	0x010a
        /*0b8a*/ 	.byte	0x3f
	.zero		1


	//   ....[89]....
        /*0b8c*/ 	.word	0x0001b770
        /*0b90*/ 	.word	0x00000005
        /*0b94*/ 	.word	0x00038820
        /*0b98*/ 	.short	0x010a
        /*0b9a*/ 	.byte	0x3f
	.zero		1


	//   ....[90]....
        /*0b9c*/ 	.word	0x0001b910
        /*0ba0*/ 	.word	0x00000003
        /*0ba4*/ 	.word	0x00038840
        /*0ba8*/ 	.short	0x010a
        /*0baa*/ 	.byte	0x3f
	.zero		1


	//   ....[91]....
        /*0bac*/ 	.word	0x0001b960
        /*0bb0*/ 	.word	0x00000005
        /*0bb4*/ 	.word	0x00038840
        /*0bb8*/ 	.short	0x010a
        /*0bba*/ 	.byte	0x3f
	.zero		1


	//   ....[92]....
        /*0bbc*/ 	.word	0x0001b9b0
        /*0bc0*/ 	.word	0x00000003
        /*0bc4*/ 	.word	0x00038860
        /*0bc8*/ 	.short	0x010a
        /*0bca*/ 	.byte	0x3f
	.zero		1


	//----- nvinfo : EIATTR_NUM_MBARRIERS
	.align		4
.L_348:
        /*0bcc*/ 	.byte	0x03, 0x38
        /*0bce*/ 	.short	0x0017


	//----- nvinfo : EIATTR_EXIT_INSTR_OFFSETS
	.align		4
        /*0bd0*/ 	.byte	0x04, 0x1c
        /*0bd2*/ 	.short	(.L_350 - .L_349)


	//   ....[0]....
.L_349:
        /*0bd4*/ 	.word	0x00000940


	//   ....[1]....
        /*0bd8*/ 	.word	0x000138c0


	//   ....[2]....
        /*0bdc*/ 	.word	0x00018b40


	//----- nvinfo : EIATTR_MAX_THREADS
	.align		4
.L_350:
        /*0be0*/ 	.byte	0x04, 0x05
        /*0be2*/ 	.short	(.L_352 - .L_351)
.L_351:
        /*0be4*/ 	.word	0x00000180
        /*0be8*/ 	.word	0x00000001
        /*0bec*/ 	.word	0x00000001


	//----- nvinfo : EIATTR_CRS_STACK_SIZE
	.align		4
.L_352:
        /*0bf0*/ 	.byte	0x04, 0x1e
        /*0bf2*/ 	.short	(.L_354 - .L_353)
.L_353:
        /*0bf4*/ 	.word	0x00000000


	//----- nvinfo : EIATTR_CBANK_PARAM_SIZE
	.align		4
.L_354:
        /*0bf8*/ 	.byte	0x03, 0x19
        /*0bfa*/ 	.short	0x0bf0


	//----- nvinfo : EIATTR_PARAM_CBANK
	.align		4
        /*0bfc*/ 	.byte	0x04, 0x0a
        /*0bfe*/ 	.short	(.L_356 - .L_355)
	.align		4
.L_355:
        /*0c00*/ 	.word	index@(.nv.constant0._ZN7cutlass13device_kernelIN5flash11enable_sm90INS1_16FlashAttnFwdSm90INS1_25CollectiveMainloopFwdSm90ILi2EN4cute5tupleIJNS5_1CILi1EEES8_S8_EEENS6_IJNS7_ILi64EEESA_SA_EEELi512ENS_10bfloat16_tEfNS_4arch4Sm90ELb0ELb1ELb0ELb0ELb1ELb0ELb1ELb0ELb0ELb1ELb0ELb0EEENS1_21CollectiveEpilogueFwdINS6_IJSA_NS7_ILi512EEESA_EEES9_SC_SE_Li256ELb0ELb1ELb0ELb0EEENS1_30DynamicPersistentTileSchedulerILi256ELi128ELb0ELb1ELb1EEEEEEEEEvNT_6ParamsE)
        /*0c04*/ 	.short	0x0210
        /*0c06*/ 	.short	0x0bf0


	//----- nvinfo : EIATTR_SW_WAR
	.align		4
.L_356:
        /*0c08*/ 	.byte	0x04, 0x36
        /*0c0a*/ 	.short	(.L_358 - .L_357)
.L_357:
        /*0c0c*/ 	.word	0x00000008
.L_358:


//--------------------- .nv.info._ZN7cutlass13device_kernelIN5flash11enable_sm90INS1_16FlashAttnFwdSm90INS1_25CollectiveMainloopFwdSm90ILi2EN4cute5tupleIJNS5_1CILi1EEES8_S8_EEENS6_IJNS7_ILi64EEESA_SA_EEELi512ENS_10bfloat16_tEfNS_4arch4Sm90ELb0ELb1ELb0ELb1ELb1ELb0ELb0ELb0ELb0ELb1ELb0ELb0EEENS1_21CollectiveEpilogueFwdINS6_IJSA_NS7_ILi512EEESA_EEES9_SC_SE_Li256ELb1ELb1ELb0ELb0EEENS1_36VarlenDynamicPersistentTileSchedulerILi64ELi64ELi256ELi128ELb0ELb1ELb1ELb1ELb0ELb1EEEEEEEEEvNT_6ParamsE --------------------------
	.section	.nv.info._ZN7cutlass13device_kernelIN5flash11enable_sm90INS1_16FlashAttnFwdSm90INS1_25CollectiveMainloopFwdSm90ILi2EN4cute5tupleIJNS5_1CILi1EEES8_S8_EEENS6_IJNS7_ILi64EEESA_SA_EEELi512ENS_10bfloat16_tEfNS_4arch4Sm90ELb0ELb1ELb0ELb1ELb1ELb0ELb0ELb0ELb0ELb1ELb0ELb0EEENS1_21CollectiveEpilogueFwdINS6_IJSA_NS7_ILi512EEESA_EEES9_SC_SE_Li256ELb1ELb1ELb0ELb0EEENS1_36VarlenDynamicPersistentTileSchedulerILi64ELi64ELi256ELi128ELb0ELb1ELb1ELb1ELb0ELb1EEEEEEEEEvNT_6ParamsE,"",@"SHT_CUDA_INFO"
	.sectionflags	@""
	.align	4


	//----- nvinfo : EIATTR_CUDA_API_VERSION
	.align		4
        /*0000*/ 	.byte	0x04, 0x37
        /*0002*/ 	.short	(.L_360 - .L_359)
.L_359:
        /*0004*/ 	.word	0x00000082


	//----- nvinfo : EIATTR_KPARAM_INFO
	.align		4
.L_360:
        /*0008*/ 	.byte	0x04, 0x17
        /*000a*/ 	.short	(.L_362 - .L_361)
.L_361:
        /*000c*/ 	.word	0x00000000
        /*0010*/ 	.short	0x0000
        /*0012*/ 	.short	0x0070
        /*0014*/ 	.byte	0x00, 0xf0, 0x01, 0x2a


	//----- nvinfo : EIATTR_SPARSE_MMA_MASK
	.align		4
.L_362:
        /*0018*/ 	.byte	0x03, 0x50
        /*001a*/ 	.short	0x0000


	//----- nvinfo : EIATTR_MAXREG_COUNT
	.align		4
        /*001c*/ 	.byte	0x03, 0x1b
        /*001e*/ 	.short	0x00a8


	//----- nvinfo : EIATTR_NUM_BARRIERS
	.align		4
        /*0020*/ 	.byte	0x02, 0x4c
        /*0022*/ 	.byte	0x10
	.zero		1


	//----- nvinfo : EIATTR_EXTERNS
	.align		4
        /*0024*/ 	.byte	0x04, 0x0f
        /*0026*/ 	.short	(.L_364 - .L_363)


	//   ....[0]....
	.align		4
.L_363:
        /*0028*/ 	.word	index@(__assertfail)


	//----- nvinfo : EIATTR_ANNOTATIONS
	.align		4
.L_364:
        /*002c*/ 	.byte	0x04, 0x55
        /*002e*/ 	.short	(.L_366 - .L_365)


	//   ....[0]....
.L_365:
        /* <DEDUP_REMOVED lines=10> */


	//----- nvinfo : EIATTR_MERCURY_ISA_VERSION
	.align		4
.L_366:
        /*00b8*/ 	.byte	0x03, 0x5f
        /*00ba*/ 	.short	0x0101


	//----- nvinfo : EIATTR_UNUSED_LOAD_BYTE_OFFSET
	.align		4
        /*00bc*/ 	.byte	0x04, 0x44
        /*00be*/ 	.short	(.L_368 - .L_367)


	//   ....[0]....
.L_367:
        /*00c0*/ 	.word	0x00000940
        /*00c4*/ 	.word	0x0000fff0


	//   ....[1]....
        /*00c8*/ 	.word	0x0000cf30
        /*00cc*/ 	.word	0x0000fff0


	//----- nvinfo : EIATTR_INT_WARP_WIDE_INSTR_OFFSETS
	.align		4
.L_368:
        /*00d0*/ 	.byte	0x04, 0x31
        /*00d2*/ 	.short	(.L_370 - .L_369)


	//   ....[0]....
.L_369:
        /*00d4*/ 	.word	0x000000c0


	//   ....[1]....
        /*00d8*/ 	.word	0x000000d0


	//   ....[2]....
        /*00dc*/ 	.word	0x00000170


	//   ....[3]....
        /*00e0*/ 	.word	0x00011480


	//   ....[4]....
        /*00e4*/ 	.word	0x00011510


	//   ....[5]....
        /*00e8*/ 	.word	0x000149d0


	//   ....[6]....
        /*00ec*/ 	.word	0x00014a60


	//----- nvinfo : EIATTR_COOP_GROUP_MASK_REGIDS
	.align		4
.L_370:
        /*00f0*/ 	.byte	0x04, 0x29
        /*00f2*/ 	.short	(.L_372 - .L_371)


	//   ....[0]....
.L_371:
        /*00f4*/ 	.word	0xffffffff


	//   ....[1]....
        /*00f8*/ 	.word	0xffffffff


	//   ....[2]....
        /*00fc*/ 	.word	0xffffffff


	//   ....[3]....
        /*0100*/ 	.word	0xffffffff


	//   ....[4]....
        /*0104*/ 	.word	0xffffffff


	//   ....[5]....
        /*0108*/ 	.word	0xffffffff


	//   ....[6]....
        /*010c*/ 	.word	0xffffffff


	//   ....[7]....
        /*0110*/ 	.word	0xffffffff


	//   ....[8]....
        /*0114*/ 	.word	0xffffffff


	//   ....[9]....
        /*0118*/ 	.word	0xffffffff


	//   ....[10]....
        /*011c*/ 	.word	0xffffffff


	//   ....[11]....
        /*0120*/ 	.word	0xffffffff


	//   ....[12]....
        /*0124*/ 	.word	0xffffffff


	//   ....[13]....
        /*0128*/ 	.word	0xffffffff


	//   ....[14]....
        /*012c*/ 	.word	0xffffffff


	//   ....[15]....
        /*0130*/ 	.word	0xffffffff


	//   ....[16]....
        /*0134*/ 	.word	0xffffffff


	//   ....[17]....
        /*0138*/ 	.word	0xffffffff


	//   ....[18]....
        /*013c*/ 	.word	0xffffffff


	//   ....[19]....
        /*0140*/ 	.word	0xffffffff


	//   ....[20]....
        /*0144*/ 	.word	0xffffffff


	//   ....[21]....
        /*0148*/ 	.word	0xffffffff


	//   ....[22]....
        /*014c*/ 	.word	0xffffffff


	//   ....[23]....
        /*0150*/ 	.word	0xffffffff


	//   ....[24]....
        /*0154*/ 	.word	0xffffffff


	//   ....[25]....
        /*0158*/ 	.word	0xffffffff


	//   ....[26]....
        /*015c*/ 	.word	0xffffffff


	//   ....[27]....
        /*0160*/ 	.word	0xffffffff


	//   ....[28]....
        /*0164*/ 	.word	0xffffffff


	//   ....[29]....
        /*0168*/ 	.word	0xffffffff


	//   ....[30]....
        /*016c*/ 	.word	0xffffffff


	//   ....[31]....
        /*0170*/ 	.word	0xffffffff


	//   ....[32]....
        /*0174*/ 	.word	0xffffffff


	//   ....[33]....
        /*0178*/ 	.word	0xffffffff


	//   ....[34]....
        /*017c*/ 	.word	0xffffffff


	//   ....[35]....
        /*0180*/ 	.word	0xffffffff


	//   ....[36]....
        /*0184*/ 	.word	0xffffffff


	//   ....[37]....
        /*0188*/ 	.word	0xffffffff


	//   ....[38]....
        /*018c*/ 	.word	0xffffffff


	//   ....[39]....
        /*0190*/ 	.word	0xffffffff


	//   ....[40]....
        /*0194*/ 	.word	0xffffffff


	//   ....[41]....
        /*0198*/ 	.word	0xffffffff


	//   ....[42]....
        /*019c*/ 	.word	0xffffffff


	//   ....[43]....
        /*01a0*/ 	.word	0xffffffff


	//   ....[44]....
        /*01a4*/ 	.word	0xffffffff


	//   ....[45]....
        /*01a8*/ 	.word	0xffffffff


	//   ....[46]....
        /*01ac*/ 	.word	0xffffffff


	//   ....[47]....
        /*01b0*/ 	.word	0xffffffff


	//   ....[48]....
        /*01b4*/ 	.word	0xffffffff


	//   ....[49]....
        /*01b8*/ 	.word	0xffffffff


	//   ....[50]....
        /*01bc*/ 	.word	0xffffffff


	//   ....[51]....
        /*01c0*/ 	.word	0xffffffff


	//   ....[52]....
        /*01c4*/ 	.word	0xffffffff


	//   ....[53]....
        /*01c8*/ 	.word	0xffffffff


	//   ....[54]....
        /*01cc*/ 	.word	0xffffffff


	//   ....[55]....
        /*01d0*/ 	.word	0xffffffff


	//   ....[56]....
        /*01d4*/ 	.word	0xffffffff


	//   ....[57]....
        /*01d8*/ 	.word	0xffffffff


	//   ....[58]....
        /*01dc*/ 	.word	0xffffffff


	//   ....[59]....
        /*01e0*/ 	.word	0xffffffff


	//   ....[60]....
        /*01e4*/ 	.word	0xffffffff


	//   ....[61]....
        /*01e8*/ 	.word	0xffffffff


	//   ....[62]....
        /*01ec*/ 	.word	0xffffffff


	//   ....[63]....
        /*01f0*/ 	.word	0xffffffff


	//   ....[64]....
        /*01f4*/ 	.word	0xffffffff


	//   ....[65]....
        /*01f8*/ 	.word	0xffffffff


	//   ....[66]....
        /*01fc*/ 	.word	0xffffffff


	//   ....[67]....
        /*0200*/ 	.word	0xffffffff


	//   ....[68]....
        /*0204*/ 	.word	0xffffffff


	//   ....[69]....
        /*0208*/ 	.word	0xffffffff


	//   ....[70]....
        /*020c*/ 	.word	0xffffffff


	//   ....[71]....
        /*0210*/ 	.word	0xffffffff


	//   ....[72]....
        /*0214*/ 	.word	0xffffffff


	//   ....[73]....
        /*0218*/ 	.word	0xffffffff


	//   ....[74]....
        /*021c*/ 	.word	0xffffffff


	//   ....[75]....
        /*0220*/ 	.word	0xffffffff


	//   ....[76]....
        /*0224*/ 	.word	0xffffffff


	//   ....[77]....
        /*0228*/ 	.word	0xffffffff


	//   ....[78]....
        /*022c*/ 	.word	0xffffffff


	//   ....[79]....
        /*0230*/ 	.word	0xffffffff


	//   ....[80]....
        /*0234*/ 	.word	0xffffffff


	//   ....[81]....
        /*0238*/ 	.word	0xffffffff


	//   ....[82]....
        /*023c*/ 	.word	0xffffffff


	//   ....[83]....
        /*0240*/ 	.word	0xffffffff


	//   ....[84]....
        /*0244*/ 	.word	0xffffffff


	//   ....[85]....
        /*0248*/ 	.word	0xffffffff


	//   ....[86]....
        /*024c*/ 	.word	0xffffffff


	//   ....[87]....
        /*0250*/ 	.word	0xffffffff


	//   ....[88]....
        /*0254*/ 	.word	0xffffffff


	//   ....[89]....
        /*0258*/ 	.word	0xffffffff


	//   ....[90]....
        /*025c*/ 	.word	0xffffffff


	//   ....[91]....
        /*0260*/ 	.word	0xffffffff


	//   ....[92]....
        /*0264*/ 	.word	0xffffffff


	//   ....[93]....
        /*0268*/ 	.word	0xffffffff


	//   ....[94]....
        /*026c*/ 	.word	0xffffffff


	//   ....[95]....
        /*0270*/ 	.word	0xffffffff


	//   ....[96]....
        /*0274*/ 	.word	0xffffffff


	//   ....[97]....
        /*0278*/ 	.word	0xffffffff


	//   ....[98]....
        /*027c*/ 	.word	0xffffffff


	//   ....[99]....
        /*0280*/ 	.word	0xffffffff


	//   ....[100]....
        /*0284*/ 	.word	0xffffffff


	//   ....[101]....
        /*0288*/ 	.word	0xffffffff


	//   ....[102]....
        /*028c*/ 	.word	0xffffffff


	//   ....[103]....
        /*0290*/ 	.word	0xffffffff


	//   ....[104]....
        /*0294*/ 	.word	0xffffffff


	//   ....[105]....
        /*0298*/ 	.word	0xffffffff


	//   ....[106]....
        /*029c*/ 	.word	0xffffffff


	//   ....[107]....
        /*02a0*/ 	.word	0xffffffff


	//   ....[108]....
        /*02a4*/ 	.word	0xffffffff


	//   ....[109]....
        /*02a8*/ 	.word	0xffffffff


	//   ....[110]....
        /*02ac*/ 	.word	0xffffffff


	//   ....[111]....
        /*02b0*/ 	.word	0xffffffff


	//   ....[112]....
        /*02b4*/ 	.word	0xffffffff


	//   ....[113]....
        /*02b8*/ 	.word	0xffffffff


	//   ....[114]....
        /*02bc*/ 	.word	0xffffffff


	//   ....[115]....
        /*02c0*/ 	.word	0xffffffff


	//   ....[116]....
        /*02c4*/ 	.word	0xffffffff


	//   ....[117]....
        /*02c8*/ 	.word	0xffffffff


	//   ....[118]....
        /*02cc*/ 	.word	0xffffffff


	//   ....[119]....
        /*02d0*/ 	.word	0xffffffff


	//   ....[120]....
        /*02d4*/ 	.word	0xffffffff


	//   ....[121]....
        /*02d8*/ 	.word	0xffffffff


	//   ....[122]....
        /*02dc*/ 	.word	0xffffffff


	//   ....[123]....
        /*02e0*/ 	.word	0xffffffff


	//   ....[124]....
        /*02e4*/ 	.word	0xffffffff


	//   ....[125]....
        /*02e8*/ 	.word	0x0500000f


	//   ....[126]....
        /*02ec*/ 	.word	0x0500000f


	//   ....[127]....
        /*02f0*/ 	.word	0x0500000f


	//   ....[128]....
        /*02f4*/ 	.word	0x0500000f


	//   ....[129]....
        /*02f8*/ 	.word	0x0500000f


	//   ....[130]....
        /*02fc*/ 	.word	0x0500000f


	//   ....[131]....
        /*0300*/ 	.word	0x0500000f


	//   ....[132]....
        /*0304*/ 	.word	0x0500000f


	//   ....[133]....
        /*0308*/ 	.word	0x0500000f


	//   ....[134]....
        /*030c*/ 	.word	0x0500000f


	//   ....[135]....
        /*0310*/ 	.word	0x0500000f


	//   ....[136]....
        /*0314*/ 	.word	0x0500000f


	//   ....[137]....
        /*0318*/ 	.word	0x0500000f


	//   ....[138]....
        /*031c*/ 	.word	0x0500000f


	//   ....[139]....
        /*0320*/ 	.word	0x0500000f


	//   ....[140]....
        /*0324*/ 	.word	0x0500000f


	//   ....[141]....
        /*0328*/ 	.word	0x0500000f


	//   ....[142]....
        /*032c*/ 	.word	0x0500000f


	//   ....[143]....
        /*0330*/ 	.word	0x0500000f


	//   ....[144]....
        /*0334*/ 	.word	0x0500000f


	//   ....[145]....
        /*0338*/ 	.word	0x0500000f


	//   ....[146]....
        /*033c*/ 	.word	0x0500000f


	//   ....[147]....
        /*0340*/ 	.word	0x0500000f


	//   ....[148]....
        /*0344*/ 	.word	0x0500000f


	//   ....[149]....
        /*0348*/ 	.word	0x0500000f


	//   ....[150]....
        /*034c*/ 	.word	0x0500000f


	//   ....[151]....
        /*0350*/ 	.word	0x0500000f


	//   ....[152]....
        /*0354*/ 	.word	0x0500000f


	//   ....[153]....
        /*0358*/ 	.word	0x0500000f


	//   ....[154]....
        /*035c*/ 	.word	0x0500000f


	//   ....[155]....
        /*0360*/ 	.word	0x0500000f


	//   ....[156]....
        /*0364*/ 	.word	0x0500000f


	//   ....[157]....
        /*0368*/ 	.word	0x0500000f


	//   ....[158]....
        /*036c*/ 	.word	0x0500000f


	//   ....[159]....
        /*0370*/ 	.word	0x0500000f


	//   ....[160]....
        /*0374*/ 	.word	0x0500000f


	//   ....[161]....
        /*0378*/ 	.word	0x0500000f


	//   ....[162]....
        /*037c*/ 	.word	0x0500000f


	//   ....[163]....
        /*0380*/ 	.word	0x0500000f


	//   ....[164]....
        /*0384*/ 	.word	0x0500000f


	//   ....[165]....
        /*0388*/ 	.word	0x0500000f


	//   ....[166]....
        /*038c*/ 	.word	0x0500000f


	//   ....[167]....
        /*0390*/ 	.word	0x0500000f


	//   ....[168]....
        /*0394*/ 	.word	0x0500000f


	//   ....[169]....
        /*0398*/ 	.word	0x0500000f


	//   ....[170]....
        /*039c*/ 	.word	0x0500000f


	//   ....[171]....
        /*03a0*/ 	.word	0x0500000f


	//   ....[172]....
        /*03a4*/ 	.word	0x0500000f


	//   ....[173]....
        /*03a8*/ 	.word	0x0500000f


	//   ....[174]....
        /*03ac*/ 	.word	0x0500000f


	//   ....[175]....
        /*03b0*/ 	.word	0x0500000f


	//   ....[176]....
        /*03b4*/ 	.word	0x0500000f


	//   ....[177]....
        /*03b8*/ 	.word	0x0500000f


	//   ....[178]....
        /*03bc*/ 	.word	0x0500000f


	//   ....[179]....
        /*03c0*/ 	.word	0x0500000f


	//   ....[180]....
        /*03c4*/ 	.word	0x0500000f


	//   ....[181]....
        /*03c8*/ 	.word	0x0500000f


	//   ....[182]....
        /*03cc*/ 	.word	0x0500000f


	//   ....[183]....
        /*03d0*/ 	.word	0x0500000f


	//----- nvinfo : EIATTR_COOP_GROUP_INSTR_OFFSETS
	.align		4
.L_372:
        /*03d4*/ 	.byte	0x04, 0x28
        /*03d6*/ 	.short	(.L_374 - .L_373)


	//   ....[0]....
.L_373:
        /*03d8*/ 	.word	0x00000070


	//   ....[1]....
        /*03dc*/ 	.word	0x000000b0


	//   ....[2]....
        /*03e0*/ 	.word	0x00000290


	//   ....[3]....
        /*03e4*/ 	.word	0x000003f0


	//   ....[4]....
        /*03e8*/ 	.word	0x00000510


	//   ....[5]....
        /*03ec*/ 	.word	0x00000670


	//   ....[6]....
        /*03f0*/ 	.word	0x00001cc0


	//   ....[7]....
        /*03f4*/ 	.word	0x00003df0


	//   ....[8]....
        /*03f8*/ 	.word	0x00004510


	//   ....[9]....
        /*03fc*/ 	.word	0x00004b90


	//   ....[10]....
        /*0400*/ 	.word	0x00005060


	//   ....[11]....
        /*0404*/ 	.word	0x00005160


	//   ....[12]....
        /*0408*/ 	.word	0x000054f0


	//   ....[13]....
        /*040c*/ 	.word	0x00005560


	//   ....[14]....
        /*0410*/ 	.word	0x00005dc0


	//   ....[15]....
        /*0414*/ 	.word	0x00006460


	//   ....[16]....
        /*0418*/ 	.word	0x00006680


	//   ....[17]....
        /*041c*/ 	.word	0x00006d70


	//   ....[18]....
        /*0420*/ 	.word	0x00006e70


	//   ....[19]....
        /*0424*/ 	.word	0x00007240


	//   ....[20]....
        /*0428*/ 	.word	0x000072c0


	//   ....[21]....
        /*042c*/ 	.word	0x000083e0


	//   ....[22]....
        /*0430*/ 	.word	0x00008b40


	//   ....[23]....
        /*0434*/ 	.word	0x00008b70


	//   ....[24]....
        /*0438*/ 	.word	0x00008dd0


	//   ....[25]....
        /*043c*/ 	.word	0x00008fa0


	//   ....[26]....
        /*0440*/ 	.word	0x00009f50


	//   ....[27]....
        /*0444*/ 	.word	0x0000a3e0


	//   ....[28]....
        /*0448*/ 	.word	0x0000a600


	//   ....[29]....
        /*044c*/ 	.word	0x0000acf0


	//   ....[30]....
        /*0450*/ 	.word	0x0000adf0


	//   ....[31]....
        /*0454*/ 	.word	0x0000b1c0


	//   ....[32]....
        /*0458*/ 	.word	0x0000b240


	//   ....[33]....
        /*045c*/ 	.word	0x0000c360


	//   ....[34]....
        /*0460*/ 	.word	0x0000c430


	//   ....[35]....
        /*0464*/ 	.word	0x0000c470


	//   ....[36]....
        /*0468*/ 	.word	0x0000c510


	//   ....[37]....
        /*046c*/ 	.word	0x0000c540


	//   ....[38]....
        /*0470*/ 	.word	0x0000de50


	//   ....[39]....
        /*0474*/ 	.word	0x0000e490


	//   ....[40]....
        /*0478*/ 	.word	0x0000e4c0


	//   ....[41]....
        /*047c*/ 	.word	0x0000e4e0


	//   ....[42]....
        /*0480*/ 	.word	0x0000e500


	//   ....[43]....
        /*0484*/ 	.word	0x0000eb90


	//   ....[44]....
        /*0488*/ 	.word	0x0000eba0


	//   ....[45]....
        /*048c*/ 	.word	0x0000edd0


	//   ....[46]....
        /*0490*/ 	.word	0x0000edf0


	//   ....[47]....
        /*0494*/ 	.word	0x0000f990


	//   ....[48]....
        /*0498*/ 	.word	0x0000f9c0


	//   ....[49]....
        /*049c*/ 	.word	0x0000fc00


	//   ....[50]....
        /*04a0*/ 	.word	0x0000fc20


	//   ....[51]....
        /*04a4*/ 	.word	0x0000fee0


	//   ....[52]....
        /*04a8*/ 	.word	0x00010090


	//   ....[53]....
        /*04ac*/ 	.word	0x000100c0


	//   ....[54]....
        /*04b0*/ 	.word	0x000100f0


	//   ....[55]....
        /*04b4*/ 	.word	0x00010120


	//   ....[56]....
        /*04b8*/ 	.word	0x00010150


	//   ....[57]....
        /*04bc*/ 	.word	0x00010180


	//   ....[58]....
        /*04c0*/ 	.word	0x000102d0


	//   ....[59]....
        /*04c4*/ 	.word	0x00010300


	//   ....[60]....
        /*04c8*/ 	.word	0x00010330


	//   ....[61]....
        /*04cc*/ 	.word	0x00010360


	//   ....[62]....
        /*04d0*/ 	.word	0x00010390


	//   ....[63]....
        /*04d4*/ 	.word	0x000103c0


	//   ....[64]....
        /*04d8*/ 	.word	0x00010450


	//   ....[65]....
        /*04dc*/ 	.word	0x000104b0


	//   ....[66]....
        /*04e0*/ 	.word	0x00010540


	//   ....[67]....
        /*04e4*/ 	.word	0x000122a0


	//   ....[68]....
        /*04e8*/ 	.word	0x000122c0


	//   ....[69]....
        /*04ec*/ 	.word	0x00012350


	//   ....[70]....
        /*04f0*/ 	.word	0x00012370


	//   ....[71]....
        /*04f4*/ 	.word	0x000123f0


	//   ....[72]....
        /*04f8*/ 	.word	0x00012410


	//   ....[73]....
        /*04fc*/ 	.word	0x00012420


	//   ....[74]....
        /*0500*/ 	.word	0x00012430


	//   ....[75]....
        /*0504*/ 	.word	0x00012b70


	//   ....[76]....
        /*0508*/ 	.word	0x00012ba0


	//   ....[77]....
        /*050c*/ 	.word	0x00012c40


	//   ....[78]....
        /*0510*/ 	.word	0x00012c60


	//   ....[79]....
        /*0514*/ 	.word	0x00012ce0


	//   ....[80]....
        /*0518*/ 	.word	0x00012d00


	//   ....[81]....
        /*051c*/ 	.word	0x00012d10


	//   ....[82]....
        /*0520*/ 	.word	0x00012d20


	//   ....[83]....
        /*0524*/ 	.word	0x00013190


	//   ....[84]....
        /*0528*/ 	.word	0x000131c0


	//   ....[85]....
        /*052c*/ 	.word	0x000133b0


	//   ....[86]....
        /*0530*/ 	.word	0x000133f0


	//   ....[87]....
        /*0534*/ 	.word	0x00013400


	//   ....[88]....
        /*0538*/ 	.word	0x00013410


	//   ....[89]....
        /*053c*/ 	.word	0x00013560


	//   ....[90]....
        /*0540*/ 	.word	0x000136b0


	//   ....[91]....
        /*0544*/ 	.word	0x00013ee0


	//   ....[92]....
        /*0548*/ 	.word	0x00013f00


	//   ....[93]....
        /*054c*/ 	.word	0x00013f50


	//   ....[94]....
        /*0550*/ 	.word	0x00013f60


	//   ....[95]....
        /*0554*/ 	.word	0x00013fa0


	//   ....[96]....
        /*0558*/ 	.word	0x00013fb0


	//   ....[97]....
        /*055c*/ 	.word	0x00013fc0


	//   ....[98]....
        /*0560*/ 	.word	0x00014000


	//   ....[99]....
        /*0564*/ 	.word	0x00014320


	//   ....[100]....
        /*0568*/ 	.word	0x00014360


	//   ....[101]....
        /*056c*/ 	.word	0x00014380


	//   ....[102]....
        /*0570*/ 	.word	0x000143a0


	//   ....[103]....
        /*0574*/ 	.word	0x000143d0


	//   ....[104]....
        /*0578*/ 	.word	0x000143f0


	//   ....[105]....
        /*057c*/ 	.word	0x000144f0


	//   ....[106]....
        /*0580*/ 	.word	0x00014640


	//   ....[107]....
        /*0584*/ 	.word	0x00014c40


	//   ....[108]....
        /*0588*/ 	.word	0x00014c90


	//   ....[109]....
        /*058c*/ 	.word	0x00014cc0


	//   ....[110]....
        /*0590*/ 	.word	0x00014cf0


	//   ....[111]....
        /*0594*/ 	.word	0x00014d00


	//   ....[112]....
        /*0598*/ 	.word	0x00014d30


	//   ....[113]....
        /*059c*/ 	.word	0x00014d60


	//   ....[114]....
        /*05a0*/ 	.word	0x00014d90


	//   ....[115]....
        /*05a4*/ 	.word	0x00014f10


	//   ....[116]....
        /*05a8*/ 	.word	0x00014f40


	//   ....[117]....
        /*05ac*/ 	.word	0x00014f70


	//   ....[118]....
        /*05b0*/ 	.word	0x00014fa0


	//   ....[119]....
        /*05b4*/ 	.word	0x00014fd0


	//   ....[120]....
        /*05b8*/ 	.word	0x00015000


	//   ....[121]....
        /*05bc*/ 	.word	0x000150c0


	//   ....[122]....
        /*05c0*/ 	.word	0x000150e0


	//   ....[123]....
        /*05c4*/ 	.word	0x00015150


	//   ....[124]....
        /*05c8*/ 	.word	0x000157f0


	//   ....[125]....
        /*05cc*/ 	.word	0x00015f00


	//   ....[126]....
        /*05d0*/ 	.word	0x00015ff0


	//   ....[127]....
        /*05d4*/ 	.word	0x00016090


	//   ....[128]....
        /*05d8*/ 	.word	0x000160f0


	//   ....[129]....
        /*05dc*/ 	.word	0x000161e0


	//   ....[130]....
        /*05e0*/ 	.word	0x00016250


	//   ....[131]....
        /*05e4*/ 	.word	0x00016340


	//   ....[132]....
        /*05e8*/ 	.word	0x000163b0


	//   ....[133]....
        /*05ec*/ 	.word	0x00016450


	//   ....[134]....
        /*05f0*/ 	.word	0x00016540


	//   ....[135]....
        /*05f4*/ 	.word	0x000165b0


	//   ....[136]....
        /*05f8*/ 	.word	0x00016610


	//   ....[137]....
        /*05fc*/ 	.word	0x00016700


	//   ....[138]....
        /*0600*/ 	.word	0x00016760


	//   ....[139]....
        /*0604*/ 	.word	0x00016860


	//   ....[140]....
        /*0608*/ 	.word	0x000168c0


	//   ....[141]....
        /*060c*/ 	.word	0x00016960


	//   ....[142]....
        /*0610*/ 	.word	0x00016ae0


	//   ....[143]....
        /*0614*/ 	.word	0x00016be0


	//   ....[144]....
        /*0618*/ 	.word	0x00016e50


	//   ....[145]....
        /*061c*/ 	.word	0x00016ea0


	//   ....[146]....
        /*0620*/ 	.word	0x00017070


	//   ....[147]....
        /*0624*/ 	.word	0x000170c0


	//   ....[148]....
        /*0628*/ 	.word	0x00017290


	//   ....[149]....
        /*062c*/ 	.word	0x000172e0


	//   ....[150]....
        /*0630*/ 	.word	0x000173d0


	//   ....[151]....
        /*0634*/ 	.word	0x00017470


	//   ....[152]....
        /*0638*/ 	.word	0x000174d0


	//   ....[153]....
        /*063c*/ 	.word	0x00017580


	//   ....[154]....
        /*0640*/ 	.word	0x000175e0


	//   ....[155]....
        /*0644*/ 	.word	0x00017690


	//   ....[156]....
        /*0648*/ 	.word	0x000176f0


	//   ....[157]....
        /*064c*/ 	.word	0x000177a0


	//   ....[158]....
        /*0650*/ 	.word	0x00017890


	//   ....[159]....
        /*0654*/ 	.word	0x00017970


	//   ....[160]....
        /*0658*/ 	.word	0x00017a80


	//   ....[161]....
        /*065c*/ 	.word	0x00017b80


	//   ....[162]....
        /*0660*/ 	.word	0x00017cb0


	//   ....[163]....
        /*0664*/ 	.word	0x00017d90


	//   ....[164]....
        /*0668*/ 	.word	0x00017e90


	//   ....[165]....
        /*066c*/ 	.word	0x00017f70


	//   ....[166]....
        /*0670*/ 	.word	0x00018000


	//   ....[167]....
        /*0674*/ 	.word	0x000180a0


	//   ....[168]....
        /*0678*/ 	.word	0x000181c0


	//   ....[169]....
        /*067c*/ 	.word	0x00018230


	//   ....[170]....
        /*0680*/ 	.word	0x000182a0


	//   ....[171]....
        /*0684*/ 	.word	0x00018310


	//   ....[172]....
        /*0688*/ 	.word	0x00018380


	//   ....[173]....
        /*068c*/ 	.word	0x00018400


	//   ....[174]....
        /*0690*/ 	.word	0x00018490


	//   ....[175]....
        /*0694*/ 	.word	0x00018520


	//   ....[176]....
        /*0698*/ 	.word	0x00018590


	//   ....[177]....
        /*069c*/ 	.word	0x00018600


	//   ....[178]....
        /*06a0*/ 	.word	0x00018670


	//   ....[179]....
        /*06a4*/ 	.word	0x000186f0


	//   ....[180]....
        /*06a8*/ 	.word	0x00018760


	//   ....[181]....
        /*06ac*/ 	.word	0x00018800


	//   ....[182]....
        /*06b0*/ 	.word	0x00018890


	//   ....[183]....
        /*06b4*/ 	.word	0x000189b0


	//----- nvinfo : EIATTR_REG_RECONFIG
	.align		4
.L_374:
        /*06b8*/ 	.byte	0x01, 0x54
	.zero		2


	//----- nvinfo : EIATTR_SYSCALL_OFFSETS
	.align		4
        /*06bc*/ 	.byte	0x04, 0x46
        /*06be*/ 	.short	(.L_376 - .L_375)


	//   ....[0]....
.L_375:
        /*06c0*/ 	.word	0x00003fc0


	//   ....[1]....
        /*06c4*/ 	.word	0x00011670


	//   ....[2]....
        /*06c8*/ 	.word	0x000117c0


	//   ....[3]....
        /*06cc*/ 	.word	0x000118b0


	//   ....[4]....
        /*06d0*/ 	.word	0x00012750


	//----- nvinfo : EIATTR_MBARRIER_INSTR_OFFSETS
	.align		4
.L_376:
        /*06d4*/ 	.byte	0x04, 0x39
        /*06d6*/ 	.short	(.L_378 - .L_377)


	//   ....[0]....
.L_377:
        /*06d8*/ 	.word	0x00000180
        /*06dc*/ 	.word	0x000000ff
        /*06e0*/ 	.word	0x00028c00
        /*06e4*/ 	.short	0x0100
        /*06e6*/ 	.byte	0x08
	.zero		1


	//   ....[1]....
        /*06e8*/ 	.word	0x00000190
        /*06ec*/ 	.word	0x000000ff
        /*06f0*/ 	.word	0x00028c20
        /*06f4*/ 	.short	0x0100
        /*06f6*/ 	.byte	0x08
	.zero		1


	//   ....[2]....
        /*06f8*/ 	.word	0x00000240
        /*06fc*/ 	.word	0x000000ff
        /*0700*/ 	.word	0x00028c30
        /*0704*/ 	.short	0x0100
        /*0706*/ 	.byte	0x06
	.zero		1


	//   ....[3]....
        /*0708*/ 	.word	0x00000250
        /*070c*/ 	.word	0x000000ff
        /*0710*/ 	.word	0x00028c40
        /*0714*/ 	.short	0x0100
        /*0716*/ 	.byte	0x06
	.zero		1


	//   ....[4]....
        /*0718*/ 	.word	0x00000260
        /*071c*/ 	.word	0x000000ff
        /*0720*/ 	.word	0x00028c38
        /*0724*/ 	.short	0x0100
        /*0726*/ 	.byte	0x06
	.zero		1


	//   ....[5]....
        /*0728*/ 	.word	0x00000270
        /*072c*/ 	.word	0x000000ff
        /*0730*/ 	.word	0x00028c48
        /*0734*/ 	.short	0x0100
        /*0736*/ 	.byte	0x06
	.zero		1


	//   ....[6]....
        /*0738*/ 	.word	0x000003a0
        /*073c*/ 	.word	0x000000ff
        /*0740*/ 	.word	0x00028c50
        /*0744*/ 	.short	0x0100
        /*0746*/ 	.byte	0x08
	.zero		1


	//   ....[7]....
        /*0748*/ 	.word	0x000003b0
        /*074c*/ 	.word	0x000000ff
        /*0750*/ 	.word	0x00028c60
        /*0754*/ 	.short	0x0100
        /*0756*/ 	.byte	0x08
	.zero		1


	//   ....[8]....
        /*0758*/ 	.word	0x000003c0
        /*075c*/ 	.word	0x000000ff
        /*0760*/ 	.word	0x00028c58
        /*0764*/ 	.short	0x0100
        /*0766*/ 	.byte	0x08
	.zero		1


	//   ....[9]....
        /*0768*/ 	.word	0x000003d0
        /*076c*/ 	.word	0x000000ff
        /*0770*/ 	.word	0x00028c68
        /*0774*/ 	.short	0x0100
        /*0776*/ 	.byte	0x08
	.zero		1


	//   ....[10]....
        /*0778*/ 	.word	0x000004c0
        /*077c*/ 	.word	0x000000ff
        /*0780*/ 	.word	0x00028c70
        /*0784*/ 	.short	0x0100
        /*0786*/ 	.byte	0x06
	.zero		1


	//   ....[11]....
        /*0788*/ 	.word	0x000004d0
        /*078c*/ 	.word	0x000000ff
        /*0790*/ 	.word	0x00028c80
        /*0794*/ 	.short	0x0100
        /*0796*/ 	.byte	0x06
	.zero		1


	//   ....[12]....
        /*0798*/ 	.word	0x000004e0
        /*079c*/ 	.word	0x000000ff
        /*07a0*/ 	.word	0x00028c78
        /*07a4*/ 	.short	0x0100
        /*07a6*/ 	.byte	0x06
	.zero		1


	//   ....[13]....
        /*07a8*/ 	.word	0x000004f0
        /*07ac*/ 	.word	0x000000ff
        /*07b0*/ 	.word	0x00028c88
        /*07b4*/ 	.short	0x0100
        /*07b6*/ 	.byte	0x06
	.zero		1


	//   ....[14]....
        /*07b8*/ 	.word	0x00000620
        /*07bc*/ 	.word	0x000000ff
        /*07c0*/ 	.word	0x00028c90
        /*07c4*/ 	.short	0x0100
        /*07c6*/ 	.byte	0x08
	.zero		1


	//   ....[15]....
        /*07c8*/ 	.word	0x00000630
        /*07cc*/ 	.word	0x000000ff
        /*07d0*/ 	.word	0x00028ca0
        /*07d4*/ 	.short	0x0100
        /*07d6*/ 	.byte	0x08
	.zero		1


	//   ....[16]....
        /*07d8*/ 	.word	0x00000640
        /*07dc*/ 	.word	0x000000ff
        /*07e0*/ 	.word	0x00028c98
        /*07e4*/ 	.short	0x0100
        /*07e6*/ 	.byte	0x08
	.zero		1


	//   ....[17]....
        /*07e8*/ 	.word	0x00000650
        /*07ec*/ 	.word	0x000000ff
        /*07f0*/ 	.word	0x00028ca8
        /*07f4*/ 	.short	0x0100
        /*07f6*/ 	.byte	0x08
	.zero		1


	//   ....[18]....
        /*07f8*/ 	.word	0x00000790
        /*07fc*/ 	.word	0x000000ff
        /*0800*/ 	.word	0x00028cb0
        /*0804*/ 	.short	0x0100
        /*0806*/ 	.byte	0x08
	.zero		1


	//   ....[19]....
        /*0808*/ 	.word	0x000007a0
        /*080c*/ 	.word	0x000000ff
        /*0810*/ 	.word	0x00028cc0
        /*0814*/ 	.short	0x0100
        /*0816*/ 	.byte	0x08
	.zero		1


	//   ....[20]....
        /*0818*/ 	.word	0x000007b0
        /*081c*/ 	.word	0x000000ff
        /*0820*/ 	.word	0x00028cb8
        /*0824*/ 	.short	0x0100
        /*0826*/ 	.byte	0x08
	.zero		1


	//   ....[21]....
        /*0828*/ 	.word	0x000007c0
        /*082c*/ 	.word	0x000000ff
        /*0830*/ 	.word	0x00028cc8
        /*0834*/ 	.short	0x0100
        /*0836*/ 	.byte	0x08
	.zero		1


	//   ....[22]....
        /*0838*/ 	.word	0x00001dd0
        /*083c*/ 	.word	0x000000ff
        /*0840*/ 	.word	0x00028c50
        /*0844*/ 	.short	0x010a
        /*0846*/ 	.byte	0x15
	.zero		1


	//   ....[23]....
        /*0848*/ 	.word	0x00002090
        /*084c*/ 	.word	0x000000ff
        /*0850*/ 	.word	0x00000000
        /*0854*/ 	.short	0x0101
        /*0856*/ 	.byte	0x06
	.zero		1


	//   ....[24]....
        /*0858*/ 	.word	0x000029d0
        /*085c*/ 	.word	0x000000ff
        /*0860*/ 	.word	0x00028c50
        /*0864*/ 	.short	0x010a
        /*0866*/ 	.byte	0x15
	.zero		1


	//   ....[25]....
        /*0868*/ 	.word	0x00002a10
        /*086c*/ 	.word	0x000000ff
        /*0870*/ 	.word	0x00028c50
        /*0874*/ 	.short	0x010a
        /*0876*/ 	.byte	0x15
	.zero		1


	//   ....[26]....
        /*0878*/ 	.word	0x00002bf0
        /*087c*/ 	.word	0x000000ff
        /*0880*/ 	.word	0x00000000
        /*0884*/ 	.short	0x0101
        /*0886*/ 	.byte	0x06
	.zero		1


	//   ....[27]....
        /*0888*/ 	.word	0x00004040
        /*088c*/ 	.word	0x000000ff
        /*0890*/ 	.word	0x00028c00
        /*0894*/ 	.short	0x010a
        /*0896*/ 	.byte	0x29
	.zero		1


	//   ....[28]....
        /*0898*/ 	.word	0x000040c0
        /*089c*/ 	.word	0x00000007
        /*08a0*/ 	.word	0x00028c30
        /*08a4*/ 	.short	0x010a
        /*08a6*/ 	.byte	0x3f
	.zero		1


	//   ....[29]....
        /*08a8*/ 	.word	0x00004100
        /*08ac*/ 	.word	0x00000007
        /*08b0*/ 	.word	0x00028c30
        /*08b4*/ 	.short	0x010a
        /*08b6*/ 	.byte	0x3f
	.zero		1


	//   ....[30]....
        /*08b8*/ 	.word	0x000044f0
        /*08bc*/ 	.word	0x000000ff
        /*08c0*/ 	.word	0x00000000
        /*08c4*/ 	.short	0x0101
        /*08c6*/ 	.byte	0x06
	.zero		1


	//   ....[31]....
        /*08c8*/ 	.word	0x00005b80
        /*08cc*/ 	.word	0x00000007
        /*08d0*/ 	.word	0x00028c50
        /*08d4*/ 	.short	0x010a
        /*08d6*/ 	.byte	0x3f
	.zero		1


	//   ....[32]....
        /*08d8*/ 	.word	0x00005bc0
        /*08dc*/ 	.word	0x00000007
        /*08e0*/ 	.word	0x00028c50
        /*08e4*/ 	.short	0x010a
        /*08e6*/ 	.byte	0x3f
	.zero		1


	//   ....[33]....
        /*08e8*/ 	.word	0x00005ea0
        /*08ec*/ 	.word	0x000000ff
        /*08f0*/ 	.word	0x00000000
        /*08f4*/ 	.short	0x0101
        /*08f6*/ 	.byte	0x0b
	.zero		1


	//   ....[34]....
        /*08f8*/ 	.word	0x000061b0
        /*08fc*/ 	.word	0x000000ff
        /*0900*/ 	.word	0x00028c30
        /*0904*/ 	.short	0x010a
        /*0906*/ 	.byte	0x15
	.zero		1


	//   ....[35]....
        /*0908*/ 	.word	0x000061f0
        /*090c*/ 	.word	0x000000ff
        /*0910*/ 	.word	0x00028c30
        /*0914*/ 	.short	0x010a
        /*0916*/ 	.byte	0x15
	.zero		1


	//   ....[36]....
        /*0918*/ 	.word	0x00006480
        /*091c*/ 	.word	0x000000ff
        /*0920*/ 	.word	0x00000000
        /*0924*/ 	.short	0x0101
        /*0926*/ 	.byte	0x06
	.zero		1


	//   ....[37]....
        /*0928*/ 	.word	0x000081a0
        /*092c*/ 	.word	0x000000ff
        /*0930*/ 	.word	0x00028c50
        /*0934*/ 	.short	0x010a
        /*0936*/ 	.byte	0x15
	.zero		1


	//   ....[38]....
        /*0938*/ 	.word	0x000081e0
        /*093c*/ 	.word	0x000000ff
        /*0940*/ 	.word	0x00028c50
        /*0944*/ 	.short	0x010a
        /*0946*/ 	.byte	0x15
	.zero		1


	//   ....[39]....
        /*0948*/ 	.word	0x00008490
        /*094c*/ 	.word	0x000000ff
        /*0950*/ 	.word	0x00000000
        /*0954*/ 	.short	0x0101
        /*0956*/ 	.byte	0x15
	.zero		1


	//   ....[40]....
        /*0958*/ 	.word	0x00008820
        /*095c*/ 	.word	0x000000ff
        /*0960*/ 	.word	0x00028c30
        /*0964*/ 	.short	0x010a
        /*0966*/ 	.byte	0x16
	.zero		1


	//   ....[41]....
        /*0968*/ 	.word	0x00008860
        /*096c*/ 	.word	0x000000ff
        /*0970*/ 	.word	0x00028c30
        /*0974*/ 	.short	0x010a
        /*0976*/ 	.byte	0x16
	.zero		1


	//   ....[42]....
        /*0978*/ 	.word	0x00008a60
        /*097c*/ 	.word	0x000000ff
        /*0980*/ 	.word	0x00000000
        /*0984*/ 	.short	0x0101
        /*0986*/ 	.byte	0x06
	.zero		1


	//   ....[43]....
        /*0988*/ 	.word	0x00009d10
        /*098c*/ 	.word	0x000000ff
        /*0990*/ 	.word	0x00028c50
        /*0994*/ 	.short	0x010a
        /*0996*/ 	.byte	0x16
	.zero		1


	//   ....[44]....
        /*0998*/ 	.word	0x00009d50
        /*099c*/ 	.word	0x000000ff
        /*09a0*/ 	.word	0x00028c50
        /*09a4*/ 	.short	0x010a
        /*09a6*/ 	.byte	0x16
	.zero		1


	//   ....[45]....
        /*09a8*/ 	.word	0x00009fe0
        /*09ac*/ 	.word	0x000000ff
        /*09b0*/ 	.word	0x00000000
        /*09b4*/ 	.short	0x0101
        /*09b6*/ 	.byte	0x16
	.zero		1


	//   ....[46]....
        /*09b8*/ 	.word	0x0000a130
        /*09bc*/ 	.word	0x000000ff
        /*09c0*/ 	.word	0x00028c30
        /*09c4*/ 	.short	0x010a
        /*09c6*/ 	.byte	0x15
	.zero		1


	//   ....[47]....
        /*09c8*/ 	.word	0x0000a170
        /*09cc*/ 	.word	0x000000ff
        /*09d0*/ 	.word	0x00028c30
        /*09d4*/ 	.short	0x010a
        /*09d6*/ 	.byte	0x15
	.zero		1


	//   ....[48]....
        /*09d8*/ 	.word	0x0000a400
        /*09dc*/ 	.word	0x000000ff
        /*09e0*/ 	.word	0x00000000
        /*09e4*/ 	.short	0x0101
        /*09e6*/ 	.byte	0x06
	.zero		1


	//   ....[49]....
        /*09e8*/ 	.word	0x0000c120
        /*09ec*/ 	.word	0x000000ff
        /*09f0*/ 	.word	0x00028c50
        /*09f4*/ 	.short	0x010a
        /*09f6*/ 	.byte	0x15
	.zero		1


	//   ....[50]....
        /*09f8*/ 	.word	0x0000c160
        /*09fc*/ 	.word	0x000000ff
        /*0a00*/ 	.word	0x00028c50
        /*0a04*/ 	.short	0x010a
        /*0a06*/ 	.byte	0x15
	.zero		1


	//   ....[51]....
        /*0a08*/ 	.word	0x0000c410
        /*0a0c*/ 	.word	0x000000ff
        /*0a10*/ 	.word	0x00000000
        /*0a14*/ 	.short	0x0101
        /*0a16*/ 	.byte	0x15
	.zero		1


	//   ....[52]....
        /*0a18*/ 	.word	0x0000eb70
        /*0a1c*/ 	.word	0x000000ff
        /*0a20*/ 	.word	0x00000000
        /*0a24*/ 	.short	0x0101
        /*0a26*/ 	.byte	0x04
	.zero		1


	//   ....[53]....
        /*0a28*/ 	.word	0x00012060
        /*0a2c*/ 	.word	0x0000001b
        /*0a30*/ 	.word	0x00028c40
        /*0a34*/ 	.short	0x010a
        /*0a36*/ 	.byte	0x3f
	.zero		1


	//   ....[54]....
        /*0a38*/ 	.word	0x00012530
        /*0a3c*/ 	.word	0x0000001b
        /*0a40*/ 	.word	0x00028c30
        /*0a44*/ 	.short	0x0107
        /*0a46*/ 	.byte	0x3f
	.zero		1


	//   ....[55]....
        /*0a48*/ 	.word	0x00012600
        /*0a4c*/ 	.word	0x0000001b
        /*0a50*/ 	.word	0x00028c30
        /*0a54*/ 	.short	0x0101
        /*0a56*/ 	.byte	0x3f
	.zero		1


	//   ....[56]....
        /*0a58*/ 	.word	0x00012e20
        /*0a5c*/ 	.word	0x00000017
        /*0a60*/ 	.word	0x00028c00
        /*0a64*/ 	.short	0x0107
        /*0a66*/ 	.byte	0x3f
	.zero		1


	//   ....[57]....
        /*0a68*/ 	.word	0x00012f10
        /*0a6c*/ 	.word	0x00000017
        /*0a70*/ 	.word	0x00028c00
        /*0a74*/ 	.short	0x0101
        /*0a76*/ 	.byte	0x3f
	.zero		1


	//   ....[58]....
        /*0a78*/ 	.word	0x00012f30
        /*0a7c*/ 	.word	0x00000017
        /*0a80*/ 	.word	0x00028c20
        /*0a84*/ 	.short	0x010a
        /*0a86*/ 	.byte	0x3f
	.zero		1


	//   ....[59]....
        /*0a88*/ 	.word	0x00012fc0
        /*0a8c*/ 	.word	0x0000001b
        /*0a90*/ 	.word	0x00028c60
        /*0a94*/ 	.short	0x010a
        /*0a96*/ 	.byte	0x3f
	.zero		1


	//   ....[60]....
        /*0a98*/ 	.word	0x000138d0
        /*0a9c*/ 	.word	0x0000001b
        /*0aa0*/ 	.word	0x00028c50
        /*0aa4*/ 	.short	0x0107
        /*0aa6*/ 	.byte	0x3f
	.zero		1


	//   ....[61]....
        /*0aa8*/ 	.word	0x000139a0
        /*0aac*/ 	.word	0x0000001b
        /*0ab0*/ 	.word	0x00028c50
        /*0ab4*/ 	.short	0x0101
        /*0ab6*/ 	.byte	0x3f
	.zero		1


	//   ....[62]....
        /*0ab8*/ 	.word	0x00013d40
        /*0abc*/ 	.word	0x00000006
        /*0ac0*/ 	.word	0x00028c40
        /*0ac4*/ 	.short	0x010a
        /*0ac6*/ 	.byte	0x3f
	.zero		1


	//   ....[63]....
        /*0ac8*/ 	.word	0x00014080
        /*0acc*/ 	.word	0x00000006
        /*0ad0*/ 	.word	0x00028c30
        /*0ad4*/ 	.short	0x0107
        /*0ad6*/ 	.byte	0x3f
	.zero		1


	//   ....[64]....
        /*0ad8*/ 	.word	0x00014140
        /*0adc*/ 	.word	0x00000006
        /*0ae0*/ 	.word	0x00028c30
        /*0ae4*/ 	.short	0x0101
        /*0ae6*/ 	.byte	0x3f
	.zero		1


	//   ....[65]....
        /*0ae8*/ 	.word	0x00014170
        /*0aec*/ 	.word	0x00000006
        /*0af0*/ 	.word	0x00028c60
        /*0af4*/ 	.short	0x010a
        /*0af6*/ 	.byte	0x3f
	.zero		1


	//   ....[66]....
        /*0af8*/ 	.word	0x00014840
        /*0afc*/ 	.word	0x00000006
        /*0b00*/ 	.word	0x00028c50
        /*0b04*/ 	.short	0x0107
        /*0b06*/ 	.byte	0x3f
	.zero		1


	//   ....[67]....
        /*0b08*/ 	.word	0x00014900
        /*0b0c*/ 	.word	0x00000006
        /*0b10*/ 	.word	0x00028c50
        /*0b14*/ 	.short	0x0101
        /*0b16*/ 	.byte	0x3f
	.zero		1


	//   ....[68]....
        /*0b18*/ 	.word	0x00015770
        /*0b1c*/ 	.word	0x00000005
        /*0b20*/ 	.word	0x00028c20
        /*0b24*/ 	.short	0x010a
        /*0b26*/ 	.byte	0x3f
	.zero		1


	//   ....[69]....
        /*0b28*/ 	.word	0x000158f0
        /*0b2c*/ 	.word	0x00000003
        /*0b30*/ 	.word	0x00028c40
        /*0b34*/ 	.short	0x010a
        /*0b36*/ 	.byte	0x3f
	.zero		1


	//   ....[70]....
        /*0b38*/ 	.word	0x00015990
        /*0b3c*/ 	.word	0x00000005
        /*0b40*/ 	.word	0x00028c40
        /*0b44*/ 	.short	0x010a
        /*0b46*/ 	.byte	0x3f
	.zero		1


	//   ....[71]....
        /*0b48*/ 	.word	0x000159d0
        /*0b4c*/ 	.word	0x00000003
        /*0b50*/ 	.word	0x00028c60
        /*0b54*/ 	.short	0x010a
        /*0b56*/ 	.byte	0x3f
	.zero		1


	//   ....[72]....
        /*0b58*/ 	.word	0x00015a10
        /*0b5c*/ 	.word	0x00000005
        /*0b60*/ 	.word	0x00028c60
        /*0b64*/ 	.short	0x010a
        /*0b66*/ 	.byte	0x3f
	.zero		1


	//   ....[73]....
        /*0b68*/ 	.word	0x00015a80
        /*0b6c*/ 	.word	0x00000006
        /*0b70*/ 	.word	0x00028c50
        /*0b74*/ 	.short	0x010a
        /*0b76*/ 	.byte	0x3f
	.zero		1


	//   ....[74]....
        /*0b78*/ 	.word	0x00015ae0
        /*0b7c*/ 	.word	0x00000005
        /*0b80*/ 	.word	0x00028c50
        /*0b84*/ 	.short	0x010a
        /*0b86*/ 	.byte	0x3f
	.zero		1


	//   ....[75]....
        /*0b88*/ 	.word	0x00015b40
        /*0b8c*/ 	.word	0x00000003
        /*0b90*/ 	.word	0x00028c00
        /*0b94*/ 	.short	0x010a
        /*0b96*/ 	.byte	0x3f
	.zero		1


	//   ....[76]....
        /*0b98*/ 	.word	0x00015b90
        /*0b9c*/ 	.word	0x00000007
        /*0ba0*/ 	.word	0x00028c30
        /*0ba4*/ 	.short	0x010a
        /*0ba6*/ 	.byte	0x3f
	.zero		1


	//   ....[77]....
        /*0ba8*/ 	.word	0x00015be0
        /*0bac*/ 	.word	0x00000007
        /*0bb0*/ 	.word	0x00028c50
        /*0bb4*/ 	.short	0x010a
        /*0bb6*/ 	.byte	0x3f
	.zero		1


	//   ....[78]....
        /*0bb8*/ 	.word	0x00015c40
        /*0bbc*/ 	.word	0x00000005
        /*0bc0*/ 	.word	0x00028c30
        /*0bc4*/ 	.short	0x010a
        /*0bc6*/ 	.byte	0x3f
	.zero		1


	//   ....[79]....
        /*0bc8*/ 	.word	0x00015ca0
        /*0bcc*/ 	.word	0x00000007
        /*0bd0*/ 	.word	0x00028c50
        /*0bd4*/ 	.short	0x010a
        /*0bd6*/ 	.byte	0x3f
	.zero		1


	//   ....[80]....
        /*0bd8*/ 	.word	0x00015d00
        /*0bdc*/ 	.word	0x00000006
        /*0be0*/ 	.word	0x00028c30
        /*0be4*/ 	.short	0x010a
        /*0be6*/ 	.byte	0x3f
	.zero		1


	//   ....[81]....
        /*0be8*/ 	.word	0x00015d60
        /*0bec*/ 	.word	0x00000008
        /*0bf0*/ 	.word	0x00028c50
        /*0bf4*/ 	.short	0x010a
        /*0bf6*/ 	.byte	0x3f
	.zero		1


	//   ....[82]....
        /*0bf8*/ 	.word	0x00015dc0
        /*0bfc*/ 	.word	0x00000005
        /*0c00*/ 	.word	0x00028c30
        /*0c04*/ 	.short	0x010a
        /*0c06*/ 	.byte	0x3f
	.zero		1


	//   ....[83]....
        /*0c08*/ 	.word	0x00015e20
        /*0c0c*/ 	.word	0x00000007
        /*0c10*/ 	.word	0x00028c50
        /*0c14*/ 	.short	0x010a
        /*0c16*/ 	.byte	0x3f
	.zero		1


	//   ....[84]....
        /*0c18*/ 	.word	0x00015f40
        /*0c1c*/ 	.word	0x0000001b
        /*0c20*/ 	.word	0x00028c40
        /*0c24*/ 	.short	0x010a
        /*0c26*/ 	.byte	0x3f
	.zero		1


	//   ....[85]....
        /*0c28*/ 	.word	0x000169e0
        /*0c2c*/ 	.word	0x00000017
        /*0c30*/ 	.word	0x00028c20
        /*0c34*/ 	.short	0x010a
        /*0c36*/ 	.byte	0x3f
	.zero		1


	//   ....[86]....
        /*0c38*/ 	.word	0x00016a30
        /*0c3c*/ 	.word	0x0000001b
        /*0c40*/ 	.word	0x00028c60
        /*0c44*/ 	.short	0x010a
        /*0c46*/ 	.byte	0x3f
	.zero		1


	//   ....[87]....
        /*0c48*/ 	.word	0x00017320
        /*0c4c*/ 	.word	0x00000006
        /*0c50*/ 	.word	0x00028c40
        /*0c54*/ 	.short	0x010a
        /*0c56*/ 	.byte	0x3f
	.zero		1


	//   ....[88]....
        /*0c58*/ 	.word	0x000177e0
        /*0c5c*/ 	.word	0x00000006
        /*0c60*/ 	.word	0x00028c60
        /*0c64*/ 	.short	0x010a
        /*0c66*/ 	.byte	0x3f
	.zero		1


	//   ....[89]....
        /*0c68*/ 	.word	0x000188d0
        /*0c6c*/ 	.word	0x00000005
        /*0c70*/ 	.word	0x00028c20
        /*0c74*/ 	.short	0x010a
        /*0c76*/ 	.byte	0x3f
	.zero		1


	//   ....[90]....
        /*0c78*/ 	.word	0x00018a70
        /*0c7c*/ 	.word	0x00000003
        /*0c80*/ 	.word	0x00028c40
        /*0c84*/ 	.short	0x010a
        /*0c86*/ 	.byte	0x3f
	.zero		1


	//   ....[91]....
        /*0c88*/ 	.word	0x00018ac0
        /*0c8c*/ 	.word	0x00000005
        /*0c90*/ 	.word	0x00028c40
        /*0c94*/ 	.short	0x010a
        /*0c96*/ 	.byte	0x3f
	.zero		1


	//   ....[92]....
        /*0c98*/ 	.word	0x00018b10
        /*0c9c*/ 	.word	0x00000003
        /*0ca0*/ 	.word	0x00028c60
        /*0ca4*/ 	.short	0x010a
        /*0ca6*/ 	.byte	0x3f
	.zero		1


	//----- nvinfo : EIATTR_NUM_MBARRIERS
	.align		4
.L_378:
        /*0ca8*/ 	.byte	0x03, 0x38
        /*0caa*/ 	.short	0x0016


	//----- nvinfo : EIATTR_EXIT_INSTR_OFFSETS
	.align		4
        /*0cac*/ 	.byte	0x04, 0x1c
        /*0cae*/ 	.short	(.L_380 - .L_379)


	//   ....[0]....
.L_379:
        /*0cb0*/ 	.word	0x00000970


	//   ....[1]....
        /*0cb4*/ 	.word	0x0000fe80


	//   ....[2]....
        /*0cb8*/ 	.word	0x00015a60


	//----- nvinfo : EIATTR_MAX_THREADS
	.align		4
.L_380:
        /*0cbc*/ 	.byte	0x04, 0x05
        /*0cbe*/ 	.short	(.L_382 - .L_381)
.L_381:
        /*0cc0*/ 	.word	0x00000180
        /*0cc4*/ 	.word	0x00000001
        /*0cc8*/ 	.word	0x00000001


	//----- nvinfo : EIATTR_CRS_STACK_SIZE
	.align		4
.L_382:
        /*0ccc*/ 	.byte	0x04, 0x1e
        /*0cce*/ 	.short	(.L_384 - .L_383)
.L_383:
        /*0cd0*/ 	.word	0x00000000


	//----- nvinfo : EIATTR_CBANK_PARAM_SIZE
	.align		4
.L_384:
        /*0cd4*/ 	.byte	0x03, 0x19
        /*0cd6*/ 	.short	0x0af0


	//----- nvinfo : EIATTR_PARAM_CBANK
	.align		4
        /*0cd8*/ 	.byte	0x04, 0x0a
        /*0cda*/ 	.short	(.L_386 - .L_385)
	.align		4
.L_385:
        /*0cdc*/ 	.word	index@(.nv.constant0._ZN7cutlass13device_kernelIN5flash11enable_sm90INS1_16FlashAttnFwdSm90INS1_25CollectiveMainloopFwdSm90ILi2EN4cute5tupleIJNS5_1CILi1EEES8_S8_EEENS6_IJNS7_ILi64EEESA_SA_EEELi512ENS_10bfloat16_tEfNS_4arch4Sm90ELb0ELb1ELb0ELb1ELb1ELb0ELb0ELb0ELb0ELb1ELb0ELb0EEENS1_21CollectiveEpilogueFwdINS6_IJSA_NS7_ILi512EEESA_EEES9_SC_SE_Li256ELb1ELb1ELb0ELb0EEENS1_36VarlenDynamicPersistentTileSchedulerILi64ELi64ELi256ELi128ELb0ELb1ELb1ELb1ELb0ELb1EEEEEEEEEvNT_6ParamsE)
        /*0ce0*/ 	.short	0x0210
        /*0ce2*/ 	.short	0x0af0


	//----- nvinfo : EIATTR_SW_WAR
	.align		4
.L_386:
        /*0ce4*/ 	.byte	0x04, 0x36
        /*0ce6*/ 	.short	(.L_388 - .L_387)
.L_387:
        /*0ce8*/ 	.word	0x00000008
.L_388:


//--------------------- .nv.info._ZN7cutlass13device_kernelIN5flash11enable_sm90INS1_16FlashAttnFwdSm90INS1_25CollectiveMainloopFwdSm90ILi2EN4cute5tupleIJNS5_1CILi1EEES8_S8_EEENS6_IJNS7_ILi64EEESA_SA_EEELi512ENS_10bfloat16_tEfNS_4arch4Sm90ELb0ELb1ELb0ELb1ELb1ELb1ELb0ELb0ELb0ELb1ELb0ELb0EEENS1_21CollectiveEpilogueFwdINS6_IJSA_NS7_ILi512EEESA_EEES9_SC_SE_Li256ELb1ELb1ELb0ELb0EEENS1_36VarlenDynamicPersistentTileSchedulerILi64ELi64ELi256ELi128ELb0ELb1ELb1ELb1ELb0ELb1EEEEEEEEEvNT_6ParamsE --------------------------
	.section	.nv.info._ZN7cutlass13device_kernelIN5flash11enable_sm90INS1_16FlashAttnFwdSm90INS1_25CollectiveMainloopFwdSm90ILi2EN4cute5tupleIJNS5_1CILi1EEES8_S8_EEENS6_IJNS7_ILi64EEESA_SA_EEELi512ENS_10bfloat16_tEfNS_4arch4Sm90ELb0ELb1ELb0ELb1ELb1ELb1ELb0ELb0ELb0ELb1ELb0ELb0EEENS1_21CollectiveEpilogueFwdINS6_IJSA_NS7_ILi512EEESA_EEES9_SC_SE_Li256ELb1ELb1ELb0ELb0EEENS1_36VarlenDynamicPersistentTileSchedulerILi64ELi64ELi256ELi128ELb0ELb1ELb1ELb1ELb0ELb1EEEEEEEEEvNT_6ParamsE,"",@"SHT_CUDA_INFO"
	.sectionflags	@""
	.align	4


	//----- nvinfo : EIATTR_CUDA_API_VERSION
	.align		4
        /*0000*/ 	.byte	0x04, 0x37
        /*0002*/ 	.short	(.L_390 - .L_389)
.L_389:
        /*0004*/ 	.word	0x00000082


	//----- nvinfo : EIATTR_KPARAM_INFO
	.align		4
.L_390:
        /*0008*/ 	.byte	0x04, 0x17
        /*000a*/ 	.short	(.L_392 - .L_391)
.L_391:
        /*000c*/ 	.word	0x00000000
        /*0010*/ 	.short	0x0000
        /*0012*/ 	.short	0x0070
        /*0014*/ 	.byte	0x00, 0xf0, 0x01, 0x2a


	//----- nvinfo : EIATTR_SPARSE_MMA_MASK
	.align		4
.L_392:
        /*0018*/ 	.byte	0x03, 0x50
        /*001a*/ 	.short	0x0000


	//----- nvinfo : EIATTR_MAXREG_COUNT
	.align		4
        /*001c*/ 	.byte	0x03, 0x1b
        /*001e*/ 	.short	0x00a8


	//----- nvinfo : EIATTR_NUM_BARRIERS
	.align		4
        /*0020*/ 	.byte	0x02, 0x4c
        /*0022*/ 	.byte	0x10
	.zero		1


	//----- nvinfo : EIATTR_EXTERNS
	.align		4
        /*0024*/ 	.byte	0x04, 0x0f
        /*0026*/ 	.short	(.L_394 - .L_393)


	//   ....[0]....
	.align		4
.L_393:
        /*0028*/ 	.word	index@(__assertfail)


	//----- nvinfo : EIATTR_ANNOTATIONS
	.align		4
.L_394:
        /*002c*/ 	.byte	0x04, 0x55
        /*002e*/ 	.short	(.L_396 - .L_395)


	//   ....[0]....
.L_395:
        /* <DEDUP_REMOVED lines=50> */


	//----- nvinfo : EIATTR_MERCURY_ISA_VERSION
	.align		4
.L_396:
        /*0340*/ 	.byte	0x03, 0x5f
        /*0342*/ 	.short	0x0101


	//----- nvinfo : EIATTR_UNUSED_LOAD_BYTE_OFFSET
	.align		4
        /*0344*/ 	.byte	0x04, 0x44
        /*0346*/ 	.short	(.L_398 - .L_397)


	//   ....[0]....
.L_397:
        /*0348*/ 	.word	0x00000a20
        /*034c*/ 	.word	0x0000fff0


	//   ....[1]....
        /*0350*/ 	.word	0x000146d0
        /*0354*/ 	.word	0x0000fff0


	//----- nvinfo : EIATTR_INT_WARP_WIDE_INSTR_OFFSETS
	.align		4
.L_398:
        /*0358*/ 	.byte	0x04, 0x31
        /*035a*/ 	.short	(.L_400 - .L_399)


	//   ....[0]....
.L_399:
        /*035c*/ 	.word	0x00000130


	//   ....[1]....
        /*0360*/ 	.word	0x00000170


	//   ....[2]....
        /*0364*/ 	.word	0x000001e0


	//   ....[3]....
        /*0368*/ 	.word	0x0001ae60


	//   ....[4]....
        /*036c*/ 	.word	0x0001aef0


	//   ....[5]....
        /*0370*/ 	.word	0x0001e460


	//   ....[6]....
        /*0374*/ 	.word	0x0001e4f0


	//----- nvinfo : EIATTR_COOP_GROUP_MASK_REGIDS
	.align		4
.L_400:
        /*0378*/ 	.byte	0x04, 0x29
        /*037a*/ 	.short	(.L_402 - .L_401)


	//   ....[0]....
.L_401:
        /*037c*/ 	.word	0xffffffff


	//   ....[1]....
        /*0380*/ 	.word	0xffffffff


	//   ....[2]....
        /*0384*/ 	.word	0xffffffff


	//   ....[3]....
        /*0388*/ 	.word	0xffffffff


	//   ....[4]....
        /*038c*/ 	.word	0xffffffff


	//   ....[5]....
        /*0390*/ 	.word	0xffffffff


	//   ....[6]....
        /*0394*/ 	.word	0xffffffff


	//   ....[7]....
        /*0398*/ 	.word	0xffffffff


	//   ....[8]....
        /*039c*/ 	.word	0xffffffff


	//   ....[9]....
        /*03a0*/ 	.word	0xffffffff


	//   ....[10]....
        /*03a4*/ 	.word	0xffffffff


	//   ....[11]....
        /*03a8*/ 	.word	0xffffffff


	//   ....[12]....
        /*03ac*/ 	.word	0xffffffff


	//   ....[13]....
        /*03b0*/ 	.word	0xffffffff


	//   ....[14]....
        /*03b4*/ 	.word	0xffffffff


	//   ....[15]....
        /*03b8*/ 	.word	0xffffffff


	//   ....[16]....
        /*03bc*/ 	.word	0xffffffff


	//   ....[17]....
        /*03c0*/ 	.word	0xffffffff


	//   ....[18]....
        /*03c4*/ 	.word	0xffffffff


	//   ....[19]....
        /*03c8*/ 	.word	0xffffffff


	//   ....[20]....
        /*03cc*/ 	.word	0xffffffff


	//   ....[21]....
        /*03d0*/ 	.word	0xffffffff


	//   ....[22]....
        /*03d4*/ 	.word	0xffffffff


	//   ....[23]....
        /*03d8*/ 	.word	0xffffffff


	//   ....[24]....
        /*03dc*/ 	.word	0xffffffff


	//   ....[25]....
        /*03e0*/ 	.word	0xffffffff


	//   ....[26]....
        /*03e4*/ 	.word	0xffffffff


	//   ....[27]....
        /*03e8*/ 	.word	0xffffffff


	//   ....[28]....
        /*03ec*/ 	.word	0xffffffff


	//   ....[29]....
        /*03f0*/ 	.word	0xffffffff


	//   ....[30]....
        /*03f4*/ 	.word	0xffffffff


	//   ....[31]....
        /*03f8*/ 	.word	0xffffffff


	//   ....[32]....
        /*03fc*/ 	.word	0xffffffff


	//   ....[33]....
        /*0400*/ 	.word	0xffffffff


	//   ....[34]....
        /*0404*/ 	.word	0xffffffff


	//   ....[35]....
        /*0408*/ 	.word	0xffffffff


	//   ....[36]....
        /*040c*/ 	.word	0xffffffff


	//   ....[37]....
        /*0410*/ 	.word	0xffffffff


	//   ....[38]....
        /*0414*/ 	.word	0xffffffff


	//   ....[39]....
        /*0418*/ 	.word	0xffffffff


	//   ....[40]....
        /*041c*/ 	.word	0xffffffff


	//   ....[41]....
        /*0420*/ 	.word	0xffffffff


	//   ....[42]....
        /*0424*/ 	.word	0xffffffff


	//   ....[43]....
        /*0428*/ 	.word	0xffffffff


	//   ....[44]....
        /*042c*/ 	.word	0xffffffff


	//   ....[45]....
        /*0430*/ 	.word	0xffffffff


	//   ....[46]....
        /*0434*/ 	.word	0xffffffff


	//   ....[47]....
        /*0438*/ 	.word	0xffffffff


	//   ....[48]....
        /*043c*/ 	.word	0xffffffff


	//   ....[49]....
        /*0440*/ 	.word	0xffffffff


	//   ....[50]....
        /*0444*/ 	.word	0xffffffff


	//   ....[51]....
        /*0448*/ 	.word	0xffffffff


	//   ....[52]....
        /*044c*/ 	.word	0xffffffff


	//   ....[53]....
        /*0450*/ 	.word	0xffffffff


	//   ....[54]....
        /*0454*/ 	.word	0xffffffff


	//   ....[55]....
        /*0458*/ 	.word	0xffffffff


	//   ....[56]....
        /*045c*/ 	.word	0xffffffff


	//   ....[57]....
        /*0460*/ 	.word	0xffffffff


	//   ....[58]....
        /*0464*/ 	.word	0xffffffff


	//   ....[59]....
        /*0468*/ 	.word	0xffffffff


	//   ....[60]....
        /*046c*/ 	.word	0xffffffff


	//   ....[61]....
        /*0470*/ 	.word	0xffffffff


	//   ....[62]....
        /*0474*/ 	.word	0xffffffff


	//   ....[63]....
        /*0478*/ 	.word	0xffffffff


	//   ....[64]....
        /*047c*/ 	.word	0xffffffff


	//   ....[65]....
        /*0480*/ 	.word	0xffffffff


	//   ....[66]....
        /*0484*/ 	.word	0xffffffff


	//   ....[67]....
        /*0488*/ 	.word	0xffffffff


	//   ....[68]....
        /*048c*/ 	.word	0xffffffff


	//   ....[69]....
        /*0490*/ 	.word	0xffffffff


	//   ....[70]....
        /*0494*/ 	.word	0xffffffff


	//   ....[71]....
        /*0498*/ 	.word	0xffffffff


	//   ....[72]....
        /*049c*/ 	.word	0xffffffff


	//   ....[73]....
        /*04a0*/ 	.word	0xffffffff


	//   ....[74]....
        /*04a4*/ 	.word	0xffffffff


	//   ....[75]....
        /*04a8*/ 	.word	0xffffffff


	//   ....[76]....
        /*04ac*/ 	.word	0xffffffff


	//   ....[77]....
        /*04b0*/ 	.word	0xffffffff


	//   ....[78]....
        /*04b4*/ 	.word	0xffffffff


	//   ....[79]....
        /*04b8*/ 	.word	0xffffffff


	//   ....[80]....
        /*04bc*/ 	.word	0xffffffff


	//   ....[81]....
        /*04c0*/ 	.word	0xffffffff


	//   ....[82]....
        /*04c4*/ 	.word	0xffffffff


	//   ....[83]....
        /*04c8*/ 	.word	0xffffffff


	//   ....[84]....
        /*04cc*/ 	.word	0xffffffff


	//   ....[85]....
        /*04d0*/ 	.word	0xffffffff


	//   ....[86]....
        /*04d4*/ 	.word	0xffffffff


	//   ....[87]....
        /*04d8*/ 	.word	0xffffffff


	//   ....[88]....
        /*04dc*/ 	.word	0xffffffff


	//   ....[89]....
        /*04e0*/ 	.word	0xffffffff


	//   ....[90]....
        /*04e4*/ 	.word	0xffffffff


	//   ....[91]....
        /*04e8*/ 	.word	0xffffffff


	//   ....[92]....
        /*04ec*/ 	.word	0xffffffff


	//   ....[93]....
        /*04f0*/ 	.word	0xffffffff


	//   ....[94]....
        /*04f4*/ 	.word	0xffffffff


	//   ....[95]....
        /*04f8*/ 	.word	0xffffffff


	//   ....[96]....
        /*04fc*/ 	.word	0xffffffff


	//   ....[97]....
        /*0500*/ 	.word	0xffffffff


	//   ....[98]....
        /*0504*/ 	.word	0xffffffff


	//   ....[99]....
        /*0508*/ 	.word	0xffffffff


	//   ....[100]....
        /*050c*/ 	.word	0xffffffff


	//   ....[101]....
        /*0510*/ 	.word	0xffffffff


	//   ....[102]....
        /*0514*/ 	.word	0xffffffff


	//   ....[103]....
        /*0518*/ 	.word	0xffffffff


	//   ....[104]....
        /*051c*/ 	.word	0xffffffff


	//   ....[105]....
        /*0520*/ 	.word	0xffffffff


	//   ....[106]....
        /*0524*/ 	.word	0xffffffff


	//   ....[107]....
        /*0528*/ 	.word	0xffffffff


	//   ....[108]....
        /*052c*/ 	.word	0xffffffff


	//   ....[109]....
        /*0530*/ 	.word	0xffffffff


	//   ....[110]....
        /*0534*/ 	.word	0xffffffff


	//   ....[111]....
        /*0538*/ 	.word	0xffffffff


	//   ....[112]....
        /*053c*/ 	.word	0xffffffff


	//   ....[113]....
        /*0540*/ 	.word	0xffffffff


	//   ....[114]....
        /*0544*/ 	.word	0xffffffff


	//   ....[115]....
        /*0548*/ 	.word	0xffffffff


	//   ....[116]....
        /*054c*/ 	.word	0xffffffff


	//   ....[117]....
        /*0550*/ 	.word	0xffffffff


	//   ....[118]....
        /*0554*/ 	.word	0xffffffff


	//   ....[119]....
        /*0558*/ 	.word	0xffffffff


	//   ....[120]....
        /*055c*/ 	.word	0xffffffff


	//   ....[121]....
        /*0560*/ 	.word	0xffffffff


	//   ....[122]....
        /*0564*/ 	.word	0xffffffff


	//   ....[123]....
        /*0568*/ 	.word	0xffffffff


	//   ....[124]....
        /*056c*/ 	.word	0xffffffff


	//   ....[125]....
        /*0570*/ 	.word	0xffffffff


	//   ....[126]....
        /*0574*/ 	.word	0xffffffff


	//   ....[127]....
        /*0578*/ 	.word	0xffffffff


	//   ....[128]....
        /*057c*/ 	.word	0xffffffff


	//   ....[129]....
        /*0580*/ 	.word	0xffffffff


	//   ....[130]....
        /*0584*/ 	.word	0xffffffff


	//   ....[131]....
        /*0588*/ 	.word	0xffffffff


	//   ....[132]....
        /*058c*/ 	.word	0xffffffff


	//   ....[133]....
        /*0590*/ 	.word	0xffffffff


	//   ....[134]....
        /*0594*/ 	.word	0xffffffff


	//   ....[135]....
        /*0598*/ 	.word	0xffffffff


	//   ....[136]....
        /*059c*/ 	.word	0xffffffff


	//   ....[137]....
        /*05a0*/ 	.word	0xffffffff


	//   ....[138]....
        /*05a4*/ 	.word	0xffffffff


	//   ....[139]....
        /*05a8*/ 	.word	0xffffffff


	//   ....[140]....
        /*05ac*/ 	.word	0xffffffff


	//   ....[141]....
        /*05b0*/ 	.word	0xffffffff


	//   ....[142]....
        /*05b4*/ 	.word	0xffffffff


	//   ....[143]....
        /*05b8*/ 	.word	0xffffffff


	//   ....[144]....
        /*05bc*/ 	.word	0xffffffff


	//   ....[145]....
        /*05c0*/ 	.word	0xffffffff


	//   ....[146]....
        /*05c4*/ 	.word	0xffffffff


	//   ....[147]....
        /*05c8*/ 	.word	0xffffffff


	//   ....[148]....
        /*05cc*/ 	.word	0xffffffff


	//   ....[149]....
        /*05d0*/ 	.word	0xffffffff


	//   ....[150]....
        /*05d4*/ 	.word	0xffffffff


	//   ....[151]....
        /*05d8*/ 	.word	0x0500000f


	//   ....[152]....
        /*05dc*/ 	.word	0x0500000f


	//   ....[153]....
        /*05e0*/ 	.word	0x0500000f


	//   ....[154]....
        /*05e4*/ 	.word	0x0500000f


	//   ....[155]....
        /*05e8*/ 	.word	0x0500000f


	//   ....[156]....
        /*05ec*/ 	.word	0x0500000f


	//   ....[157]....
        /*05f0*/ 	.word	0x0500000f


	//   ....[158]....
        /*05f4*/ 	.word	0x0500000f


	//   ....[159]....
        /*05f8*/ 	.word	0x0500000f


	//   ....[160]....
        /*05fc*/ 	.word	0x0500000f


	//   ....[161]....
        /*0600*/ 	.word	0x0500000f


	//   ....[162]....
        /*0604*/ 	.word	0x0500000f


	//   ....[163]....
        /*0608*/ 	.word	0x0500000f


	//   ....[164]....
        /*060c*/ 	.word	0x0500000f


	//   ....[165]....
        /*0610*/ 	.word	0x0500000f


	//   ....[166]....
        /*0614*/ 	.word	0x0500000f


	//   ....[167]....
        /*0618*/ 	.word	0x0500000f


	//   ....[168]....
        /*061c*/ 	.word	0x0500000f


	//   ....[169]....
        /*0620*/ 	.word	0x0500000f


	//   ....[170]....
        /*0624*/ 	.word	0x0500000f


	//   ....[171]....
        /*0628*/ 	.word	0x0500000f


	//   ....[172]....
        /*062c*/ 	.word	0x0500000f


	//   ....[173]....
        /*0630*/ 	.word	0x0500000f


	//   ....[174]....
        /*0634*/ 	.word	0x0500000f


	//   ....[175]....
        /*0638*/ 	.word	0x0500000f


	//   ....[176]....
        /*063c*/ 	.word	0x0500000f


	//   ....[177]....
        /*0640*/ 	.word	0x0500000f


	//   ....[178]....
        /*0644*/ 	.word	0x0500000f


	//   ....[179]....
        /*0648*/ 	.word	0x0500000f


	//   ....[180]....
        /*064c*/ 	.word	0x0500000f


	//   ....[181]....
        /*0650*/ 	.word	0x0500000f


	//   ....[182]....
        /*0654*/ 	.word	0x0500000f


	//   ....[183]....
        /*0658*/ 	.word	0x0500000f


	//   ....[184]....
        /*065c*/ 	.word	0x0500000f


	//   ....[185]....
        /*0660*/ 	.word	0x0500000f


	//   ....[186]....
        /*0664*/ 	.word	0x0500000f


	//   ....[187]....
        /*0668*/ 	.word	0x0500000f


	//   ....[188]....
        /*066c*/ 	.word	0x0500000f


	//   ....[189]....
        /*0670*/ 	.word	0x0500000f


	//   ....[190]....
        /*0674*/ 	.word	0x0500000f


	//   ....[191]....
        /*0678*/ 	.word	0x0500000f


	//   ....[192]....
        /*067c*/ 	.word	0x0500000f


	//   ....[193]....
        /*0680*/ 	.word	0x0500000f


	//   ....[194]....
        /*0684*/ 	.word	0x0500000f


	//   ....[195]....
        /*0688*/ 	.word	0x0500000f


	//   ....[196]....
        /*068c*/ 	.word	0x0500000f


	//   ....[197]....
        /*0690*/ 	.word	0x0500000f


	//   ....[198]....
        /*0694*/ 	.word	0x0500000f


	//   ....[199]....
        /*0698*/ 	.word	0x0500000f


	//   ....[200]....
        /*069c*/ 	.word	0x0500000f


	//   ....[201]....
        /*06a0*/ 	.word	0x0500000f


	//   ....[202]....
        /*06a4*/ 	.word	0x0500000f


	//   ....[203]....
        /*06a8*/ 	.word	0x0500000f


	//   ....[204]....
        /*06ac*/ 	.word	0x0500000f


	//   ....[205]....
        /*06b0*/ 	.word	0x0500000f


	//   ....[206]....
        /*06b4*/ 	.word	0x0500000f


	//   ....[207]....
        /*06b8*/ 	.word	0x0500000f


	//   ....[208]....
        /*06bc*/ 	.word	0x0500000f


	//   ....[209]....
        /*06c0*/ 	.word	0x0500000f


	//   ....[210]....
        /*06c4*/ 	.word	0x0500000f


	//   ....[211]....
        /*06c8*/ 	.word	0x0500000f


	//   ....[212]....
        /*06cc*/ 	.word	0x0500000f


	//   ....[213]....
        /*06d0*/ 	.word	0x0500000f


	//   ....[214]....
        /*06d4*/ 	.word	0x0500000f


	//   ....[215]....
        /*06d8*/ 	.word	0x0500000f


	//   ....[216]....
        /*06dc*/ 	.word	0x0500000f


	//   ....[217]....
        /*06e0*/ 	.word	0x0500000f


	//   ....[218]....
        /*06e4*/ 	.word	0x0500000f


	//   ....[219]....
        /*06e8*/ 	.word	0x0500000f


	//   ....[220]....
        /*06ec*/ 	.word	0x0500000f


	//   ....[221]....
        /*06f0*/ 	.word	0x0500000f


	//   ....[222]....
        /*06f4*/ 	.word	0x0500000f


	//   ....[223]....
        /*06f8*/ 	.word	0x0500000f


	//   ....[224]....
        /*06fc*/ 	.word	0x0500000f


	//   ....[225]....
        /*0700*/ 	.word	0x0500000f


	//   ....[226]....
        /*0704*/ 	.word	0x0500000f


	//   ....[227]....
        /*0708*/ 	.word	0x0500000f


	//   ....[228]....
        /*070c*/ 	.word	0x0500000f


	//   ....[229]....
        /*0710*/ 	.word	0x0500000f


	//   ....[230]....
        /*0714*/ 	.word	0x0500000f


	//   ....[231]....
        /*0718*/ 	.word	0x0500000f


	//   ....[232]....
        /*071c*/ 	.word	0x0500000f


	//----- nvinfo : EIATTR_COOP_GROUP_INSTR_OFFSETS
	.align		4
.L_402:
        /*0720*/ 	.byte	0x04, 0x28
        /*0722*/ 	.short	(.L_404 - .L_403)


	//   ....[0]....
.L_403:
        /*0724*/ 	.word	0x00000060


	//   ....[1]....
        /*0728*/ 	.word	0x00000140


	//   ....[2]....
        /*072c*/ 	.word	0x00000190


	//   ....[3]....
        /*0730*/ 	.word	0x00000380


	//   ....[4]....
        /*0734*/ 	.word	0x000004e0


	//   ....[5]....
        /*0738*/ 	.word	0x00000600


	//   ....[6]....
        /*073c*/ 	.word	0x00000760


	//   ....[7]....
        /*0740*/ 	.word	0x00002ea0


	//   ....[8]....
        /*0744*/ 	.word	0x00002eb0


	//   ....[9]....
        /*0748*/ 	.word	0x00003930


	//   ....[10]....
        /*074c*/ 	.word	0x00003940


	//   ....[11]....
        /*0750*/ 	.word	0x000043a0


	//   ....[12]....
        /*0754*/ 	.word	0x000043b0


	//   ....[13]....
        /*0758*/ 	.word	0x00004780


	//   ....[14]....
        /*075c*/ 	.word	0x000047a0


	//   ....[15]....
        /*0760*/ 	.word	0x00005910


	//   ....[16]....
        /*0764*/ 	.word	0x00007cc0


	//   ....[17]....
        /*0768*/ 	.word	0x00008450


	//   ....[18]....
        /*076c*/ 	.word	0x00008460


	//   ....[19]....
        /*0770*/ 	.word	0x00008470


	//   ....[20]....
        /*0774*/ 	.word	0x00008480


	//   ....[21]....
        /*0778*/ 	.word	0x00008780


	//   ....[22]....
        /*077c*/ 	.word	0x00008790


	//   ....[23]....
        /*0780*/ 	.word	0x000087a0


	//   ....[24]....
        /*0784*/ 	.word	0x000087b0


	//   ....[25]....
        /*0788*/ 	.word	0x00009b60


	//   ....[26]....
        /*078c*/ 	.word	0x00009b80


	//   ....[27]....
        /*0790*/ 	.word	0x00009b90


	//   ....[28]....
        /*0794*/ 	.word	0x00009ba0


	//   ....[29]....
        /*0798*/ 	.word	0x00009c90


	//   ....[30]....
        /*079c*/ 	.word	0x00009cb0


	//   ....[31]....
        /*07a0*/ 	.word	0x00009d40


	//   ....[32]....
        /*07a4*/ 	.word	0x00009d70


	//   ....[33]....
        /*07a8*/ 	.word	0x0000b510


	//   ....[34]....
        /*07ac*/ 	.word	0x0000bbf0


	//   ....[35]....
        /*07b0*/ 	.word	0x0000c0f0


	//   ....[36]....
        /*07b4*/ 	.word	0x0000c200


	//   ....[37]....
        /*07b8*/ 	.word	0x0000c4e0


	//   ....[38]....
        /*07bc*/ 	.word	0x0000c5a0


	//   ....[39]....
        /*07c0*/ 	.word	0x0000cec0


	//   ....[40]....
        /*07c4*/ 	.word	0x0000d5f0


	//   ....[41]....
        /*07c8*/ 	.word	0x0000d840


	//   ....[42]....
        /*07cc*/ 	.word	0x0000df80


	//   ....[43]....
        /*07d0*/ 	.word	0x0000e0a0


	//   ....[44]....
        /*07d4*/ 	.word	0x0000e610


	//   ....[45]....
        /*07d8*/ 	.word	0x0000e670


	//   ....[46]....
        /*07dc*/ 	.word	0x0000f7e0


	//   ....[47]....
        /*07e0*/ 	.word	0x00010080


	//   ....[48]....
        /*07e4*/ 	.word	0x000100a0


	//   ....[49]....
        /*07e8*/ 	.word	0x00010670


	//   ....[50]....
        /*07ec*/ 	.word	0x00010840


	//   ....[51]....
        /*07f0*/ 	.word	0x00011560


	//   ....[52]....
        /*07f4*/ 	.word	0x00011af0


	//   ....[53]....
        /*07f8*/ 	.word	0x00011d00


	//   ....[54]....
        /*07fc*/ 	.word	0x000123e0


	//   ....[55]....
        /*0800*/ 	.word	0x00012490


	//   ....[56]....
        /*0804*/ 	.word	0x00012ab0


	//   ....[57]....
        /*0808*/ 	.word	0x00012c80


	//   ....[58]....
        /*080c*/ 	.word	0x00013ad0


	//   ....[59]....
        /*0810*/ 	.word	0x00013bd0


	//   ....[60]....
        /*0814*/ 	.word	0x00013be0


	//   ....[61]....
        /*0818*/ 	.word	0x00013c20


	//   ....[62]....
        /*081c*/ 	.word	0x00013c30


	//   ....[63]....
        /*0820*/ 	.word	0x00015750


	//   ....[64]....
        /*0824*/ 	.word	0x00015c50


	//   ....[65]....
        /*0828*/ 	.word	0x00015c70


	//   ....[66]....
        /*082c*/ 	.word	0x00015ca0


	//   ....[67]....
        /*0830*/ 	.word	0x00015cb0


	//   ....[68]....
        /*0834*/ 	.word	0x00016400


	//   ....[69]....
        /*0838*/ 	.word	0x00016440


	//   ....[70]....
        /*083c*/ 	.word	0x000166e0


	//   ....[71]....
        /*0840*/ 	.word	0x00016700


	//   ....[72]....
        /*0844*/ 	.word	0x00017370


	//   ....[73]....
        /*0848*/ 	.word	0x000173b0


	//   ....[74]....
        /*084c*/ 	.word	0x00017650


	//   ....[75]....
        /*0850*/ 	.word	0x00017670


	//   ....[76]....
        /*0854*/ 	.word	0x00017920


	//   ....[77]....
        /*0858*/ 	.word	0x00017ad0


	//   ....[78]....
        /*085c*/ 	.word	0x00017b00


	//   ....[79]....
        /*0860*/ 	.word	0x00017b30


	//   ....[80]....
        /*0864*/ 	.word	0x00017b60


	//   ....[81]....
        /*0868*/ 	.word	0x00017b90


	//   ....[82]....
        /*086c*/ 	.word	0x00017bc0


	//   ....[83]....
        /*0870*/ 	.word	0x00017d30


	//   ....[84]....
        /*0874*/ 	.word	0x00017d60


	//   ....[85]....
        /*0878*/ 	.word	0x00017d90


	//   ....[86]....
        /*087c*/ 	.word	0x00017dc0


	//   ....[87]....
        /*0880*/ 	.word	0x00017df0


	//   ....[88]....
        /*0884*/ 	.word	0x00017e20


	//   ....[89]....
        /*0888*/ 	.word	0x00017eb0


	//   ....[90]....
        /*088c*/ 	.word	0x00017f10


	//   ....[91]....
        /*0890*/ 	.word	0x00017fa0


	//   ....[92]....
        /*0894*/ 	.word	0x00019070


	//   ....[93]....
        /*0898*/ 	.word	0x0001bc40


	//   ....[94]....
        /*089c*/ 	.word	0x0001bc60


	//   ....[95]....
        /*08a0*/ 	.word	0x0001bcf0


	//   ....[96]....
        /*08a4*/ 	.word	0x0001bd10


	//   ....[97]....
        /*08a8*/ 	.word	0x0001bd90


	//   ....[98]....
        /*08ac*/ 	.word	0x0001bdb0


	//   ....[99]....
        /*08b0*/ 	.word	0x0001bdc0


	//   ....[100]....
        /*08b4*/ 	.word	0x0001bdd0


	//   ....[101]....
        /*08b8*/ 	.word	0x0001c5e0


	//   ....[102]....
        /*08bc*/ 	.word	0x0001c610


	//   ....[103]....
        /*08c0*/ 	.word	0x0001c6b0


	//   ....[104]....
        /*08c4*/ 	.word	0x0001c6d0


	//   ....[105]....
        /*08c8*/ 	.word	0x0001c750


	//   ....[106]....
        /*08cc*/ 	.word	0x0001c770


	//   ....[107]....
        /*08d0*/ 	.word	0x0001c780


	//   ....[108]....
        /*08d4*/ 	.word	0x0001c7f0


	//   ....[109]....
        /*08d8*/ 	.word	0x0001cc40


	//   ....[110]....
        /*08dc*/ 	.word	0x0001cd00


	//   ....[111]....
        /*08e0*/ 	.word	0x0001ce50


	//   ....[112]....
        /*08e4*/ 	.word	0x0001ce90


	//   ....[113]....
        /*08e8*/ 	.word	0x0001cea0


	//   ....[114]....
        /*08ec*/ 	.word	0x0001ceb0


	//   ....[115]....
        /*08f0*/ 	.word	0x0001d000


	//   ....[116]....
        /*08f4*/ 	.word	0x0001d150


	//   ....[117]....
        /*08f8*/ 	.word	0x0001d970


	//   ....[118]....
        /*08fc*/ 	.word	0x0001d990


	//   ....[119]....
        /*0900*/ 	.word	0x0001d9e0


	//   ....[120]....
        /*0904*/ 	.word	0x0001d9f0


	//   ....[121]....
        /*0908*/ 	.word	0x0001da30


	//   ....[122]....
        /*090c*/ 	.word	0x0001da40


	//   ....[123]....
        /*0910*/ 	.word	0x0001da50


	//   ....[124]....
        /*0914*/ 	.word	0x0001da90


	//   ....[125]....
        /*0918*/ 	.word	0x0001ddb0


	//   ....[126]....
        /*091c*/ 	.word	0x0001ddf0


	//   ....[127]....
        /*0920*/ 	.word	0x0001de10


	//   ....[128]....
        /*0924*/ 	.word	0x0001de30


	//   ....[129]....
        /*0928*/ 	.word	0x0001de60


	//   ....[130]....
        /*092c*/ 	.word	0x0001de80


	//   ....[131]....
        /*0930*/ 	.word	0x0001df80


	//   ....[132]....
        /*0934*/ 	.word	0x0001e0d0


	//   ....[133]....
        /*0938*/ 	.word	0x0001e6d0


	//   ....[134]....
        /*093c*/ 	.word	0x0001e720


	//   ....[135]....
        /*0940*/ 	.word	0x0001e750


	//   ....[136]....
        /*0944*/ 	.word	0x0001e780


	//   ....[137]....
        /*0948*/ 	.word	0x0001e790


	//   ....[138]....
        /*094c*/ 	.word	0x0001e7c0


	//   ....[139]....
        /*0950*/ 	.word	0x0001e7f0


	//   ....[140]....
        /*0954*/ 	.word	0x0001e820


	//   ....[141]....
        /*0958*/ 	.word	0x0001e9a0


	//   ....[142]....
        /*095c*/ 	.word	0x0001e9d0


	//   ....[143]....
        /*0960*/ 	.word	0x0001ea00


	//   ....[144]....
        /*0964*/ 	.word	0x0001ea30


	//   ....[145]....
        /*0968*/ 	.word	0x0001ea60


	//   ....[146]....
        /*096c*/ 	.word	0x0001ea90


	//   ....[147]....
        /*0970*/ 	.word	0x0001eb50


	//   ....[148]....
        /*0974*/ 	.word	0x0001eb70


	//   ....[149]....
        /*0978*/ 	.word	0x0001ebe0


	//   ....[150]....
        /*097c*/ 	.word	0x0001f280


	//   ....[151]....
        /*0980*/ 	.word	0x0001f5a0


	//   ....[152]....
        /*0984*/ 	.word	0x0001f630


	//   ....[153]....
        /*0988*/ 	.word	0x0001f710


	//   ....[154]....
        /*098c*/ 	.word	0x0001f7a0


	//   ....[155]....
        /*0990*/ 	.word	0x0001f880


	//   ....[156]....
        /*0994*/ 	.word	0x0001f910


	//   ....[157]....
        /*0998*/ 	.word	0x0001fa90


	//   ....[158]....
        /*099c*/ 	.word	0x0001fb20


	//   ....[159]....
        /*09a0*/ 	.word	0x0001fb70


	//   ....[160]....
        /*09a4*/ 	.word	0x0001fbc0


	//   ....[161]....
        /*09a8*/ 	.word	0x0001fc50


	//   ....[162]....
        /*09ac*/ 	.word	0x0001fce0


	//   ....[163]....
        /*09b0*/ 	.word	0x0001fd30


	//   ....[164]....
        /*09b4*/ 	.word	0x0001fd80


	//   ....[165]....
        /*09b8*/ 	.word	0x0001fe70


	//   ....[166]....
        /*09bc*/ 	.word	0x0001ff20


	//   ....[167]....
        /*09c0*/ 	.word	0x0001ffa0


	//   ....[168]....
        /*09c4*/ 	.word	0x00020010


	//   ....[169]....
        /*09c8*/ 	.word	0x00020140


	//   ....[170]....
        /*09cc*/ 	.word	0x00020260


	//   ....[171]....
        /*09d0*/ 	.word	0x00020330


	//   ....[172]....
        /*09d4*/ 	.word	0x00020380


	//   ....[173]....
        /*09d8*/ 	.word	0x00020710


	//   ....[174]....
        /*09dc*/ 	.word	0x000209f0


	//   ....[175]....
        /*09e0*/ 	.word	0x00020ae0


	//   ....[176]....
        /*09e4*/ 	.word	0x00020b80


	//   ....[177]....
        /*09e8*/ 	.word	0x00020be0


	//   ....[178]....
        /*09ec*/ 	.word	0x00020cd0


	//   ....[179]....
        /*09f0*/ 	.word	0x00020d40


	//   ....[180]....
        /*09f4*/ 	.word	0x00020e30


	//   ....[181]....
        /*09f8*/ 	.word	0x00020ea0


	//   ....[182]....
        /*09fc*/ 	.word	0x00020f40


	//   ....[183]....
        /*0a00*/ 	.word	0x00021030


	//   ....[184]....
        /*0a04*/ 	.word	0x000210a0


	//   ....[185]....
        /*0a08*/ 	.word	0x00021100


	//   ....[186]....
        /*0a0c*/ 	.word	0x000211f0


	//   ....[187]....
        /*0a10*/ 	.word	0x00021250


	//   ....[188]....
        /*0a14*/ 	.word	0x00021350


	//   ....[189]....
        /*0a18*/ 	.word	0x000213b0


	//   ....[190]....
        /*0a1c*/ 	.word	0x00021490


	//   ....[191]....
        /*0a20*/ 	.word	0x000215d0


	//   ....[192]....
        /*0a24*/ 	.word	0x000216d0


	//   ....[193]....
        /*0a28*/ 	.word	0x00021950


	//   ....[194]....
        /*0a2c*/ 	.word	0x000219a0


	//   ....[195]....
        /*0a30*/ 	.word	0x00021b70


	//   ....[196]....
        /*0a34*/ 	.word	0x00021bc0


	//   ....[197]....
        /*0a38*/ 	.word	0x00021d90


	//   ....[198]....
        /*0a3c*/ 	.word	0x00021de0


	//   ....[199]....
        /*0a40*/ 	.word	0x00021ed0


	//   ....[200]....
        /*0a44*/ 	.word	0x00021f70


	//   ....[201]....
        /*0a48*/ 	.word	0x00021fd0


	//   ....[202]....
        /*0a4c*/ 	.word	0x00022080


	//   ....[203]....
        /*0a50*/ 	.word	0x000220e0


	//   ....[204]....
        /*0a54*/ 	.word	0x00022190


	//   ....[205]....
        /*0a58*/ 	.word	0x000221f0


	//   ....[206]....
        /*0a5c*/ 	.word	0x000222a0


	//   ....[207]....
        /*0a60*/ 	.word	0x00022390


	//   ....[208]....
        /*0a64*/ 	.word	0x00022470


	//   ....[209]....
        /*0a68*/ 	.word	0x00022580


	//   ....[210]....
        /*0a6c*/ 	.word	0x00022680


	//   ....[211]....
        /*0a70*/ 	.word	0x000227b0


	//   ....[212]....
        /*0a74*/ 	.word	0x00022890


	//   ....[213]....
        /*0a78*/ 	.word	0x00022990


	//   ....[214]....
        /*0a7c*/ 	.word	0x00022a70


	//   ....[215]....
        /*0a80*/ 	.word	0x00022b00


	//   ....[216]....
        /*0a84*/ 	.word	0x00022ba0


	//   ....[217]....
        /*0a88*/ 	.word	0x00022cc0


	//   ....[218]....
        /*0a8c*/ 	.word	0x00022d30


	//   ....[219]....
        /*0a90*/ 	.word	0x00022da0


	//   ....[220]....
        /*0a94*/ 	.word	0x00022e10


	//   ....[221]....
        /*0a98*/ 	.word	0x00022e80


	//   ....[222]....
        /*0a9c*/ 	.word	0x00022f00


	//   ....[223]....
        /*0aa0*/ 	.word	0x00022f90


	//   ....[224]....
        /*0aa4*/ 	.word	0x00023020


	//   ....[225]....
        /*0aa8*/ 	.word	0x00023090


	//   ....[226]....
        /*0aac*/ 	.word	0x00023100


	//   ....[227]....
        /*0ab0*/ 	.word	0x00023170


	//   ....[228]....
        /*0ab4*/ 	.word	0x000231f0


	//   ....[229]....
        /*0ab8*/ 	.word	0x00023260


	//   ....[230]....
        /*0abc*/ 	.word	0x00023300


	//   ....[231]....
        /*0ac0*/ 	.word	0x00023390


	//   ....[232]....
        /*0ac4*/ 	.word	0x000234b0


	//----- nvinfo : EIATTR_REG_RECONFIG
	.align		4
.L_404:
        /*0ac8*/ 	.byte	0x01, 0x54
	.zero		2


	//----- nvinfo : EIATTR_SYSCALL_OFFSETS
	.align		4
        /*0acc*/ 	.byte	0x04, 0x46
        /*0ace*/ 	.short	(.L_406 - .L_405)


	//   ....[0]....
.L_405:
        /*0ad0*/ 	.word	0x000020c0


	//   ....[1]....
        /*0ad4*/ 	.word	0x00002210


	//   ....[2]....
        /*0ad8*/ 	.word	0x00007e70


	//   ....[3]....
        /*0adc*/ 	.word	0x000081a0


	//   ....[4]....
        /*0ae0*/ 	.word	0x0001b050


	//   ....[5]....
        /*0ae4*/ 	.word	0x0001b1a0


	//   ....[6]....
        /*0ae8*/ 	.word	0x0001b290


	//   ....[7]....
        /*0aec*/ 	.word	0x0001c220


	//----- nvinfo : EIATTR_MBARRIER_INSTR_OFFSETS
	.align		4
.L_406:
        /*0af0*/ 	.byte	0x04, 0x39
        /*0af2*/ 	.short	(.L_408 - .L_407)


	//   ....[0]....
.L_407:
        /*0af4*/ 	.word	0x00000270
        /*0af8*/ 	.word	0x000000ff
        /*0afc*/ 	.word	0x00028c00
        /*0b00*/ 	.short	0x0100
        /*0b02*/ 	.byte	0x08
	.zero		1


	//   ....[1]....
        /*0b04*/ 	.word	0x00000280
        /*0b08*/ 	.word	0x000000ff
        /*0b0c*/ 	.word	0x00028c20
        /*0b10*/ 	.short	0x0100
        /*0b12*/ 	.byte	0x08
	.zero		1


	//   ....[2]....
        /*0b14*/ 	.word	0x00000330
        /*0b18*/ 	.word	0x000000ff
        /*0b1c*/ 	.word	0x00028c30
        /*0b20*/ 	.short	0x0100
        /*0b22*/ 	.byte	0x06
	.zero		1


	//   ....[3]....
        /*0b24*/ 	.word	0x00000340
        /*0b28*/ 	.word	0x000000ff
        /*0b2c*/ 	.word	0x00028c40
        /*0b30*/ 	.short	0x0100
        /*0b32*/ 	.byte	0x06
	.zero		1


	//   ....[4]....
        /*0b34*/ 	.word	0x00000350
        /*0b38*/ 	.word	0x000000ff
        /*0b3c*/ 	.word	0x00028c38
        /*0b40*/ 	.short	0x0100
        /*0b42*/ 	.byte	0x06
	.zero		1


	//   ....[5]....
        /*0b44*/ 	.word	0x00000360
        /*0b48*/ 	.word	0x000000ff
        /*0b4c*/ 	.word	0x00028c48
        /*0b50*/ 	.short	0x0100
        /*0b52*/ 	.byte	0x06
	.zero		1


	//   ....[6]....
        /*0b54*/ 	.word	0x00000490
        /*0b58*/ 	.word	0x000000ff
        /*0b5c*/ 	.word	0x00028c50
        /*0b60*/ 	.short	0x0100
        /*0b62*/ 	.byte	0x08
	.zero		1


	//   ....[7]....
        /*0b64*/ 	.word	0x000004a0
        /*0b68*/ 	.word	0x000000ff
        /*0b6c*/ 	.word	0x00028c60
        /*0b70*/ 	.short	0x0100
        /*0b72*/ 	.byte	0x08
	.zero		1


	//   ....[8]....
        /*0b74*/ 	.word	0x000004b0
        /*0b78*/ 	.word	0x000000ff
        /*0b7c*/ 	.word	0x00028c58
        /*0b80*/ 	.short	0x0100
        /*0b82*/ 	.byte	0x08
	.zero		1


	//   ....[9]....
        /*0b84*/ 	.word	0x000004c0
        /*0b88*/ 	.word	0x000000ff
        /*0b8c*/ 	.word	0x00028c68
        /*0b90*/ 	.short	0x0100
        /*0b92*/ 	.byte	0x08
	.zero		1


	//   ....[10]....
        /*0b94*/ 	.word	0x000005b0
        /*0b98*/ 	.word	0x000000ff
        /*0b9c*/ 	.word	0x00028c70
        /*0ba0*/ 	.short	0x0100
        /*0ba2*/ 	.byte	0x06
	.zero		1


	//   ....[11]....
        /*0ba4*/ 	.word	0x000005c0
        /*0ba8*/ 	.word	0x000000ff
        /*0bac*/ 	.word	0x00028c80
        /*0bb0*/ 	.short	0x0100
        /*0bb2*/ 	.byte	0x06
	.zero		1


	//   ....[12]....
        /*0bb4*/ 	.word	0x000005d0
        /*0bb8*/ 	.word	0x000000ff
        /*0bbc*/ 	.word	0x00028c78
        /*0bc0*/ 	.short	0x0100
        /*0bc2*/ 	.byte	0x06
	.zero		1


	//   ....[13]....
        /*0bc4*/ 	.word	0x000005e0
        /*0bc8*/ 	.word	0x000000ff
        /*0bcc*/ 	.word	0x00028c88
        /*0bd0*/ 	.short	0x0100
        /*0bd2*/ 	.byte	0x06
	.zero		1


	//   ....[14]....
        /*0bd4*/ 	.word	0x00000710
        /*0bd8*/ 	.word	0x000000ff
        /*0bdc*/ 	.word	0x00028c90
        /*0be0*/ 	.short	0x0100
        /*0be2*/ 	.byte	0x08
	.zero		1


	//   ....[15]....
        /*0be4*/ 	.word	0x00000720
        /*0be8*/ 	.word	0x000000ff
        /*0bec*/ 	.word	0x00028ca0
        /*0bf0*/ 	.short	0x0100
        /*0bf2*/ 	.byte	0x08
	.zero		1


	//   ....[16]....
        /*0bf4*/ 	.word	0x00000730
        /*0bf8*/ 	.word	0x000000ff
        /*0bfc*/ 	.word	0x00028c98
        /*0c00*/ 	.short	0x0100
        /*0c02*/ 	.byte	0x08
	.zero		1


	//   ....[17]....
        /*0c04*/ 	.word	0x00000740
        /*0c08*/ 	.word	0x000000ff
        /*0c0c*/ 	.word	0x00028ca8
        /*0c10*/ 	.short	0x0100
        /*0c12*/ 	.byte	0x08
	.zero		1


	//   ....[18]....
        /*0c14*/ 	.word	0x00000870
        /*0c18*/ 	.word	0x000000ff
        /*0c1c*/ 	.word	0x00028cb0
        /*0c20*/ 	.short	0x0100
        /*0c22*/ 	.byte	0x08
	.zero		1


	//   ....[19]....
        /*0c24*/ 	.word	0x00000880
        /*0c28*/ 	.word	0x000000ff
        /*0c2c*/ 	.word	0x00028cc0
        /*0c30*/ 	.short	0x0100
        /*0c32*/ 	.byte	0x08
	.zero		1


	//   ....[20]....
        /*0c34*/ 	.word	0x00000890
        /*0c38*/ 	.word	0x000000ff
        /*0c3c*/ 	.word	0x00028cb8
        /*0c40*/ 	.short	0x0100
        /*0c42*/ 	.byte	0x08
	.zero		1


	//   ....[21]....
        /*0c44*/ 	.word	0x000008a0
        /*0c48*/ 	.word	0x000000ff
        /*0c4c*/ 	.word	0x00028cc8
        /*0c50*/ 	.short	0x0100
        /*0c52*/ 	.byte	0x08
	.zero		1


	//   ....[22]....
        /*0c54*/ 	.word	0x00002e50
        /*0c58*/ 	.word	0x0000003e
        /*0c5c*/ 	.word	0x00028c90
        /*0c60*/ 	.short	0x010a
        /*0c62*/ 	.byte	0x3f
	.zero		1


	//   ....[23]....
        /*0c64*/ 	.word	0x000038e0
        /*0c68*/ 	.word	0x0000003e
        /*0c6c*/ 	.word	0x00028c90
        /*0c70*/ 	.short	0x010a
        /*0c72*/ 	.byte	0x3f
	.zero		1


	//   ....[24]....
        /*0c74*/ 	.word	0x000041f0
        /*0c78*/ 	.word	0x0000003e
        /*0c7c*/ 	.word	0x00028c90
        /*0c80*/ 	.short	0x010a
        /*0c82*/ 	.byte	0x3f
	.zero		1


	//   ....[25]....
        /*0c84*/ 	.word	0x000045d0
        /*0c88*/ 	.word	0x00000004
        /*0c8c*/ 	.word	0x00000000
        /*0c90*/ 	.short	0x0101
        /*0c92*/ 	.byte	0x3f
	.zero		1


	//   ....[26]....
        /*0c94*/ 	.word	0x00004610
        /*0c98*/ 	.word	0x0000003e
        /*0c9c*/ 	.word	0x00028cb0
        /*0ca0*/ 	.short	0x010a
        /*0ca2*/ 	.byte	0x3f
	.zero		1


	//   ....[27]....
        /*0ca4*/ 	.word	0x00004f20
        /*0ca8*/ 	.word	0x0000003e
        /*0cac*/ 	.word	0x00000000
        /*0cb0*/ 	.short	0x0101
        /*0cb2*/ 	.byte	0x3f
	.zero		1


	//   ....[28]....
        /*0cb4*/ 	.word	0x00005a30
        /*0cb8*/ 	.word	0x00000003
        /*0cbc*/ 	.word	0x00028c50
        /*0cc0*/ 	.short	0x010a
        /*0cc2*/ 	.byte	0x3f
	.zero		1


	//   ....[29]....
        /*0cc4*/ 	.word	0x00005df0
        /*0cc8*/ 	.word	0x0000000e
        /*0ccc*/ 	.word	0x00000000
        /*0cd0*/ 	.short	0x0101
        /*0cd2*/ 	.byte	0x3f
	.zero		1


	//   ....[30]....
        /*0cd4*/ 	.word	0x00006710
        /*0cd8*/ 	.word	0x00000007
        /*0cdc*/ 	.word	0x00028c50
        /*0ce0*/ 	.short	0x010a
        /*0ce2*/ 	.byte	0x3f
	.zero		1


	//   ....[31]....
        /*0ce4*/ 	.word	0x00006760
        /*0ce8*/ 	.word	0x00000007
        /*0cec*/ 	.word	0x00028c50
        /*0cf0*/ 	.short	0x010a
        /*0cf2*/ 	.byte	0x3f
	.zero		1


	//   ....[32]....
        /*0cf4*/ 	.word	0x00006a50
        /*0cf8*/ 	.word	0x0000000e
        /*0cfc*/ 	.word	0x00000000
        /*0d00*/ 	.short	0x0101
        /*0d02*/ 	.byte	0x3f
	.zero		1


	//   ....[33]....
        /*0d04*/ 	.word	0x00007f10
        /*0d08*/ 	.word	0x00000002
        /*0d0c*/ 	.word	0x00028c00
        /*0d10*/ 	.short	0x010a
        /*0d12*/ 	.byte	0x3f
	.zero		1


	//   ....[34]....
        /*0d14*/ 	.word	0x00007f60
        /*0d18*/ 	.word	0x00000002
        /*0d1c*/ 	.word	0x00028c00
        /*0d20*/ 	.short	0x010a
        /*0d22*/ 	.byte	0x3f
	.zero		1


	//   ....[35]....
        /*0d24*/ 	.word	0x00008a20
        /*0d28*/ 	.word	0x00000002
        /*0d2c*/ 	.word	0x00028c00
        /*0d30*/ 	.short	0x010a
        /*0d32*/ 	.byte	0x3f
	.zero		1


	//   ....[36]....
        /*0d34*/ 	.word	0x00009ff0
        /*0d38*/ 	.word	0x00000002
        /*0d3c*/ 	.word	0x00028c00
        /*0d40*/ 	.short	0x010a
        /*0d42*/ 	.byte	0x3f
	.zero		1


	//   ....[37]....
        /*0d44*/ 	.word	0x0000b000
        /*0d48*/ 	.word	0x0000000f
        /*0d4c*/ 	.word	0x00028c30
        /*0d50*/ 	.short	0x010a
        /*0d52*/ 	.byte	0x3f
	.zero		1


	//   ....[38]....
        /*0d54*/ 	.word	0x0000b0b0
        /*0d58*/ 	.word	0x0000000f
        /*0d5c*/ 	.word	0x00028c30
        /*0d60*/ 	.short	0x010a
        /*0d62*/ 	.byte	0x3f
	.zero		1


	//   ....[39]....
        /*0d64*/ 	.word	0x0000b550
        /*0d68*/ 	.word	0x00000000
        /*0d6c*/ 	.word	0x00000000
        /*0d70*/ 	.short	0x0101
        /*0d72*/ 	.byte	0x3f
	.zero		1


	//   ....[40]....
        /*0d74*/ 	.word	0x0000cbb0
        /*0d78*/ 	.word	0x0000000f
        /*0d7c*/ 	.word	0x00028c50
        /*0d80*/ 	.short	0x010a
        /*0d82*/ 	.byte	0x3f
	.zero		1


	//   ....[41]....
        /*0d84*/ 	.word	0x0000cc60
        /*0d88*/ 	.word	0x0000000f
        /*0d8c*/ 	.word	0x00028c50
        /*0d90*/ 	.short	0x010a
        /*0d92*/ 	.byte	0x3f
	.zero		1


	//   ....[42]....
        /*0d94*/ 	.word	0x0000cf50
        /*0d98*/ 	.word	0x0000000f
        /*0d9c*/ 	.word	0x00000000
        /*0da0*/ 	.short	0x0101
        /*0da2*/ 	.byte	0x3f
	.zero		1


	//   ....[43]....
        /*0da4*/ 	.word	0x0000d270
        /*0da8*/ 	.word	0x000000d1
        /*0dac*/ 	.word	0x00028c30
        /*0db0*/ 	.short	0x010a
        /*0db2*/ 	.byte	0x3f
	.zero		1


	//   ....[44]....
        /*0db4*/ 	.word	0x0000d2e0
        /*0db8*/ 	.word	0x000000d1
        /*0dbc*/ 	.word	0x00028c30
        /*0dc0*/ 	.short	0x010a
        /*0dc2*/ 	.byte	0x3f
	.zero		1


	//   ....[45]....
        /*0dc4*/ 	.word	0x0000d610
        /*0dc8*/ 	.word	0x00000007
        /*0dcc*/ 	.word	0x00000000
        /*0dd0*/ 	.short	0x0101
        /*0dd2*/ 	.byte	0x3f
	.zero		1


	//   ....[46]....
        /*0dd4*/ 	.word	0x0000f520
        /*0dd8*/ 	.word	0x000000d1
        /*0ddc*/ 	.word	0x00028c50
        /*0de0*/ 	.short	0x010a
        /*0de2*/ 	.byte	0x3f
	.zero		1


	//   ....[47]....
        /*0de4*/ 	.word	0x0000f570
        /*0de8*/ 	.word	0x000000d1
        /*0dec*/ 	.word	0x00028c50
        /*0df0*/ 	.short	0x010a
        /*0df2*/ 	.byte	0x3f
	.zero		1


	//   ....[48]....
        /*0df4*/ 	.word	0x0000f890
        /*0df8*/ 	.word	0x000000d1
        /*0dfc*/ 	.word	0x00000000
        /*0e00*/ 	.short	0x0101
        /*0e02*/ 	.byte	0x3f
	.zero		1


	//   ....[49]....
        /*0e04*/ 	.word	0x0000fc90
        /*0e08*/ 	.word	0x0000000f
        /*0e0c*/ 	.word	0x00028c30
        /*0e10*/ 	.short	0x010a
        /*0e12*/ 	.byte	0x3f
	.zero		1


	//   ....[50]....
        /*0e14*/ 	.word	0x0000fd00
        /*0e18*/ 	.word	0x0000000f
        /*0e1c*/ 	.word	0x00028c30
        /*0e20*/ 	.short	0x010a
        /*0e22*/ 	.byte	0x3f
	.zero		1


	//   ....[51]....
        /*0e24*/ 	.word	0x00010260
        /*0e28*/ 	.word	0x0000000e
        /*0e2c*/ 	.word	0x00000000
        /*0e30*/ 	.short	0x0101
        /*0e32*/ 	.byte	0x3f
	.zero		1


	//   ....[52]....
        /*0e34*/ 	.word	0x00011290
        /*0e38*/ 	.word	0x0000000f
        /*0e3c*/ 	.word	0x00028c50
        /*0e40*/ 	.short	0x010a
        /*0e42*/ 	.byte	0x3f
	.zero		1


	//   ....[53]....
        /*0e44*/ 	.word	0x000112e0
        /*0e48*/ 	.word	0x0000000f
        /*0e4c*/ 	.word	0x00028c50
        /*0e50*/ 	.short	0x010a
        /*0e52*/ 	.byte	0x3f
	.zero		1


	//   ....[54]....
        /*0e54*/ 	.word	0x000115f0
        /*0e58*/ 	.word	0x0000000f
        /*0e5c*/ 	.word	0x00000000
        /*0e60*/ 	.short	0x0101
        /*0e62*/ 	.byte	0x3f
	.zero		1


	//   ....[55]....
        /*0e64*/ 	.word	0x00011740
        /*0e68*/ 	.word	0x00000014
        /*0e6c*/ 	.word	0x00028c30
        /*0e70*/ 	.short	0x010a
        /*0e72*/ 	.byte	0x3f
	.zero		1


	//   ....[56]....
        /*0e74*/ 	.word	0x000117b0
        /*0e78*/ 	.word	0x00000014
        /*0e7c*/ 	.word	0x00028c30
        /*0e80*/ 	.short	0x010a
        /*0e82*/ 	.byte	0x3f
	.zero		1


	//   ....[57]....
        /*0e84*/ 	.word	0x00011b30
        /*0e88*/ 	.word	0x00000006
        /*0e8c*/ 	.word	0x00000000
        /*0e90*/ 	.short	0x0101
        /*0e92*/ 	.byte	0x3f
	.zero		1


	//   ....[58]....
        /*0e94*/ 	.word	0x00013810
        /*0e98*/ 	.word	0x00000014
        /*0e9c*/ 	.word	0x00028c50
        /*0ea0*/ 	.short	0x010a
        /*0ea2*/ 	.byte	0x3f
	.zero		1


	//   ....[59]....
        /*0ea4*/ 	.word	0x00013860
        /*0ea8*/ 	.word	0x00000014
        /*0eac*/ 	.word	0x00028c50
        /*0eb0*/ 	.short	0x010a
        /*0eb2*/ 	.byte	0x3f
	.zero		1


	//   ....[60]....
        /*0eb4*/ 	.word	0x00013b70
        /*0eb8*/ 	.word	0x00000014
        /*0ebc*/ 	.word	0x00000000
        /*0ec0*/ 	.short	0x0101
        /*0ec2*/ 	.byte	0x3f
	.zero		1


	//   ....[61]....
        /*0ec4*/ 	.word	0x000163e0
        /*0ec8*/ 	.word	0x00000000
        /*0ecc*/ 	.word	0x00000000
        /*0ed0*/ 	.short	0x0101
        /*0ed2*/ 	.byte	0x3f
	.zero		1


	//   ....[62]....
        /*0ed4*/ 	.word	0x00019150
        /*0ed8*/ 	.word	0x00000017
        /*0edc*/ 	.word	0x00028c20
        /*0ee0*/ 	.short	0x010a
        /*0ee2*/ 	.byte	0x3f
	.zero		1


	//   ....[63]....
        /*0ee4*/ 	.word	0x000191e0
        /*0ee8*/ 	.word	0x0000000c
        /*0eec*/ 	.word	0x00028ca0
        /*0ef0*/ 	.short	0x010a
        /*0ef2*/ 	.byte	0x3f
	.zero		1


	//   ....[64]....
        /*0ef4*/ 	.word	0x00019430
        /*0ef8*/ 	.word	0x0000000c
        /*0efc*/ 	.word	0x00028cc0
        /*0f00*/ 	.short	0x010a
        /*0f02*/ 	.byte	0x3f
	.zero		1


	//   ....[65]....
        /*0f04*/ 	.word	0x00019e00
        /*0f08*/ 	.word	0x0000000a
        /*0f0c*/ 	.word	0x00028ca0
        /*0f10*/ 	.short	0x010a
        /*0f12*/ 	.byte	0x3f
	.zero		1


	//   ....[66]....
        /*0f14*/ 	.word	0x0001a040
        /*0f18*/ 	.word	0x0000000a
        /*0f1c*/ 	.word	0x00028cc0
        /*0f20*/ 	.short	0x010a
        /*0f22*/ 	.byte	0x3f
	.zero		1


	//   ....[67]....
        /*0f24*/ 	.word	0x0001b9f0
        /*0f28*/ 	.word	0x0000001b
        /*0f2c*/ 	.word	0x00028c40
        /*0f30*/ 	.short	0x010a
        /*0f32*/ 	.byte	0x3f
	.zero		1


	//   ....[68]....
        /*0f34*/ 	.word	0x0001bed0
        /*0f38*/ 	.word	0x0000001b
        /*0f3c*/ 	.word	0x00028c30
        /*0f40*/ 	.short	0x0107
        /*0f42*/ 	.byte	0x3f
	.zero		1


	//   ....[69]....
        /*0f44*/ 	.word	0x0001bfa0
        /*0f48*/ 	.word	0x0000001b
        /*0f4c*/ 	.word	0x00028c30
        /*0f50*/ 	.short	0x0101
        /*0f52*/ 	.byte	0x3f
	.zero		1


	//   ....[70]....
        /*0f54*/ 	.word	0x0001c890
        /*0f58*/ 	.word	0x00000017
        /*0f5c*/ 	.word	0x00028c00
        /*0f60*/ 	.short	0x0107
        /*0f62*/ 	.byte	0x3f
	.zero		1


	//   ....[71]....
        /*0f64*/ 	.word	0x0001c980
        /*0f68*/ 	.word	0x00000017
        /*0f6c*/ 	.word	0x00028c00
        /*0f70*/ 	.short	0x0101
        /*0f72*/ 	.byte	0x3f
	.zero		1


	//   ....[72]....
        /*0f74*/ 	.word	0x0001c9a0
        /*0f78*/ 	.word	0x00000017
        /*0f7c*/ 	.word	0x00028c20
        /*0f80*/ 	.short	0x010a
        /*0f82*/ 	.byte	0x3f
	.zero		1


	//   ....[73]....
        /*0f84*/ 	.word	0x0001ca30
        /*0f88*/ 	.word	0x0000001b
        /*0f8c*/ 	.word	0x00028c60
        /*0f90*/ 	.short	0x010a
        /*0f92*/ 	.byte	0x3f
	.zero		1


	//   ....[74]....
        /*0f94*/ 	.word	0x0001d370
        /*0f98*/ 	.word	0x0000001b
        /*0f9c*/ 	.word	0x00028c50
        /*0fa0*/ 	.short	0x0107
        /*0fa2*/ 	.byte	0x3f
	.zero		1


	//   ....[75]....
        /*0fa4*/ 	.word	0x0001d440
        /*0fa8*/ 	.word	0x0000001b
        /*0fac*/ 	.word	0x00028c50
        /*0fb0*/ 	.short	0x0101
        /*0fb2*/ 	.byte	0x3f
	.zero		1


	//   ....[76]....
        /*0fb4*/ 	.word	0x0001d7d0
        /*0fb8*/ 	.word	0x00000006
        /*0fbc*/ 	.word	0x00028c40
        /*0fc0*/ 	.short	0x010a
        /*0fc2*/ 	.byte	0x3f
	.zero		1


	//   ....[77]....
        /*0fc4*/ 	.word	0x0001db10
        /*0fc8*/ 	.word	0x00000006
        /*0fcc*/ 	.word	0x00028c30
        /*0fd0*/ 	.short	0x0107
        /*0fd2*/ 	.byte	0x3f
	.zero		1


	//   ....[78]....
        /*0fd4*/ 	.word	0x0001dbd0
        /*0fd8*/ 	.word	0x00000006
        /*0fdc*/ 	.word	0x00028c30
        /*0fe0*/ 	.short	0x0101
        /*0fe2*/ 	.byte	0x3f
	.zero		1


	//   ....[79]....
        /*0fe4*/ 	.word	0x0001dc00
        /*0fe8*/ 	.word	0x00000006
        /*0fec*/ 	.word	0x00028c60
        /*0ff0*/ 	.short	0x010a
        /*0ff2*/ 	.byte	0x3f
	.zero		1


	//   ....[80]....
        /*0ff4*/ 	.word	0x0001e2d0
        /*0ff8*/ 	.word	0x00000006
        /*0ffc*/ 	.word	0x00028c50
        /*1000*/ 	.short	0x0107
        /*1002*/ 	.byte	0x3f
	.zero		1


	//   ....[81]....
        /*1004*/ 	.word	0x0001e390
        /*1008*/ 	.word	0x00000006
        /*100c*/ 	.word	0x00028c50
        /*1010*/ 	.short	0x0101
        /*1012*/ 	.byte	0x3f
	.zero		1


	//   ....[82]....
        /*1014*/ 	.word	0x0001f200
        /*1018*/ 	.word	0x00000004
        /*101c*/ 	.word	0x00028c20
        /*1020*/ 	.short	0x010a
        /*1022*/ 	.byte	0x3f
	.zero		1


	//   ....[83]....
        /*1024*/ 	.word	0x0001f370
        /*1028*/ 	.word	0x00000005
        /*102c*/ 	.word	0x00028c40
        /*1030*/ 	.short	0x010a
        /*1032*/ 	.byte	0x3f
	.zero		1


	//   ....[84]....
        /*1034*/ 	.word	0x0001f410
        /*1038*/ 	.word	0x00000019
        /*103c*/ 	.word	0x00028c40
        /*1040*/ 	.short	0x010a
        /*1042*/ 	.byte	0x3f
	.zero		1


	//   ....[85]....
        /*1044*/ 	.word	0x0001f450
        /*1048*/ 	.word	0x00000005
        /*104c*/ 	.word	0x00028c60
        /*1050*/ 	.short	0x010a
        /*1052*/ 	.byte	0x3f
	.zero		1


	//   ....[86]....
        /*1054*/ 	.word	0x0001f490
        /*1058*/ 	.word	0x00000019
        /*105c*/ 	.word	0x00028c60
        /*1060*/ 	.short	0x010a
        /*1062*/ 	.byte	0x3f
	.zero		1


	//   ....[87]....
        /*1064*/ 	.word	0x0001f4f0
        /*1068*/ 	.word	0x0000003e
        /*106c*/ 	.word	0x00028c90
        /*1070*/ 	.short	0x010a
        /*1072*/ 	.byte	0x3f
	.zero		1


	//   ....[88]....
        /*1074*/ 	.word	0x0001f660
        /*1078*/ 	.word	0x0000003e
        /*107c*/ 	.word	0x00028c90
        /*1080*/ 	.short	0x010a
        /*1082*/ 	.byte	0x3f
	.zero		1


	//   ....[89]....
        /*1084*/ 	.word	0x0001f7e0
        /*1088*/ 	.word	0x0000003e
        /*108c*/ 	.word	0x00028c90
        /*1090*/ 	.short	0x010a
        /*1092*/ 	.byte	0x3f
	.zero		1


	//   ....[90]....
        /*1094*/ 	.word	0x0001f940
        /*1098*/ 	.word	0x0000003e
        /*109c*/ 	.word	0x00028cb0
        /*10a0*/ 	.short	0x010a
        /*10a2*/ 	.byte	0x3f
	.zero		1


	//   ....[91]....
        /*10a4*/ 	.word	0x0001f990
        /*10a8*/ 	.word	0x00000003
        /*10ac*/ 	.word	0x00028c50
        /*10b0*/ 	.short	0x010a
        /*10b2*/ 	.byte	0x3f
	.zero		1


	//   ....[92]....
        /*10b4*/ 	.word	0x0001f9e0
        /*10b8*/ 	.word	0x00000007
        /*10bc*/ 	.word	0x00028c50
        /*10c0*/ 	.short	0x010a
        /*10c2*/ 	.byte	0x3f
	.zero		1


	//   ....[93]....
        /*10c4*/ 	.word	0x0001fdb0
        /*10c8*/ 	.word	0x00000002
        /*10cc*/ 	.word	0x00028c00
        /*10d0*/ 	.short	0x010a
        /*10d2*/ 	.byte	0x3f
	.zero		1


	//   ....[94]....
        /*10d4*/ 	.word	0x000203b0
        /*10d8*/ 	.word	0x00000002
        /*10dc*/ 	.word	0x00028c00
        /*10e0*/ 	.short	0x010a
        /*10e2*/ 	.byte	0x3f
	.zero		1


	//   ....[95]....
        /*10e4*/ 	.word	0x00020400
        /*10e8*/ 	.word	0x0000000f
        /*10ec*/ 	.word	0x00028c30
        /*10f0*/ 	.short	0x010a
        /*10f2*/ 	.byte	0x3f
	.zero		1


	//   ....[96]....
        /*10f4*/ 	.word	0x00020450
        /*10f8*/ 	.word	0x0000000f
        /*10fc*/ 	.word	0x00028c50
        /*1100*/ 	.short	0x010a
        /*1102*/ 	.byte	0x3f
	.zero		1


	//   ....[97]....
        /*1104*/ 	.word	0x000204a0
        /*1108*/ 	.word	0x000000d1
        /*110c*/ 	.word	0x00028c30
        /*1110*/ 	.short	0x010a
        /*1112*/ 	.byte	0x3f
	.zero		1


	//   ....[98]....
        /*1114*/ 	.word	0x000204f0
        /*1118*/ 	.word	0x000000d1
        /*111c*/ 	.word	0x00028c50
        /*1120*/ 	.short	0x010a
        /*1122*/ 	.byte	0x3f
	.zero		1


	//   ....[99]....
        /*1124*/ 	.word	0x00020540
        /*1128*/ 	.word	0x0000000f
        /*112c*/ 	.word	0x00028c30
        /*1130*/ 	.short	0x010a
        /*1132*/ 	.byte	0x3f
	.zero		1


	//   ....[100]....
        /*1134*/ 	.word	0x00020590
        /*1138*/ 	.word	0x0000000f
        /*113c*/ 	.word	0x00028c50
        /*1140*/ 	.short	0x010a
        /*1142*/ 	.byte	0x3f
	.zero		1


	//   ....[101]....
        /*1144*/ 	.word	0x000205e0
        /*1148*/ 	.word	0x00000014
        /*114c*/ 	.word	0x00028c30
        /*1150*/ 	.short	0x010a
        /*1152*/ 	.byte	0x3f
	.zero		1


	//   ....[102]....
        /*1154*/ 	.word	0x00020630
        /*1158*/ 	.word	0x00000014
        /*115c*/ 	.word	0x00028c50
        /*1160*/ 	.short	0x010a
        /*1162*/ 	.byte	0x3f
	.zero		1


	//   ....[103]....
        /*1164*/ 	.word	0x000207d0
        /*1168*/ 	.word	0x00000017
        /*116c*/ 	.word	0x00028c20
        /*1170*/ 	.short	0x010a
        /*1172*/ 	.byte	0x3f
	.zero		1


	//   ....[104]....
        /*1174*/ 	.word	0x00020820
        /*1178*/ 	.word	0x0000000c
        /*117c*/ 	.word	0x00028ca0
        /*1180*/ 	.short	0x010a
        /*1182*/ 	.byte	0x3f
	.zero		1


	//   ....[105]....
        /*1184*/ 	.word	0x00020870
        /*1188*/ 	.word	0x0000000c
        /*118c*/ 	.word	0x00028cc0
        /*1190*/ 	.short	0x010a
        /*1192*/ 	.byte	0x3f
	.zero		1


	//   ....[106]....
        /*1194*/ 	.word	0x000208c0
        /*1198*/ 	.word	0x0000000a
        /*119c*/ 	.word	0x00028ca0
        /*11a0*/ 	.short	0x010a
        /*11a2*/ 	.byte	0x3f
	.zero		1


	//   ....[107]....
        /*11a4*/ 	.word	0x00020910
        /*11a8*/ 	.word	0x0000000a
        /*11ac*/ 	.word	0x00028cc0
        /*11b0*/ 	.short	0x010a
        /*11b2*/ 	.byte	0x3f
	.zero		1


	//   ....[108]....
        /*11b4*/ 	.word	0x00020a30
        /*11b8*/ 	.word	0x0000001b
        /*11bc*/ 	.word	0x00028c40
        /*11c0*/ 	.short	0x010a
        /*11c2*/ 	.byte	0x3f
	.zero		1


	//   ....[109]....
        /*11c4*/ 	.word	0x000214d0
        /*11c8*/ 	.word	0x00000017
        /*11cc*/ 	.word	0x00028c20
        /*11d0*/ 	.short	0x010a
        /*11d2*/ 	.byte	0x3f
	.zero		1


	//   ....[110]....
        /*11d4*/ 	.word	0x00021520
        /*11d8*/ 	.word	0x0000001b
        /*11dc*/ 	.word	0x00028c60
        /*11e0*/ 	.short	0x010a
        /*11e2*/ 	.byte	0x3f
	.zero		1


	//   ....[111]....
        /*11e4*/ 	.word	0x00021e20
        /*11e8*/ 	.word	0x00000006
        /*11ec*/ 	.word	0x00028c40
        /*11f0*/ 	.short	0x010a
        /*11f2*/ 	.byte	0x3f
	.zero		1


	//   ....[112]....
        /*11f4*/ 	.word	0x000222e0
        /*11f8*/ 	.word	0x00000006
        /*11fc*/ 	.word	0x00028c60
        /*1200*/ 	.short	0x010a
        /*1202*/ 	.byte	0x3f
	.zero		1


	//   ....[113]....
        /*1204*/ 	.word	0x000233d0
        /*1208*/ 	.word	0x00000004
        /*120c*/ 	.word	0x00028c20
        /*1210*/ 	.short	0x010a
        /*1212*/ 	.byte	0x3f
	.zero		1


	//   ....[114]....
        /*1214*/ 	.word	0x00023570
        /*1218*/ 	.word	0x00000005
        /*121c*/ 	.word	0x00028c40
        /*1220*/ 	.short	0x010a
        /*1222*/ 	.byte	0x3f
	.zero		1


	//   ....[115]....
        /*1224*/ 	.word	0x000235c0
        /*1228*/ 	.word	0x00000019
        /*122c*/ 	.word	0x00028c40
        /*1230*/ 	.short	0x010a
        /*1232*/ 	.byte	0x3f
	.zero		1


	//   ....[116]....
        /*1234*/ 	.word	0x00023610
        /*1238*/ 	.word	0x00000005
        /*123c*/ 	.word	0x00028c60
        /*1240*/ 	.short	0x010a
        /*1242*/ 	.byte	0x3f
	.zero		1


	//----- nvinfo : EIATTR_NUM_MBARRIERS
	.align		4
.L_408:
        /*1244*/ 	.byte	0x03, 0x38
        /*1246*/ 	.short	0x0016


	//----- nvinfo : EIATTR_EXIT_INSTR_OFFSETS
	.align		4
        /*1248*/ 	.byte	0x04, 0x1c
        /*124a*/ 	.short	(.L_410 - .L_409)


	//   ....[0]....
.L_409:
        /*124c*/ 	.word	0x0001f4e0


	//----- nvinfo : EIATTR_MAX_THREADS
	.align		4
.L_410:
        /*1250*/ 	.byte	0x04, 0x05
        /*1252*/ 	.short	(.L_412 - .L_411)
.L_411:
        /*1254*/ 	.word	0x00000180
        /*1258*/ 	.word	0x00000001
        /*125c*/ 	.word	0x00000001


	//----- nvinfo : EIATTR_CRS_STACK_SIZE
	.align		4
.L_412:
        /*1260*/ 	.byte	0x04, 0x1e
        /*1262*/ 	.short	(.L_414 - .L_413)
.L_413:
        /*1264*/ 	.word	0x00000000


	//----- nvinfo : EIATTR_CBANK_PARAM_SIZE
	.align		4
.L_414:
        /*1268*/ 	.byte	0x03, 0x19
        /*126a*/ 	.short	0x0af0


	//----- nvinfo : EIATTR_PARAM_CBANK
	.align		4
        /*126c*/ 	.byte	0x04, 0x0a
        /*126e*/ 	.short	(.L_416 - .L_415)
	.align		4
.L_415:
        /*1270*/ 	.word	index@(.nv.constant0._ZN7cutlass13device_kernelIN5flash11enable_sm90INS1_16FlashAttnFwdSm90INS1_25CollectiveMainloopFwdSm90ILi2EN4cute5tupleIJNS5_1CILi1EEES8_S8_EEENS6_IJNS7_ILi64EEESA_SA_EEELi512ENS_10bfloat16_tEfNS_4arch4Sm90ELb0ELb1ELb0ELb1ELb1ELb1ELb0ELb0ELb0ELb1ELb0ELb0EEENS1_21CollectiveEpilogueFwdINS6_IJSA_NS7_ILi512EEESA_EEES9_SC_SE_Li256ELb1ELb1ELb0ELb0EEENS1_36VarlenDynamicPersistentTileSchedulerILi64ELi64ELi256ELi128ELb0ELb1ELb1ELb1ELb0ELb1EEEEEEEEEvNT_6ParamsE)
        /*1274*/ 	.short	0x0210
        /*1276*/ 	.short	0x0af0


	//----- nvinfo : EIATTR_SW_WAR
	.align		4
.L_416:
        /*1278*/ 	.byte	0x04, 0x36
        /*127a*/ 	.short	(.L_418 - .L_417)
.L_417:
        /*127c*/ 	.word	0x00000008
.L_418:


//--------------------- .nv.info._ZN7cutlass13device_kernelIN5flash11enable_sm90INS1_16FlashAttnFwdSm90INS1_25CollectiveMainloopFwdSm90ILi2EN4cute5tupleIJNS5_1CILi1EEES8_S8_EEENS6_IJNS7_ILi64EEESA_SA_EEELi512ENS_10bfloat16_tEfNS_4arch4Sm90ELb0ELb1ELb0ELb1ELb1ELb0ELb1ELb0ELb0ELb1ELb0ELb0EEENS1_21CollectiveEpilogueFwdINS6_IJSA_NS7_ILi512EEESA_EEES9_SC_SE_Li256ELb1ELb1ELb0ELb0EEENS1_36VarlenDynamicPersistentTileSchedulerILi64ELi64ELi256ELi128ELb0ELb1ELb1ELb1ELb0ELb1EEEEEEEEEvNT_6ParamsE --------------------------
	.section	.nv.info._ZN7cutlass13device_kernelIN5flash11enable_sm90INS1_16FlashAttnFwdSm90INS1_25CollectiveMainloopFwdSm90ILi2EN4cute5tupleIJNS5_1CILi1EEES8_S8_EEENS6_IJNS7_ILi64EEESA_SA_EEELi512ENS_10bfloat16_tEfNS_4arch4Sm90ELb0ELb1ELb0ELb1ELb1ELb0ELb1ELb0ELb0ELb1ELb0ELb0EEENS1_21CollectiveEpilogueFwdINS6_IJSA_NS7_ILi512EEESA_EEES9_SC_SE_Li256ELb1ELb1ELb0ELb0EEENS1_36VarlenDynamicPersistentTileSchedulerILi64ELi64ELi256ELi128ELb0ELb1ELb1ELb1ELb0ELb1EEEEEEEEEvNT_6ParamsE,"",@"SHT_CUDA_INFO"
	.sectionflags	@""
	.align	4


	//----- nvinfo : EIATTR_CUDA_API_VERSION
	.align		4
        /*0000*/ 	.byte	0x04, 0x37
        /*0002*/ 	.short	(.L_420 - .L_419)
.L_419:
        /*0004*/ 	.word	0x00000082


	//----- nvinfo : EIATTR_KPARAM_INFO
	.align		4
.L_420:
        /*0008*/ 	.byte	0x04, 0x17
        /*000a*/ 	.short	(.L_422 - .L_421)
.L_421:
        /*000c*/ 	.word	0x00000000
        /*0010*/ 	.short	0x0000
        /*0012*/ 	.short	0x0070
        /*0014*/ 	.byte	0x00, 0xf0, 0x01, 0x2e


	//----- nvinfo : EIATTR_SPARSE_MMA_MASK
	.align		4
.L_422:
        /*0018*/ 	.byte	0x03, 0x50
        /*001a*/ 	.short	0x0000


	//----- nvinfo : EIATTR_MAXREG_COUNT
	.align		4
        /*001c*/ 	.byte	0x03, 0x1b
        /*001e*/ 	.short	0x00a8


	//----- nvinfo : EIATTR_NUM_BARRIERS
	.align		4
        /*0020*/ 	.byte	0x02, 0x4c
        /*0022*/ 	.byte	0x10
	.zero		1


	//----- nvinfo : EIATTR_EXTERNS
	.align		4
        /*0024*/ 	.byte	0x04, 0x0f
        /*0026*/ 	.short	(.L_424 - .L_423)


	//   ....[0]....
	.align		4
.L_423:
        /*0028*/ 	.word	index@(__assertfail)


	//----- nvinfo : EIATTR_ANNOTATIONS
	.align		4
.L_424:
        /*002c*/ 	.byte	0x04, 0x55
        /*002e*/ 	.short	(.L_426 - .L_425)


	//   ....[0]....
.L_425:
        /* <DEDUP_REMOVED lines=24> */


	//----- nvinfo : EIATTR_MERCURY_ISA_VERSION
	.align		4
.L_426:
        /*0198*/ 	.byte	0x03, 0x5f
        /*019a*/ 	.short	0x0101


	//----- nvinfo : EIATTR_UNUSED_LOAD_BYTE_OFFSET
	.align		4
        /*019c*/ 	.byte	0x04, 0x44
        /*019e*/ 	.short	(.L_428 - .L_427)


	//   ....[0]....
.L_427:
        /*01a0*/ 	.word	0x00000960
        /*01a4*/ 	.word	0x0000fff0


	//   ....[1]....
        /*01a8*/ 	.word	0x00010c70
        /*01ac*/ 	.word	0x0000fff0


	//----- nvinfo : EIATTR_INT_WARP_WIDE_INSTR_OFFSETS
	.align		4
.L_428:
        /*01b0*/ 	.byte	0x04, 0x31
        /*01b2*/ 	.short	(.L_430 - .L_429)


	//   ....[0]....
.L_429:
        /*01b4*/ 	.word	0x000000d0


	//   ....[1]....
        /*01b8*/ 	.word	0x000000e0


	//   ....[2]....
        /*01bc*/ 	.word	0x000000f0


	//   ....[3]....
        /*01c0*/ 	.word	0x00000190


	//   ....[4]....
        /*01c4*/ 	.word	0x00015060


	//   ....[5]....
        /*01c8*/ 	.word	0x000150f0


	//   ....[6]....
        /*01cc*/ 	.word	0x00019430


	//   ....[7]....
        /*01d0*/ 	.word	0x000194c0


	//----- nvinfo : EIATTR_COOP_GROUP_MASK_REGIDS
	.align		4
.L_430:
        /*01d4*/ 	.byte	0x04, 0x29
        /*01d6*/ 	.short	(.L_432 - .L_431)


	//   ....[0]....
.L_431:
        /*01d8*/ 	.word	0xffffffff


	//   ....[1]....
        /*01dc*/ 	.word	0xffffffff


	//   ....[2]....
        /*01e0*/ 	.word	0xffffffff


	//   ....[3]....
        /*01e4*/ 	.word	0xffffffff


	//   ....[4]....
        /*01e8*/ 	.word	0xffffffff


	//   ....[5]....
        /*01ec*/ 	.word	0xffffffff


	//   ....[6]....
        /*01f0*/ 	.word	0xffffffff


	//   ....[7]....
        /*01f4*/ 	.word	0xffffffff


	//   ....[8]....
        /*01f8*/ 	.word	0xffffffff


	//   ....[9]....
        /*01fc*/ 	.word	0xffffffff


	//   ....[10]....
        /*0200*/ 	.word	0xffffffff


	//   ....[11]....
        /*0204*/ 	.word	0xffffffff


	//   ....[12]....
        /*0208*/ 	.word	0xffffffff


	//   ....[13]....
        /*020c*/ 	.word	0xffffffff


	//   ....[14]....
        /*0210*/ 	.word	0xffffffff


	//   ....[15]....
        /*0214*/ 	.word	0xffffffff


	//   ....[16]....
        /*0218*/ 	.word	0xffffffff


	//   ....[17]....
        /*021c*/ 	.word	0xffffffff


	//   ....[18]....
        /*0220*/ 	.word	0xffffffff


	//   ....[19]....
        /*0224*/ 	.word	0xffffffff


	//   ....[20]....
        /*0228*/ 	.word	0xffffffff


	//   ....[21]....
        /*022c*/ 	.word	0xffffffff


	//   ....[22]....
        /*0230*/ 	.word	0xffffffff


	//   ....[23]....
        /*0234*/ 	.word	0xffffffff


	//   ....[24]....
        /*0238*/ 	.word	0xffffffff


	//   ....[25]....
        /*023c*/ 	.word	0xffffffff


	//   ....[26]....
        /*0240*/ 	.word	0xffffffff


	//   ....[27]....
        /*0244*/ 	.word	0xffffffff


	//   ....[28]....
        /*0248*/ 	.word	0xffffffff


	//   ....[29]....
        /*024c*/ 	.word	0xffffffff


	//   ....[30]....
        /*0250*/ 	.word	0xffffffff


	//   ....[31]....
        /*0254*/ 	.word	0xffffffff


	//   ....[32]....
        /*0258*/ 	.word	0xffffffff


	//   ....[33]....
        /*025c*/ 	.word	0xffffffff


	//   ....[34]....
        /*0260*/ 	.word	0xffffffff


	//   ....[35]....
        /*0264*/ 	.word	0xffffffff


	//   ....[36]....
        /*0268*/ 	.word	0xffffffff


	//   ....[37]....
        /*026c*/ 	.word	0xffffffff


	//   ....[38]....
        /*0270*/ 	.word	0xffffffff


	//   ....[39]....
        /*0274*/ 	.word	0xffffffff


	//   ....[40]....
        /*0278*/ 	.word	0xffffffff


	//   ....[41]....
        /*027c*/ 	.word	0xffffffff


	//   ....[42]....
        /*0280*/ 	.word	0xffffffff


	//   ....[43]....
        /*0284*/ 	.word	0xffffffff


	//   ....[44]....
        /*0288*/ 	.word	0xffffffff


	//   ....[45]....
        /*028c*/ 	.word	0xffffffff


	//   ....[46]....
        /*0290*/ 	.word	0xffffffff


	//   ....[47]....
        /*0294*/ 	.word	0xffffffff


	//   ....[48]....
        /*0298*/ 	.word	0xffffffff


	//   ....[49]....
        /*029c*/ 	.word	0xffffffff


	//   ....[50]....
        /*02a0*/ 	.word	0xffffffff


	//   ....[51]....
        /*02a4*/ 	.word	0xffffffff


	//   ....[52]....
        /*02a8*/ 	.word	0xffffffff


	//   ....[53]....
        /*02ac*/ 	.word	0xffffffff


	//   ....[54]....
        /*02b0*/ 	.word	0xffffffff


	//   ....[55]....
        /*02b4*/ 	.word	0xffffffff


	//   ....[56]....
        /*02b8*/ 	.word	0xffffffff


	//   ....[57]....
        /*02bc*/ 	.word	0xffffffff


	//   ....[58]....
        /*02c0*/ 	.word	0xffffffff


	//   ....[59]....
        /*02c4*/ 	.word	0xffffffff


	//   ....[60]....
        /*02c8*/ 	.word	0xffffffff


	//   ....[61]....
        /*02cc*/ 	.word	0xffffffff


	//   ....[62]....
        /*02d0*/ 	.word	0xffffffff


	//   ....[63]....
        /*02d4*/ 	.word	0xffffffff


	//   ....[64]....
        /*02d8*/ 	.word	0xffffffff


	//   ....[65]....
        /*02dc*/ 	.word	0xffffffff


	//   ....[66]....
        /*02e0*/ 	.word	0xffffffff


	//   ....[67]....
        /*02e4*/ 	.word	0xffffffff


	//   ....[68]....
        /*02e8*/ 	.word	0xffffffff


	//   ....[69]....
        /*02ec*/ 	.word	0xffffffff


	//   ....[70]....
        /*02f0*/ 	.word	0xffffffff


	//   ....[71]....
        /*02f4*/ 	.word	0xffffffff


	//   ....[72]....
        /*02f8*/ 	.word	0xffffffff


	//   ....[73]....
        /*02fc*/ 	.word	0xffffffff


	//   ....[74]....
        /*0300*/ 	.word	0xffffffff


	//   ....[75]....
        /*0304*/ 	.word	0xffffffff


	//   ....[76]....
        /*0308*/ 	.word	0xffffffff


	//   ....[77]....
        /*030c*/ 	.word	0xffffffff


	//   ....[78]....
        /*0310*/ 	.word	0xffffffff


	//   ....[79]....
        /*0314*/ 	.word	0xffffffff


	//   ....[80]....
        /*0318*/ 	.word	0xffffffff


	//   ....[81]....
        /*031c*/ 	.word	0xffffffff


	//   ....[82]....
        /*0320*/ 	.word	0xffffffff


	//   ....[83]....
        /*0324*/ 	.word	0xffffffff


	//   ....[84]....
        /*0328*/ 	.word	0xffffffff


	//   ....[85]....
        /*032c*/ 	.word	0xffffffff


	//   ....[86]....
        /*0330*/ 	.word	0xffffffff


	//   ....[87]....
        /*0334*/ 	.word	0xffffffff


	//   ....[88]....
        /*0338*/ 	.word	0xffffffff


	//   ....[89]....
        /*033c*/ 	.word	0xffffffff


	//   ....[90]....
        /*0340*/ 	.word	0xffffffff


	//   ....[91]....
        /*0344*/ 	.word	0xffffffff


	//   ....[92]....
        /*0348*/ 	.word	0xffffffff


	//   ....[93]....
        /*034c*/ 	.word	0xffffffff


	//   ....[94]....
        /*0350*/ 	.word	0xffffffff


	//   ....[95]....
        /*0354*/ 	.word	0xffffffff


	//   ....[96]....
        /*0358*/ 	.word	0xffffffff


	//   ....[97]....
        /*035c*/ 	.word	0xffffffff


	//   ....[98]....
        /*0360*/ 	.word	0xffffffff


	//   ....[99]....
        /*0364*/ 	.word	0xffffffff


	//   ....[100]....
        /*0368*/ 	.word	0xffffffff


	//   ....[101]....
        /*036c*/ 	.word	0xffffffff


	//   ....[102]....
        /*0370*/ 	.word	0xffffffff


	//   ....[103]....
        /*0374*/ 	.word	0xffffffff


	//   ....[104]....
        /*0378*/ 	.word	0xffffffff


	//   ....[105]....
        /*037c*/ 	.word	0xffffffff


	//   ....[106]....
        /*0380*/ 	.word	0xffffffff


	//   ....[107]....
        /*0384*/ 	.word	0xffffffff


	//   ....[108]....
        /*0388*/ 	.word	0xffffffff


	//   ....[109]....
        /*038c*/ 	.word	0xffffffff


	//   ....[110]....
        /*0390*/ 	.word	0xffffffff


	//   ....[111]....
        /*0394*/ 	.word	0xffffffff


	//   ....[112]....
        /*0398*/ 	.word	0xffffffff


	//   ....[113]....
        /*039c*/ 	.word	0xffffffff


	//   ....[114]....
        /*03a0*/ 	.word	0xffffffff


	//   ....[115]....
        /*03a4*/ 	.word	0xffffffff


	//   ....[116]....
        /*03a8*/ 	.word	0xffffffff


	//   ....[117]....
        /*03ac*/ 	.word	0xffffffff


	//   ....[118]....
        /*03b0*/ 	.word	0xffffffff


	//   ....[119]....
        /*03b4*/ 	.word	0xffffffff


	//   ....[120]....
        /*03b8*/ 	.word	0xffffffff


	//   ....[121]....
        /*03bc*/ 	.word	0xffffffff


	//   ....[122]....
        /*03c0*/ 	.word	0xffffffff


	//   ....[123]....
        /*03c4*/ 	.word	0xffffffff


	//   ....[124]....
        /*03c8*/ 	.word	0xffffffff


	//   ....[125]....
        /*03cc*/ 	.word	0xffffffff


	//   ....[126]....
        /*03d0*/ 	.word	0xffffffff


	//   ....[127]....
        /*03d4*/ 	.word	0xffffffff


	//   ....[128]....
        /*03d8*/ 	.word	0xffffffff


	//   ....[129]....
        /*03dc*/ 	.word	0xffffffff


	//   ....[130]....
        /*03e0*/ 	.word	0xffffffff


	//   ....[131]....
        /*03e4*/ 	.word	0xffffffff


	//   ....[132]....
        /*03e8*/ 	.word	0xffffffff


	//   ....[133]....
        /*03ec*/ 	.word	0xffffffff


	//   ....[134]....
        /*03f0*/ 	.word	0xffffffff


	//   ....[135]....
        /*03f4*/ 	.word	0xffffffff


	//   ....[136]....
        /*03f8*/ 	.word	0xffffffff


	//   ....[137]....
        /*03fc*/ 	.word	0x0500000f


	//   ....[138]....
        /*0400*/ 	.word	0x0500000f


	//   ....[139]....
        /*0404*/ 	.word	0x0500000f


	//   ....[140]....
        /*0408*/ 	.word	0x0500000f


	//   ....[141]....
        /*040c*/ 	.word	0x0500000f


	//   ....[142]....
        /*0410*/ 	.word	0x0500000f


	//   ....[143]....
        /*0414*/ 	.word	0x0500000f


	//   ....[144]....
        /*0418*/ 	.word	0x0500000f


	//   ....[145]....
        /*041c*/ 	.word	0x0500000f


	//   ....[146]....
        /*0420*/ 	.word	0x0500000f


	//   ....[147]....
        /*0424*/ 	.word	0x0500000f


	//   ....[148]....
        /*0428*/ 	.word	0x0500000f


	//   ....[149]....
        /*042c*/ 	.word	0x0500000f


	//   ....[150]....
        /*0430*/ 	.word	0x0500000f


	//   ....[151]....
        /*0434*/ 	.word	0x0500000f


	//   ....[152]....
        /*0438*/ 	.word	0x0500000f


	//   ....[153]....
        /*043c*/ 	.word	0x0500000f


	//   ....[154]....
        /*0440*/ 	.word	0x0500000f


	//   ....[155]....
        /*0444*/ 	.word	0x0500000f


	//   ....[156]....
        /*0448*/ 	.word	0x0500000f


	//   ....[157]....
        /*044c*/ 	.word	0x0500000f


	//   ....[158]....
        /*0450*/ 	.word	0x0500000f


	//   ....[159]....
        /*0454*/ 	.word	0x0500000f


	//   ....[160]....
        /*0458*/ 	.word	0x0500000f


	//   ....[161]....
        /*045c*/ 	.word	0x0500000f


	//   ....[162]....
        /*0460*/ 	.word	0x0500000f


	//   ....[163]....
        /*0464*/ 	.word	0x0500000f


	//   ....[164]....
        /*0468*/ 	.word	0x0500000f


	//   ....[165]....
        /*046c*/ 	.word	0x0500000f


	//   ....[166]....
        /*0470*/ 	.word	0x0500000f


	//   ....[167]....
        /*0474*/ 	.word	0x0500000f


	//   ....[168]....
        /*0478*/ 	.word	0x0500000f


	//   ....[169]....
        /*047c*/ 	.word	0x0500000f


	//   ....[170]....
        /*0480*/ 	.word	0x0500000f


	//   ....[171]....
        /*0484*/ 	.word	0x0500000f


	//   ....[172]....
        /*0488*/ 	.word	0x0500000f


	//   ....[173]....
        /*048c*/ 	.word	0x0500000f


	//   ....[174]....
        /*0490*/ 	.word	0x0500000f


	//   ....[175]....
        /*0494*/ 	.word	0x0500000f


	//   ....[176]....
        /*0498*/ 	.word	0x0500000f


	//   ....[177]....
        /*049c*/ 	.word	0x0500000f


	//   ....[178]....
        /*04a0*/ 	.word	0x0500000f


	//   ....[179]....
        /*04a4*/ 	.word	0x0500000f


	//   ....[180]....
        /*04a8*/ 	.word	0x0500000f


	//   ....[181]....
        /*04ac*/ 	.word	0x0500000f


	//   ....[182]....
        /*04b0*/ 	.word	0x0500000f


	//   ....[183]....
        /*04b4*/ 	.word	0x0500000f


	//   ....[184]....
        /*04b8*/ 	.word	0x0500000f


	//   ....[185]....
        /*04bc*/ 	.word	0x0500000f


	//   ....[186]....
        /*04c0*/ 	.word	0x0500000f


	//   ....[187]....
        /*04c4*/ 	.word	0x0500000f


	//   ....[188]....
        /*04c8*/ 	.word	0x0500000f


	//   ....[189]....
        /*04cc*/ 	.word	0x0500000f


	//   ....[190]....
        /*04d0*/ 	.word	0x0500000f


	//   ....[191]....
        /*04d4*/ 	.word	0x0500000f


	//   ....[192]....
        /*04d8*/ 	.word	0x0500000f


	//   ....[193]....
        /*04dc*/ 	.word	0x0500000f


	//   ....[194]....
        /*04e0*/ 	.word	0x0500000f


	//   ....[195]....
        /*04e4*/ 	.word	0x0500000f


	//   ....[196]....
        /*04e8*/ 	.word	0x0500000f


	//   ....[197]....
        /*04ec*/ 	.word	0x0500000f


	//   ....[198]....
        /*04f0*/ 	.word	0x0500000f


	//   ....[199]....
        /*04f4*/ 	.word	0x0500000f


	//   ....[200]....
        /*04f8*/ 	.word	0x0500000f


	//   ....[201]....
        /*04fc*/ 	.word	0x0500000f


	//   ....[202]....
        /*0500*/ 	.word	0x0500000f


	//   ....[203]....
        /*0504*/ 	.word	0x0500000f


	//----- nvinfo : EIATTR_COOP_GROUP_INSTR_OFFSETS
	.align		4
.L_432:
        /*0508*/ 	.byte	0x04, 0x28
        /*050a*/ 	.short	(.L_434 - .L_433)


	//   ....[0]....
.L_433:
        /*050c*/ 	.word	0x00000080


	//   ....[1]....
        /*0510*/ 	.word	0x00000090


	//   ....[2]....
        /*0514*/ 	.word	0x000002c0


	//   ....[3]....
        /*0518*/ 	.word	0x00000420


	//   ....[4]....
        /*051c*/ 	.word	0x00000540


	//   ....[5]....
        /*0520*/ 	.word	0x000006a0


	//   ....[6]....
        /*0524*/ 	.word	0x00001ba0


	//   ....[7]....
        /*0528*/ 	.word	0x00003b70


	//   ....[8]....
        /*052c*/ 	.word	0x000042d0


	//   ....[9]....
        /*0530*/ 	.word	0x000053b0


	//   ....[10]....
        /*0534*/ 	.word	0x000055e0


	//   ....[11]....
        /*0538*/ 	.word	0x00005f20


	//   ....[12]....
        /*053c*/ 	.word	0x00006030


	//   ....[13]....
        /*0540*/ 	.word	0x00006420


	//   ....[14]....
        /*0544*/ 	.word	0x000064c0


	//   ....[15]....
        /*0548*/ 	.word	0x00006bc0


	//   ....[16]....
        /*054c*/ 	.word	0x00007220


	//   ....[17]....
        /*0550*/ 	.word	0x000082e0


	//   ....[18]....
        /*0554*/ 	.word	0x000084d0


	//   ....[19]....
        /*0558*/ 	.word	0x00008bb0


	//   ....[20]....
        /*055c*/ 	.word	0x00008cb0


	//   ....[21]....
        /*0560*/ 	.word	0x00009080


	//   ....[22]....
        /*0564*/ 	.word	0x000091d0


	//   ....[23]....
        /*0568*/ 	.word	0x0000a190


	//   ....[24]....
        /*056c*/ 	.word	0x0000a870


	//   ....[25]....
        /*0570*/ 	.word	0x0000b9e0


	//   ....[26]....
        /*0574*/ 	.word	0x0000ba40


	//   ....[27]....
        /*0578*/ 	.word	0x0000bc90


	//   ....[28]....
        /*057c*/ 	.word	0x0000be60


	//   ....[29]....
        /*0580*/ 	.word	0x0000cd00


	//   ....[30]....
        /*0584*/ 	.word	0x0000d180


	//   ....[31]....
        /*0588*/ 	.word	0x0000e240


	//   ....[32]....
        /*058c*/ 	.word	0x0000e430


	//   ....[33]....
        /*0590*/ 	.word	0x0000eb20


	//   ....[34]....
        /*0594*/ 	.word	0x0000ec20


	//   ....[35]....
        /*0598*/ 	.word	0x0000efc0


	//   ....[36]....
        /*059c*/ 	.word	0x0000f060


	//   ....[37]....
        /*05a0*/ 	.word	0x000100c0


	//   ....[38]....
        /*05a4*/ 	.word	0x00010190


	//   ....[39]....
        /*05a8*/ 	.word	0x000101c0


	//   ....[40]....
        /*05ac*/ 	.word	0x00010240


	//   ....[41]....
        /*05b0*/ 	.word	0x00010260


	//   ....[42]....
        /*05b4*/ 	.word	0x00011c20


	//   ....[43]....
        /*05b8*/ 	.word	0x00012120


	//   ....[44]....
        /*05bc*/ 	.word	0x00012150


	//   ....[45]....
        /*05c0*/ 	.word	0x00012180


	//   ....[46]....
        /*05c4*/ 	.word	0x00012190


	//   ....[47]....
        /*05c8*/ 	.word	0x000127e0


	//   ....[48]....
        /*05cc*/ 	.word	0x00012800


	//   ....[49]....
        /*05d0*/ 	.word	0x00012a30


	//   ....[50]....
        /*05d4*/ 	.word	0x00012a50


	//   ....[51]....
        /*05d8*/ 	.word	0x00013530


	//   ....[52]....
        /*05dc*/ 	.word	0x00013560


	//   ....[53]....
        /*05e0*/ 	.word	0x000137a0


	//   ....[54]....
        /*05e4*/ 	.word	0x000137c0


	//   ....[55]....
        /*05e8*/ 	.word	0x00013a70


	//   ....[56]....
        /*05ec*/ 	.word	0x00013c20


	//   ....[57]....
        /*05f0*/ 	.word	0x00013c50


	//   ....[58]....
        /*05f4*/ 	.word	0x00013c80


	//   ....[59]....
        /*05f8*/ 	.word	0x00013cb0


	//   ....[60]....
        /*05fc*/ 	.word	0x00013ce0


	//   ....[61]....
        /*0600*/ 	.word	0x00013d10


	//   ....[62]....
        /*0604*/ 	.word	0x00013e60


	//   ....[63]....
        /*0608*/ 	.word	0x00013e90


	//   ....[64]....
        /*060c*/ 	.word	0x00013ec0


	//   ....[65]....
        /*0610*/ 	.word	0x00013ef0


	//   ....[66]....
        /*0614*/ 	.word	0x00013f20


	//   ....[67]....
        /*0618*/ 	.word	0x00013f50


	//   ....[68]....
        /*061c*/ 	.word	0x00013fe0


	//   ....[69]....
        /*0620*/ 	.word	0x00014040


	//   ....[70]....
        /*0624*/ 	.word	0x000140d0


	//   ....[71]....
        /*0628*/ 	.word	0x00015ea0


	//   ....[72]....
        /*062c*/ 	.word	0x00015ec0


	//   ....[73]....
        /*0630*/ 	.word	0x00015f50


	//   ....[74]....
        /*0634*/ 	.word	0x00015f70


	//   ....[75]....
        /*0638*/ 	.word	0x00015ff0


	//   ....[76]....
        /*063c*/ 	.word	0x00016010


	//   ....[77]....
        /*0640*/ 	.word	0x00016020


	//   ....[78]....
        /*0644*/ 	.word	0x00016030


	//   ....[79]....
        /*0648*/ 	.word	0x000167e0


	//   ....[80]....
        /*064c*/ 	.word	0x00016810


	//   ....[81]....
        /*0650*/ 	.word	0x000168d0


	//   ....[82]....
        /*0654*/ 	.word	0x000168e0


	//   ....[83]....
        /*0658*/ 	.word	0x00016970


	//   ....[84]....
        /*065c*/ 	.word	0x00016980


	//   ....[85]....
        /*0660*/ 	.word	0x000169a0


	//   ....[86]....
        /*0664*/ 	.word	0x000169e0


	//   ....[87]....
        /*0668*/ 	.word	0x00017270


	//   ....[88]....
        /*066c*/ 	.word	0x00017290


	//   ....[89]....
        /*0670*/ 	.word	0x00017430


	//   ....[90]....
        /*0674*/ 	.word	0x00017460


	//   ....[91]....
        /*0678*/ 	.word	0x00017570


	//   ....[92]....
        /*067c*/ 	.word	0x00017580


	//   ....[93]....
        /*0680*/ 	.word	0x000175b0


	//   ....[94]....
        /*0684*/ 	.word	0x000175c0


	//   ....[95]....
        /*0688*/ 	.word	0x00017bf0


	//   ....[96]....
        /*068c*/ 	.word	0x00017c20


	//   ....[97]....
        /*0690*/ 	.word	0x00017e10


	//   ....[98]....
        /*0694*/ 	.word	0x00017e50


	//   ....[99]....
        /*0698*/ 	.word	0x00017e60


	//   ....[100]....
        /*069c*/ 	.word	0x00017e70


	//   ....[101]....
        /*06a0*/ 	.word	0x00017fc0


	//   ....[102]....
        /*06a4*/ 	.word	0x00018110


	//   ....[103]....
        /*06a8*/ 	.word	0x00018940


	//   ....[104]....
        /*06ac*/ 	.word	0x00018960


	//   ....[105]....
        /*06b0*/ 	.word	0x000189b0


	//   ....[106]....
        /*06b4*/ 	.word	0x000189c0


	//   ....[107]....
        /*06b8*/ 	.word	0x00018a00


	//   ....[108]....
        /*06bc*/ 	.word	0x00018a10


	//   ....[109]....
        /*06c0*/ 	.word	0x00018a20


	//   ....[110]....
        /*06c4*/ 	.word	0x00018a60


	//   ....[111]....
        /*06c8*/ 	.word	0x00018d80


	//   ....[112]....
        /*06cc*/ 	.word	0x00018dc0


	//   ....[113]....
        /*06d0*/ 	.word	0x00018de0


	//   ....[114]....
        /*06d4*/ 	.word	0x00018e00


	//   ....[115]....
        /*06d8*/ 	.word	0x00018e30


	//   ....[116]....
        /*06dc*/ 	.word	0x00018e50


	//   ....[117]....
        /*06e0*/ 	.word	0x00018f50


	//   ....[118]....
        /*06e4*/ 	.word	0x000190a0


	//   ....[119]....
        /*06e8*/ 	.word	0x000196a0


	//   ....[120]....
        /*06ec*/ 	.word	0x000196f0


	//   ....[121]....
        /*06f0*/ 	.word	0x00019720


	//   ....[122]....
        /*06f4*/ 	.word	0x00019750


	//   ....[123]....
        /*06f8*/ 	.word	0x00019760


	//   ....[124]....
        /*06fc*/ 	.word	0x00019790


	//   ....[125]....
        /*0700*/ 	.word	0x000197c0


	//   ....[126]....
        /*0704*/ 	.word	0x000197f0


	//   ....[127]....
        /*0708*/ 	.word	0x00019970


	//   ....[128]....
        /*070c*/ 	.word	0x000199a0


	//   ....[129]....
        /*0710*/ 	.word	0x000199d0


	//   ....[130]....
        /*0714*/ 	.word	0x00019a00


	//   ....[131]....
        /*0718*/ 	.word	0x00019a30


	//   ....[132]....
        /*071c*/ 	.word	0x00019a60


	//   ....[133]....
        /*0720*/ 	.word	0x00019b20


	//   ....[134]....
        /*0724*/ 	.word	0x00019b40


	//   ....[135]....
        /*0728*/ 	.word	0x00019bb0


	//   ....[136]....
        /*072c*/ 	.word	0x0001a250


	//   ....[137]....
        /*0730*/ 	.word	0x0001a900


	//   ....[138]....
        /*0734*/ 	.word	0x0001a9f0


	//   ....[139]....
        /*0738*/ 	.word	0x0001aa90


	//   ....[140]....
        /*073c*/ 	.word	0x0001aaf0


	//   ....[141]....
        /*0740*/ 	.word	0x0001abe0


	//   ....[142]....
        /*0744*/ 	.word	0x0001ac50


	//   ....[143]....
        /*0748*/ 	.word	0x0001ad40


	//   ....[144]....
        /*074c*/ 	.word	0x0001adb0


	//   ....[145]....
        /*0750*/ 	.word	0x0001ae50


	//   ....[146]....
        /*0754*/ 	.word	0x0001af50


	//   ....[147]....
        /*0758*/ 	.word	0x0001afe0


	//   ....[148]....
        /*075c*/ 	.word	0x0001b040


	//   ....[149]....
        /*0760*/ 	.word	0x0001b120


	//   ....[150]....
        /*0764*/ 	.word	0x0001b1a0


	//   ....[151]....
        /*0768*/ 	.word	0x0001b280


	//   ....[152]....
        /*076c*/ 	.word	0x0001b2f0


	//   ....[153]....
        /*0770*/ 	.word	0x0001b3b0


	//   ....[154]....
        /*0774*/ 	.word	0x0001b6c0


	//   ....[155]....
        /*0778*/ 	.word	0x0001b780


	//   ....[156]....
        /*077c*/ 	.word	0x0001b9f0


	//   ....[157]....
        /*0780*/ 	.word	0x0001ba40


	//   ....[158]....
        /*0784*/ 	.word	0x0001bc50


	//   ....[159]....
        /*0788*/ 	.word	0x0001bca0


	//   ....[160]....
        /*078c*/ 	.word	0x0001be50


	//   ....[161]....
        /*0790*/ 	.word	0x0001bea0


	//   ....[162]....
        /*0794*/ 	.word	0x0001bfe0


	//   ....[163]....
        /*0798*/ 	.word	0x0001c0e0


	//   ....[164]....
        /*079c*/ 	.word	0x0001c350


	//   ....[165]....
        /*07a0*/ 	.word	0x0001c3a0


	//   ....[166]....
        /*07a4*/ 	.word	0x0001c570


	//   ....[167]....
        /*07a8*/ 	.word	0x0001c5c0


	//   ....[168]....
        /*07ac*/ 	.word	0x0001c790


	//   ....[169]....
        /*07b0*/ 	.word	0x0001c7e0


	//   ....[170]....
        /*07b4*/ 	.word	0x0001c8d0


	//   ....[171]....
        /*07b8*/ 	.word	0x0001c970


	//   ....[172]....
        /*07bc*/ 	.word	0x0001c9d0


	//   ....[173]....
        /*07c0*/ 	.word	0x0001ca80


	//   ....[174]....
        /*07c4*/ 	.word	0x0001cae0


	//   ....[175]....
        /*07c8*/ 	.word	0x0001cb90


	//   ....[176]....
        /*07cc*/ 	.word	0x0001cbf0


	//   ....[177]....
        /*07d0*/ 	.word	0x0001cca0


	//   ....[178]....
        /*07d4*/ 	.word	0x0001cd90


	//   ....[179]....
        /*07d8*/ 	.word	0x0001ce70


	//   ....[180]....
        /*07dc*/ 	.word	0x0001cf80


	//   ....[181]....
        /*07e0*/ 	.word	0x0001d080


	//   ....[182]....
        /*07e4*/ 	.word	0x0001d1b0


	//   ....[183]....
        /*07e8*/ 	.word	0x0001d290


	//   ....[184]....
        /*07ec*/ 	.word	0x0001d390


	//   ....[185]....
        /*07f0*/ 	.word	0x0001d470


	//   ....[186]....
        /*07f4*/ 	.word	0x0001d500


	//   ....[187]....
        /*07f8*/ 	.word	0x0001d5a0


	//   ....[188]....
        /*07fc*/ 	.word	0x0001d6c0


	//   ....[189]....
        /*0800*/ 	.word	0x0001d730


	//   ....[190]....
        /*0804*/ 	.word	0x0001d7a0


	//   ....[191]....
        /*0808*/ 	.word	0x0001d810


	//   ....[192]....
        /*080c*/ 	.word	0x0001d880


	//   ....[193]....
        /*0810*/ 	.word	0x0001d900


	//   ....[194]....
        /*0814*/ 	.word	0x0001d990


	//   ....[195]....
        /*0818*/ 	.word	0x0001da20


	//   ....[196]....
        /*081c*/ 	.word	0x0001da90


	//   ....[197]....
        /*0820*/ 	.word	0x0001db00


	//   ....[198]....
        /*0824*/ 	.word	0x0001db70


	//   ....[199]....
        /*0828*/ 	.word	0x0001dbf0


	//   ....[200]....
        /*082c*/ 	.word	0x0001dc60


	//   ....[201]....
        /*0830*/ 	.word	0x0001dd00


	//   ....[202]....
        /*0834*/ 	.word	0x0001dd90


	//   ....[203]....
        /*0838*/ 	.word	0x0001deb0


	//----- nvinfo : EIATTR_REG_RECONFIG
	.align		4
.L_434:
        /*083c*/ 	.byte	0x01, 0x54
	.zero		2


	//----- nvinfo : EIATTR_SYSCALL_OFFSETS
	.align		4
        /*0840*/ 	.byte	0x04, 0x46
        /*0842*/ 	.short	(.L_436 - .L_435)


	//   ....[0]....
.L_435:
        /*0844*/ 	.word	0x00003d40


	//   ....[1]....
        /*0848*/ 	.word	0x00015250


	//   ....[2]....
        /*084c*/ 	.word	0x000153a0


	//   ....[3]....
        /*0850*/ 	.word	0x00015490


	//   ....[4]....
        /*0854*/ 	.word	0x000163d0


	//   ....[5]....
        /*0858*/ 	.word	0x00016c70


	//----- nvinfo : EIATTR_MBARRIER_INSTR_OFFSETS
	.align		4
.L_436:
        /*085c*/ 	.byte	0x04, 0x39
        /*085e*/ 	.short	(.L_438 - .L_437)


	//   ....[0]....
.L_437:
        /*0860*/ 	.word	0x000001a0
        /*0864*/ 	.word	0x000000ff
        /*0868*/ 	.word	0x00038800
        /*086c*/ 	.short	0x0100
        /*086e*/ 	.byte	0x08
	.zero		1


	//   ....[1]....
        /*0870*/ 	.word	0x000001b0
        /*0874*/ 	.word	0x000000ff
        /*0878*/ 	.word	0x00038810
        /*087c*/ 	.short	0x0100
        /*087e*/ 	.byte	0x08
	.zero		1


	//   ....[2]....
        /*0880*/ 	.word	0x000001c0
        /*0884*/ 	.word	0x000000ff
        /*0888*/ 	.word	0x00038820
        /*088c*/ 	.short	0x0100
        /*088e*/ 	.byte	0x08
	.zero		1


	//   ....[3]....
        /*0890*/ 	.word	0x00000270
        /*0894*/ 	.word	0x000000ff
        /*0898*/ 	.word	0x00038830
        /*089c*/ 	.short	0x0100
        /*089e*/ 	.byte	0x06
	.zero		1


	//   ....[4]....
        /*08a0*/ 	.word	0x00000280
        /*08a4*/ 	.word	0x000000ff
        /*08a8*/ 	.word	0x00038840
        /*08ac*/ 	.short	0x0100
        /*08ae*/ 	.byte	0x06
	.zero		1


	//   ....[5]....
        /*08b0*/ 	.word	0x00000290
        /*08b4*/ 	.word	0x000000ff
        /*08b8*/ 	.word	0x00038838
        /*08bc*/ 	.short	0x0100
        /*08be*/ 	.byte	0x06
	.zero		1


	//   ....[6]....
        /*08c0*/ 	.word	0x000002a0
        /*08c4*/ 	.word	0x000000ff
        /*08c8*/ 	.word	0x00038848
        /*08cc*/ 	.short	0x0100
        /*08ce*/ 	.byte	0x06
	.zero		1


	//   ....[7]....
        /*08d0*/ 	.word	0x000003d0
        /*08d4*/ 	.word	0x000000ff
        /*08d8*/ 	.word	0x00038850
        /*08dc*/ 	.short	0x0100
        /*08de*/ 	.byte	0x08
	.zero		1


	//   ....[8]....
        /*08e0*/ 	.word	0x000003e0
        /*08e4*/ 	.word	0x000000ff
        /*08e8*/ 	.word	0x00038860
        /*08ec*/ 	.short	0x0100
        /*08ee*/ 	.byte	0x08
	.zero		1


	//   ....[9]....
        /*08f0*/ 	.word	0x000003f0
        /*08f4*/ 	.word	0x000000ff
        /*08f8*/ 	.word	0x00038858
        /*08fc*/ 	.short	0x0100
        /*08fe*/ 	.byte	0x08
	.zero		1


	//   ....[10]....
        /*0900*/ 	.word	0x00000400
        /*0904*/ 	.word	0x000000ff
        /*0908*/ 	.word	0x00038868
        /*090c*/ 	.short	0x0100
        /*090e*/ 	.byte	0x08
	.zero		1


	//   ....[11]....
        /*0910*/ 	.word	0x000004f0
        /*0914*/ 	.word	0x000000ff
        /*0918*/ 	.word	0x00038870
        /*091c*/ 	.short	0x0100
        /*091e*/ 	.byte	0x06
	.zero		1


	//   ....[12]....
        /*0920*/ 	.word	0x00000500
        /*0924*/ 	.word	0x000000ff
        /*0928*/ 	.word	0x00038880
        /*092c*/ 	.short	0x0100
        /*092e*/ 	.byte	0x06
	.zero		1


	//   ....[13]....
        /*0930*/ 	.word	0x00000510
        /*0934*/ 	.word	0x000000ff
        /*0938*/ 	.word	0x00038878
        /*093c*/ 	.short	0x0100
        /*093e*/ 	.byte	0x06
	.zero		1


	//   ....[14]....
        /*0940*/ 	.word	0x00000520
        /*0944*/ 	.word	0x000000ff
        /*0948*/ 	.word	0x00038888
        /*094c*/ 	.short	0x0100
        /*094e*/ 	.byte	0x06
	.zero		1


	//   ....[15]....
        /*0950*/ 	.word	0x00000650
        /*0954*/ 	.word	0x000000ff
        /*0958*/ 	.word	0x00038890
        /*095c*/ 	.short	0x0100
        /*095e*/ 	.byte	0x08
	.zero		1


	//   ....[16]....
        /*0960*/ 	.word	0x00000660
        /*0964*/ 	.word	0x000000ff
        /*0968*/ 	.word	0x000388a0
        /*096c*/ 	.short	0x0100
        /*096e*/ 	.byte	0x08
	.zero		1


	//   ....[17]....
        /*0970*/ 	.word	0x00000670
        /*0974*/ 	.word	0x000000ff
        /*0978*/ 	.word	0x00038898
        /*097c*/ 	.short	0x0100
        /*097e*/ 	.byte	0x08
	.zero		1


	//   ....[18]....
        /*0980*/ 	.word	0x00000680
        /*0984*/ 	.word	0x000000ff
        /*0988*/ 	.word	0x000388a8
        /*098c*/ 	.short	0x0100
        /*098e*/ 	.byte	0x08
	.zero		1


	//   ....[19]....
        /*0990*/ 	.word	0x000007b0
        /*0994*/ 	.word	0x000000ff
        /*0998*/ 	.word	0x000388b0
        /*099c*/ 	.short	0x0100
        /*099e*/ 	.byte	0x08
	.zero		1


	//   ....[20]....
        /*09a0*/ 	.word	0x000007c0
        /*09a4*/ 	.word	0x000000ff
        /*09a8*/ 	.word	0x000388c0
        /*09ac*/ 	.short	0x0100
        /*09ae*/ 	.byte	0x08
	.zero		1


	//   ....[21]....
        /*09b0*/ 	.word	0x000007d0
        /*09b4*/ 	.word	0x000000ff
        /*09b8*/ 	.word	0x000388b8
        /*09bc*/ 	.short	0x0100
        /*09be*/ 	.byte	0x08
	.zero		1


	//   ....[22]....
        /*09c0*/ 	.word	0x000007e0
        /*09c4*/ 	.word	0x000000ff
        /*09c8*/ 	.word	0x000388c8
        /*09cc*/ 	.short	0x0100
        /*09ce*/ 	.byte	0x08
	.zero		1


	//   ....[23]....
        /*09d0*/ 	.word	0x00001f00
        /*09d4*/ 	.word	0x000000ff
        /*09d8*/ 	.word	0x00000000
        /*09dc*/ 	.short	0x0101
        /*09de*/ 	.byte	0x06
	.zero		1


	//   ....[24]....
        /*09e0*/ 	.word	0x000029c0
        /*09e4*/ 	.word	0x000000ff
        /*09e8*/ 	.word	0x00000000
        /*09ec*/ 	.short	0x0101
        /*09ee*/ 	.byte	0x06
	.zero		1


	//   ....[25]....
        /*09f0*/ 	.word	0x00003da0
        /*09f4*/ 	.word	0x000000ff
        /*09f8*/ 	.word	0x00038800
        /*09fc*/ 	.short	0x010a
        /*09fe*/ 	.byte	0x26
	.zero		1


	//   ....[26]....
        /*0a00*/ 	.word	0x00003e10
        /*0a04*/ 	.word	0x00000008
        /*0a08*/ 	.word	0x00038830
        /*0a0c*/ 	.short	0x010a
        /*0a0e*/ 	.byte	0x3f
	.zero		1


	//   ....[27]....
        /*0a10*/ 	.word	0x00003e50
        /*0a14*/ 	.word	0x00000008
        /*0a18*/ 	.word	0x00038830
        /*0a1c*/ 	.short	0x010a
        /*0a1e*/ 	.byte	0x3f
	.zero		1


	//   ....[28]....
        /*0a20*/ 	.word	0x000040d0
        /*0a24*/ 	.word	0x000000ff
        /*0a28*/ 	.word	0x00038810
        /*0a2c*/ 	.short	0x010a
        /*0a2e*/ 	.byte	0x26
	.zero		1


	//   ....[29]....
        /*0a30*/ 	.word	0x00004110
        /*0a34*/ 	.word	0x00000008
        /*0a38*/ 	.word	0x00038850
        /*0a3c*/ 	.short	0x010a
        /*0a3e*/ 	.byte	0x3f
	.zero		1


	//   ....[30]....
        /*0a40*/ 	.word	0x00004150
        /*0a44*/ 	.word	0x00000008
        /*0a48*/ 	.word	0x00038850
        /*0a4c*/ 	.short	0x010a
        /*0a4e*/ 	.byte	0x3f
	.zero		1


	//   ....[31]....
        /*0a50*/ 	.word	0x00005360
        /*0a54*/ 	.word	0x000000ff
        /*0a58*/ 	.word	0x00000000
        /*0a5c*/ 	.short	0x0101
        /*0a5e*/ 	.byte	0x05
	.zero		1


	//   ....[32]....
        /*0a60*/ 	.word	0x00006c70
        /*0a64*/ 	.word	0x000000ff
        /*0a68*/ 	.word	0x00000000
        /*0a6c*/ 	.short	0x0101
        /*0a6e*/ 	.byte	0x05
	.zero		1


	//   ....[33]....
        /*0a70*/ 	.word	0x00006f30
        /*0a74*/ 	.word	0x000000ff
        /*0a78*/ 	.word	0x00038830
        /*0a7c*/ 	.short	0x010a
        /*0a7e*/ 	.byte	0x05
	.zero		1


	//   ....[34]....
        /*0a80*/ 	.word	0x00006f70
        /*0a84*/ 	.word	0x000000ff
        /*0a88*/ 	.word	0x00038830
        /*0a8c*/ 	.short	0x010a
        /*0a8e*/ 	.byte	0x05
	.zero		1


	//   ....[35]....
        /*0a90*/ 	.word	0x00007100
        /*0a94*/ 	.word	0x000000ff
        /*0a98*/ 	.word	0x00038850
        /*0a9c*/ 	.short	0x010a
        /*0a9e*/ 	.byte	0x05
	.zero		1


	//   ....[36]....
        /*0aa0*/ 	.word	0x00007140
        /*0aa4*/ 	.word	0x000000ff
        /*0aa8*/ 	.word	0x00038850
        /*0aac*/ 	.short	0x010a
        /*0aae*/ 	.byte	0x05
	.zero		1


	//   ....[37]....
        /*0ab0*/ 	.word	0x00008290
        /*0ab4*/ 	.word	0x000000ff
        /*0ab8*/ 	.word	0x00000000
        /*0abc*/ 	.short	0x0101
        /*0abe*/ 	.byte	0x0a
	.zero		1


	//   ....[38]....
        /*0ac0*/ 	.word	0x0000a240
        /*0ac4*/ 	.word	0x000000ff
        /*0ac8*/ 	.word	0x00000000
        /*0acc*/ 	.short	0x0101
        /*0ace*/ 	.byte	0x05
	.zero		1


	//   ....[39]....
        /*0ad0*/ 	.word	0x0000a580
        /*0ad4*/ 	.word	0x000000ff
        /*0ad8*/ 	.word	0x00038830
        /*0adc*/ 	.short	0x010a
        /*0ade*/ 	.byte	0x05
	.zero		1


	//   ....[40]....
        /*0ae0*/ 	.word	0x0000a5c0
        /*0ae4*/ 	.word	0x000000ff
        /*0ae8*/ 	.word	0x00038830
        /*0aec*/ 	.short	0x010a
        /*0aee*/ 	.byte	0x05
	.zero		1


	//   ....[41]....
        /*0af0*/ 	.word	0x0000a750
        /*0af4*/ 	.word	0x000000ff
        /*0af8*/ 	.word	0x00038850
        /*0afc*/ 	.short	0x010a
        /*0afe*/ 	.byte	0x05
	.zero		1


	//   ....[42]....
        /*0b00*/ 	.word	0x0000a790
        /*0b04*/ 	.word	0x000000ff
        /*0b08*/ 	.word	0x00038850
        /*0b0c*/ 	.short	0x010a
        /*0b0e*/ 	.byte	0x05
	.zero		1


	//   ....[43]....
        /*0b10*/ 	.word	0x0000b8d0
        /*0b14*/ 	.word	0x000000ff
        /*0b18*/ 	.word	0x00000000
        /*0b1c*/ 	.short	0x0101
        /*0b1e*/ 	.byte	0x0a
	.zero		1


	//   ....[44]....
        /*0b20*/ 	.word	0x0000cd90
        /*0b24*/ 	.word	0x000000ff
        /*0b28*/ 	.word	0x00000000
        /*0b2c*/ 	.short	0x0101
        /*0b2e*/ 	.byte	0x05
	.zero		1


	//   ....[45]....
        /*0b30*/ 	.word	0x0000ce90
        /*0b34*/ 	.word	0x000000ff
        /*0b38*/ 	.word	0x00038830
        /*0b3c*/ 	.short	0x010a
        /*0b3e*/ 	.byte	0x07
	.zero		1


	//   ....[46]....
        /*0b40*/ 	.word	0x0000ced0
        /*0b44*/ 	.word	0x000000ff
        /*0b48*/ 	.word	0x00038830
        /*0b4c*/ 	.short	0x010a
        /*0b4e*/ 	.byte	0x07
	.zero		1


	//   ....[47]....
        /*0b50*/ 	.word	0x0000d060
        /*0b54*/ 	.word	0x000000ff
        /*0b58*/ 	.word	0x00038850
        /*0b5c*/ 	.short	0x010a
        /*0b5e*/ 	.byte	0x07
	.zero		1


	//   ....[48]....
        /*0b60*/ 	.word	0x0000d0a0
        /*0b64*/ 	.word	0x000000ff
        /*0b68*/ 	.word	0x00038850
        /*0b6c*/ 	.short	0x010a
        /*0b6e*/ 	.byte	0x07
	.zero		1


	//   ....[49]....
        /*0b70*/ 	.word	0x0000e1e0
        /*0b74*/ 	.word	0x000000ff
        /*0b78*/ 	.word	0x00000000
        /*0b7c*/ 	.short	0x0101
        /*0b7e*/ 	.byte	0x0a
	.zero		1


	//   ....[50]....
        /*0b80*/ 	.word	0x00010170
        /*0b84*/ 	.word	0x000000ff
        /*0b88*/ 	.word	0x00000000
        /*0b8c*/ 	.short	0x0101
        /*0b8e*/ 	.byte	0x07
	.zero		1


	//   ....[51]....
        /*0b90*/ 	.word	0x000127f0
        /*0b94*/ 	.word	0x000000ff
        /*0b98*/ 	.word	0x00000000
        /*0b9c*/ 	.short	0x0101
        /*0b9e*/ 	.byte	0x04
	.zero		1


	//   ....[52]....
        /*0ba0*/ 	.word	0x00015c50
        /*0ba4*/ 	.word	0x00000016
        /*0ba8*/ 	.word	0x00038840
        /*0bac*/ 	.short	0x010a
        /*0bae*/ 	.byte	0x3f
	.zero		1


	//   ....[53]....
        /*0bb0*/ 	.word	0x00016130
        /*0bb4*/ 	.word	0x00000016
        /*0bb8*/ 	.word	0x00038830
        /*0bbc*/ 	.short	0x0107
        /*0bbe*/ 	.byte	0x3f
	.zero		1


	//   ....[54]....
        /*0bc0*/ 	.word	0x00016210
        /*0bc4*/ 	.word	0x00000016
        /*0bc8*/ 	.word	0x00038830
        /*0bcc*/ 	.short	0x0101
        /*0bce*/ 	.byte	0x3f
	.zero		1


	//   ....[55]....
        /*0bd0*/ 	.word	0x00016ab0
        /*0bd4*/ 	.word	0x00000011
        /*0bd8*/ 	.word	0x00038800
        /*0bdc*/ 	.short	0x0107
        /*0bde*/ 	.byte	0x3f
	.zero		1


	//   ....[56]....
        /*0be0*/ 	.word	0x00016b40
        /*0be4*/ 	.word	0x00000011
        /*0be8*/ 	.word	0x00038800
        /*0bec*/ 	.short	0x0101
        /*0bee*/ 	.byte	0x3f
	.zero		1


	//   ....[57]....
        /*0bf0*/ 	.word	0x00017860
        /*0bf4*/ 	.word	0x00000011
        /*0bf8*/ 	.word	0x00038810
        /*0bfc*/ 	.short	0x0107
        /*0bfe*/ 	.byte	0x3f
	.zero		1


	//   ....[58]....
        /*0c00*/ 	.word	0x00017960
        /*0c04*/ 	.word	0x00000011
        /*0c08*/ 	.word	0x00038810
        /*0c0c*/ 	.short	0x0101
        /*0c0e*/ 	.byte	0x3f
	.zero		1


	//   ....[59]....
        /*0c10*/ 	.word	0x00017980
        /*0c14*/ 	.word	0x00000011
        /*0c18*/ 	.word	0x00038820
        /*0c1c*/ 	.short	0x010a
        /*0c1e*/ 	.byte	0x3f
	.zero		1


	//   ....[60]....
        /*0c20*/ 	.word	0x00017a10
        /*0c24*/ 	.word	0x00000016
        /*0c28*/ 	.word	0x00038860
        /*0c2c*/ 	.short	0x010a
        /*0c2e*/ 	.byte	0x3f
	.zero		1


	//   ....[61]....
        /*0c30*/ 	.word	0x00018330
        /*0c34*/ 	.word	0x00000016
        /*0c38*/ 	.word	0x00038850
        /*0c3c*/ 	.short	0x0107
        /*0c3e*/ 	.byte	0x3f
	.zero		1


	//   ....[62]....
        /*0c40*/ 	.word	0x00018400
        /*0c44*/ 	.word	0x00000016
        /*0c48*/ 	.word	0x00038850
        /*0c4c*/ 	.short	0x0101
        /*0c4e*/ 	.byte	0x3f
	.zero		1


	//   ....[63]....
        /*0c50*/ 	.word	0x000187a0
        /*0c54*/ 	.word	0x00000006
        /*0c58*/ 	.word	0x00038840
        /*0c5c*/ 	.short	0x010a
        /*0c5e*/ 	.byte	0x3f
	.zero		1


	//   ....[64]....
        /*0c60*/ 	.word	0x00018ae0
        /*0c64*/ 	.word	0x00000006
        /*0c68*/ 	.word	0x00038830
        /*0c6c*/ 	.short	0x0107
        /*0c6e*/ 	.byte	0x3f
	.zero		1


	//   ....[65]....
        /*0c70*/ 	.word	0x00018ba0
        /*0c74*/ 	.word	0x00000006
        /*0c78*/ 	.word	0x00038830
        /*0c7c*/ 	.short	0x0101
        /*0c7e*/ 	.byte	0x3f
	.zero		1


	//   ....[66]....
        /*0c80*/ 	.word	0x00018bd0
        /*0c84*/ 	.word	0x00000006
        /*0c88*/ 	.word	0x00038860
        /*0c8c*/ 	.short	0x010a
        /*0c8e*/ 	.byte	0x3f
	.zero		1


	//   ....[67]....
        /*0c90*/ 	.word	0x000192a0
        /*0c94*/ 	.word	0x00000006
        /*0c98*/ 	.word	0x00038850
        /*0c9c*/ 	.short	0x0107
        /*0c9e*/ 	.byte	0x3f
	.zero		1


	//   ....[68]....
        /*0ca0*/ 	.word	0x00019360
        /*0ca4*/ 	.word	0x00000006
        /*0ca8*/ 	.word	0x00038850
        /*0cac*/ 	.short	0x0101
        /*0cae*/ 	.byte	0x3f
	.zero		1


	//   ....[69]....
        /*0cb0*/ 	.word	0x0001a1d0
        /*0cb4*/ 	.word	0x00000005
        /*0cb8*/ 	.word	0x00038820
        /*0cbc*/ 	.short	0x010a
        /*0cbe*/ 	.byte	0x3f
	.zero		1


	//   ....[70]....
        /*0cc0*/ 	.word	0x0001a350
        /*0cc4*/ 	.word	0x00000003
        /*0cc8*/ 	.word	0x00038840
        /*0ccc*/ 	.short	0x010a
        /*0cce*/ 	.byte	0x3f
	.zero		1


	//   ....[71]....
        /*0cd0*/ 	.word	0x0001a3f0
        /*0cd4*/ 	.word	0x00000005
        /*0cd8*/ 	.word	0x00038840
        /*0cdc*/ 	.short	0x010a
        /*0cde*/ 	.byte	0x3f
	.zero		1


	//   ....[72]....
        /*0ce0*/ 	.word	0x0001a430
        /*0ce4*/ 	.word	0x00000003
        /*0ce8*/ 	.word	0x00038860
        /*0cec*/ 	.short	0x010a
        /*0cee*/ 	.byte	0x3f
	.zero		1


	//   ....[73]....
        /*0cf0*/ 	.word	0x0001a470
        /*0cf4*/ 	.word	0x00000005
        /*0cf8*/ 	.word	0x00038860
        /*0cfc*/ 	.short	0x010a
        /*0cfe*/ 	.byte	0x3f
	.zero		1


	//   ....[74]....
        /*0d00*/ 	.word	0x0001a4e0
        /*0d04*/ 	.word	0x00000003
        /*0d08*/ 	.word	0x00038800
        /*0d0c*/ 	.short	0x010a
        /*0d0e*/ 	.byte	0x3f
	.zero		1


	//   ....[75]....
        /*0d10*/ 	.word	0x0001a530
        /*0d14*/ 	.word	0x00000008
        /*0d18*/ 	.word	0x00038830
        /*0d1c*/ 	.short	0x010a
        /*0d1e*/ 	.byte	0x3f
	.zero		1


	//   ....[76]....
        /*0d20*/ 	.word	0x0001a590
        /*0d24*/ 	.word	0x00000005
        /*0d28*/ 	.word	0x00038810
        /*0d2c*/ 	.short	0x010a
        /*0d2e*/ 	.byte	0x3f
	.zero		1


	//   ....[77]....
        /*0d30*/ 	.word	0x0001a5e0
        /*0d34*/ 	.word	0x00000008
        /*0d38*/ 	.word	0x00038850
        /*0d3c*/ 	.short	0x010a
        /*0d3e*/ 	.byte	0x3f
	.zero		1


	//   ....[78]....
        /*0d40*/ 	.word	0x0001a640
        /*0d44*/ 	.word	0x00000006
        /*0d48*/ 	.word	0x00038830
        /*0d4c*/ 	.short	0x010a
        /*0d4e*/ 	.byte	0x3f
	.zero		1


	//   ....[79]....
        /*0d50*/ 	.word	0x0001a6a0
        /*0d54*/ 	.word	0x00000006
        /*0d58*/ 	.word	0x00038850
        /*0d5c*/ 	.short	0x010a
        /*0d5e*/ 	.byte	0x3f
	.zero		1


	//   ....[80]....
        /*0d60*/ 	.word	0x0001a700
        /*0d64*/ 	.word	0x00000006
        /*0d68*/ 	.word	0x00038830
        /*0d6c*/ 	.short	0x010a
        /*0d6e*/ 	.byte	0x3f
	.zero		1


	//   ....[81]....
        /*0d70*/ 	.word	0x0001a760
        /*0d74*/ 	.word	0x00000006
        /*0d78*/ 	.word	0x00038850
        /*0d7c*/ 	.short	0x010a
        /*0d7e*/ 	.byte	0x3f
	.zero		1


	//   ....[82]....
        /*0d80*/ 	.word	0x0001a7c0
        /*0d84*/ 	.word	0x00000006
        /*0d88*/ 	.word	0x00038830
        /*0d8c*/ 	.short	0x010a
        /*0d8e*/ 	.byte	0x3f
	.zero		1


	//   ....[83]....
        /*0d90*/ 	.word	0x0001a820
        /*0d94*/ 	.word	0x00000006
        /*0d98*/ 	.word	0x00038850
        /*0d9c*/ 	.short	0x010a
        /*0d9e*/ 	.byte	0x3f
	.zero		1


	//   ....[84]....
        /*0da0*/ 	.word	0x0001a940
        /*0da4*/ 	.word	0x00000016
        /*0da8*/ 	.word	0x00038840
        /*0dac*/ 	.short	0x010a
        /*0dae*/ 	.byte	0x3f
	.zero		1


	//   ....[85]....
        /*0db0*/ 	.word	0x0001bee0
        /*0db4*/ 	.word	0x00000011
        /*0db8*/ 	.word	0x00038820
        /*0dbc*/ 	.short	0x010a
        /*0dbe*/ 	.byte	0x3f
	.zero		1


	//   ....[86]....
        /*0dc0*/ 	.word	0x0001bf30
        /*0dc4*/ 	.word	0x00000016
        /*0dc8*/ 	.word	0x00038860
        /*0dcc*/ 	.short	0x010a
        /*0dce*/ 	.byte	0x3f
	.zero		1


	//   ....[87]....
        /*0dd0*/ 	.word	0x0001c820
        /*0dd4*/ 	.word	0x00000006
        /*0dd8*/ 	.word	0x00038840
        /*0ddc*/ 	.short	0x010a
        /*0dde*/ 	.byte	0x3f
	.zero		1


	//   ....[88]....
        /*0de0*/ 	.word	0x0001cce0
        /*0de4*/ 	.word	0x00000006
        /*0de8*/ 	.word	0x00038860
        /*0dec*/ 	.short	0x010a
        /*0dee*/ 	.byte	0x3f
	.zero		1


	//   ....[89]....
        /*0df0*/ 	.word	0x0001ddd0
        /*0df4*/ 	.word	0x00000005
        /*0df8*/ 	.word	0x00038820
        /*0dfc*/ 	.short	0x010a
        /*0dfe*/ 	.byte	0x3f
	.zero		1


	//   ....[90]....
        /*0e00*/ 	.word	0x0001df70
        /*0e04*/ 	.word	0x00000003
        /*0e08*/ 	.word	0x00038840
        /*0e0c*/ 	.short	0x010a
        /*0e0e*/ 	.byte	0x3f
	.zero		1


	//   ....[91]....
        /*0e10*/ 	.word	0x0001dfc0
        /*0e14*/ 	.word	0x00000005
        /*0e18*/ 	.word	0x00038840
        /*0e1c*/ 	.short	0x010a
        /*0e1e*/ 	.byte	0x3f
	.zero		1


	//   ....[92]....
        /*0e20*/ 	.word	0x0001e010
        /*0e24*/ 	.word	0x00000003
        /*0e28*/ 	.word	0x00038860
        /*0e2c*/ 	.short	0x010a
        /*0e2e*/ 	.byte	0x3f
	.zero		1


	//----- nvinfo : EIATTR_NUM_MBARRIERS
	.align		4
.L_438:
        /*0e30*/ 	.byte	0x03, 0x38
        /*0e32*/ 	.short	0x0017


	//----- nvinfo : EIATTR_EXIT_INSTR_OFFSETS
	.align		4
        /*0e34*/ 	.byte	0x04, 0x1c
        /*0e36*/ 	.short	(.L_440 - .L_439)


	//   ....[0]....
.L_439:
        /*0e38*/ 	.word	0x00000990


	//   ....[1]....
        /*0e3c*/ 	.word	0x00013a10


	//   ....[2]....
        /*0e40*/ 	.word	0x0001a4c0


	//----- nvinfo : EIATTR_MAX_THREADS
	.align		4
.L_440:
        /*0e44*/ 	.byte	0x04, 0x05
        /*0e46*/ 	.short	(.L_442 - .L_441)
.L_441:
        /*0e48*/ 	.word	0x00000180
        /*0e4c*/ 	.word	0x00000001
        /*0e50*/ 	.word	0x00000001


	//----- nvinfo : EIATTR_CRS_STACK_SIZE
	.align		4
.L_442:
        /*0e54*/ 	.byte	0x04, 0x1e
        /*0e56*/ 	.short	(.L_444 - .L_443)
.L_443:
        /*0e58*/ 	.word	0x00000000


	//----- nvinfo : EIATTR_CBANK_PARAM_SIZE
	.align		4
.L_444:
        /*0e5c*/ 	.byte	0x03, 0x19
        /*0e5e*/ 	.short	0x0bf0


	//----- nvinfo : EIATTR_PARAM_CBANK
	.align		4
        /*0e60*/ 	.byte	0x04, 0x0a
        /*0e62*/ 	.short	(.L_446 - .L_445)
	.align		4
.L_445:
        /*0e64*/ 	.word	index@(.nv.constant0._ZN7cutlass13device_kernelIN5flash11enable_sm90INS1_16FlashAttnFwdSm90INS1_25CollectiveMainloopFwdSm90ILi2EN4cute5tupleIJNS5_1CILi1EEES8_S8_EEENS6_IJNS7_ILi64EEESA_SA_EEELi512ENS_10bfloat16_tEfNS_4arch4Sm90ELb0ELb1ELb0ELb1ELb1ELb0ELb1ELb0ELb0ELb1ELb0ELb0EEENS1_21CollectiveEpilogueFwdINS6_IJSA_NS7_ILi512EEESA_EEES9_SC_SE_Li256ELb1ELb1ELb0ELb0EEENS1_36VarlenDynamicPersistentTileSchedulerILi64ELi64ELi256ELi128ELb0ELb1ELb1ELb1ELb0ELb1EEEEEEEEEvNT_6ParamsE)
        /*0e68*/ 	.short	0x0210
        /*0e6a*/ 	.short	0x0bf0


	//----- nvinfo : EIATTR_SW_WAR
	.align		4
.L_446:
        /*0e6c*/ 	.byte	0x04, 0x36
        /*0e6e*/ 	.short	(.L_448 - .L_447)
.L_447:
        /*0e70*/ 	.word	0x00000008
.L_448:


//--------------------- .nv.info._ZN7cutlass13device_kernelIN5flash11enable_sm90INS1_16FlashAttnFwdSm90INS1_25CollectiveMainloopFwdSm90ILi2EN4cute5tupleIJNS5_1CILi1EEES8_S8_EEENS6_IJNS7_ILi64EEESA_SA_EEELi512ENS_10bfloat16_tEfNS_4arch4Sm90ELb0ELb1ELb0ELb1ELb1ELb1ELb1ELb0ELb0ELb1ELb0ELb0EEENS1_21CollectiveEpilogueFwdINS6_IJSA_NS7_ILi512EEESA_EEES9_SC_SE_Li256ELb1ELb1ELb0ELb0EEENS1_36VarlenDynamicPersistentTileSchedulerILi64ELi64ELi256ELi128ELb0ELb1ELb1ELb1ELb0ELb1EEEEEEEEEvNT_6ParamsE --------------------------
	.section	.nv.info._ZN7cutlass13device_kernelIN5flash11enable_sm90INS1_16FlashAttnFwdSm90INS1_25CollectiveMainloopFwdSm90ILi2EN4cute5tupleIJNS5_1CILi1EEES8_S8_EEENS6_IJNS7_ILi64EEESA_SA_EEELi512ENS_10bfloat16_tEfNS_4arch4Sm90ELb0ELb1ELb0ELb1ELb1ELb1ELb1ELb0ELb0ELb1ELb0ELb0EEENS1_21CollectiveEpilogueFwdINS6_IJSA_NS7_ILi512EEESA_EEES9_SC_SE_Li256ELb1ELb1ELb0ELb0EEENS1_36VarlenDynamicPersistentTileSchedulerILi64ELi64ELi256ELi128ELb0ELb1ELb1ELb1ELb0ELb1EEEEEEEEEvNT_6ParamsE,"",@"SHT_CUDA_INFO"
	.sectionflags	@""
	.align	4


	//----- nvinfo : EIATTR_CUDA_API_VERSION
	.align		4
        /*0000*/ 	.byte	0x04, 0x37
        /*0002*/ 	.short	(.L_450 - .L_449)
.L_449:
        /*0004*/ 	.word	0x00000082


	//----- nvinfo : EIATTR_KPARAM_INFO
	.align		4
.L_450:
        /*0008*/ 	.byte	0x04, 0x17
        /*000a*/ 	.short	(.L_452 - .L_451)
.L_451:
        /*000c*/ 	.word	0x00000000
        /*0010*/ 	.short	0x0000
        /*0012*/ 	.short	0x0070
        /*0014*/ 	.byte	0x00, 0xf0, 0x01, 0x2e


	//----- nvinfo : EIATTR_SPARSE_MMA_MASK
	.align		4
.L_452:
        /*0018*/ 	.byte	0x03, 0x50
        /*001a*/ 	.short	0x0000


	//----- nvinfo : EIATTR_MAXREG_COUNT
	.align		4
        /*001c*/ 	.byte	0x03, 0x1b
        /*001e*/ 	.short	0x00a8


	//----- nvinfo : EIATTR_NUM_BARRIERS
	.align		4
        /*0020*/ 	.byte	0x02, 0x4c
        /*0022*/ 	.byte	0x10
	.zero		1


	//----- nvinfo : EIATTR_EXTERNS
	.align		4
        /*0024*/ 	.byte	0x04, 0x0f
        /*0026*/ 	.short	(.L_454 - .L_453)


	//   ....[0]....
	.align		4
.L_453:
        /*0028*/ 	.word	index@(__assertfail)


	//----- nvinfo : EIATTR_ANNOTATIONS
	.align		4
.L_454:
        /*002c*/ 	.byte	0x04, 0x55
        /*002e*/ 	.short	(.L_456 - .L_455)


	//   ....[0]....
.L_455:
        /* <DEDUP_REMOVED lines=60> */


	//----- nvinfo : EIATTR_MERCURY_ISA_VERSION
	.align		4
.L_456:
        /*03d8*/ 	.byte	0x03, 0x5f
        /*03da*/ 	.short	0x0101


	//----- nvinfo : EIATTR_UNUSED_LOAD_BYTE_OFFSET
	.align		4
        /*03dc*/ 	.byte	0x04, 0x44
        /*03de*/ 	.short	(.L_458 - .L_457)


	//   ....[0]....
.L_457:
        /*03e0*/ 	.word	0x00000a50
        /*03e4*/ 	.word	0x0000fff0


	//   ....[1]....
        /*03e8*/ 	.word	0x0001a760
        /*03ec*/ 	.word	0x0000fff0


	//----- nvinfo : EIATTR_INT_WARP_WIDE_INSTR_OFFSETS
	.align		4
.L_458:
        /*03f0*/ 	.byte	0x04, 0x31
        /*03f2*/ 	.short	(.L_460 - .L_459)


	//   ....[0]....
.L_459:
        /*03f4*/ 	.word	0x00000130


	//   ....[1]....
        /*03f8*/ 	.word	0x00000170


	//   ....[2]....
        /*03fc*/ 	.word	0x000001e0


	//   ....[3]....
        /*0400*/ 	.word	0x000001f0


	//   ....[4]....
        /*0404*/ 	.word	0x00020f00


	//   ....[5]....
        /*0408*/ 	.word	0x00020f90


	//   ....[6]....
        /*040c*/ 	.word	0x00025480


	//   ....[7]....
        /*0410*/ 	.word	0x00025510


	//----- nvinfo : EIATTR_COOP_GROUP_MASK_REGIDS
	.align		4
.L_460:
        /*0414*/ 	.byte	0x04, 0x29
        /*0416*/ 	.short	(.L_462 - .L_461)


	//   ....[0]....
.L_461:
        /*0418*/ 	.word	0xffffffff


	//   ....[1]....
        /*041c*/ 	.word	0xffffffff


	//   ....[2]....
        /*0420*/ 	.word	0xffffffff


	//   ....[3]....
        /*0424*/ 	.word	0xffffffff


	//   ....[4]....
        /*0428*/ 	.word	0xffffffff


	//   ....[5]....
        /*042c*/ 	.word	0xffffffff


	//   ....[6]....
        /*0430*/ 	.word	0xffffffff


	//   ....[7]....
        /*0434*/ 	.word	0xffffffff


	//   ....[8]....
        /*0438*/ 	.word	0xffffffff


	//   ....[9]....
        /*043c*/ 	.word	0xffffffff


	//   ....[10]....
        /*0440*/ 	.word	0xffffffff


	//   ....[11]....
        /*0444*/ 	.word	0xffffffff


	//   ....[12]....
        /*0448*/ 	.word	0xffffffff


	//   ....[13]....
        /*044c*/ 	.word	0xffffffff


	//   ....[14]....
        /*0450*/ 	.word	0xffffffff


	//   ....[15]....
        /*0454*/ 	.word	0xffffffff


	//   ....[16]....
        /*0458*/ 	.word	0xffffffff


	//   ....[17]....
        /*045c*/ 	.word	0xffffffff


	//   ....[18]....
        /*0460*/ 	.word	0xffffffff


	//   ....[19]....
        /*0464*/ 	.word	0xffffffff


	//   ....[20]....
        /*0468*/ 	.word	0xffffffff


	//   ....[21]....
        /*046c*/ 	.word	0xffffffff


	//   ....[22]....
        /*0470*/ 	.word	0xffffffff


	//   ....[23]....
        /*0474*/ 	.word	0xffffffff


	//   ....[24]....
        /*0478*/ 	.word	0xffffffff


	//   ....[25]....
        /*047c*/ 	.word	0xffffffff


	//   ....[26]....
        /*0480*/ 	.word	0xffffffff


	//   ....[27]....
        /*0484*/ 	.word	0xffffffff


	//   ....[28]....
        /*0488*/ 	.word	0xffffffff


	//   ....[29]....
        /*048c*/ 	.word	0xffffffff


	//   ....[30]....
        /*0490*/ 	.word	0xffffffff


	//   ....[31]....
        /*0494*/ 	.word	0xffffffff


	//   ....[32]....
        /*0498*/ 	.word	0xffffffff


	//   ....[33]....
        /*049c*/ 	.word	0xffffffff


	//   ....[34]....
        /*04a0*/ 	.word	0xffffffff


	//   ....[35]....
        /*04a4*/ 	.word	0xffffffff


	//   ....[36]....
        /*04a8*/ 	.word	0xffffffff


	//   ....[37]....
        /*04ac*/ 	.word	0xffffffff


	//   ....[38]....
        /*04b0*/ 	.word	0xffffffff


	//   ....[39]....
        /*04b4*/ 	.word	0xffffffff


	//   ....[40]....
        /*04b8*/ 	.word	0xffffffff


	//   ....[41]....
        /*04bc*/ 	.word	0xffffffff


	//   ....[42]....
        /*04c0*/ 	.word	0xffffffff


	//   ....[43]....
        /*04c4*/ 	.word	0xffffffff


	//   ....[44]....
        /*04c8*/ 	.word	0xffffffff


	//   ....[45]....
        /*04cc*/ 	.word	0xffffffff


	//   ....[46]....
        /*04d0*/ 	.word	0xffffffff


	//   ....[47]....
        /*04d4*/ 	.word	0xffffffff


	//   ....[48]....
        /*04d8*/ 	.word	0xffffffff


	//   ....[49]....
        /*04dc*/ 	.word	0xffffffff


	//   ....[50]....
        /*04e0*/ 	.word	0xffffffff


	//   ....[51]....
        /*04e4*/ 	.word	0xffffffff


	//   ....[52]....
        /*04e8*/ 	.word	0xffffffff


	//   ....[53]....
        /*04ec*/ 	.word	0xffffffff


	//   ....[54]....
        /*04f0*/ 	.word	0xffffffff


	//   ....[55]....
        /*04f4*/ 	.word	0xffffffff


	//   ....[56]....
        /*04f8*/ 	.word	0xffffffff


	//   ....[57]....
        /*04fc*/ 	.word	0xffffffff


	//   ....[58]....
        /*0500*/ 	.word	0xffffffff


	//   ....[59]....
        /*0504*/ 	.word	0xffffffff


	//   ....[60]....
        /*0508*/ 	.word	0xffffffff


	//   ....[61]....
        /*050c*/ 	.word	0xffffffff


	//   ....[62]....
        /*0510*/ 	.word	0xffffffff


	//   ....[63]....
        /*0514*/ 	.word	0xffffffff


	//   ....[64]....
        /*0518*/ 	.word	0xffffffff


	//   ....[65]....
        /*051c*/ 	.word	0xffffffff


	//   ....[66]....
        /*0520*/ 	.word	0xffffffff


	//   ....[67]....
        /*0524*/ 	.word	0xffffffff


	//   ....[68]....
        /*0528*/ 	.word	0xffffffff


	//   ....[69]....
        /*052c*/ 	.word	0xffffffff


	//   ....[70]....
        /*0530*/ 	.word	0xffffffff


	//   ....[71]....
        /*0534*/ 	.word	0xffffffff


	//   ....[72]....
        /*0538*/ 	.word	0xffffffff


	//   ....[73]....
        /*053c*/ 	.word	0xffffffff


	//   ....[74]....
        /*0540*/ 	.word	0xffffffff


	//   ....[75]....
        /*0544*/ 	.word	0xffffffff


	//   ....[76]....
        /*0548*/ 	.word	0xffffffff


	//   ....[77]....
        /*054c*/ 	.word	0xffffffff


	//   ....[78]....
        /*0550*/ 	.word	0xffffffff


	//   ....[79]....
        /*0554*/ 	.word	0xffffffff


	//   ....[80]....
        /*0558*/ 	.word	0xffffffff


	//   ....[81]....
        /*055c*/ 	.word	0xffffffff


	//   ....[82]....
        /*0560*/ 	.word	0xffffffff


	//   ....[83]....
        /*0564*/ 	.word	0xffffffff


	//   ....[84]....
        /*0568*/ 	.word	0xffffffff


	//   ....[85]....
        /*056c*/ 	.word	0xffffffff


	//   ....[86]....
        /*0570*/ 	.word	0xffffffff


	//   ....[87]....
        /*0574*/ 	.word	0xffffffff


	//   ....[88]....
        /*0578*/ 	.word	0xffffffff


	//   ....[89]....
        /*057c*/ 	.word	0xffffffff


	//   ....[90]....
        /*0580*/ 	.word	0xffffffff


	//   ....[91]....
        /*0584*/ 	.word	0xffffffff


	//   ....[92]....
        /*0588*/ 	.word	0xffffffff


	//   ....[93]....
        /*058c*/ 	.word	0xffffffff


	//   ....[94]....
        /*0590*/ 	.word	0xffffffff


	//   ....[95]....
        /*0594*/ 	.word	0xffffffff


	//   ....[96]....
        /*0598*/ 	.word	0xffffffff


	//   ....[97]....
        /*059c*/ 	.word	0xffffffff


	//   ....[98]....
        /*05a0*/ 	.word	0xffffffff


	//   ....[99]....
        /*05a4*/ 	.word	0xffffffff


	//   ....[100]....
        /*05a8*/ 	.word	0xffffffff


	//   ....[101]....
        /*05ac*/ 	.word	0xffffffff


	//   ....[102]....
        /*05b0*/ 	.word	0xffffffff


	//   ....[103]....
        /*05b4*/ 	.word	0xffffffff


	//   ....[104]....
        /*05b8*/ 	.word	0xffffffff


	//   ....[105]....
        /*05bc*/ 	.word	0xffffffff


	//   ....[106]....
        /*05c0*/ 	.word	0xffffffff


	//   ....[107]....
        /*05c4*/ 	.word	0xffffffff


	//   ....[108]....
        /*05c8*/ 	.word	0xffffffff


	//   ....[109]....
        /*05cc*/ 	.word	0xffffffff


	//   ....[110]....
        /*05d0*/ 	.word	0xffffffff


	//   ....[111]....
        /*05d4*/ 	.word	0xffffffff


	//   ....[112]....
        /*05d8*/ 	.word	0xffffffff


	//   ....[113]....
        /*05dc*/ 	.word	0xffffffff


	//   ....[114]....
        /*05e0*/ 	.word	0xffffffff


	//   ....[115]....
        /*05e4*/ 	.word	0xffffffff


	//   ....[116]....
        /*05e8*/ 	.word	0xffffffff


	//   ....[117]....
        /*05ec*/ 	.word	0xffffffff


	//   ....[118]....
        /*05f0*/ 	.word	0xffffffff


	//   ....[119]....
        /*05f4*/ 	.word	0xffffffff


	//   ....[120]....
        /*05f8*/ 	.word	0xffffffff


	//   ....[121]....
        /*05fc*/ 	.word	0xffffffff


	//   ....[122]....
        /*0600*/ 	.word	0xffffffff


	//   ....[123]....
        /*0604*/ 	.word	0xffffffff


	//   ....[124]....
        /*0608*/ 	.word	0xffffffff


	//   ....[125]....
        /*060c*/ 	.word	0xffffffff


	//   ....[126]....
        /*0610*/ 	.word	0xffffffff


	//   ....[127]....
        /*0614*/ 	.word	0xffffffff


	//   ....[128]....
        /*0618*/ 	.word	0xffffffff


	//   ....[129]....
        /*061c*/ 	.word	0xffffffff


	//   ....[130]....
        /*0620*/ 	.word	0xffffffff


	//   ....[131]....
        /*0624*/ 	.word	0xffffffff


	//   ....[132]....
        /*0628*/ 	.word	0xffffffff


	//   ....[133]....
        /*062c*/ 	.word	0xffffffff


	//   ....[134]....
        /*0630*/ 	.word	0xffffffff


	//   ....[135]....
        /*0634*/ 	.word	0xffffffff


	//   ....[136]....
        /*0638*/ 	.word	0xffffffff


	//   ....[137]....
        /*063c*/ 	.word	0xffffffff


	//   ....[138]....
        /*0640*/ 	.word	0xffffffff


	//   ....[139]....
        /*0644*/ 	.word	0xffffffff


	//   ....[140]....
        /*0648*/ 	.word	0xffffffff


	//   ....[141]....
        /*064c*/ 	.word	0xffffffff


	//   ....[142]....
        /*0650*/ 	.word	0xffffffff


	//   ....[143]....
        /*0654*/ 	.word	0xffffffff


	//   ....[144]....
        /*0658*/ 	.word	0xffffffff


	//   ....[145]....
        /*065c*/ 	.word	0xffffffff


	//   ....[146]....
        /*0660*/ 	.word	0xffffffff


	//   ....[147]....
        /*0664*/ 	.word	0xffffffff


	//   ....[148]....
        /*0668*/ 	.word	0xffffffff


	//   ....[149]....
        /*066c*/ 	.word	0xffffffff


	//   ....[150]....
        /*0670*/ 	.word	0xffffffff


	//   ....[151]....
        /*0674*/ 	.word	0xffffffff


	//   ....[152]....
        /*0678*/ 	.word	0xffffffff


	//   ....[153]....
        /*067c*/ 	.word	0xffffffff


	//   ....[154]....
        /*0680*/ 	.word	0xffffffff


	//   ....[155]....
        /*0684*/ 	.word	0xffffffff


	//   ....[156]....
        /*0688*/ 	.word	0xffffffff


	//   ....[157]....
        /*068c*/ 	.word	0xffffffff


	//   ....[158]....
        /*0690*/ 	.word	0xffffffff


	//   ....[159]....
        /*0694*/ 	.word	0xffffffff


	//   ....[160]....
        /*0698*/ 	.word	0xffffffff


	//   ....[161]....
        /*069c*/ 	.word	0xffffffff


	//   ....[162]....
        /*06a0*/ 	.word	0xffffffff


	//   ....[163]....
        /*06a4*/ 	.word	0x0500000f


	//   ....[164]....
        /*06a8*/ 	.word	0x0500000f


	//   ....[165]....
        /*06ac*/ 	.word	0x0500000f


	//   ....[166]....
        /*06b0*/ 	.word	0x0500000f


	//   ....[167]....
        /*06b4*/ 	.word	0x0500000f


	//   ....[168]....
        /*06b8*/ 	.word	0x0500000f


	//   ....[169]....
        /*06bc*/ 	.word	0x0500000f


	//   ....[170]....
        /*06c0*/ 	.word	0x0500000f


	//   ....[171]....
        /*06c4*/ 	.word	0x0500000f


	//   ....[172]....
        /*06c8*/ 	.word	0x0500000f


	//   ....[173]....
        /*06cc*/ 	.word	0x0500000f


	//   ....[174]....
        /*06d0*/ 	.word	0x0500000f


	//   ....[175]....
        /*06d4*/ 	.word	0x0500000f


	//   ....[176]....
        /*06d8*/ 	.word	0x0500000f


	//   ....[177]....
        /*06dc*/ 	.word	0x0500000f


	//   ....[178]....
        /*06e0*/ 	.word	0x0500000f


	//   ....[179]....
        /*06e4*/ 	.word	0x0500000f


	//   ....[180]....
        /*06e8*/ 	.word	0x0500000f


	//   ....[181]....
        /*06ec*/ 	.word	0x0500000f


	//   ....[182]....
        /*06f0*/ 	.word	0x0500000f


	//   ....[183]....
        /*06f4*/ 	.word	0x0500000f


	//   ....[184]....
        /*06f8*/ 	.word	0x0500000f


	//   ....[185]....
        /*06fc*/ 	.word	0x0500000f


	//   ....[186]....
        /*0700*/ 	.word	0x0500000f


	//   ....[187]....
        /*0704*/ 	.word	0x0500000f


	//   ....[188]....
        /*0708*/ 	.word	0x0500000f


	//   ....[189]....
        /*070c*/ 	.word	0x0500000f


	//   ....[190]....
        /*0710*/ 	.word	0x0500000f


	//   ....[191]....
        /*0714*/ 	.word	0x0500000f


	//   ....[192]....
        /*0718*/ 	.word	0x0500000f


	//   ....[193]....
        /*071c*/ 	.word	0x0500000f


	//   ....[194]....
        /*0720*/ 	.word	0x0500000f


	//   ....[195]....
        /*0724*/ 	.word	0x0500000f


	//   ....[196]....
        /*0728*/ 	.word	0x0500000f


	//   ....[197]....
        /*072c*/ 	.word	0x0500000f


	//   ....[198]....
        /*0730*/ 	.word	0x0500000f


	//   ....[199]....
        /*0734*/ 	.word	0x0500000f


	//   ....[200]....
        /*0738*/ 	.word	0x0500000f


	//   ....[201]....
        /*073c*/ 	.word	0x0500000f


	//   ....[202]....
        /*0740*/ 	.word	0x0500000f


	//   ....[203]....
        /*0744*/ 	.word	0x0500000f


	//   ....[204]....
        /*0748*/ 	.word	0x0500000f


	//   ....[205]....
        /*074c*/ 	.word	0x0500000f


	//   ....[206]....
        /*0750*/ 	.word	0x0500000f


	//   ....[207]....
        /*0754*/ 	.word	0x0500000f


	//   ....[208]....
        /*0758*/ 	.word	0x0500000f


	//   ....[209]....
        /*075c*/ 	.word	0x0500000f


	//   ....[210]....
        /*0760*/ 	.word	0x0500000f


	//   ....[211]....
        /*0764*/ 	.word	0x0500000f


	//   ....[212]....
        /*0768*/ 	.word	0x0500000f


	//   ....[213]....
        /*076c*/ 	.word	0x0500000f


	//   ....[214]....
        /*0770*/ 	.word	0x0500000f


	//   ....[215]....
        /*0774*/ 	.word	0x0500000f


	//   ....[216]....
        /*0778*/ 	.word	0x0500000f


	//   ....[217]....
        /*077c*/ 	.word	0x0500000f


	//   ....[218]....
        /*0780*/ 	.word	0x0500000f


	//   ....[219]....
        /*0784*/ 	.word	0x0500000f


	//   ....[220]....
        /*0788*/ 	.word	0x0500000f


	//   ....[221]....
        /*078c*/ 	.word	0x0500000f


	//   ....[222]....
        /*0790*/ 	.word	0x0500000f


	//   ....[223]....
        /*0794*/ 	.word	0x0500000f


	//   ....[224]....
        /*0798*/ 	.word	0x0500000f


	//   ....[225]....
        /*079c*/ 	.word	0x0500000f


	//   ....[226]....
        /*07a0*/ 	.word	0x0500000f


	//   ....[227]....
        /*07a4*/ 	.word	0x0500000f


	//   ....[228]....
        /*07a8*/ 	.word	0x0500000f


	//   ....[229]....
        /*07ac*/ 	.word	0x0500000f


	//   ....[230]....
        /*07b0*/ 	.word	0x0500000f


	//   ....[231]....
        /*07b4*/ 	.word	0x0500000f


	//   ....[232]....
        /*07b8*/ 	.word	0x0500000f


	//   ....[233]....
        /*07bc*/ 	.word	0x0500000f


	//   ....[234]....
        /*07c0*/ 	.word	0x0500000f


	//   ....[235]....
        /*07c4*/ 	.word	0x0500000f


	//   ....[236]....
        /*07c8*/ 	.word	0x0500000f


	//   ....[237]....
        /*07cc*/ 	.word	0x0500000f


	//   ....[238]....
        /*07d0*/ 	.word	0x0500000f


	//   ....[239]....
        /*07d4*/ 	.word	0x0500000f


	//   ....[240]....
        /*07d8*/ 	.word	0x0500000f


	//   ....[241]....
        /*07dc*/ 	.word	0x0500000f


	//   ....[242]....
        /*07e0*/ 	.word	0x0500000f


	//   ....[243]....
        /*07e4*/ 	.word	0x0500000f


	//   ....[244]....
        /*07e8*/ 	.word	0x0500000f


	//   ....[245]....
        /*07ec*/ 	.word	0x0500000f


	//   ....[246]....
        /*07f0*/ 	.word	0x0500000f


	//   ....[247]....
        /*07f4*/ 	.word	0x0500000f


	//   ....[248]....
        /*07f8*/ 	.word	0x0500000f


	//   ....[249]....
        /*07fc*/ 	.word	0x0500000f


	//   ....[250]....
        /*0800*/ 	.word	0x0500000f


	//   ....[251]....
        /*0804*/ 	.word	0x0500000f


	//   ....[252]....
        /*0808*/ 	.word	0x0500000f


	//----- nvinfo : EIATTR_COOP_GROUP_INSTR_OFFSETS
	.align		4
.L_462:
        /*080c*/ 	.byte	0x04, 0x28
        /*080e*/ 	.short	(.L_464 - .L_463)


	//   ....[0]....
.L_463:
        /*0810*/ 	.word	0x00000070


	//   ....[1]....
        /*0814*/ 	.word	0x00000140


	//   ....[2]....
        /*0818*/ 	.word	0x00000190


	//   ....[3]....
        /*081c*/ 	.word	0x000003a0


	//   ....[4]....
        /*0820*/ 	.word	0x00000500


	//   ....[5]....
        /*0824*/ 	.word	0x00000620


	//   ....[6]....
        /*0828*/ 	.word	0x00000780


	//   ....[7]....
        /*082c*/ 	.word	0x00002f10


	//   ....[8]....
        /*0830*/ 	.word	0x00002f20


	//   ....[9]....
        /*0834*/ 	.word	0x000039c0


	//   ....[10]....
        /*0838*/ 	.word	0x000039d0


	//   ....[11]....
        /*083c*/ 	.word	0x00004430


	//   ....[12]....
        /*0840*/ 	.word	0x00004440


	//   ....[13]....
        /*0844*/ 	.word	0x00004810


	//   ....[14]....
        /*0848*/ 	.word	0x00004830


	//   ....[15]....
        /*084c*/ 	.word	0x00005a30


	//   ....[16]....
        /*0850*/ 	.word	0x00007c00


	//   ....[17]....
        /*0854*/ 	.word	0x00008390


	//   ....[18]....
        /*0858*/ 	.word	0x000083a0


	//   ....[19]....
        /*085c*/ 	.word	0x000083b0


	//   ....[20]....
        /*0860*/ 	.word	0x000083c0


	//   ....[21]....
        /*0864*/ 	.word	0x000086a0


	//   ....[22]....
        /*0868*/ 	.word	0x000086b0


	//   ....[23]....
        /*086c*/ 	.word	0x000086c0


	//   ....[24]....
        /*0870*/ 	.word	0x000086d0


	//   ....[25]....
        /*0874*/ 	.word	0x00009a60


	//   ....[26]....
        /*0878*/ 	.word	0x00009a80


	//   ....[27]....
        /*087c*/ 	.word	0x00009a90


	//   ....[28]....
        /*0880*/ 	.word	0x00009aa0


	//   ....[29]....
        /*0884*/ 	.word	0x00009bb0


	//   ....[30]....
        /*0888*/ 	.word	0x00009bc0


	//   ....[31]....
        /*088c*/ 	.word	0x00009bd0


	//   ....[32]....
        /*0890*/ 	.word	0x00009c50


	//   ....[33]....
        /*0894*/ 	.word	0x0000b590


	//   ....[34]....
        /*0898*/ 	.word	0x0000ce00


	//   ....[35]....
        /*089c*/ 	.word	0x0000d110


	//   ....[36]....
        /*08a0*/ 	.word	0x0000d8c0


	//   ....[37]....
        /*08a4*/ 	.word	0x0000d9d0


	//   ....[38]....
        /*08a8*/ 	.word	0x0000dda0


	//   ....[39]....
        /*08ac*/ 	.word	0x0000de40


	//   ....[40]....
        /*08b0*/ 	.word	0x0000e660


	//   ....[41]....
        /*08b4*/ 	.word	0x0000ef50


	//   ....[42]....
        /*08b8*/ 	.word	0x00010710


	//   ....[43]....
        /*08bc*/ 	.word	0x00010960


	//   ....[44]....
        /*08c0*/ 	.word	0x000110a0


	//   ....[45]....
        /*08c4*/ 	.word	0x000111c0


	//   ....[46]....
        /*08c8*/ 	.word	0x00011720


	//   ....[47]....
        /*08cc*/ 	.word	0x00011850


	//   ....[48]....
        /*08d0*/ 	.word	0x00012870


	//   ....[49]....
        /*08d4*/ 	.word	0x000131d0


	//   ....[50]....
        /*08d8*/ 	.word	0x000149e0


	//   ....[51]....
        /*08dc*/ 	.word	0x00014a00


	//   ....[52]....
        /*08e0*/ 	.word	0x00014fd0


	//   ....[53]....
        /*08e4*/ 	.word	0x000151a0


	//   ....[54]....
        /*08e8*/ 	.word	0x00015e10


	//   ....[55]....
        /*08ec*/ 	.word	0x000164c0


	//   ....[56]....
        /*08f0*/ 	.word	0x00017c40


	//   ....[57]....
        /*08f4*/ 	.word	0x00017e60


	//   ....[58]....
        /*08f8*/ 	.word	0x00018510


	//   ....[59]....
        /*08fc*/ 	.word	0x000185e0


	//   ....[60]....
        /*0900*/ 	.word	0x00018ce0


	//   ....[61]....
        /*0904*/ 	.word	0x00018eb0


	//   ....[62]....
        /*0908*/ 	.word	0x00019b60


	//   ....[63]....
        /*090c*/ 	.word	0x00019c60


	//   ....[64]....
        /*0910*/ 	.word	0x00019c70


	//   ....[65]....
        /*0914*/ 	.word	0x00019ca0


	//   ....[66]....
        /*0918*/ 	.word	0x00019cc0


	//   ....[67]....
        /*091c*/ 	.word	0x0001b7e0


	//   ....[68]....
        /*0920*/ 	.word	0x0001bcf0


	//   ....[69]....
        /*0924*/ 	.word	0x0001bd10


	//   ....[70]....
        /*0928*/ 	.word	0x0001bd40


	//   ....[71]....
        /*092c*/ 	.word	0x0001bd50


	//   ....[72]....
        /*0930*/ 	.word	0x0001c4b0


	//   ....[73]....
        /*0934*/ 	.word	0x0001c4f0


	//   ....[74]....
        /*0938*/ 	.word	0x0001c780


	//   ....[75]....
        /*093c*/ 	.word	0x0001c7a0


	//   ....[76]....
        /*0940*/ 	.word	0x0001d410


	//   ....[77]....
        /*0944*/ 	.word	0x0001d450


	//   ....[78]....
        /*0948*/ 	.word	0x0001d6f0


	//   ....[79]....
        /*094c*/ 	.word	0x0001d710


	//   ....[80]....
        /*0950*/ 	.word	0x0001d9c0


	//   ....[81]....
        /*0954*/ 	.word	0x0001db70


	//   ....[82]....
        /*0958*/ 	.word	0x0001dba0


	//   ....[83]....
        /*095c*/ 	.word	0x0001dbd0


	//   ....[84]....
        /*0960*/ 	.word	0x0001dc00


	//   ....[85]....
        /*0964*/ 	.word	0x0001dc30


	//   ....[86]....
        /*0968*/ 	.word	0x0001dc60


	//   ....[87]....
        /*096c*/ 	.word	0x0001ddd0


	//   ....[88]....
        /*0970*/ 	.word	0x0001de00


	//   ....[89]....
        /*0974*/ 	.word	0x0001de30


	//   ....[90]....
        /*0978*/ 	.word	0x0001de60


	//   ....[91]....
        /*097c*/ 	.word	0x0001de90


	//   ....[92]....
        /*0980*/ 	.word	0x0001dec0


	//   ....[93]....
        /*0984*/ 	.word	0x0001df50


	//   ....[94]....
        /*0988*/ 	.word	0x0001dfb0


	//   ....[95]....
        /*098c*/ 	.word	0x0001e040


	//   ....[96]....
        /*0990*/ 	.word	0x0001f110


	//   ....[97]....
        /*0994*/ 	.word	0x00021cf0


	//   ....[98]....
        /*0998*/ 	.word	0x00021d10


	//   ....[99]....
        /*099c*/ 	.word	0x00021da0


	//   ....[100]....
        /*09a0*/ 	.word	0x00021dc0


	//   ....[101]....
        /*09a4*/ 	.word	0x00021e40


	//   ....[102]....
        /*09a8*/ 	.word	0x00021e60


	//   ....[103]....
        /*09ac*/ 	.word	0x00021e70


	//   ....[104]....
        /*09b0*/ 	.word	0x00021e80


	//   ....[105]....
        /*09b4*/ 	.word	0x00022660


	//   ....[106]....
        /*09b8*/ 	.word	0x00022690


	//   ....[107]....
        /*09bc*/ 	.word	0x00022740


	//   ....[108]....
        /*09c0*/ 	.word	0x00022750


	//   ....[109]....
        /*09c4*/ 	.word	0x00022760


	//   ....[110]....
        /*09c8*/ 	.word	0x00022770


	//   ....[111]....
        /*09cc*/ 	.word	0x000227f0


	//   ....[112]....
        /*09d0*/ 	.word	0x00022800


	//   ....[113]....
        /*09d4*/ 	.word	0x00023180


	//   ....[114]....
        /*09d8*/ 	.word	0x00023210


	//   ....[115]....
        /*09dc*/ 	.word	0x00023290


	//   ....[116]....
        /*09e0*/ 	.word	0x000233e0


	//   ....[117]....
        /*09e4*/ 	.word	0x00023440


	//   ....[118]....
        /*09e8*/ 	.word	0x00023460


	//   ....[119]....
        /*09ec*/ 	.word	0x00023470


	//   ....[120]....
        /*09f0*/ 	.word	0x00023700


	//   ....[121]....
        /*09f4*/ 	.word	0x00023c60


	//   ....[122]....
        /*09f8*/ 	.word	0x00023c90


	//   ....[123]....
        /*09fc*/ 	.word	0x00023eb0


	//   ....[124]....
        /*0a00*/ 	.word	0x00023ec0


	//   ....[125]....
        /*0a04*/ 	.word	0x00023ee0


	//   ....[126]....
        /*0a08*/ 	.word	0x00023f10


	//   ....[127]....
        /*0a0c*/ 	.word	0x00023f30


	//   ....[128]....
        /*0a10*/ 	.word	0x00024180


	//   ....[129]....
        /*0a14*/ 	.word	0x00024990


	//   ....[130]....
        /*0a18*/ 	.word	0x000249b0


	//   ....[131]....
        /*0a1c*/ 	.word	0x00024a00


	//   ....[132]....
        /*0a20*/ 	.word	0x00024a10


	//   ....[133]....
        /*0a24*/ 	.word	0x00024a50


	//   ....[134]....
        /*0a28*/ 	.word	0x00024a60


	//   ....[135]....
        /*0a2c*/ 	.word	0x00024a70


	//   ....[136]....
        /*0a30*/ 	.word	0x00024ab0


	//   ....[137]....
        /*0a34*/ 	.word	0x00024dd0


	//   ....[138]....
        /*0a38*/ 	.word	0x00024e10


	//   ....[139]....
        /*0a3c*/ 	.word	0x00024e30


	//   ....[140]....
        /*0a40*/ 	.word	0x00024e50


	//   ....[141]....
        /*0a44*/ 	.word	0x00024e80


	//   ....[142]....
        /*0a48*/ 	.word	0x00024ea0


	//   ....[143]....
        /*0a4c*/ 	.word	0x00024fa0


	//   ....[144]....
        /*0a50*/ 	.word	0x000250f0


	//   ....[145]....
        /*0a54*/ 	.word	0x000256f0


	//   ....[146]....
        /*0a58*/ 	.word	0x00025740


	//   ....[147]....
        /*0a5c*/ 	.word	0x00025770


	//   ....[148]....
        /*0a60*/ 	.word	0x000257a0


	//   ....[149]....
        /*0a64*/ 	.word	0x000257b0


	//   ....[150]....
        /*0a68*/ 	.word	0x000257e0


	//   ....[151]....
        /*0a6c*/ 	.word	0x00025810


	//   ....[152]....
        /*0a70*/ 	.word	0x00025840


	//   ....[153]....
        /*0a74*/ 	.word	0x000259c0


	//   ....[154]....
        /*0a78*/ 	.word	0x000259f0


	//   ....[155]....
        /*0a7c*/ 	.word	0x00025a20


	//   ....[156]....
        /*0a80*/ 	.word	0x00025a50


	//   ....[157]....
        /*0a84*/ 	.word	0x00025a80


	//   ....[158]....
        /*0a88*/ 	.word	0x00025ab0


	//   ....[159]....
        /*0a8c*/ 	.word	0x00025b70


	//   ....[160]....
        /*0a90*/ 	.word	0x00025b90


	//   ....[161]....
        /*0a94*/ 	.word	0x00025c00


	//   ....[162]....
        /*0a98*/ 	.word	0x000262a0


	//   ....[163]....
        /*0a9c*/ 	.word	0x000265c0


	//   ....[164]....
        /*0aa0*/ 	.word	0x00026650


	//   ....[165]....
        /*0aa4*/ 	.word	0x00026730


	//   ....[166]....
        /*0aa8*/ 	.word	0x000267c0


	//   ....[167]....
        /*0aac*/ 	.word	0x000268a0


	//   ....[168]....
        /*0ab0*/ 	.word	0x00026930


	//   ....[169]....
        /*0ab4*/ 	.word	0x00026a10


	//   ....[170]....
        /*0ab8*/ 	.word	0x00026aa0


	//   ....[171]....
        /*0abc*/ 	.word	0x00026af0


	//   ....[172]....
        /*0ac0*/ 	.word	0x00026b40


	//   ....[173]....
        /*0ac4*/ 	.word	0x00026bd0


	//   ....[174]....
        /*0ac8*/ 	.word	0x00026c60


	//   ....[175]....
        /*0acc*/ 	.word	0x00026cb0


	//   ....[176]....
        /*0ad0*/ 	.word	0x00026d00


	//   ....[177]....
        /*0ad4*/ 	.word	0x00026df0


	//   ....[178]....
        /*0ad8*/ 	.word	0x00026ea0


	//   ....[179]....
        /*0adc*/ 	.word	0x00026f20


	//   ....[180]....
        /*0ae0*/ 	.word	0x00026fb0


	//   ....[181]....
        /*0ae4*/ 	.word	0x000270d0


	//   ....[182]....
        /*0ae8*/ 	.word	0x00027200


	//   ....[183]....
        /*0aec*/ 	.word	0x000272c0


	//   ....[184]....
        /*0af0*/ 	.word	0x00027310


	//   ....[185]....
        /*0af4*/ 	.word	0x000276f0


	//   ....[186]....
        /*0af8*/ 	.word	0x000279d0


	//   ....[187]....
        /*0afc*/ 	.word	0x00027ac0


	//   ....[188]....
        /*0b00*/ 	.word	0x00027b60


	//   ....[189]....
        /*0b04*/ 	.word	0x00027bc0


	//   ....[190]....
        /*0b08*/ 	.word	0x00027cb0


	//   ....[191]....
        /*0b0c*/ 	.word	0x00027d20


	//   ....[192]....
        /*0b10*/ 	.word	0x00027e10


	//   ....[193]....
        /*0b14*/ 	.word	0x00027e80


	//   ....[194]....
        /*0b18*/ 	.word	0x00027f20


	//   ....[195]....
        /*0b1c*/ 	.word	0x00028010


	//   ....[196]....
        /*0b20*/ 	.word	0x000280b0


	//   ....[197]....
        /*0b24*/ 	.word	0x00028110


	//   ....[198]....
        /*0b28*/ 	.word	0x000281d0


	//   ....[199]....
        /*0b2c*/ 	.word	0x00028230


	//   ....[200]....
        /*0b30*/ 	.word	0x000282d0


	//   ....[201]....
        /*0b34*/ 	.word	0x00028380


	//   ....[202]....
        /*0b38*/ 	.word	0x00028420


	//   ....[203]....
        /*0b3c*/ 	.word	0x00028750


	//   ....[204]....
        /*0b40*/ 	.word	0x00028810


	//   ....[205]....
        /*0b44*/ 	.word	0x00028a80


	//   ....[206]....
        /*0b48*/ 	.word	0x00028b00


	//   ....[207]....
        /*0b4c*/ 	.word	0x00028d10


	//   ....[208]....
        /*0b50*/ 	.word	0x00028d60


	//   ....[209]....
        /*0b54*/ 	.word	0x00028ed0


	//   ....[210]....
        /*0b58*/ 	.word	0x00028f60


	//   ....[211]....
        /*0b5c*/ 	.word	0x000290a0


	//   ....[212]....
        /*0b60*/ 	.word	0x000291a0


	//   ....[213]....
        /*0b64*/ 	.word	0x00029410


	//   ....[214]....
        /*0b68*/ 	.word	0x00029460


	//   ....[215]....
        /*0b6c*/ 	.word	0x00029630


	//   ....[216]....
        /*0b70*/ 	.word	0x00029680


	//   ....[217]....
        /*0b74*/ 	.word	0x00029850


	//   ....[218]....
        /*0b78*/ 	.word	0x000298a0


	//   ....[219]....
        /*0b7c*/ 	.word	0x00029990


	//   ....[220]....
        /*0b80*/ 	.word	0x00029a30


	//   ....[221]....
        /*0b84*/ 	.word	0x00029a90


	//   ....[222]....
        /*0b88*/ 	.word	0x00029b40


	//   ....[223]....
        /*0b8c*/ 	.word	0x00029ba0


	//   ....[224]....
        /*0b90*/ 	.word	0x00029c50


	//   ....[225]....
        /*0b94*/ 	.word	0x00029cb0


	//   ....[226]....
        /*0b98*/ 	.word	0x00029d60


	//   ....[227]....
        /*0b9c*/ 	.word	0x00029e50


	//   ....[228]....
        /*0ba0*/ 	.word	0x00029f30


	//   ....[229]....
        /*0ba4*/ 	.word	0x0002a040


	//   ....[230]....
        /*0ba8*/ 	.word	0x0002a140


	//   ....[231]....
        /*0bac*/ 	.word	0x0002a270


	//   ....[232]....
        /*0bb0*/ 	.word	0x0002a350


	//   ....[233]....
        /*0bb4*/ 	.word	0x0002a450


	//   ....[234]....
        /*0bb8*/ 	.word	0x0002a530


	//   ....[235]....
        /*0bbc*/ 	.word	0x0002a5c0


	//   ....[236]....
        /*0bc0*/ 	.word	0x0002a660


	//   ....[237]....
        /*0bc4*/ 	.word	0x0002a780


	//   ....[238]....
        /*0bc8*/ 	.word	0x0002a7f0


	//   ....[239]....
        /*0bcc*/ 	.word	0x0002a860


	//   ....[240]....
        /*0bd0*/ 	.word	0x0002a8d0


	//   ....[241]....
        /*0bd4*/ 	.word	0x0002a940


	//   ....[242]....
        /*0bd8*/ 	.word	0x0002a9c0


	//   ....[243]....
        /*0bdc*/ 	.word	0x0002aa50


	//   ....[244]....
        /*0be0*/ 	.word	0x0002aae0


	//   ....[245]....
        /*0be4*/ 	.word	0x0002ab50


	//   ....[246]....
        /*0be8*/ 	.word	0x0002abc0


	//   ....[247]....
        /*0bec*/ 	.word	0x0002ac30


	//   ....[248]....
        /*0bf0*/ 	.word	0x0002acb0


	//   ....[249]....
        /*0bf4*/ 	.word	0x0002ad20


	//   ....[250]....
        /*0bf8*/ 	.word	0x0002adc0


	//   ....[251]....
        /*0bfc*/ 	.word	0x0002ae50


	//   ....[252]....
        /*0c00*/ 	.word	0x0002af70


	//----- nvinfo : EIATTR_REG_RECONFIG
	.align		4
.L_464:
        /*0c04*/ 	.byte	0x01, 0x54
	.zero		2


	//----- nvinfo : EIATTR_SYSCALL_OFFSETS
	.align		4
        /*0c08*/ 	.byte	0x04, 0x46
        /*0c0a*/ 	.short	(.L_466 - .L_465)


	//   ....[0]....
.L_465:
        /*0c0c*/ 	.word	0x00002120


	//   ....[1]....
        /*0c10*/ 	.word	0x00002270


	//   ....[2]....
        /*0c14*/ 	.word	0x00007db0


	//   ....[3]....
        /*0c18*/ 	.word	0x000080e0


	//   ....[4]....
        /*0c1c*/ 	.word	0x000210f0


	//   ....[5]....
        /*0c20*/ 	.word	0x00021240


	//   ....[6]....
        /*0c24*/ 	.word	0x00021330


	//   ....[7]....
        /*0c28*/ 	.word	0x00022250


	//   ....[8]....
        /*0c2c*/ 	.word	0x00022ad0


	//----- nvinfo : EIATTR_MBARRIER_INSTR_OFFSETS
	.align		4
.L_466:
        /*0c30*/ 	.byte	0x04, 0x39
        /*0c32*/ 	.short	(.L_468 - .L_467)


	//   ....[0]....
.L_467:
        /*0c34*/ 	.word	0x00000280
        /*0c38*/ 	.word	0x000000ff
        /*0c3c*/ 	.word	0x00038800
        /*0c40*/ 	.short	0x0100
        /*0c42*/ 	.byte	0x08
	.zero		1


	//   ....[1]....
        /*0c44*/ 	.word	0x00000290
        /*0c48*/ 	.word	0x000000ff
        /*0c4c*/ 	.word	0x00038810
        /*0c50*/ 	.short	0x0100
        /*0c52*/ 	.byte	0x08
	.zero		1


	//   ....[2]....
        /*0c54*/ 	.word	0x000002a0
        /*0c58*/ 	.word	0x000000ff
        /*0c5c*/ 	.word	0x00038820
        /*0c60*/ 	.short	0x0100
        /*0c62*/ 	.byte	0x08
	.zero		1


	//   ....[3]....
        /*0c64*/ 	.word	0x00000350
        /*0c68*/ 	.word	0x000000ff
        /*0c6c*/ 	.word	0x00038830
        /*0c70*/ 	.short	0x0100
        /*0c72*/ 	.byte	0x06
	.zero		1


	//   ....[4]....
        /*0c74*/ 	.word	0x00000360
        /*0c78*/ 	.word	0x000000ff
        /*0c7c*/ 	.word	0x00038840
        /*0c80*/ 	.short	0x0100
        /*0c82*/ 	.byte	0x06
	.zero		1


	//   ....[5]....
        /*0c84*/ 	.word	0x00000370
        /*0c88*/ 	.word	0x000000ff
        /*0c8c*/ 	.word	0x00038838
        /*0c90*/ 	.short	0x0100
        /*0c92*/ 	.byte	0x06
	.zero		1


	//   ....[6]....
        /*0c94*/ 	.word	0x00000380
        /*0c98*/ 	.word	0x000000ff
        /*0c9c*/ 	.word	0x00038848
        /*0ca0*/ 	.short	0x0100
        /*0ca2*/ 	.byte	0x06
	.zero		1


	//   ....[7]....
        /*0ca4*/ 	.word	0x000004b0
        /*0ca8*/ 	.word	0x000000ff
        /*0cac*/ 	.word	0x00038850
        /*0cb0*/ 	.short	0x0100
        /*0cb2*/ 	.byte	0x08
	.zero		1


	//   ....[8]....
        /*0cb4*/ 	.word	0x000004c0
        /*0cb8*/ 	.word	0x000000ff
        /*0cbc*/ 	.word	0x00038860
        /*0cc0*/ 	.short	0x0100
        /*0cc2*/ 	.byte	0x08
	.zero		1


	//   ....[9]....
        /*0cc4*/ 	.word	0x000004d0
        /*0cc8*/ 	.word	0x000000ff
        /*0ccc*/ 	.word	0x00038858
        /*0cd0*/ 	.short	0x0100
        /*0cd2*/ 	.byte	0x08
	.zero		1


	//   ....[10]....
        /*0cd4*/ 	.word	0x000004e0
        /*0cd8*/ 	.word	0x000000ff
        /*0cdc*/ 	.word	0x00038868
        /*0ce0*/ 	.short	0x0100
        /*0ce2*/ 	.byte	0x08
	.zero		1


	//   ....[11]....
        /*0ce4*/ 	.word	0x000005d0
        /*0ce8*/ 	.word	0x000000ff
        /*0cec*/ 	.word	0x00038870
        /*0cf0*/ 	.short	0x0100
        /*0cf2*/ 	.byte	0x06
	.zero		1


	//   ....[12]....
        /*0cf4*/ 	.word	0x000005e0
        /*0cf8*/ 	.word	0x000000ff
        /*0cfc*/ 	.word	0x00038880
        /*0d00*/ 	.short	0x0100
        /*0d02*/ 	.byte	0x06
	.zero		1


	//   ....[13]....
        /*0d04*/ 	.word	0x000005f0
        /*0d08*/ 	.word	0x000000ff
        /*0d0c*/ 	.word	0x00038878
        /*0d10*/ 	.short	0x0100
        /*0d12*/ 	.byte	0x06
	.zero		1


	//   ....[14]....
        /*0d14*/ 	.word	0x00000600
        /*0d18*/ 	.word	0x000000ff
        /*0d1c*/ 	.word	0x00038888
        /*0d20*/ 	.short	0x0100
        /*0d22*/ 	.byte	0x06
	.zero		1


	//   ....[15]....
        /*0d24*/ 	.word	0x00000730
        /*0d28*/ 	.word	0x000000ff
        /*0d2c*/ 	.word	0x00038890
        /*0d30*/ 	.short	0x0100
        /*0d32*/ 	.byte	0x08
	.zero		1


	//   ....[16]....
        /*0d34*/ 	.word	0x00000740
        /*0d38*/ 	.word	0x000000ff
        /*0d3c*/ 	.word	0x000388a0
        /*0d40*/ 	.short	0x0100
        /*0d42*/ 	.byte	0x08
	.zero		1


	//   ....[17]....
        /*0d44*/ 	.word	0x00000750
        /*0d48*/ 	.word	0x000000ff
        /*0d4c*/ 	.word	0x00038898
        /*0d50*/ 	.short	0x0100
        /*0d52*/ 	.byte	0x08
	.zero		1


	//   ....[18]....
        /*0d54*/ 	.word	0x00000760
        /*0d58*/ 	.word	0x000000ff
        /*0d5c*/ 	.word	0x000388a8
        /*0d60*/ 	.short	0x0100
        /*0d62*/ 	.byte	0x08
	.zero		1


	//   ....[19]....
        /*0d64*/ 	.word	0x00000890
        /*0d68*/ 	.word	0x000000ff
        /*0d6c*/ 	.word	0x000388b0
        /*0d70*/ 	.short	0x0100
        /*0d72*/ 	.byte	0x08
	.zero		1


	//   ....[20]....
        /*0d74*/ 	.word	0x000008a0
        /*0d78*/ 	.word	0x000000ff
        /*0d7c*/ 	.word	0x000388c0
        /*0d80*/ 	.short	0x0100
        /*0d82*/ 	.byte	0x08
	.zero		1


	//   ....[21]....
        /*0d84*/ 	.word	0x000008b0
        /*0d88*/ 	.word	0x000000ff
        /*0d8c*/ 	.word	0x000388b8
        /*0d90*/ 	.short	0x0100
        /*0d92*/ 	.byte	0x08
	.zero		1


	//   ....[22]....
        /*0d94*/ 	.word	0x000008c0
        /*0d98*/ 	.word	0x000000ff
        /*0d9c*/ 	.word	0x000388c8
        /*0da0*/ 	.short	0x0100
        /*0da2*/ 	.byte	0x08
	.zero		1


	//   ....[23]....
        /*0da4*/ 	.word	0x00002ec0
        /*0da8*/ 	.word	0x0000003d
        /*0dac*/ 	.word	0x00038890
        /*0db0*/ 	.short	0x010a
        /*0db2*/ 	.byte	0x3f
	.zero		1


	//   ....[24]....
        /*0db4*/ 	.word	0x00003970
        /*0db8*/ 	.word	0x0000003d
        /*0dbc*/ 	.word	0x00038890
        /*0dc0*/ 	.short	0x010a
        /*0dc2*/ 	.byte	0x3f
	.zero		1


	//   ....[25]....
        /*0dc4*/ 	.word	0x00004280
        /*0dc8*/ 	.word	0x0000003d
        /*0dcc*/ 	.word	0x00038890
        /*0dd0*/ 	.short	0x010a
        /*0dd2*/ 	.byte	0x3f
	.zero		1


	//   ....[26]....
        /*0dd4*/ 	.word	0x00004660
        /*0dd8*/ 	.word	0x00000004
        /*0ddc*/ 	.word	0x00000000
        /*0de0*/ 	.short	0x0101
        /*0de2*/ 	.byte	0x3f
	.zero		1


	//   ....[27]....
        /*0de4*/ 	.word	0x000046a0
        /*0de8*/ 	.word	0x0000003d
        /*0dec*/ 	.word	0x000388b0
        /*0df0*/ 	.short	0x010a
        /*0df2*/ 	.byte	0x3f
	.zero		1


	//   ....[28]....
        /*0df4*/ 	.word	0x00004fd0
        /*0df8*/ 	.word	0x0000003d
        /*0dfc*/ 	.word	0x00000000
        /*0e00*/ 	.short	0x0101
        /*0e02*/ 	.byte	0x3f
	.zero		1


	//   ....[29]....
        /*0e04*/ 	.word	0x00005df0
        /*0e08*/ 	.word	0x00000005
        /*0e0c*/ 	.word	0x00000000
        /*0e10*/ 	.short	0x0101
        /*0e12*/ 	.byte	0x3f
	.zero		1


	//   ....[30]....
        /*0e14*/ 	.word	0x000069b0
        /*0e18*/ 	.word	0x0000000d
        /*0e1c*/ 	.word	0x00000000
        /*0e20*/ 	.short	0x0101
        /*0e22*/ 	.byte	0x3f
	.zero		1


	//   ....[31]....
        /*0e24*/ 	.word	0x00007e50
        /*0e28*/ 	.word	0x00000010
        /*0e2c*/ 	.word	0x00038800
        /*0e30*/ 	.short	0x010a
        /*0e32*/ 	.byte	0x3f
	.zero		1


	//   ....[32]....
        /*0e34*/ 	.word	0x00007ea0
        /*0e38*/ 	.word	0x00000010
        /*0e3c*/ 	.word	0x00038800
        /*0e40*/ 	.short	0x010a
        /*0e42*/ 	.byte	0x3f
	.zero		1


	//   ....[33]....
        /*0e44*/ 	.word	0x00008920
        /*0e48*/ 	.word	0x00000010
        /*0e4c*/ 	.word	0x00038800
        /*0e50*/ 	.short	0x010a
        /*0e52*/ 	.byte	0x3f
	.zero		1


	//   ....[34]....
        /*0e54*/ 	.word	0x00009f00
        /*0e58*/ 	.word	0x00000010
        /*0e5c*/ 	.word	0x00038800
        /*0e60*/ 	.short	0x010a
        /*0e62*/ 	.byte	0x3f
	.zero		1


	//   ....[35]....
        /*0e64*/ 	.word	0x0000aef0
        /*0e68*/ 	.word	0x0000000e
        /*0e6c*/ 	.word	0x00038830
        /*0e70*/ 	.short	0x010a
        /*0e72*/ 	.byte	0x3f
	.zero		1


	//   ....[36]....
        /*0e74*/ 	.word	0x0000afa0
        /*0e78*/ 	.word	0x0000000e
        /*0e7c*/ 	.word	0x00038830
        /*0e80*/ 	.short	0x010a
        /*0e82*/ 	.byte	0x3f
	.zero		1


	//   ....[37]....
        /*0e84*/ 	.word	0x0000b2b0
        /*0e88*/ 	.word	0x00000010
        /*0e8c*/ 	.word	0x00038810
        /*0e90*/ 	.short	0x010a
        /*0e92*/ 	.byte	0x3f
	.zero		1


	//   ....[38]....
        /*0e94*/ 	.word	0x0000b300
        /*0e98*/ 	.word	0x0000000e
        /*0e9c*/ 	.word	0x00038850
        /*0ea0*/ 	.short	0x010a
        /*0ea2*/ 	.byte	0x3f
	.zero		1


	//   ....[39]....
        /*0ea4*/ 	.word	0x0000b3b0
        /*0ea8*/ 	.word	0x0000000e
        /*0eac*/ 	.word	0x00038850
        /*0eb0*/ 	.short	0x010a
        /*0eb2*/ 	.byte	0x3f
	.zero		1


	//   ....[40]....
        /*0eb4*/ 	.word	0x0000ce30
        /*0eb8*/ 	.word	0x00000007
        /*0ebc*/ 	.word	0x00000000
        /*0ec0*/ 	.short	0x0101
        /*0ec2*/ 	.byte	0x3f
	.zero		1


	//   ....[41]....
        /*0ec4*/ 	.word	0x0000e6f0
        /*0ec8*/ 	.word	0x0000000e
        /*0ecc*/ 	.word	0x00000000
        /*0ed0*/ 	.short	0x0101
        /*0ed2*/ 	.byte	0x3f
	.zero		1


	//   ....[42]....
        /*0ed4*/ 	.word	0x0000ea90
        /*0ed8*/ 	.word	0x000000c7
        /*0edc*/ 	.word	0x00038830
        /*0ee0*/ 	.short	0x010a
        /*0ee2*/ 	.byte	0x3f
	.zero		1


	//   ....[43]....
        /*0ee4*/ 	.word	0x0000eb00
        /*0ee8*/ 	.word	0x000000c7
        /*0eec*/ 	.word	0x00038830
        /*0ef0*/ 	.short	0x010a
        /*0ef2*/ 	.byte	0x3f
	.zero		1


	//   ....[44]....
        /*0ef4*/ 	.word	0x0000ed70
        /*0ef8*/ 	.word	0x000000c7
        /*0efc*/ 	.word	0x00038850
        /*0f00*/ 	.short	0x010a
        /*0f02*/ 	.byte	0x3f
	.zero		1


	//   ....[45]....
        /*0f04*/ 	.word	0x0000edc0
        /*0f08*/ 	.word	0x000000c7
        /*0f0c*/ 	.word	0x00038850
        /*0f10*/ 	.short	0x010a
        /*0f12*/ 	.byte	0x3f
	.zero		1


	//   ....[46]....
        /*0f14*/ 	.word	0x00010730
        /*0f18*/ 	.word	0x0000000f
        /*0f1c*/ 	.word	0x00000000
        /*0f20*/ 	.short	0x0101
        /*0f22*/ 	.byte	0x3f
	.zero		1


	//   ....[47]....
        /*0f24*/ 	.word	0x00012920
        /*0f28*/ 	.word	0x000000c7
        /*0f2c*/ 	.word	0x00000000
        /*0f30*/ 	.short	0x0101
        /*0f32*/ 	.byte	0x3f
	.zero		1


	//   ....[48]....
        /*0f34*/ 	.word	0x00012d00
        /*0f38*/ 	.word	0x00000015
        /*0f3c*/ 	.word	0x00038830
        /*0f40*/ 	.short	0x010a
        /*0f42*/ 	.byte	0x3f
	.zero		1


	//   ....[49]....
        /*0f44*/ 	.word	0x00012d70
        /*0f48*/ 	.word	0x00000015
        /*0f4c*/ 	.word	0x00038830
        /*0f50*/ 	.short	0x010a
        /*0f52*/ 	.byte	0x3f
	.zero		1


	//   ....[50]....
        /*0f54*/ 	.word	0x00012fe0
        /*0f58*/ 	.word	0x00000015
        /*0f5c*/ 	.word	0x00038850
        /*0f60*/ 	.short	0x010a
        /*0f62*/ 	.byte	0x3f
	.zero		1


	//   ....[51]....
        /*0f64*/ 	.word	0x00013030
        /*0f68*/ 	.word	0x00000015
        /*0f6c*/ 	.word	0x00038850
        /*0f70*/ 	.short	0x010a
        /*0f72*/ 	.byte	0x3f
	.zero		1


	//   ....[52]....
        /*0f74*/ 	.word	0x00014bc0
        /*0f78*/ 	.word	0x00000014
        /*0f7c*/ 	.word	0x00000000
        /*0f80*/ 	.short	0x0101
        /*0f82*/ 	.byte	0x3f
	.zero		1


	//   ....[53]....
        /*0f84*/ 	.word	0x00015ea0
        /*0f88*/ 	.word	0x00000015
        /*0f8c*/ 	.word	0x00000000
        /*0f90*/ 	.short	0x0101
        /*0f92*/ 	.byte	0x3f
	.zero		1


	//   ....[54]....
        /*0f94*/ 	.word	0x00015fe0
        /*0f98*/ 	.word	0x00000015
        /*0f9c*/ 	.word	0x00038830
        /*0fa0*/ 	.short	0x010a
        /*0fa2*/ 	.byte	0x3f
	.zero		1


	//   ....[55]....
        /*0fa4*/ 	.word	0x00016050
        /*0fa8*/ 	.word	0x00000015
        /*0fac*/ 	.word	0x00038830
        /*0fb0*/ 	.short	0x010a
        /*0fb2*/ 	.byte	0x3f
	.zero		1


	//   ....[56]....
        /*0fb4*/ 	.word	0x000162c0
        /*0fb8*/ 	.word	0x00000015
        /*0fbc*/ 	.word	0x00038850
        /*0fc0*/ 	.short	0x010a
        /*0fc2*/ 	.byte	0x3f
	.zero		1


	//   ....[57]....
        /*0fc4*/ 	.word	0x00016310
        /*0fc8*/ 	.word	0x00000015
        /*0fcc*/ 	.word	0x00038850
        /*0fd0*/ 	.short	0x010a
        /*0fd2*/ 	.byte	0x3f
	.zero		1


	//   ....[58]....
        /*0fd4*/ 	.word	0x00017c60
        /*0fd8*/ 	.word	0x00000007
        /*0fdc*/ 	.word	0x00000000
        /*0fe0*/ 	.short	0x0101
        /*0fe2*/ 	.byte	0x3f
	.zero		1


	//   ....[59]....
        /*0fe4*/ 	.word	0x00019c00
        /*0fe8*/ 	.word	0x00000015
        /*0fec*/ 	.word	0x00000000
        /*0ff0*/ 	.short	0x0101
        /*0ff2*/ 	.byte	0x3f
	.zero		1


	//   ....[60]....
        /*0ff4*/ 	.word	0x0001c490
        /*0ff8*/ 	.word	0x00000014
        /*0ffc*/ 	.word	0x00000000
        /*1000*/ 	.short	0x0101
        /*1002*/ 	.byte	0x3f
	.zero		1


	//   ....[61]....
        /*1004*/ 	.word	0x0001f1f0
        /*1008*/ 	.word	0x00000017
        /*100c*/ 	.word	0x00038820
        /*1010*/ 	.short	0x010a
        /*1012*/ 	.byte	0x3f
	.zero		1


	//   ....[62]....
        /*1014*/ 	.word	0x0001f280
        /*1018*/ 	.word	0x00000003
        /*101c*/ 	.word	0x000388a0
        /*1020*/ 	.short	0x010a
        /*1022*/ 	.byte	0x3f
	.zero		1


	//   ....[63]....
        /*1024*/ 	.word	0x0001f4d0
        /*1028*/ 	.word	0x00000003
        /*102c*/ 	.word	0x000388c0
        /*1030*/ 	.short	0x010a
        /*1032*/ 	.byte	0x3f
	.zero		1


	//   ....[64]....
        /*1034*/ 	.word	0x0001fea0
        /*1038*/ 	.word	0x0000000a
        /*103c*/ 	.word	0x000388a0
        /*1040*/ 	.short	0x010a
        /*1042*/ 	.byte	0x3f
	.zero		1


	//   ....[65]....
        /*1044*/ 	.word	0x000200e0
        /*1048*/ 	.word	0x0000000a
        /*104c*/ 	.word	0x000388c0
        /*1050*/ 	.short	0x010a
        /*1052*/ 	.byte	0x3f
	.zero		1


	//   ....[66]....
        /*1054*/ 	.word	0x00021a90
        /*1058*/ 	.word	0x00000011
        /*105c*/ 	.word	0x00038840
        /*1060*/ 	.short	0x010a
        /*1062*/ 	.byte	0x3f
	.zero		1


	//   ....[67]....
        /*1064*/ 	.word	0x00021f80
        /*1068*/ 	.word	0x00000011
        /*106c*/ 	.word	0x00038830
        /*1070*/ 	.short	0x0107
        /*1072*/ 	.byte	0x3f
	.zero		1


	//   ....[68]....
        /*1074*/ 	.word	0x00022050
        /*1078*/ 	.word	0x00000011
        /*107c*/ 	.word	0x00038830
        /*1080*/ 	.short	0x0101
        /*1082*/ 	.byte	0x3f
	.zero		1


	//   ....[69]....
        /*1084*/ 	.word	0x00022910
        /*1088*/ 	.word	0x00000017
        /*108c*/ 	.word	0x00038800
        /*1090*/ 	.short	0x0107
        /*1092*/ 	.byte	0x3f
	.zero		1


	//   ....[70]....
        /*1094*/ 	.word	0x000229a0
        /*1098*/ 	.word	0x00000017
        /*109c*/ 	.word	0x00038800
        /*10a0*/ 	.short	0x0101
        /*10a2*/ 	.byte	0x3f
	.zero		1


	//   ....[71]....
        /*10a4*/ 	.word	0x000238c0
        /*10a8*/ 	.word	0x00000017
        /*10ac*/ 	.word	0x00038810
        /*10b0*/ 	.short	0x0107
        /*10b2*/ 	.byte	0x3f
	.zero		1


	//   ....[72]....
        /*10b4*/ 	.word	0x000239c0
        /*10b8*/ 	.word	0x00000017
        /*10bc*/ 	.word	0x00038810
        /*10c0*/ 	.short	0x0101
        /*10c2*/ 	.byte	0x3f
	.zero		1


	//   ....[73]....
        /*10c4*/ 	.word	0x000239e0
        /*10c8*/ 	.word	0x00000017
        /*10cc*/ 	.word	0x00038820
        /*10d0*/ 	.short	0x010a
        /*10d2*/ 	.byte	0x3f
	.zero		1


	//   ....[74]....
        /*10d4*/ 	.word	0x00023a70
        /*10d8*/ 	.word	0x00000011
        /*10dc*/ 	.word	0x00038860
        /*10e0*/ 	.short	0x010a
        /*10e2*/ 	.byte	0x3f
	.zero		1


	//   ....[75]....
        /*10e4*/ 	.word	0x000243a0
        /*10e8*/ 	.word	0x00000011
        /*10ec*/ 	.word	0x00038850
        /*10f0*/ 	.short	0x0107
        /*10f2*/ 	.byte	0x3f
	.zero		1


	//   ....[76]....
        /*10f4*/ 	.word	0x00024470
        /*10f8*/ 	.word	0x00000011
        /*10fc*/ 	.word	0x00038850
        /*1100*/ 	.short	0x0101
        /*1102*/ 	.byte	0x3f
	.zero		1


	//   ....[77]....
        /*1104*/ 	.word	0x000247f0
        /*1108*/ 	.word	0x00000006
        /*110c*/ 	.word	0x00038840
        /*1110*/ 	.short	0x010a
        /*1112*/ 	.byte	0x3f
	.zero		1


	//   ....[78]....
        /*1114*/ 	.word	0x00024b30
        /*1118*/ 	.word	0x00000006
        /*111c*/ 	.word	0x00038830
        /*1120*/ 	.short	0x0107
        /*1122*/ 	.byte	0x3f
	.zero		1


	//   ....[79]....
        /*1124*/ 	.word	0x00024bf0
        /*1128*/ 	.word	0x00000006
        /*112c*/ 	.word	0x00038830
        /*1130*/ 	.short	0x0101
        /*1132*/ 	.byte	0x3f
	.zero		1


	//   ....[80]....
        /*1134*/ 	.word	0x00024c20
        /*1138*/ 	.word	0x00000006
        /*113c*/ 	.word	0x00038860
        /*1140*/ 	.short	0x010a
        /*1142*/ 	.byte	0x3f
	.zero		1


	//   ....[81]....
        /*1144*/ 	.word	0x000252f0
        /*1148*/ 	.word	0x00000006
        /*114c*/ 	.word	0x00038850
        /*1150*/ 	.short	0x0107
        /*1152*/ 	.byte	0x3f
	.zero		1


	//   ....[82]....
        /*1154*/ 	.word	0x000253b0
        /*1158*/ 	.word	0x00000006
        /*115c*/ 	.word	0x00038850
        /*1160*/ 	.short	0x0101
        /*1162*/ 	.byte	0x3f
	.zero		1


	//   ....[83]....
        /*1164*/ 	.word	0x00026220
        /*1168*/ 	.word	0x00000004
        /*116c*/ 	.word	0x00038820
        /*1170*/ 	.short	0x010a
        /*1172*/ 	.byte	0x3f
	.zero		1


	//   ....[84]....
        /*1174*/ 	.word	0x00026390
        /*1178*/ 	.word	0x00000005
        /*117c*/ 	.word	0x00038840
        /*1180*/ 	.short	0x010a
        /*1182*/ 	.byte	0x3f
	.zero		1


	//   ....[85]....
        /*1184*/ 	.word	0x00026430
        /*1188*/ 	.word	0x00000019
        /*118c*/ 	.word	0x00038840
        /*1190*/ 	.short	0x010a
        /*1192*/ 	.byte	0x3f
	.zero		1


	//   ....[86]....
        /*1194*/ 	.word	0x00026470
        /*1198*/ 	.word	0x00000005
        /*119c*/ 	.word	0x00038860
        /*11a0*/ 	.short	0x010a
        /*11a2*/ 	.byte	0x3f
	.zero		1


	//   ....[87]....
        /*11a4*/ 	.word	0x000264b0
        /*11a8*/ 	.word	0x00000019
        /*11ac*/ 	.word	0x00038860
        /*11b0*/ 	.short	0x010a
        /*11b2*/ 	.byte	0x3f
	.zero		1


	//   ....[88]....
        /*11b4*/ 	.word	0x00026510
        /*11b8*/ 	.word	0x0000003d
        /*11bc*/ 	.word	0x00038890
        /*11c0*/ 	.short	0x010a
        /*11c2*/ 	.byte	0x3f
	.zero		1


	//   ....[89]....
        /*11c4*/ 	.word	0x00026680
        /*11c8*/ 	.word	0x0000003d
        /*11cc*/ 	.word	0x00038890
        /*11d0*/ 	.short	0x010a
        /*11d2*/ 	.byte	0x3f
	.zero		1


	//   ....[90]....
        /*11d4*/ 	.word	0x00026800
        /*11d8*/ 	.word	0x0000003d
        /*11dc*/ 	.word	0x00038890
        /*11e0*/ 	.short	0x010a
        /*11e2*/ 	.byte	0x3f
	.zero		1


	//   ....[91]....
        /*11e4*/ 	.word	0x00026960
        /*11e8*/ 	.word	0x0000003d
        /*11ec*/ 	.word	0x000388b0
        /*11f0*/ 	.short	0x010a
        /*11f2*/ 	.byte	0x3f
	.zero		1


	//   ....[92]....
        /*11f4*/ 	.word	0x00026d30
        /*11f8*/ 	.word	0x00000010
        /*11fc*/ 	.word	0x00038800
        /*1200*/ 	.short	0x010a
        /*1202*/ 	.byte	0x3f
	.zero		1


	//   ....[93]....
        /*1204*/ 	.word	0x00027340
        /*1208*/ 	.word	0x00000010
        /*120c*/ 	.word	0x00038800
        /*1210*/ 	.short	0x010a
        /*1212*/ 	.byte	0x3f
	.zero		1


	//   ....[94]....
        /*1214*/ 	.word	0x00027390
        /*1218*/ 	.word	0x0000000e
        /*121c*/ 	.word	0x00038830
        /*1220*/ 	.short	0x010a
        /*1222*/ 	.byte	0x3f
	.zero		1


	//   ....[95]....
        /*1224*/ 	.word	0x000273e0
        /*1228*/ 	.word	0x00000010
        /*122c*/ 	.word	0x00038810
        /*1230*/ 	.short	0x010a
        /*1232*/ 	.byte	0x3f
	.zero		1


	//   ....[96]....
        /*1234*/ 	.word	0x00027430
        /*1238*/ 	.word	0x0000000e
        /*123c*/ 	.word	0x00038850
        /*1240*/ 	.short	0x010a
        /*1242*/ 	.byte	0x3f
	.zero		1


	//   ....[97]....
        /*1244*/ 	.word	0x00027480
        /*1248*/ 	.word	0x000000c7
        /*124c*/ 	.word	0x00038830
        /*1250*/ 	.short	0x010a
        /*1252*/ 	.byte	0x3f
	.zero		1


	//   ....[98]....
        /*1254*/ 	.word	0x000274d0
        /*1258*/ 	.word	0x000000c7
        /*125c*/ 	.word	0x00038850
        /*1260*/ 	.short	0x010a
        /*1262*/ 	.byte	0x3f
	.zero		1


	//   ....[99]....
        /*1264*/ 	.word	0x00027520
        /*1268*/ 	.word	0x00000015
        /*126c*/ 	.word	0x00038830
        /*1270*/ 	.short	0x010a
        /*1272*/ 	.byte	0x3f
	.zero		1


	//   ....[100]....
        /*1274*/ 	.word	0x00027570
        /*1278*/ 	.word	0x00000015
        /*127c*/ 	.word	0x00038850
        /*1280*/ 	.short	0x010a
        /*1282*/ 	.byte	0x3f
	.zero		1


	//   ....[101]....
        /*1284*/ 	.word	0x000275c0
        /*1288*/ 	.word	0x00000015
        /*128c*/ 	.word	0x00038830
        /*1290*/ 	.short	0x010a
        /*1292*/ 	.byte	0x3f
	.zero		1


	//   ....[102]....
        /*1294*/ 	.word	0x00027610
        /*1298*/ 	.word	0x00000015
        /*129c*/ 	.word	0x00038850
        /*12a0*/ 	.short	0x010a
        /*12a2*/ 	.byte	0x3f
	.zero		1


	//   ....[103]....
        /*12a4*/ 	.word	0x000277b0
        /*12a8*/ 	.word	0x00000017
        /*12ac*/ 	.word	0x00038820
        /*12b0*/ 	.short	0x010a
        /*12b2*/ 	.byte	0x3f
	.zero		1


	//   ....[104]....
        /*12b4*/ 	.word	0x00027800
        /*12b8*/ 	.word	0x00000003
        /*12bc*/ 	.word	0x000388a0
        /*12c0*/ 	.short	0x010a
        /*12c2*/ 	.byte	0x3f
	.zero		1


	//   ....[105]....
        /*12c4*/ 	.word	0x00027850
        /*12c8*/ 	.word	0x00000003
        /*12cc*/ 	.word	0x000388c0
        /*12d0*/ 	.short	0x010a
        /*12d2*/ 	.byte	0x3f
	.zero		1


	//   ....[106]....
        /*12d4*/ 	.word	0x000278a0
        /*12d8*/ 	.word	0x0000000a
        /*12dc*/ 	.word	0x000388a0
        /*12e0*/ 	.short	0x010a
        /*12e2*/ 	.byte	0x3f
	.zero		1


	//   ....[107]....
        /*12e4*/ 	.word	0x000278f0
        /*12e8*/ 	.word	0x0000000a
        /*12ec*/ 	.word	0x000388c0
        /*12f0*/ 	.short	0x010a
        /*12f2*/ 	.byte	0x3f
	.zero		1


	//   ....[108]....
        /*12f4*/ 	.word	0x00027a10
        /*12f8*/ 	.word	0x00000011
        /*12fc*/ 	.word	0x00038840
        /*1300*/ 	.short	0x010a
        /*1302*/ 	.byte	0x3f
	.zero		1


	//   ....[109]....
        /*1304*/ 	.word	0x00028fa0
        /*1308*/ 	.word	0x00000017
        /*130c*/ 	.word	0x00038820
        /*1310*/ 	.short	0x010a
        /*1312*/ 	.byte	0x3f
	.zero		1


	//   ....[110]....
        /*1314*/ 	.word	0x00028ff0
        /*1318*/ 	.word	0x00000011
        /*131c*/ 	.word	0x00038860
        /*1320*/ 	.short	0x010a
        /*1322*/ 	.byte	0x3f
	.zero		1


	//   ....[111]....
        /*1324*/ 	.word	0x000298e0
        /*1328*/ 	.word	0x00000006
        /*132c*/ 	.word	0x00038840
        /*1330*/ 	.short	0x010a
        /*1332*/ 	.byte	0x3f
	.zero		1


	//   ....[112]....
        /*1334*/ 	.word	0x00029da0
        /*1338*/ 	.word	0x00000006
        /*133c*/ 	.word	0x00038860
        /*1340*/ 	.short	0x010a
        /*1342*/ 	.byte	0x3f
	.zero		1


	//   ....[113]....
        /*1344*/ 	.word	0x0002ae90
        /*1348*/ 	.word	0x00000004
        /*134c*/ 	.word	0x00038820
        /*1350*/ 	.short	0x010a
        /*1352*/ 	.byte	0x3f
	.zero		1


	//   ....[114]....
        /*1354*/ 	.word	0x0002b030
        /*1358*/ 	.word	0x00000005
        /*135c*/ 	.word	0x00038840
        /*1360*/ 	.short	0x010a
        /*1362*/ 	.byte	0x3f
	.zero		1


	//   ....[115]....
        /*1364*/ 	.word	0x0002b080
        /*1368*/ 	.word	0x00000019
        /*136c*/ 	.word	0x00038840
        /*1370*/ 	.short	0x010a
        /*1372*/ 	.byte	0x3f
	.zero		1


	//   ....[116]....
        /*1374*/ 	.word	0x0002b0d0
        /*1378*/ 	.word	0x00000005
        /*137c*/ 	.word	0x00038860
        /*1380*/ 	.short	0x010a
        /*1382*/ 	.byte	0x3f
	.zero		1


	//----- nvinfo : EIATTR_NUM_MBARRIERS
	.align		4
.L_468:
        /*1384*/ 	.byte	0x03, 0x38
        /*1386*/ 	.short	0x0017


	//----- nvinfo : EIATTR_EXIT_INSTR_OFFSETS
	.align		4
        /*1388*/ 	.byte	0x04, 0x1c
        /*138a*/ 	.short	(.L_470 - .L_469)


	//   ....[0]....
.L_469:
        /*138c*/ 	.word	0x00026500


	//----- nvinfo : EIATTR_MAX_THREADS
	.align		4
.L_470:
        /*1390*/ 	.byte	0x04, 0x05
        /*1392*/ 	.short	(.L_472 - .L_471)
.L_471:
        /*1394*/ 	.word	0x00000180
        /*1398*/ 	.word	0x00000001
        /*139c*/ 	.word	0x00000001


	//----- nvinfo : EIATTR_CRS_STACK_SIZE
	.align		4
.L_472:
        /*13a0*/ 	.byte	0x04, 0x1e
        /*13a2*/ 	.short	(.L_474 - .L_473)
.L_473:
        /*13a4*/ 	.word	0x00000000


	//----- nvinfo : EIATTR_CBANK_PARAM_SIZE
	.align		4
.L_474:
        /*13a8*/ 	.byte	0x03, 0x19
        /*13aa*/ 	.short	0x0bf0


	//----- nvinfo : EIATTR_PARAM_CBANK
	.align		4
        /*13ac*/ 	.byte	0x04, 0x0a
        /*13ae*/ 	.short	(.L_476 - .L_475)
	.align		4
.L_475:
        /*13b0*/ 	.word	index@(.nv.constant0._ZN7cutlass13device_kernelIN5flash11enable_sm90INS1_16FlashAttnFwdSm90INS1_25CollectiveMainloopFwdSm90ILi2EN4cute5tupleIJNS5_1CILi1EEES8_S8_EEENS6_IJNS7_ILi64EEESA_SA_EEELi512ENS_10bfloat16_tEfNS_4arch4Sm90ELb0ELb1ELb0ELb1ELb1ELb1ELb1ELb0ELb0ELb1ELb0ELb0EEENS1_21CollectiveEpilogueFwdINS6_IJSA_NS7_ILi512EEESA_EEES9_SC_SE_Li256ELb1ELb1ELb0ELb0EEENS1_36VarlenDynamicPersistentTileSchedulerILi64ELi64ELi256ELi128ELb0ELb1ELb1ELb1ELb0ELb1EEEEEEEEEvNT_6ParamsE)
        /*13b4*/ 	.short	0x0210
        /*13b6*/ 	.short	0x0bf0


	//----- nvinfo : EIATTR_SW_WAR
	.align		4
.L_476:
        /*13b8*/ 	.byte	0x04, 0x36
        /*13ba*/ 	.short	(.L_478 - .L_477)
.L_477:
        /*13bc*/ 	.word	0x00000008
.L_478:


//--------------------- .nv.info._ZN7cutlass13device_kernelIN5flash11enable_sm90INS1_16FlashAttnFwdSm90INS1_25CollectiveMainloopFwdSm90ILi2EN4cute5tupleIJNS5_1CILi1EEES8_S8_EEENS6_IJNS7_ILi64EEESA_SA_EEELi512ENS_10bfloat16_tEfNS_4arch4Sm90ELb1ELb0ELb0ELb0ELb1ELb0ELb0ELb0ELb0ELb1ELb0ELb0EEENS1_21CollectiveEpilogueFwdINS6_IJSA_NS7_ILi512EEESA_EEES9_SC_SE_Li256ELb0ELb1ELb0ELb0EEENS1_30DynamicPersistentTileSchedulerILi256ELi128ELb0ELb1ELb1EEEEEEEEEvNT_6ParamsE --------------------------
	.section	.nv.info._ZN7cutlass13device_kernelIN5flash11enable_sm90INS1_16FlashAttnFwdSm90INS1_25CollectiveMainloopFwdSm90ILi2EN4cute5tupleIJNS5_1CILi1EEES8_S8_EEENS6_IJNS7_ILi64EEESA_SA_EEELi512ENS_10bfloat16_tEfNS_4arch4Sm90ELb1ELb0ELb0ELb0ELb1ELb0ELb0ELb0ELb0ELb1ELb0ELb0EEENS1_21CollectiveEpilogueFwdINS6_IJSA_NS7_ILi512EEESA_EEES9_SC_SE_Li256ELb0ELb1ELb0ELb0EEENS1_30DynamicPersistentTileSchedulerILi256ELi128ELb0ELb1ELb1EEEEEEEEEvNT_6ParamsE,"",@"SHT_CUDA_INFO"
	.sectionflags	@""
	.align	4


	//----- nvinfo : EIATTR_CUDA_API_VERSION
	.align		4
        /*0000*/ 	.byte	0x04, 0x37
        /*0002*/ 	.short	(.L_480 - .L_479)
.L_479:
        /*0004*/ 	.word	0x00000082


	//----- nvinfo : EIATTR_KPARAM_INFO
	.align		4
.L_480:
        /*0008*/ 	.byte	0x04, 0x17
        /*000a*/ 	.short	(.L_482 - .L_481)
.L_481:
        /*000c*/ 	.word	0x00000000
        /*0010*/ 	.short	0x0000
        /*0012*/ 	.short	0x0070
        /*0014*/ 	.byte	0x00, 0xf0, 0x01, 0x2a


	//----- nvinfo : EIATTR_SPARSE_MMA_MASK
	.align		4
.L_482:
        /*0018*/ 	.byte	0x03, 0x50
        /*001a*/ 	.short	0x0000


	//----- nvinfo : EIATTR_MAXREG_COUNT
	.align		4
        /*001c*/ 	.byte	0x03, 0x1b
        /*001e*/ 	.short	0x00a8


	//----- nvinfo : EIATTR_NUM_BARRIERS
	.align		4
        /*0020*/ 	.byte	0x02, 0x4c
        /*0022*/ 	.byte	0x10
	.zero		1


	//----- nvinfo : EIATTR_EXTERNS
	.align		4
        /*0024*/ 	.byte	0x04, 0x0f
        /*0026*/ 	.short	(.L_484 - .L_483)


	//   ....[0]....
	.align		4
.L_483:
        /*0028*/ 	.word	index@(__assertfail)


	//----- nvinfo : EIATTR_ANNOTATIONS
	.align		4
.L_484:
        /*002c*/ 	.byte	0x04, 0x55
        /*002e*/ 	.short	(.L_486 - .L_485)


	//   ....[0]....
.L_485:
        /*0030*/ 	.word	0x00000001
        /*0034*/ 	.byte	0xd0, 0xbc, 0x00, 0x00, 0x01, 0x00, 0x00, 0x00, 0xe0, 0xbd, 0x00, 0x00, 0x01, 0x00, 0x00, 0x00
        /*0044*/ 	.byte	0xd0, 0xc1, 0x00, 0x00, 0x01, 0x00, 0x00, 0x00, 0x90, 0xd0, 0x00, 0x00, 0x01, 0x00, 0x00, 0x00
        /*0054*/ 	.byte	0x50, 0xd6, 0x00, 0x00, 0x01, 0x00, 0x00, 0x00, 0x50, 0xdc, 0x00, 0x00, 0x01, 0x00, 0x00, 0x00
        /*0064*/ 	.byte	0x70, 0xdc, 0x00, 0x00, 0x01, 0x00, 0x00, 0x00, 0xb0, 0xdd, 0x00, 0x00, 0x01, 0x00, 0x00, 0x00
        /*0074*/ 	.byte	0x60, 0xf8, 0x00, 0x00


	//----- nvinfo : EIATTR_MERCURY_ISA_VERSION
	.align		4
.L_486:
        /*0078*/ 	.byte	0x03, 0x5f
        /*007a*/ 	.short	0x0101


	//----- nvinfo : EIATTR_INT_WARP_WIDE_INSTR_OFFSETS
	.align		4
        /*007c*/ 	.byte	0x04, 0x31
        /*007e*/ 	.short	(.L_488 - .L_487)


	//   ....[0]....
.L_487:
        /*0080*/ 	.word	0x000000c0


	//   ....[1]....
        /*0084*/ 	.word	0x000000d0


	//   ....[2]....
        /*0088*/ 	.word	0x00000170


	//   ....[3]....
        /*008c*/ 	.word	0x0000c7b0


	//   ....[4]....
        /*0090*/ 	.word	0x0000c840


	//   ....[5]....
        /*0094*/ 	.word	0x0000f5f0


	//   ....[6]....
        /*0098*/ 	.word	0x0000f680


	//----- nvinfo : EIATTR_COOP_GROUP_MASK_REGIDS
	.align		4
.L_488:
        /*009c*/ 	.byte	0x04, 0x29
        /*009e*/ 	.short	(.L_490 - .L_489)


	//   ....[0]....
.L_489:
        /*00a0*/ 	.word	0xffffffff


	//   ....[1]....
        /*00a4*/ 	.word	0xffffffff


	//   ....[2]....
        /*00a8*/ 	.word	0xffffffff


	//   ....[3]....
        /*00ac*/ 	.word	0xffffffff


	//   ....[4]....
        /*00b0*/ 	.word	0xffffffff


	//   ....[5]....
        /*00b4*/ 	.word	0xffffffff


	//   ....[6]....
        /*00b8*/ 	.word	0xffffffff


	//   ....[7]....
        /*00bc*/ 	.word	0xffffffff


	//   ....[8]....
        /*00c0*/ 	.word	0xffffffff


	//   ....[9]....
        /*00c4*/ 	.word	0xffffffff


	//   ....[10]....
        /*00c8*/ 	.word	0xffffffff


	//   ....[11]....
        /*00cc*/ 	.word	0xffffffff


	//   ....[12]....
        /*00d0*/ 	.word	0xffffffff


	//   ....[13]....
        /*00d4*/ 	.word	0xffffffff


	//   ....[14]....
        /*00d8*/ 	.word	0xffffffff


	//   ....[15]....
        /*00dc*/ 	.word	0xffffffff


	//   ....[16]....
        /*00e0*/ 	.word	0xffffffff


	//   ....[17]....
        /*00e4*/ 	.word	0xffffffff


	//   ....[18]....
        /*00e8*/ 	.word	0xffffffff


	//   ....[19]....
        /*00ec*/ 	.word	0xffffffff


	//   ....[20]....
        /*00f0*/ 	.word	0xffffffff


	//   ....[21]....
        /*00f4*/ 	.word	0xffffffff


	//   ....[22]....
        /*00f8*/ 	.word	0xffffffff


	//   ....[23]....
        /*00fc*/ 	.word	0xffffffff


	//   ....[24]....
        /*0100*/ 	.word	0xffffffff


	//   ....[25]....
        /*0104*/ 	.word	0xffffffff


	//   ....[26]....
        /*0108*/ 	.word	0xffffffff


	//   ....[27]....
        /*010c*/ 	.word	0xffffffff


	//   ....[28]....
        /*0110*/ 	.word	0xffffffff


	//   ....[29]....
        /*0114*/ 	.word	0xffffffff


	//   ....[30]....
        /*0118*/ 	.word	0xffffffff


	//   ....[31]....
        /*011c*/ 	.word	0xffffffff


	//   ....[32]....
        /*0120*/ 	.word	0xffffffff


	//   ....[33]....
        /*0124*/ 	.word	0xffffffff


	//   ....[34]....
        /*0128*/ 	.word	0xffffffff


	//   ....[35]....
        /*012c*/ 	.word	0xffffffff


	//   ....[36]....
        /*0130*/ 	.word	0xffffffff


	//   ....[37]....
        /*0134*/ 	.word	0xffffffff


	//   ....[38]....
        /*0138*/ 	.word	0xffffffff


	//   ....[39]....
        /*013c*/ 	.word	0xffffffff


	//   ....[40]....
        /*0140*/ 	.word	0xffffffff


	//   ....[41]....
        /*0144*/ 	.word	0xffffffff


	//   ....[42]....
        /*0148*/ 	.word	0xffffffff


	//   ....[43]....
        /*014c*/ 	.word	0xffffffff


	//   ....[44]....
        /*0150*/ 	.word	0xffffffff


	//   ....[45]....
        /*0154*/ 	.word	0xffffffff


	//   ....[46]....
        /*0158*/ 	.word	0xffffffff


	//   ....[47]....
        /*015c*/ 	.word	0xffffffff


	//   ....[48]....
        /*0160*/ 	.word	0xffffffff


	//   ....[49]....
        /*0164*/ 	.word	0xffffffff


	//   ....[50]....
        /*0168*/ 	.word	0xffffffff


	//   ....[51]....
        /*016c*/ 	.word	0xffffffff


	//   ....[52]....
        /*0170*/ 	.word	0xffffffff


	//   ....[53]....
        /*0174*/ 	.word	0xffffffff


	//   ....[54]....
        /*0178*/ 	.word	0xffffffff


	//   ....[55]....
        /*017c*/ 	.word	0xffffffff


	//   ....[56]....
        /*0180*/ 	.word	0xffffffff


	//   ....[57]....
        /*0184*/ 	.word	0xffffffff


	//   ....[58]....
        /*0188*/ 	.word	0xffffffff


	//   ....[59]....
        /*018c*/ 	.word	0xffffffff


	//   ....[60]....
        /*0190*/ 	.word	0xffffffff


	//   ....[61]....
        /*0194*/ 	.word	0xffffffff


	//   ....[62]....
        /*0198*/ 	.word	0xffffffff


	//   ....[63]....
        /*019c*/ 	.word	0xffffffff


	//   ....[64]....
        /*01a0*/ 	.word	0xffffffff


	//   ....[65]....
        /*01a4*/ 	.word	0xffffffff


	//   ....[66]....
        /*01a8*/ 	.word	0xffffffff


	//   ....[67]....
        /*01ac*/ 	.word	0xffffffff


	//   ....[68]....
        /*01b0*/ 	.word	0xffffffff


	//   ....[69]....
        /*01b4*/ 	.word	0xffffffff


	//   ....[70]....
        /*01b8*/ 	.word	0xffffffff


	//   ....[71]....
        /*01bc*/ 	.word	0xffffffff


	//   ....[72]....
        /*01c0*/ 	.word	0xffffffff


	//   ....[73]....
        /*01c4*/ 	.word	0xffffffff


	//   ....[74]....
        /*01c8*/ 	.word	0xffffffff


	//   ....[75]....
        /*01cc*/ 	.word	0xffffffff


	//   ....[76]....
        /*01d0*/ 	.word	0xffffffff


	//   ....[77]....
        /*01d4*/ 	.word	0xffffffff


	//   ....[78]....
        /*01d8*/ 	.word	0xffffffff


	//   ....[79]....
        /*01dc*/ 	.word	0xffffffff


	//   ....[80]....
        /*01e0*/ 	.word	0xffffffff


	//   ....[81]....
        /*01e4*/ 	.word	0xffffffff


	//   ....[82]....
        /*01e8*/ 	.word	0xffffffff


	//   ....[83]....
        /*01ec*/ 	.word	0xffffffff


	//   ....[84]....
        /*01f0*/ 	.word	0xffffffff


	//   ....[85]....
        /*01f4*/ 	.word	0xffffffff


	//   ....[86]....
        /*01f8*/ 	.word	0xffffffff


	//   ....[87]....
        /*01fc*/ 	.word	0x0500000f


	//   ....[88]....
        /*0200*/ 	.word	0x0500000f


	//   ....[89]....
        /*0204*/ 	.word	0x0500000f


	//   ....[90]....
        /*0208*/ 	.word	0x0500000f


	//   ....[91]....
        /*020c*/ 	.word	0x0500000f


	//   ....[92]....
        /*0210*/ 	.word	0x0500000f


	//   ....[93]....
        /*0214*/ 	.word	0x0500000f


	//   ....[94]....
        /*0218*/ 	.word	0x0500000f


	//   ....[95]....
        /*021c*/ 	.word	0x0500000f


	//   ....[96]....
        /*0220*/ 	.word	0x0500000f


	//   ....[97]....
        /*0224*/ 	.word	0x0500000f


	//   ....[98]....
        /*0228*/ 	.word	0x0500000f


	//   ....[99]....
        /*022c*/ 	.word	0x0500000f


	//   ....[100]....
        /*0230*/ 	.word	0x0500000f


	//   ....[101]....
        /*0234*/ 	.word	0x0500000f


	//   ....[102]....
        /*0238*/ 	.word	0x0500000f


	//   ....[103]....
        /*023c*/ 	.word	0x0500000f


	//   ....[104]....
        /*0240*/ 	.word	0x0500000f


	//   ....[105]....
        /*0244*/ 	.word	0x0500000f


	//   ....[106]....
        /*0248*/ 	.word	0x0500000f


	//   ....[107]....
        /*024c*/ 	.word	0x0500000f


	//   ....[108]....
        /*0250*/ 	.word	0x0500000f


	//   ....[109]....
        /*0254*/ 	.word	0x0500000f


	//   ....[110]....
        /*0258*/ 	.word	0x0500000f


	//   ....[111]....
        /*025c*/ 	.word	0x0500000f


	//   ....[112]....
        /*0260*/ 	.word	0x0500000f


	//   ....[113]....
        /*0264*/ 	.word	0x0500000f


	//   ....[114]....
        /*0268*/ 	.word	0x0500000f


	//   ....[115]....
        /*026c*/ 	.word	0x0500000f


	//   ....[116]....
        /*0270*/ 	.word	0x0500000f


	//   ....[117]....
        /*0274*/ 	.word	0x0500000f


	//   ....[118]....
        /*0278*/ 	.word	0x0500000f


	//   ....[119]....
        /*027c*/ 	.word	0x0500000f


	//   ....[120]....
        /*0280*/ 	.word	0x0500000f


	//   ....[121]....
        /*0284*/ 	.word	0x0500000f


	//   ....[122]....
        /*0288*/ 	.word	0x0500000f


	//   ....[123]....
        /*028c*/ 	.word	0x0500000f


	//   ....[124]....
        /*0290*/ 	.word	0x0500000f


	//   ....[125]....
        /*0294*/ 	.word	0x0500000f


	//   ....[126]....
        /*0298*/ 	.word	0x0500000f


	//   ....[127]....
        /*029c*/ 	.word	0x0500000f


	//   ....[128]....
        /*02a0*/ 	.word	0x0500000f


	//   ....[129]....
        /*02a4*/ 	.word	0x0500000f


	//----- nvinfo : EIATTR_COOP_GROUP_INSTR_OFFSETS
	.align		4
.L_490:
        /*02a8*/ 	.byte	0x04, 0x28
        /*02aa*/ 	.short	(.L_492 - .L_491)


	//   ....[0]....
.L_491:
        /*02ac*/ 	.word	0x00000070


	//   ....[1]....
        /*02b0*/ 	.word	0x000000b0


	//   ....[2]....
        /*02b4*/ 	.word	0x00000290


	//   ....[3]....
        /*02b8*/ 	.word	0x000003f0


	//   ....[4]....
        /*02bc*/ 	.word	0x00000510


	//   ....[5]....
        /*02c0*/ 	.word	0x00000670


	//   ....[6]....
        /*02c4*/ 	.word	0x00001830


	//   ....[7]....
        /*02c8*/ 	.word	0x00003610


	//   ....[8]....
        /*02cc*/ 	.word	0x00003c90


	//   ....[9]....
        /*02d0*/ 	.word	0x00003cc0


	//   ....[10]....
        /*02d4*/ 	.word	0x00004090


	//   ....[11]....
        /*02d8*/ 	.word	0x00004190


	//   ....[12]....
        /*02dc*/ 	.word	0x000043c0


	//   ....[13]....
        /*02e0*/ 	.word	0x00004510


	//   ....[14]....
        /*02e4*/ 	.word	0x00004dc0


	//   ....[15]....
        /*02e8*/ 	.word	0x000052d0


	//   ....[16]....
        /*02ec*/ 	.word	0x000052f0


	//   ....[17]....
        /*02f0*/ 	.word	0x00005680


	//   ....[18]....
        /*02f4*/ 	.word	0x00005780


	//   ....[19]....
        /*02f8*/ 	.word	0x000059d0


	//   ....[20]....
        /*02fc*/ 	.word	0x00005b30


	//   ....[21]....
        /*0300*/ 	.word	0x00006ce0


	//   ....[22]....
        /*0304*/ 	.word	0x000071e0


	//   ....[23]....
        /*0308*/ 	.word	0x00007210


	//   ....[24]....
        /*030c*/ 	.word	0x00007460


	//   ....[25]....
        /*0310*/ 	.word	0x00007630


	//   ....[26]....
        /*0314*/ 	.word	0x000085f0


	//   ....[27]....
        /*0318*/ 	.word	0x000086c0


	//   ....[28]....
        /*031c*/ 	.word	0x00008700


	//   ....[29]....
        /*0320*/ 	.word	0x00008790


	//   ....[30]....
        /*0324*/ 	.word	0x000087d0


	//   ....[31]....
        /*0328*/ 	.word	0x00009210


	//   ....[32]....
        /*032c*/ 	.word	0x0000a4e0


	//   ....[33]....
        /*0330*/ 	.word	0x0000a510


	//   ....[34]....
        /*0334*/ 	.word	0x0000a540


	//   ....[35]....
        /*0338*/ 	.word	0x0000a560


	//   ....[36]....
        /*033c*/ 	.word	0x0000abb0


	//   ....[37]....
        /*0340*/ 	.word	0x0000abc0


	//   ....[38]....
        /*0344*/ 	.word	0x0000adf0


	//   ....[39]....
        /*0348*/ 	.word	0x0000ae10


	//   ....[40]....
        /*034c*/ 	.word	0x0000b7a0


	//   ....[41]....
        /*0350*/ 	.word	0x0000b7c0


	//   ....[42]....
        /*0354*/ 	.word	0x0000b9f0


	//   ....[43]....
        /*0358*/ 	.word	0x0000ba10


	//   ....[44]....
        /*035c*/ 	.word	0x0000bd00


	//   ....[45]....
        /*0360*/ 	.word	0x0000d1f0


	//   ....[46]....
        /*0364*/ 	.word	0x0000d210


	//   ....[47]....
        /*0368*/ 	.word	0x0000d250


	//   ....[48]....
        /*036c*/ 	.word	0x0000d280


	//   ....[49]....
        /*0370*/ 	.word	0x0000d2d0


	//   ....[50]....
        /*0374*/ 	.word	0x0000d300


	//   ....[51]....
        /*0378*/ 	.word	0x0000d320


	//   ....[52]....
        /*037c*/ 	.word	0x0000d360


	//   ....[53]....
        /*0380*/ 	.word	0x0000d9a0


	//   ....[54]....
        /*0384*/ 	.word	0x0000d9c0


	//   ....[55]....
        /*0388*/ 	.word	0x0000da30


	//   ....[56]....
        /*038c*/ 	.word	0x0000da70


	//   ....[57]....
        /*0390*/ 	.word	0x0000dab0


	//   ....[58]....
        /*0394*/ 	.word	0x0000dae0


	//   ....[59]....
        /*0398*/ 	.word	0x0000daf0


	//   ....[60]....
        /*039c*/ 	.word	0x0000db30


	//   ....[61]....
        /*03a0*/ 	.word	0x0000df90


	//   ....[62]....
        /*03a4*/ 	.word	0x0000dfc0


	//   ....[63]....
        /*03a8*/ 	.word	0x0000dff0


	//   ....[64]....
        /*03ac*/ 	.word	0x0000e050


	//   ....[65]....
        /*03b0*/ 	.word	0x0000e1a0


	//   ....[66]....
        /*03b4*/ 	.word	0x0000e1c0


	//   ....[67]....
        /*03b8*/ 	.word	0x0000e1d0


	//   ....[68]....
        /*03bc*/ 	.word	0x0000e320


	//   ....[69]....
        /*03c0*/ 	.word	0x0000eb80


	//   ....[70]....
        /*03c4*/ 	.word	0x0000eba0


	//   ....[71]....
        /*03c8*/ 	.word	0x0000ebc0


	//   ....[72]....
        /*03cc*/ 	.word	0x0000ebf0


	//   ....[73]....
        /*03d0*/ 	.word	0x0000ec10


	//   ....[74]....
        /*03d4*/ 	.word	0x0000ec40


	//   ....[75]....
        /*03d8*/ 	.word	0x0000ec60


	//   ....[76]....
        /*03dc*/ 	.word	0x0000ec70


	//   ....[77]....
        /*03e0*/ 	.word	0x0000efb0


	//   ....[78]....
        /*03e4*/ 	.word	0x0000eff0


	//   ....[79]....
        /*03e8*/ 	.word	0x0000f020


	//   ....[80]....
        /*03ec*/ 	.word	0x0000f060


	//   ....[81]....
        /*03f0*/ 	.word	0x0000f080


	//   ....[82]....
        /*03f4*/ 	.word	0x0000f130


	//   ....[83]....
        /*03f8*/ 	.word	0x0000f150


	//   ....[84]....
        /*03fc*/ 	.word	0x0000f160


	//   ....[85]....
        /*0400*/ 	.word	0x0000f7a0


	//   ....[86]....
        /*0404*/ 	.word	0x0000f980


	//   ....[87]....
        /*0408*/ 	.word	0x0000ffc0


	//   ....[88]....
        /*040c*/ 	.word	0x000100a0


	//   ....[89]....
        /*0410*/ 	.word	0x00010140


	//   ....[90]....
        /*0414*/ 	.word	0x000101c0


	//   ....[91]....
        /*0418*/ 	.word	0x00010270


	//   ....[92]....
        /*041c*/ 	.word	0x000102f0


	//   ....[93]....
        /*0420*/ 	.word	0x000103a0


	//   ....[94]....
        /*0424*/ 	.word	0x00010420


	//   ....[95]....
        /*0428*/ 	.word	0x000104b0


	//   ....[96]....
        /*042c*/ 	.word	0x00010540


	//   ....[97]....
        /*0430*/ 	.word	0x000105c0


	//   ....[98]....
        /*0434*/ 	.word	0x00010640


	//   ....[99]....
        /*0438*/ 	.word	0x000106f0


	//   ....[100]....
        /*043c*/ 	.word	0x00010770


	//   ....[101]....
        /*0440*/ 	.word	0x00010810


	//   ....[102]....
        /*0444*/ 	.word	0x00010890


	//   ....[103]....
        /*0448*/ 	.word	0x00010920


	//   ....[104]....
        /*044c*/ 	.word	0x00010a50


	//   ....[105]....
        /*0450*/ 	.word	0x00010b40


	//   ....[106]....
        /*0454*/ 	.word	0x00010d70


	//   ....[107]....
        /*0458*/ 	.word	0x00010dc0


	//   ....[108]....
        /*045c*/ 	.word	0x00010f80


	//   ....[109]....
        /*0460*/ 	.word	0x00010fd0


	//   ....[110]....
        /*0464*/ 	.word	0x00011190


	//   ....[111]....
        /*0468*/ 	.word	0x000111e0


	//   ....[112]....
        /*046c*/ 	.word	0x000112c0


	//   ....[113]....
        /*0470*/ 	.word	0x00011360


	//   ....[114]....
        /*0474*/ 	.word	0x000113c0


	//   ....[115]....
        /*0478*/ 	.word	0x00011460


	//   ....[116]....
        /*047c*/ 	.word	0x000114c0


	//   ....[117]....
        /*0480*/ 	.word	0x00011560


	//   ....[118]....
        /*0484*/ 	.word	0x000115c0


	//   ....[119]....
        /*0488*/ 	.word	0x00011660


	//   ....[120]....
        /*048c*/ 	.word	0x00011740


	//   ....[121]....
        /*0490*/ 	.word	0x00011810


	//   ....[122]....
        /*0494*/ 	.word	0x00011900


	//   ....[123]....
        /*0498*/ 	.word	0x00011a10


	//   ....[124]....
        /*049c*/ 	.word	0x00011b20


	//   ....[125]....
        /*04a0*/ 	.word	0x00011c00


	//   ....[126]....
        /*04a4*/ 	.word	0x00011d10


	//   ....[127]....
        /*04a8*/ 	.word	0x00011df0


	//   ....[128]....
        /*04ac*/ 	.word	0x00011e80


	//   ....[129]....
        /*04b0*/ 	.word	0x00011fa0


	//----- nvinfo : EIATTR_REG_RECONFIG
	.align		4
.L_492:
        /*04b4*/ 	.byte	0x01, 0x54
	.zero		2


	//----- nvinfo : EIATTR_SYSCALL_OFFSETS
	.align		4
        /*04b8*/ 	.byte	0x04, 0x46
        /*04ba*/ 	.short	(.L_494 - .L_493)


	//   ....[0]....
.L_493:
        /*04bc*/ 	.word	0x000037e0


	//   ....[1]....
        /*04c0*/ 	.word	0x0000c9a0


	//   ....[2]....
        /*04c4*/ 	.word	0x0000caf0


	//   ....[3]....
        /*04c8*/ 	.word	0x0000cbe0


	//   ....[4]....
        /*04cc*/ 	.word	0x0000d630


	//----- nvinfo : EIATTR_MBARRIER_INSTR_OFFSETS
	.align		4
.L_494:
        /*04d0*/ 	.byte	0x04, 0x39
        /*04d2*/ 	.short	(.L_496 - .L_495)


	//   ....[0]....
.L_495:
        /*04d4*/ 	.word	0x00000180
        /*04d8*/ 	.word	0x000000ff
        /*04dc*/ 	.word	0x00028c00
        /*04e0*/ 	.short	0x0100
        /*04e2*/ 	.byte	0x08
	.zero		1


	//   ....[1]....
        /*04e4*/ 	.word	0x00000190
        /*04e8*/ 	.word	0x000000ff
        /*04ec*/ 	.word	0x00028c20
        /*04f0*/ 	.short	0x0100
        /*04f2*/ 	.byte	0x08
	.zero		1


	//   ....[2]....
        /*04f4*/ 	.word	0x00000240
        /*04f8*/ 	.word	0x000000ff
        /*04fc*/ 	.word	0x00028c30
        /*0500*/ 	.short	0x0100
        /*0502*/ 	.byte	0x06
	.zero		1


	//   ....[3]....
        /*0504*/ 	.word	0x00000250
        /*0508*/ 	.word	0x000000ff
        /*050c*/ 	.word	0x00028c40
        /*0510*/ 	.short	0x0100
        /*0512*/ 	.byte	0x06
	.zero		1


	//   ....[4]....
        /*0514*/ 	.word	0x00000260
        /*0518*/ 	.word	0x000000ff
        /*051c*/ 	.word	0x00028c38
        /*0520*/ 	.short	0x0100
        /*0522*/ 	.byte	0x06
	.zero		1


	//   ....[5]....
        /*0524*/ 	.word	0x00000270
        /*0528*/ 	.word	0x000000ff
        /*052c*/ 	.word	0x00028c48
        /*0530*/ 	.short	0x0100
        /*0532*/ 	.byte	0x06
	.zero		1


	//   ....[6]....
        /*0534*/ 	.word	0x000003a0
        /*0538*/ 	.word	0x000000ff
        /*053c*/ 	.word	0x00028c50
        /*0540*/ 	.short	0x0100
        /*0542*/ 	.byte	0x08
	.zero		1


	//   ....[7]....
        /*0544*/ 	.word	0x000003b0
        /*0548*/ 	.word	0x000000ff
        /*054c*/ 	.word	0x00028c60
        /*0550*/ 	.short	0x0100
        /*0552*/ 	.byte	0x08
	.zero		1


	//   ....[8]....
        /*0554*/ 	.word	0x000003c0
        /*0558*/ 	.word	0x000000ff
        /*055c*/ 	.word	0x00028c58
        /*0560*/ 	.short	0x0100
        /*0562*/ 	.byte	0x08
	.zero		1


	//   ....[9]....
        /*0564*/ 	.word	0x000003d0
        /*0568*/ 	.word	0x000000ff
        /*056c*/ 	.word	0x00028c68
        /*0570*/ 	.short	0x0100
        /*0572*/ 	.byte	0x08
	.zero		1


	//   ....[10]....
        /*0574*/ 	.word	0x000004c0
        /*0578*/ 	.word	0x000000ff
        /*057c*/ 	.word	0x00028c70
        /*0580*/ 	.short	0x0100
        /*0582*/ 	.byte	0x06
	.zero		1


	//   ....[11]....
        /*0584*/ 	.word	0x000004d0
        /*0588*/ 	.word	0x000000ff
        /*058c*/ 	.word	0x00028c80
        /*0590*/ 	.short	0x0100
        /*0592*/ 	.byte	0x06
	.zero		1


	//   ....[12]....
        /*0594*/ 	.word	0x000004e0
        /*0598*/ 	.word	0x000000ff
        /*059c*/ 	.word	0x00028c78
        /*05a0*/ 	.short	0x0100
        /*05a2*/ 	.byte	0x06
	.zero		1


	//   ....[13]....
        /*05a4*/ 	.word	0x000004f0
        /*05a8*/ 	.word	0x000000ff
        /*05ac*/ 	.word	0x00028c88
        /*05b0*/ 	.short	0x0100
        /*05b2*/ 	.byte	0x06
	.zero		1


	//   ....[14]....
        /*05b4*/ 	.word	0x00000620
        /*05b8*/ 	.word	0x000000ff
        /*05bc*/ 	.word	0x00028c90
        /*05c0*/ 	.short	0x0100
        /*05c2*/ 	.byte	0x08
	.zero		1


	//   ....[15]....
        /*05c4*/ 	.word	0x00000630
        /*05c8*/ 	.word	0x000000ff
        /*05cc*/ 	.word	0x00028ca0
        /*05d0*/ 	.short	0x0100
        /*05d2*/ 	.byte	0x08
	.zero		1


	//   ....[16]....
        /*05d4*/ 	.word	0x00000640
        /*05d8*/ 	.word	0x000000ff
        /*05dc*/ 	.word	0x00028c98
        /*05e0*/ 	.short	0x0100
        /*05e2*/ 	.byte	0x08
	.zero		1


	//   ....[17]....
        /*05e4*/ 	.word	0x00000650
        /*05e8*/ 	.word	0x000000ff
        /*05ec*/ 	.word	0x00028ca8
        /*05f0*/ 	.short	0x0100
        /*05f2*/ 	.byte	0x08
	.zero		1


	//   ....[18]....
        /*05f4*/ 	.word	0x00000790
        /*05f8*/ 	.word	0x000000ff
        /*05fc*/ 	.word	0x00028cb0
        /*0600*/ 	.short	0x0100
        /*0602*/ 	.byte	0x08
	.zero		1


	//   ....[19]....
        /*0604*/ 	.word	0x000007a0
        /*0608*/ 	.word	0x000000ff
        /*060c*/ 	.word	0x00028cc0
        /*0610*/ 	.short	0x0100
        /*0612*/ 	.byte	0x08
	.zero		1


	//   ....[20]....
        /*0614*/ 	.word	0x000007b0
        /*0618*/ 	.word	0x000000ff
        /*061c*/ 	.word	0x00028cb8
        /*0620*/ 	.short	0x0100
        /*0622*/ 	.byte	0x08
	.zero		1


	//   ....[21]....
        /*0624*/ 	.word	0x000007c0
        /*0628*/ 	.word	0x000000ff
        /*062c*/ 	.word	0x00028cc8
        /*0630*/ 	.short	0x0100
        /*0632*/ 	.byte	0x08
	.zero		1


	//   ....[22]....
        /*0634*/ 	.word	0x00001940
        /*0638*/ 	.word	0x000000ff
        /*063c*/ 	.word	0x00028c50
        /*0640*/ 	.short	0x010a
        /*0642*/ 	.byte	0x15
	.zero		1


	//   ....[23]....
        /*0644*/ 	.word	0x00001bf0
        /*0648*/ 	.word	0x000000ff
        /*064c*/ 	.word	0x00000000
        /*0650*/ 	.short	0x0101
        /*0652*/ 	.byte	0x06
	.zero		1


	//   ....[24]....
        /*0654*/ 	.word	0x00002540
        /*0658*/ 	.word	0x000000ff
        /*065c*/ 	.word	0x00028c50
        /*0660*/ 	.short	0x010a
        /*0662*/ 	.byte	0x15
	.zero		1


	//   ....[25]....
        /*0664*/ 	.word	0x00002580
        /*0668*/ 	.word	0x000000ff
        /*066c*/ 	.word	0x00028c50
        /*0670*/ 	.short	0x010a
        /*0672*/ 	.byte	0x15
	.zero		1


	//   ....[26]....
        /*0674*/ 	.word	0x00002760
        /*0678*/ 	.word	0x000000ff
        /*067c*/ 	.word	0x00000000
        /*0680*/ 	.short	0x0101
        /*0682*/ 	.byte	0x06
	.zero		1


	//   ....[27]....
        /*0684*/ 	.word	0x00003860
        /*0688*/ 	.word	0x000000ff
        /*068c*/ 	.word	0x00028c00
        /*0690*/ 	.short	0x010a
        /*0692*/ 	.byte	0x2a
	.zero		1


	//   ....[28]....
        /*0694*/ 	.word	0x000038e0
        /*0698*/ 	.word	0x00000007
        /*069c*/ 	.word	0x00028c30
        /*06a0*/ 	.short	0x010a
        /*06a2*/ 	.byte	0x3f
	.zero		1


	//   ....[29]....
        /*06a4*/ 	.word	0x00003920
        /*06a8*/ 	.word	0x00000007
        /*06ac*/ 	.word	0x00028c30
        /*06b0*/ 	.short	0x010a
        /*06b2*/ 	.byte	0x3f
	.zero		1


	//   ....[30]....
        /*06b4*/ 	.word	0x00003dc0
        /*06b8*/ 	.word	0x000000ff
        /*06bc*/ 	.word	0x00000000
        /*06c0*/ 	.short	0x0101
        /*06c2*/ 	.byte	0x06
	.zero		1


	//   ....[31]....
        /*06c4*/ 	.word	0x00004b80
        /*06c8*/ 	.word	0x00000007
        /*06cc*/ 	.word	0x00028c50
        /*06d0*/ 	.short	0x010a
        /*06d2*/ 	.byte	0x3f
	.zero		1


	//   ....[32]....
        /*06d4*/ 	.word	0x00004bc0
        /*06d8*/ 	.word	0x00000007
        /*06dc*/ 	.word	0x00028c50
        /*06e0*/ 	.short	0x010a
        /*06e2*/ 	.byte	0x3f
	.zero		1


	//   ....[33]....
        /*06e4*/ 	.word	0x00004ed0
        /*06e8*/ 	.word	0x000000ff
        /*06ec*/ 	.word	0x00000000
        /*06f0*/ 	.short	0x0101
        /*06f2*/ 	.byte	0x06
	.zero		1


	//   ....[34]....
        /*06f4*/ 	.word	0x00005040
        /*06f8*/ 	.word	0x000000ff
        /*06fc*/ 	.word	0x00028c30
        /*0700*/ 	.short	0x010a
        /*0702*/ 	.byte	0x17
	.zero		1


	//   ....[35]....
        /*0704*/ 	.word	0x00005080
        /*0708*/ 	.word	0x000000ff
        /*070c*/ 	.word	0x00028c30
        /*0710*/ 	.short	0x010a
        /*0712*/ 	.byte	0x17
	.zero		1


	//   ....[36]....
        /*0714*/ 	.word	0x00005330
        /*0718*/ 	.word	0x000000ff
        /*071c*/ 	.word	0x00000000
        /*0720*/ 	.short	0x0101
        /*0722*/ 	.byte	0x06
	.zero		1


	//   ....[37]....
        /*0724*/ 	.word	0x00006aa0
        /*0728*/ 	.word	0x000000ff
        /*072c*/ 	.word	0x00028c50
        /*0730*/ 	.short	0x010a
        /*0732*/ 	.byte	0x17
	.zero		1


	//   ....[38]....
        /*0734*/ 	.word	0x00006ae0
        /*0738*/ 	.word	0x000000ff
        /*073c*/ 	.word	0x00028c50
        /*0740*/ 	.short	0x010a
        /*0742*/ 	.byte	0x17
	.zero		1


	//   ....[39]....
        /*0744*/ 	.word	0x00006da0
        /*0748*/ 	.word	0x000000ff
        /*074c*/ 	.word	0x00000000
        /*0750*/ 	.short	0x0101
        /*0752*/ 	.byte	0x17
	.zero		1


	//   ....[40]....
        /*0754*/ 	.word	0x00006ec0
        /*0758*/ 	.word	0x000000ff
        /*075c*/ 	.word	0x00028c30
        /*0760*/ 	.short	0x010a
        /*0762*/ 	.byte	0x16
	.zero		1


	//   ....[41]....
        /*0764*/ 	.word	0x00006f00
        /*0768*/ 	.word	0x000000ff
        /*076c*/ 	.word	0x00028c30
        /*0770*/ 	.short	0x010a
        /*0772*/ 	.byte	0x16
	.zero		1


	//   ....[42]....
        /*0774*/ 	.word	0x00007100
        /*0778*/ 	.word	0x000000ff
        /*077c*/ 	.word	0x00000000
        /*0780*/ 	.short	0x0101
        /*0782*/ 	.byte	0x06
	.zero		1


	//   ....[43]....
        /*0784*/ 	.word	0x000083b0
        /*0788*/ 	.word	0x000000ff
        /*078c*/ 	.word	0x00028c50
        /*0790*/ 	.short	0x010a
        /*0792*/ 	.byte	0x16
	.zero		1


	//   ....[44]....
        /*0794*/ 	.word	0x000083f0
        /*0798*/ 	.word	0x000000ff
        /*079c*/ 	.word	0x00028c50
        /*07a0*/ 	.short	0x010a
        /*07a2*/ 	.byte	0x16
	.zero		1


	//   ....[45]....
        /*07a4*/ 	.word	0x000086a0
        /*07a8*/ 	.word	0x000000ff
        /*07ac*/ 	.word	0x00000000
        /*07b0*/ 	.short	0x0101
        /*07b2*/ 	.byte	0x16
	.zero		1


	//   ....[46]....
        /*07b4*/ 	.word	0x0000ab80
        /*07b8*/ 	.word	0x000000ff
        /*07bc*/ 	.word	0x00000000
        /*07c0*/ 	.short	0x0101
        /*07c2*/ 	.byte	0x05
	.zero		1


	//   ....[47]....
        /*07c4*/ 	.word	0x0000cfe0
        /*07c8*/ 	.word	0x00000019
        /*07cc*/ 	.word	0x00028c40
        /*07d0*/ 	.short	0x010a
        /*07d2*/ 	.byte	0x3f
	.zero		1


	//   ....[48]....
        /*07d4*/ 	.word	0x0000d410
        /*07d8*/ 	.word	0x00000019
        /*07dc*/ 	.word	0x00028c30
        /*07e0*/ 	.short	0x0107
        /*07e2*/ 	.byte	0x3f
	.zero		1


	//   ....[49]....
        /*07e4*/ 	.word	0x0000d4e0
        /*07e8*/ 	.word	0x00000019
        /*07ec*/ 	.word	0x00028c30
        /*07f0*/ 	.short	0x0101
        /*07f2*/ 	.byte	0x3f
	.zero		1


	//   ....[50]....
        /*07f4*/ 	.word	0x0000dbe0
        /*07f8*/ 	.word	0x00000011
        /*07fc*/ 	.word	0x00028c00
        /*0800*/ 	.short	0x0107
        /*0802*/ 	.byte	0x3f
	.zero		1


	//   ....[51]....
        /*0804*/ 	.word	0x0000dcd0
        /*0808*/ 	.word	0x00000011
        /*080c*/ 	.word	0x00028c00
        /*0810*/ 	.short	0x0101
        /*0812*/ 	.byte	0x3f
	.zero		1


	//   ....[52]....
        /*0814*/ 	.word	0x0000dcf0
        /*0818*/ 	.word	0x00000011
        /*081c*/ 	.word	0x00028c20
        /*0820*/ 	.short	0x010a
        /*0822*/ 	.byte	0x3f
	.zero		1


	//   ....[53]....
        /*0824*/ 	.word	0x0000dd80
        /*0828*/ 	.word	0x00000019
        /*082c*/ 	.word	0x00028c60
        /*0830*/ 	.short	0x010a
        /*0832*/ 	.byte	0x3f
	.zero		1


	//   ....[54]....
        /*0834*/ 	.word	0x0000e5e0
        /*0838*/ 	.word	0x00000019
        /*083c*/ 	.word	0x00028c50
        /*0840*/ 	.short	0x0107
        /*0842*/ 	.byte	0x3f
	.zero		1


	//   ....[55]....
        /*0844*/ 	.word	0x0000e6b0
        /*0848*/ 	.word	0x00000019
        /*084c*/ 	.word	0x00028c50
        /*0850*/ 	.short	0x0101
        /*0852*/ 	.byte	0x3f
	.zero		1


	//   ....[56]....
        /*0854*/ 	.word	0x0000e9e0
        /*0858*/ 	.word	0x00000008
        /*085c*/ 	.word	0x00028c40
        /*0860*/ 	.short	0x010a
        /*0862*/ 	.byte	0x3f
	.zero		1


	//   ....[57]....
        /*0864*/ 	.word	0x0000ed10
        /*0868*/ 	.word	0x00000008
        /*086c*/ 	.word	0x00028c30
        /*0870*/ 	.short	0x0107
        /*0872*/ 	.byte	0x3f
	.zero		1


	//   ....[58]....
        /*0874*/ 	.word	0x0000edd0
        /*0878*/ 	.word	0x00000008
        /*087c*/ 	.word	0x00028c30
        /*0880*/ 	.short	0x0101
        /*0882*/ 	.byte	0x3f
	.zero		1


	//   ....[59]....
        /*0884*/ 	.word	0x0000ee00
        /*0888*/ 	.word	0x00000008
        /*088c*/ 	.word	0x00028c60
        /*0890*/ 	.short	0x010a
        /*0892*/ 	.byte	0x3f
	.zero		1


	//   ....[60]....
        /*0894*/ 	.word	0x0000f460
        /*0898*/ 	.word	0x00000008
        /*089c*/ 	.word	0x00028c50
        /*08a0*/ 	.short	0x0107
        /*08a2*/ 	.byte	0x3f
	.zero		1


	//   ....[61]....
        /*08a4*/ 	.word	0x0000f520
        /*08a8*/ 	.word	0x00000008
        /*08ac*/ 	.word	0x00028c50
        /*08b0*/ 	.short	0x0101
        /*08b2*/ 	.byte	0x3f
	.zero		1


	//   ....[62]....
        /*08b4*/ 	.word	0x0000f900
        /*08b8*/ 	.word	0x00000007
        /*08bc*/ 	.word	0x00028c20
        /*08c0*/ 	.short	0x010a
        /*08c2*/ 	.byte	0x3f
	.zero		1


	//   ....[63]....
        /*08c4*/ 	.word	0x0000fa80
        /*08c8*/ 	.word	0x00000005
        /*08cc*/ 	.word	0x00028c40
        /*08d0*/ 	.short	0x010a
        /*08d2*/ 	.byte	0x3f
	.zero		1


	//   ....[64]....
        /*08d4*/ 	.word	0x0000fb20
        /*08d8*/ 	.word	0x00000003
        /*08dc*/ 	.word	0x00028c40
        /*08e0*/ 	.short	0x010a
        /*08e2*/ 	.byte	0x3f
	.zero		1


	//   ....[65]....
        /*08e4*/ 	.word	0x0000fb60
        /*08e8*/ 	.word	0x00000005
        /*08ec*/ 	.word	0x00028c60
        /*08f0*/ 	.short	0x010a
        /*08f2*/ 	.byte	0x3f
	.zero		1


	//   ....[66]....
        /*08f4*/ 	.word	0x0000fba0
        /*08f8*/ 	.word	0x00000003
        /*08fc*/ 	.word	0x00028c60
        /*0900*/ 	.short	0x010a
        /*0902*/ 	.byte	0x3f
	.zero		1


	//   ....[67]....
        /*0904*/ 	.word	0x0000fc10
        /*0908*/ 	.word	0x00000003
        /*090c*/ 	.word	0x00028c50
        /*0910*/ 	.short	0x010a
        /*0912*/ 	.byte	0x3f
	.zero		1


	//   ....[68]....
        /*0914*/ 	.word	0x0000fc70
        /*0918*/ 	.word	0x00000003
        /*091c*/ 	.word	0x00028c50
        /*0920*/ 	.short	0x010a
        /*0922*/ 	.byte	0x3f
	.zero		1


	//   ....[69]....
        /*0924*/ 	.word	0x0000fcd0
        /*0928*/ 	.word	0x00000003
        /*092c*/ 	.word	0x00028c00
        /*0930*/ 	.short	0x010a
        /*0932*/ 	.byte	0x3f
	.zero		1


	//   ....[70]....
        /*0934*/ 	.word	0x0000fd20
        /*0938*/ 	.word	0x00000007
        /*093c*/ 	.word	0x00028c30
        /*0940*/ 	.short	0x010a
        /*0942*/ 	.byte	0x3f
	.zero		1


	//   ....[71]....
        /*0944*/ 	.word	0x0000fd70
        /*0948*/ 	.word	0x00000007
        /*094c*/ 	.word	0x00028c50
        /*0950*/ 	.short	0x010a
        /*0952*/ 	.byte	0x3f
	.zero		1


	//   ....[72]....
        /*0954*/ 	.word	0x0000fdd0
        /*0958*/ 	.word	0x00000006
        /*095c*/ 	.word	0x00028c30
        /*0960*/ 	.short	0x010a
        /*0962*/ 	.byte	0x3f
	.zero		1


	//   ....[73]....
        /*0964*/ 	.word	0x0000fe30
        /*0968*/ 	.word	0x00000008
        /*096c*/ 	.word	0x00028c50
        /*0970*/ 	.short	0x010a
        /*0972*/ 	.byte	0x3f
	.zero		1


	//   ....[74]....
        /*0974*/ 	.word	0x0000fe90
        /*0978*/ 	.word	0x00000006
        /*097c*/ 	.word	0x00028c30
        /*0980*/ 	.short	0x010a
        /*0982*/ 	.byte	0x3f
	.zero		1


	//   ....[75]....
        /*0984*/ 	.word	0x0000fef0
        /*0988*/ 	.word	0x00000008
        /*098c*/ 	.word	0x00028c50
        /*0990*/ 	.short	0x010a
        /*0992*/ 	.byte	0x3f
	.zero		1


	//   ....[76]....
        /*0994*/ 	.word	0x0000fff0
        /*0998*/ 	.word	0x00000019
        /*099c*/ 	.word	0x00028c40
        /*09a0*/ 	.short	0x010a
        /*09a2*/ 	.byte	0x3f
	.zero		1


	//   ....[77]....
        /*09a4*/ 	.word	0x00010950
        /*09a8*/ 	.word	0x00000011
        /*09ac*/ 	.word	0x00028c20
        /*09b0*/ 	.short	0x010a
        /*09b2*/ 	.byte	0x3f
	.zero		1


	//   ....[78]....
        /*09b4*/ 	.word	0x000109a0
        /*09b8*/ 	.word	0x00000019
        /*09bc*/ 	.word	0x00028c60
        /*09c0*/ 	.short	0x010a
        /*09c2*/ 	.byte	0x3f
	.zero		1


	//   ....[79]....
        /*09c4*/ 	.word	0x00011210
        /*09c8*/ 	.word	0x00000008
        /*09cc*/ 	.word	0x00028c40
        /*09d0*/ 	.short	0x010a
        /*09d2*/ 	.byte	0x3f
	.zero		1


	//   ....[80]....
        /*09d4*/ 	.word	0x00011690
        /*09d8*/ 	.word	0x00000008
        /*09dc*/ 	.word	0x00028c60
        /*09e0*/ 	.short	0x010a
        /*09e2*/ 	.byte	0x3f
	.zero		1


	//   ....[81]....
        /*09e4*/ 	.word	0x00011ec0
        /*09e8*/ 	.word	0x00000007
        /*09ec*/ 	.word	0x00028c20
        /*09f0*/ 	.short	0x010a
        /*09f2*/ 	.byte	0x3f
	.zero		1


	//   ....[82]....
        /*09f4*/ 	.word	0x00012060
        /*09f8*/ 	.word	0x00000005
        /*09fc*/ 	.word	0x00028c40
        /*0a00*/ 	.short	0x010a
        /*0a02*/ 	.byte	0x3f
	.zero		1


	//   ....[83]....
        /*0a04*/ 	.word	0x000120b0
        /*0a08*/ 	.word	0x00000003
        /*0a0c*/ 	.word	0x00028c40
        /*0a10*/ 	.short	0x010a
        /*0a12*/ 	.byte	0x3f
	.zero		1


	//   ....[84]....
        /*0a14*/ 	.word	0x00012100
        /*0a18*/ 	.word	0x00000005
        /*0a1c*/ 	.word	0x00028c60
        /*0a20*/ 	.short	0x010a
        /*0a22*/ 	.byte	0x3f
	.zero		1


	//----- nvinfo : EIATTR_NUM_MBARRIERS
	.align		4
.L_496:
        /*0a24*/ 	.byte	0x03, 0x38
        /*0a26*/ 	.short	0x0016


	//----- nvinfo : EIATTR_EXIT_INSTR_OFFSETS
	.align		4
        /*0a28*/ 	.byte	0x04, 0x1c
        /*0a2a*/ 	.short	(.L_498 - .L_497)


	//   ....[0]....
.L_497:
        /*0a2c*/ 	.word	0x00000930


	//   ....[1]....
        /*0a30*/ 	.word	0x0000bc70


	//   ....[2]....
        /*0a34*/ 	.word	0x0000fbf0


	//----- nvinfo : EIATTR_MAX_THREADS
	.align		4
.L_498:
        /*0a38*/ 	.byte	0x04, 0x05
        /*0a3a*/ 	.short	(.L_500 - .L_499)
.L_499:
        /*0a3c*/ 	.word	0x00000180
        /*0a40*/ 	.word	0x00000001
        /*0a44*/ 	.word	0x00000001


	//----- nvinfo : EIATTR_CRS_STACK_SIZE
	.align		4
.L_500:
        /*0a48*/ 	.byte	0x04, 0x1e
        /*0a4a*/ 	.short	(.L_502 - .L_501)
.L_501:
        /*0a4c*/ 	.word	0x00000000


	//----- nvinfo : EIATTR_CBANK_PARAM_SIZE
	.align		4
.L_502:
        /*0a50*/ 	.byte	0x03, 0x19
        /*0a52*/ 	.short	0x0af0


	//----- nvinfo : EIATTR_PARAM_CBANK
	.align		4
        /*0a54*/ 	.byte	0x04, 0x0a
        /*0a56*/ 	.short	(.L_504 - .L_503)
	.align		4
.L_503:
        /*0a58*/ 	.word	index@(.nv.constant0._ZN7cutlass13device_kernelIN5flash11enable_sm90INS1_16FlashAttnFwdSm90INS1_25CollectiveMainloopFwdSm90ILi2EN4cute5tupleIJNS5_1CILi1EEES8_S8_EEENS6_IJNS7_ILi64EEESA_SA_EEELi512ENS_10bfloat16_tEfNS_4arch4Sm90ELb1ELb0ELb0ELb0ELb1ELb0ELb0ELb0ELb0ELb1ELb0ELb0EEENS1_21CollectiveEpilogueFwdINS6_IJSA_NS7_ILi512EEESA_EEES9_SC_SE_Li256ELb0ELb1ELb0ELb0EEENS1_30DynamicPersistentTileSchedulerILi256ELi128ELb0ELb1ELb1EEEEEEEEEvNT_6ParamsE)
        /*0a5c*/ 	.short	0x0210
        /*0a5e*/ 	.short	0x0af0


	//----- nvinfo : EIATTR_SW_WAR
	.align		4
.L_504:
        /*0a60*/ 	.byte	0x04, 0x36
        /*0a62*/ 	.short	(.L_506 - .L_505)
.L_505:
        /*0a64*/ 	.word	0x00000008
.L_506:


//--------------------- .nv.info._ZN7cutlass13device_kernelIN5flash11enable_sm90INS1_16FlashAttnFwdSm90INS1_25CollectiveMainloopFwdSm90ILi2EN4cute5tupleIJNS5_1CILi1EEES8_S8_EEENS6_IJNS7_ILi64EEESA_SA_EEELi512ENS_10bfloat16_tEfNS_4arch4Sm90ELb1ELb0ELb0ELb0ELb1ELb0ELb1ELb0ELb0ELb1ELb0ELb0EEENS1_21CollectiveEpilogueFwdINS6_IJSA_NS7_ILi512EEESA_EEES9_SC_SE_Li256ELb0ELb1ELb0ELb0EEENS1_30DynamicPersistentTileSchedulerILi256ELi128ELb0ELb1ELb1EEEEEEEEEvNT_6ParamsE --------------------------
	.section	.nv.info._ZN7cutlass13device_kernelIN5flash11enable_sm90INS1_16FlashAttnFwdSm90INS1_25CollectiveMainloopFwdSm90ILi2EN4cute5tupleIJNS5_1CILi1EEES8_S8_EEENS6_IJNS7_ILi64EEESA_SA_EEELi512ENS_10bfloat16_tEfNS_4arch4Sm90ELb1ELb0ELb0ELb0ELb1ELb0ELb1ELb0ELb0ELb1ELb0ELb0EEENS1_21CollectiveEpilogueFwdINS6_IJSA_NS7_ILi512EEESA_EEES9_SC_SE_Li256ELb0ELb1ELb0ELb0EEENS1_30DynamicPersistentTileSchedulerILi256ELi128ELb0ELb1ELb1EEEEEEEEEvNT_6ParamsE,"",@"SHT_CUDA_INFO"
	.sectionflags	@""
	.align	4


	//----- nvinfo : EIATTR_CUDA_API_VERSION
	.align		4
        /*0000*/ 	.byte	0x04, 0x37
        /*0002*/ 	.short	(.L_508 - .L_507)
.L_507:
        /*0004*/ 	.word	0x00000082


	//----- nvinfo : EIATTR_KPARAM_INFO
	.align		4
.L_508:
        /*0008*/ 	.byte	0x04, 0x17
        /*000a*/ 	.short	(.L_510 - .L_509)
.L_509:
        /*000c*/ 	.word	0x00000000
        /*0010*/ 	.short	0x0000
        /*0012*/ 	.short	0x0070
        /*0014*/ 	.byte	0x00, 0xf0, 0x01, 0x2e


	//----- nvinfo : EIATTR_SPARSE_MMA_MASK
	.align		4
.L_510:
        /*0018*/ 	.byte	0x03, 0x50
        /*001a*/ 	.short	0x0000


	//----- nvinfo : EIATTR_MAXREG_COUNT
	.align		4
        /*001c*/ 	.byte	0x03, 0x1b
        /*001e*/ 	.short	0x00a8


	//----- nvinfo : EIATTR_NUM_BARRIERS
	.align		4
        /*0020*/ 	.byte	0x02, 0x4c
        /*0022*/ 	.byte	0x10
	.zero		1


	//----- nvinfo : EIATTR_EXTERNS
	.align		4
        /*0024*/ 	.byte	0x04, 0x0f
        /*0026*/ 	.short	(.L_512 - .L_511)


	//   ....[0]....
	.align		4
.L_511:
        /*0028*/ 	.word	index@(__assertfail)


	//----- nvinfo : EIATTR_ANNOTATIONS
	.align		4
.L_512:
        /*002c*/ 	.byte	0x04, 0x55
        /*002e*/ 	.short	(.L_514 - .L_513)


	//   ....[0]....
.L_513:
        /*0030*/ 	.word	0x00000001
        /*0034*/ 	.byte	0xb0, 0xf9, 0x00, 0x00, 0x01, 0x00, 0x00, 0x00, 0xb0, 0xfa, 0x00, 0x00, 0x01, 0x00, 0x00, 0x00
        /*0044*/ 	.byte	0xf0, 0x01, 0x01, 0x00, 0x01, 0x00, 0x00, 0x00, 0x20, 0x02, 0x01, 0x00, 0x01, 0x00, 0x00, 0x00
        /*0054*/ 	.byte	0x10, 0x10, 0x01, 0x00, 0x01, 0x00, 0x00, 0x00, 0x20, 0x10, 0x01, 0x00, 0x01, 0x00, 0x00, 0x00
        /*0064*/ 	.byte	0x80, 0x1e, 0x01, 0x00, 0x01, 0x00, 0x00, 0x00, 0x90, 0x1e, 0x01, 0x00, 0x01, 0x00, 0x00, 0x00
        /*0074*/ 	.byte	0x10, 0x27, 0x01, 0x00, 0x01, 0x00, 0x00, 0x00, 0x30, 0x27, 0x01, 0x00, 0x01, 0x00, 0x00, 0x00
        /*0084*/ 	.byte	0x70, 0x28, 0x01, 0x00, 0x01, 0x00, 0x00, 0x00, 0x90, 0x28, 0x01, 0x00, 0x01, 0x00, 0x00, 0x00
        /*0094*/ 	.byte	0x80, 0x43, 0x01, 0x00


	//----- nvinfo : EIATTR_MERCURY_ISA_VERSION
	.align		4
.L_514:
        /*0098*/ 	.byte	0x03, 0x5f
        /*009a*/ 	.short	0x0101


	//----- nvinfo : EIATTR_INT_WARP_WIDE_INSTR_OFFSETS
	.align		4
        /*009c*/ 	.byte	0x04, 0x31
        /*009e*/ 	.short	(.L_516 - .L_515)


	//   ....[0]....
.L_515:
        /*00a0*/ 	.word	0x000000c0


	//   ....[1]....
        /*00a4*/ 	.word	0x000000d0


	//   ....[2]....
        /*00a8*/ 	.word	0x000000e0


	//   ....[3]....
        /*00ac*/ 	.word	0x00000180


	//   ....[4]....
        /*00b0*/ 	.word	0x00010730


	//   ....[5]....
        /*00b4*/ 	.word	0x000107c0


	//   ....[6]....
        /*00b8*/ 	.word	0x00014110


	//   ....[7]....
        /*00bc*/ 	.word	0x000141a0


	//----- nvinfo : EIATTR_COOP_GROUP_MASK_REGIDS
	.align		4
.L_516:
        /*00c0*/ 	.byte	0x04, 0x29
        /*00c2*/ 	.short	(.L_518 - .L_517)


	//   ....[0]....
.L_517:
        /*00c4*/ 	.word	0xffffffff


	//   ....[1]....
        /*00c8*/ 	.word	0xffffffff


	//   ....[2]....
        /*00cc*/ 	.word	0xffffffff


	//   ....[3]....
        /*00d0*/ 	.word	0xffffffff


	//   ....[4]....
        /*00d4*/ 	.word	0xffffffff


	//   ....[5]....
        /*00d8*/ 	.word	0xffffffff


	//   ....[6]....
        /*00dc*/ 	.word	0xffffffff


	//   ....[7]....
        /*00e0*/ 	.word	0xffffffff


	//   ....[8]....
        /*00e4*/ 	.word	0xffffffff


	//   ....[9]....
        /*00e8*/ 	.word	0xffffffff


	//   ....[10]....
        /*00ec*/ 	.word	0xffffffff


	//   ....[11]....
        /*00f0*/ 	.word	0xffffffff


	//   ....[12]....
        /*00f4*/ 	.word	0xffffffff


	//   ....[13]....
        /*00f8*/ 	.word	0xffffffff


	//   ....[14]....
        /*00fc*/ 	.word	0xffffffff


	//   ....[15]....
        /*0100*/ 	.word	0xffffffff


	//   ....[16]....
        /*0104*/ 	.word	0xffffffff


	//   ....[17]....
        /*0108*/ 	.word	0xffffffff


	//   ....[18]....
        /*010c*/ 	.word	0xffffffff


	//   ....[19]....
        /*0110*/ 	.word	0xffffffff


	//   ....[20]....
        /*0114*/ 	.word	0xffffffff


	//   ....[21]....
        /*0118*/ 	.word	0xffffffff


	//   ....[22]....
        /*011c*/ 	.word	0xffffffff


	//   ....[23]....
        /*0120*/ 	.word	0xffffffff


	//   ....[24]....
        /*0124*/ 	.word	0xffffffff


	//   ....[25]....
        /*0128*/ 	.word	0xffffffff


	//   ....[26]....
        /*012c*/ 	.word	0xffffffff


	//   ....[27]....
        /*0130*/ 	.word	0xffffffff


	//   ....[28]....
        /*0134*/ 	.word	0xffffffff


	//   ....[29]....
        /*0138*/ 	.word	0xffffffff


	//   ....[30]....
        /*013c*/ 	.word	0xffffffff


	//   ....[31]....
        /*0140*/ 	.word	0xffffffff


	//   ....[32]....
        /*0144*/ 	.word	0xffffffff


	//   ....[33]....
        /*0148*/ 	.word	0xffffffff


	//   ....[34]....
        /*014c*/ 	.word	0xffffffff


	//   ....[35]....
        /*0150*/ 	.word	0xffffffff


	//   ....[36]....
        /*0154*/ 	.word	0xffffffff


	//   ....[37]....
        /*0158*/ 	.word	0xffffffff


	//   ....[38]....
        /*015c*/ 	.word	0xffffffff


	//   ....[39]....
        /*0160*/ 	.word	0xffffffff


	//   ....[40]....
        /*0164*/ 	.word	0xffffffff


	//   ....[41]....
        /*0168*/ 	.word	0xffffffff


	//   ....[42]....
        /*016c*/ 	.word	0xffffffff


	//   ....[43]....
        /*0170*/ 	.word	0xffffffff


	//   ....[44]....
        /*0174*/ 	.word	0xffffffff


	//   ....[45]....
        /*0178*/ 	.word	0xffffffff


	//   ....[46]....
        /*017c*/ 	.word	0xffffffff


	//   ....[47]....
        /*0180*/ 	.word	0xffffffff


	//   ....[48]....
        /*0184*/ 	.word	0xffffffff


	//   ....[49]....
        /*0188*/ 	.word	0xffffffff


	//   ....[50]....
        /*018c*/ 	.word	0xffffffff


	//   ....[51]....
        /*0190*/ 	.word	0xffffffff


	//   ....[52]....
        /*0194*/ 	.word	0xffffffff


	//   ....[53]....
        /*0198*/ 	.word	0xffffffff


	//   ....[54]....
        /*019c*/ 	.word	0xffffffff


	//   ....[55]....
        /*01a0*/ 	.word	0xffffffff


	//   ....[56]....
        /*01a4*/ 	.word	0xffffffff


	//   ....[57]....
        /*01a8*/ 	.word	0xffffffff


	//   ....[58]....
        /*01ac*/ 	.word	0xffffffff


	//   ....[59]....
        /*01b0*/ 	.word	0xffffffff


	//   ....[60]....
        /*01b4*/ 	.word	0xffffffff


	//   ....[61]....
        /*01b8*/ 	.word	0xffffffff


	//   ....[62]....
        /*01bc*/ 	.word	0xffffffff


	//   ....[63]....
        /*01c0*/ 	.word	0xffffffff


	//   ....[64]....
        /*01c4*/ 	.word	0xffffffff


	//   ....[65]....
        /*01c8*/ 	.word	0xffffffff


	//   ....[66]....
        /*01cc*/ 	.word	0xffffffff


	//   ....[67]....
        /*01d0*/ 	.word	0xffffffff


	//   ....[68]....
        /*01d4*/ 	.word	0xffffffff


	//   ....[69]....
        /*01d8*/ 	.word	0xffffffff


	//   ....[70]....
        /*01dc*/ 	.word	0xffffffff


	//   ....[71]....
        /*01e0*/ 	.word	0xffffffff


	//   ....[72]....
        /*01e4*/ 	.word	0xffffffff


	//   ....[73]....
        /*01e8*/ 	.word	0xffffffff


	//   ....[74]....
        /*01ec*/ 	.word	0xffffffff


	//   ....[75]....
        /*01f0*/ 	.word	0xffffffff


	//   ....[76]....
        /*01f4*/ 	.word	0xffffffff


	//   ....[77]....
        /*01f8*/ 	.word	0xffffffff


	//   ....[78]....
        /*01fc*/ 	.word	0xffffffff


	//   ....[79]....
        /*0200*/ 	.word	0xffffffff


	//   ....[80]....
        /*0204*/ 	.word	0xffffffff


	//   ....[81]....
        /*0208*/ 	.word	0xffffffff


	//   ....[82]....
        /*020c*/ 	.word	0xffffffff


	//   ....[83]....
        /*0210*/ 	.word	0xffffffff


	//   ....[84]....
        /*0214*/ 	.word	0xffffffff


	//   ....[85]....
        /*0218*/ 	.word	0xffffffff


	//   ....[86]....
        /*021c*/ 	.word	0xffffffff


	//   ....[87]....
        /*0220*/ 	.word	0xffffffff


	//   ....[88]....
        /*0224*/ 	.word	0xffffffff


	//   ....[89]....
        /*0228*/ 	.word	0xffffffff


	//   ....[90]....
        /*022c*/ 	.word	0xffffffff


	//   ....[91]....
        /*0230*/ 	.word	0xffffffff


	//   ....[92]....
        /*0234*/ 	.word	0xffffffff


	//   ....[93]....
        /*0238*/ 	.word	0xffffffff


	//   ....[94]....
        /*023c*/ 	.word	0xffffffff


	//   ....[95]....
        /*0240*/ 	.word	0xffffffff


	//   ....[96]....
        /*0244*/ 	.word	0xffffffff


	//   ....[97]....
        /*0248*/ 	.word	0xffffffff


	//   ....[98]....
        /*024c*/ 	.word	0x0500000f


	//   ....[99]....
        /*0250*/ 	.word	0x0500000f


	//   ....[100]....
        /*0254*/ 	.word	0x0500000f


	//   ....[101]....
        /*0258*/ 	.word	0x0500000f


	//   ....[102]....
        /*025c*/ 	.word	0x0500000f


	//   ....[103]....
        /*0260*/ 	.word	0x0500000f


	//   ....[104]....
        /*0264*/ 	.word	0x0500000f


	//   ....[105]....
        /*0268*/ 	.word	0x0500000f


	//   ....[106]....
        /*026c*/ 	.word	0x0500000f


	//   ....[107]....
        /*0270*/ 	.word	0x0500000f


	//   ....[108]....
        /*0274*/ 	.word	0x0500000f


	//   ....[109]....
        /*0278*/ 	.word	0x0500000f


	//   ....[110]....
        /*027c*/ 	.word	0x0500000f


	//   ....[111]....
        /*0280*/ 	.word	0x0500000f


	//   ....[112]....
        /*0284*/ 	.word	0x0500000f


	//   ....[113]....
        /*0288*/ 	.word	0x0500000f


	//   ....[114]....
        /*028c*/ 	.word	0x0500000f


	//   ....[115]....
        /*0290*/ 	.word	0x0500000f


	//   ....[116]....
        /*0294*/ 	.word	0x0500000f


	//   ....[117]....
        /*0298*/ 	.word	0x0500000f


	//   ....[118]....
        /*029c*/ 	.word	0x0500000f


	//   ....[119]....
        /*02a0*/ 	.word	0x0500000f


	//   ....[120]....
        /*02a4*/ 	.word	0x0500000f


	//   ....[121]....
        /*02a8*/ 	.word	0x0500000f


	//   ....[122]....
        /*02ac*/ 	.word	0x0500000f


	//   ....[123]....
        /*02b0*/ 	.word	0x0500000f


	//   ....[124]....
        /*02b4*/ 	.word	0x0500000f


	//   ....[125]....
        /*02b8*/ 	.word	0x0500000f


	//   ....[126]....
        /*02bc*/ 	.word	0x0500000f


	//   ....[127]....
        /*02c0*/ 	.word	0x0500000f


	//   ....[128]....
        /*02c4*/ 	.word	0x0500000f


	//   ....[129]....
        /*02c8*/ 	.word	0x0500000f


	//   ....[130]....
        /*02cc*/ 	.word	0x0500000f


	//   ....[131]....
        /*02d0*/ 	.word	0x0500000f


	//   ....[132]....
        /*02d4*/ 	.word	0x0500000f


	//   ....[133]....
        /*02d8*/ 	.word	0x0500000f


	//   ....[134]....
        /*02dc*/ 	.word	0x0500000f


	//   ....[135]....
        /*02e0*/ 	.word	0x0500000f


	//   ....[136]....
        /*02e4*/ 	.word	0x0500000f


	//   ....[137]....
        /*02e8*/ 	.word	0x0500000f


	//   ....[138]....
        /*02ec*/ 	.word	0x0500000f


	//   ....[139]....
        /*02f0*/ 	.word	0x0500000f


	//   ....[140]....
        /*02f4*/ 	.word	0x0500000f


	//   ....[141]....
        /*02f8*/ 	.word	0x0500000f


	//   ....[142]....
        /*02fc*/ 	.word	0x0500000f


	//   ....[143]....
        /*0300*/ 	.word	0x0500000f


	//   ....[144]....
        /*0304*/ 	.word	0x0500000f


	//   ....[145]....
        /*0308*/ 	.word	0x0500000f


	//   ....[146]....
        /*030c*/ 	.word	0x0500000f


	//   ....[147]....
        /*0310*/ 	.word	0x0500000f


	//   ....[148]....
        /*0314*/ 	.word	0x0500000f


	//----- nvinfo : EIATTR_COOP_GROUP_INSTR_OFFSETS
	.align		4
.L_518:
        /*0318*/ 	.byte	0x04, 0x28
        /*031a*/ 	.short	(.L_520 - .L_519)


	//   ....[0]....
.L_519:
        /*031c*/ 	.word	0x00000080


	//   ....[1]....
        /*0320*/ 	.word	0x00000090


	//   ....[2]....
        /*0324*/ 	.word	0x000002b0


	//   ....[3]....
        /*0328*/ 	.word	0x00000410


	//   ....[4]....
        /*032c*/ 	.word	0x00000530


	//   ....[5]....
        /*0330*/ 	.word	0x00000690


	//   ....[6]....
        /*0334*/ 	.word	0x00001860


	//   ....[7]....
        /*0338*/ 	.word	0x000035b0


	//   ....[8]....
        /*033c*/ 	.word	0x00004540


	//   ....[9]....
        /*0340*/ 	.word	0x00005200


	//   ....[10]....
        /*0344*/ 	.word	0x00005220


	//   ....[11]....
        /*0348*/ 	.word	0x00005570


	//   ....[12]....
        /*034c*/ 	.word	0x000056a0


	//   ....[13]....
        /*0350*/ 	.word	0x000058d0


	//   ....[14]....
        /*0354*/ 	.word	0x00005a00


	//   ....[15]....
        /*0358*/ 	.word	0x00006250


	//   ....[16]....
        /*035c*/ 	.word	0x00006fd0


	//   ....[17]....
        /*0360*/ 	.word	0x00007c10


	//   ....[18]....
        /*0364*/ 	.word	0x00007c30


	//   ....[19]....
        /*0368*/ 	.word	0x00007f60


	//   ....[20]....
        /*036c*/ 	.word	0x00008060


	//   ....[21]....
        /*0370*/ 	.word	0x000083d0


	//   ....[22]....
        /*0374*/ 	.word	0x00008440


	//   ....[23]....
        /*0378*/ 	.word	0x00009590


	//   ....[24]....
        /*037c*/ 	.word	0x0000a260


	//   ....[25]....
        /*0380*/ 	.word	0x0000af50


	//   ....[26]....
        /*0384*/ 	.word	0x0000af80


	//   ....[27]....
        /*0388*/ 	.word	0x0000b1c0


	//   ....[28]....
        /*038c*/ 	.word	0x0000b390


	//   ....[29]....
        /*0390*/ 	.word	0x0000c300


	//   ....[30]....
        /*0394*/ 	.word	0x0000c3d0


	//   ....[31]....
        /*0398*/ 	.word	0x0000c400


	//   ....[32]....
        /*039c*/ 	.word	0x0000c460


	//   ....[33]....
        /*03a0*/ 	.word	0x0000c480


	//   ....[34]....
        /*03a4*/ 	.word	0x0000d680


	//   ....[35]....
        /*03a8*/ 	.word	0x0000e1c0


	//   ....[36]....
        /*03ac*/ 	.word	0x0000e1f0


	//   ....[37]....
        /*03b0*/ 	.word	0x0000e220


	//   ....[38]....
        /*03b4*/ 	.word	0x0000e240


	//   ....[39]....
        /*03b8*/ 	.word	0x0000e880


	//   ....[40]....
        /*03bc*/ 	.word	0x0000e8a0


	//   ....[41]....
        /*03c0*/ 	.word	0x0000ead0


	//   ....[42]....
        /*03c4*/ 	.word	0x0000eaf0


	//   ....[43]....
        /*03c8*/ 	.word	0x0000f470


	//   ....[44]....
        /*03cc*/ 	.word	0x0000f490


	//   ....[45]....
        /*03d0*/ 	.word	0x0000f6d0


	//   ....[46]....
        /*03d4*/ 	.word	0x0000f6f0


	//   ....[47]....
        /*03d8*/ 	.word	0x0000f9e0


	//   ....[48]....
        /*03dc*/ 	.word	0x000111d0


	//   ....[49]....
        /*03e0*/ 	.word	0x000111f0


	//   ....[50]....
        /*03e4*/ 	.word	0x00011210


	//   ....[51]....
        /*03e8*/ 	.word	0x00011260


	//   ....[52]....
        /*03ec*/ 	.word	0x00011290


	//   ....[53]....
        /*03f0*/ 	.word	0x000112e0


	//   ....[54]....
        /*03f4*/ 	.word	0x00011310


	//   ....[55]....
        /*03f8*/ 	.word	0x00011320


	//   ....[56]....
        /*03fc*/ 	.word	0x000119e0


	//   ....[57]....
        /*0400*/ 	.word	0x00011a10


	//   ....[58]....
        /*0404*/ 	.word	0x00011a60


	//   ....[59]....
        /*0408*/ 	.word	0x00011ad0


	//   ....[60]....
        /*040c*/ 	.word	0x00011af0


	//   ....[61]....
        /*0410*/ 	.word	0x00011b70


	//   ....[62]....
        /*0414*/ 	.word	0x00011b90


	//   ....[63]....
        /*0418*/ 	.word	0x00011bb0


	//   ....[64]....
        /*041c*/ 	.word	0x000121b0


	//   ....[65]....
        /*0420*/ 	.word	0x000121e0


	//   ....[66]....
        /*0424*/ 	.word	0x00012240


	//   ....[67]....
        /*0428*/ 	.word	0x00012330


	//   ....[68]....
        /*042c*/ 	.word	0x00012350


	//   ....[69]....
        /*0430*/ 	.word	0x00012450


	//   ....[70]....
        /*0434*/ 	.word	0x00012460


	//   ....[71]....
        /*0438*/ 	.word	0x00012490


	//   ....[72]....
        /*043c*/ 	.word	0x00012a60


	//   ....[73]....
        /*0440*/ 	.word	0x00012a90


	//   ....[74]....
        /*0444*/ 	.word	0x00012ac0


	//   ....[75]....
        /*0448*/ 	.word	0x00012b20


	//   ....[76]....
        /*044c*/ 	.word	0x00012c70


	//   ....[77]....
        /*0450*/ 	.word	0x00012c90


	//   ....[78]....
        /*0454*/ 	.word	0x00012ca0


	//   ....[79]....
        /*0458*/ 	.word	0x00012df0


	//   ....[80]....
        /*045c*/ 	.word	0x00013670


	//   ....[81]....
        /*0460*/ 	.word	0x00013690


	//   ....[82]....
        /*0464*/ 	.word	0x000136e0


	//   ....[83]....
        /*0468*/ 	.word	0x000136f0


	//   ....[84]....
        /*046c*/ 	.word	0x00013730


	//   ....[85]....
        /*0470*/ 	.word	0x00013740


	//   ....[86]....
        /*0474*/ 	.word	0x00013750


	//   ....[87]....
        /*0478*/ 	.word	0x00013790


	//   ....[88]....
        /*047c*/ 	.word	0x00013ab0


	//   ....[89]....
        /*0480*/ 	.word	0x00013af0


	//   ....[90]....
        /*0484*/ 	.word	0x00013b10


	//   ....[91]....
        /*0488*/ 	.word	0x00013b80


	//   ....[92]....
        /*048c*/ 	.word	0x00013ba0


	//   ....[93]....
        /*0490*/ 	.word	0x00013bc0


	//   ....[94]....
        /*0494*/ 	.word	0x00013c60


	//   ....[95]....
        /*0498*/ 	.word	0x00013c80


	//   ....[96]....
        /*049c*/ 	.word	0x000142c0


	//   ....[97]....
        /*04a0*/ 	.word	0x000144a0


	//   ....[98]....
        /*04a4*/ 	.word	0x00014a20


	//   ....[99]....
        /*04a8*/ 	.word	0x00014b00


	//   ....[100]....
        /*04ac*/ 	.word	0x00014ba0


	//   ....[101]....
        /*04b0*/ 	.word	0x00014c00


	//   ....[102]....
        /*04b4*/ 	.word	0x00014cc0


	//   ....[103]....
        /*04b8*/ 	.word	0x00014d30


	//   ....[104]....
        /*04bc*/ 	.word	0x00014df0


	//   ....[105]....
        /*04c0*/ 	.word	0x00014e60


	//   ....[106]....
        /*04c4*/ 	.word	0x00014f10


	//   ....[107]....
        /*04c8*/ 	.word	0x00014fb0


	//   ....[108]....
        /*04cc*/ 	.word	0x00015040


	//   ....[109]....
        /*04d0*/ 	.word	0x000150a0


	//   ....[110]....
        /*04d4*/ 	.word	0x00015180


	//   ....[111]....
        /*04d8*/ 	.word	0x000151f0


	//   ....[112]....
        /*04dc*/ 	.word	0x000152d0


	//   ....[113]....
        /*04e0*/ 	.word	0x00015330


	//   ....[114]....
        /*04e4*/ 	.word	0x000153e0


	//   ....[115]....
        /*04e8*/ 	.word	0x00015470


	//   ....[116]....
        /*04ec*/ 	.word	0x00015520


	//   ....[117]....
        /*04f0*/ 	.word	0x00015620


	//   ....[118]....
        /*04f4*/ 	.word	0x00015710


	//   ....[119]....
        /*04f8*/ 	.word	0x000158c0


	//   ....[120]....
        /*04fc*/ 	.word	0x00015910


	//   ....[121]....
        /*0500*/ 	.word	0x00015a20


	//   ....[122]....
        /*0504*/ 	.word	0x00015b00


	//   ....[123]....
        /*0508*/ 	.word	0x00015c70


	//   ....[124]....
        /*050c*/ 	.word	0x00015d70


	//   ....[125]....
        /*0510*/ 	.word	0x00015f90


	//   ....[126]....
        /*0514*/ 	.word	0x00015fe0


	//   ....[127]....
        /*0518*/ 	.word	0x000161a0


	//   ....[128]....
        /*051c*/ 	.word	0x000161f0


	//   ....[129]....
        /*0520*/ 	.word	0x000163b0


	//   ....[130]....
        /*0524*/ 	.word	0x00016400


	//   ....[131]....
        /*0528*/ 	.word	0x000164e0


	//   ....[132]....
        /*052c*/ 	.word	0x00016580


	//   ....[133]....
        /*0530*/ 	.word	0x000165e0


	//   ....[134]....
        /*0534*/ 	.word	0x00016690


	//   ....[135]....
        /*0538*/ 	.word	0x000166f0


	//   ....[136]....
        /*053c*/ 	.word	0x000167a0


	//   ....[137]....
        /*0540*/ 	.word	0x00016800


	//   ....[138]....
        /*0544*/ 	.word	0x000168b0


	//   ....[139]....
        /*0548*/ 	.word	0x000169a0


	//   ....[140]....
        /*054c*/ 	.word	0x00016a80


	//   ....[141]....
        /*0550*/ 	.word	0x00016b60


	//   ....[142]....
        /*0554*/ 	.word	0x00016c70


	//   ....[143]....
        /*0558*/ 	.word	0x00016d90


	//   ....[144]....
        /*055c*/ 	.word	0x00016e70


	//   ....[145]....
        /*0560*/ 	.word	0x00016f80


	//   ....[146]....
        /*0564*/ 	.word	0x00017060


	//   ....[147]....
        /*0568*/ 	.word	0x000170f0


	//   ....[148]....
        /*056c*/ 	.word	0x00017210


	//----- nvinfo : EIATTR_REG_RECONFIG
	.align		4
.L_520:
        /*0570*/ 	.byte	0x01, 0x54
	.zero		2


	//----- nvinfo : EIATTR_SYSCALL_OFFSETS
	.align		4
        /*0574*/ 	.byte	0x04, 0x46
        /*0576*/ 	.short	(.L_522 - .L_521)


	//   ....[0]....
.L_521:
        /*0578*/ 	.word	0x00003760


	//   ....[1]....
        /*057c*/ 	.word	0x00010920


	//   ....[2]....
        /*0580*/ 	.word	0x00010a70


	//   ....[3]....
        /*0584*/ 	.word	0x00010b60


	//   ....[4]....
        /*0588*/ 	.word	0x00011620


	//   ....[5]....
        /*058c*/ 	.word	0x00011e60


	//----- nvinfo : EIATTR_MBARRIER_INSTR_OFFSETS
	.align		4
.L_522:
        /*0590*/ 	.byte	0x04, 0x39
        /*0592*/ 	.short	(.L_524 - .L_523)


	//   ....[0]....
.L_523:
        /*0594*/ 	.word	0x00000190
        /*0598*/ 	.word	0x000000ff
        /*059c*/ 	.word	0x00038800
        /*05a0*/ 	.short	0x0100
        /*05a2*/ 	.byte	0x08
	.zero		1


	//   ....[1]....
        /*05a4*/ 	.word	0x000001a0
        /*05a8*/ 	.word	0x000000ff
        /*05ac*/ 	.word	0x00038810
        /*05b0*/ 	.short	0x0100
        /*05b2*/ 	.byte	0x08
	.zero		1


	//   ....[2]....
        /*05b4*/ 	.word	0x000001b0
        /*05b8*/ 	.word	0x000000ff
        /*05bc*/ 	.word	0x00038820
        /*05c0*/ 	.short	0x0100
        /*05c2*/ 	.byte	0x08
	.zero		1


	//   ....[3]....
        /*05c4*/ 	.word	0x00000260
        /*05c8*/ 	.word	0x000000ff
        /*05cc*/ 	.word	0x00038830
        /*05d0*/ 	.short	0x0100
        /*05d2*/ 	.byte	0x06
	.zero		1


	//   ....[4]....
        /*05d4*/ 	.word	0x00000270
        /*05d8*/ 	.word	0x000000ff
        /*05dc*/ 	.word	0x00038840
        /*05e0*/ 	.short	0x0100
        /*05e2*/ 	.byte	0x06
	.zero		1


	//   ....[5]....
        /*05e4*/ 	.word	0x00000280
        /*05e8*/ 	.word	0x000000ff
        /*05ec*/ 	.word	0x00038838
        /*05f0*/ 	.short	0x0100
        /*05f2*/ 	.byte	0x06
	.zero		1


	//   ....[6]....
        /*05f4*/ 	.word	0x00000290
        /*05f8*/ 	.word	0x000000ff
        /*05fc*/ 	.word	0x00038848
        /*0600*/ 	.short	0x0100
        /*0602*/ 	.byte	0x06
	.zero		1


	//   ....[7]....
        /*0604*/ 	.word	0x000003c0
        /*0608*/ 	.word	0x000000ff
        /*060c*/ 	.word	0x00038850
        /*0610*/ 	.short	0x0100
        /*0612*/ 	.byte	0x08
	.zero		1


	//   ....[8]....
        /*0614*/ 	.word	0x000003d0
        /*0618*/ 	.word	0x000000ff
        /*061c*/ 	.word	0x00038860
        /*0620*/ 	.short	0x0100
        /*0622*/ 	.byte	0x08
	.zero		1


	//   ....[9]....
        /*0624*/ 	.word	0x000003e0
        /*0628*/ 	.word	0x000000ff
        /*062c*/ 	.word	0x00038858
        /*0630*/ 	.short	0x0100
        /*0632*/ 	.byte	0x08
	.zero		1


	//   ....[10]....
        /*0634*/ 	.word	0x000003f0
        /*0638*/ 	.word	0x000000ff
        /*063c*/ 	.word	0x00038868
        /*0640*/ 	.short	0x0100
        /*0642*/ 	.byte	0x08
	.zero		1


	//   ....[11]....
        /*0644*/ 	.word	0x000004e0
        /*0648*/ 	.word	0x000000ff
        /*064c*/ 	.word	0x00038870
        /*0650*/ 	.short	0x0100
        /*0652*/ 	.byte	0x06
	.zero		1


	//   ....[12]....
        /*0654*/ 	.word	0x000004f0
        /*0658*/ 	.word	0x000000ff
        /*065c*/ 	.word	0x00038880
        /*0660*/ 	.short	0x0100
        /*0662*/ 	.byte	0x06
	.zero		1


	//   ....[13]....
        /*0664*/ 	.word	0x00000500
        /*0668*/ 	.word	0x000000ff
        /*066c*/ 	.word	0x00038878
        /*0670*/ 	.short	0x0100
        /*0672*/ 	.byte	0x06
	.zero		1


	//   ....[14]....
        /*0674*/ 	.word	0x00000510
        /*0678*/ 	.word	0x000000ff
        /*067c*/ 	.word	0x00038888
        /*0680*/ 	.short	0x0100
        /*0682*/ 	.byte	0x06
	.zero		1


	//   ....[15]....
        /*0684*/ 	.word	0x00000640
        /*0688*/ 	.word	0x000000ff
        /*068c*/ 	.word	0x00038890
        /*0690*/ 	.short	0x0100
        /*0692*/ 	.byte	0x08
	.zero		1


	//   ....[16]....
        /*0694*/ 	.word	0x00000650
        /*0698*/ 	.word	0x000000ff
        /*069c*/ 	.word	0x000388a0
        /*06a0*/ 	.short	0x0100
        /*06a2*/ 	.byte	0x08
	.zero		1


	//   ....[17]....
        /*06a4*/ 	.word	0x00000660
        /*06a8*/ 	.word	0x000000ff
        /*06ac*/ 	.word	0x00038898
        /*06b0*/ 	.short	0x0100
        /*06b2*/ 	.byte	0x08
	.zero		1


	//   ....[18]....
        /*06b4*/ 	.word	0x00000670
        /*06b8*/ 	.word	0x000000ff
        /*06bc*/ 	.word	0x000388a8
        /*06c0*/ 	.short	0x0100
        /*06c2*/ 	.byte	0x08
	.zero		1


	//   ....[19]....
        /*06c4*/ 	.word	0x000007b0
        /*06c8*/ 	.word	0x000000ff
        /*06cc*/ 	.word	0x000388b0
        /*06d0*/ 	.short	0x0100
        /*06d2*/ 	.byte	0x08
	.zero		1


	//   ....[20]....
        /*06d4*/ 	.word	0x000007c0
        /*06d8*/ 	.word	0x000000ff
        /*06dc*/ 	.word	0x000388c0
        /*06e0*/ 	.short	0x0100
        /*06e2*/ 	.byte	0x08
	.zero		1


	//   ....[21]....
        /*06e4*/ 	.word	0x000007d0
        /*06e8*/ 	.word	0x000000ff
        /*06ec*/ 	.word	0x000388b8
        /*06f0*/ 	.short	0x0100
        /*06f2*/ 	.byte	0x08
	.zero		1


	//   ....[22]....
        /*06f4*/ 	.word	0x000007e0
        /*06f8*/ 	.word	0x000000ff
        /*06fc*/ 	.word	0x000388c8
        /*0700*/ 	.short	0x0100
        /*0702*/ 	.byte	0x08
	.zero		1


	//   ....[23]....
        /*0704*/ 	.word	0x00001c30
        /*0708*/ 	.word	0x00000000
        /*070c*/ 	.word	0x00000000
        /*0710*/ 	.short	0x0101
        /*0712*/ 	.byte	0x3f
	.zero		1


	//   ....[24]....
        /*0714*/ 	.word	0x00002730
        /*0718*/ 	.word	0x00000000
        /*071c*/ 	.word	0x00000000
        /*0720*/ 	.short	0x0101
        /*0722*/ 	.byte	0x3f
	.zero		1


	//   ....[25]....
        /*0724*/ 	.word	0x000037e0
        /*0728*/ 	.word	0x00000011
        /*072c*/ 	.word	0x00038800
        /*0730*/ 	.short	0x010a
        /*0732*/ 	.byte	0x3f
	.zero		1


	//   ....[26]....
        /*0734*/ 	.word	0x00003840
        /*0738*/ 	.word	0x00000009
        /*073c*/ 	.word	0x00038830
        /*0740*/ 	.short	0x010a
        /*0742*/ 	.byte	0x3f
	.zero		1


	//   ....[27]....
        /*0744*/ 	.word	0x000038b0
        /*0748*/ 	.word	0x00000009
        /*074c*/ 	.word	0x00038830
        /*0750*/ 	.short	0x010a
        /*0752*/ 	.byte	0x3f
	.zero		1


	//   ....[28]....
        /*0754*/ 	.word	0x00003b30
        /*0758*/ 	.word	0x00000011
        /*075c*/ 	.word	0x00038810
        /*0760*/ 	.short	0x010a
        /*0762*/ 	.byte	0x3f
	.zero		1


	//   ....[29]....
        /*0764*/ 	.word	0x00003b70
        /*0768*/ 	.word	0x00000009
        /*076c*/ 	.word	0x00038850
        /*0770*/ 	.short	0x010a
        /*0772*/ 	.byte	0x3f
	.zero		1


	//   ....[30]....
        /*0774*/ 	.word	0x00003c40
        /*0778*/ 	.word	0x00000009
        /*077c*/ 	.word	0x00038850
        /*0780*/ 	.short	0x010a
        /*0782*/ 	.byte	0x3f
	.zero		1


	//   ....[31]....
        /*0784*/ 	.word	0x00005c20
        /*0788*/ 	.word	0x00000018
        /*078c*/ 	.word	0x00000000
        /*0790*/ 	.short	0x0101
        /*0792*/ 	.byte	0x3f
	.zero		1


	//   ....[32]....
        /*0794*/ 	.word	0x00006380
        /*0798*/ 	.word	0x0000000a
        /*079c*/ 	.word	0x00000000
        /*07a0*/ 	.short	0x0101
        /*07a2*/ 	.byte	0x3f
	.zero		1


	//   ....[33]....
        /*07a4*/ 	.word	0x000064d0
        /*07a8*/ 	.word	0x00000009
        /*07ac*/ 	.word	0x00038830
        /*07b0*/ 	.short	0x010a
        /*07b2*/ 	.byte	0x3f
	.zero		1


	//   ....[34]....
        /*07b4*/ 	.word	0x00006520
        /*07b8*/ 	.word	0x00000009
        /*07bc*/ 	.word	0x00038830
        /*07c0*/ 	.short	0x010a
        /*07c2*/ 	.byte	0x3f
	.zero		1


	//   ....[35]....
        /*07c4*/ 	.word	0x000066a0
        /*07c8*/ 	.word	0x00000009
        /*07cc*/ 	.word	0x00038850
        /*07d0*/ 	.short	0x010a
        /*07d2*/ 	.byte	0x3f
	.zero		1


	//   ....[36]....
        /*07d4*/ 	.word	0x000066f0
        /*07d8*/ 	.word	0x00000009
        /*07dc*/ 	.word	0x00038850
        /*07e0*/ 	.short	0x010a
        /*07e2*/ 	.byte	0x3f
	.zero		1


	//   ....[37]....
        /*07e4*/ 	.word	0x00008680
        /*07e8*/ 	.word	0x00000098
        /*07ec*/ 	.word	0x00000000
        /*07f0*/ 	.short	0x0101
        /*07f2*/ 	.byte	0x3f
	.zero		1


	//   ....[38]....
        /*07f4*/ 	.word	0x00009640
        /*07f8*/ 	.word	0x0000000a
        /*07fc*/ 	.word	0x00000000
        /*0800*/ 	.short	0x0101
        /*0802*/ 	.byte	0x3f
	.zero		1


	//   ....[39]....
        /*0804*/ 	.word	0x00009760
        /*0808*/ 	.word	0x00000009
        /*080c*/ 	.word	0x00038830
        /*0810*/ 	.short	0x010a
        /*0812*/ 	.byte	0x3f
	.zero		1


	//   ....[40]....
        /*0814*/ 	.word	0x000097b0
        /*0818*/ 	.word	0x00000009
        /*081c*/ 	.word	0x00038830
        /*0820*/ 	.short	0x010a
        /*0822*/ 	.byte	0x3f
	.zero		1


	//   ....[41]....
        /*0824*/ 	.word	0x00009930
        /*0828*/ 	.word	0x00000009
        /*082c*/ 	.word	0x00038850
        /*0830*/ 	.short	0x010a
        /*0832*/ 	.byte	0x3f
	.zero		1


	//   ....[42]....
        /*0834*/ 	.word	0x00009980
        /*0838*/ 	.word	0x00000009
        /*083c*/ 	.word	0x00038850
        /*0840*/ 	.short	0x010a
        /*0842*/ 	.byte	0x3f
	.zero		1


	//   ....[43]....
        /*0844*/ 	.word	0x0000b710
        /*0848*/ 	.word	0x0000009a
        /*084c*/ 	.word	0x00000000
        /*0850*/ 	.short	0x0101
        /*0852*/ 	.byte	0x3f
	.zero		1


	//   ....[44]....
        /*0854*/ 	.word	0x0000c3a0
        /*0858*/ 	.word	0x0000000a
        /*085c*/ 	.word	0x00000000
        /*0860*/ 	.short	0x0101
        /*0862*/ 	.byte	0x3f
	.zero		1


	//   ....[45]....
        /*0864*/ 	.word	0x0000e870
        /*0868*/ 	.word	0x00000000
        /*086c*/ 	.word	0x00000000
        /*0870*/ 	.short	0x0101
        /*0872*/ 	.byte	0x3f
	.zero		1


	//   ....[46]....
        /*0874*/ 	.word	0x00010f80
        /*0878*/ 	.word	0x0000001b
        /*087c*/ 	.word	0x00038840
        /*0880*/ 	.short	0x010a
        /*0882*/ 	.byte	0x3f
	.zero		1


	//   ....[47]....
        /*0884*/ 	.word	0x000113f0
        /*0888*/ 	.word	0x0000001b
        /*088c*/ 	.word	0x00038830
        /*0890*/ 	.short	0x0107
        /*0892*/ 	.byte	0x3f
	.zero		1


	//   ....[48]....
        /*0894*/ 	.word	0x000114b0
        /*0898*/ 	.word	0x0000001b
        /*089c*/ 	.word	0x00038830
        /*08a0*/ 	.short	0x0101
        /*08a2*/ 	.byte	0x3f
	.zero		1


	//   ....[49]....
        /*08a4*/ 	.word	0x00011ca0
        /*08a8*/ 	.word	0x00000011
        /*08ac*/ 	.word	0x00038800
        /*08b0*/ 	.short	0x0107
        /*08b2*/ 	.byte	0x3f
	.zero		1


	//   ....[50]....
        /*08b4*/ 	.word	0x00011d30
        /*08b8*/ 	.word	0x00000011
        /*08bc*/ 	.word	0x00038800
        /*08c0*/ 	.short	0x0101
        /*08c2*/ 	.byte	0x3f
	.zero		1


	//   ....[51]....
        /*08c4*/ 	.word	0x000126a0
        /*08c8*/ 	.word	0x00000011
        /*08cc*/ 	.word	0x00038810
        /*08d0*/ 	.short	0x0107
        /*08d2*/ 	.byte	0x3f
	.zero		1


	//   ....[52]....
        /*08d4*/ 	.word	0x00012790
        /*08d8*/ 	.word	0x00000011
        /*08dc*/ 	.word	0x00038810
        /*08e0*/ 	.short	0x0101
        /*08e2*/ 	.byte	0x3f
	.zero		1


	//   ....[53]....
        /*08e4*/ 	.word	0x000127b0
        /*08e8*/ 	.word	0x00000011
        /*08ec*/ 	.word	0x00038820
        /*08f0*/ 	.short	0x010a
        /*08f2*/ 	.byte	0x3f
	.zero		1


	//   ....[54]....
        /*08f4*/ 	.word	0x00012840
        /*08f8*/ 	.word	0x0000001b
        /*08fc*/ 	.word	0x00038860
        /*0900*/ 	.short	0x010a
        /*0902*/ 	.byte	0x3f
	.zero		1


	//   ....[55]....
        /*0904*/ 	.word	0x000130b0
        /*0908*/ 	.word	0x0000001b
        /*090c*/ 	.word	0x00038850
        /*0910*/ 	.short	0x0107
        /*0912*/ 	.byte	0x3f
	.zero		1


	//   ....[56]....
        /*0914*/ 	.word	0x00013180
        /*0918*/ 	.word	0x0000001b
        /*091c*/ 	.word	0x00038850
        /*0920*/ 	.short	0x0101
        /*0922*/ 	.byte	0x3f
	.zero		1


	//   ....[57]....
        /*0924*/ 	.word	0x000134d0
        /*0928*/ 	.word	0x00000008
        /*092c*/ 	.word	0x00038840
        /*0930*/ 	.short	0x010a
        /*0932*/ 	.byte	0x3f
	.zero		1


	//   ....[58]....
        /*0934*/ 	.word	0x00013810
        /*0938*/ 	.word	0x00000008
        /*093c*/ 	.word	0x00038830
        /*0940*/ 	.short	0x0107
        /*0942*/ 	.byte	0x3f
	.zero		1


	//   ....[59]....
        /*0944*/ 	.word	0x000138d0
        /*0948*/ 	.word	0x00000008
        /*094c*/ 	.word	0x00038830
        /*0950*/ 	.short	0x0101
        /*0952*/ 	.byte	0x3f
	.zero		1


	//   ....[60]....
        /*0954*/ 	.word	0x00013900
        /*0958*/ 	.word	0x00000008
        /*095c*/ 	.word	0x00038860
        /*0960*/ 	.short	0x010a
        /*0962*/ 	.byte	0x3f
	.zero		1


	//   ....[61]....
        /*0964*/ 	.word	0x00013f80
        /*0968*/ 	.word	0x00000008
        /*096c*/ 	.word	0x00038850
        /*0970*/ 	.short	0x0107
        /*0972*/ 	.byte	0x3f
	.zero		1


	//   ....[62]....
        /*0974*/ 	.word	0x00014040
        /*0978*/ 	.word	0x00000008
        /*097c*/ 	.word	0x00038850
        /*0980*/ 	.short	0x0101
        /*0982*/ 	.byte	0x3f
	.zero		1


	//   ....[63]....
        /*0984*/ 	.word	0x00014420
        /*0988*/ 	.word	0x00000005
        /*098c*/ 	.word	0x00038820
        /*0990*/ 	.short	0x010a
        /*0992*/ 	.byte	0x3f
	.zero		1


	//   ....[64]....
        /*0994*/ 	.word	0x000145a0
        /*0998*/ 	.word	0x00000003
        /*099c*/ 	.word	0x00038840
        /*09a0*/ 	.short	0x010a
        /*09a2*/ 	.byte	0x3f
	.zero		1


	//   ....[65]....
        /*09a4*/ 	.word	0x00014640
        /*09a8*/ 	.word	0x00000005
        /*09ac*/ 	.word	0x00038840
        /*09b0*/ 	.short	0x010a
        /*09b2*/ 	.byte	0x3f
	.zero		1


	//   ....[66]....
        /*09b4*/ 	.word	0x00014680
        /*09b8*/ 	.word	0x00000003
        /*09bc*/ 	.word	0x00038860
        /*09c0*/ 	.short	0x010a
        /*09c2*/ 	.byte	0x3f
	.zero		1


	//   ....[67]....
        /*09c4*/ 	.word	0x000146c0
        /*09c8*/ 	.word	0x00000005
        /*09cc*/ 	.word	0x00038860
        /*09d0*/ 	.short	0x010a
        /*09d2*/ 	.byte	0x3f
	.zero		1


	//   ....[68]....
        /*09d4*/ 	.word	0x00014720
        /*09d8*/ 	.word	0x00000011
        /*09dc*/ 	.word	0x00038800
        /*09e0*/ 	.short	0x010a
        /*09e2*/ 	.byte	0x3f
	.zero		1


	//   ....[69]....
        /*09e4*/ 	.word	0x00014770
        /*09e8*/ 	.word	0x00000009
        /*09ec*/ 	.word	0x00038830
        /*09f0*/ 	.short	0x010a
        /*09f2*/ 	.byte	0x3f
	.zero		1


	//   ....[70]....
        /*09f4*/ 	.word	0x000147c0
        /*09f8*/ 	.word	0x00000011
        /*09fc*/ 	.word	0x00038810
        /*0a00*/ 	.short	0x010a
        /*0a02*/ 	.byte	0x3f
	.zero		1


	//   ....[71]....
        /*0a04*/ 	.word	0x00014810
        /*0a08*/ 	.word	0x00000009
        /*0a0c*/ 	.word	0x00038850
        /*0a10*/ 	.short	0x010a
        /*0a12*/ 	.byte	0x3f
	.zero		1


	//   ....[72]....
        /*0a14*/ 	.word	0x00014860
        /*0a18*/ 	.word	0x00000009
        /*0a1c*/ 	.word	0x00038830
        /*0a20*/ 	.short	0x010a
        /*0a22*/ 	.byte	0x3f
	.zero		1


	//   ....[73]....
        /*0a24*/ 	.word	0x000148b0
        /*0a28*/ 	.word	0x00000009
        /*0a2c*/ 	.word	0x00038850
        /*0a30*/ 	.short	0x010a
        /*0a32*/ 	.byte	0x3f
	.zero		1


	//   ....[74]....
        /*0a34*/ 	.word	0x00014900
        /*0a38*/ 	.word	0x00000009
        /*0a3c*/ 	.word	0x00038830
        /*0a40*/ 	.short	0x010a
        /*0a42*/ 	.byte	0x3f
	.zero		1


	//   ....[75]....
        /*0a44*/ 	.word	0x00014950
        /*0a48*/ 	.word	0x00000009
        /*0a4c*/ 	.word	0x00038850
        /*0a50*/ 	.short	0x010a
        /*0a52*/ 	.byte	0x3f
	.zero		1


	//   ....[76]....
        /*0a54*/ 	.word	0x00014a50
        /*0a58*/ 	.word	0x0000001b
        /*0a5c*/ 	.word	0x00038840
        /*0a60*/ 	.short	0x010a
        /*0a62*/ 	.byte	0x3f
	.zero		1


	//   ....[77]....
        /*0a64*/ 	.word	0x00015b70
        /*0a68*/ 	.word	0x00000011
        /*0a6c*/ 	.word	0x00038820
        /*0a70*/ 	.short	0x010a
        /*0a72*/ 	.byte	0x3f
	.zero		1


	//   ....[78]....
        /*0a74*/ 	.word	0x00015bc0
        /*0a78*/ 	.word	0x0000001b
        /*0a7c*/ 	.word	0x00038860
        /*0a80*/ 	.short	0x010a
        /*0a82*/ 	.byte	0x3f
	.zero		1


	//   ....[79]....
        /*0a84*/ 	.word	0x00016430
        /*0a88*/ 	.word	0x00000008
        /*0a8c*/ 	.word	0x00038840
        /*0a90*/ 	.short	0x010a
        /*0a92*/ 	.byte	0x3f
	.zero		1


	//   ....[80]....
        /*0a94*/ 	.word	0x000168f0
        /*0a98*/ 	.word	0x00000008
        /*0a9c*/ 	.word	0x00038860
        /*0aa0*/ 	.short	0x010a
        /*0aa2*/ 	.byte	0x3f
	.zero		1


	//   ....[81]....
        /*0aa4*/ 	.word	0x00017130
        /*0aa8*/ 	.word	0x00000005
        /*0aac*/ 	.word	0x00038820
        /*0ab0*/ 	.short	0x010a
        /*0ab2*/ 	.byte	0x3f
	.zero		1


	//   ....[82]....
        /*0ab4*/ 	.word	0x000172d0
        /*0ab8*/ 	.word	0x00000003
        /*0abc*/ 	.word	0x00038840
        /*0ac0*/ 	.short	0x010a
        /*0ac2*/ 	.byte	0x3f
	.zero		1


	//   ....[83]....
        /*0ac4*/ 	.word	0x00017320
        /*0ac8*/ 	.word	0x00000005
        /*0acc*/ 	.word	0x00038840
        /*0ad0*/ 	.short	0x010a
        /*0ad2*/ 	.byte	0x3f
	.zero		1


	//   ....[84]....
        /*0ad4*/ 	.word	0x00017370
        /*0ad8*/ 	.word	0x00000003
        /*0adc*/ 	.word	0x00038860
        /*0ae0*/ 	.short	0x010a
        /*0ae2*/ 	.byte	0x3f
	.zero		1


	//----- nvinfo : EIATTR_NUM_MBARRIERS
	.align		4
.L_524:
        /*0ae4*/ 	.byte	0x03, 0x38
        /*0ae6*/ 	.short	0x0017


	//----- nvinfo : EIATTR_EXIT_INSTR_OFFSETS
	.align		4
        /*0ae8*/ 	.byte	0x04, 0x1c
        /*0aea*/ 	.short	(.L_526 - .L_525)


	//   ....[0]....
.L_525:
        /*0aec*/ 	.word	0x00000960


	//   ....[1]....
        /*0af0*/ 	.word	0x0000f950


	//   ....[2]....
        /*0af4*/ 	.word	0x00014710


	//----- nvinfo : EIATTR_MAX_THREADS
	.align		4
.L_526:
        /*0af8*/ 	.byte	0x04, 0x05
        /*0afa*/ 	.short	(.L_528 - .L_527)
.L_527:
        /*0afc*/ 	.word	0x00000180
        /*0b00*/ 	.word	0x00000001
        /*0b04*/ 	.word	0x00000001


	//----- nvinfo : EIATTR_CRS_STACK_SIZE
	.align		4
.L_528:
        /*0b08*/ 	.byte	0x04, 0x1e
        /*0b0a*/ 	.short	(.L_530 - .L_529)
.L_529:
        /*0b0c*/ 	.word	0x00000000


	//----- nvinfo : EIATTR_CBANK_PARAM_SIZE
	.align		4
.L_530:
        /*0b10*/ 	.byte	0x03, 0x19
        /*0b12*/ 	.short	0x0bf0


	//----- nvinfo : EIATTR_PARAM_CBANK
	.align		4
        /*0b14*/ 	.byte	0x04, 0x0a
        /*0b16*/ 	.short	(.L_532 - .L_531)
	.align		4
.L_531:
        /*0b18*/ 	.word	index@(.nv.constant0._ZN7cutlass13device_kernelIN5flash11enable_sm90INS1_16FlashAttnFwdSm90INS1_25CollectiveMainloopFwdSm90ILi2EN4cute5tupleIJNS5_1CILi1EEES8_S8_EEENS6_IJNS7_ILi64EEESA_SA_EEELi512ENS_10bfloat16_tEfNS_4arch4Sm90ELb1ELb0ELb0ELb0ELb1ELb0ELb1ELb0ELb0ELb1ELb0ELb0EEENS1_21CollectiveEpilogueFwdINS6_IJSA_NS7_ILi512EEESA_EEES9_SC_SE_Li256ELb0ELb1ELb0ELb0EEENS1_30DynamicPersistentTileSchedulerILi256ELi128ELb0ELb1ELb1EEEEEEEEEvNT_6ParamsE)
        /*0b1c*/ 	.short	0x0210
        /*0b1e*/ 	.short	0x0bf0


	//----- nvinfo : EIATTR_SW_WAR
	.align		4
.L_532:
        /*0b20*/ 	.byte	0x04, 0x36
        /*0b22*/ 	.short	(.L_534 - .L_533)
.L_533:
        /*0b24*/ 	.word	0x00000008
.L_534:


//--------------------- .nv.info._ZN7cutlass13device_kernelIN5flash11enable_sm90INS1_16FlashAttnFwdSm90INS1_25CollectiveMainloopFwdSm90ILi2EN4cute5tupleIJNS5_1CILi1EEES8_S8_EEENS6_IJNS7_ILi64EEESA_SA_EEELi512ENS_10bfloat16_tEfNS_4arch4Sm90ELb1ELb0ELb0ELb1ELb1ELb0ELb0ELb0ELb0ELb1ELb0ELb0EEENS1_21CollectiveEpilogueFwdINS6_IJSA_NS7_ILi512EEESA_EEES9_SC_SE_Li256ELb1ELb1ELb0ELb0EEENS1_36VarlenDynamicPersistentTileSchedulerILi64ELi64ELi256ELi128ELb0ELb1ELb1ELb1ELb1ELb1EEEEEEEEEvNT_6ParamsE --------------------------
	.section	.nv.info._ZN7cutlass13device_kernelIN5flash11enable_sm90INS1_16FlashAttnFwdSm90INS1_25CollectiveMainloopFwdSm90ILi2EN4cute5tupleIJNS5_1CILi1EEES8_S8_EEENS6_IJNS7_ILi64EEESA_SA_EEELi512ENS_10bfloat16_tEfNS_4arch4Sm90ELb1ELb0ELb0ELb1ELb1ELb0ELb0ELb0ELb0ELb1ELb0ELb0EEENS1_21CollectiveEpilogueFwdINS6_IJSA_NS7_ILi512EEESA_EEES9_SC_SE_Li256ELb1ELb1ELb0ELb0EEENS1_36VarlenDynamicPersistentTileSchedulerILi64ELi64ELi256ELi128ELb0ELb1ELb1ELb1ELb1ELb1EEEEEEEEEvNT_6ParamsE,"",@"SHT_CUDA_INFO"
	.sectionflags	@""
	.align	4


	//----- nvinfo : EIATTR_CUDA_API_VERSION
	.align		4
        /*0000*/ 	.byte	0x04, 0x37
        /*0002*/ 	.short	(.L_536 - .L_535)
.L_535:
        /*0004*/ 	.word	0x00000082


	//----- nvinfo : EIATTR_KPARAM_INFO
	.align		4
.L_536:
        /*0008*/ 	.byte	0x04, 0x17
        /*000a*/ 	.short	(.L_538 - .L_537)
.L_537:
        /*000c*/ 	.word	0x00000000
        /*0010*/ 	.short	0x0000
        /*0012*/ 	.short	0x0070
        /*0014*/ 	.byte	0x00, 0xf0, 0x01, 0x2a


	//----- nvinfo : EIATTR_SPARSE_MMA_MASK
	.align		4
.L_538:
        /*0018*/ 	.byte	0x03, 0x50
        /*001a*/ 	.short	0x0000


	//----- nvinfo : EIATTR_MAXREG_COUNT
	.align		4
        /*001c*/ 	.byte	0x03, 0x1b
        /*001e*/ 	.short	0x00a8


	//----- nvinfo : EIATTR_NUM_BARRIERS
	.align		4
        /*0020*/ 	.byte	0x02, 0x4c
        /*0022*/ 	.byte	0x10
	.zero		1


	//----- nvinfo : EIATTR_EXTERNS
	.align		4
        /*0024*/ 	.byte	0x04, 0x0f
        /*0026*/ 	.short	(.L_540 - .L_539)


	//   ....[0]....
	.align		4
.L_539:
        /*0028*/ 	.word	index@(__assertfail)


	//----- nvinfo : EIATTR_ANNOTATIONS
	.align		4
.L_540:
        /*002c*/ 	.byte	0x04, 0x55
        /*002e*/ 	.short	(.L_542 - .L_541)


	//   ....[0]....
.L_541:
        /* <DEDUP_REMOVED lines=18> */


	//----- nvinfo : EIATTR_MERCURY_ISA_VERSION
	.align		4
.L_542:
        /*0138*/ 	.byte	0x03, 0x5f
        /*013a*/ 	.short	0x0101


	//----- nvinfo : EIATTR_UNUSED_LOAD_BYTE_OFFSET
	.align		4
        /*013c*/ 	.byte	0x04, 0x44
        /*013e*/ 	.short	(.L_544 - .L_543)


	//   ....[0]....
.L_543:
        /*0140*/ 	.word	0x00000940
        /*0144*/ 	.word	0x0000fff0


	//   ....[1]....
        /*0148*/ 	.word	0x000092e0
        /*014c*/ 	.word	0x0000fff0


	//----- nvinfo : EIATTR_INT_WARP_WIDE_INSTR_OFFSETS
	.align		4
.L_544:
        /*0150*/ 	.byte	0x04, 0x31
        /*0152*/ 	.short	(.L_546 - .L_545)


	//   ....[0]....
.L_545:
        /*0154*/ 	.word	0x000000c0


	//   ....[1]....
        /*0158*/ 	.word	0x000000d0


	//   ....[2]....
        /*015c*/ 	.word	0x00000170


	//   ....[3]....
        /*0160*/ 	.word	0x0000d590


	//   ....[4]....
        /*0164*/ 	.word	0x0000d620


	//   ....[5]....
        /*0168*/ 	.word	0x00010a90


	//   ....[6]....
        /*016c*/ 	.word	0x00010b20


	//----- nvinfo : EIATTR_COOP_GROUP_MASK_REGIDS
	.align		4
.L_546:
        /*0170*/ 	.byte	0x04, 0x29
        /*0172*/ 	.short	(.L_548 - .L_547)


	//   ....[0]....
.L_547:
        /*0174*/ 	.word	0xffffffff


	//   ....[1]....
        /*0178*/ 	.word	0xffffffff


	//   ....[2]....
        /*017c*/ 	.word	0xffffffff


	//   ....[3]....
        /*0180*/ 	.word	0xffffffff


	//   ....[4]....
        /*0184*/ 	.word	0xffffffff


	//   ....[5]....
        /*0188*/ 	.word	0xffffffff


	//   ....[6]....
        /*018c*/ 	.word	0xffffffff


	//   ....[7]....
        /*0190*/ 	.word	0xffffffff


	//   ....[8]....
        /*0194*/ 	.word	0xffffffff


	//   ....[9]....
        /*0198*/ 	.word	0xffffffff


	//   ....[10]....
        /*019c*/ 	.word	0xffffffff


	//   ....[11]....
        /*01a0*/ 	.word	0xffffffff


	//   ....[12]....
        /*01a4*/ 	.word	0xffffffff


	//   ....[13]....
        /*01a8*/ 	.word	0xffffffff


	//   ....[14]....
        /*01ac*/ 	.word	0xffffffff


	//   ....[15]....
        /*01b0*/ 	.word	0xffffffff


	//   ....[16]....
        /*01b4*/ 	.word	0xffffffff


	//   ....[17]....
        /*01b8*/ 	.word	0xffffffff


	//   ....[18]....
        /*01bc*/ 	.word	0xffffffff


	//   ....[19]....
        /*01c0*/ 	.word	0xffffffff


	//   ....[20]....
        /*01c4*/ 	.word	0xffffffff


	//   ....[21]....
        /*01c8*/ 	.word	0xffffffff


	//   ....[22]....
        /*01cc*/ 	.word	0xffffffff


	//   ....[23]....
        /*01d0*/ 	.word	0xffffffff


	//   ....[24]....
        /*01d4*/ 	.word	0xffffffff


	//   ....[25]....
        /*01d8*/ 	.word	0xffffffff


	//   ....[26]....
        /*01dc*/ 	.word	0xffffffff


	//   ....[27]....
        /*01e0*/ 	.word	0xffffffff


	//   ....[28]....
        /*01e4*/ 	.word	0xffffffff


	//   ....[29]....
        /*01e8*/ 	.word	0xffffffff


	//   ....[30]....
        /*01ec*/ 	.word	0xffffffff


	//   ....[31]....
        /*01f0*/ 	.word	0xffffffff


	//   ....[32]....
        /*01f4*/ 	.word	0xffffffff


	//   ....[33]....
        /*01f8*/ 	.word	0xffffffff


	//   ....[34]....
        /*01fc*/ 	.word	0xffffffff


	//   ....[35]....
        /*0200*/ 	.word	0xffffffff


	//   ....[36]....
        /*0204*/ 	.word	0xffffffff


	//   ....[37]....
        /*0208*/ 	.word	0xffffffff


	//   ....[38]....
        /*020c*/ 	.word	0xffffffff


	//   ....[39]....
        /*0210*/ 	.word	0xffffffff


	//   ....[40]....
        /*0214*/ 	.word	0xffffffff


	//   ....[41]....
        /*0218*/ 	.word	0xffffffff


	//   ....[42]....
        /*021c*/ 	.word	0xffffffff


	//   ....[43]....
        /*0220*/ 	.word	0xffffffff


	//   ....[44]....
        /*0224*/ 	.word	0xffffffff


	//   ....[45]....
        /*0228*/ 	.word	0xffffffff


	//   ....[46]....
        /*022c*/ 	.word	0xffffffff


	//   ....[47]....
        /*0230*/ 	.word	0xffffffff


	//   ....[48]....
        /*0234*/ 	.word	0xffffffff


	//   ....[49]....
        /*0238*/ 	.word	0xffffffff


	//   ....[50]....
        /*023c*/ 	.word	0xffffffff


	//   ....[51]....
        /*0240*/ 	.word	0xffffffff


	//   ....[52]....
        /*0244*/ 	.word	0xffffffff


	//   ....[53]....
        /*0248*/ 	.word	0xffffffff


	//   ....[54]....
        /*024c*/ 	.word	0xffffffff


	//   ....[55]....
        /*0250*/ 	.word	0xffffffff


	//   ....[56]....
        /*0254*/ 	.word	0xffffffff


	//   ....[57]....
        /*0258*/ 	.word	0xffffffff


	//   ....[58]....
        /*025c*/ 	.word	0xffffffff


	//   ....[59]....
        /*0260*/ 	.word	0xffffffff


	//   ....[60]....
        /*0264*/ 	.word	0xffffffff


	//   ....[61]....
        /*0268*/ 	.word	0xffffffff


	//   ....[62]....
        /*026c*/ 	.word	0xffffffff


	//   ....[63]....
        /*0270*/ 	.word	0xffffffff


	//   ....[64]....
        /*0274*/ 	.word	0xffffffff


	//   ....[65]....
        /*0278*/ 	.word	0xffffffff


	//   ....[66]....
        /*027c*/ 	.word	0xffffffff


	//   ....[67]....
        /*0280*/ 	.word	0xffffffff


	//   ....[68]....
        /*0284*/ 	.word	0xffffffff


	//   ....[69]....
        /*0288*/ 	.word	0xffffffff


	//   ....[70]....
        /*028c*/ 	.word	0xffffffff


	//   ....[71]....
        /*0290*/ 	.word	0xffffffff


	//   ....[72]....
        /*0294*/ 	.word	0xffffffff


	//   ....[73]....
        /*0298*/ 	.word	0xffffffff


	//   ....[74]....
        /*029c*/ 	.word	0xffffffff


	//   ....[75]....
        /*02a0*/ 	.word	0xffffffff


	//   ....[76]....
        /*02a4*/ 	.word	0xffffffff


	//   ....[77]....
        /*02a8*/ 	.word	0xffffffff


	//   ....[78]....
        /*02ac*/ 	.word	0xffffffff


	//   ....[79]....
        /*02b0*/ 	.word	0xffffffff


	//   ....[80]....
        /*02b4*/ 	.word	0xffffffff


	//   ....[81]....
        /*02b8*/ 	.word	0xffffffff


	//   ....[82]....
        /*02bc*/ 	.word	0xffffffff


	//   ....[83]....
        /*02c0*/ 	.word	0xffffffff


	//   ....[84]....
        /*02c4*/ 	.word	0xffffffff


	//   ....[85]....
        /*02c8*/ 	.word	0xffffffff


	//   ....[86]....
        /*02cc*/ 	.word	0xffffffff


	//   ....[87]....
        /*02d0*/ 	.word	0xffffffff


	//   ....[88]....
        /*02d4*/ 	.word	0xffffffff


	//   ....[89]....
        /*02d8*/ 	.word	0xffffffff


	//   ....[90]....
        /*02dc*/ 	.word	0xffffffff


	//   ....[91]....
        /*02e0*/ 	.word	0xffffffff


	//   ....[92]....
        /*02e4*/ 	.word	0xffffffff


	//   ....[93]....
        /*02e8*/ 	.word	0xffffffff


	//   ....[94]....
        /*02ec*/ 	.word	0xffffffff


	//   ....[95]....
        /*02f0*/ 	.word	0xffffffff


	//   ....[96]....
        /*02f4*/ 	.word	0xffffffff


	//   ....[97]....
        /*02f8*/ 	.word	0xffffffff


	//   ....[98]....
        /*02fc*/ 	.word	0xffffffff


	//   ....[99]....
        /*0300*/ 	.word	0xffffffff


	//   ....[100]....
        /*0304*/ 	.word	0xffffffff


	//   ....[101]....
        /*0308*/ 	.word	0xffffffff


	//   ....[102]....
        /*030c*/ 	.word	0xffffffff


	//   ....[103]....
        /*0310*/ 	.word	0xffffffff


	//   ....[104]....
        /*0314*/ 	.word	0xffffffff


	//   ....[105]....
        /*0318*/ 	.word	0xffffffff


	//   ....[106]....
        /*031c*/ 	.word	0xffffffff


	//   ....[107]....
        /*0320*/ 	.word	0xffffffff


	//   ....[108]....
        /*0324*/ 	.word	0xffffffff


	//   ....[109]....
        /*0328*/ 	.word	0xffffffff


	//   ....[110]....
        /*032c*/ 	.word	0xffffffff


	//   ....[111]....
        /*0330*/ 	.word	0xffffffff


	//   ....[112]....
        /*0334*/ 	.word	0xffffffff


	//   ....[113]....
        /*0338*/ 	.word	0xffffffff


	//   ....[114]....
        /*033c*/ 	.word	0xffffffff


	//   ....[115]....
        /*0340*/ 	.word	0xffffffff


	//   ....[116]....
        /*0344*/ 	.word	0xffffffff


	//   ....[117]....
        /*0348*/ 	.word	0xffffffff


	//   ....[118]....
        /*034c*/ 	.word	0x0500000f


	//   ....[119]....
        /*0350*/ 	.word	0x0500000f


	//   ....[120]....
        /*0354*/ 	.word	0x0500000f


	//   ....[121]....
        /*0358*/ 	.word	0x0500000f


	//   ....[122]....
        /*035c*/ 	.word	0x0500000f


	//   ....[123]....
        /*0360*/ 	.word	0x0500000f


	//   ....[124]....
        /*0364*/ 	.word	0x0500000f


	//   ....[125]....
        /*0368*/ 	.word	0x0500000f


	//   ....[126]....
        /*036c*/ 	.word	0x0500000f


	//   ....[127]....
        /*0370*/ 	.word	0x0500000f


	//   ....[128]....
        /*0374*/ 	.word	0x0500000f


	//   ....[129]....
        /*0378*/ 	.word	0x0500000f


	//   ....[130]....
        /*037c*/ 	.word	0x0500000f


	//   ....[131]....
        /*0380*/ 	.word	0x0500000f


	//   ....[132]....
        /*0384*/ 	.word	0x0500000f


	//   ....[133]....
        /*0388*/ 	.word	0x0500000f


	//   ....[134]....
        /*038c*/ 	.word	0x0500000f


	//   ....[135]....
        /*0390*/ 	.word	0x0500000f


	//   ....[136]....
        /*0394*/ 	.word	0x0500000f


	//   ....[137]....
        /*0398*/ 	.word	0x0500000f


	//   ....[138]....
        /*039c*/ 	.word	0x0500000f


	//   ....[139]....
        /*03a0*/ 	.word	0x0500000f


	//   ....[140]....
        /*03a4*/ 	.word	0x0500000f


	//   ....[141]....
        /*03a8*/ 	.word	0x0500000f


	//   ....[142]....
        /*03ac*/ 	.word	0x0500000f


	//   ....[143]....
        /*03b0*/ 	.word	0x0500000f


	//   ....[144]....
        /*03b4*/ 	.word	0x0500000f


	//   ....[145]....
        /*03b8*/ 	.word	0x0500000f


	//   ....[146]....
        /*03bc*/ 	.word	0x0500000f


	//   ....[147]....
        /*03c0*/ 	.word	0x0500000f


	//   ....[148]....
        /*03c4*/ 	.word	0x0500000f


	//   ....[149]....
        /*03c8*/ 	.word	0x0500000f


	//   ....[150]....
        /*03cc*/ 	.word	0x0500000f


	//   ....[151]....
        /*03d0*/ 	.word	0x0500000f


	//   ....[152]....
        /*03d4*/ 	.word	0x0500000f


	//   ....[153]....
        /*03d8*/ 	.word	0x0500000f


	//   ....[154]....
        /*03dc*/ 	.word	0x0500000f


	//   ....[155]....
        /*03e0*/ 	.word	0x0500000f


	//   ....[156]....
        /*03e4*/ 	.word	0x0500000f


	//   ....[157]....
        /*03e8*/ 	.word	0x0500000f


	//   ....[158]....
        /*03ec*/ 	.word	0x0500000f


	//   ....[159]....
        /*03f0*/ 	.word	0x0500000f


	//   ....[160]....
        /*03f4*/ 	.word	0x0500000f


	//   ....[161]....
        /*03f8*/ 	.word	0x0500000f


	//   ....[162]....
        /*03fc*/ 	.word	0x0500000f


	//   ....[163]....
        /*0400*/ 	.word	0x0500000f


	//   ....[164]....
        /*0404*/ 	.word	0x0500000f


	//   ....[165]....
        /*0408*/ 	.word	0x0500000f


	//   ....[166]....
        /*040c*/ 	.word	0x0500000f


	//   ....[167]....
        /*0410*/ 	.word	0x0500000f


	//   ....[168]....
        /*0414*/ 	.word	0x0500000f


	//   ....[169]....
        /*0418*/ 	.word	0x0500000f


	//   ....[170]....
        /*041c*/ 	.word	0x0500000f


	//   ....[171]....
        /*0420*/ 	.word	0x0500000f


	//   ....[172]....
        /*0424*/ 	.word	0x0500000f


	//   ....[173]....
        /*0428*/ 	.word	0x0500000f


	//   ....[174]....
        /*042c*/ 	.word	0x0500000f


	//   ....[175]....
        /*0430*/ 	.word	0x0500000f


	//   ....[176]....
        /*0434*/ 	.word	0x0500000f


	//----- nvinfo : EIATTR_COOP_GROUP_INSTR_OFFSETS
	.align		4
.L_548:
        /*0438*/ 	.byte	0x04, 0x28
        /*043a*/ 	.short	(.L_550 - .L_549)


	//   ....[0]....
.L_549:
        /*043c*/ 	.word	0x00000070


	//   ....[1]....
        /*0440*/ 	.word	0x000000b0


	//   ....[2]....
        /*0444*/ 	.word	0x00000290


	//   ....[3]....
        /*0448*/ 	.word	0x000003f0


	//   ....[4]....
        /*044c*/ 	.word	0x00000510


	//   ....[5]....
        /*0450*/ 	.word	0x00000670


	//   ....[6]....
        /*0454*/ 	.word	0x000019e0


	//   ....[7]....
        /*0458*/ 	.word	0x00003780


	//   ....[8]....
        /*045c*/ 	.word	0x00003de0


	//   ....[9]....
        /*0460*/ 	.word	0x00003e10


	//   ....[10]....
        /*0464*/ 	.word	0x000041d0


	//   ....[11]....
        /*0468*/ 	.word	0x000042d0


	//   ....[12]....
        /*046c*/ 	.word	0x00004500


	//   ....[13]....
        /*0470*/ 	.word	0x00004650


	//   ....[14]....
        /*0474*/ 	.word	0x00004f00


	//   ....[15]....
        /*0478*/ 	.word	0x000053f0


	//   ....[16]....
        /*047c*/ 	.word	0x00005410


	//   ....[17]....
        /*0480*/ 	.word	0x000057b0


	//   ....[18]....
        /*0484*/ 	.word	0x000058b0


	//   ....[19]....
        /*0488*/ 	.word	0x00005af0


	//   ....[20]....
        /*048c*/ 	.word	0x00005c50


	//   ....[21]....
        /*0490*/ 	.word	0x00006e00


	//   ....[22]....
        /*0494*/ 	.word	0x00007300


	//   ....[23]....
        /*0498*/ 	.word	0x00007330


	//   ....[24]....
        /*049c*/ 	.word	0x00007580


	//   ....[25]....
        /*04a0*/ 	.word	0x00007750


	//   ....[26]....
        /*04a4*/ 	.word	0x00008710


	//   ....[27]....
        /*04a8*/ 	.word	0x000087e0


	//   ....[28]....
        /*04ac*/ 	.word	0x00008820


	//   ....[29]....
        /*04b0*/ 	.word	0x000088c0


	//   ....[30]....
        /*04b4*/ 	.word	0x000088f0


	//   ....[31]....
        /*04b8*/ 	.word	0x0000a220


	//   ....[32]....
        /*04bc*/ 	.word	0x0000a850


	//   ....[33]....
        /*04c0*/ 	.word	0x0000a880


	//   ....[34]....
        /*04c4*/ 	.word	0x0000a8a0


	//   ....[35]....
        /*04c8*/ 	.word	0x0000a8c0


	//   ....[36]....
        /*04cc*/ 	.word	0x0000af50


	//   ....[37]....
        /*04d0*/ 	.word	0x0000af60


	//   ....[38]....
        /*04d4*/ 	.word	0x0000b190


	//   ....[39]....
        /*04d8*/ 	.word	0x0000b1b0


	//   ....[40]....
        /*04dc*/ 	.word	0x0000bd40


	//   ....[41]....
        /*04e0*/ 	.word	0x0000bd70


	//   ....[42]....
        /*04e4*/ 	.word	0x0000bfb0


	//   ....[43]....
        /*04e8*/ 	.word	0x0000bfd0


	//   ....[44]....
        /*04ec*/ 	.word	0x0000c290


	//   ....[45]....
        /*04f0*/ 	.word	0x0000c440


	//   ....[46]....
        /*04f4*/ 	.word	0x0000c470


	//   ....[47]....
        /*04f8*/ 	.word	0x0000c4a0


	//   ....[48]....
        /*04fc*/ 	.word	0x0000c4d0


	//   ....[49]....
        /*0500*/ 	.word	0x0000c500


	//   ....[50]....
        /*0504*/ 	.word	0x0000c530


	//   ....[51]....
        /*0508*/ 	.word	0x0000c680


	//   ....[52]....
        /*050c*/ 	.word	0x0000c6b0


	//   ....[53]....
        /*0510*/ 	.word	0x0000c6e0


	//   ....[54]....
        /*0514*/ 	.word	0x0000c710


	//   ....[55]....
        /*0518*/ 	.word	0x0000c740


	//   ....[56]....
        /*051c*/ 	.word	0x0000c770


	//   ....[57]....
        /*0520*/ 	.word	0x0000c800


	//   ....[58]....
        /*0524*/ 	.word	0x0000c860


	//   ....[59]....
        /*0528*/ 	.word	0x0000c8f0


	//   ....[60]....
        /*052c*/ 	.word	0x0000e320


	//   ....[61]....
        /*0530*/ 	.word	0x0000e340


	//   ....[62]....
        /*0534*/ 	.word	0x0000e3d0


	//   ....[63]....
        /*0538*/ 	.word	0x0000e3f0


	//   ....[64]....
        /*053c*/ 	.word	0x0000e470


	//   ....[65]....
        /*0540*/ 	.word	0x0000e490


	//   ....[66]....
        /*0544*/ 	.word	0x0000e4a0


	//   ....[67]....
        /*0548*/ 	.word	0x0000e4b0


	//   ....[68]....
        /*054c*/ 	.word	0x0000ec30


	//   ....[69]....
        /*0550*/ 	.word	0x0000ec60


	//   ....[70]....
        /*0554*/ 	.word	0x0000ed00


	//   ....[71]....
        /*0558*/ 	.word	0x0000ed20


	//   ....[72]....
        /*055c*/ 	.word	0x0000eda0


	//   ....[73]....
        /*0560*/ 	.word	0x0000edc0


	//   ....[74]....
        /*0564*/ 	.word	0x0000edd0


	//   ....[75]....
        /*0568*/ 	.word	0x0000ede0


	//   ....[76]....
        /*056c*/ 	.word	0x0000f280


	//   ....[77]....
        /*0570*/ 	.word	0x0000f340


	//   ....[78]....
        /*0574*/ 	.word	0x0000f490


	//   ....[79]....
        /*0578*/ 	.word	0x0000f4d0


	//   ....[80]....
        /*057c*/ 	.word	0x0000f4e0


	//   ....[81]....
        /*0580*/ 	.word	0x0000f4f0


	//   ....[82]....
        /*0584*/ 	.word	0x0000f640


	//   ....[83]....
        /*0588*/ 	.word	0x0000f790


	//   ....[84]....
        /*058c*/ 	.word	0x0000ffa0


	//   ....[85]....
        /*0590*/ 	.word	0x0000ffc0


	//   ....[86]....
        /*0594*/ 	.word	0x00010010


	//   ....[87]....
        /*0598*/ 	.word	0x00010020


	//   ....[88]....
        /*059c*/ 	.word	0x00010060


	//   ....[89]....
        /*05a0*/ 	.word	0x00010070


	//   ....[90]....
        /*05a4*/ 	.word	0x00010080


	//   ....[91]....
        /*05a8*/ 	.word	0x000100c0


	//   ....[92]....
        /*05ac*/ 	.word	0x000103e0


	//   ....[93]....
        /*05b0*/ 	.word	0x00010420


	//   ....[94]....
        /*05b4*/ 	.word	0x00010440


	//   ....[95]....
        /*05b8*/ 	.word	0x00010460


	//   ....[96]....
        /*05bc*/ 	.word	0x00010490


	//   ....[97]....
        /*05c0*/ 	.word	0x000104b0


	//   ....[98]....
        /*05c4*/ 	.word	0x000105b0


	//   ....[99]....
        /*05c8*/ 	.word	0x00010700


	//   ....[100]....
        /*05cc*/ 	.word	0x00010d00


	//   ....[101]....
        /*05d0*/ 	.word	0x00010d50


	//   ....[102]....
        /*05d4*/ 	.word	0x00010d80


	//   ....[103]....
        /*05d8*/ 	.word	0x00010db0


	//   ....[104]....
        /*05dc*/ 	.word	0x00010dc0


	//   ....[105]....
        /*05e0*/ 	.word	0x00010df0


	//   ....[106]....
        /*05e4*/ 	.word	0x00010e20


	//   ....[107]....
        /*05e8*/ 	.word	0x00010e50


	//   ....[108]....
        /*05ec*/ 	.word	0x00010fd0


	//   ....[109]....
        /*05f0*/ 	.word	0x00011000


	//   ....[110]....
        /*05f4*/ 	.word	0x00011030


	//   ....[111]....
        /*05f8*/ 	.word	0x00011060


	//   ....[112]....
        /*05fc*/ 	.word	0x00011090


	//   ....[113]....
        /*0600*/ 	.word	0x000110c0


	//   ....[114]....
        /*0604*/ 	.word	0x00011180


	//   ....[115]....
        /*0608*/ 	.word	0x000111a0


	//   ....[116]....
        /*060c*/ 	.word	0x00011210


	//   ....[117]....
        /*0610*/ 	.word	0x000118b0


	//   ....[118]....
        /*0614*/ 	.word	0x00011f00


	//   ....[119]....
        /*0618*/ 	.word	0x00011ff0


	//   ....[120]....
        /*061c*/ 	.word	0x00012090


	//   ....[121]....
        /*0620*/ 	.word	0x000120f0


	//   ....[122]....
        /*0624*/ 	.word	0x000121e0


	//   ....[123]....
        /*0628*/ 	.word	0x00012250


	//   ....[124]....
        /*062c*/ 	.word	0x00012340


	//   ....[125]....
        /*0630*/ 	.word	0x000123b0


	//   ....[126]....
        /*0634*/ 	.word	0x00012490


	//   ....[127]....
        /*0638*/ 	.word	0x00012540


	//   ....[128]....
        /*063c*/ 	.word	0x000125b0


	//   ....[129]....
        /*0640*/ 	.word	0x00012610


	//   ....[130]....
        /*0644*/ 	.word	0x00012700


	//   ....[131]....
        /*0648*/ 	.word	0x00012760


	//   ....[132]....
        /*064c*/ 	.word	0x00012860


	//   ....[133]....
        /*0650*/ 	.word	0x000128c0


	//   ....[134]....
        /*0654*/ 	.word	0x000129a0


	//   ....[135]....
        /*0658*/ 	.word	0x00012ae0


	//   ....[136]....
        /*065c*/ 	.word	0x00012bd0


	//   ....[137]....
        /*0660*/ 	.word	0x00012e60


	//   ....[138]....
        /*0664*/ 	.word	0x00012eb0


	//   ....[139]....
        /*0668*/ 	.word	0x00013080


	//   ....[140]....
        /*066c*/ 	.word	0x000130d0


	//   ....[141]....
        /*0670*/ 	.word	0x000132a0


	//   ....[142]....
        /*0674*/ 	.word	0x000132f0


	//   ....[143]....
        /*0678*/ 	.word	0x000133e0


	//   ....[144]....
        /*067c*/ 	.word	0x00013480


	//   ....[145]....
        /*0680*/ 	.word	0x000134e0


	//   ....[146]....
        /*0684*/ 	.word	0x00013590


	//   ....[147]....
        /*0688*/ 	.word	0x000135f0


	//   ....[148]....
        /*068c*/ 	.word	0x000136a0


	//   ....[149]....
        /*0690*/ 	.word	0x00013700


	//   ....[150]....
        /*0694*/ 	.word	0x000137b0


	//   ....[151]....
        /*0698*/ 	.word	0x000138a0


	//   ....[152]....
        /*069c*/ 	.word	0x00013970


	//   ....[153]....
        /*06a0*/ 	.word	0x00013a90


	//   ....[154]....
        /*06a4*/ 	.word	0x00013b90


	//   ....[155]....
        /*06a8*/ 	.word	0x00013cc0


	//   ....[156]....
        /*06ac*/ 	.word	0x00013da0


	//   ....[157]....
        /*06b0*/ 	.word	0x00013ea0


	//   ....[158]....
        /*06b4*/ 	.word	0x00013f80


	//   ....[159]....
        /*06b8*/ 	.word	0x00014010


	//   ....[160]....
        /*06bc*/ 	.word	0x000140b0


	//   ....[161]....
        /*06c0*/ 	.word	0x000141d0


	//   ....[162]....
        /*06c4*/ 	.word	0x00014240


	//   ....[163]....
        /*06c8*/ 	.word	0x000142b0


	//   ....[164]....
        /*06cc*/ 	.word	0x00014320


	//   ....[165]....
        /*06d0*/ 	.word	0x00014390


	//   ....[166]....
        /*06d4*/ 	.word	0x00014410


	//   ....[167]....
        /*06d8*/ 	.word	0x000144a0


	//   ....[168]....
        /*06dc*/ 	.word	0x00014530


	//   ....[169]....
        /*06e0*/ 	.word	0x000145a0


	//   ....[170]....
        /*06e4*/ 	.word	0x00014610


	//   ....[171]....
        /*06e8*/ 	.word	0x00014680


	//   ....[172]....
        /*06ec*/ 	.word	0x00014700


	//   ....[173]....
        /*06f0*/ 	.word	0x00014770


	//   ....[174]....
        /*06f4*/ 	.word	0x00014810


	//   ....[175]....
        /*06f8*/ 	.word	0x000148a0


	//   ....[176]....
        /*06fc*/ 	.word	0x000149c0


	//----- nvinfo : EIATTR_REG_RECONFIG
	.align		4
.L_550:
        /*0700*/ 	.byte	0x01, 0x54
	.zero		2


	//----- nvinfo : EIATTR_SYSCALL_OFFSETS
	.align		4
        /*0704*/ 	.byte	0x04, 0x46
        /*0706*/ 	.short	(.L_552 - .L_551)


	//   ....[0]....
.L_551:
        /*0708*/ 	.word	0x00003950


	//   ....[1]....
        /*070c*/ 	.word	0x0000d780


	//   ....[2]....
        /*0710*/ 	.word	0x0000d8d0


	//   ....[3]....
        /*0714*/ 	.word	0x0000d9c0


	//   ....[4]....
        /*0718*/ 	.word	0x0000e8d0


	//----- nvinfo : EIATTR_MBARRIER_INSTR_OFFSETS
	.align		4
.L_552:
        /*071c*/ 	.byte	0x04, 0x39
        /*071e*/ 	.short	(.L_554 - .L_553)


	//   ....[0]....
.L_553:
        /*0720*/ 	.word	0x00000180
        /*0724*/ 	.word	0x000000ff
        /*0728*/ 	.word	0x00028c00
        /*072c*/ 	.short	0x0100
        /*072e*/ 	.byte	0x08
	.zero		1


	//   ....[1]....
        /*0730*/ 	.word	0x00000190
        /*0734*/ 	.word	0x000000ff
        /*0738*/ 	.word	0x00028c20
        /*073c*/ 	.short	0x0100
        /*073e*/ 	.byte	0x08
	.zero		1


	//   ....[2]....
        /*0740*/ 	.word	0x00000240
        /*0744*/ 	.word	0x000000ff
        /*0748*/ 	.word	0x00028c30
        /*074c*/ 	.short	0x0100
        /*074e*/ 	.byte	0x06
	.zero		1


	//   ....[3]....
        /*0750*/ 	.word	0x00000250
        /*0754*/ 	.word	0x000000ff
        /*0758*/ 	.word	0x00028c40
        /*075c*/ 	.short	0x0100
        /*075e*/ 	.byte	0x06
	.zero		1


	//   ....[4]....
        /*0760*/ 	.word	0x00000260
        /*0764*/ 	.word	0x000000ff
        /*0768*/ 	.word	0x00028c38
        /*076c*/ 	.short	0x0100
        /*076e*/ 	.byte	0x06
	.zero		1


	//   ....[5]....
        /*0770*/ 	.word	0x00000270
        /*0774*/ 	.word	0x000000ff
        /*0778*/ 	.word	0x00028c48
        /*077c*/ 	.short	0x0100
        /*077e*/ 	.byte	0x06
	.zero		1


	//   ....[6]....
        /*0780*/ 	.word	0x000003a0
        /*0784*/ 	.word	0x000000ff
        /*0788*/ 	.word	0x00028c50
        /*078c*/ 	.short	0x0100
        /*078e*/ 	.byte	0x08
	.zero		1


	//   ....[7]....
        /*0790*/ 	.word	0x000003b0
        /*0794*/ 	.word	0x000000ff
        /*0798*/ 	.word	0x00028c60
        /*079c*/ 	.short	0x0100
        /*079e*/ 	.byte	0x08
	.zero		1


	//   ....[8]....
        /*07a0*/ 	.word	0x000003c0
        /*07a4*/ 	.word	0x000000ff
        /*07a8*/ 	.word	0x00028c58
        /*07ac*/ 	.short	0x0100
        /*07ae*/ 	.byte	0x08
	.zero		1


	//   ....[9]....
        /*07b0*/ 	.word	0x000003d0
        /*07b4*/ 	.word	0x000000ff
        /*07b8*/ 	.word	0x00028c68
        /*07bc*/ 	.short	0x0100
        /*07be*/ 	.byte	0x08
	.zero		1


	//   ....[10]....
        /*07c0*/ 	.word	0x000004c0
        /*07c4*/ 	.word	0x000000ff
        /*07c8*/ 	.word	0x00028c70
        /*07cc*/ 	.short	0x0100
        /*07ce*/ 	.byte	0x06
	.zero		1


	//   ....[11]....
        /*07d0*/ 	.word	0x000004d0
        /*07d4*/ 	.word	0x000000ff
        /*07d8*/ 	.word	0x00028c80
        /*07dc*/ 	.short	0x0100
        /*07de*/ 	.byte	0x06
	.zero		1


	//   ....[12]....
        /*07e0*/ 	.word	0x000004e0
        /*07e4*/ 	.word	0x000000ff
        /*07e8*/ 	.word	0x00028c78
        /*07ec*/ 	.short	0x0100
        /*07ee*/ 	.byte	0x06
	.zero		1


	//   ....[13]....
        /*07f0*/ 	.word	0x000004f0
        /*07f4*/ 	.word	0x000000ff
        /*07f8*/ 	.word	0x00028c88
        /*07fc*/ 	.short	0x0100
        /*07fe*/ 	.byte	0x06
	.zero		1


	//   ....[14]....
        /*0800*/ 	.word	0x00000620
        /*0804*/ 	.word	0x000000ff
        /*0808*/ 	.word	0x00028c90
        /*080c*/ 	.short	0x0100
        /*080e*/ 	.byte	0x08
	.zero		1


	//   ....[15]....
        /*0810*/ 	.word	0x00000630
        /*0814*/ 	.word	0x000000ff
        /*0818*/ 	.word	0x00028ca0
        /*081c*/ 	.short	0x0100
        /*081e*/ 	.byte	0x08
	.zero		1


	//   ....[16]....
        /*0820*/ 	.word	0x00000640
        /*0824*/ 	.word	0x000000ff
        /*0828*/ 	.word	0x00028c98
        /*082c*/ 	.short	0x0100
        /*082e*/ 	.byte	0x08
	.zero		1


	//   ....[17]....
        /*0830*/ 	.word	0x00000650
        /*0834*/ 	.word	0x000000ff
        /*0838*/ 	.word	0x00028ca8
        /*083c*/ 	.short	0x0100
        /*083e*/ 	.byte	0x08
	.zero		1


	//   ....[18]....
        /*0840*/ 	.word	0x00000790
        /*0844*/ 	.word	0x000000ff
        /*0848*/ 	.word	0x00028cb0
        /*084c*/ 	.short	0x0100
        /*084e*/ 	.byte	0x08
	.zero		1


	//   ....[19]....
        /*0850*/ 	.word	0x000007a0
        /*0854*/ 	.word	0x000000ff
        /*0858*/ 	.word	0x00028cc0
        /*085c*/ 	.short	0x0100
        /*085e*/ 	.byte	0x08
	.zero		1


	//   ....[20]....
        /*0860*/ 	.word	0x000007b0
        /*0864*/ 	.word	0x000000ff
        /*0868*/ 	.word	0x00028cb8
        /*086c*/ 	.short	0x0100
        /*086e*/ 	.byte	0x08
	.zero		1


	//   ....[21]....
        /*0870*/ 	.word	0x000007c0
        /*0874*/ 	.word	0x000000ff
        /*0878*/ 	.word	0x00028cc8
        /*087c*/ 	.short	0x0100
        /*087e*/ 	.byte	0x08
	.zero		1


	//   ....[22]....
        /*0880*/ 	.word	0x00001af0
        /*0884*/ 	.word	0x000000ff
        /*0888*/ 	.word	0x00028c50
        /*088c*/ 	.short	0x010a
        /*088e*/ 	.byte	0x15
	.zero		1


	//   ....[23]....
        /*0890*/ 	.word	0x00001da0
        /*0894*/ 	.word	0x000000ff
        /*0898*/ 	.word	0x00000000
        /*089c*/ 	.short	0x0101
        /*089e*/ 	.byte	0x06
	.zero		1


	//   ....[24]....
        /*08a0*/ 	.word	0x000026f0
        /*08a4*/ 	.word	0x000000ff
        /*08a8*/ 	.word	0x00028c50
        /*08ac*/ 	.short	0x010a
        /*08ae*/ 	.byte	0x15
	.zero		1


	//   ....[25]....
        /*08b0*/ 	.word	0x00002730
        /*08b4*/ 	.word	0x000000ff
        /*08b8*/ 	.word	0x00028c50
        /*08bc*/ 	.short	0x010a
        /*08be*/ 	.byte	0x15
	.zero		1


	//   ....[26]....
        /*08c0*/ 	.word	0x00002910
        /*08c4*/ 	.word	0x000000ff
        /*08c8*/ 	.word	0x00000000
        /*08cc*/ 	.short	0x0101
        /*08ce*/ 	.byte	0x06
	.zero		1


	//   ....[27]....
        /*08d0*/ 	.word	0x000039d0
        /*08d4*/ 	.word	0x000000ff
        /*08d8*/ 	.word	0x00028c00
        /*08dc*/ 	.short	0x010a
        /*08de*/ 	.byte	0x29
	.zero		1


	//   ....[28]....
        /*08e0*/ 	.word	0x00003a50
        /*08e4*/ 	.word	0x00000007
        /*08e8*/ 	.word	0x00028c30
        /*08ec*/ 	.short	0x010a
        /*08ee*/ 	.byte	0x3f
	.zero		1


	//   ....[29]....
        /*08f0*/ 	.word	0x00003a90
        /*08f4*/ 	.word	0x00000007
        /*08f8*/ 	.word	0x00028c30
        /*08fc*/ 	.short	0x010a
        /*08fe*/ 	.byte	0x3f
	.zero		1


	//   ....[30]....
        /*0900*/ 	.word	0x00003ec0
        /*0904*/ 	.word	0x000000ff
        /*0908*/ 	.word	0x00000000
        /*090c*/ 	.short	0x0101
        /*090e*/ 	.byte	0x06
	.zero		1


	//   ....[31]....
        /*0910*/ 	.word	0x00004cc0
        /*0914*/ 	.word	0x00000007
        /*0918*/ 	.word	0x00028c50
        /*091c*/ 	.short	0x010a
        /*091e*/ 	.byte	0x3f
	.zero		1


	//   ....[32]....
        /*0920*/ 	.word	0x00004d00
        /*0924*/ 	.word	0x00000007
        /*0928*/ 	.word	0x00028c50
        /*092c*/ 	.short	0x010a
        /*092e*/ 	.byte	0x3f
	.zero		1


	//   ....[33]....
        /*0930*/ 	.word	0x00005000
        /*0934*/ 	.word	0x000000ff
        /*0938*/ 	.word	0x00000000
        /*093c*/ 	.short	0x0101
        /*093e*/ 	.byte	0x06
	.zero		1


	//   ....[34]....
        /*0940*/ 	.word	0x00005160
        /*0944*/ 	.word	0x000000ff
        /*0948*/ 	.word	0x00028c30
        /*094c*/ 	.short	0x010a
        /*094e*/ 	.byte	0x17
	.zero		1


	//   ....[35]....
        /*0950*/ 	.word	0x000051a0
        /*0954*/ 	.word	0x000000ff
        /*0958*/ 	.word	0x00028c30
        /*095c*/ 	.short	0x010a
        /*095e*/ 	.byte	0x17
	.zero		1


	//   ....[36]....
        /*0960*/ 	.word	0x00005450
        /*0964*/ 	.word	0x000000ff
        /*0968*/ 	.word	0x00000000
        /*096c*/ 	.short	0x0101
        /*096e*/ 	.byte	0x06
	.zero		1


	//   ....[37]....
        /*0970*/ 	.word	0x00006bc0
        /*0974*/ 	.word	0x000000ff
        /*0978*/ 	.word	0x00028c50
        /*097c*/ 	.short	0x010a
        /*097e*/ 	.byte	0x17
	.zero		1


	//   ....[38]....
        /*0980*/ 	.word	0x00006c00
        /*0984*/ 	.word	0x000000ff
        /*0988*/ 	.word	0x00028c50
        /*098c*/ 	.short	0x010a
        /*098e*/ 	.byte	0x17
	.zero		1


	//   ....[39]....
        /*0990*/ 	.word	0x00006ec0
        /*0994*/ 	.word	0x000000ff
        /*0998*/ 	.word	0x00000000
        /*099c*/ 	.short	0x0101
        /*099e*/ 	.byte	0x17
	.zero		1


	//   ....[40]....
        /*09a0*/ 	.word	0x00006fe0
        /*09a4*/ 	.word	0x000000ff
        /*09a8*/ 	.word	0x00028c30
        /*09ac*/ 	.short	0x010a
        /*09ae*/ 	.byte	0x16
	.zero		1


	//   ....[41]....
        /*09b0*/ 	.word	0x00007020
        /*09b4*/ 	.word	0x000000ff
        /*09b8*/ 	.word	0x00028c30
        /*09bc*/ 	.short	0x010a
        /*09be*/ 	.byte	0x16
	.zero		1


	//   ....[42]....
        /*09c0*/ 	.word	0x00007220
        /*09c4*/ 	.word	0x000000ff
        /*09c8*/ 	.word	0x00000000
        /*09cc*/ 	.short	0x0101
        /*09ce*/ 	.byte	0x06
	.zero		1


	//   ....[43]....
        /*09d0*/ 	.word	0x000084d0
        /*09d4*/ 	.word	0x000000ff
        /*09d8*/ 	.word	0x00028c50
        /*09dc*/ 	.short	0x010a
        /*09de*/ 	.byte	0x16
	.zero		1


	//   ....[44]....
        /*09e0*/ 	.word	0x00008510
        /*09e4*/ 	.word	0x000000ff
        /*09e8*/ 	.word	0x00028c50
        /*09ec*/ 	.short	0x010a
        /*09ee*/ 	.byte	0x16
	.zero		1


	//   ....[45]....
        /*09f0*/ 	.word	0x000087c0
        /*09f4*/ 	.word	0x000000ff
        /*09f8*/ 	.word	0x00000000
        /*09fc*/ 	.short	0x0101
        /*09fe*/ 	.byte	0x16
	.zero		1


	//   ....[46]....
        /*0a00*/ 	.word	0x0000af20
        /*0a04*/ 	.word	0x000000ff
        /*0a08*/ 	.word	0x00000000
        /*0a0c*/ 	.short	0x0101
        /*0a0e*/ 	.byte	0x04
	.zero		1


	//   ....[47]....
        /*0a10*/ 	.word	0x0000e0e0
        /*0a14*/ 	.word	0x0000001b
        /*0a18*/ 	.word	0x00028c40
        /*0a1c*/ 	.short	0x010a
        /*0a1e*/ 	.byte	0x3f
	.zero		1


	//   ....[48]....
        /*0a20*/ 	.word	0x0000e5b0
        /*0a24*/ 	.word	0x0000001b
        /*0a28*/ 	.word	0x00028c30
        /*0a2c*/ 	.short	0x0107
        /*0a2e*/ 	.byte	0x3f
	.zero		1


	//   ....[49]....
        /*0a30*/ 	.word	0x0000e690
        /*0a34*/ 	.word	0x0000001b
        /*0a38*/ 	.word	0x00028c30
        /*0a3c*/ 	.short	0x0101
        /*0a3e*/ 	.byte	0x3f
	.zero		1


	//   ....[50]....
        /*0a40*/ 	.word	0x0000eee0
        /*0a44*/ 	.word	0x00000017
        /*0a48*/ 	.word	0x00028c00
        /*0a4c*/ 	.short	0x0107
        /*0a4e*/ 	.byte	0x3f
	.zero		1


	//   ....[51]....
        /*0a50*/ 	.word	0x0000efd0
        /*0a54*/ 	.word	0x00000017
        /*0a58*/ 	.word	0x00028c00
        /*0a5c*/ 	.short	0x0101
        /*0a5e*/ 	.byte	0x3f
	.zero		1


	//   ....[52]....
        /*0a60*/ 	.word	0x0000eff0
        /*0a64*/ 	.word	0x00000017
        /*0a68*/ 	.word	0x00028c20
        /*0a6c*/ 	.short	0x010a
        /*0a6e*/ 	.byte	0x3f
	.zero		1


	//   ....[53]....
        /*0a70*/ 	.word	0x0000f080
        /*0a74*/ 	.word	0x0000001b
        /*0a78*/ 	.word	0x00028c60
        /*0a7c*/ 	.short	0x010a
        /*0a7e*/ 	.byte	0x3f
	.zero		1


	//   ....[54]....
        /*0a80*/ 	.word	0x0000f9b0
        /*0a84*/ 	.word	0x0000001b
        /*0a88*/ 	.word	0x00028c50
        /*0a8c*/ 	.short	0x0107
        /*0a8e*/ 	.byte	0x3f
	.zero		1


	//   ....[55]....
        /*0a90*/ 	.word	0x0000fa80
        /*0a94*/ 	.word	0x0000001b
        /*0a98*/ 	.word	0x00028c50
        /*0a9c*/ 	.short	0x0101
        /*0a9e*/ 	.byte	0x3f
	.zero		1


	//   ....[56]....
        /*0aa0*/ 	.word	0x0000fe00
        /*0aa4*/ 	.word	0x00000006
        /*0aa8*/ 	.word	0x00028c40
        /*0aac*/ 	.short	0x010a
        /*0aae*/ 	.byte	0x3f
	.zero		1


	//   ....[57]....
        /*0ab0*/ 	.word	0x00010140
        /*0ab4*/ 	.word	0x00000006
        /*0ab8*/ 	.word	0x00028c30
        /*0abc*/ 	.short	0x0107
        /*0abe*/ 	.byte	0x3f
	.zero		1


	//   ....[58]....
        /*0ac0*/ 	.word	0x00010200
        /*0ac4*/ 	.word	0x00000006
        /*0ac8*/ 	.word	0x00028c30
        /*0acc*/ 	.short	0x0101
        /*0ace*/ 	.byte	0x3f
	.zero		1


	//   ....[59]....
        /*0ad0*/ 	.word	0x00010230
        /*0ad4*/ 	.word	0x00000006
        /*0ad8*/ 	.word	0x00028c60
        /*0adc*/ 	.short	0x010a
        /*0ade*/ 	.byte	0x3f
	.zero		1


	//   ....[60]....
        /*0ae0*/ 	.word	0x00010900
        /*0ae4*/ 	.word	0x00000006
        /*0ae8*/ 	.word	0x00028c50
        /*0aec*/ 	.short	0x0107
        /*0aee*/ 	.byte	0x3f
	.zero		1


	//   ....[61]....
        /*0af0*/ 	.word	0x000109c0
        /*0af4*/ 	.word	0x00000006
        /*0af8*/ 	.word	0x00028c50
        /*0afc*/ 	.short	0x0101
        /*0afe*/ 	.byte	0x3f
	.zero		1


	//   ....[62]....
        /*0b00*/ 	.word	0x00011830
        /*0b04*/ 	.word	0x00000005
        /*0b08*/ 	.word	0x00028c20
        /*0b0c*/ 	.short	0x010a
        /*0b0e*/ 	.byte	0x3f
	.zero		1


	//   ....[63]....
        /*0b10*/ 	.word	0x000119b0
        /*0b14*/ 	.word	0x00000003
        /*0b18*/ 	.word	0x00028c40
        /*0b1c*/ 	.short	0x010a
        /*0b1e*/ 	.byte	0x3f
	.zero		1


	//   ....[64]....
        /*0b20*/ 	.word	0x00011a50
        /*0b24*/ 	.word	0x00000005
        /*0b28*/ 	.word	0x00028c40
        /*0b2c*/ 	.short	0x010a
        /*0b2e*/ 	.byte	0x3f
	.zero		1


	//   ....[65]....
        /*0b30*/ 	.word	0x00011a90
        /*0b34*/ 	.word	0x00000003
        /*0b38*/ 	.word	0x00028c60
        /*0b3c*/ 	.short	0x010a
        /*0b3e*/ 	.byte	0x3f
	.zero		1


	//   ....[66]....
        /*0b40*/ 	.word	0x00011ad0
        /*0b44*/ 	.word	0x00000005
        /*0b48*/ 	.word	0x00028c60
        /*0b4c*/ 	.short	0x010a
        /*0b4e*/ 	.byte	0x3f
	.zero		1


	//   ....[67]....
        /*0b50*/ 	.word	0x00011b40
        /*0b54*/ 	.word	0x00000004
        /*0b58*/ 	.word	0x00028c50
        /*0b5c*/ 	.short	0x010a
        /*0b5e*/ 	.byte	0x3f
	.zero		1


	//   ....[68]....
        /*0b60*/ 	.word	0x00011ba0
        /*0b64*/ 	.word	0x00000004
        /*0b68*/ 	.word	0x00028c50
        /*0b6c*/ 	.short	0x010a
        /*0b6e*/ 	.byte	0x3f
	.zero		1


	//   ....[69]....
        /*0b70*/ 	.word	0x00011c00
        /*0b74*/ 	.word	0x00000003
        /*0b78*/ 	.word	0x00028c00
        /*0b7c*/ 	.short	0x010a
        /*0b7e*/ 	.byte	0x3f
	.zero		1


	//   ....[70]....
        /*0b80*/ 	.word	0x00011c50
        /*0b84*/ 	.word	0x00000007
        /*0b88*/ 	.word	0x00028c30
        /*0b8c*/ 	.short	0x010a
        /*0b8e*/ 	.byte	0x3f
	.zero		1


	//   ....[71]....
        /*0b90*/ 	.word	0x00011ca0
        /*0b94*/ 	.word	0x00000007
        /*0b98*/ 	.word	0x00028c50
        /*0b9c*/ 	.short	0x010a
        /*0b9e*/ 	.byte	0x3f
	.zero		1


	//   ....[72]....
        /*0ba0*/ 	.word	0x00011d00
        /*0ba4*/ 	.word	0x00000006
        /*0ba8*/ 	.word	0x00028c30
        /*0bac*/ 	.short	0x010a
        /*0bae*/ 	.byte	0x3f
	.zero		1


	//   ....[73]....
        /*0bb0*/ 	.word	0x00011d60
        /*0bb4*/ 	.word	0x00000008
        /*0bb8*/ 	.word	0x00028c50
        /*0bbc*/ 	.short	0x010a
        /*0bbe*/ 	.byte	0x3f
	.zero		1


	//   ....[74]....
        /*0bc0*/ 	.word	0x00011dc0
        /*0bc4*/ 	.word	0x00000006
        /*0bc8*/ 	.word	0x00028c30
        /*0bcc*/ 	.short	0x010a
        /*0bce*/ 	.byte	0x3f
	.zero		1


	//   ....[75]....
        /*0bd0*/ 	.word	0x00011e20
        /*0bd4*/ 	.word	0x00000008
        /*0bd8*/ 	.word	0x00028c50
        /*0bdc*/ 	.short	0x010a
        /*0bde*/ 	.byte	0x3f
	.zero		1


	//   ....[76]....
        /*0be0*/ 	.word	0x00011f40
        /*0be4*/ 	.word	0x0000001b
        /*0be8*/ 	.word	0x00028c40
        /*0bec*/ 	.short	0x010a
        /*0bee*/ 	.byte	0x3f
	.zero		1


	//   ....[77]....
        /*0bf0*/ 	.word	0x000129e0
        /*0bf4*/ 	.word	0x00000017
        /*0bf8*/ 	.word	0x00028c20
        /*0bfc*/ 	.short	0x010a
        /*0bfe*/ 	.byte	0x3f
	.zero		1


	//   ....[78]....
        /*0c00*/ 	.word	0x00012a30
        /*0c04*/ 	.word	0x0000001b
        /*0c08*/ 	.word	0x00028c60
        /*0c0c*/ 	.short	0x010a
        /*0c0e*/ 	.byte	0x3f
	.zero		1


	//   ....[79]....
        /*0c10*/ 	.word	0x00013330
        /*0c14*/ 	.word	0x00000006
        /*0c18*/ 	.word	0x00028c40
        /*0c1c*/ 	.short	0x010a
        /*0c1e*/ 	.byte	0x3f
	.zero		1


	//   ....[80]....
        /*0c20*/ 	.word	0x000137f0
        /*0c24*/ 	.word	0x00000006
        /*0c28*/ 	.word	0x00028c60
        /*0c2c*/ 	.short	0x010a
        /*0c2e*/ 	.byte	0x3f
	.zero		1


	//   ....[81]....
        /*0c30*/ 	.word	0x000148e0
        /*0c34*/ 	.word	0x00000005
        /*0c38*/ 	.word	0x00028c20
        /*0c3c*/ 	.short	0x010a
        /*0c3e*/ 	.byte	0x3f
	.zero		1


	//   ....[82]....
        /*0c40*/ 	.word	0x00014a80
        /*0c44*/ 	.word	0x00000003
        /*0c48*/ 	.word	0x00028c40
        /*0c4c*/ 	.short	0x010a
        /*0c4e*/ 	.byte	0x3f
	.zero		1


	//   ....[83]....
        /*0c50*/ 	.word	0x00014ad0
        /*0c54*/ 	.word	0x00000005
        /*0c58*/ 	.word	0x00028c40
        /*0c5c*/ 	.short	0x010a
        /*0c5e*/ 	.byte	0x3f
	.zero		1


	//   ....[84]....
        /*0c60*/ 	.word	0x00014b20
        /*0c64*/ 	.word	0x00000003
        /*0c68*/ 	.word	0x00028c60
        /*0c6c*/ 	.short	0x010a
        /*0c6e*/ 	.byte	0x3f
	.zero		1


	//----- nvinfo : EIATTR_NUM_MBARRIERS
	.align		4
.L_554:
        /*0c70*/ 	.byte	0x03, 0x38
        /*0c72*/ 	.short	0x0016


	//----- nvinfo : EIATTR_EXIT_INSTR_OFFSETS
	.align		4
        /*0c74*/ 	.byte	0x04, 0x1c
        /*0c76*/ 	.short	(.L_556 - .L_555)


	//   ....[0]....
.L_555:
        /*0c78*/ 	.word	0x00000970


	//   ....[1]....
        /*0c7c*/ 	.word	0x0000c230


	//   ....[2]....
        /*0c80*/ 	.word	0x00011b20


	//----- nvinfo : EIATTR_MAX_THREADS
	.align		4
.L_556:
        /*0c84*/ 	.byte	0x04, 0x05
        /*0c86*/ 	.short	(.L_558 - .L_557)
.L_557:
        /*0c88*/ 	.word	0x00000180
        /*0c8c*/ 	.word	0x00000001
        /*0c90*/ 	.word	0x00000001


	//----- nvinfo : EIATTR_CRS_STACK_SIZE
	.align		4
.L_558:
        /*0c94*/ 	.byte	0x04, 0x1e
        /*0c96*/ 	.short	(.L_560 - .L_559)
.L_559:
        /*0c98*/ 	.word	0x00000000


	//----- nvinfo : EIATTR_CBANK_PARAM_SIZE
	.align		4
.L_560:
        /*0c9c*/ 	.byte	0x03, 0x19
        /*0c9e*/ 	.short	0x0af0


	//----- nvinfo : EIATTR_PARAM_CBANK
	.align		4
        /*0ca0*/ 	.byte	0x04, 0x0a
        /*0ca2*/ 	.short	(.L_562 - .L_561)
	.align		4
.L_561:
        /*0ca4*/ 	.word	index@(.nv.constant0._ZN7cutlass13device_kernelIN5flash11enable_sm90INS1_16FlashAttnFwdSm90INS1_25CollectiveMainloopFwdSm90ILi2EN4cute5tupleIJNS5_1CILi1EEES8_S8_EEENS6_IJNS7_ILi64EEESA_SA_EEELi512ENS_10bfloat16_tEfNS_4arch4Sm90ELb1ELb0ELb0ELb1ELb1ELb0ELb0ELb0ELb0ELb1ELb0ELb0EEENS1_21CollectiveEpilogueFwdINS6_IJSA_NS7_ILi512EEESA_EEES9_SC_SE_Li256ELb1ELb1ELb0ELb0EEENS1_36VarlenDynamicPersistentTileSchedulerILi64ELi64ELi256ELi128ELb0ELb1ELb1ELb1ELb1ELb1EEEEEEEEEvNT_6ParamsE)
        /*0ca8*/ 	.short	0x0210
        /*0caa*/ 	.short	0x0af0


	//----- nvinfo : EIATTR_SW_WAR
	.align		4
.L_562:
        /*0cac*/ 	.byte	0x04, 0x36
        /*0cae*/ 	.short	(.L_564 - .L_563)
.L_563:
        /*0cb0*/ 	.word	0x00000008
.L_564:


//--------------------- .nv.info._ZN7cutlass13device_kernelIN5flash11enable_sm90INS1_16FlashAttnFwdSm90INS1_25CollectiveMainloopFwdSm90ILi2EN4cute5tupleIJNS5_1CILi1EEES8_S8_EEENS6_IJNS7_ILi64EEESA_SA_EEELi512ENS_10bfloat16_tEfNS_4arch4Sm90ELb1ELb0ELb0ELb1ELb1ELb1ELb0ELb0ELb0ELb1ELb0ELb0EEENS1_21CollectiveEpilogueFwdINS6_IJSA_NS7_ILi512EEESA_EEES9_SC_SE_Li256ELb1ELb1ELb0ELb0EEENS1_36VarlenDynamicPersistentTileSchedulerILi64ELi64ELi256ELi128ELb0ELb1ELb1ELb1ELb1ELb1EEEEEEEEEvNT_6ParamsE --------------------------
	.section	.nv.info._ZN7cutlass13device_kernelIN5flash11enable_sm90INS1_16FlashAttnFwdSm90INS1_25CollectiveMainloopFwdSm90ILi2EN4cute5tupleIJNS5_1CILi1EEES8_S8_EEENS6_IJNS7_ILi64EEESA_SA_EEELi512ENS_10bfloat16_tEfNS_4arch4Sm90ELb1ELb0ELb0ELb1ELb1ELb1ELb0ELb0ELb0ELb1ELb0ELb0EEENS1_21CollectiveEpilogueFwdINS6_IJSA_NS7_ILi512EEESA_EEES9_SC_SE_Li256ELb1ELb1ELb0ELb0EEENS1_36VarlenDynamicPersistentTileSchedulerILi64ELi64ELi256ELi128ELb0ELb1ELb1ELb1ELb1ELb1EEEEEEEEEvNT_6ParamsE,"",@"SHT_CUDA_INFO"
	.sectionflags	@""
	.align	4


	//----- nvinfo : EIATTR_CUDA_API_VERSION
	.align		4
        /*0000*/ 	.byte	0x04, 0x37
        /*0002*/ 	.short	(.L_566 - .L_565)
.L_565:
        /*0004*/ 	.word	0x00000082


	//----- nvinfo : EIATTR_KPARAM_INFO
	.align		4
.L_566:
        /*0008*/ 	.byte	0x04, 0x17
        /*000a*/ 	.short	(.L_568 - .L_567)
.L_567:
        /*000c*/ 	.word	0x00000000
        /*0010*/ 	.short	0x0000
        /*0012*/ 	.short	0x0070
        /*0014*/ 	.byte	0x00, 0xf0, 0x01, 0x2a


	//----- nvinfo : EIATTR_SPARSE_MMA_MASK
	.align		4
.L_568:
        /*0018*/ 	.byte	0x03, 0x50
        /*001a*/ 	.short	0x0000


	//----- nvinfo : EIATTR_MAXREG_COUNT
	.align		4
        /*001c*/ 	.byte	0x03, 0x1b
        /*001e*/ 	.short	0x00a8


	//----- nvinfo : EIATTR_NUM_BARRIERS
	.align		4
        /*0020*/ 	.byte	0x02, 0x4c
        /*0022*/ 	.byte	0x10
	.zero		1


	//----- nvinfo : EIATTR_EXTERNS
	.align		4
        /*0024*/ 	.byte	0x04, 0x0f
        /*0026*/ 	.short	(.L_570 - .L_569)


	//   ....[0]....
	.align		4
.L_569:
        /*0028*/ 	.word	index@(__assertfail)


	//----- nvinfo : EIATTR_ANNOTATIONS
	.align		4
.L_570:
        /*002c*/ 	.byte	0x04, 0x55
        /*002e*/ 	.short	(.L_572 - .L_571)


	//   ....[0]....
.L_571:
        /* <DEDUP_REMOVED lines=50> */


	//----- nvinfo : EIATTR_MERCURY_ISA_VERSION
	.align		4
.L_572:
        /*0340*/ 	.byte	0x03, 0x5f
        /*0342*/ 	.short	0x0101


	//----- nvinfo : EIATTR_UNUSED_LOAD_BYTE_OFFSET
	.align		4
        /*0344*/ 	.byte	0x04, 0x44
        /*0346*/ 	.short	(.L_574 - .L_573)


	//   ....[0]....
.L_573:
        /*0348*/ 	.word	0x00000a10
        /*034c*/ 	.word	0x0000fff0


	//   ....[1]....
        /*0350*/ 	.word	0x000101c0
        /*0354*/ 	.word	0x0000fff0


	//----- nvinfo : EIATTR_INT_WARP_WIDE_INSTR_OFFSETS
	.align		4
.L_574:
        /*0358*/ 	.byte	0x04, 0x31
        /*035a*/ 	.short	(.L_576 - .L_575)


	//   ....[0]....
.L_575:
        /*035c*/ 	.word	0x00000130


	//   ....[1]....
        /*0360*/ 	.word	0x00000160


	//   ....[2]....
        /*0364*/ 	.word	0x00000230


	//   ....[3]....
        /*0368*/ 	.word	0x00016380


	//   ....[4]....
        /*036c*/ 	.word	0x00016410


	//   ....[5]....
        /*0370*/ 	.word	0x00019990


	//   ....[6]....
        /*0374*/ 	.word	0x00019a20


	//----- nvinfo : EIATTR_COOP_GROUP_MASK_REGIDS
	.align		4
.L_576:
        /*0378*/ 	.byte	0x04, 0x29
        /*037a*/ 	.short	(.L_578 - .L_577)


	//   ....[0]....
.L_577:
        /*037c*/ 	.word	0xffffffff


	//   ....[1]....
        /*0380*/ 	.word	0xffffffff


	//   ....[2]....
        /*0384*/ 	.word	0xffffffff


	//   ....[3]....
        /*0388*/ 	.word	0xffffffff


	//   ....[4]....
        /*038c*/ 	.word	0xffffffff


	//   ....[5]....
        /*0390*/ 	.word	0xffffffff


	//   ....[6]....
        /*0394*/ 	.word	0xffffffff


	//   ....[7]....
        /*0398*/ 	.word	0xffffffff


	//   ....[8]....
        /*039c*/ 	.word	0xffffffff


	//   ....[9]....
        /*03a0*/ 	.word	0xffffffff


	//   ....[10]....
        /*03a4*/ 	.word	0xffffffff


	//   ....[11]....
        /*03a8*/ 	.word	0xffffffff


	//   ....[12]....
        /*03ac*/ 	.word	0xffffffff


	//   ....[13]....
        /*03b0*/ 	.word	0xffffffff


	//   ....[14]....
        /*03b4*/ 	.word	0xffffffff


	//   ....[15]....
        /*03b8*/ 	.word	0xffffffff


	//   ....[16]....
        /*03bc*/ 	.word	0xffffffff


	//   ....[17]....
        /*03c0*/ 	.word	0xffffffff


	//   ....[18]....
        /*03c4*/ 	.word	0xffffffff


	//   ....[19]....
        /*03c8*/ 	.word	0xffffffff


	//   ....[20]....
        /*03cc*/ 	.word	0xffffffff


	//   ....[21]....
        /*03d0*/ 	.word	0xffffffff


	//   ....[22]....
        /*03d4*/ 	.word	0xffffffff


	//   ....[23]....
        /*03d8*/ 	.word	0xffffffff


	//   ....[24]....
        /*03dc*/ 	.word	0xffffffff


	//   ....[25]....
        /*03e0*/ 	.word	0xffffffff


	//   ....[26]....
        /*03e4*/ 	.word	0xffffffff


	//   ....[27]....
        /*03e8*/ 	.word	0xffffffff


	//   ....[28]....
        /*03ec*/ 	.word	0xffffffff


	//   ....[29]....
        /*03f0*/ 	.word	0xffffffff


	//   ....[30]....
        /*03f4*/ 	.word	0xffffffff


	//   ....[31]....
        /*03f8*/ 	.word	0xffffffff


	//   ....[32]....
        /*03fc*/ 	.word	0xffffffff


	//   ....[33]....
        /*0400*/ 	.word	0xffffffff


	//   ....[34]....
        /*0404*/ 	.word	0xffffffff


	//   ....[35]....
        /*0408*/ 	.word	0xffffffff


	//   ....[36]....
        /*040c*/ 	.word	0xffffffff


	//   ....[37]....
        /*0410*/ 	.word	0xffffffff


	//   ....[38]....
        /*0414*/ 	.word	0xffffffff


	//   ....[39]....
        /*0418*/ 	.word	0xffffffff


	//   ....[40]....
        /*041c*/ 	.word	0xffffffff


	//   ....[41]....
        /*0420*/ 	.word	0xffffffff


	//   ....[42]....
        /*0424*/ 	.word	0xffffffff


	//   ....[43]....
        /*0428*/ 	.word	0xffffffff


	//   ....[44]....
        /*042c*/ 	.word	0xffffffff


	//   ....[45]....
        /*0430*/ 	.word	0xffffffff


	//   ....[46]....
        /*0434*/ 	.word	0xffffffff


	//   ....[47]....
        /*0438*/ 	.word	0xffffffff


	//   ....[48]....
        /*043c*/ 	.word	0xffffffff


	//   ....[49]....
        /*0440*/ 	.word	0xffffffff


	//   ....[50]....
        /*0444*/ 	.word	0xffffffff


	//   ....[51]....
        /*0448*/ 	.word	0xffffffff


	//   ....[52]....
        /*044c*/ 	.word	0xffffffff


	//   ....[53]....
        /*0450*/ 	.word	0xffffffff


	//   ....[54]....
        /*0454*/ 	.word	0xffffffff


	//   ....[55]....
        /*0458*/ 	.word	0xffffffff


	//   ....[56]....
        /*045c*/ 	.word	0xffffffff


	//   ....[57]....
        /*0460*/ 	.word	0xffffffff


	//   ....[58]....
        /*0464*/ 	.word	0xffffffff


	//   ....[59]....
        /*0468*/ 	.word	0xffffffff


	//   ....[60]....
        /*046c*/ 	.word	0xffffffff


	//   ....[61]....
        /*0470*/ 	.word	0xffffffff


	//   ....[62]....
        /*0474*/ 	.word	0xffffffff


	//   ....[63]....
        /*0478*/ 	.word	0xffffffff


	//   ....[64]....
        /*047c*/ 	.word	0xffffffff


	//   ....[65]....
        /*0480*/ 	.word	0xffffffff


	//   ....[66]....
        /*0484*/ 	.word	0xffffffff


	//   ....[67]....
        /*0488*/ 	.word	0xffffffff


	//   ....[68]....
        /*048c*/ 	.word	0xffffffff


	//   ....[69]....
        /*0490*/ 	.word	0xffffffff


	//   ....[70]....
        /*0494*/ 	.word	0xffffffff


	//   ....[71]....
        /*0498*/ 	.word	0xffffffff


	//   ....[72]....
        /*049c*/ 	.word	0xffffffff


	//   ....[73]....
        /*04a0*/ 	.word	0xffffffff


	//   ....[74]....
        /*04a4*/ 	.word	0xffffffff


	//   ....[75]....
        /*04a8*/ 	.word	0xffffffff


	//   ....[76]....
        /*04ac*/ 	.word	0xffffffff


	//   ....[77]....
        /*04b0*/ 	.word	0xffffffff


	//   ....[78]....
        /*04b4*/ 	.word	0xffffffff


	//   ....[79]....
        /*04b8*/ 	.word	0xffffffff


	//   ....[80]....
        /*04bc*/ 	.word	0xffffffff


	//   ....[81]....
        /*04c0*/ 	.word	0xffffffff


	//   ....[82]....
        /*04c4*/ 	.word	0xffffffff


	//   ....[83]....
        /*04c8*/ 	.word	0xffffffff


	//   ....[84]....
        /*04cc*/ 	.word	0xffffffff


	//   ....[85]....
        /*04d0*/ 	.word	0xffffffff


	//   ....[86]....
        /*04d4*/ 	.word	0xffffffff


	//   ....[87]....
        /*04d8*/ 	.word	0xffffffff


	//   ....[88]....
        /*04dc*/ 	.word	0xffffffff


	//   ....[89]....
        /*04e0*/ 	.word	0xffffffff


	//   ....[90]....
        /*04e4*/ 	.word	0xffffffff


	//   ....[91]....
        /*04e8*/ 	.word	0xffffffff


	//   ....[92]....
        /*04ec*/ 	.word	0xffffffff


	//   ....[93]....
        /*04f0*/ 	.word	0xffffffff


	//   ....[94]....
        /*04f4*/ 	.word	0xffffffff


	//   ....[95]....
        /*04f8*/ 	.word	0xffffffff


	//   ....[96]....
        /*04fc*/ 	.word	0xffffffff


	//   ....[97]....
        /*0500*/ 	.word	0xffffffff


	//   ....[98]....
        /*0504*/ 	.word	0xffffffff


	//   ....[99]....
        /*0508*/ 	.word	0xffffffff


	//   ....[100]....
        /*050c*/ 	.word	0xffffffff


	//   ....[101]....
        /*0510*/ 	.word	0xffffffff


	//   ....[102]....
        /*0514*/ 	.word	0xffffffff


	//   ....[103]....
        /*0518*/ 	.word	0xffffffff


	//   ....[104]....
        /*051c*/ 	.word	0xffffffff


	//   ....[105]....
        /*0520*/ 	.word	0xffffffff


	//   ....[106]....
        /*0524*/ 	.word	0xffffffff


	//   ....[107]....
        /*0528*/ 	.word	0xffffffff


	//   ....[108]....
        /*052c*/ 	.word	0xffffffff


	//   ....[109]....
        /*0530*/ 	.word	0xffffffff


	//   ....[110]....
        /*0534*/ 	.word	0xffffffff


	//   ....[111]....
        /*0538*/ 	.word	0xffffffff


	//   ....[112]....
        /*053c*/ 	.word	0xffffffff


	//   ....[113]....
        /*0540*/ 	.word	0xffffffff


	//   ....[114]....
        /*0544*/ 	.word	0xffffffff


	//   ....[115]....
        /*0548*/ 	.word	0xffffffff


	//   ....[116]....
        /*054c*/ 	.word	0xffffffff


	//   ....[117]....
        /*0550*/ 	.word	0xffffffff


	//   ....[118]....
        /*0554*/ 	.word	0xffffffff


	//   ....[119]....
        /*0558*/ 	.word	0xffffffff


	//   ....[120]....
        /*055c*/ 	.word	0xffffffff


	//   ....[121]....
        /*0560*/ 	.word	0xffffffff


	//   ....[122]....
        /*0564*/ 	.word	0xffffffff


	//   ....[123]....
        /*0568*/ 	.word	0xffffffff


	//   ....[124]....
        /*056c*/ 	.word	0xffffffff


	//   ....[125]....
        /*0570*/ 	.word	0xffffffff


	//   ....[126]....
        /*0574*/ 	.word	0xffffffff


	//   ....[127]....
        /*0578*/ 	.word	0xffffffff


	//   ....[128]....
        /*057c*/ 	.word	0xffffffff


	//   ....[129]....
        /*0580*/ 	.word	0xffffffff


	//   ....[130]....
        /*0584*/ 	.word	0xffffffff


	//   ....[131]....
        /*0588*/ 	.word	0xffffffff


	//   ....[132]....
        /*058c*/ 	.word	0xffffffff


	//   ....[133]....
        /*0590*/ 	.word	0xffffffff


	//   ....[134]....
        /*0594*/ 	.word	0xffffffff


	//   ....[135]....
        /*0598*/ 	.word	0xffffffff


	//   ....[136]....
        /*059c*/ 	.word	0xffffffff


	//   ....[137]....
        /*05a0*/ 	.word	0xffffffff


	//   ....[138]....
        /*05a4*/ 	.word	0xffffffff


	//   ....[139]....
        /*05a8*/ 	.word	0xffffffff


	//   ....[140]....
        /*05ac*/ 	.word	0xffffffff


	//   ....[141]....
        /*05b0*/ 	.word	0xffffffff


	//   ....[142]....
        /*05b4*/ 	.word	0xffffffff


	//   ....[143]....
        /*05b8*/ 	.word	0xffffffff


	//   ....[144]....
        /*05bc*/ 	.word	0x0500000f


	//   ....[145]....
        /*05c0*/ 	.word	0x0500000f


	//   ....[146]....
        /*05c4*/ 	.word	0x0500000f


	//   ....[147]....
        /*05c8*/ 	.word	0x0500000f


	//   ....[148]....
        /*05cc*/ 	.word	0x0500000f


	//   ....[149]....
        /*05d0*/ 	.word	0x0500000f


	//   ....[150]....
        /*05d4*/ 	.word	0x0500000f


	//   ....[151]....
        /*05d8*/ 	.word	0x0500000f


	//   ....[152]....
        /*05dc*/ 	.word	0x0500000f


	//   ....[153]....
        /*05e0*/ 	.word	0x0500000f


	//   ....[154]....
        /*05e4*/ 	.word	0x0500000f


	//   ....[155]....
        /*05e8*/ 	.word	0x0500000f


	//   ....[156]....
        /*05ec*/ 	.word	0x0500000f


	//   ....[157]....
        /*05f0*/ 	.word	0x0500000f


	//   ....[158]....
        /*05f4*/ 	.word	0x0500000f


	//   ....[159]....
        /*05f8*/ 	.word	0x0500000f


	//   ....[160]....
        /*05fc*/ 	.word	0x0500000f


	//   ....[161]....
        /*0600*/ 	.word	0x0500000f


	//   ....[162]....
        /*0604*/ 	.word	0x0500000f


	//   ....[163]....
        /*0608*/ 	.word	0x0500000f


	//   ....[164]....
        /*060c*/ 	.word	0x0500000f


	//   ....[165]....
        /*0610*/ 	.word	0x0500000f


	//   ....[166]....
        /*0614*/ 	.word	0x0500000f


	//   ....[167]....
        /*0618*/ 	.word	0x0500000f


	//   ....[168]....
        /*061c*/ 	.word	0x0500000f


	//   ....[169]....
        /*0620*/ 	.word	0x0500000f


	//   ....[170]....
        /*0624*/ 	.word	0x0500000f


	//   ....[171]....
        /*0628*/ 	.word	0x0500000f


	//   ....[172]....
        /*062c*/ 	.word	0x0500000f


	//   ....[173]....
        /*0630*/ 	.word	0x0500000f


	//   ....[174]....
        /*0634*/ 	.word	0x0500000f


	//   ....[175]....
        /*0638*/ 	.word	0x0500000f


	//   ....[176]....
        /*063c*/ 	.word	0x0500000f


	//   ....[177]....
        /*0640*/ 	.word	0x0500000f


	//   ....[178]....
        /*0644*/ 	.word	0x0500000f


	//   ....[179]....
        /*0648*/ 	.word	0x0500000f


	//   ....[180]....
        /*064c*/ 	.word	0x0500000f


	//   ....[181]....
        /*0650*/ 	.word	0x0500000f


	//   ....[182]....
        /*0654*/ 	.word	0x0500000f


	//   ....[183]....
        /*0658*/ 	.word	0x0500000f


	//   ....[184]....
        /*065c*/ 	.word	0x0500000f


	//   ....[185]....
        /*0660*/ 	.word	0x0500000f


	//   ....[186]....
        /*0664*/ 	.word	0x0500000f


	//   ....[187]....
        /*0668*/ 	.word	0x0500000f


	//   ....[188]....
        /*066c*/ 	.word	0x0500000f


	//   ....[189]....
        /*0670*/ 	.word	0x0500000f


	//   ....[190]....
        /*0674*/ 	.word	0x0500000f


	//   ....[191]....
        /*0678*/ 	.word	0x0500000f


	//   ....[192]....
        /*067c*/ 	.word	0x0500000f


	//   ....[193]....
        /*0680*/ 	.word	0x0500000f


	//   ....[194]....
        /*0684*/ 	.word	0x0500000f


	//   ....[195]....
        /*0688*/ 	.word	0x0500000f


	//   ....[196]....
        /*068c*/ 	.word	0x0500000f


	//   ....[197]....
        /*0690*/ 	.word	0x0500000f


	//   ....[198]....
        /*0694*/ 	.word	0x0500000f


	//   ....[199]....
        /*0698*/ 	.word	0x0500000f


	//   ....[200]....
        /*069c*/ 	.word	0x0500000f


	//   ....[201]....
        /*06a0*/ 	.word	0x0500000f


	//   ....[202]....
        /*06a4*/ 	.word	0x0500000f


	//   ....[203]....
        /*06a8*/ 	.word	0x0500000f


	//   ....[204]....
        /*06ac*/ 	.word	0x0500000f


	//   ....[205]....
        /*06b0*/ 	.word	0x0500000f


	//   ....[206]....
        /*06b4*/ 	.word	0x0500000f


	//   ....[207]....
        /*06b8*/ 	.word	0x0500000f


	//   ....[208]....
        /*06bc*/ 	.word	0x0500000f


	//   ....[209]....
        /*06c0*/ 	.word	0x0500000f


	//   ....[210]....
        /*06c4*/ 	.word	0x0500000f


	//   ....[211]....
        /*06c8*/ 	.word	0x0500000f


	//   ....[212]....
        /*06cc*/ 	.word	0x0500000f


	//   ....[213]....
        /*06d0*/ 	.word	0x0500000f


	//   ....[214]....
        /*06d4*/ 	.word	0x0500000f


	//   ....[215]....
        /*06d8*/ 	.word	0x0500000f


	//   ....[216]....
        /*06dc*/ 	.word	0x0500000f


	//   ....[217]....
        /*06e0*/ 	.word	0x0500000f


	//   ....[218]....
        /*06e4*/ 	.word	0x0500000f


	//   ....[219]....
        /*06e8*/ 	.word	0x0500000f


	//   ....[220]....
        /*06ec*/ 	.word	0x0500000f


	//   ....[221]....
        /*06f0*/ 	.word	0x0500000f


	//   ....[222]....
        /*06f4*/ 	.word	0x0500000f


	//   ....[223]....
        /*06f8*/ 	.word	0x0500000f


	//   ....[224]....
        /*06fc*/ 	.word	0x0500000f


	//   ....[225]....
        /*0700*/ 	.word	0x0500000f


	//----- nvinfo : EIATTR_COOP_GROUP_INSTR_OFFSETS
	.align		4
.L_578:
        /*0704*/ 	.byte	0x04, 0x28
        /*0706*/ 	.short	(.L_580 - .L_579)


	//   ....[0]....
.L_579:
        /*0708*/ 	.word	0x00000060


	//   ....[1]....
        /*070c*/ 	.word	0x00000120


	//   ....[2]....
        /*0710*/ 	.word	0x000001f0


	//   ....[3]....
        /*0714*/ 	.word	0x00000370


	//   ....[4]....
        /*0718*/ 	.word	0x000004d0


	//   ....[5]....
        /*071c*/ 	.word	0x000005f0


	//   ....[6]....
        /*0720*/ 	.word	0x00000750


	//   ....[7]....
        /*0724*/ 	.word	0x00002b10


	//   ....[8]....
        /*0728*/ 	.word	0x00002b20


	//   ....[9]....
        /*072c*/ 	.word	0x000035a0


	//   ....[10]....
        /*0730*/ 	.word	0x000035b0


	//   ....[11]....
        /*0734*/ 	.word	0x00003fa0


	//   ....[12]....
        /*0738*/ 	.word	0x00003fb0


	//   ....[13]....
        /*073c*/ 	.word	0x00004390


	//   ....[14]....
        /*0740*/ 	.word	0x000043a0


	//   ....[15]....
        /*0744*/ 	.word	0x00005180


	//   ....[16]....
        /*0748*/ 	.word	0x00007180


	//   ....[17]....
        /*074c*/ 	.word	0x00007910


	//   ....[18]....
        /*0750*/ 	.word	0x00007920


	//   ....[19]....
        /*0754*/ 	.word	0x00007930


	//   ....[20]....
        /*0758*/ 	.word	0x00007940


	//   ....[21]....
        /*075c*/ 	.word	0x00007c50


	//   ....[22]....
        /*0760*/ 	.word	0x00007c60


	//   ....[23]....
        /*0764*/ 	.word	0x00007c70


	//   ....[24]....
        /*0768*/ 	.word	0x00007c80


	//   ....[25]....
        /*076c*/ 	.word	0x00008fe0


	//   ....[26]....
        /*0770*/ 	.word	0x00009000


	//   ....[27]....
        /*0774*/ 	.word	0x00009010


	//   ....[28]....
        /*0778*/ 	.word	0x00009020


	//   ....[29]....
        /*077c*/ 	.word	0x00009110


	//   ....[30]....
        /*0780*/ 	.word	0x00009130


	//   ....[31]....
        /*0784*/ 	.word	0x000091c0


	//   ....[32]....
        /*0788*/ 	.word	0x000091f0


	//   ....[33]....
        /*078c*/ 	.word	0x0000a890


	//   ....[34]....
        /*0790*/ 	.word	0x0000a8b0


	//   ....[35]....
        /*0794*/ 	.word	0x0000ac20


	//   ....[36]....
        /*0798*/ 	.word	0x0000ad20


	//   ....[37]....
        /*079c*/ 	.word	0x0000b030


	//   ....[38]....
        /*07a0*/ 	.word	0x0000b0e0


	//   ....[39]....
        /*07a4*/ 	.word	0x0000ba50


	//   ....[40]....
        /*07a8*/ 	.word	0x0000c030


	//   ....[41]....
        /*07ac*/ 	.word	0x0000c050


	//   ....[42]....
        /*07b0*/ 	.word	0x0000c5b0


	//   ....[43]....
        /*07b4*/ 	.word	0x0000c5f0


	//   ....[44]....
        /*07b8*/ 	.word	0x0000cb20


	//   ....[45]....
        /*07bc*/ 	.word	0x0000ccf0


	//   ....[46]....
        /*07c0*/ 	.word	0x0000db30


	//   ....[47]....
        /*07c4*/ 	.word	0x0000e100


	//   ....[48]....
        /*07c8*/ 	.word	0x0000e130


	//   ....[49]....
        /*07cc*/ 	.word	0x0000e6f0


	//   ....[50]....
        /*07d0*/ 	.word	0x0000e8c0


	//   ....[51]....
        /*07d4*/ 	.word	0x0000f5e0


	//   ....[52]....
        /*07d8*/ 	.word	0x0000f6d0


	//   ....[53]....
        /*07dc*/ 	.word	0x0000f6e0


	//   ....[54]....
        /*07e0*/ 	.word	0x0000f720


	//   ....[55]....
        /*07e4*/ 	.word	0x0000f730


	//   ....[56]....
        /*07e8*/ 	.word	0x000112a0


	//   ....[57]....
        /*07ec*/ 	.word	0x00011770


	//   ....[58]....
        /*07f0*/ 	.word	0x00011790


	//   ....[59]....
        /*07f4*/ 	.word	0x000117c0


	//   ....[60]....
        /*07f8*/ 	.word	0x000117d0


	//   ....[61]....
        /*07fc*/ 	.word	0x00011f10


	//   ....[62]....
        /*0800*/ 	.word	0x00011f80


	//   ....[63]....
        /*0804*/ 	.word	0x00012200


	//   ....[64]....
        /*0808*/ 	.word	0x00012220


	//   ....[65]....
        /*080c*/ 	.word	0x00012eb0


	//   ....[66]....
        /*0810*/ 	.word	0x00012ef0


	//   ....[67]....
        /*0814*/ 	.word	0x00013190


	//   ....[68]....
        /*0818*/ 	.word	0x000131b0


	//   ....[69]....
        /*081c*/ 	.word	0x00013460


	//   ....[70]....
        /*0820*/ 	.word	0x00013610


	//   ....[71]....
        /*0824*/ 	.word	0x00013640


	//   ....[72]....
        /*0828*/ 	.word	0x00013670


	//   ....[73]....
        /*082c*/ 	.word	0x000136a0


	//   ....[74]....
        /*0830*/ 	.word	0x000136d0


	//   ....[75]....
        /*0834*/ 	.word	0x00013700


	//   ....[76]....
        /*0838*/ 	.word	0x00013870


	//   ....[77]....
        /*083c*/ 	.word	0x000138a0


	//   ....[78]....
        /*0840*/ 	.word	0x000138d0


	//   ....[79]....
        /*0844*/ 	.word	0x00013900


	//   ....[80]....
        /*0848*/ 	.word	0x00013930


	//   ....[81]....
        /*084c*/ 	.word	0x00013960


	//   ....[82]....
        /*0850*/ 	.word	0x000139f0


	//   ....[83]....
        /*0854*/ 	.word	0x00013a50


	//   ....[84]....
        /*0858*/ 	.word	0x00013ae0


	//   ....[85]....
        /*085c*/ 	.word	0x000148e0


	//   ....[86]....
        /*0860*/ 	.word	0x00017160


	//   ....[87]....
        /*0864*/ 	.word	0x00017180


	//   ....[88]....
        /*0868*/ 	.word	0x00017210


	//   ....[89]....
        /*086c*/ 	.word	0x00017230


	//   ....[90]....
        /*0870*/ 	.word	0x000172b0


	//   ....[91]....
        /*0874*/ 	.word	0x000172d0


	//   ....[92]....
        /*0878*/ 	.word	0x000172e0


	//   ....[93]....
        /*087c*/ 	.word	0x000172f0


	//   ....[94]....
        /*0880*/ 	.word	0x00017b10


	//   ....[95]....
        /*0884*/ 	.word	0x00017b40


	//   ....[96]....
        /*0888*/ 	.word	0x00017be0


	//   ....[97]....
        /*088c*/ 	.word	0x00017c00


	//   ....[98]....
        /*0890*/ 	.word	0x00017c80


	//   ....[99]....
        /*0894*/ 	.word	0x00017ca0


	//   ....[100]....
        /*0898*/ 	.word	0x00017cb0


	//   ....[101]....
        /*089c*/ 	.word	0x00017d20


	//   ....[102]....
        /*08a0*/ 	.word	0x00018170


	//   ....[103]....
        /*08a4*/ 	.word	0x00018230


	//   ....[104]....
        /*08a8*/ 	.word	0x00018380


	//   ....[105]....
        /*08ac*/ 	.word	0x000183c0


	//   ....[106]....
        /*08b0*/ 	.word	0x000183d0


	//   ....[107]....
        /*08b4*/ 	.word	0x000183e0


	//   ....[108]....
        /*08b8*/ 	.word	0x00018530


	//   ....[109]....
        /*08bc*/ 	.word	0x00018680


	//   ....[110]....
        /*08c0*/ 	.word	0x00018ea0


	//   ....[111]....
        /*08c4*/ 	.word	0x00018ec0


	//   ....[112]....
        /*08c8*/ 	.word	0x00018f10


	//   ....[113]....
        /*08cc*/ 	.word	0x00018f20


	//   ....[114]....
        /*08d0*/ 	.word	0x00018f60


	//   ....[115]....
        /*08d4*/ 	.word	0x00018f70


	//   ....[116]....
        /*08d8*/ 	.word	0x00018f80


	//   ....[117]....
        /*08dc*/ 	.word	0x00018fc0


	//   ....[118]....
        /*08e0*/ 	.word	0x000192e0


	//   ....[119]....
        /*08e4*/ 	.word	0x00019320


	//   ....[120]....
        /*08e8*/ 	.word	0x00019340


	//   ....[121]....
        /*08ec*/ 	.word	0x00019360


	//   ....[122]....
        /*08f0*/ 	.word	0x00019390


	//   ....[123]....
        /*08f4*/ 	.word	0x000193b0


	//   ....[124]....
        /*08f8*/ 	.word	0x000194b0


	//   ....[125]....
        /*08fc*/ 	.word	0x00019600


	//   ....[126]....
        /*0900*/ 	.word	0x00019bf0


	//   ....[127]....
        /*0904*/ 	.word	0x00019c20


	//   ....[128]....
        /*0908*/ 	.word	0x00019c60


	//   ....[129]....
        /*090c*/ 	.word	0x00019c90


	//   ....[130]....
        /*0910*/ 	.word	0x00019cc0


	//   ....[131]....
        /*0914*/ 	.word	0x00019cf0


	//   ....[132]....
        /*0918*/ 	.word	0x00019d20


	//   ....[133]....
        /*091c*/ 	.word	0x00019d50


	//   ....[134]....
        /*0920*/ 	.word	0x00019ed0


	//   ....[135]....
        /*0924*/ 	.word	0x00019f00


	//   ....[136]....
        /*0928*/ 	.word	0x00019f30


	//   ....[137]....
        /*092c*/ 	.word	0x00019f60


	//   ....[138]....
        /*0930*/ 	.word	0x00019f90


	//   ....[139]....
        /*0934*/ 	.word	0x00019fc0


	//   ....[140]....
        /*0938*/ 	.word	0x0001a080


	//   ....[141]....
        /*093c*/ 	.word	0x0001a0a0


	//   ....[142]....
        /*0940*/ 	.word	0x0001a110


	//   ....[143]....
        /*0944*/ 	.word	0x0001a7b0


	//   ....[144]....
        /*0948*/ 	.word	0x0001aac0


	//   ....[145]....
        /*094c*/ 	.word	0x0001ab50


	//   ....[146]....
        /*0950*/ 	.word	0x0001ac30


	//   ....[147]....
        /*0954*/ 	.word	0x0001acc0


	//   ....[148]....
        /*0958*/ 	.word	0x0001ada0


	//   ....[149]....
        /*095c*/ 	.word	0x0001ae30


	//   ....[150]....
        /*0960*/ 	.word	0x0001afb0


	//   ....[151]....
        /*0964*/ 	.word	0x0001b040


	//   ....[152]....
        /*0968*/ 	.word	0x0001b090


	//   ....[153]....
        /*096c*/ 	.word	0x0001b0e0


	//   ....[154]....
        /*0970*/ 	.word	0x0001b170


	//   ....[155]....
        /*0974*/ 	.word	0x0001b200


	//   ....[156]....
        /*0978*/ 	.word	0x0001b250


	//   ....[157]....
        /*097c*/ 	.word	0x0001b2a0


	//   ....[158]....
        /*0980*/ 	.word	0x0001b390


	//   ....[159]....
        /*0984*/ 	.word	0x0001b440


	//   ....[160]....
        /*0988*/ 	.word	0x0001b4c0


	//   ....[161]....
        /*098c*/ 	.word	0x0001b530


	//   ....[162]....
        /*0990*/ 	.word	0x0001b660


	//   ....[163]....
        /*0994*/ 	.word	0x0001b780


	//   ....[164]....
        /*0998*/ 	.word	0x0001b850


	//   ....[165]....
        /*099c*/ 	.word	0x0001b8a0


	//   ....[166]....
        /*09a0*/ 	.word	0x0001bb90


	//   ....[167]....
        /*09a4*/ 	.word	0x0001be70


	//   ....[168]....
        /*09a8*/ 	.word	0x0001bf60


	//   ....[169]....
        /*09ac*/ 	.word	0x0001c000


	//   ....[170]....
        /*09b0*/ 	.word	0x0001c060


	//   ....[171]....
        /*09b4*/ 	.word	0x0001c150


	//   ....[172]....
        /*09b8*/ 	.word	0x0001c1c0


	//   ....[173]....
        /*09bc*/ 	.word	0x0001c2b0


	//   ....[174]....
        /*09c0*/ 	.word	0x0001c320


	//   ....[175]....
        /*09c4*/ 	.word	0x0001c3c0


	//   ....[176]....
        /*09c8*/ 	.word	0x0001c4b0


	//   ....[177]....
        /*09cc*/ 	.word	0x0001c520


	//   ....[178]....
        /*09d0*/ 	.word	0x0001c580


	//   ....[179]....
        /*09d4*/ 	.word	0x0001c670


	//   ....[180]....
        /*09d8*/ 	.word	0x0001c6d0


	//   ....[181]....
        /*09dc*/ 	.word	0x0001c7d0


	//   ....[182]....
        /*09e0*/ 	.word	0x0001c830


	//   ....[183]....
        /*09e4*/ 	.word	0x0001c910


	//   ....[184]....
        /*09e8*/ 	.word	0x0001ca50


	//   ....[185]....
        /*09ec*/ 	.word	0x0001cb50


	//   ....[186]....
        /*09f0*/ 	.word	0x0001cdd0


	//   ....[187]....
        /*09f4*/ 	.word	0x0001ce20


	//   ....[188]....
        /*09f8*/ 	.word	0x0001cff0


	//   ....[189]....
        /*09fc*/ 	.word	0x0001d040


	//   ....[190]....
        /*0a00*/ 	.word	0x0001d210


	//   ....[191]....
        /*0a04*/ 	.word	0x0001d260


	//   ....[192]....
        /*0a08*/ 	.word	0x0001d350


	//   ....[193]....
        /*0a0c*/ 	.word	0x0001d3f0


	//   ....[194]....
        /*0a10*/ 	.word	0x0001d450


	//   ....[195]....
        /*0a14*/ 	.word	0x0001d500


	//   ....[196]....
        /*0a18*/ 	.word	0x0001d560


	//   ....[197]....
        /*0a1c*/ 	.word	0x0001d610


	//   ....[198]....
        /*0a20*/ 	.word	0x0001d670


	//   ....[199]....
        /*0a24*/ 	.word	0x0001d720


	//   ....[200]....
        /*0a28*/ 	.word	0x0001d810


	//   ....[201]....
        /*0a2c*/ 	.word	0x0001d8f0


	//   ....[202]....
        /*0a30*/ 	.word	0x0001da00


	//   ....[203]....
        /*0a34*/ 	.word	0x0001db00


	//   ....[204]....
        /*0a38*/ 	.word	0x0001dc30


	//   ....[205]....
        /*0a3c*/ 	.word	0x0001dd10


	//   ....[206]....
        /*0a40*/ 	.word	0x0001de10


	//   ....[207]....
        /*0a44*/ 	.word	0x0001def0


	//   ....[208]....
        /*0a48*/ 	.word	0x0001df80


	//   ....[209]....
        /*0a4c*/ 	.word	0x0001e020


	//   ....[210]....
        /*0a50*/ 	.word	0x0001e140


	//   ....[211]....
        /*0a54*/ 	.word	0x0001e1b0


	//   ....[212]....
        /*0a58*/ 	.word	0x0001e220


	//   ....[213]....
        /*0a5c*/ 	.word	0x0001e290


	//   ....[214]....
        /*0a60*/ 	.word	0x0001e300


	//   ....[215]....
        /*0a64*/ 	.word	0x0001e380


	//   ....[216]....
        /*0a68*/ 	.word	0x0001e410


	//   ....[217]....
        /*0a6c*/ 	.word	0x0001e4a0


	//   ....[218]....
        /*0a70*/ 	.word	0x0001e510


	//   ....[219]....
        /*0a74*/ 	.word	0x0001e580


	//   ....[220]....
        /*0a78*/ 	.word	0x0001e5f0


	//   ....[221]....
        /*0a7c*/ 	.word	0x0001e670


	//   ....[222]....
        /*0a80*/ 	.word	0x0001e6e0


	//   ....[223]....
        /*0a84*/ 	.word	0x0001e780


	//   ....[224]....
        /*0a88*/ 	.word	0x0001e810


	//   ....[225]....
        /*0a8c*/ 	.word	0x0001e940


	//----- nvinfo : EIATTR_REG_RECONFIG
	.align		4
.L_580:
        /*0a90*/ 	.byte	0x01, 0x54
	.zero		2


	//----- nvinfo : EIATTR_SYSCALL_OFFSETS
	.align		4
        /*0a94*/ 	.byte	0x04, 0x46
        /*0a96*/ 	.short	(.L_582 - .L_581)


	//   ....[0]....
.L_581:
        /*0a98*/ 	.word	0x00001da0


	//   ....[1]....
        /*0a9c*/ 	.word	0x00001ef0


	//   ....[2]....
        /*0aa0*/ 	.word	0x00007330


	//   ....[3]....
        /*0aa4*/ 	.word	0x00007660


	//   ....[4]....
        /*0aa8*/ 	.word	0x00016570


	//   ....[5]....
        /*0aac*/ 	.word	0x000166c0


	//   ....[6]....
        /*0ab0*/ 	.word	0x000167b0


	//   ....[7]....
        /*0ab4*/ 	.word	0x00017750


	//----- nvinfo : EIATTR_MBARRIER_INSTR_OFFSETS
	.align		4
.L_582:
        /*0ab8*/ 	.byte	0x04, 0x39
        /*0aba*/ 	.short	(.L_584 - .L_583)


	//   ....[0]....
.L_583:
        /*0abc*/ 	.word	0x00000250
        /*0ac0*/ 	.word	0x000000ff
        /*0ac4*/ 	.word	0x00028c00
        /*0ac8*/ 	.short	0x0100
        /*0aca*/ 	.byte	0x08
	.zero		1


	//   ....[1]....
        /*0acc*/ 	.word	0x00000270
        /*0ad0*/ 	.word	0x000000ff
        /*0ad4*/ 	.word	0x00028c20
        /*0ad8*/ 	.short	0x0100
        /*0ada*/ 	.byte	0x08
	.zero		1


	//   ....[2]....
        /*0adc*/ 	.word	0x00000320
        /*0ae0*/ 	.word	0x000000ff
        /*0ae4*/ 	.word	0x00028c30
        /*0ae8*/ 	.short	0x0100
        /*0aea*/ 	.byte	0x06
	.zero		1


	//   ....[3]....
        /*0aec*/ 	.word	0x00000330
        /*0af0*/ 	.word	0x000000ff
        /*0af4*/ 	.word	0x00028c40
        /*0af8*/ 	.short	0x0100
        /*0afa*/ 	.byte	0x06
	.zero		1


	//   ....[4]....
        /*0afc*/ 	.word	0x00000340
        /*0b00*/ 	.word	0x000000ff
        /*0b04*/ 	.word	0x00028c38
        /*0b08*/ 	.short	0x0100
        /*0b0a*/ 	.byte	0x06
	.zero		1


	//   ....[5]....
        /*0b0c*/ 	.word	0x00000350
        /*0b10*/ 	.word	0x000000ff
        /*0b14*/ 	.word	0x00028c48
        /*0b18*/ 	.short	0x0100
        /*0b1a*/ 	.byte	0x06
	.zero		1


	//   ....[6]....
        /*0b1c*/ 	.word	0x00000480
        /*0b20*/ 	.word	0x000000ff
        /*0b24*/ 	.word	0x00028c50
        /*0b28*/ 	.short	0x0100
        /*0b2a*/ 	.byte	0x08
	.zero		1


	//   ....[7]....
        /*0b2c*/ 	.word	0x00000490
        /*0b30*/ 	.word	0x000000ff
        /*0b34*/ 	.word	0x00028c60
        /*0b38*/ 	.short	0x0100
        /*0b3a*/ 	.byte	0x08
	.zero		1


	//   ....[8]....
        /*0b3c*/ 	.word	0x000004a0
        /*0b40*/ 	.word	0x000000ff
        /*0b44*/ 	.word	0x00028c58
        /*0b48*/ 	.short	0x0100
        /*0b4a*/ 	.byte	0x08
	.zero		1


	//   ....[9]....
        /*0b4c*/ 	.word	0x000004b0
        /*0b50*/ 	.word	0x000000ff
        /*0b54*/ 	.word	0x00028c68
        /*0b58*/ 	.short	0x0100
        /*0b5a*/ 	.byte	0x08
	.zero		1


	//   ....[10]....
        /*0b5c*/ 	.word	0x000005a0
        /*0b60*/ 	.word	0x000000ff
        /*0b64*/ 	.word	0x00028c70
        /*0b68*/ 	.short	0x0100
        /*0b6a*/ 	.byte	0x06
	.zero		1


	//   ....[11]....
        /*0b6c*/ 	.word	0x000005b0
        /*0b70*/ 	.word	0x000000ff
        /*0b74*/ 	.word	0x00028c80
        /*0b78*/ 	.short	0x0100
        /*0b7a*/ 	.byte	0x06
	.zero		1


	//   ....[12]....
        /*0b7c*/ 	.word	0x000005c0
        /*0b80*/ 	.word	0x000000ff
        /*0b84*/ 	.word	0x00028c78
        /*0b88*/ 	.short	0x0100
        /*0b8a*/ 	.byte	0x06
	.zero		1


	//   ....[13]....
        /*0b8c*/ 	.word	0x000005d0
        /*0b90*/ 	.word	0x000000ff
        /*0b94*/ 	.word	0x00028c88
        /*0b98*/ 	.short	0x0100
        /*0b9a*/ 	.byte	0x06
	.zero		1


	//   ....[14]....
        /*0b9c*/ 	.word	0x00000700
        /*0ba0*/ 	.word	0x000000ff
        /*0ba4*/ 	.word	0x00028c90
        /*0ba8*/ 	.short	0x0100
        /*0baa*/ 	.byte	0x08
	.zero		1


	//   ....[15]....
        /*0bac*/ 	.word	0x00000710
        /*0bb0*/ 	.word	0x000000ff
        /*0bb4*/ 	.word	0x00028ca0
        /*0bb8*/ 	.short	0x0100
        /*0bba*/ 	.byte	0x08
	.zero		1


	//   ....[16]....
        /*0bbc*/ 	.word	0x00000720
        /*0bc0*/ 	.word	0x000000ff
        /*0bc4*/ 	.word	0x00028c98
        /*0bc8*/ 	.short	0x0100
        /*0bca*/ 	.byte	0x08
	.zero		1


	//   ....[17]....
        /*0bcc*/ 	.word	0x00000730
        /*0bd0*/ 	.word	0x000000ff
        /*0bd4*/ 	.word	0x00028ca8
        /*0bd8*/ 	.short	0x0100
        /*0bda*/ 	.byte	0x08
	.zero		1


	//   ....[18]....
        /*0bdc*/ 	.word	0x00000860
        /*0be0*/ 	.word	0x000000ff
        /*0be4*/ 	.word	0x00028cb0
        /*0be8*/ 	.short	0x0100
        /*0bea*/ 	.byte	0x08
	.zero		1


	//   ....[19]....
        /*0bec*/ 	.word	0x00000870
        /*0bf0*/ 	.word	0x000000ff
        /*0bf4*/ 	.word	0x00028cc0
        /*0bf8*/ 	.short	0x0100
        /*0bfa*/ 	.byte	0x08
	.zero		1


	//   ....[20]....
        /*0bfc*/ 	.word	0x00000880
        /*0c00*/ 	.word	0x000000ff
        /*0c04*/ 	.word	0x00028cb8
        /*0c08*/ 	.short	0x0100
        /*0c0a*/ 	.byte	0x08
	.zero		1


	//   ....[21]....
        /*0c0c*/ 	.word	0x00000890
        /*0c10*/ 	.word	0x000000ff
        /*0c14*/ 	.word	0x00028cc8
        /*0c18*/ 	.short	0x0100
        /*0c1a*/ 	.byte	0x08
	.zero		1


	//   ....[22]....
        /*0c1c*/ 	.word	0x00002ac0
        /*0c20*/ 	.word	0x0000003e
        /*0c24*/ 	.word	0x00028c90
        /*0c28*/ 	.short	0x010a
        /*0c2a*/ 	.byte	0x3f
	.zero		1


	//   ....[23]....
        /*0c2c*/ 	.word	0x00003550
        /*0c30*/ 	.word	0x0000003e
        /*0c34*/ 	.word	0x00028c90
        /*0c38*/ 	.short	0x010a
        /*0c3a*/ 	.byte	0x3f
	.zero		1


	//   ....[24]....
        /*0c3c*/ 	.word	0x00003df0
        /*0c40*/ 	.word	0x0000003e
        /*0c44*/ 	.word	0x00028c90
        /*0c48*/ 	.short	0x010a
        /*0c4a*/ 	.byte	0x3f
	.zero		1


	//   ....[25]....
        /*0c4c*/ 	.word	0x000041d0
        /*0c50*/ 	.word	0x00000004
        /*0c54*/ 	.word	0x00000000
        /*0c58*/ 	.short	0x0101
        /*0c5a*/ 	.byte	0x3f
	.zero		1


	//   ....[26]....
        /*0c5c*/ 	.word	0x00004210
        /*0c60*/ 	.word	0x0000003e
        /*0c64*/ 	.word	0x00028cb0
        /*0c68*/ 	.short	0x010a
        /*0c6a*/ 	.byte	0x3f
	.zero		1


	//   ....[27]....
        /*0c6c*/ 	.word	0x00004af0
        /*0c70*/ 	.word	0x0000003e
        /*0c74*/ 	.word	0x00000000
        /*0c78*/ 	.short	0x0101
        /*0c7a*/ 	.byte	0x3f
	.zero		1


	//   ....[28]....
        /*0c7c*/ 	.word	0x00005280
        /*0c80*/ 	.word	0x00000003
        /*0c84*/ 	.word	0x00028c50
        /*0c88*/ 	.short	0x010a
        /*0c8a*/ 	.byte	0x3f
	.zero		1


	//   ....[29]....
        /*0c8c*/ 	.word	0x00005620
        /*0c90*/ 	.word	0x0000000e
        /*0c94*/ 	.word	0x00000000
        /*0c98*/ 	.short	0x0101
        /*0c9a*/ 	.byte	0x3f
	.zero		1


	//   ....[30]....
        /*0c9c*/ 	.word	0x00005f50
        /*0ca0*/ 	.word	0x00000014
        /*0ca4*/ 	.word	0x00028c50
        /*0ca8*/ 	.short	0x010a
        /*0caa*/ 	.byte	0x3f
	.zero		1


	//   ....[31]....
        /*0cac*/ 	.word	0x00005fa0
        /*0cb0*/ 	.word	0x00000014
        /*0cb4*/ 	.word	0x00028c50
        /*0cb8*/ 	.short	0x010a
        /*0cba*/ 	.byte	0x3f
	.zero		1


	//   ....[32]....
        /*0cbc*/ 	.word	0x00006290
        /*0cc0*/ 	.word	0x00000014
        /*0cc4*/ 	.word	0x00000000
        /*0cc8*/ 	.short	0x0101
        /*0cca*/ 	.byte	0x3f
	.zero		1


	//   ....[33]....
        /*0ccc*/ 	.word	0x000073d0
        /*0cd0*/ 	.word	0x00000002
        /*0cd4*/ 	.word	0x00028c00
        /*0cd8*/ 	.short	0x010a
        /*0cda*/ 	.byte	0x3f
	.zero		1


	//   ....[34]....
        /*0cdc*/ 	.word	0x00007420
        /*0ce0*/ 	.word	0x00000002
        /*0ce4*/ 	.word	0x00028c00
        /*0ce8*/ 	.short	0x010a
        /*0cea*/ 	.byte	0x3f
	.zero		1


	//   ....[35]....
        /*0cec*/ 	.word	0x00007ee0
        /*0cf0*/ 	.word	0x00000002
        /*0cf4*/ 	.word	0x00028c00
        /*0cf8*/ 	.short	0x010a
        /*0cfa*/ 	.byte	0x3f
	.zero		1


	//   ....[36]....
        /*0cfc*/ 	.word	0x00009470
        /*0d00*/ 	.word	0x00000002
        /*0d04*/ 	.word	0x00028c00
        /*0d08*/ 	.short	0x010a
        /*0d0a*/ 	.byte	0x3f
	.zero		1


	//   ....[37]....
        /*0d0c*/ 	.word	0x0000a420
        /*0d10*/ 	.word	0x00000014
        /*0d14*/ 	.word	0x00028c30
        /*0d18*/ 	.short	0x010a
        /*0d1a*/ 	.byte	0x3f
	.zero		1


	//   ....[38]....
        /*0d1c*/ 	.word	0x0000a4d0
        /*0d20*/ 	.word	0x00000014
        /*0d24*/ 	.word	0x00028c30
        /*0d28*/ 	.short	0x010a
        /*0d2a*/ 	.byte	0x3f
	.zero		1


	//   ....[39]....
        /*0d2c*/ 	.word	0x0000b340
        /*0d30*/ 	.word	0x00000000
        /*0d34*/ 	.word	0x00000000
        /*0d38*/ 	.short	0x0101
        /*0d3a*/ 	.byte	0x3f
	.zero		1


	//   ....[40]....
        /*0d3c*/ 	.word	0x0000b760
        /*0d40*/ 	.word	0x00000014
        /*0d44*/ 	.word	0x00028c50
        /*0d48*/ 	.short	0x010a
        /*0d4a*/ 	.byte	0x3f
	.zero		1


	//   ....[41]....
        /*0d4c*/ 	.word	0x0000b7f0
        /*0d50*/ 	.word	0x00000014
        /*0d54*/ 	.word	0x00028c50
        /*0d58*/ 	.short	0x010a
        /*0d5a*/ 	.byte	0x3f
	.zero		1


	//   ....[42]....
        /*0d5c*/ 	.word	0x0000baf0
        /*0d60*/ 	.word	0x00000014
        /*0d64*/ 	.word	0x00000000
        /*0d68*/ 	.short	0x0101
        /*0d6a*/ 	.byte	0x3f
	.zero		1


	//   ....[43]....
        /*0d6c*/ 	.word	0x0000bca0
        /*0d70*/ 	.word	0x000000ba
        /*0d74*/ 	.word	0x00028c30
        /*0d78*/ 	.short	0x010a
        /*0d7a*/ 	.byte	0x3f
	.zero		1


	//   ....[44]....
        /*0d7c*/ 	.word	0x0000bd10
        /*0d80*/ 	.word	0x000000ba
        /*0d84*/ 	.word	0x00028c30
        /*0d88*/ 	.short	0x010a
        /*0d8a*/ 	.byte	0x3f
	.zero		1


	//   ....[45]....
        /*0d8c*/ 	.word	0x0000c710
        /*0d90*/ 	.word	0x0000000e
        /*0d94*/ 	.word	0x00000000
        /*0d98*/ 	.short	0x0101
        /*0d9a*/ 	.byte	0x3f
	.zero		1


	//   ....[46]....
        /*0d9c*/ 	.word	0x0000d870
        /*0da0*/ 	.word	0x000000ba
        /*0da4*/ 	.word	0x00028c50
        /*0da8*/ 	.short	0x010a
        /*0daa*/ 	.byte	0x3f
	.zero		1


	//   ....[47]....
        /*0dac*/ 	.word	0x0000d8c0
        /*0db0*/ 	.word	0x000000ba
        /*0db4*/ 	.word	0x00028c50
        /*0db8*/ 	.short	0x010a
        /*0dba*/ 	.byte	0x3f
	.zero		1


	//   ....[48]....
        /*0dbc*/ 	.word	0x0000dbe0
        /*0dc0*/ 	.word	0x000000ba
        /*0dc4*/ 	.word	0x00000000
        /*0dc8*/ 	.short	0x0101
        /*0dca*/ 	.byte	0x3f
	.zero		1


	//   ....[49]....
        /*0dcc*/ 	.word	0x0000dd20
        /*0dd0*/ 	.word	0x000000d7
        /*0dd4*/ 	.word	0x00028c30
        /*0dd8*/ 	.short	0x010a
        /*0dda*/ 	.byte	0x3f
	.zero		1


	//   ....[50]....
        /*0ddc*/ 	.word	0x0000dd90
        /*0de0*/ 	.word	0x000000d7
        /*0de4*/ 	.word	0x00028c30
        /*0de8*/ 	.short	0x010a
        /*0dea*/ 	.byte	0x3f
	.zero		1


	//   ....[51]....
        /*0dec*/ 	.word	0x0000e2e0
        /*0df0*/ 	.word	0x0000000d
        /*0df4*/ 	.word	0x00000000
        /*0df8*/ 	.short	0x0101
        /*0dfa*/ 	.byte	0x3f
	.zero		1


	//   ....[52]....
        /*0dfc*/ 	.word	0x0000f310
        /*0e00*/ 	.word	0x000000d7
        /*0e04*/ 	.word	0x00028c50
        /*0e08*/ 	.short	0x010a
        /*0e0a*/ 	.byte	0x3f
	.zero		1


	//   ....[53]....
        /*0e0c*/ 	.word	0x0000f360
        /*0e10*/ 	.word	0x000000d7
        /*0e14*/ 	.word	0x00028c50
        /*0e18*/ 	.short	0x010a
        /*0e1a*/ 	.byte	0x3f
	.zero		1


	//   ....[54]....
        /*0e1c*/ 	.word	0x0000f690
        /*0e20*/ 	.word	0x000000d7
        /*0e24*/ 	.word	0x00000000
        /*0e28*/ 	.short	0x0101
        /*0e2a*/ 	.byte	0x3f
	.zero		1


	//   ....[55]....
        /*0e2c*/ 	.word	0x00011ef0
        /*0e30*/ 	.word	0x00000003
        /*0e34*/ 	.word	0x00000000
        /*0e38*/ 	.short	0x0101
        /*0e3a*/ 	.byte	0x3f
	.zero		1


	//   ....[56]....
        /*0e3c*/ 	.word	0x000149c0
        /*0e40*/ 	.word	0x00000017
        /*0e44*/ 	.word	0x00028c20
        /*0e48*/ 	.short	0x010a
        /*0e4a*/ 	.byte	0x3f
	.zero		1


	//   ....[57]....
        /*0e4c*/ 	.word	0x00014a50
        /*0e50*/ 	.word	0x00000003
        /*0e54*/ 	.word	0x00028ca0
        /*0e58*/ 	.short	0x010a
        /*0e5a*/ 	.byte	0x3f
	.zero		1


	//   ....[58]....
        /*0e5c*/ 	.word	0x00014ca0
        /*0e60*/ 	.word	0x00000003
        /*0e64*/ 	.word	0x00028cc0
        /*0e68*/ 	.short	0x010a
        /*0e6a*/ 	.byte	0x3f
	.zero		1


	//   ....[59]....
        /*0e6c*/ 	.word	0x00015670
        /*0e70*/ 	.word	0x00000008
        /*0e74*/ 	.word	0x00028ca0
        /*0e78*/ 	.short	0x010a
        /*0e7a*/ 	.byte	0x3f
	.zero		1


	//   ....[60]....
        /*0e7c*/ 	.word	0x000158b0
        /*0e80*/ 	.word	0x00000008
        /*0e84*/ 	.word	0x00028cc0
        /*0e88*/ 	.short	0x010a
        /*0e8a*/ 	.byte	0x3f
	.zero		1


	//   ....[61]....
        /*0e8c*/ 	.word	0x00016f10
        /*0e90*/ 	.word	0x0000001f
        /*0e94*/ 	.word	0x00028c40
        /*0e98*/ 	.short	0x010a
        /*0e9a*/ 	.byte	0x3f
	.zero		1


	//   ....[62]....
        /*0e9c*/ 	.word	0x000173f0
        /*0ea0*/ 	.word	0x0000001f
        /*0ea4*/ 	.word	0x00028c30
        /*0ea8*/ 	.short	0x0107
        /*0eaa*/ 	.byte	0x3f
	.zero		1


	//   ....[63]....
        /*0eac*/ 	.word	0x000174c0
        /*0eb0*/ 	.word	0x0000001f
        /*0eb4*/ 	.word	0x00028c30
        /*0eb8*/ 	.short	0x0101
        /*0eba*/ 	.byte	0x3f
	.zero		1


	//   ....[64]....
        /*0ebc*/ 	.word	0x00017dc0
        /*0ec0*/ 	.word	0x00000017
        /*0ec4*/ 	.word	0x00028c00
        /*0ec8*/ 	.short	0x0107
        /*0eca*/ 	.byte	0x3f
	.zero		1


	//   ....[65]....
        /*0ecc*/ 	.word	0x00017eb0
        /*0ed0*/ 	.word	0x00000017
        /*0ed4*/ 	.word	0x00028c00
        /*0ed8*/ 	.short	0x0101
        /*0eda*/ 	.byte	0x3f
	.zero		1


	//   ....[66]....
        /*0edc*/ 	.word	0x00017ed0
        /*0ee0*/ 	.word	0x00000017
        /*0ee4*/ 	.word	0x00028c20
        /*0ee8*/ 	.short	0x010a
        /*0eea*/ 	.byte	0x3f
	.zero		1


	//   ....[67]....
        /*0eec*/ 	.word	0x00017f60
        /*0ef0*/ 	.word	0x0000001f
        /*0ef4*/ 	.word	0x00028c60
        /*0ef8*/ 	.short	0x010a
        /*0efa*/ 	.byte	0x3f
	.zero		1


	//   ....[68]....
        /*0efc*/ 	.word	0x000188a0
        /*0f00*/ 	.word	0x0000001f
        /*0f04*/ 	.word	0x00028c50
        /*0f08*/ 	.short	0x0107
        /*0f0a*/ 	.byte	0x3f
	.zero		1


	//   ....[69]....
        /*0f0c*/ 	.word	0x00018970
        /*0f10*/ 	.word	0x0000001f
        /*0f14*/ 	.word	0x00028c50
        /*0f18*/ 	.short	0x0101
        /*0f1a*/ 	.byte	0x3f
	.zero		1


	//   ....[70]....
        /*0f1c*/ 	.word	0x00018d00
        /*0f20*/ 	.word	0x00000006
        /*0f24*/ 	.word	0x00028c40
        /*0f28*/ 	.short	0x010a
        /*0f2a*/ 	.byte	0x3f
	.zero		1


	//   ....[71]....
        /*0f2c*/ 	.word	0x00019040
        /*0f30*/ 	.word	0x00000006
        /*0f34*/ 	.word	0x00028c30
        /*0f38*/ 	.short	0x0107
        /*0f3a*/ 	.byte	0x3f
	.zero		1


	//   ....[72]....
        /*0f3c*/ 	.word	0x00019100
        /*0f40*/ 	.word	0x00000006
        /*0f44*/ 	.word	0x00028c30
        /*0f48*/ 	.short	0x0101
        /*0f4a*/ 	.byte	0x3f
	.zero		1


	//   ....[73]....
        /*0f4c*/ 	.word	0x00019130
        /*0f50*/ 	.word	0x00000006
        /*0f54*/ 	.word	0x00028c60
        /*0f58*/ 	.short	0x010a
        /*0f5a*/ 	.byte	0x3f
	.zero		1


	//   ....[74]....
        /*0f5c*/ 	.word	0x00019800
        /*0f60*/ 	.word	0x00000006
        /*0f64*/ 	.word	0x00028c50
        /*0f68*/ 	.short	0x0107
        /*0f6a*/ 	.byte	0x3f
	.zero		1


	//   ....[75]....
        /*0f6c*/ 	.word	0x000198c0
        /*0f70*/ 	.word	0x00000006
        /*0f74*/ 	.word	0x00028c50
        /*0f78*/ 	.short	0x0101
        /*0f7a*/ 	.byte	0x3f
	.zero		1


	//   ....[76]....
        /*0f7c*/ 	.word	0x0001a730
        /*0f80*/ 	.word	0x00000004
        /*0f84*/ 	.word	0x00028c20
        /*0f88*/ 	.short	0x010a
        /*0f8a*/ 	.byte	0x3f
	.zero		1


	//   ....[77]....
        /*0f8c*/ 	.word	0x0001a890
        /*0f90*/ 	.word	0x00000005
        /*0f94*/ 	.word	0x00028c40
        /*0f98*/ 	.short	0x010a
        /*0f9a*/ 	.byte	0x3f
	.zero		1


	//   ....[78]....
        /*0f9c*/ 	.word	0x0001a930
        /*0fa0*/ 	.word	0x00000019
        /*0fa4*/ 	.word	0x00028c40
        /*0fa8*/ 	.short	0x010a
        /*0faa*/ 	.byte	0x3f
	.zero		1


	//   ....[79]....
        /*0fac*/ 	.word	0x0001a970
        /*0fb0*/ 	.word	0x00000005
        /*0fb4*/ 	.word	0x00028c60
        /*0fb8*/ 	.short	0x010a
        /*0fba*/ 	.byte	0x3f
	.zero		1


	//   ....[80]....
        /*0fbc*/ 	.word	0x0001a9b0
        /*0fc0*/ 	.word	0x00000019
        /*0fc4*/ 	.word	0x00028c60
        /*0fc8*/ 	.short	0x010a
        /*0fca*/ 	.byte	0x3f
	.zero		1


	//   ....[81]....
        /*0fcc*/ 	.word	0x0001aa10
        /*0fd0*/ 	.word	0x0000003e
        /*0fd4*/ 	.word	0x00028c90
        /*0fd8*/ 	.short	0x010a
        /*0fda*/ 	.byte	0x3f
	.zero		1


	//   ....[82]....
        /*0fdc*/ 	.word	0x0001ab80
        /*0fe0*/ 	.word	0x0000003e
        /*0fe4*/ 	.word	0x00028c90
        /*0fe8*/ 	.short	0x010a
        /*0fea*/ 	.byte	0x3f
	.zero		1


	//   ....[83]....
        /*0fec*/ 	.word	0x0001ad00
        /*0ff0*/ 	.word	0x0000003e
        /*0ff4*/ 	.word	0x00028c90
        /*0ff8*/ 	.short	0x010a
        /*0ffa*/ 	.byte	0x3f
	.zero		1


	//   ....[84]....
        /*0ffc*/ 	.word	0x0001ae60
        /*1000*/ 	.word	0x0000003e
        /*1004*/ 	.word	0x00028cb0
        /*1008*/ 	.short	0x010a
        /*100a*/ 	.byte	0x3f
	.zero		1


	//   ....[85]....
        /*100c*/ 	.word	0x0001aeb0
        /*1010*/ 	.word	0x00000003
        /*1014*/ 	.word	0x00028c50
        /*1018*/ 	.short	0x010a
        /*101a*/ 	.byte	0x3f
	.zero		1


	//   ....[86]....
        /*101c*/ 	.word	0x0001af00
        /*1020*/ 	.word	0x00000014
        /*1024*/ 	.word	0x00028c50
        /*1028*/ 	.short	0x010a
        /*102a*/ 	.byte	0x3f
	.zero		1


	//   ....[87]....
        /*102c*/ 	.word	0x0001b2d0
        /*1030*/ 	.word	0x00000002
        /*1034*/ 	.word	0x00028c00
        /*1038*/ 	.short	0x010a
        /*103a*/ 	.byte	0x3f
	.zero		1


	//   ....[88]....
        /*103c*/ 	.word	0x0001b8d0
        /*1040*/ 	.word	0x00000002
        /*1044*/ 	.word	0x00028c00
        /*1048*/ 	.short	0x010a
        /*104a*/ 	.byte	0x3f
	.zero		1


	//   ....[89]....
        /*104c*/ 	.word	0x0001b920
        /*1050*/ 	.word	0x00000014
        /*1054*/ 	.word	0x00028c30
        /*1058*/ 	.short	0x010a
        /*105a*/ 	.byte	0x3f
	.zero		1


	//   ....[90]....
        /*105c*/ 	.word	0x0001b970
        /*1060*/ 	.word	0x00000014
        /*1064*/ 	.word	0x00028c50
        /*1068*/ 	.short	0x010a
        /*106a*/ 	.byte	0x3f
	.zero		1


	//   ....[91]....
        /*106c*/ 	.word	0x0001b9c0
        /*1070*/ 	.word	0x000000ba
        /*1074*/ 	.word	0x00028c30
        /*1078*/ 	.short	0x010a
        /*107a*/ 	.byte	0x3f
	.zero		1


	//   ....[92]....
        /*107c*/ 	.word	0x0001ba10
        /*1080*/ 	.word	0x000000ba
        /*1084*/ 	.word	0x00028c50
        /*1088*/ 	.short	0x010a
        /*108a*/ 	.byte	0x3f
	.zero		1


	//   ....[93]....
        /*108c*/ 	.word	0x0001ba60
        /*1090*/ 	.word	0x000000d7
        /*1094*/ 	.word	0x00028c30
        /*1098*/ 	.short	0x010a
        /*109a*/ 	.byte	0x3f
	.zero		1


	//   ....[94]....
        /*109c*/ 	.word	0x0001bab0
        /*10a0*/ 	.word	0x000000d7
        /*10a4*/ 	.word	0x00028c50
        /*10a8*/ 	.short	0x010a
        /*10aa*/ 	.byte	0x3f
	.zero		1


	//   ....[95]....
        /*10ac*/ 	.word	0x0001bc50
        /*10b0*/ 	.word	0x00000017
        /*10b4*/ 	.word	0x00028c20
        /*10b8*/ 	.short	0x010a
        /*10ba*/ 	.byte	0x3f
	.zero		1


	//   ....[96]....
        /*10bc*/ 	.word	0x0001bca0
        /*10c0*/ 	.word	0x00000003
        /*10c4*/ 	.word	0x00028ca0
        /*10c8*/ 	.short	0x010a
        /*10ca*/ 	.byte	0x3f
	.zero		1


	//   ....[97]....
        /*10cc*/ 	.word	0x0001bcf0
        /*10d0*/ 	.word	0x00000003
        /*10d4*/ 	.word	0x00028cc0
        /*10d8*/ 	.short	0x010a
        /*10da*/ 	.byte	0x3f
	.zero		1


	//   ....[98]....
        /*10dc*/ 	.word	0x0001bd40
        /*10e0*/ 	.word	0x00000008
        /*10e4*/ 	.word	0x00028ca0
        /*10e8*/ 	.short	0x010a
        /*10ea*/ 	.byte	0x3f
	.zero		1


	//   ....[99]....
        /*10ec*/ 	.word	0x0001bd90
        /*10f0*/ 	.word	0x00000008
        /*10f4*/ 	.word	0x00028cc0
        /*10f8*/ 	.short	0x010a
        /*10fa*/ 	.byte	0x3f
	.zero		1


	//   ....[100]....
        /*10fc*/ 	.word	0x0001beb0
        /*1100*/ 	.word	0x0000001f
        /*1104*/ 	.word	0x00028c40
        /*1108*/ 	.short	0x010a
        /*110a*/ 	.byte	0x3f
	.zero		1


	//   ....[101]....
        /*110c*/ 	.word	0x0001c950
        /*1110*/ 	.word	0x00000017
        /*1114*/ 	.word	0x00028c20
        /*1118*/ 	.short	0x010a
        /*111a*/ 	.byte	0x3f
	.zero		1


	//   ....[102]....
        /*111c*/ 	.word	0x0001c9a0
        /*1120*/ 	.word	0x0000001f
        /*1124*/ 	.word	0x00028c60
        /*1128*/ 	.short	0x010a
        /*112a*/ 	.byte	0x3f
	.zero		1


	//   ....[103]....
        /*112c*/ 	.word	0x0001d2a0
        /*1130*/ 	.word	0x00000006
        /*1134*/ 	.word	0x00028c40
        /*1138*/ 	.short	0x010a
        /*113a*/ 	.byte	0x3f
	.zero		1


	//   ....[104]....
        /*113c*/ 	.word	0x0001d760
        /*1140*/ 	.word	0x00000006
        /*1144*/ 	.word	0x00028c60
        /*1148*/ 	.short	0x010a
        /*114a*/ 	.byte	0x3f
	.zero		1


	//   ....[105]....
        /*114c*/ 	.word	0x0001e860
        /*1150*/ 	.word	0x00000004
        /*1154*/ 	.word	0x00028c20
        /*1158*/ 	.short	0x010a
        /*115a*/ 	.byte	0x3f
	.zero		1


	//   ....[106]....
        /*115c*/ 	.word	0x0001ea00
        /*1160*/ 	.word	0x00000005
        /*1164*/ 	.word	0x00028c40
        /*1168*/ 	.short	0x010a
        /*116a*/ 	.byte	0x3f
	.zero		1


	//   ....[107]....
        /*116c*/ 	.word	0x0001ea50
        /*1170*/ 	.word	0x00000019
        /*1174*/ 	.word	0x00028c40
        /*1178*/ 	.short	0x010a
        /*117a*/ 	.byte	0x3f
	.zero		1


	//   ....[108]....
        /*117c*/ 	.word	0x0001eaa0
        /*1180*/ 	.word	0x00000005
        /*1184*/ 	.word	0x00028c60
        /*1188*/ 	.short	0x010a
        /*118a*/ 	.byte	0x3f
	.zero		1


	//----- nvinfo : EIATTR_NUM_MBARRIERS
	.align		4
.L_584:
        /*118c*/ 	.byte	0x03, 0x38
        /*118e*/ 	.short	0x0016


	//----- nvinfo : EIATTR_EXIT_INSTR_OFFSETS
	.align		4
        /*1190*/ 	.byte	0x04, 0x1c
        /*1192*/ 	.short	(.L_586 - .L_585)


	//   ....[0]....
.L_585:
        /*1194*/ 	.word	0x0001aa00


	//----- nvinfo : EIATTR_MAX_THREADS
	.align		4
.L_586:
        /*1198*/ 	.byte	0x04, 0x05
        /*119a*/ 	.short	(.L_588 - .L_587)
.L_587:
        /*119c*/ 	.word	0x00000180
        /*11a0*/ 	.word	0x00000001
        /*11a4*/ 	.word	0x00000001


	//----- nvinfo : EIATTR_CRS_STACK_SIZE
	.align		4
.L_588:
        /*11a8*/ 	.byte	0x04, 0x1e
        /*11aa*/ 	.short	(.L_590 - .L_589)
.L_589:
        /*11ac*/ 	.word	0x00000000


	//----- nvinfo : EIATTR_CBANK_PARAM_SIZE
	.align		4
.L_590:
        /*11b0*/ 	.byte	0x03, 0x19
        /*11b2*/ 	.short	0x0af0


	//----- nvinfo : EIATTR_PARAM_CBANK
	.align		4
        /*11b4*/ 	.byte	0x04, 0x0a
        /*11b6*/ 	.short	(.L_592 - .L_591)
	.align		4
.L_591:
        /*11b8*/ 	.word	index@(.nv.constant0._ZN7cutlass13device_kernelIN5flash11enable_sm90INS1_16FlashAttnFwdSm90INS1_25CollectiveMainloopFwdSm90ILi2EN4cute5tupleIJNS5_1CILi1EEES8_S8_EEENS6_IJNS7_ILi64EEESA_SA_EEELi512ENS_10bfloat16_tEfNS_4arch4Sm90ELb1ELb0ELb0ELb1ELb1ELb1ELb0ELb0ELb0ELb1ELb0ELb0EEENS1_21CollectiveEpilogueFwdINS6_IJSA_NS7_ILi512EEESA_EEES9_SC_SE_Li256ELb1ELb1ELb0ELb0EEENS1_36VarlenDynamicPersistentTileSchedulerILi64ELi64ELi256ELi128ELb0ELb1ELb1ELb1ELb1ELb1EEEEEEEEEvNT_6ParamsE)
        /*11bc*/ 	.short	0x0210
        /*11be*/ 	.short	0x0af0


	//----- nvinfo : EIATTR_SW_WAR
	.align		4
.L_592:
        /*11c0*/ 	.byte	0x04, 0x36
        /*11c2*/ 	.short	(.L_594 - .L_593)
.L_593:
        /*11c4*/ 	.word	0x00000008
.L_594:


//--------------------- .nv.info._ZN7cutlass13device_kernelIN5flash11enable_sm90INS1_16FlashAttnFwdSm90INS1_25CollectiveMainloopFwdSm90ILi2EN4cute5tupleIJNS5_1CILi1EEES8_S8_EEENS6_IJNS7_ILi64EEESA_SA_EEELi512ENS_10bfloat16_tEfNS_4arch4Sm90ELb1ELb0ELb0ELb1ELb1ELb0ELb1ELb0ELb0ELb1ELb0ELb0EEENS1_21CollectiveEpilogueFwdINS6_IJSA_NS7_ILi512EEESA_EEES9_SC_SE_Li256ELb1ELb1ELb0ELb0EEENS1_36VarlenDynamicPersistentTileSchedulerILi64ELi64ELi256ELi128ELb0ELb1ELb1ELb1ELb1ELb1EEEEEEEEEvNT_6ParamsE --------------------------
	.section	.nv.info._ZN7cutlass13device_kernelIN5flash11enable_sm90INS1_16FlashAttnFwdSm90INS1_25CollectiveMainloopFwdSm90ILi2EN4cute5tupleIJNS5_1CILi1EEES8_S8_EEENS6_IJNS7_ILi64EEESA_SA_EEELi512ENS_10bfloat16_tEfNS_4arch4Sm90ELb1ELb0ELb0ELb1ELb1ELb0ELb1ELb0ELb0ELb1ELb0ELb0EEENS1_21CollectiveEpilogueFwdINS6_IJSA_NS7_ILi512EEESA_EEES9_SC_SE_Li256ELb1ELb1ELb0ELb0EEENS1_36VarlenDynamicPersistentTileSchedulerILi64ELi64ELi256ELi128ELb0ELb1ELb1ELb1ELb1ELb1EEEEEEEEEvNT_6ParamsE,"",@"SHT_CUDA_INFO"
	.sectionflags	@""
	.align	4


	//----- nvinfo : EIATTR_CUDA_API_VERSION
	.align		4
        /*0000*/ 	.byte	0x04, 0x37
        /*0002*/ 	.short	(.L_596 - .L_595)
.L_595:
        /*0004*/ 	.word	0x00000082


	//----- nvinfo : EIATTR_KPARAM_INFO
	.align		4
.L_596:
        /*0008*/ 	.byte	0x04, 0x17
        /*000a*/ 	.short	(.L_598 - .L_597)
.L_597:
        /*000c*/ 	.word	0x00000000
        /*0010*/ 	.short	0x0000
        /*0012*/ 	.short	0x0070
        /*0014*/ 	.byte	0x00, 0xf0, 0x01, 0x2e


	//----- nvinfo : EIATTR_SPARSE_MMA_MASK
	.align		4
.L_598:
        /*0018*/ 	.byte	0x03, 0x50
        /*001a*/ 	.short	0x0000


	//----- nvinfo : EIATTR_MAXREG_COUNT
	.align		4
        /*001c*/ 	.byte	0x03, 0x1b
        /*001e*/ 	.short	0x00a8


	//----- nvinfo : EIATTR_NUM_BARRIERS
	.align		4
        /*0020*/ 	.byte	0x02, 0x4c
        /*0022*/ 	.byte	0x10
	.zero		1


	//----- nvinfo : EIATTR_EXTERNS
	.align		4
        /*0024*/ 	.byte	0x04, 0x0f
        /*0026*/ 	.short	(.L_600 - .L_599)


	//   ....[0]....
	.align		4
.L_599:
        /*0028*/ 	.word	index@(__assertfail)


	//----- nvinfo : EIATTR_ANNOTATIONS
	.align		4
.L_600:
        /*002c*/ 	.byte	0x04, 0x55
        /*002e*/ 	.short	(.L_602 - .L_601)


	//   ....[0]....
.L_601:
        /* <DEDUP_REMOVED lines=17> */


	//----- nvinfo : EIATTR_MERCURY_ISA_VERSION
	.align		4
.L_602:
        /*0130*/ 	.byte	0x03, 0x5f
        /*0132*/ 	.short	0x0101


	//----- nvinfo : EIATTR_UNUSED_LOAD_BYTE_OFFSET
	.align		4
        /*0134*/ 	.byte	0x04, 0x44
        /*0136*/ 	.short	(.L_604 - .L_603)


	//   ....[0]....
.L_603:
        /*0138*/ 	.word	0x00000970
        /*013c*/ 	.word	0x0000fff0


	//   ....[1]....
        /*0140*/ 	.word	0x0000cf70
        /*0144*/ 	.word	0x0000fff0


	//----- nvinfo : EIATTR_INT_WARP_WIDE_INSTR_OFFSETS
	.align		4
.L_604:
        /*0148*/ 	.byte	0x04, 0x31
        /*014a*/ 	.short	(.L_606 - .L_605)


	//   ....[0]....
.L_605:
        /*014c*/ 	.word	0x000000c0


	//   ....[1]....
        /*0150*/ 	.word	0x000000d0


	//   ....[2]....
        /*0154*/ 	.word	0x000000e0


	//   ....[3]....
        /*0158*/ 	.word	0x00000180


	//   ....[4]....
        /*015c*/ 	.word	0x00011200


	//   ....[5]....
        /*0160*/ 	.word	0x00011290


	//   ....[6]....
        /*0164*/ 	.word	0x000155a0


	//   ....[7]....
        /*0168*/ 	.word	0x00015630


	//----- nvinfo : EIATTR_COOP_GROUP_MASK_REGIDS
	.align		4
.L_606:
        /*016c*/ 	.byte	0x04, 0x29
        /*016e*/ 	.short	(.L_608 - .L_607)


	//   ....[0]....
.L_607:
        /*0170*/ 	.word	0xffffffff


	//   ....[1]....
        /*0174*/ 	.word	0xffffffff


	//   ....[2]....
        /*0178*/ 	.word	0xffffffff


	//   ....[3]....
        /*017c*/ 	.word	0xffffffff


	//   ....[4]....
        /*0180*/ 	.word	0xffffffff


	//   ....[5]....
        /*0184*/ 	.word	0xffffffff


	//   ....[6]....
        /*0188*/ 	.word	0xffffffff


	//   ....[7]....
        /*018c*/ 	.word	0xffffffff


	//   ....[8]....
        /*0190*/ 	.word	0xffffffff


	//   ....[9]....
        /*0194*/ 	.word	0xffffffff


	//   ....[10]....
        /*0198*/ 	.word	0xffffffff


	//   ....[11]....
        /*019c*/ 	.word	0xffffffff


	//   ....[12]....
        /*01a0*/ 	.word	0xffffffff


	//   ....[13]....
        /*01a4*/ 	.word	0xffffffff


	//   ....[14]....
        /*01a8*/ 	.word	0xffffffff


	//   ....[15]....
        /*01ac*/ 	.word	0xffffffff


	//   ....[16]....
        /*01b0*/ 	.word	0xffffffff


	//   ....[17]....
        /*01b4*/ 	.word	0xffffffff


	//   ....[18]....
        /*01b8*/ 	.word	0xffffffff


	//   ....[19]....
        /*01bc*/ 	.word	0xffffffff


	//   ....[20]....
        /*01c0*/ 	.word	0xffffffff


	//   ....[21]....
        /*01c4*/ 	.word	0xffffffff


	//   ....[22]....
        /*01c8*/ 	.word	0xffffffff


	//   ....[23]....
        /*01cc*/ 	.word	0xffffffff


	//   ....[24]....
        /*01d0*/ 	.word	0xffffffff


	//   ....[25]....
        /*01d4*/ 	.word	0xffffffff


	//   ....[26]....
        /*01d8*/ 	.word	0xffffffff


	//   ....[27]....
        /*01dc*/ 	.word	0xffffffff


	//   ....[28]....
        /*01e0*/ 	.word	0xffffffff


	//   ....[29]....
        /*01e4*/ 	.word	0xffffffff


	//   ....[30]....
        /*01e8*/ 	.word	0xffffffff


	//   ....[31]....
        /*01ec*/ 	.word	0xffffffff


	//   ....[32]....
        /*01f0*/ 	.word	0xffffffff


	//   ....[33]....
        /*01f4*/ 	.word	0xffffffff


	//   ....[34]....
        /*01f8*/ 	.word	0xffffffff


	//   ....[35]....
        /*01fc*/ 	.word	0xffffffff


	//   ....[36]....
        /*0200*/ 	.word	0xffffffff


	//   ....[37]....
        /*0204*/ 	.word	0xffffffff


	//   ....[38]....
        /*0208*/ 	.word	0xffffffff


	//   ....[39]....
        /*020c*/ 	.word	0xffffffff


	//   ....[40]....
        /*0210*/ 	.word	0xffffffff


	//   ....[41]....
        /*0214*/ 	.word	0xffffffff


	//   ....[42]....
        /*0218*/ 	.word	0xffffffff


	//   ....[43]....
        /*021c*/ 	.word	0xffffffff


	//   ....[44]....
        /*0220*/ 	.word	0xffffffff


	//   ....[45]....
        /*0224*/ 	.word	0xffffffff


	//   ....[46]....
        /*0228*/ 	.word	0xffffffff


	//   ....[47]....
        /*022c*/ 	.word	0xffffffff


	//   ....[48]....
        /*0230*/ 	.word	0xffffffff


	//   ....[49]....
        /*0234*/ 	.word	0xffffffff


	//   ....[50]....
        /*0238*/ 	.word	0xffffffff


	//   ....[51]....
        /*023c*/ 	.word	0xffffffff


	//   ....[52]....
        /*0240*/ 	.word	0xffffffff


	//   ....[53]....
        /*0244*/ 	.word	0xffffffff


	//   ....[54]....
        /*0248*/ 	.word	0xffffffff


	//   ....[55]....
        /*024c*/ 	.word	0xffffffff


	//   ....[56]....
        /*0250*/ 	.word	0xffffffff


	//   ....[57]....
        /*0254*/ 	.word	0xffffffff


	//   ....[58]....
        /*0258*/ 	.word	0xffffffff


	//   ....[59]....
        /*025c*/ 	.word	0xffffffff


	//   ....[60]....
        /*0260*/ 	.word	0xffffffff


	//   ....[61]....
        /*0264*/ 	.word	0xffffffff


	//   ....[62]....
        /*0268*/ 	.word	0xffffffff


	//   ....[63]....
        /*026c*/ 	.word	0xffffffff


	//   ....[64]....
        /*0270*/ 	.word	0xffffffff


	//   ....[65]....
        /*0274*/ 	.word	0xffffffff


	//   ....[66]....
        /*0278*/ 	.word	0xffffffff


	//   ....[67]....
        /*027c*/ 	.word	0xffffffff


	//   ....[68]....
        /*0280*/ 	.word	0xffffffff


	//   ....[69]....
        /*0284*/ 	.word	0xffffffff


	//   ....[70]....
        /*0288*/ 	.word	0xffffffff


	//   ....[71]....
        /*028c*/ 	.word	0xffffffff


	//   ....[72]....
        /*0290*/ 	.word	0xffffffff


	//   ....[73]....
        /*0294*/ 	.word	0xffffffff


	//   ....[74]....
        /*0298*/ 	.word	0xffffffff


	//   ....[75]....
        /*029c*/ 	.word	0xffffffff


	//   ....[76]....
        /*02a0*/ 	.word	0xffffffff


	//   ....[77]....
        /*02a4*/ 	.word	0xffffffff


	//   ....[78]....
        /*02a8*/ 	.word	0xffffffff


	//   ....[79]....
        /*02ac*/ 	.word	0xffffffff


	//   ....[80]....
        /*02b0*/ 	.word	0xffffffff


	//   ....[81]....
        /*02b4*/ 	.word	0xffffffff


	//   ....[82]....
        /*02b8*/ 	.word	0xffffffff


	//   ....[83]....
        /*02bc*/ 	.word	0xffffffff


	//   ....[84]....
        /*02c0*/ 	.word	0xffffffff


	//   ....[85]....
        /*02c4*/ 	.word	0xffffffff


	//   ....[86]....
        /*02c8*/ 	.word	0xffffffff


	//   ....[87]....
        /*02cc*/ 	.word	0xffffffff


	//   ....[88]....
        /*02d0*/ 	.word	0xffffffff


	//   ....[89]....
        /*02d4*/ 	.word	0xffffffff


	//   ....[90]....
        /*02d8*/ 	.word	0xffffffff


	//   ....[91]....
        /*02dc*/ 	.word	0xffffffff


	//   ....[92]....
        /*02e0*/ 	.word	0xffffffff


	//   ....[93]....
        /*02e4*/ 	.word	0xffffffff


	//   ....[94]....
        /*02e8*/ 	.word	0xffffffff


	//   ....[95]....
        /*02ec*/ 	.word	0xffffffff


	//   ....[96]....
        /*02f0*/ 	.word	0xffffffff


	//   ....[97]....
        /*02f4*/ 	.word	0xffffffff


	//   ....[98]....
        /*02f8*/ 	.word	0xffffffff


	//   ....[99]....
        /*02fc*/ 	.word	0xffffffff


	//   ....[100]....
        /*0300*/ 	.word	0xffffffff


	//   ....[101]....
        /*0304*/ 	.word	0xffffffff


	//   ....[102]....
        /*0308*/ 	.word	0xffffffff


	//   ....[103]....
        /*030c*/ 	.word	0xffffffff


	//   ....[104]....
        /*0310*/ 	.word	0xffffffff


	//   ....[105]....
        /*0314*/ 	.word	0xffffffff


	//   ....[106]....
        /*0318*/ 	.word	0xffffffff


	//   ....[107]....
        /*031c*/ 	.word	0xffffffff


	//   ....[108]....
        /*0320*/ 	.word	0xffffffff


	//   ....[109]....
        /*0324*/ 	.word	0xffffffff


	//   ....[110]....
        /*0328*/ 	.word	0xffffffff


	//   ....[111]....
        /*032c*/ 	.word	0xffffffff


	//   ....[112]....
        /*0330*/ 	.word	0xffffffff


	//   ....[113]....
        /*0334*/ 	.word	0xffffffff


	//   ....[114]....
        /*0338*/ 	.word	0xffffffff


	//   ....[115]....
        /*033c*/ 	.word	0xffffffff


	//   ....[116]....
        /*0340*/ 	.word	0xffffffff


	//   ....[117]....
        /*0344*/ 	.word	0xffffffff


	//   ....[118]....
        /*0348*/ 	.word	0xffffffff


	//   ....[119]....
        /*034c*/ 	.word	0xffffffff


	//   ....[120]....
        /*0350*/ 	.word	0xffffffff


	//   ....[121]....
        /*0354*/ 	.word	0xffffffff


	//   ....[122]....
        /*0358*/ 	.word	0xffffffff


	//   ....[123]....
        /*035c*/ 	.word	0xffffffff


	//   ....[124]....
        /*0360*/ 	.word	0xffffffff


	//   ....[125]....
        /*0364*/ 	.word	0xffffffff


	//   ....[126]....
        /*0368*/ 	.word	0xffffffff


	//   ....[127]....
        /*036c*/ 	.word	0xffffffff


	//   ....[128]....
        /*0370*/ 	.word	0xffffffff


	//   ....[129]....
        /*0374*/ 	.word	0x0500000f


	//   ....[130]....
        /*0378*/ 	.word	0x0500000f


	//   ....[131]....
        /*037c*/ 	.word	0x0500000f


	//   ....[132]....
        /*0380*/ 	.word	0x0500000f


	//   ....[133]....
        /*0384*/ 	.word	0x0500000f


	//   ....[134]....
        /*0388*/ 	.word	0x0500000f


	//   ....[135]....
        /*038c*/ 	.word	0x0500000f


	//   ....[136]....
        /*0390*/ 	.word	0x0500000f


	//   ....[137]....
        /*0394*/ 	.word	0x0500000f


	//   ....[138]....
        /*0398*/ 	.word	0x0500000f


	//   ....[139]....
        /*039c*/ 	.word	0x0500000f


	//   ....[140]....
        /*03a0*/ 	.word	0x0500000f


	//   ....[141]....
        /*03a4*/ 	.word	0x0500000f


	//   ....[142]....
        /*03a8*/ 	.word	0x0500000f


	//   ....[143]....
        /*03ac*/ 	.word	0x0500000f


	//   ....[144]....
        /*03b0*/ 	.word	0x0500000f


	//   ....[145]....
        /*03b4*/ 	.word	0x0500000f


	//   ....[146]....
        /*03b8*/ 	.word	0x0500000f


	//   ....[147]....
        /*03bc*/ 	.word	0x0500000f


	//   ....[148]....
        /*03c0*/ 	.word	0x0500000f


	//   ....[149]....
        /*03c4*/ 	.word	0x0500000f


	//   ....[150]....
        /*03c8*/ 	.word	0x0500000f


	//   ....[151]....
        /*03cc*/ 	.word	0x0500000f


	//   ....[152]....
        /*03d0*/ 	.word	0x0500000f


	//   ....[153]....
        /*03d4*/ 	.word	0x0500000f


	//   ....[154]....
        /*03d8*/ 	.word	0x0500000f


	//   ....[155]....
        /*03dc*/ 	.word	0x0500000f


	//   ....[156]....
        /*03e0*/ 	.word	0x0500000f


	//   ....[157]....
        /*03e4*/ 	.word	0x0500000f


	//   ....[158]....
        /*03e8*/ 	.word	0x0500000f


	//   ....[159]....
        /*03ec*/ 	.word	0x0500000f


	//   ....[160]....
        /*03f0*/ 	.word	0x0500000f


	//   ....[161]....
        /*03f4*/ 	.word	0x0500000f


	//   ....[162]....
        /*03f8*/ 	.word	0x0500000f


	//   ....[163]....
        /*03fc*/ 	.word	0x0500000f


	//   ....[164]....
        /*0400*/ 	.word	0x0500000f


	//   ....[165]....
        /*0404*/ 	.word	0x0500000f


	//   ....[166]....
        /*0408*/ 	.word	0x0500000f


	//   ....[167]....
        /*040c*/ 	.word	0x0500000f


	//   ....[168]....
        /*0410*/ 	.word	0x0500000f


	//   ....[169]....
        /*0414*/ 	.word	0x0500000f


	//   ....[170]....
        /*0418*/ 	.word	0x0500000f


	//   ....[171]....
        /*041c*/ 	.word	0x0500000f


	//   ....[172]....
        /*0420*/ 	.word	0x0500000f


	//   ....[173]....
        /*0424*/ 	.word	0x0500000f


	//   ....[174]....
        /*0428*/ 	.word	0x0500000f


	//   ....[175]....
        /*042c*/ 	.word	0x0500000f


	//   ....[176]....
        /*0430*/ 	.word	0x0500000f


	//   ....[177]....
        /*0434*/ 	.word	0x0500000f


	//   ....[178]....
        /*0438*/ 	.word	0x0500000f


	//   ....[179]....
        /*043c*/ 	.word	0x0500000f


	//   ....[180]....
        /*0440*/ 	.word	0x0500000f


	//   ....[181]....
        /*0444*/ 	.word	0x0500000f


	//   ....[182]....
        /*0448*/ 	.word	0x0500000f


	//   ....[183]....
        /*044c*/ 	.word	0x0500000f


	//   ....[184]....
        /*0450*/ 	.word	0x0500000f


	//   ....[185]....
        /*0454*/ 	.word	0x0500000f


	//   ....[186]....
        /*0458*/ 	.word	0x0500000f


	//   ....[187]....
        /*045c*/ 	.word	0x0500000f


	//   ....[188]....
        /*0460*/ 	.word	0x0500000f


	//   ....[189]....
        /*0464*/ 	.word	0x0500000f


	//   ....[190]....
        /*0468*/ 	.word	0x0500000f


	//   ....[191]....
        /*046c*/ 	.word	0x0500000f


	//   ....[192]....
        /*0470*/ 	.word	0x0500000f


	//   ....[193]....
        /*0474*/ 	.word	0x0500000f


	//   ....[194]....
        /*0478*/ 	.word	0x0500000f


	//   ....[195]....
        /*047c*/ 	.word	0x0500000f


	//----- nvinfo : EIATTR_COOP_GROUP_INSTR_OFFSETS
	.align		4
.L_608:
        /*0480*/ 	.byte	0x04, 0x28
        /*0482*/ 	.short	(.L_610 - .L_609)


	//   ....[0]....
.L_609:
        /*0484*/ 	.word	0x00000080


	//   ....[1]....
        /*0488*/ 	.word	0x00000090


	//   ....[2]....
        /*048c*/ 	.word	0x000002b0


	//   ....[3]....
        /*0490*/ 	.word	0x00000410


	//   ....[4]....
        /*0494*/ 	.word	0x00000530


	//   ....[5]....
        /*0498*/ 	.word	0x00000690


	//   ....[6]....
        /*049c*/ 	.word	0x000019b0


	//   ....[7]....
        /*04a0*/ 	.word	0x000036f0


	//   ....[8]....
        /*04a4*/ 	.word	0x00004670


	//   ....[9]....
        /*04a8*/ 	.word	0x000052e0


	//   ....[10]....
        /*04ac*/ 	.word	0x00005310


	//   ....[11]....
        /*04b0*/ 	.word	0x00005660


	//   ....[12]....
        /*04b4*/ 	.word	0x00005760


	//   ....[13]....
        /*04b8*/ 	.word	0x000059a0


	//   ....[14]....
        /*04bc*/ 	.word	0x00005ae0


	//   ....[15]....
        /*04c0*/ 	.word	0x00006340


	//   ....[16]....
        /*04c4*/ 	.word	0x00007090


	//   ....[17]....
        /*04c8*/ 	.word	0x00007cd0


	//   ....[18]....
        /*04cc*/ 	.word	0x00007cf0


	//   ....[19]....
        /*04d0*/ 	.word	0x00008020


	//   ....[20]....
        /*04d4*/ 	.word	0x00008120


	//   ....[21]....
        /*04d8*/ 	.word	0x00008490


	//   ....[22]....
        /*04dc*/ 	.word	0x000084f0


	//   ....[23]....
        /*04e0*/ 	.word	0x00009650


	//   ....[24]....
        /*04e4*/ 	.word	0x0000a320


	//   ....[25]....
        /*04e8*/ 	.word	0x0000b000


	//   ....[26]....
        /*04ec*/ 	.word	0x0000b030


	//   ....[27]....
        /*04f0*/ 	.word	0x0000b270


	//   ....[28]....
        /*04f4*/ 	.word	0x0000b440


	//   ....[29]....
        /*04f8*/ 	.word	0x0000c3b0


	//   ....[30]....
        /*04fc*/ 	.word	0x0000c480


	//   ....[31]....
        /*0500*/ 	.word	0x0000c4a0


	//   ....[32]....
        /*0504*/ 	.word	0x0000c500


	//   ....[33]....
        /*0508*/ 	.word	0x0000c520


	//   ....[34]....
        /*050c*/ 	.word	0x0000de80


	//   ....[35]....
        /*0510*/ 	.word	0x0000e4a0


	//   ....[36]....
        /*0514*/ 	.word	0x0000e4d0


	//   ....[37]....
        /*0518*/ 	.word	0x0000e4f0


	//   ....[38]....
        /*051c*/ 	.word	0x0000e520


	//   ....[39]....
        /*0520*/ 	.word	0x0000eba0


	//   ....[40]....
        /*0524*/ 	.word	0x0000ebc0


	//   ....[41]....
        /*0528*/ 	.word	0x0000ee00


	//   ....[42]....
        /*052c*/ 	.word	0x0000ee20


	//   ....[43]....
        /*0530*/ 	.word	0x0000f9b0


	//   ....[44]....
        /*0534*/ 	.word	0x0000f9e0


	//   ....[45]....
        /*0538*/ 	.word	0x0000fc20


	//   ....[46]....
        /*053c*/ 	.word	0x0000fc40


	//   ....[47]....
        /*0540*/ 	.word	0x0000fee0


	//   ....[48]....
        /*0544*/ 	.word	0x000100b0


	//   ....[49]....
        /*0548*/ 	.word	0x000100e0


	//   ....[50]....
        /*054c*/ 	.word	0x00010110


	//   ....[51]....
        /*0550*/ 	.word	0x00010140


	//   ....[52]....
        /*0554*/ 	.word	0x00010170


	//   ....[53]....
        /*0558*/ 	.word	0x000101a0


	//   ....[54]....
        /*055c*/ 	.word	0x000102f0


	//   ....[55]....
        /*0560*/ 	.word	0x00010320


	//   ....[56]....
        /*0564*/ 	.word	0x00010350


	//   ....[57]....
        /*0568*/ 	.word	0x00010380


	//   ....[58]....
        /*056c*/ 	.word	0x000103b0


	//   ....[59]....
        /*0570*/ 	.word	0x000103e0


	//   ....[60]....
        /*0574*/ 	.word	0x00010470


	//   ....[61]....
        /*0578*/ 	.word	0x000104d0


	//   ....[62]....
        /*057c*/ 	.word	0x00010560


	//   ....[63]....
        /*0580*/ 	.word	0x00011ff0


	//   ....[64]....
        /*0584*/ 	.word	0x00012010


	//   ....[65]....
        /*0588*/ 	.word	0x000120a0


	//   ....[66]....
        /*058c*/ 	.word	0x000120c0


	//   ....[67]....
        /*0590*/ 	.word	0x00012140


	//   ....[68]....
        /*0594*/ 	.word	0x00012160


	//   ....[69]....
        /*0598*/ 	.word	0x00012170


	//   ....[70]....
        /*059c*/ 	.word	0x00012180


	//   ....[71]....
        /*05a0*/ 	.word	0x00012910


	//   ....[72]....
        /*05a4*/ 	.word	0x00012940


	//   ....[73]....
        /*05a8*/ 	.word	0x00012a00


	//   ....[74]....
        /*05ac*/ 	.word	0x00012a20


	//   ....[75]....
        /*05b0*/ 	.word	0x00012ac0


	//   ....[76]....
        /*05b4*/ 	.word	0x00012ae0


	//   ....[77]....
        /*05b8*/ 	.word	0x00012af0


	//   ....[78]....
        /*05bc*/ 	.word	0x00012b70


	//   ....[79]....
        /*05c0*/ 	.word	0x000133e0


	//   ....[80]....
        /*05c4*/ 	.word	0x00013400


	//   ....[81]....
        /*05c8*/ 	.word	0x000135a0


	//   ....[82]....
        /*05cc*/ 	.word	0x000135d0


	//   ....[83]....
        /*05d0*/ 	.word	0x000136e0


	//   ....[84]....
        /*05d4*/ 	.word	0x000136f0


	//   ....[85]....
        /*05d8*/ 	.word	0x00013720


	//   ....[86]....
        /*05dc*/ 	.word	0x00013730


	//   ....[87]....
        /*05e0*/ 	.word	0x00013d60


	//   ....[88]....
        /*05e4*/ 	.word	0x00013dc0


	//   ....[89]....
        /*05e8*/ 	.word	0x00013f80


	//   ....[90]....
        /*05ec*/ 	.word	0x00013fc0


	//   ....[91]....
        /*05f0*/ 	.word	0x00013fd0


	//   ....[92]....
        /*05f4*/ 	.word	0x00013fe0


	//   ....[93]....
        /*05f8*/ 	.word	0x00014130


	//   ....[94]....
        /*05fc*/ 	.word	0x00014280


	//   ....[95]....
        /*0600*/ 	.word	0x00014ab0


	//   ....[96]....
        /*0604*/ 	.word	0x00014ad0


	//   ....[97]....
        /*0608*/ 	.word	0x00014b20


	//   ....[98]....
        /*060c*/ 	.word	0x00014b30


	//   ....[99]....
        /*0610*/ 	.word	0x00014b70


	//   ....[100]....
        /*0614*/ 	.word	0x00014b80


	//   ....[101]....
        /*0618*/ 	.word	0x00014b90


	//   ....[102]....
        /*061c*/ 	.word	0x00014bd0


	//   ....[103]....
        /*0620*/ 	.word	0x00014ef0


	//   ....[104]....
        /*0624*/ 	.word	0x00014f30


	//   ....[105]....
        /*0628*/ 	.word	0x00014f50


	//   ....[106]....
        /*062c*/ 	.word	0x00014f70


	//   ....[107]....
        /*0630*/ 	.word	0x00014fa0


	//   ....[108]....
        /*0634*/ 	.word	0x00014fc0


	//   ....[109]....
        /*0638*/ 	.word	0x000150c0


	//   ....[110]....
        /*063c*/ 	.word	0x00015210


	//   ....[111]....
        /*0640*/ 	.word	0x00015810


	//   ....[112]....
        /*0644*/ 	.word	0x00015860


	//   ....[113]....
        /*0648*/ 	.word	0x00015890


	//   ....[114]....
        /*064c*/ 	.word	0x000158c0


	//   ....[115]....
        /*0650*/ 	.word	0x000158d0


	//   ....[116]....
        /*0654*/ 	.word	0x00015900


	//   ....[117]....
        /*0658*/ 	.word	0x00015930


	//   ....[118]....
        /*065c*/ 	.word	0x00015960


	//   ....[119]....
        /*0660*/ 	.word	0x00015ae0


	//   ....[120]....
        /*0664*/ 	.word	0x00015b10


	//   ....[121]....
        /*0668*/ 	.word	0x00015b40


	//   ....[122]....
        /*066c*/ 	.word	0x00015b70


	//   ....[123]....
        /*0670*/ 	.word	0x00015ba0


	//   ....[124]....
        /*0674*/ 	.word	0x00015bd0


	//   ....[125]....
        /*0678*/ 	.word	0x00015c90


	//   ....[126]....
        /*067c*/ 	.word	0x00015cb0


	//   ....[127]....
        /*0680*/ 	.word	0x00015d20


	//   ....[128]....
        /*0684*/ 	.word	0x000163c0


	//   ....[129]....
        /*0688*/ 	.word	0x00016940


	//   ....[130]....
        /*068c*/ 	.word	0x00016a30


	//   ....[131]....
        /*0690*/ 	.word	0x00016ad0


	//   ....[132]....
        /*0694*/ 	.word	0x00016b30


	//   ....[133]....
        /*0698*/ 	.word	0x00016c20


	//   ....[134]....
        /*069c*/ 	.word	0x00016c90


	//   ....[135]....
        /*06a0*/ 	.word	0x00016d80


	//   ....[136]....
        /*06a4*/ 	.word	0x00016df0


	//   ....[137]....
        /*06a8*/ 	.word	0x00016e90


	//   ....[138]....
        /*06ac*/ 	.word	0x00016f90


	//   ....[139]....
        /*06b0*/ 	.word	0x00017020


	//   ....[140]....
        /*06b4*/ 	.word	0x00017080


	//   ....[141]....
        /*06b8*/ 	.word	0x00017170


	//   ....[142]....
        /*06bc*/ 	.word	0x000171f0


	//   ....[143]....
        /*06c0*/ 	.word	0x000172f0


	//   ....[144]....
        /*06c4*/ 	.word	0x00017360


	//   ....[145]....
        /*06c8*/ 	.word	0x00017440


	//   ....[146]....
        /*06cc*/ 	.word	0x00017750


	//   ....[147]....
        /*06d0*/ 	.word	0x00017810


	//   ....[148]....
        /*06d4*/ 	.word	0x00017a80


	//   ....[149]....
        /*06d8*/ 	.word	0x00017ad0


	//   ....[150]....
        /*06dc*/ 	.word	0x00017ce0


	//   ....[151]....
        /*06e0*/ 	.word	0x00017d30


	//   ....[152]....
        /*06e4*/ 	.word	0x00017ee0


	//   ....[153]....
        /*06e8*/ 	.word	0x00017f30


	//   ....[154]....
        /*06ec*/ 	.word	0x00018070


	//   ....[155]....
        /*06f0*/ 	.word	0x00018170


	//   ....[156]....
        /*06f4*/ 	.word	0x000183e0


	//   ....[157]....
        /*06f8*/ 	.word	0x00018430


	//   ....[158]....
        /*06fc*/ 	.word	0x00018600


	//   ....[159]....
        /*0700*/ 	.word	0x00018650


	//   ....[160]....
        /*0704*/ 	.word	0x00018820


	//   ....[161]....
        /*0708*/ 	.word	0x00018870


	//   ....[162]....
        /*070c*/ 	.word	0x00018960


	//   ....[163]....
        /*0710*/ 	.word	0x00018a00


	//   ....[164]....
        /*0714*/ 	.word	0x00018a60


	//   ....[165]....
        /*0718*/ 	.word	0x00018b10


	//   ....[166]....
        /*071c*/ 	.word	0x00018b70


	//   ....[167]....
        /*0720*/ 	.word	0x00018c20


	//   ....[168]....
        /*0724*/ 	.word	0x00018c80


	//   ....[169]....
        /*0728*/ 	.word	0x00018d30


	//   ....[170]....
        /*072c*/ 	.word	0x00018e20


	//   ....[171]....
        /*0730*/ 	.word	0x00018f00


	//   ....[172]....
        /*0734*/ 	.word	0x00019010


	//   ....[173]....
        /*0738*/ 	.word	0x00019110


	//   ....[174]....
        /*073c*/ 	.word	0x00019240


	//   ....[175]....
        /*0740*/ 	.word	0x00019320


	//   ....[176]....
        /*0744*/ 	.word	0x00019420


	//   ....[177]....
        /*0748*/ 	.word	0x00019500


	//   ....[178]....
        /*074c*/ 	.word	0x00019590


	//   ....[179]....
        /*0750*/ 	.word	0x00019630


	//   ....[180]....
        /*0754*/ 	.word	0x00019750


	//   ....[181]....
        /*0758*/ 	.word	0x000197c0


	//   ....[182]....
        /*075c*/ 	.word	0x00019830


	//   ....[183]....
        /*0760*/ 	.word	0x000198a0


	//   ....[184]....
        /*0764*/ 	.word	0x00019910


	//   ....[185]....
        /*0768*/ 	.word	0x00019990


	//   ....[186]....
        /*076c*/ 	.word	0x00019a20


	//   ....[187]....
        /*0770*/ 	.word	0x00019ab0


	//   ....[188]....
        /*0774*/ 	.word	0x00019b20


	//   ....[189]....
        /*0778*/ 	.word	0x00019b90


	//   ....[190]....
        /*077c*/ 	.word	0x00019c00


	//   ....[191]....
        /*0780*/ 	.word	0x00019c80


	//   ....[192]....
        /*0784*/ 	.word	0x00019cf0


	//   ....[193]....
        /*0788*/ 	.word	0x00019d90


	//   ....[194]....
        /*078c*/ 	.word	0x00019e20


	//   ....[195]....
        /*0790*/ 	.word	0x00019f40


	//----- nvinfo : EIATTR_REG_RECONFIG
	.align		4
.L_610:
        /*0794*/ 	.byte	0x01, 0x54
	.zero		2


	//----- nvinfo : EIATTR_SYSCALL_OFFSETS
	.align		4
        /*0798*/ 	.byte	0x04, 0x46
        /*079a*/ 	.short	(.L_612 - .L_611)


	//   ....[0]....
.L_611:
        /*079c*/ 	.word	0x000038a0


	//   ....[1]....
        /*07a0*/ 	.word	0x000113f0


	//   ....[2]....
        /*07a4*/ 	.word	0x00011540


	//   ....[3]....
        /*07a8*/ 	.word	0x00011630


	//   ....[4]....
        /*07ac*/ 	.word	0x00012520


	//   ....[5]....
        /*07b0*/ 	.word	0x00012df0


	//----- nvinfo : EIATTR_MBARRIER_INSTR_OFFSETS
	.align		4
.L_612:
        /*07b4*/ 	.byte	0x04, 0x39
        /*07b6*/ 	.short	(.L_614 - .L_613)


	//   ....[0]....
.L_613:
        /*07b8*/ 	.word	0x00000190
        /*07bc*/ 	.word	0x000000ff
        /*07c0*/ 	.word	0x00038800
        /*07c4*/ 	.short	0x0100
        /*07c6*/ 	.byte	0x08
	.zero		1


	//   ....[1]....
        /*07c8*/ 	.word	0x000001a0
        /*07cc*/ 	.word	0x000000ff
        /*07d0*/ 	.word	0x00038810
        /*07d4*/ 	.short	0x0100
        /*07d6*/ 	.byte	0x08
	.zero		1


	//   ....[2]....
        /*07d8*/ 	.word	0x000001b0
        /*07dc*/ 	.word	0x000000ff
        /*07e0*/ 	.word	0x00038820
        /*07e4*/ 	.short	0x0100
        /*07e6*/ 	.byte	0x08
	.zero		1


	//   ....[3]....
        /*07e8*/ 	.word	0x00000260
        /*07ec*/ 	.word	0x000000ff
        /*07f0*/ 	.word	0x00038830
        /*07f4*/ 	.short	0x0100
        /*07f6*/ 	.byte	0x06
	.zero		1


	//   ....[4]....
        /*07f8*/ 	.word	0x00000270
        /*07fc*/ 	.word	0x000000ff
        /*0800*/ 	.word	0x00038840
        /*0804*/ 	.short	0x0100
        /*0806*/ 	.byte	0x06
	.zero		1


	//   ....[5]....
        /*0808*/ 	.word	0x00000280
        /*080c*/ 	.word	0x000000ff
        /*0810*/ 	.word	0x00038838
        /*0814*/ 	.short	0x0100
        /*0816*/ 	.byte	0x06
	.zero		1


	//   ....[6]....
        /*0818*/ 	.word	0x00000290
        /*081c*/ 	.word	0x000000ff
        /*0820*/ 	.word	0x00038848
        /*0824*/ 	.short	0x0100
        /*0826*/ 	.byte	0x06
	.zero		1


	//   ....[7]....
        /*0828*/ 	.word	0x000003c0
        /*082c*/ 	.word	0x000000ff
        /*0830*/ 	.word	0x00038850
        /*0834*/ 	.short	0x0100
        /*0836*/ 	.byte	0x08
	.zero		1


	//   ....[8]....
        /*0838*/ 	.word	0x000003d0
        /*083c*/ 	.word	0x000000ff
        /*0840*/ 	.word	0x00038860
        /*0844*/ 	.short	0x0100
        /*0846*/ 	.byte	0x08
	.zero		1


	//   ....[9]....
        /*0848*/ 	.word	0x000003e0
        /*084c*/ 	.word	0x000000ff
        /*0850*/ 	.word	0x00038858
        /*0854*/ 	.short	0x0100
        /*0856*/ 	.byte	0x08
	.zero		1


	//   ....[10]....
        /*0858*/ 	.word	0x000003f0
        /*085c*/ 	.word	0x000000ff
        /*0860*/ 	.word	0x00038868
        /*0864*/ 	.short	0x0100
        /*0866*/ 	.byte	0x08
	.zero		1


	//   ....[11]....
        /*0868*/ 	.word	0x000004e0
        /*086c*/ 	.word	0x000000ff
        /*0870*/ 	.word	0x00038870
        /*0874*/ 	.short	0x0100
        /*0876*/ 	.byte	0x06
	.zero		1


	//   ....[12]....
        /*0878*/ 	.word	0x000004f0
        /*087c*/ 	.word	0x000000ff
        /*0880*/ 	.word	0x00038880
        /*0884*/ 	.short	0x0100
        /*0886*/ 	.byte	0x06
	.zero		1


	//   ....[13]....
        /*0888*/ 	.word	0x00000500
        /*088c*/ 	.word	0x000000ff
        /*0890*/ 	.word	0x00038878
        /*0894*/ 	.short	0x0100
        /*0896*/ 	.byte	0x06
	.zero		1


	//   ....[14]....
        /*0898*/ 	.word	0x00000510
        /*089c*/ 	.word	0x000000ff
        /*08a0*/ 	.word	0x00038888
        /*08a4*/ 	.short	0x0100
        /*08a6*/ 	.byte	0x06
	.zero		1


	//   ....[15]....
        /*08a8*/ 	.word	0x00000640
        /*08ac*/ 	.word	0x000000ff
        /*08b0*/ 	.word	0x00038890
        /*08b4*/ 	.short	0x0100
        /*08b6*/ 	.byte	0x08
	.zero		1


	//   ....[16]....
        /*08b8*/ 	.word	0x00000650
        /*08bc*/ 	.word	0x000000ff
        /*08c0*/ 	.word	0x000388a0
        /*08c4*/ 	.short	0x0100
        /*08c6*/ 	.byte	0x08
	.zero		1


	//   ....[17]....
        /*08c8*/ 	.word	0x00000660
        /*08cc*/ 	.word	0x000000ff
        /*08d0*/ 	.word	0x00038898
        /*08d4*/ 	.short	0x0100
        /*08d6*/ 	.byte	0x08
	.zero		1


	//   ....[18]....
        /*08d8*/ 	.word	0x00000670
        /*08dc*/ 	.word	0x000000ff
        /*08e0*/ 	.word	0x000388a8
        /*08e4*/ 	.short	0x0100
        /*08e6*/ 	.byte	0x08
	.zero		1


	//   ....[19]....
        /*08e8*/ 	.word	0x000007b0
        /*08ec*/ 	.word	0x000000ff
        /*08f0*/ 	.word	0x000388b0
        /*08f4*/ 	.short	0x0100
        /*08f6*/ 	.byte	0x08
	.zero		1


	//   ....[20]....
        /*08f8*/ 	.word	0x000007c0
        /*08fc*/ 	.word	0x000000ff
        /*0900*/ 	.word	0x000388c0
        /*0904*/ 	.short	0x0100
        /*0906*/ 	.byte	0x08
	.zero		1


	//   ....[21]....
        /*0908*/ 	.word	0x000007d0
        /*090c*/ 	.word	0x000000ff
        /*0910*/ 	.word	0x000388b8
        /*0914*/ 	.short	0x0100
        /*0916*/ 	.byte	0x08
	.zero		1


	//   ....[22]....
        /*0918*/ 	.word	0x000007e0
        /*091c*/ 	.word	0x000000ff
        /*0920*/ 	.word	0x000388c8
        /*0924*/ 	.short	0x0100
        /*0926*/ 	.byte	0x08
	.zero		1


	//   ....[23]....
        /*0928*/ 	.word	0x00001d80
        /*092c*/ 	.word	0x00000003
        /*0930*/ 	.word	0x00000000
        /*0934*/ 	.short	0x0101
        /*0936*/ 	.byte	0x3f
	.zero		1


	//   ....[24]....
        /*0938*/ 	.word	0x00002880
        /*093c*/ 	.word	0x00000003
        /*0940*/ 	.word	0x00000000
        /*0944*/ 	.short	0x0101
        /*0946*/ 	.byte	0x3f
	.zero		1


	//   ....[25]....
        /*0948*/ 	.word	0x00003920
        /*094c*/ 	.word	0x00000011
        /*0950*/ 	.word	0x00038800
        /*0954*/ 	.short	0x010a
        /*0956*/ 	.byte	0x3f
	.zero		1


	//   ....[26]....
        /*0958*/ 	.word	0x00003980
        /*095c*/ 	.word	0x00000009
        /*0960*/ 	.word	0x00038830
        /*0964*/ 	.short	0x010a
        /*0966*/ 	.byte	0x3f
	.zero		1


	//   ....[27]....
        /*0968*/ 	.word	0x000039f0
        /*096c*/ 	.word	0x00000009
        /*0970*/ 	.word	0x00038830
        /*0974*/ 	.short	0x010a
        /*0976*/ 	.byte	0x3f
	.zero		1


	//   ....[28]....
        /*0978*/ 	.word	0x00003c70
        /*097c*/ 	.word	0x00000011
        /*0980*/ 	.word	0x00038810
        /*0984*/ 	.short	0x010a
        /*0986*/ 	.byte	0x3f
	.zero		1


	//   ....[29]....
        /*0988*/ 	.word	0x00003cb0
        /*098c*/ 	.word	0x00000009
        /*0990*/ 	.word	0x00038850
        /*0994*/ 	.short	0x010a
        /*0996*/ 	.byte	0x3f
	.zero		1


	//   ....[30]....
        /*0998*/ 	.word	0x00003d80
        /*099c*/ 	.word	0x00000009
        /*09a0*/ 	.word	0x00038850
        /*09a4*/ 	.short	0x010a
        /*09a6*/ 	.byte	0x3f
	.zero		1


	//   ....[31]....
        /*09a8*/ 	.word	0x00005bd0
        /*09ac*/ 	.word	0x00000019
        /*09b0*/ 	.word	0x00000000
        /*09b4*/ 	.short	0x0101
        /*09b6*/ 	.byte	0x3f
	.zero		1


	//   ....[32]....
        /*09b8*/ 	.word	0x000063f0
        /*09bc*/ 	.word	0x00000009
        /*09c0*/ 	.word	0x00000000
        /*09c4*/ 	.short	0x0101
        /*09c6*/ 	.byte	0x3f
	.zero		1


	//   ....[33]....
        /*09c8*/ 	.word	0x00006590
        /*09cc*/ 	.word	0x00000009
        /*09d0*/ 	.word	0x00038830
        /*09d4*/ 	.short	0x010a
        /*09d6*/ 	.byte	0x3f
	.zero		1


	//   ....[34]....
        /*09d8*/ 	.word	0x000065e0
        /*09dc*/ 	.word	0x00000009
        /*09e0*/ 	.word	0x00038830
        /*09e4*/ 	.short	0x010a
        /*09e6*/ 	.byte	0x3f
	.zero		1


	//   ....[35]....
        /*09e8*/ 	.word	0x00006760
        /*09ec*/ 	.word	0x00000009
        /*09f0*/ 	.word	0x00038850
        /*09f4*/ 	.short	0x010a
        /*09f6*/ 	.byte	0x3f
	.zero		1


	//   ....[36]....
        /*09f8*/ 	.word	0x000067b0
        /*09fc*/ 	.word	0x00000009
        /*0a00*/ 	.word	0x00038850
        /*0a04*/ 	.short	0x010a
        /*0a06*/ 	.byte	0x3f
	.zero		1


	//   ....[37]....
        /*0a08*/ 	.word	0x00008750
        /*0a0c*/ 	.word	0x00000099
        /*0a10*/ 	.word	0x00000000
        /*0a14*/ 	.short	0x0101
        /*0a16*/ 	.byte	0x3f
	.zero		1


	//   ....[38]....
        /*0a18*/ 	.word	0x00009710
        /*0a1c*/ 	.word	0x00000009
        /*0a20*/ 	.word	0x00000000
        /*0a24*/ 	.short	0x0101
        /*0a26*/ 	.byte	0x3f
	.zero		1


	//   ....[39]....
        /*0a28*/ 	.word	0x00009820
        /*0a2c*/ 	.word	0x00000009
        /*0a30*/ 	.word	0x00038830
        /*0a34*/ 	.short	0x010a
        /*0a36*/ 	.byte	0x3f
	.zero		1


	//   ....[40]....
        /*0a38*/ 	.word	0x00009870
        /*0a3c*/ 	.word	0x00000009
        /*0a40*/ 	.word	0x00038830
        /*0a44*/ 	.short	0x010a
        /*0a46*/ 	.byte	0x3f
	.zero		1


	//   ....[41]....
        /*0a48*/ 	.word	0x000099f0
        /*0a4c*/ 	.word	0x00000009
        /*0a50*/ 	.word	0x00038850
        /*0a54*/ 	.short	0x010a
        /*0a56*/ 	.byte	0x3f
	.zero		1


	//   ....[42]....
        /*0a58*/ 	.word	0x00009a40
        /*0a5c*/ 	.word	0x00000009
        /*0a60*/ 	.word	0x00038850
        /*0a64*/ 	.short	0x010a
        /*0a66*/ 	.byte	0x3f
	.zero		1


	//   ....[43]....
        /*0a68*/ 	.word	0x0000b7e0
        /*0a6c*/ 	.word	0x00000099
        /*0a70*/ 	.word	0x00000000
        /*0a74*/ 	.short	0x0101
        /*0a76*/ 	.byte	0x3f
	.zero		1


	//   ....[44]....
        /*0a78*/ 	.word	0x0000c460
        /*0a7c*/ 	.word	0x00000009
        /*0a80*/ 	.word	0x00000000
        /*0a84*/ 	.short	0x0101
        /*0a86*/ 	.byte	0x3f
	.zero		1


	//   ....[45]....
        /*0a88*/ 	.word	0x0000ebd0
        /*0a8c*/ 	.word	0x00000000
        /*0a90*/ 	.word	0x00000000
        /*0a94*/ 	.short	0x0101
        /*0a96*/ 	.byte	0x3f
	.zero		1


	//   ....[46]....
        /*0a98*/ 	.word	0x00011da0
        /*0a9c*/ 	.word	0x0000001b
        /*0aa0*/ 	.word	0x00038840
        /*0aa4*/ 	.short	0x010a
        /*0aa6*/ 	.byte	0x3f
	.zero		1


	//   ....[47]....
        /*0aa8*/ 	.word	0x00012280
        /*0aac*/ 	.word	0x0000001b
        /*0ab0*/ 	.word	0x00038830
        /*0ab4*/ 	.short	0x0107
        /*0ab6*/ 	.byte	0x3f
	.zero		1


	//   ....[48]....
        /*0ab8*/ 	.word	0x00012360
        /*0abc*/ 	.word	0x0000001b
        /*0ac0*/ 	.word	0x00038830
        /*0ac4*/ 	.short	0x0101
        /*0ac6*/ 	.byte	0x3f
	.zero		1


	//   ....[49]....
        /*0ac8*/ 	.word	0x00012c30
        /*0acc*/ 	.word	0x00000017
        /*0ad0*/ 	.word	0x00038800
        /*0ad4*/ 	.short	0x0107
        /*0ad6*/ 	.byte	0x3f
	.zero		1


	//   ....[50]....
        /*0ad8*/ 	.word	0x00012cc0
        /*0adc*/ 	.word	0x00000017
        /*0ae0*/ 	.word	0x00038800
        /*0ae4*/ 	.short	0x0101
        /*0ae6*/ 	.byte	0x3f
	.zero		1


	//   ....[51]....
        /*0ae8*/ 	.word	0x000139d0
        /*0aec*/ 	.word	0x00000017
        /*0af0*/ 	.word	0x00038810
        /*0af4*/ 	.short	0x0107
        /*0af6*/ 	.byte	0x3f
	.zero		1


	//   ....[52]....
        /*0af8*/ 	.word	0x00013ad0
        /*0afc*/ 	.word	0x00000017
        /*0b00*/ 	.word	0x00038810
        /*0b04*/ 	.short	0x0101
        /*0b06*/ 	.byte	0x3f
	.zero		1


	//   ....[53]....
        /*0b08*/ 	.word	0x00013af0
        /*0b0c*/ 	.word	0x00000017
        /*0b10*/ 	.word	0x00038820
        /*0b14*/ 	.short	0x010a
        /*0b16*/ 	.byte	0x3f
	.zero		1


	//   ....[54]....
        /*0b18*/ 	.word	0x00013b80
        /*0b1c*/ 	.word	0x0000001b
        /*0b20*/ 	.word	0x00038860
        /*0b24*/ 	.short	0x010a
        /*0b26*/ 	.byte	0x3f
	.zero		1


	//   ....[55]....
        /*0b28*/ 	.word	0x000144a0
        /*0b2c*/ 	.word	0x0000001b
        /*0b30*/ 	.word	0x00038850
        /*0b34*/ 	.short	0x0107
        /*0b36*/ 	.byte	0x3f
	.zero		1


	//   ....[56]....
        /*0b38*/ 	.word	0x00014570
        /*0b3c*/ 	.word	0x0000001b
        /*0b40*/ 	.word	0x00038850
        /*0b44*/ 	.short	0x0101
        /*0b46*/ 	.byte	0x3f
	.zero		1


	//   ....[57]....
        /*0b48*/ 	.word	0x00014910
        /*0b4c*/ 	.word	0x00000006
        /*0b50*/ 	.word	0x00038840
        /*0b54*/ 	.short	0x010a
        /*0b56*/ 	.byte	0x3f
	.zero		1


	//   ....[58]....
        /*0b58*/ 	.word	0x00014c50
        /*0b5c*/ 	.word	0x00000006
        /*0b60*/ 	.word	0x00038830
        /*0b64*/ 	.short	0x0107
        /*0b66*/ 	.byte	0x3f
	.zero		1


	//   ....[59]....
        /*0b68*/ 	.word	0x00014d10
        /*0b6c*/ 	.word	0x00000006
        /*0b70*/ 	.word	0x00038830
        /*0b74*/ 	.short	0x0101
        /*0b76*/ 	.byte	0x3f
	.zero		1


	//   ....[60]....
        /*0b78*/ 	.word	0x00014d40
        /*0b7c*/ 	.word	0x00000006
        /*0b80*/ 	.word	0x00038860
        /*0b84*/ 	.short	0x010a
        /*0b86*/ 	.byte	0x3f
	.zero		1


	//   ....[61]....
        /*0b88*/ 	.word	0x00015410
        /*0b8c*/ 	.word	0x00000006
        /*0b90*/ 	.word	0x00038850
        /*0b94*/ 	.short	0x0107
        /*0b96*/ 	.byte	0x3f
	.zero		1


	//   ....[62]....
        /*0b98*/ 	.word	0x000154d0
        /*0b9c*/ 	.word	0x00000006
        /*0ba0*/ 	.word	0x00038850
        /*0ba4*/ 	.short	0x0101
        /*0ba6*/ 	.byte	0x3f
	.zero		1


	//   ....[63]....
        /*0ba8*/ 	.word	0x00016340
        /*0bac*/ 	.word	0x00000007
        /*0bb0*/ 	.word	0x00038820
        /*0bb4*/ 	.short	0x010a
        /*0bb6*/ 	.byte	0x3f
	.zero		1


	//   ....[64]....
        /*0bb8*/ 	.word	0x000164c0
        /*0bbc*/ 	.word	0x00000005
        /*0bc0*/ 	.word	0x00038840
        /*0bc4*/ 	.short	0x010a
        /*0bc6*/ 	.byte	0x3f
	.zero		1


	//   ....[65]....
        /*0bc8*/ 	.word	0x00016560
        /*0bcc*/ 	.word	0x00000003
        /*0bd0*/ 	.word	0x00038840
        /*0bd4*/ 	.short	0x010a
        /*0bd6*/ 	.byte	0x3f
	.zero		1


	//   ....[66]....
        /*0bd8*/ 	.word	0x000165a0
        /*0bdc*/ 	.word	0x00000005
        /*0be0*/ 	.word	0x00038860
        /*0be4*/ 	.short	0x010a
        /*0be6*/ 	.byte	0x3f
	.zero		1


	//   ....[67]....
        /*0be8*/ 	.word	0x000165e0
        /*0bec*/ 	.word	0x00000003
        /*0bf0*/ 	.word	0x00038860
        /*0bf4*/ 	.short	0x010a
        /*0bf6*/ 	.byte	0x3f
	.zero		1


	//   ....[68]....
        /*0bf8*/ 	.word	0x00016640
        /*0bfc*/ 	.word	0x00000011
        /*0c00*/ 	.word	0x00038800
        /*0c04*/ 	.short	0x010a
        /*0c06*/ 	.byte	0x3f
	.zero		1


	//   ....[69]....
        /*0c08*/ 	.word	0x00016690
        /*0c0c*/ 	.word	0x00000009
        /*0c10*/ 	.word	0x00038830
        /*0c14*/ 	.short	0x010a
        /*0c16*/ 	.byte	0x3f
	.zero		1


	//   ....[70]....
        /*0c18*/ 	.word	0x000166e0
        /*0c1c*/ 	.word	0x00000011
        /*0c20*/ 	.word	0x00038810
        /*0c24*/ 	.short	0x010a
        /*0c26*/ 	.byte	0x3f
	.zero		1


	//   ....[71]....
        /*0c28*/ 	.word	0x00016730
        /*0c2c*/ 	.word	0x00000009
        /*0c30*/ 	.word	0x00038850
        /*0c34*/ 	.short	0x010a
        /*0c36*/ 	.byte	0x3f
	.zero		1


	//   ....[72]....
        /*0c38*/ 	.word	0x00016780
        /*0c3c*/ 	.word	0x00000009
        /*0c40*/ 	.word	0x00038830
        /*0c44*/ 	.short	0x010a
        /*0c46*/ 	.byte	0x3f
	.zero		1


	//   ....[73]....
        /*0c48*/ 	.word	0x000167d0
        /*0c4c*/ 	.word	0x00000009
        /*0c50*/ 	.word	0x00038850
        /*0c54*/ 	.short	0x010a
        /*0c56*/ 	.byte	0x3f
	.zero		1


	//   ....[74]....
        /*0c58*/ 	.word	0x00016820
        /*0c5c*/ 	.word	0x00000009
        /*0c60*/ 	.word	0x00038830
        /*0c64*/ 	.short	0x010a
        /*0c66*/ 	.byte	0x3f
	.zero		1


	//   ....[75]....
        /*0c68*/ 	.word	0x00016870
        /*0c6c*/ 	.word	0x00000009
        /*0c70*/ 	.word	0x00038850
        /*0c74*/ 	.short	0x010a
        /*0c76*/ 	.byte	0x3f
	.zero		1


	//   ....[76]....
        /*0c78*/ 	.word	0x00016980
        /*0c7c*/ 	.word	0x0000001b
        /*0c80*/ 	.word	0x00038840
        /*0c84*/ 	.short	0x010a
        /*0c86*/ 	.byte	0x3f
	.zero		1


	//   ....[77]....
        /*0c88*/ 	.word	0x00017f70
        /*0c8c*/ 	.word	0x00000017
        /*0c90*/ 	.word	0x00038820
        /*0c94*/ 	.short	0x010a
        /*0c96*/ 	.byte	0x3f
	.zero		1


	//   ....[78]....
        /*0c98*/ 	.word	0x00017fc0
        /*0c9c*/ 	.word	0x0000001b
        /*0ca0*/ 	.word	0x00038860
        /*0ca4*/ 	.short	0x010a
        /*0ca6*/ 	.byte	0x3f
	.zero		1


	//   ....[79]....
        /*0ca8*/ 	.word	0x000188b0
        /*0cac*/ 	.word	0x00000006
        /*0cb0*/ 	.word	0x00038840
        /*0cb4*/ 	.short	0x010a
        /*0cb6*/ 	.byte	0x3f
	.zero		1


	//   ....[80]....
        /*0cb8*/ 	.word	0x00018d70
        /*0cbc*/ 	.word	0x00000006
        /*0cc0*/ 	.word	0x00038860
        /*0cc4*/ 	.short	0x010a
        /*0cc6*/ 	.byte	0x3f
	.zero		1


	//   ....[81]....
        /*0cc8*/ 	.word	0x00019e60
        /*0ccc*/ 	.word	0x00000007
        /*0cd0*/ 	.word	0x00038820
        /*0cd4*/ 	.short	0x010a
        /*0cd6*/ 	.byte	0x3f
	.zero		1


	//   ....[82]....
        /*0cd8*/ 	.word	0x0001a000
        /*0cdc*/ 	.word	0x00000005
        /*0ce0*/ 	.word	0x00038840
        /*0ce4*/ 	.short	0x010a
        /*0ce6*/ 	.byte	0x3f
	.zero		1


	//   ....[83]....
        /*0ce8*/ 	.word	0x0001a050
        /*0cec*/ 	.word	0x00000003
        /*0cf0*/ 	.word	0x00038840
        /*0cf4*/ 	.short	0x010a
        /*0cf6*/ 	.byte	0x3f
	.zero		1


	//   ....[84]....
        /*0cf8*/ 	.word	0x0001a0a0
        /*0cfc*/ 	.word	0x00000005
        /*0d00*/ 	.word	0x00038860
        /*0d04*/ 	.short	0x010a
        /*0d06*/ 	.byte	0x3f
	.zero		1


	//----- nvinfo : EIATTR_NUM_MBARRIERS
	.align		4
.L_614:
        /*0d08*/ 	.byte	0x03, 0x38
        /*0d0a*/ 	.short	0x0017


	//----- nvinfo : EIATTR_EXIT_INSTR_OFFSETS
	.align		4
        /*0d0c*/ 	.byte	0x04, 0x1c
        /*0d0e*/ 	.short	(.L_616 - .L_615)


	//   ....[0]....
.L_615:
        /*0d10*/ 	.word	0x000009a0


	//   ....[1]....
        /*0d14*/ 	.word	0x0000fe90


	//   ....[2]....
        /*0d18*/ 	.word	0x00016630


	//----- nvinfo : EIATTR_MAX_THREADS
	.align		4
.L_616:
        /*0d1c*/ 	.byte	0x04, 0x05
        /*0d1e*/ 	.short	(.L_618 - .L_617)
.L_617:
        /*0d20*/ 	.word	0x00000180
        /*0d24*/ 	.word	0x00000001
        /*0d28*/ 	.word	0x00000001


	//----- nvinfo : EIATTR_CRS_STACK_SIZE
	.align		4
.L_618:
        /*0d2c*/ 	.byte	0x04, 0x1e
        /*0d2e*/ 	.short	(.L_620 - .L_619)
.L_619:
        /*0d30*/ 	.word	0x00000000


	//----- nvinfo : EIATTR_CBANK_PARAM_SIZE
	.align		4
.L_620:
        /*0d34*/ 	.byte	0x03, 0x19
        /*0d36*/ 	.short	0x0bf0


	//----- nvinfo : EIATTR_PARAM_CBANK
	.align		4
        /*0d38*/ 	.byte	0x04, 0x0a
        /*0d3a*/ 	.short	(.L_622 - .L_621)
	.align		4
.L_621:
        /*0d3c*/ 	.word	index@(.nv.constant0._ZN7cutlass13device_kernelIN5flash11enable_sm90INS1_16FlashAttnFwdSm90INS1_25CollectiveMainloopFwdSm90ILi2EN4cute5tupleIJNS5_1CILi1EEES8_S8_EEENS6_IJNS7_ILi64EEESA_SA_EEELi512ENS_10bfloat16_tEfNS_4arch4Sm90ELb1ELb0ELb0ELb1ELb1ELb0ELb1ELb0ELb0ELb1ELb0ELb0EEENS1_21CollectiveEpilogueFwdINS6_IJSA_NS7_ILi512EEESA_EEES9_SC_SE_Li256ELb1ELb1ELb0ELb0EEENS1_36VarlenDynamicPersistentTileSchedulerILi64ELi64ELi256ELi128ELb0ELb1ELb1ELb1ELb1ELb1EEEEEEEEEvNT_6ParamsE)
        /*0d40*/ 	.short	0x0210
        /*0d42*/ 	.short	0x0bf0


	//----- nvinfo : EIATTR_SW_WAR
	.align		4
.L_622:
        /*0d44*/ 	.byte	0x04, 0x36
        /*0d46*/ 	.short	(.L_624 - .L_623)
.L_623:
        /*0d48*/ 	.word	0x00000008
.L_624:


//--------------------- .nv.info._ZN7cutlass13device_kernelIN5flash11enable_sm90INS1_16FlashAttnFwdSm90INS1_25CollectiveMainloopFwdSm90ILi2EN4cute5tupleIJNS5_1CILi1EEES8_S8_EEENS6_IJNS7_ILi64EEESA_SA_EEELi512ENS_10bfloat16_tEfNS_4arch4Sm90ELb1ELb0ELb0ELb1ELb1ELb1ELb1ELb0ELb0ELb1ELb0ELb0EEENS1_21CollectiveEpilogueFwdINS6_IJSA_NS7_ILi512EEESA_EEES9_SC_SE_Li256ELb1ELb1ELb0ELb0EEENS1_36VarlenDynamicPersistentTileSchedulerILi64ELi64ELi256ELi128ELb0ELb1ELb1ELb1ELb1ELb1EEEEEEEEEvNT_6ParamsE --------------------------
	.section	.nv.info._ZN7cutlass13device_kernelIN5flash11enable_sm90INS1_16FlashAttnFwdSm90INS1_25CollectiveMainloopFwdSm90ILi2EN4cute5tupleIJNS5_1CILi1EEES8_S8_EEENS6_IJNS7_ILi64EEESA_SA_EEELi512ENS_10bfloat16_tEfNS_4arch4Sm90ELb1ELb0ELb0ELb1ELb1ELb1ELb1ELb0ELb0ELb1ELb0ELb0EEENS1_21CollectiveEpilogueFwdINS6_IJSA_NS7_ILi512EEESA_EEES9_SC_SE_Li256ELb1ELb1ELb0ELb0EEENS1_36VarlenDynamicPersistentTileSchedulerILi64ELi64ELi256ELi128ELb0ELb1ELb1ELb1ELb1ELb1EEEEEEEEEvNT_6ParamsE,"",@"SHT_CUDA_INFO"
	.sectionflags	@""
	.align	4


	//----- nvinfo : EIATTR_CUDA_API_VERSION
	.align		4
        /*0000*/ 	.byte	0x04, 0x37
        /*0002*/ 	.short	(.L_626 - .L_625)
.L_625:
        /*0004*/ 	.word	0x00000082


	//----- nvinfo : EIATTR_KPARAM_INFO
	.align		4
.L_626:
        /*0008*/ 	.byte	0x04, 0x17
        /*000a*/ 	.short	(.L_628 - .L_627)
.L_627:
        /*000c*/ 	.word	0x00000000
        /*0010*/ 	.short	0x0000
        /*0012*/ 	.short	0x0070
        /*0014*/ 	.byte	0x00, 0xf0, 0x01, 0x2e


	//----- nvinfo : EIATTR_SPARSE_MMA_MASK
	.align		4
.L_628:
        /*0018*/ 	.byte	0x03, 0x50
        /*001a*/ 	.short	0x0000


	//----- nvinfo : EIATTR_MAXREG_COUNT
	.align		4
        /*001c*/ 	.byte	0x03, 0x1b
        /*001e*/ 	.short	0x00a8


	//----- nvinfo : EIATTR_NUM_BARRIERS
	.align		4
        /*0020*/ 	.byte	0x02, 0x4c
        /*0022*/ 	.byte	0x10
	.zero		1


	//----- nvinfo : EIATTR_EXTERNS
	.align		4
        /*0024*/ 	.byte	0x04, 0x0f
        /*0026*/ 	.short	(.L_630 - .L_629)


	//   ....[0]....
	.align		4
.L_629:
        /*0028*/ 	.word	index@(__assertfail)


	//----- nvinfo : EIATTR_ANNOTATIONS
	.align		4
.L_630:
        /*002c*/ 	.byte	0x04, 0x55
        /*002e*/ 	.short	(.L_632 - .L_631)


	//   ....[0]....
.L_631:
        /* <DEDUP_REMOVED lines=68> */


	//----- nvinfo : EIATTR_MERCURY_ISA_VERSION
	.align		4
.L_632:
        /*0460*/ 	.byte	0x03, 0x5f
        /*0462*/ 	.short	0x0101


	//----- nvinfo : EIATTR_UNUSED_LOAD_BYTE_OFFSET
	.align		4
        /*0464*/ 	.byte	0x04, 0x44
        /*0466*/ 	.short	(.L_634 - .L_633)


	//   ....[0]....
.L_633:
        /*0468*/ 	.word	0x00000a50
        /*046c*/ 	.word	0x0000fff0


	//   ....[1]....
        /*0470*/ 	.word	0x00014c40
        /*0474*/ 	.word	0x0000fff0


	//----- nvinfo : EIATTR_INT_WARP_WIDE_INSTR_OFFSETS
	.align		4
.L_634:
        /*0478*/ 	.byte	0x04, 0x31
        /*047a*/ 	.short	(.L_636 - .L_635)


	//   ....[0]....
.L_635:
        /*047c*/ 	.word	0x00000130


	//   ....[1]....
        /*0480*/ 	.word	0x00000170


	//   ....[2]....
        /*0484*/ 	.word	0x000001e0


	//   ....[3]....
        /*0488*/ 	.word	0x00000250


	//   ....[4]....
        /*048c*/ 	.word	0x0001ae20


	//   ....[5]....
        /*0490*/ 	.word	0x0001aeb0


	//   ....[6]....
        /*0494*/ 	.word	0x0001f370


	//   ....[7]....
        /*0498*/ 	.word	0x0001f400


	//----- nvinfo : EIATTR_COOP_GROUP_MASK_REGIDS
	.align		4
.L_636:
        /*049c*/ 	.byte	0x04, 0x29
        /*049e*/ 	.short	(.L_638 - .L_637)


	//   ....[0]....
.L_637:
        /*04a0*/ 	.word	0xffffffff


	//   ....[1]....
        /*04a4*/ 	.word	0xffffffff


	//   ....[2]....
        /*04a8*/ 	.word	0xffffffff


	//   ....[3]....
        /*04ac*/ 	.word	0xffffffff


	//   ....[4]....
        /*04b0*/ 	.word	0xffffffff


	//   ....[5]....
        /*04b4*/ 	.word	0xffffffff


	//   ....[6]....
        /*04b8*/ 	.word	0xffffffff


	//   ....[7]....
        /*04bc*/ 	.word	0xffffffff


	//   ....[8]....
        /*04c0*/ 	.word	0xffffffff


	//   ....[9]....
        /*04c4*/ 	.word	0xffffffff


	//   ....[10]....
        /*04c8*/ 	.word	0xffffffff


	//   ....[11]....
        /*04cc*/ 	.word	0xffffffff


	//   ....[12]....
        /*04d0*/ 	.word	0xffffffff


	//   ....[13]....
        /*04d4*/ 	.word	0xffffffff


	//   ....[14]....
        /*04d8*/ 	.word	0xffffffff


	//   ....[15]....
        /*04dc*/ 	.word	0xffffffff


	//   ....[16]....
        /*04e0*/ 	.word	0xffffffff


	//   ....[17]....
        /*04e4*/ 	.word	0xffffffff


	//   ....[18]....
        /*04e8*/ 	.word	0xffffffff


	//   ....[19]....
        /*04ec*/ 	.word	0xffffffff


	//   ....[20]....
        /*04f0*/ 	.word	0xffffffff


	//   ....[21]....
        /*04f4*/ 	.word	0xffffffff


	//   ....[22]....
        /*04f8*/ 	.word	0xffffffff


	//   ....[23]....
        /*04fc*/ 	.word	0xffffffff


	//   ....[24]....
        /*0500*/ 	.word	0xffffffff


	//   ....[25]....
        /*0504*/ 	.word	0xffffffff


	//   ....[26]....
        /*0508*/ 	.word	0xffffffff


	//   ....[27]....
        /*050c*/ 	.word	0xffffffff


	//   ....[28]....
        /*0510*/ 	.word	0xffffffff


	//   ....[29]....
        /*0514*/ 	.word	0xffffffff


	//   ....[30]....
        /*0518*/ 	.word	0xffffffff


	//   ....[31]....
        /*051c*/ 	.word	0xffffffff


	//   ....[32]....
        /*0520*/ 	.word	0xffffffff


	//   ....[33]....
        /*0524*/ 	.word	0xffffffff


	//   ....[34]....
        /*0528*/ 	.word	0xffffffff


	//   ....[35]....
        /*052c*/ 	.word	0xffffffff


	//   ....[36]....
        /*0530*/ 	.word	0xffffffff


	//   ....[37]....
        /*0534*/ 	.word	0xffffffff


	//   ....[38]....
        /*0538*/ 	.word	0xffffffff


	//   ....[39]....
        /*053c*/ 	.word	0xffffffff


	//   ....[40]....
        /*0540*/ 	.word	0xffffffff


	//   ....[41]....
        /*0544*/ 	.word	0xffffffff


	//   ....[42]....
        /*0548*/ 	.word	0xffffffff


	//   ....[43]....
        /*054c*/ 	.word	0xffffffff


	//   ....[44]....
        /*0550*/ 	.word	0xffffffff


	//   ....[45]....
        /*0554*/ 	.word	0xffffffff


	//   ....[46]....
        /*0558*/ 	.word	0xffffffff


	//   ....[47]....
        /*055c*/ 	.word	0xffffffff


	//   ....[48]....
        /*0560*/ 	.word	0xffffffff


	//   ....[49]....
        /*0564*/ 	.word	0xffffffff


	//   ....[50]....
        /*0568*/ 	.word	0xffffffff


	//   ....[51]....
        /*056c*/ 	.word	0xffffffff


	//   ....[52]....
        /*0570*/ 	.word	0xffffffff


	//   ....[53]....
        /*0574*/ 	.word	0xffffffff


	//   ....[54]....
        /*0578*/ 	.word	0xffffffff


	//   ....[55]....
        /*057c*/ 	.word	0xffffffff


	//   ....[56]....
        /*0580*/ 	.word	0xffffffff


	//   ....[57]....
        /*0584*/ 	.word	0xffffffff


	//   ....[58]....
        /*0588*/ 	.word	0xffffffff


	//   ....[59]....
        /*058c*/ 	.word	0xffffffff


	//   ....[60]....
        /*0590*/ 	.word	0xffffffff


	//   ....[61]....
        /*0594*/ 	.word	0xffffffff


	//   ....[62]....
        /*0598*/ 	.word	0xffffffff


	//   ....[63]....
        /*059c*/ 	.word	0xffffffff


	//   ....[64]....
        /*05a0*/ 	.word	0xffffffff


	//   ....[65]....
        /*05a4*/ 	.word	0xffffffff


	//   ....[66]....
        /*05a8*/ 	.word	0xffffffff


	//   ....[67]....
        /*05ac*/ 	.word	0xffffffff


	//   ....[68]....
        /*05b0*/ 	.word	0xffffffff


	//   ....[69]....
        /*05b4*/ 	.word	0xffffffff


	//   ....[70]....
        /*05b8*/ 	.word	0xffffffff


	//   ....[71]....
        /*05bc*/ 	.word	0xffffffff


	//   ....[72]....
        /*05c0*/ 	.word	0xffffffff


	//   ....[73]....
        /*05c4*/ 	.word	0xffffffff


	//   ....[74]....
        /*05c8*/ 	.word	0xffffffff


	//   ....[75]....
        /*05cc*/ 	.word	0xffffffff


	//   ....[76]....
        /*05d0*/ 	.word	0xffffffff


	//   ....[77]....
        /*05d4*/ 	.word	0xffffffff


	//   ....[78]....
        /*05d8*/ 	.word	0xffffffff


	//   ....[79]....
        /*05dc*/ 	.word	0xffffffff


	//   ....[80]....
        /*05e0*/ 	.word	0xffffffff


	//   ....[81]....
        /*05e4*/ 	.word	0xffffffff


	//   ....[82]....
        /*05e8*/ 	.word	0xffffffff


	//   ....[83]....
        /*05ec*/ 	.word	0xffffffff


	//   ....[84]....
        /*05f0*/ 	.word	0xffffffff


	//   ....[85]....
        /*05f4*/ 	.word	0xffffffff


	//   ....[86]....
        /*05f8*/ 	.word	0xffffffff


	//   ....[87]....
        /*05fc*/ 	.word	0xffffffff


	//   ....[88]....
        /*0600*/ 	.word	0xffffffff


	//   ....[89]....
        /*0604*/ 	.word	0xffffffff


	//   ....[90]....
        /*0608*/ 	.word	0xffffffff


	//   ....[91]....
        /*060c*/ 	.word	0xffffffff


	//   ....[92]....
        /*0610*/ 	.word	0xffffffff


	//   ....[93]....
        /*0614*/ 	.word	0xffffffff


	//   ....[94]....
        /*0618*/ 	.word	0xffffffff


	//   ....[95]....
        /*061c*/ 	.word	0xffffffff


	//   ....[96]....
        /*0620*/ 	.word	0xffffffff


	//   ....[97]....
        /*0624*/ 	.word	0xffffffff


	//   ....[98]....
        /*0628*/ 	.word	0xffffffff


	//   ....[99]....
        /*062c*/ 	.word	0xffffffff


	//   ....[100]....
        /*0630*/ 	.word	0xffffffff


	//   ....[101]....
        /*0634*/ 	.word	0xffffffff


	//   ....[102]....
        /*0638*/ 	.word	0xffffffff


	//   ....[103]....
        /*063c*/ 	.word	0xffffffff


	//   ....[104]....
        /*0640*/ 	.word	0xffffffff


	//   ....[105]....
        /*0644*/ 	.word	0xffffffff


	//   ....[106]....
        /*0648*/ 	.word	0xffffffff


	//   ....[107]....
        /*064c*/ 	.word	0xffffffff


	//   ....[108]....
        /*0650*/ 	.word	0xffffffff


	//   ....[109]....
        /*0654*/ 	.word	0xffffffff


	//   ....[110]....
        /*0658*/ 	.word	0xffffffff


	//   ....[111]....
        /*065c*/ 	.word	0xffffffff


	//   ....[112]....
        /*0660*/ 	.word	0xffffffff


	//   ....[113]....
        /*0664*/ 	.word	0xffffffff


	//   ....[114]....
        /*0668*/ 	.word	0xffffffff


	//   ....[115]....
        /*066c*/ 	.word	0xffffffff


	//   ....[116]....
        /*0670*/ 	.word	0xffffffff


	//   ....[117]....
        /*0674*/ 	.word	0xffffffff


	//   ....[118]....
        /*0678*/ 	.word	0xffffffff


	//   ....[119]....
        /*067c*/ 	.word	0xffffffff


	//   ....[120]....
        /*0680*/ 	.word	0xffffffff


	//   ....[121]....
        /*0684*/ 	.word	0xffffffff


	//   ....[122]....
        /*0688*/ 	.word	0xffffffff


	//   ....[123]....
        /*068c*/ 	.word	0xffffffff


	//   ....[124]....
        /*0690*/ 	.word	0xffffffff


	//   ....[125]....
        /*0694*/ 	.word	0xffffffff


	//   ....[126]....
        /*0698*/ 	.word	0xffffffff


	//   ....[127]....
        /*069c*/ 	.word	0xffffffff


	//   ....[128]....
        /*06a0*/ 	.word	0xffffffff


	//   ....[129]....
        /*06a4*/ 	.word	0xffffffff


	//   ....[130]....
        /*06a8*/ 	.word	0xffffffff


	//   ....[131]....
        /*06ac*/ 	.word	0xffffffff


	//   ....[132]....
        /*06b0*/ 	.word	0xffffffff


	//   ....[133]....
        /*06b4*/ 	.word	0xffffffff


	//   ....[134]....
        /*06b8*/ 	.word	0xffffffff


	//   ....[135]....
        /*06bc*/ 	.word	0xffffffff


	//   ....[136]....
        /*06c0*/ 	.word	0xffffffff


	//   ....[137]....
        /*06c4*/ 	.word	0xffffffff


	//   ....[138]....
        /*06c8*/ 	.word	0xffffffff


	//   ....[139]....
        /*06cc*/ 	.word	0xffffffff


	//   ....[140]....
        /*06d0*/ 	.word	0xffffffff


	//   ....[141]....
        /*06d4*/ 	.word	0xffffffff


	//   ....[142]....
        /*06d8*/ 	.word	0xffffffff


	//   ....[143]....
        /*06dc*/ 	.word	0xffffffff


	//   ....[144]....
        /*06e0*/ 	.word	0xffffffff


	//   ....[145]....
        /*06e4*/ 	.word	0xffffffff


	//   ....[146]....
        /*06e8*/ 	.word	0xffffffff


	//   ....[147]....
        /*06ec*/ 	.word	0xffffffff


	//   ....[148]....
        /*06f0*/ 	.word	0xffffffff


	//   ....[149]....
        /*06f4*/ 	.word	0xffffffff


	//   ....[150]....
        /*06f8*/ 	.word	0xffffffff


	//   ....[151]....
        /*06fc*/ 	.word	0xffffffff


	//   ....[152]....
        /*0700*/ 	.word	0xffffffff


	//   ....[153]....
        /*0704*/ 	.word	0xffffffff


	//   ....[154]....
        /*0708*/ 	.word	0xffffffff


	//   ....[155]....
        /*070c*/ 	.word	0x0500000f


	//   ....[156]....
        /*0710*/ 	.word	0x0500000f


	//   ....[157]....
        /*0714*/ 	.word	0x0500000f


	//   ....[158]....
        /*0718*/ 	.word	0x0500000f


	//   ....[159]....
        /*071c*/ 	.word	0x0500000f


	//   ....[160]....
        /*0720*/ 	.word	0x0500000f


	//   ....[161]....
        /*0724*/ 	.word	0x0500000f


	//   ....[162]....
        /*0728*/ 	.word	0x0500000f


	//   ....[163]....
        /*072c*/ 	.word	0x0500000f


	//   ....[164]....
        /*0730*/ 	.word	0x0500000f


	//   ....[165]....
        /*0734*/ 	.word	0x0500000f


	//   ....[166]....
        /*0738*/ 	.word	0x0500000f


	//   ....[167]....
        /*073c*/ 	.word	0x0500000f


	//   ....[168]....
        /*0740*/ 	.word	0x0500000f


	//   ....[169]....
        /*0744*/ 	.word	0x0500000f


	//   ....[170]....
        /*0748*/ 	.word	0x0500000f


	//   ....[171]....
        /*074c*/ 	.word	0x0500000f


	//   ....[172]....
        /*0750*/ 	.word	0x0500000f


	//   ....[173]....
        /*0754*/ 	.word	0x0500000f


	//   ....[174]....
        /*0758*/ 	.word	0x0500000f


	//   ....[175]....
        /*075c*/ 	.word	0x0500000f


	//   ....[176]....
        /*0760*/ 	.word	0x0500000f


	//   ....[177]....
        /*0764*/ 	.word	0x0500000f


	//   ....[178]....
        /*0768*/ 	.word	0x0500000f


	//   ....[179]....
        /*076c*/ 	.word	0x0500000f


	//   ....[180]....
        /*0770*/ 	.word	0x0500000f


	//   ....[181]....
        /*0774*/ 	.word	0x0500000f


	//   ....[182]....
        /*0778*/ 	.word	0x0500000f


	//   ....[183]....
        /*077c*/ 	.word	0x0500000f


	//   ....[184]....
        /*0780*/ 	.word	0x0500000f


	//   ....[185]....
        /*0784*/ 	.word	0x0500000f


	//   ....[186]....
        /*0788*/ 	.word	0x0500000f


	//   ....[187]....
        /*078c*/ 	.word	0x0500000f


	//   ....[188]....
        /*0790*/ 	.word	0x0500000f


	//   ....[189]....
        /*0794*/ 	.word	0x0500000f


	//   ....[190]....
        /*0798*/ 	.word	0x0500000f


	//   ....[191]....
        /*079c*/ 	.word	0x0500000f


	//   ....[192]....
        /*07a0*/ 	.word	0x0500000f


	//   ....[193]....
        /*07a4*/ 	.word	0x0500000f


	//   ....[194]....
        /*07a8*/ 	.word	0x0500000f


	//   ....[195]....
        /*07ac*/ 	.word	0x0500000f


	//   ....[196]....
        /*07b0*/ 	.word	0x0500000f


	//   ....[197]....
        /*07b4*/ 	.word	0x0500000f


	//   ....[198]....
        /*07b8*/ 	.word	0x0500000f


	//   ....[199]....
        /*07bc*/ 	.word	0x0500000f


	//   ....[200]....
        /*07c0*/ 	.word	0x0500000f


	//   ....[201]....
        /*07c4*/ 	.word	0x0500000f


	//   ....[202]....
        /*07c8*/ 	.word	0x0500000f


	//   ....[203]....
        /*07cc*/ 	.word	0x0500000f


	//   ....[204]....
        /*07d0*/ 	.word	0x0500000f


	//   ....[205]....
        /*07d4*/ 	.word	0x0500000f


	//   ....[206]....
        /*07d8*/ 	.word	0x0500000f


	//   ....[207]....
        /*07dc*/ 	.word	0x0500000f


	//   ....[208]....
        /*07e0*/ 	.word	0x0500000f


	//   ....[209]....
        /*07e4*/ 	.word	0x0500000f


	//   ....[210]....
        /*07e8*/ 	.word	0x0500000f


	//   ....[211]....
        /*07ec*/ 	.word	0x0500000f


	//   ....[212]....
        /*07f0*/ 	.word	0x0500000f


	//   ....[213]....
        /*07f4*/ 	.word	0x0500000f


	//   ....[214]....
        /*07f8*/ 	.word	0x0500000f


	//   ....[215]....
        /*07fc*/ 	.word	0x0500000f


	//   ....[216]....
        /*0800*/ 	.word	0x0500000f


	//   ....[217]....
        /*0804*/ 	.word	0x0500000f


	//   ....[218]....
        /*0808*/ 	.word	0x0500000f


	//   ....[219]....
        /*080c*/ 	.word	0x0500000f


	//   ....[220]....
        /*0810*/ 	.word	0x0500000f


	//   ....[221]....
        /*0814*/ 	.word	0x0500000f


	//   ....[222]....
        /*0818*/ 	.word	0x0500000f


	//   ....[223]....
        /*081c*/ 	.word	0x0500000f


	//   ....[224]....
        /*0820*/ 	.word	0x0500000f


	//   ....[225]....
        /*0824*/ 	.word	0x0500000f


	//   ....[226]....
        /*0828*/ 	.word	0x0500000f


	//   ....[227]....
        /*082c*/ 	.word	0x0500000f


	//   ....[228]....
        /*0830*/ 	.word	0x0500000f


	//   ....[229]....
        /*0834*/ 	.word	0x0500000f


	//   ....[230]....
        /*0838*/ 	.word	0x0500000f


	//   ....[231]....
        /*083c*/ 	.word	0x0500000f


	//   ....[232]....
        /*0840*/ 	.word	0x0500000f


	//   ....[233]....
        /*0844*/ 	.word	0x0500000f


	//   ....[234]....
        /*0848*/ 	.word	0x0500000f


	//   ....[235]....
        /*084c*/ 	.word	0x0500000f


	//   ....[236]....
        /*0850*/ 	.word	0x0500000f


	//   ....[237]....
        /*0854*/ 	.word	0x0500000f


	//   ....[238]....
        /*0858*/ 	.word	0x0500000f


	//   ....[239]....
        /*085c*/ 	.word	0x0500000f


	//   ....[240]....
        /*0860*/ 	.word	0x0500000f


	//   ....[241]....
        /*0864*/ 	.word	0x0500000f


	//   ....[242]....
        /*0868*/ 	.word	0x0500000f


	//   ....[243]....
        /*086c*/ 	.word	0x0500000f


	//   ....[244]....
        /*0870*/ 	.word	0x0500000f


	//----- nvinfo : EIATTR_COOP_GROUP_INSTR_OFFSETS
	.align		4
.L_638:
        /*0874*/ 	.byte	0x04, 0x28
        /*0876*/ 	.short	(.L_640 - .L_639)


	//   ....[0]....
.L_639:
        /*0878*/ 	.word	0x00000060


	//   ....[1]....
        /*087c*/ 	.word	0x00000140


	//   ....[2]....
        /*0880*/ 	.word	0x00000180


	//   ....[3]....
        /*0884*/ 	.word	0x00000390


	//   ....[4]....
        /*0888*/ 	.word	0x000004f0


	//   ....[5]....
        /*088c*/ 	.word	0x00000610


	//   ....[6]....
        /*0890*/ 	.word	0x00000770


	//   ....[7]....
        /*0894*/ 	.word	0x00002c20


	//   ....[8]....
        /*0898*/ 	.word	0x00002c30


	//   ....[9]....
        /*089c*/ 	.word	0x000036a0


	//   ....[10]....
        /*08a0*/ 	.word	0x000036b0


	//   ....[11]....
        /*08a4*/ 	.word	0x000040f0


	//   ....[12]....
        /*08a8*/ 	.word	0x00004100


	//   ....[13]....
        /*08ac*/ 	.word	0x000044e0


	//   ....[14]....
        /*08b0*/ 	.word	0x000044f0


	//   ....[15]....
        /*08b4*/ 	.word	0x00005360


	//   ....[16]....
        /*08b8*/ 	.word	0x000071b0


	//   ....[17]....
        /*08bc*/ 	.word	0x00007940


	//   ....[18]....
        /*08c0*/ 	.word	0x00007950


	//   ....[19]....
        /*08c4*/ 	.word	0x00007960


	//   ....[20]....
        /*08c8*/ 	.word	0x00007970


	//   ....[21]....
        /*08cc*/ 	.word	0x00007c70


	//   ....[22]....
        /*08d0*/ 	.word	0x00007c80


	//   ....[23]....
        /*08d4*/ 	.word	0x00007c90


	//   ....[24]....
        /*08d8*/ 	.word	0x00007ca0


	//   ....[25]....
        /*08dc*/ 	.word	0x00009020


	//   ....[26]....
        /*08e0*/ 	.word	0x00009040


	//   ....[27]....
        /*08e4*/ 	.word	0x00009050


	//   ....[28]....
        /*08e8*/ 	.word	0x00009060


	//   ....[29]....
        /*08ec*/ 	.word	0x00009170


	//   ....[30]....
        /*08f0*/ 	.word	0x00009180


	//   ....[31]....
        /*08f4*/ 	.word	0x00009190


	//   ....[32]....
        /*08f8*/ 	.word	0x000091a0


	//   ....[33]....
        /*08fc*/ 	.word	0x0000ab60


	//   ....[34]....
        /*0900*/ 	.word	0x0000c320


	//   ....[35]....
        /*0904*/ 	.word	0x0000c550


	//   ....[36]....
        /*0908*/ 	.word	0x0000c6b0


	//   ....[37]....
        /*090c*/ 	.word	0x0000c7f0


	//   ....[38]....
        /*0910*/ 	.word	0x0000ca10


	//   ....[39]....
        /*0914*/ 	.word	0x0000ca30


	//   ....[40]....
        /*0918*/ 	.word	0x0000d420


	//   ....[41]....
        /*091c*/ 	.word	0x0000e4c0


	//   ....[42]....
        /*0920*/ 	.word	0x0000f2d0


	//   ....[43]....
        /*0924*/ 	.word	0x0000f2e0


	//   ....[44]....
        /*0928*/ 	.word	0x0000f650


	//   ....[45]....
        /*092c*/ 	.word	0x0000f670


	//   ....[46]....
        /*0930*/ 	.word	0x0000fc50


	//   ....[47]....
        /*0934*/ 	.word	0x0000fc70


	//   ....[48]....
        /*0938*/ 	.word	0x00010d50


	//   ....[49]....
        /*093c*/ 	.word	0x00011d90


	//   ....[50]....
        /*0940*/ 	.word	0x00012c20


	//   ....[51]....
        /*0944*/ 	.word	0x00012c40


	//   ....[52]....
        /*0948*/ 	.word	0x00013210


	//   ....[53]....
        /*094c*/ 	.word	0x000133e0


	//   ....[54]....
        /*0950*/ 	.word	0x00014050


	//   ....[55]....
        /*0954*/ 	.word	0x00014140


	//   ....[56]....
        /*0958*/ 	.word	0x00014150


	//   ....[57]....
        /*095c*/ 	.word	0x00014190


	//   ....[58]....
        /*0960*/ 	.word	0x000141a0


	//   ....[59]....
        /*0964*/ 	.word	0x00015d20


	//   ....[60]....
        /*0968*/ 	.word	0x000161f0


	//   ....[61]....
        /*096c*/ 	.word	0x00016220


	//   ....[62]....
        /*0970*/ 	.word	0x00016250


	//   ....[63]....
        /*0974*/ 	.word	0x00016260


	//   ....[64]....
        /*0978*/ 	.word	0x000169a0


	//   ....[65]....
        /*097c*/ 	.word	0x00016a10


	//   ....[66]....
        /*0980*/ 	.word	0x00016c90


	//   ....[67]....
        /*0984*/ 	.word	0x00016cb0


	//   ....[68]....
        /*0988*/ 	.word	0x00017970


	//   ....[69]....
        /*098c*/ 	.word	0x000179a0


	//   ....[70]....
        /*0990*/ 	.word	0x00017c20


	//   ....[71]....
        /*0994*/ 	.word	0x00017c40


	//   ....[72]....
        /*0998*/ 	.word	0x00017ef0


	//   ....[73]....
        /*099c*/ 	.word	0x000180a0


	//   ....[74]....
        /*09a0*/ 	.word	0x000180d0


	//   ....[75]....
        /*09a4*/ 	.word	0x00018100


	//   ....[76]....
        /*09a8*/ 	.word	0x00018130


	//   ....[77]....
        /*09ac*/ 	.word	0x00018160


	//   ....[78]....
        /*09b0*/ 	.word	0x00018190


	//   ....[79]....
        /*09b4*/ 	.word	0x00018300


	//   ....[80]....
        /*09b8*/ 	.word	0x00018330


	//   ....[81]....
        /*09bc*/ 	.word	0x00018360


	//   ....[82]....
        /*09c0*/ 	.word	0x00018390


	//   ....[83]....
        /*09c4*/ 	.word	0x000183c0


	//   ....[84]....
        /*09c8*/ 	.word	0x000183f0


	//   ....[85]....
        /*09cc*/ 	.word	0x00018480


	//   ....[86]....
        /*09d0*/ 	.word	0x000184e0


	//   ....[87]....
        /*09d4*/ 	.word	0x00018570


	//   ....[88]....
        /*09d8*/ 	.word	0x00019380


	//   ....[89]....
        /*09dc*/ 	.word	0x0001bc00


	//   ....[90]....
        /*09e0*/ 	.word	0x0001bc20


	//   ....[91]....
        /*09e4*/ 	.word	0x0001bcb0


	//   ....[92]....
        /*09e8*/ 	.word	0x0001bcd0


	//   ....[93]....
        /*09ec*/ 	.word	0x0001bd50


	//   ....[94]....
        /*09f0*/ 	.word	0x0001bd70


	//   ....[95]....
        /*09f4*/ 	.word	0x0001bd80


	//   ....[96]....
        /*09f8*/ 	.word	0x0001bd90


	//   ....[97]....
        /*09fc*/ 	.word	0x0001c560


	//   ....[98]....
        /*0a00*/ 	.word	0x0001c590


	//   ....[99]....
        /*0a04*/ 	.word	0x0001c640


	//   ....[100]....
        /*0a08*/ 	.word	0x0001c650


	//   ....[101]....
        /*0a0c*/ 	.word	0x0001c660


	//   ....[102]....
        /*0a10*/ 	.word	0x0001c670


	//   ....[103]....
        /*0a14*/ 	.word	0x0001c6f0


	//   ....[104]....
        /*0a18*/ 	.word	0x0001c700


	//   ....[105]....
        /*0a1c*/ 	.word	0x0001d070


	//   ....[106]....
        /*0a20*/ 	.word	0x0001d100


	//   ....[107]....
        /*0a24*/ 	.word	0x0001d180


	//   ....[108]....
        /*0a28*/ 	.word	0x0001d2d0


	//   ....[109]....
        /*0a2c*/ 	.word	0x0001d330


	//   ....[110]....
        /*0a30*/ 	.word	0x0001d350


	//   ....[111]....
        /*0a34*/ 	.word	0x0001d360


	//   ....[112]....
        /*0a38*/ 	.word	0x0001d5f0


	//   ....[113]....
        /*0a3c*/ 	.word	0x0001db50


	//   ....[114]....
        /*0a40*/ 	.word	0x0001db80


	//   ....[115]....
        /*0a44*/ 	.word	0x0001dd70


	//   ....[116]....
        /*0a48*/ 	.word	0x0001ddb0


	//   ....[117]....
        /*0a4c*/ 	.word	0x0001ddc0


	//   ....[118]....
        /*0a50*/ 	.word	0x0001ddd0


	//   ....[119]....
        /*0a54*/ 	.word	0x0001df20


	//   ....[120]....
        /*0a58*/ 	.word	0x0001e070


	//   ....[121]....
        /*0a5c*/ 	.word	0x0001e880


	//   ....[122]....
        /*0a60*/ 	.word	0x0001e8a0


	//   ....[123]....
        /*0a64*/ 	.word	0x0001e8f0


	//   ....[124]....
        /*0a68*/ 	.word	0x0001e900


	//   ....[125]....
        /*0a6c*/ 	.word	0x0001e940


	//   ....[126]....
        /*0a70*/ 	.word	0x0001e950


	//   ....[127]....
        /*0a74*/ 	.word	0x0001e960


	//   ....[128]....
        /*0a78*/ 	.word	0x0001e9a0


	//   ....[129]....
        /*0a7c*/ 	.word	0x0001ecc0


	//   ....[130]....
        /*0a80*/ 	.word	0x0001ed00


	//   ....[131]....
        /*0a84*/ 	.word	0x0001ed20


	//   ....[132]....
        /*0a88*/ 	.word	0x0001ed40


	//   ....[133]....
        /*0a8c*/ 	.word	0x0001ed70


	//   ....[134]....
        /*0a90*/ 	.word	0x0001ed90


	//   ....[135]....
        /*0a94*/ 	.word	0x0001ee90


	//   ....[136]....
        /*0a98*/ 	.word	0x0001efe0


	//   ....[137]....
        /*0a9c*/ 	.word	0x0001f5d0


	//   ....[138]....
        /*0aa0*/ 	.word	0x0001f600


	//   ....[139]....
        /*0aa4*/ 	.word	0x0001f640


	//   ....[140]....
        /*0aa8*/ 	.word	0x0001f670


	//   ....[141]....
        /*0aac*/ 	.word	0x0001f6a0


	//   ....[142]....
        /*0ab0*/ 	.word	0x0001f6d0


	//   ....[143]....
        /*0ab4*/ 	.word	0x0001f700


	//   ....[144]....
        /*0ab8*/ 	.word	0x0001f730


	//   ....[145]....
        /*0abc*/ 	.word	0x0001f8b0


	//   ....[146]....
        /*0ac0*/ 	.word	0x0001f8e0


	//   ....[147]....
        /*0ac4*/ 	.word	0x0001f910


	//   ....[148]....
        /*0ac8*/ 	.word	0x0001f940


	//   ....[149]....
        /*0acc*/ 	.word	0x0001f970


	//   ....[150]....
        /*0ad0*/ 	.word	0x0001f9a0


	//   ....[151]....
        /*0ad4*/ 	.word	0x0001fa60


	//   ....[152]....
        /*0ad8*/ 	.word	0x0001fa80


	//   ....[153]....
        /*0adc*/ 	.word	0x0001faf0


	//   ....[154]....
        /*0ae0*/ 	.word	0x00020190


	//   ....[155]....
        /*0ae4*/ 	.word	0x000204b0


	//   ....[156]....
        /*0ae8*/ 	.word	0x00020540


	//   ....[157]....
        /*0aec*/ 	.word	0x00020620


	//   ....[158]....
        /*0af0*/ 	.word	0x000206b0


	//   ....[159]....
        /*0af4*/ 	.word	0x00020790


	//   ....[160]....
        /*0af8*/ 	.word	0x00020820


	//   ....[161]....
        /*0afc*/ 	.word	0x00020900


	//   ....[162]....
        /*0b00*/ 	.word	0x00020990


	//   ....[163]....
        /*0b04*/ 	.word	0x000209e0


	//   ....[164]....
        /*0b08*/ 	.word	0x00020a30


	//   ....[165]....
        /*0b0c*/ 	.word	0x00020ac0


	//   ....[166]....
        /*0b10*/ 	.word	0x00020b50


	//   ....[167]....
        /*0b14*/ 	.word	0x00020ba0


	//   ....[168]....
        /*0b18*/ 	.word	0x00020bf0


	//   ....[169]....
        /*0b1c*/ 	.word	0x00020cf0


	//   ....[170]....
        /*0b20*/ 	.word	0x00020da0


	//   ....[171]....
        /*0b24*/ 	.word	0x00020e20


	//   ....[172]....
        /*0b28*/ 	.word	0x00020eb0


	//   ....[173]....
        /*0b2c*/ 	.word	0x00020fd0


	//   ....[174]....
        /*0b30*/ 	.word	0x00021100


	//   ....[175]....
        /*0b34*/ 	.word	0x000211d0


	//   ....[176]....
        /*0b38*/ 	.word	0x00021220


	//   ....[177]....
        /*0b3c*/ 	.word	0x00021560


	//   ....[178]....
        /*0b40*/ 	.word	0x00021840


	//   ....[179]....
        /*0b44*/ 	.word	0x00021930


	//   ....[180]....
        /*0b48*/ 	.word	0x000219d0


	//   ....[181]....
        /*0b4c*/ 	.word	0x00021a30


	//   ....[182]....
        /*0b50*/ 	.word	0x00021b20


	//   ....[183]....
        /*0b54*/ 	.word	0x00021b90


	//   ....[184]....
        /*0b58*/ 	.word	0x00021c80


	//   ....[185]....
        /*0b5c*/ 	.word	0x00021cf0


	//   ....[186]....
        /*0b60*/ 	.word	0x00021d90


	//   ....[187]....
        /*0b64*/ 	.word	0x00021e80


	//   ....[188]....
        /*0b68*/ 	.word	0x00021f20


	//   ....[189]....
        /*0b6c*/ 	.word	0x00021f80


	//   ....[190]....
        /*0b70*/ 	.word	0x00022040


	//   ....[191]....
        /*0b74*/ 	.word	0x000220a0


	//   ....[192]....
        /*0b78*/ 	.word	0x00022140


	//   ....[193]....
        /*0b7c*/ 	.word	0x000221f0


	//   ....[194]....
        /*0b80*/ 	.word	0x00022290


	//   ....[195]....
        /*0b84*/ 	.word	0x000225c0


	//   ....[196]....
        /*0b88*/ 	.word	0x00022680


	//   ....[197]....
        /*0b8c*/ 	.word	0x000228f0


	//   ....[198]....
        /*0b90*/ 	.word	0x00022970


	//   ....[199]....
        /*0b94*/ 	.word	0x00022b80


	//   ....[200]....
        /*0b98*/ 	.word	0x00022bd0


	//   ....[201]....
        /*0b9c*/ 	.word	0x00022d40


	//   ....[202]....
        /*0ba0*/ 	.word	0x00022dd0


	//   ....[203]....
        /*0ba4*/ 	.word	0x00022f10


	//   ....[204]....
        /*0ba8*/ 	.word	0x00023010


	//   ....[205]....
        /*0bac*/ 	.word	0x00023280


	//   ....[206]....
        /*0bb0*/ 	.word	0x000232d0


	//   ....[207]....
        /*0bb4*/ 	.word	0x000234a0


	//   ....[208]....
        /*0bb8*/ 	.word	0x000234f0


	//   ....[209]....
        /*0bbc*/ 	.word	0x000236c0


	//   ....[210]....
        /*0bc0*/ 	.word	0x00023710


	//   ....[211]....
        /*0bc4*/ 	.word	0x00023800


	//   ....[212]....
        /*0bc8*/ 	.word	0x000238a0


	//   ....[213]....
        /*0bcc*/ 	.word	0x00023900


	//   ....[214]....
        /*0bd0*/ 	.word	0x000239b0


	//   ....[215]....
        /*0bd4*/ 	.word	0x00023a10


	//   ....[216]....
        /*0bd8*/ 	.word	0x00023ac0


	//   ....[217]....
        /*0bdc*/ 	.word	0x00023b20


	//   ....[218]....
        /*0be0*/ 	.word	0x00023bd0


	//   ....[219]....
        /*0be4*/ 	.word	0x00023cc0


	//   ....[220]....
        /*0be8*/ 	.word	0x00023da0


	//   ....[221]....
        /*0bec*/ 	.word	0x00023eb0


	//   ....[222]....
        /*0bf0*/ 	.word	0x00023fb0


	//   ....[223]....
        /*0bf4*/ 	.word	0x000240e0


	//   ....[224]....
        /*0bf8*/ 	.word	0x000241c0


	//   ....[225]....
        /*0bfc*/ 	.word	0x000242c0


	//   ....[226]....
        /*0c00*/ 	.word	0x000243a0


	//   ....[227]....
        /*0c04*/ 	.word	0x00024430


	//   ....[228]....
        /*0c08*/ 	.word	0x000244d0


	//   ....[229]....
        /*0c0c*/ 	.word	0x000245f0


	//   ....[230]....
        /*0c10*/ 	.word	0x00024660


	//   ....[231]....
        /*0c14*/ 	.word	0x000246d0


	//   ....[232]....
        /*0c18*/ 	.word	0x00024740


	//   ....[233]....
        /*0c1c*/ 	.word	0x000247b0


	//   ....[234]....
        /*0c20*/ 	.word	0x00024830


	//   ....[235]....
        /*0c24*/ 	.word	0x000248c0


	//   ....[236]....
        /*0c28*/ 	.word	0x00024950


	//   ....[237]....
        /*0c2c*/ 	.word	0x000249c0


	//   ....[238]....
        /*0c30*/ 	.word	0x00024a30


	//   ....[239]....
        /*0c34*/ 	.word	0x00024aa0


	//   ....[240]....
        /*0c38*/ 	.word	0x00024b20


	//   ....[241]....
        /*0c3c*/ 	.word	0x00024b90


	//   ....[242]....
        /*0c40*/ 	.word	0x00024c30


	//   ....[243]....
        /*0c44*/ 	.word	0x00024cc0


	//   ....[244]....
        /*0c48*/ 	.word	0x00024df0


	//----- nvinfo : EIATTR_REG_RECONFIG
	.align		4
.L_640:
        /*0c4c*/ 	.byte	0x01, 0x54
	.zero		2


	//----- nvinfo : EIATTR_SYSCALL_OFFSETS
	.align		4
        /*0c50*/ 	.byte	0x04, 0x46
        /*0c52*/ 	.short	(.L_642 - .L_641)


	//   ....[0]....
.L_641:
        /*0c54*/ 	.word	0x00001e50


	//   ....[1]....
        /*0c58*/ 	.word	0x00001fa0


	//   ....[2]....
        /*0c5c*/ 	.word	0x00007360


	//   ....[3]....
        /*0c60*/ 	.word	0x00007690


	//   ....[4]....
        /*0c64*/ 	.word	0x0001b010


	//   ....[5]....
        /*0c68*/ 	.word	0x0001b160


	//   ....[6]....
        /*0c6c*/ 	.word	0x0001b250


	//   ....[7]....
        /*0c70*/ 	.word	0x0001c160


	//   ....[8]....
        /*0c74*/ 	.word	0x0001c9d0


	//----- nvinfo : EIATTR_MBARRIER_INSTR_OFFSETS
	.align		4
.L_642:
        /*0c78*/ 	.byte	0x04, 0x39
        /*0c7a*/ 	.short	(.L_644 - .L_643)


	//   ....[0]....
.L_643:
        /*0c7c*/ 	.word	0x00000270
        /*0c80*/ 	.word	0x000000ff
        /*0c84*/ 	.word	0x00038800
        /*0c88*/ 	.short	0x0100
        /*0c8a*/ 	.byte	0x08
	.zero		1


	//   ....[1]....
        /*0c8c*/ 	.word	0x00000280
        /*0c90*/ 	.word	0x000000ff
        /*0c94*/ 	.word	0x00038810
        /*0c98*/ 	.short	0x0100
        /*0c9a*/ 	.byte	0x08
	.zero		1


	//   ....[2]....
        /*0c9c*/ 	.word	0x00000290
        /*0ca0*/ 	.word	0x000000ff
        /*0ca4*/ 	.word	0x00038820
        /*0ca8*/ 	.short	0x0100
        /*0caa*/ 	.byte	0x08
	.zero		1


	//   ....[3]....
        /*0cac*/ 	.word	0x00000340
        /*0cb0*/ 	.word	0x000000ff
        /*0cb4*/ 	.word	0x00038830
        /*0cb8*/ 	.short	0x0100
        /*0cba*/ 	.byte	0x06
	.zero		1


	//   ....[4]....
        /*0cbc*/ 	.word	0x00000350
        /*0cc0*/ 	.word	0x000000ff
        /*0cc4*/ 	.word	0x00038840
        /*0cc8*/ 	.short	0x0100
        /*0cca*/ 	.byte	0x06
	.zero		1


	//   ....[5]....
        /*0ccc*/ 	.word	0x00000360
        /*0cd0*/ 	.word	0x000000ff
        /*0cd4*/ 	.word	0x00038838
        /*0cd8*/ 	.short	0x0100
        /*0cda*/ 	.byte	0x06
	.zero		1


	//   ....[6]....
        /*0cdc*/ 	.word	0x00000370
        /*0ce0*/ 	.word	0x000000ff
        /*0ce4*/ 	.word	0x00038848
        /*0ce8*/ 	.short	0x0100
        /*0cea*/ 	.byte	0x06
	.zero		1


	//   ....[7]....
        /*0cec*/ 	.word	0x000004a0
        /*0cf0*/ 	.word	0x000000ff
        /*0cf4*/ 	.word	0x00038850
        /*0cf8*/ 	.short	0x0100
        /*0cfa*/ 	.byte	0x08
	.zero		1


	//   ....[8]....
        /*0cfc*/ 	.word	0x000004b0
        /*0d00*/ 	.word	0x000000ff
        /*0d04*/ 	.word	0x00038860
        /*0d08*/ 	.short	0x0100
        /*0d0a*/ 	.byte	0x08
	.zero		1


	//   ....[9]....
        /*0d0c*/ 	.word	0x000004c0
        /*0d10*/ 	.word	0x000000ff
        /*0d14*/ 	.word	0x00038858
        /*0d18*/ 	.short	0x0100
        /*0d1a*/ 	.byte	0x08
	.zero		1


	//   ....[10]....
        /*0d1c*/ 	.word	0x000004d0
        /*0d20*/ 	.word	0x000000ff
        /*0d24*/ 	.word	0x00038868
        /*0d28*/ 	.short	0x0100
        /*0d2a*/ 	.byte	0x08
	.zero		1


	//   ....[11]....
        /*0d2c*/ 	.word	0x000005c0
        /*0d30*/ 	.word	0x000000ff
        /*0d34*/ 	.word	0x00038870
        /*0d38*/ 	.short	0x0100
        /*0d3a*/ 	.byte	0x06
	.zero		1


	//   ....[12]....
        /*0d3c*/ 	.word	0x000005d0
        /*0d40*/ 	.word	0x000000ff
        /*0d44*/ 	.word	0x00038880
        /*0d48*/ 	.short	0x0100
        /*0d4a*/ 	.byte	0x06
	.zero		1


	//   ....[13]....
        /*0d4c*/ 	.word	0x000005e0
        /*0d50*/ 	.word	0x000000ff
        /*0d54*/ 	.word	0x00038878
        /*0d58*/ 	.short	0x0100
        /*0d5a*/ 	.byte	0x06
	.zero		1


	//   ....[14]....
        /*0d5c*/ 	.word	0x000005f0
        /*0d60*/ 	.word	0x000000ff
        /*0d64*/ 	.word	0x00038888
        /*0d68*/ 	.short	0x0100
        /*0d6a*/ 	.byte	0x06
	.zero		1


	//   ....[15]....
        /*0d6c*/ 	.word	0x00000720
        /*0d70*/ 	.word	0x000000ff
        /*0d74*/ 	.word	0x00038890
        /*0d78*/ 	.short	0x0100
        /*0d7a*/ 	.byte	0x08
	.zero		1


	//   ....[16]....
        /*0d7c*/ 	.word	0x00000730
        /*0d80*/ 	.word	0x000000ff
        /*0d84*/ 	.word	0x000388a0
        /*0d88*/ 	.short	0x0100
        /*0d8a*/ 	.byte	0x08
	.zero		1


	//   ....[17]....
        /*0d8c*/ 	.word	0x00000740
        /*0d90*/ 	.word	0x000000ff
        /*0d94*/ 	.word	0x00038898
        /*0d98*/ 	.short	0x0100
        /*0d9a*/ 	.byte	0x08
	.zero		1


	//   ....[18]....
        /*0d9c*/ 	.word	0x00000750
        /*0da0*/ 	.word	0x000000ff
        /*0da4*/ 	.word	0x000388a8
        /*0da8*/ 	.short	0x0100
        /*0daa*/ 	.byte	0x08
	.zero		1


	//   ....[19]....
        /*0dac*/ 	.word	0x00000880
        /*0db0*/ 	.word	0x000000ff
        /*0db4*/ 	.word	0x000388b0
        /*0db8*/ 	.short	0x0100
        /*0dba*/ 	.byte	0x08
	.zero		1


	//   ....[20]....
        /*0dbc*/ 	.word	0x00000890
        /*0dc0*/ 	.word	0x000000ff
        /*0dc4*/ 	.word	0x000388c0
        /*0dc8*/ 	.short	0x0100
        /*0dca*/ 	.byte	0x08
	.zero		1


	//   ....[21]....
        /*0dcc*/ 	.word	0x000008a0
        /*0dd0*/ 	.word	0x000000ff
        /*0dd4*/ 	.word	0x000388b8
        /*0dd8*/ 	.short	0x0100
        /*0dda*/ 	.byte	0x08
	.zero		1


	//   ....[22]....
        /*0ddc*/ 	.word	0x000008b0
        /*0de0*/ 	.word	0x000000ff
        /*0de4*/ 	.word	0x000388c8
        /*0de8*/ 	.short	0x0100
        /*0dea*/ 	.byte	0x08
	.zero		1


	//   ....[23]....
        /*0dec*/ 	.word	0x00002bd0
        /*0df0*/ 	.word	0x0000003d
        /*0df4*/ 	.word	0x00038890
        /*0df8*/ 	.short	0x010a
        /*0dfa*/ 	.byte	0x3f
	.zero		1


	//   ....[24]....
        /*0dfc*/ 	.word	0x00003650
        /*0e00*/ 	.word	0x0000003d
        /*0e04*/ 	.word	0x00038890
        /*0e08*/ 	.short	0x010a
        /*0e0a*/ 	.byte	0x3f
	.zero		1


	//   ....[25]....
        /*0e0c*/ 	.word	0x00003f40
        /*0e10*/ 	.word	0x0000003d
        /*0e14*/ 	.word	0x00038890
        /*0e18*/ 	.short	0x010a
        /*0e1a*/ 	.byte	0x3f
	.zero		1


	//   ....[26]....
        /*0e1c*/ 	.word	0x00004320
        /*0e20*/ 	.word	0x00000004
        /*0e24*/ 	.word	0x00000000
        /*0e28*/ 	.short	0x0101
        /*0e2a*/ 	.byte	0x3f
	.zero		1


	//   ....[27]....
        /*0e2c*/ 	.word	0x00004360
        /*0e30*/ 	.word	0x0000003d
        /*0e34*/ 	.word	0x000388b0
        /*0e38*/ 	.short	0x010a
        /*0e3a*/ 	.byte	0x3f
	.zero		1


	//   ....[28]....
        /*0e3c*/ 	.word	0x00004c70
        /*0e40*/ 	.word	0x0000003d
        /*0e44*/ 	.word	0x00000000
        /*0e48*/ 	.short	0x0101
        /*0e4a*/ 	.byte	0x3f
	.zero		1


	//   ....[29]....
        /*0e4c*/ 	.word	0x00005720
        /*0e50*/ 	.word	0x00000005
        /*0e54*/ 	.word	0x00000000
        /*0e58*/ 	.short	0x0101
        /*0e5a*/ 	.byte	0x3f
	.zero		1


	//   ....[30]....
        /*0e5c*/ 	.word	0x000062d0
        /*0e60*/ 	.word	0x00000004
        /*0e64*/ 	.word	0x00000000
        /*0e68*/ 	.short	0x0101
        /*0e6a*/ 	.byte	0x3f
	.zero		1


	//   ....[31]....
        /*0e6c*/ 	.word	0x00007400
        /*0e70*/ 	.word	0x00000012
        /*0e74*/ 	.word	0x00038800
        /*0e78*/ 	.short	0x010a
        /*0e7a*/ 	.byte	0x3f
	.zero		1


	//   ....[32]....
        /*0e7c*/ 	.word	0x00007450
        /*0e80*/ 	.word	0x00000012
        /*0e84*/ 	.word	0x00038800
        /*0e88*/ 	.short	0x010a
        /*0e8a*/ 	.byte	0x3f
	.zero		1


	//   ....[33]....
        /*0e8c*/ 	.word	0x00007ee0
        /*0e90*/ 	.word	0x00000012
        /*0e94*/ 	.word	0x00038800
        /*0e98*/ 	.short	0x010a
        /*0e9a*/ 	.byte	0x3f
	.zero		1


	//   ....[34]....
        /*0e9c*/ 	.word	0x000094d0
        /*0ea0*/ 	.word	0x00000012
        /*0ea4*/ 	.word	0x00038800
        /*0ea8*/ 	.short	0x010a
        /*0eaa*/ 	.byte	0x3f
	.zero		1


	//   ....[35]....
        /*0eac*/ 	.word	0x0000a4d0
        /*0eb0*/ 	.word	0x00000014
        /*0eb4*/ 	.word	0x00038830
        /*0eb8*/ 	.short	0x010a
        /*0eba*/ 	.byte	0x3f
	.zero		1


	//   ....[36]....
        /*0ebc*/ 	.word	0x0000a580
        /*0ec0*/ 	.word	0x00000014
        /*0ec4*/ 	.word	0x00038830
        /*0ec8*/ 	.short	0x010a
        /*0eca*/ 	.byte	0x3f
	.zero		1


	//   ....[37]....
        /*0ecc*/ 	.word	0x0000a890
        /*0ed0*/ 	.word	0x00000012
        /*0ed4*/ 	.word	0x00038810
        /*0ed8*/ 	.short	0x010a
        /*0eda*/ 	.byte	0x3f
	.zero		1


	//   ....[38]....
        /*0edc*/ 	.word	0x0000a8e0
        /*0ee0*/ 	.word	0x00000014
        /*0ee4*/ 	.word	0x00038850
        /*0ee8*/ 	.short	0x010a
        /*0eea*/ 	.byte	0x3f
	.zero		1


	//   ....[39]....
        /*0eec*/ 	.word	0x0000a950
        /*0ef0*/ 	.word	0x00000014
        /*0ef4*/ 	.word	0x00038850
        /*0ef8*/ 	.short	0x010a
        /*0efa*/ 	.byte	0x3f
	.zero		1


	//   ....[40]....
        /*0efc*/ 	.word	0x0000cb70
        /*0f00*/ 	.word	0x00000019
        /*0f04*/ 	.word	0x00000000
        /*0f08*/ 	.short	0x0101
        /*0f0a*/ 	.byte	0x3f
	.zero		1


	//   ....[41]....
        /*0f0c*/ 	.word	0x0000d4d0
        /*0f10*/ 	.word	0x00000014
        /*0f14*/ 	.word	0x00000000
        /*0f18*/ 	.short	0x0101
        /*0f1a*/ 	.byte	0x3f
	.zero		1


	//   ....[42]....
        /*0f1c*/ 	.word	0x0000d660
        /*0f20*/ 	.word	0x00000015
        /*0f24*/ 	.word	0x00038830
        /*0f28*/ 	.short	0x010a
        /*0f2a*/ 	.byte	0x3f
	.zero		1


	//   ....[43]....
        /*0f2c*/ 	.word	0x0000d6d0
        /*0f30*/ 	.word	0x00000015
        /*0f34*/ 	.word	0x00038830
        /*0f38*/ 	.short	0x010a
        /*0f3a*/ 	.byte	0x3f
	.zero		1


	//   ....[44]....
        /*0f3c*/ 	.word	0x0000d940
        /*0f40*/ 	.word	0x00000015
        /*0f44*/ 	.word	0x00038850
        /*0f48*/ 	.short	0x010a
        /*0f4a*/ 	.byte	0x3f
	.zero		1


	//   ....[45]....
        /*0f4c*/ 	.word	0x0000d990
        /*0f50*/ 	.word	0x00000015
        /*0f54*/ 	.word	0x00038850
        /*0f58*/ 	.short	0x010a
        /*0f5a*/ 	.byte	0x3f
	.zero		1


	//   ....[46]....
        /*0f5c*/ 	.word	0x0000fa90
        /*0f60*/ 	.word	0x0000000d
        /*0f64*/ 	.word	0x00000000
        /*0f68*/ 	.short	0x0101
        /*0f6a*/ 	.byte	0x3f
	.zero		1


	//   ....[47]....
        /*0f6c*/ 	.word	0x00010e00
        /*0f70*/ 	.word	0x00000015
        /*0f74*/ 	.word	0x00000000
        /*0f78*/ 	.short	0x0101
        /*0f7a*/ 	.byte	0x3f
	.zero		1


	//   ....[48]....
        /*0f7c*/ 	.word	0x00010f30
        /*0f80*/ 	.word	0x00000015
        /*0f84*/ 	.word	0x00038830
        /*0f88*/ 	.short	0x010a
        /*0f8a*/ 	.byte	0x3f
	.zero		1


	//   ....[49]....
        /*0f8c*/ 	.word	0x00010fa0
        /*0f90*/ 	.word	0x00000015
        /*0f94*/ 	.word	0x00038830
        /*0f98*/ 	.short	0x010a
        /*0f9a*/ 	.byte	0x3f
	.zero		1


	//   ....[50]....
        /*0f9c*/ 	.word	0x00011210
        /*0fa0*/ 	.word	0x00000015
        /*0fa4*/ 	.word	0x00038850
        /*0fa8*/ 	.short	0x010a
        /*0faa*/ 	.byte	0x3f
	.zero		1


	//   ....[51]....
        /*0fac*/ 	.word	0x00011260
        /*0fb0*/ 	.word	0x00000015
        /*0fb4*/ 	.word	0x00038850
        /*0fb8*/ 	.short	0x010a
        /*0fba*/ 	.byte	0x3f
	.zero		1


	//   ....[52]....
        /*0fbc*/ 	.word	0x00012e00
        /*0fc0*/ 	.word	0x0000000f
        /*0fc4*/ 	.word	0x00000000
        /*0fc8*/ 	.short	0x0101
        /*0fca*/ 	.byte	0x3f
	.zero		1


	//   ....[53]....
        /*0fcc*/ 	.word	0x00014100
        /*0fd0*/ 	.word	0x00000015
        /*0fd4*/ 	.word	0x00000000
        /*0fd8*/ 	.short	0x0101
        /*0fda*/ 	.byte	0x3f
	.zero		1


	//   ....[54]....
        /*0fdc*/ 	.word	0x00016980
        /*0fe0*/ 	.word	0x00000000
        /*0fe4*/ 	.word	0x00000000
        /*0fe8*/ 	.short	0x0101
        /*0fea*/ 	.byte	0x3f
	.zero		1


	//   ....[55]....
        /*0fec*/ 	.word	0x00019460
        /*0ff0*/ 	.word	0x00000017
        /*0ff4*/ 	.word	0x00038820
        /*0ff8*/ 	.short	0x010a
        /*0ffa*/ 	.byte	0x3f
	.zero		1


	//   ....[56]....
        /*0ffc*/ 	.word	0x000194f0
        /*1000*/ 	.word	0x00000003
        /*1004*/ 	.word	0x000388a0
        /*1008*/ 	.short	0x010a
        /*100a*/ 	.byte	0x3f
	.zero		1


	//   ....[57]....
        /*100c*/ 	.word	0x00019740
        /*1010*/ 	.word	0x00000003
        /*1014*/ 	.word	0x000388c0
        /*1018*/ 	.short	0x010a
        /*101a*/ 	.byte	0x3f
	.zero		1


	//   ....[58]....
        /*101c*/ 	.word	0x0001a110
        /*1020*/ 	.word	0x00000008
        /*1024*/ 	.word	0x000388a0
        /*1028*/ 	.short	0x010a
        /*102a*/ 	.byte	0x3f
	.zero		1


	//   ....[59]....
        /*102c*/ 	.word	0x0001a350
        /*1030*/ 	.word	0x00000008
        /*1034*/ 	.word	0x000388c0
        /*1038*/ 	.short	0x010a
        /*103a*/ 	.byte	0x3f
	.zero		1


	//   ....[60]....
        /*103c*/ 	.word	0x0001b9a0
        /*1040*/ 	.word	0x0000001f
        /*1044*/ 	.word	0x00038840
        /*1048*/ 	.short	0x010a
        /*104a*/ 	.byte	0x3f
	.zero		1


	//   ....[61]....
        /*104c*/ 	.word	0x0001be90
        /*1050*/ 	.word	0x0000001f
        /*1054*/ 	.word	0x00038830
        /*1058*/ 	.short	0x0107
        /*105a*/ 	.byte	0x3f
	.zero		1


	//   ....[62]....
        /*105c*/ 	.word	0x0001bf60
        /*1060*/ 	.word	0x0000001f
        /*1064*/ 	.word	0x00038830
        /*1068*/ 	.short	0x0101
        /*106a*/ 	.byte	0x3f
	.zero		1


	//   ....[63]....
        /*106c*/ 	.word	0x0001c810
        /*1070*/ 	.word	0x00000017
        /*1074*/ 	.word	0x00038800
        /*1078*/ 	.short	0x0107
        /*107a*/ 	.byte	0x3f
	.zero		1


	//   ....[64]....
        /*107c*/ 	.word	0x0001c8a0
        /*1080*/ 	.word	0x00000017
        /*1084*/ 	.word	0x00038800
        /*1088*/ 	.short	0x0101
        /*108a*/ 	.byte	0x3f
	.zero		1


	//   ....[65]....
        /*108c*/ 	.word	0x0001d7b0
        /*1090*/ 	.word	0x00000017
        /*1094*/ 	.word	0x00038810
        /*1098*/ 	.short	0x0107
        /*109a*/ 	.byte	0x3f
	.zero		1


	//   ....[66]....
        /*109c*/ 	.word	0x0001d8b0
        /*10a0*/ 	.word	0x00000017
        /*10a4*/ 	.word	0x00038810
        /*10a8*/ 	.short	0x0101
        /*10aa*/ 	.byte	0x3f
	.zero		1


	//   ....[67]....
        /*10ac*/ 	.word	0x0001d8d0
        /*10b0*/ 	.word	0x00000017
        /*10b4*/ 	.word	0x00038820
        /*10b8*/ 	.short	0x010a
        /*10ba*/ 	.byte	0x3f
	.zero		1


	//   ....[68]....
        /*10bc*/ 	.word	0x0001d960
        /*10c0*/ 	.word	0x0000001f
        /*10c4*/ 	.word	0x00038860
        /*10c8*/ 	.short	0x010a
        /*10ca*/ 	.byte	0x3f
	.zero		1


	//   ....[69]....
        /*10cc*/ 	.word	0x0001e290
        /*10d0*/ 	.word	0x0000001f
        /*10d4*/ 	.word	0x00038850
        /*10d8*/ 	.short	0x0107
        /*10da*/ 	.byte	0x3f
	.zero		1


	//   ....[70]....
        /*10dc*/ 	.word	0x0001e360
        /*10e0*/ 	.word	0x0000001f
        /*10e4*/ 	.word	0x00038850
        /*10e8*/ 	.short	0x0101
        /*10ea*/ 	.byte	0x3f
	.zero		1


	//   ....[71]....
        /*10ec*/ 	.word	0x0001e6e0
        /*10f0*/ 	.word	0x00000006
        /*10f4*/ 	.word	0x00038840
        /*10f8*/ 	.short	0x010a
        /*10fa*/ 	.byte	0x3f
	.zero		1


	//   ....[72]....
        /*10fc*/ 	.word	0x0001ea20
        /*1100*/ 	.word	0x00000006
        /*1104*/ 	.word	0x00038830
        /*1108*/ 	.short	0x0107
        /*110a*/ 	.byte	0x3f
	.zero		1


	//   ....[73]....
        /*110c*/ 	.word	0x0001eae0
        /*1110*/ 	.word	0x00000006
        /*1114*/ 	.word	0x00038830
        /*1118*/ 	.short	0x0101
        /*111a*/ 	.byte	0x3f
	.zero		1


	//   ....[74]....
        /*111c*/ 	.word	0x0001eb10
        /*1120*/ 	.word	0x00000006
        /*1124*/ 	.word	0x00038860
        /*1128*/ 	.short	0x010a
        /*112a*/ 	.byte	0x3f
	.zero		1


	//   ....[75]....
        /*112c*/ 	.word	0x0001f1e0
        /*1130*/ 	.word	0x00000006
        /*1134*/ 	.word	0x00038850
        /*1138*/ 	.short	0x0107
        /*113a*/ 	.byte	0x3f
	.zero		1


	//   ....[76]....
        /*113c*/ 	.word	0x0001f2a0
        /*1140*/ 	.word	0x00000006
        /*1144*/ 	.word	0x00038850
        /*1148*/ 	.short	0x0101
        /*114a*/ 	.byte	0x3f
	.zero		1


	//   ....[77]....
        /*114c*/ 	.word	0x00020110
        /*1150*/ 	.word	0x00000004
        /*1154*/ 	.word	0x00038820
        /*1158*/ 	.short	0x010a
        /*115a*/ 	.byte	0x3f
	.zero		1


	//   ....[78]....
        /*115c*/ 	.word	0x00020280
        /*1160*/ 	.word	0x00000005
        /*1164*/ 	.word	0x00038840
        /*1168*/ 	.short	0x010a
        /*116a*/ 	.byte	0x3f
	.zero		1


	//   ....[79]....
        /*116c*/ 	.word	0x00020320
        /*1170*/ 	.word	0x00000019
        /*1174*/ 	.word	0x00038840
        /*1178*/ 	.short	0x010a
        /*117a*/ 	.byte	0x3f
	.zero		1


	//   ....[80]....
        /*117c*/ 	.word	0x00020360
        /*1180*/ 	.word	0x00000005
        /*1184*/ 	.word	0x00038860
        /*1188*/ 	.short	0x010a
        /*118a*/ 	.byte	0x3f
	.zero		1


	//   ....[81]....
        /*118c*/ 	.word	0x000203a0
        /*1190*/ 	.word	0x00000019
        /*1194*/ 	.word	0x00038860
        /*1198*/ 	.short	0x010a
        /*119a*/ 	.byte	0x3f
	.zero		1


	//   ....[82]....
        /*119c*/ 	.word	0x00020400
        /*11a0*/ 	.word	0x0000003d
        /*11a4*/ 	.word	0x00038890
        /*11a8*/ 	.short	0x010a
        /*11aa*/ 	.byte	0x3f
	.zero		1


	//   ....[83]....
        /*11ac*/ 	.word	0x00020570
        /*11b0*/ 	.word	0x0000003d
        /*11b4*/ 	.word	0x00038890
        /*11b8*/ 	.short	0x010a
        /*11ba*/ 	.byte	0x3f
	.zero		1


	//   ....[84]....
        /*11bc*/ 	.word	0x000206f0
        /*11c0*/ 	.word	0x0000003d
        /*11c4*/ 	.word	0x00038890
        /*11c8*/ 	.short	0x010a
        /*11ca*/ 	.byte	0x3f
	.zero		1


	//   ....[85]....
        /*11cc*/ 	.word	0x00020850
        /*11d0*/ 	.word	0x0000003d
        /*11d4*/ 	.word	0x000388b0
        /*11d8*/ 	.short	0x010a
        /*11da*/ 	.byte	0x3f
	.zero		1


	//   ....[86]....
        /*11dc*/ 	.word	0x00020c30
        /*11e0*/ 	.word	0x00000012
        /*11e4*/ 	.word	0x00038800
        /*11e8*/ 	.short	0x010a
        /*11ea*/ 	.byte	0x3f
	.zero		1


	//   ....[87]....
        /*11ec*/ 	.word	0x00021250
        /*11f0*/ 	.word	0x00000012
        /*11f4*/ 	.word	0x00038800
        /*11f8*/ 	.short	0x010a
        /*11fa*/ 	.byte	0x3f
	.zero		1


	//   ....[88]....
        /*11fc*/ 	.word	0x000212a0
        /*1200*/ 	.word	0x00000014
        /*1204*/ 	.word	0x00038830
        /*1208*/ 	.short	0x010a
        /*120a*/ 	.byte	0x3f
	.zero		1


	//   ....[89]....
        /*120c*/ 	.word	0x000212f0
        /*1210*/ 	.word	0x00000012
        /*1214*/ 	.word	0x00038810
        /*1218*/ 	.short	0x010a
        /*121a*/ 	.byte	0x3f
	.zero		1


	//   ....[90]....
        /*121c*/ 	.word	0x00021340
        /*1220*/ 	.word	0x00000014
        /*1224*/ 	.word	0x00038850
        /*1228*/ 	.short	0x010a
        /*122a*/ 	.byte	0x3f
	.zero		1


	//   ....[91]....
        /*122c*/ 	.word	0x00021390
        /*1230*/ 	.word	0x00000015
        /*1234*/ 	.word	0x00038830
        /*1238*/ 	.short	0x010a
        /*123a*/ 	.byte	0x3f
	.zero		1


	//   ....[92]....
        /*123c*/ 	.word	0x000213e0
        /*1240*/ 	.word	0x00000015
        /*1244*/ 	.word	0x00038850
        /*1248*/ 	.short	0x010a
        /*124a*/ 	.byte	0x3f
	.zero		1


	//   ....[93]....
        /*124c*/ 	.word	0x00021430
        /*1250*/ 	.word	0x00000015
        /*1254*/ 	.word	0x00038830
        /*1258*/ 	.short	0x010a
        /*125a*/ 	.byte	0x3f
	.zero		1


	//   ....[94]....
        /*125c*/ 	.word	0x00021480
        /*1260*/ 	.word	0x00000015
        /*1264*/ 	.word	0x00038850
        /*1268*/ 	.short	0x010a
        /*126a*/ 	.byte	0x3f
	.zero		1


	//   ....[95]....
        /*126c*/ 	.word	0x00021620
        /*1270*/ 	.word	0x00000017
        /*1274*/ 	.word	0x00038820
        /*1278*/ 	.short	0x010a
        /*127a*/ 	.byte	0x3f
	.zero		1


	//   ....[96]....
        /*127c*/ 	.word	0x00021670
        /*1280*/ 	.word	0x00000003
        /*1284*/ 	.word	0x000388a0
        /*1288*/ 	.short	0x010a
        /*128a*/ 	.byte	0x3f
	.zero		1


	//   ....[97]....
        /*128c*/ 	.word	0x000216c0
        /*1290*/ 	.word	0x00000003
        /*1294*/ 	.word	0x000388c0
        /*1298*/ 	.short	0x010a
        /*129a*/ 	.byte	0x3f
	.zero		1


	//   ....[98]....
        /*129c*/ 	.word	0x00021710
        /*12a0*/ 	.word	0x00000008
        /*12a4*/ 	.word	0x000388a0
        /*12a8*/ 	.short	0x010a
        /*12aa*/ 	.byte	0x3f
	.zero		1


	//   ....[99]....
        /*12ac*/ 	.word	0x00021760
        /*12b0*/ 	.word	0x00000008
        /*12b4*/ 	.word	0x000388c0
        /*12b8*/ 	.short	0x010a
        /*12ba*/ 	.byte	0x3f
	.zero		1


	//   ....[100]....
        /*12bc*/ 	.word	0x00021880
        /*12c0*/ 	.word	0x0000001f
        /*12c4*/ 	.word	0x00038840
        /*12c8*/ 	.short	0x010a
        /*12ca*/ 	.byte	0x3f
	.zero		1


	//   ....[101]....
        /*12cc*/ 	.word	0x00022e10
        /*12d0*/ 	.word	0x00000017
        /*12d4*/ 	.word	0x00038820
        /*12d8*/ 	.short	0x010a
        /*12da*/ 	.byte	0x3f
	.zero		1


	//   ....[102]....
        /*12dc*/ 	.word	0x00022e60
        /*12e0*/ 	.word	0x0000001f
        /*12e4*/ 	.word	0x00038860
        /*12e8*/ 	.short	0x010a
        /*12ea*/ 	.byte	0x3f
	.zero		1


	//   ....[103]....
        /*12ec*/ 	.word	0x00023750
        /*12f0*/ 	.word	0x00000006
        /*12f4*/ 	.word	0x00038840
        /*12f8*/ 	.short	0x010a
        /*12fa*/ 	.byte	0x3f
	.zero		1


	//   ....[104]....
        /*12fc*/ 	.word	0x00023c10
        /*1300*/ 	.word	0x00000006
        /*1304*/ 	.word	0x00038860
        /*1308*/ 	.short	0x010a
        /*130a*/ 	.byte	0x3f
	.zero		1


	//   ....[105]....
        /*130c*/ 	.word	0x00024d10
        /*1310*/ 	.word	0x00000004
        /*1314*/ 	.word	0x00038820
        /*1318*/ 	.short	0x010a
        /*131a*/ 	.byte	0x3f
	.zero		1


	//   ....[106]....
        /*131c*/ 	.word	0x00024eb0
        /*1320*/ 	.word	0x00000005
        /*1324*/ 	.word	0x00038840
        /*1328*/ 	.short	0x010a
        /*132a*/ 	.byte	0x3f
	.zero		1


	//   ....[107]....
        /*132c*/ 	.word	0x00024f00
        /*1330*/ 	.word	0x00000019
        /*1334*/ 	.word	0x00038840
        /*1338*/ 	.short	0x010a
        /*133a*/ 	.byte	0x3f
	.zero		1


	//   ....[108]....
        /*133c*/ 	.word	0x00024f50
        /*1340*/ 	.word	0x00000005
        /*1344*/ 	.word	0x00038860
        /*1348*/ 	.short	0x010a
        /*134a*/ 	.byte	0x3f
	.zero		1


	//----- nvinfo : EIATTR_NUM_MBARRIERS
	.align		4
.L_644:
        /*134c*/ 	.byte	0x03, 0x38
        /*134e*/ 	.short	0x0017


	//----- nvinfo : EIATTR_EXIT_INSTR_OFFSETS
	.align		4
        /*1350*/ 	.byte	0x04, 0x1c
        /*1352*/ 	.short	(.L_646 - .L_645)


	//   ....[0]....
.L_645:
        /*1354*/ 	.word	0x000203f0


	//----- nvinfo : EIATTR_MAX_THREADS
	.align		4
.L_646:
        /*1358*/ 	.byte	0x04, 0x05
        /*135a*/ 	.short	(.L_648 - .L_647)
.L_647:
        /*135c*/ 	.word	0x00000180
        /*1360*/ 	.word	0x00000001
        /*1364*/ 	.word	0x00000001


	//----- nvinfo : EIATTR_CRS_STACK_SIZE
	.align		4
.L_648:
        /*1368*/ 	.byte	0x04, 0x1e
        /*136a*/ 	.short	(.L_650 - .L_649)
.L_649:
        /*136c*/ 	.word	0x00000000


	//----- nvinfo : EIATTR_CBANK_PARAM_SIZE
	.align		4
.L_650:
        /*1370*/ 	.byte	0x03, 0x19
        /*1372*/ 	.short	0x0bf0


	//----- nvinfo : EIATTR_PARAM_CBANK
	.align		4
        /*1374*/ 	.byte	0x04, 0x0a
        /*1376*/ 	.short	(.L_652 - .L_651)
	.align		4
.L_651:
        /*1378*/ 	.word	index@(.nv.constant0._ZN7cutlass13device_kernelIN5flash11enable_sm90INS1_16FlashAttnFwdSm90INS1_25CollectiveMainloopFwdSm90ILi2EN4cute5tupleIJNS5_1CILi1EEES8_S8_EEENS6_IJNS7_ILi64EEESA_SA_EEELi512ENS_10bfloat16_tEfNS_4arch4Sm90ELb1ELb0ELb0ELb1ELb1ELb1ELb1ELb0ELb0ELb1ELb0ELb0EEENS1_21CollectiveEpilogueFwdINS6_IJSA_NS7_ILi512EEESA_EEES9_SC_SE_Li256ELb1ELb1ELb0ELb0EEENS1_36VarlenDynamicPersistentTileSchedulerILi64ELi64ELi256ELi128ELb0ELb1ELb1ELb1ELb1ELb1EEEEEEEEEvNT_6ParamsE)
        /*137c*/ 	.short	0x0210
        /*137e*/ 	.short	0x0bf0


	//----- nvinfo : EIATTR_SW_WAR
	.align		4
.L_652:
        /*1380*/ 	.byte	0x04, 0x36
        /*1382*/ 	.short	(.L_654 - .L_653)
.L_653:
        /*1384*/ 	.word	0x00000008
.L_654:


//--------------------- .nv.callgraph             --------------------------
	.section	.nv.callgraph,"",@"SHT_CUDA_CALLGRAPH"
	.align	4
	.sectionentsize	8
	.align		4
        /*0000*/ 	.word	0x00000000
	.align		4
        /*0004*/ 	.word	0xffffffff
	.align		4
        /*0008*/ 	.word	index@(_ZN7cutlass13device_kernelIN5flash11enable_sm90INS1_16FlashAttnFwdSm90INS1_25CollectiveMainloopFwdSm90ILi2EN4cute5tupleIJNS5_1CILi1EEES8_S8_EEENS6_IJNS7_ILi64EEESA_SA_EEELi512ENS_10bfloat16_tEfNS_4arch4Sm90ELb0ELb0ELb0ELb0ELb1ELb0ELb0ELb0ELb0ELb1ELb0ELb0EEENS1_21CollectiveEpilogueFwdINS6_IJSA_NS7_ILi512EEESA_EEES9_SC_SE_Li256ELb0ELb1ELb0ELb0EEENS1_29StaticPersistentTileSchedulerILb0EEEEEEEEEvNT_6ParamsE)
	.align		4
        /*000c*/ 	.word	index@(__assertfail)
	.align		4
        /*0010*/ 	.word	index@(_ZN7cutlass13device_kernelIN5flash11enable_sm90INS1_16FlashAttnFwdSm90INS1_25CollectiveMainloopFwdSm90ILi2EN4cute5tupleIJNS5_1CILi1EEES8_S8_EEENS6_IJNS7_ILi64EEESA_SA_EEELi512ENS_10bfloat16_tEfNS_4arch4Sm90ELb0ELb0ELb0ELb0ELb1ELb0ELb1ELb0ELb0ELb1ELb0ELb0EEENS1_21CollectiveEpilogueFwdINS6_IJSA_NS7_ILi512EEESA_EEES9_SC_SE_Li256ELb0ELb1ELb0ELb0EEENS1_29StaticPersistentTileSchedulerILb0EEEEEEEEEvNT_6ParamsE)
	.align		4
        /*0014*/ 	.word	index@(__assertfail)
	.align		4
        /*0018*/ 	.word	index@(_ZN7cutlass13device_kernelIN5flash11enable_sm90INS1_16FlashAttnFwdSm90INS1_25CollectiveMainloopFwdSm90ILi2EN4cute5tupleIJNS5_1CILi1EEES8_S8_EEENS6_IJNS7_ILi64EEESA_SA_EEELi512ENS_10bfloat16_tEfNS_4arch4Sm90ELb0ELb0ELb0ELb1ELb1ELb0ELb0ELb0ELb0ELb1ELb0ELb0EEENS1_21CollectiveEpilogueFwdINS6_IJSA_NS7_ILi512EEESA_EEES9_SC_SE_Li256ELb1ELb1ELb0ELb0EEENS1_36VarlenDynamicPersistentTileSchedulerILi64ELi64ELi256ELi128ELb0ELb1ELb1ELb0ELb1ELb1EEEEEEEEEvNT_6ParamsE)
	.align		4
        /*001c*/ 	.word	index@(__assertfail)
	.align		4
        /*0020*/ 	.word	index@(_ZN7cutlass13device_kernelIN5flash11enable_sm90INS1_16FlashAttnFwdSm90INS1_25CollectiveMainloopFwdSm90ILi2EN4cute5tupleIJNS5_1CILi1EEES8_S8_EEENS6_IJNS7_ILi64EEESA_SA_EEELi512ENS_10bfloat16_tEfNS_4arch4Sm90ELb0ELb0ELb0ELb1ELb1ELb1ELb0ELb0ELb0ELb1ELb0ELb0EEENS1_21CollectiveEpilogueFwdINS6_IJSA_NS7_ILi512EEESA_EEES9_SC_SE_Li256ELb1ELb1ELb0ELb0EEENS1_36VarlenDynamicPersistentTileSchedulerILi64ELi64ELi256ELi128ELb0ELb1ELb1ELb0ELb1ELb1EEEEEEEEEvNT_6ParamsE)
	.align		4
        /*0024*/ 	.word	index@(__assertfail)
	.align		4
        /*0028*/ 	.word	index@(_ZN7cutlass13device_kernelIN5flash11enable_sm90INS1_16FlashAttnFwdSm90INS1_25CollectiveMainloopFwdSm90ILi2EN4cute5tupleIJNS5_1CILi1EEES8_S8_EEENS6_IJNS7_ILi64EEESA_SA_EEELi512ENS_10bfloat16_tEfNS_4arch4Sm90ELb0ELb0ELb0ELb1ELb1ELb0ELb1ELb0ELb0ELb1ELb0ELb0EEENS1_21CollectiveEpilogueFwdINS6_IJSA_NS7_ILi512EEESA_EEES9_SC_SE_Li256ELb1ELb1ELb0ELb0EEENS1_36VarlenDynamicPersistentTileSchedulerILi64ELi64ELi256ELi128ELb0ELb1ELb1ELb0ELb1ELb1EEEEEEEEEvNT_6ParamsE)
	.align		4
        /*002c*/ 	.word	index@(__assertfail)
	.align		4
        /*0030*/ 	.word	index@(_ZN7cutlass13device_kernelIN5flash11enable_sm90INS1_16FlashAttnFwdSm90INS1_25CollectiveMainloopFwdSm90ILi2EN4cute5tupleIJNS5_1CILi1EEES8_S8_EEENS6_IJNS7_ILi64EEESA_SA_EEELi512ENS_10bfloat16_tEfNS_4arch4Sm90ELb0ELb0ELb0ELb1ELb1ELb1ELb1ELb0ELb0ELb1ELb0ELb0EEENS1_21CollectiveEpilogueFwdINS6_IJSA_NS7_ILi512EEESA_EEES9_SC_SE_Li256ELb1ELb1ELb0ELb0EEENS1_36VarlenDynamicPersistentTileSchedulerILi64ELi64ELi256ELi128ELb0ELb1ELb1ELb0ELb1ELb1EEEEEEEEEvNT_6ParamsE)
	.align		4
        /*0034*/ 	.word	index@(__assertfail)
	.align		4
        /*0038*/ 	.word	index@(_ZN7cutlass13device_kernelIN5flash11enable_sm90INS1_16FlashAttnFwdSm90INS1_25CollectiveMainloopFwdSm90ILi2EN4cute5tupleIJNS5_1CILi1EEES8_S8_EEENS6_IJNS7_ILi64EEESA_SA_EEELi512ENS_10bfloat16_tEfNS_4arch4Sm90ELb0ELb1ELb0ELb0ELb1ELb0ELb0ELb0ELb0ELb1ELb0ELb0EEENS1_21CollectiveEpilogueFwdINS6_IJSA_NS7_ILi512EEESA_EEES9_SC_SE_Li256ELb0ELb1ELb0ELb0EEENS1_30DynamicPersistentTileSchedulerILi256ELi128ELb0ELb1ELb1EEEEEEEEEvNT_6ParamsE)
	.align		4
        /*003c*/ 	.word	index@(__assertfail)
	.align		4
        /*0040*/ 	.word	index@(_ZN7cutlass13device_kernelIN5flash11enable_sm90INS1_16FlashAttnFwdSm90INS1_25CollectiveMainloopFwdSm90ILi2EN4cute5tupleIJNS5_1CILi1EEES8_S8_EEENS6_IJNS7_ILi64EEESA_SA_EEELi512ENS_10bfloat16_tEfNS_4arch4Sm90ELb0ELb1ELb0ELb0ELb1ELb0ELb1ELb0ELb0ELb1ELb0ELb0EEENS1_21CollectiveEpilogueFwdINS6_IJSA_NS7_ILi512EEESA_EEES9_SC_SE_Li256ELb0ELb1ELb0ELb0EEENS1_30DynamicPersistentTileSchedulerILi256ELi128ELb0ELb1ELb1EEEEEEEEEvNT_6ParamsE)
	.align		4
        /*0044*/ 	.word	index@(__assertfail)
	.align		4
        /*0048*/ 	.word	index@(_ZN7cutlass13device_kernelIN5flash11enable_sm90INS1_16FlashAttnFwdSm90INS1_25CollectiveMainloopFwdSm90ILi2EN4cute5tupleIJNS5_1CILi1EEES8_S8_EEENS6_IJNS7_ILi64EEESA_SA_EEELi512ENS_10bfloat16_tEfNS_4arch4Sm90ELb0ELb1ELb0ELb1ELb1ELb0ELb0ELb0ELb0ELb1ELb0ELb0EEENS1_21CollectiveEpilogueFwdINS6_IJSA_NS7_ILi512EEESA_EEES9_SC_SE_Li256ELb1ELb1ELb0ELb0EEENS1_36VarlenDynamicPersistentTileSchedulerILi64ELi64ELi256ELi128ELb0ELb1ELb1ELb1ELb0ELb1EEEEEEEEEvNT_6ParamsE)
	.align		4
        /*004c*/ 	.word	index@(__assertfail)
	.align		4
        /*0050*/ 	.word	index@(_ZN7cutlass13device_kernelIN5flash11enable_sm90INS1_16FlashAttnFwdSm90INS1_25CollectiveMainloopFwdSm90ILi2EN4cute5tupleIJNS5_1CILi1EEES8_S8_EEENS6_IJNS7_ILi64EEESA_SA_EEELi512ENS_10bfloat16_tEfNS_4arch4Sm90ELb0ELb1ELb0ELb1ELb1ELb1ELb0ELb0ELb0ELb1ELb0ELb0EEENS1_21CollectiveEpilogueFwdINS6_IJSA_NS7_ILi512EEESA_EEES9_SC_SE_Li256ELb1ELb1ELb0ELb0EEENS1_36VarlenDynamicPersistentTileSchedulerILi64ELi64ELi256ELi128ELb0ELb1ELb1ELb1ELb0ELb1EEEEEEEEEvNT_6ParamsE)
	.align		4
        /*0054*/ 	.word	index@(__assertfail)
	.align		4
        /*0058*/ 	.word	index@(_ZN7cutlass13device_kernelIN5flash11enable_sm90INS1_16FlashAttnFwdSm90INS1_25CollectiveMainloopFwdSm90ILi2EN4cute5tupleIJNS5_1CILi1EEES8_S8_EEENS6_IJNS7_ILi64EEESA_SA_EEELi512ENS_10bfloat16_tEfNS_4arch4Sm90ELb0ELb1ELb0ELb1ELb1ELb0ELb1ELb0ELb0ELb1ELb0ELb0EEENS1_21CollectiveEpilogueFwdINS6_IJSA_NS7_ILi512EEESA_EEES9_SC_SE_Li256ELb1ELb1ELb0ELb0EEENS1_36VarlenDynamicPersistentTileSchedulerILi64ELi64ELi256ELi128ELb0ELb1ELb1ELb1ELb0ELb1EEEEEEEEEvNT_6ParamsE)
	.align		4
        /*005c*/ 	.word	index@(__assertfail)
	.align		4
        /*0060*/ 	.word	index@(_ZN7cutlass13device_kernelIN5flash11enable_sm90INS1_16FlashAttnFwdSm90INS1_25CollectiveMainloopFwdSm90ILi2EN4cute5tupleIJNS5_1CILi1EEES8_S8_EEENS6_IJNS7_ILi64EEESA_SA_EEELi512ENS_10bfloat16_tEfNS_4arch4Sm90ELb0ELb1ELb0ELb1ELb1ELb1ELb1ELb0ELb0ELb1ELb0ELb0EEENS1_21CollectiveEpilogueFwdINS6_IJSA_NS7_ILi512EEESA_EEES9_SC_SE_Li256ELb1ELb1ELb0ELb0EEENS1_36VarlenDynamicPersistentTileSchedulerILi64ELi64ELi256ELi128ELb0ELb1ELb1ELb1ELb0ELb1EEEEEEEEEvNT_6ParamsE)
	.align		4
        /*0064*/ 	.word	index@(__assertfail)
	.align		4
        /*0068*/ 	.word	index@(_ZN7cutlass13device_kernelIN5flash11enable_sm90INS1_16FlashAttnFwdSm90INS1_25CollectiveMainloopFwdSm90ILi2EN4cute5tupleIJNS5_1CILi1EEES8_S8_EEENS6_IJNS7_ILi64EEESA_SA_EEELi512ENS_10bfloat16_tEfNS_4arch4Sm90ELb1ELb0ELb0ELb0ELb1ELb0ELb0ELb0ELb0ELb1ELb0ELb0EEENS1_21CollectiveEpilogueFwdINS6_IJSA_NS7_ILi512EEESA_EEES9_SC_SE_Li256ELb0ELb1ELb0ELb0EEENS1_30DynamicPersistentTileSchedulerILi256ELi128ELb0ELb1ELb1EEEEEEEEEvNT_6ParamsE)
	.align		4
        /*006c*/ 	.word	index@(__assertfail)
	.align		4
        /*0070*/ 	.word	index@(_ZN7cutlass13device_kernelIN5flash11enable_sm90INS1_16FlashAttnFwdSm90INS1_25CollectiveMainloopFwdSm90ILi2EN4cute5tupleIJNS5_1CILi1EEES8_S8_EEENS6_IJNS7_ILi64EEESA_SA_EEELi512ENS_10bfloat16_tEfNS_4arch4Sm90ELb1ELb0ELb0ELb0ELb1ELb0ELb1ELb0ELb0ELb1ELb0ELb0EEENS1_21CollectiveEpilogueFwdINS6_IJSA_NS7_ILi512EEESA_EEES9_SC_SE_Li256ELb0ELb1ELb0ELb0EEENS1_30DynamicPersistentTileSchedulerILi256ELi128ELb0ELb1ELb1EEEEEEEEEvNT_6ParamsE)
	.align		4
        /*0074*/ 	.word	index@(__assertfail)
	.align		4
        /*0078*/ 	.word	index@(_ZN7cutlass13device_kernelIN5flash11enable_sm90INS1_16FlashAttnFwdSm90INS1_25CollectiveMainloopFwdSm90ILi2EN4cute5tupleIJNS5_1CILi1EEES8_S8_EEENS6_IJNS7_ILi64EEESA_SA_EEELi512ENS_10bfloat16_tEfNS_4arch4Sm90ELb1ELb0ELb0ELb1ELb1ELb0ELb0ELb0ELb0ELb1ELb0ELb0EEENS1_21CollectiveEpilogueFwdINS6_IJSA_NS7_ILi512EEESA_EEES9_SC_SE_Li256ELb1ELb1ELb0ELb0EEENS1_36VarlenDynamicPersistentTileSchedulerILi64ELi64ELi256ELi128ELb0ELb1ELb1ELb1ELb1ELb1EEEEEEEEEvNT_6ParamsE)
	.align		4
        /*007c*/ 	.word	index@(__assertfail)
	.align		4
        /*0080*/ 	.word	index@(_ZN7cutlass13device_kernelIN5flash11enable_sm90INS1_16FlashAttnFwdSm90INS1_25CollectiveMainloopFwdSm90ILi2EN4cute5tupleIJNS5_1CILi1EEES8_S8_EEENS6_IJNS7_ILi64EEESA_SA_EEELi512ENS_10bfloat16_tEfNS_4arch4Sm90ELb1ELb0ELb0ELb1ELb1ELb1ELb0ELb0ELb0ELb1ELb0ELb0EEENS1_21CollectiveEpilogueFwdINS6_IJSA_NS7_ILi512EEESA_EEES9_SC_SE_Li256ELb1ELb1ELb0ELb0EEENS1_36VarlenDynamicPersistentTileSchedulerILi64ELi64ELi256ELi128ELb0ELb1ELb1ELb1ELb1ELb1EEEEEEEEEvNT_6ParamsE)
	.align		4
        /*0084*/ 	.word	index@(__assertfail)
	.align		4
        /*0088*/ 	.word	index@(_ZN7cutlass13device_kernelIN5flash11enable_sm90INS1_16FlashAttnFwdSm90INS1_25CollectiveMainloopFwdSm90ILi2EN4cute5tupleIJNS5_1CILi1EEES8_S8_EEENS6_IJNS7_ILi64EEESA_SA_EEELi512ENS_10bfloat16_tEfNS_4arch4Sm90ELb1ELb0ELb0ELb1ELb1ELb0ELb1ELb0ELb0ELb1ELb0ELb0EEENS1_21CollectiveEpilogueFwdINS6_IJSA_NS7_ILi512EEESA_EEES9_SC_SE_Li256ELb1ELb1ELb0ELb0EEENS1_36VarlenDynamicPersistentTileSchedulerILi64ELi64ELi256ELi128ELb0ELb1ELb1ELb1ELb1ELb1EEEEEEEEEvNT_6ParamsE)
	.align		4
        /*008c*/ 	.word	index@(__assertfail)
	.align		4
        /*0090*/ 	.word	index@(_ZN7cutlass13device_kernelIN5flash11enable_sm90INS1_16FlashAttnFwdSm90INS1_25CollectiveMainloopFwdSm90ILi2EN4cute5tupleIJNS5_1CILi1EEES8_S8_EEENS6_IJNS7_ILi64EEESA_SA_EEELi512ENS_10bfloat16_tEfNS_4arch4Sm90ELb1ELb0ELb0ELb1ELb1ELb1ELb1ELb0ELb0ELb1ELb0ELb0EEENS1_21CollectiveEpilogueFwdINS6_IJSA_NS7_ILi512EEESA_EEES9_SC_SE_Li256ELb1ELb1ELb0ELb0EEENS1_36VarlenDynamicPersistentTileSchedulerILi64ELi64ELi256ELi128ELb0ELb1ELb1ELb1ELb1ELb1EEEEEEEEEvNT_6ParamsE)
	.align		4
        /*0094*/ 	.word	index@(__assertfail)
	.align		4
        /*0098*/ 	.word	0x00000000
	.align		4
        /*009c*/ 	.word	0xfffffffe
	.align		4
        /*00a0*/ 	.word	0x00000000
	.align		4
        /*00a4*/ 	.word	0xfffffffd
	.align		4
        /*00a8*/ 	.word	0x00000000
	.align		4
        /*00ac*/ 	.word	0xfffffffc


//--------------------- .nv.constant4             --------------------------
	.section	.nv.constant4,"a",@progbits
	.align	8
	.align		8
.nv.constant4:
        /*0000*/ 	.dword	__assertfail
	.align		8
        /*0008*/ 	.dword	__unnamed_1
	.align		8
        /*0010*/ 	.dword	__unnamed_2
	.align		8
        /*0018*/ 	.dword	__unnamed_3
	.align		8
        /*0020*/ 	.dword	__unnamed_4
	.align		8
        /*0028*/ 	.dword	__unnamed_5
	.align		8
        /*0030*/ 	.dword	__unnamed_6
	.align		8
        /*0038*/ 	.dword	_ZN75_INTERNAL_7bca59a0_39_flash_fwd_hdim64_512_bf16_paged_sm90_cu_f3e6f9ee_35484cuda3std3__45__cpo5beginE
	.align		8
        /*0040*/ 	.dword	_ZN75_INTERNAL_7bca59a0_39_flash_fwd_hdim64_512_bf16_paged_sm90_cu_f3e6f9ee_35484cuda3std3__45__cpo3endE
	.align		8
        /*0048*/ 	.dword	_ZN75_INTERNAL_7bca59a0_39_flash_fwd_hdim64_512_bf16_paged_sm90_cu_f3e6f9ee_35484cuda3std3__45__cpo6cbeginE
	.align		8
        /*0050*/ 	.dword	_ZN75_INTERNAL_7bca59a0_39_flash_fwd_hdim64_512_bf16_paged_sm90_cu_f3e6f9ee_35484cuda3std3__45__cpo4cendE
	.align		8
        /*0058*/ 	.dword	_ZN75_INTERNAL_7bca59a0_39_flash_fwd_hdim64_512_bf16_paged_sm90_cu_f3e6f9ee_35484cuda3std3__477_GLOBAL__N__7bca59a0_39_flash_fwd_hdim64_512_bf16_paged_sm90_cu_f3e6f9ee_35486ignoreE
	.align		8
        /*0060*/ 	.dword	_ZN75_INTERNAL_7bca59a0_39_flash_fwd_hdim64_512_bf16_paged_sm90_cu_f3e6f9ee_35484cuda3std3__419piecewise_constructE
	.align		8
        /*0068*/ 	.dword	_ZN75_INTERNAL_7bca59a0_39_flash_fwd_hdim64_512_bf16_paged_sm90_cu_f3e6f9ee_35484cuda3std3__48in_placeE
	.align		8
        /*0070*/ 	.dword	_ZN75_INTERNAL_7bca59a0_39_flash_fwd_hdim64_512_bf16_paged_sm90_cu_f3e6f9ee_35484cuda3std6ranges3__45__cpo4swapE
	.align		8
        /*0078*/ 	.dword	_ZN75_INTERNAL_7bca59a0_39_flash_fwd_hdim64_512_bf16_paged_sm90_cu_f3e6f9ee_35484cuda3std6ranges3__45__cpo9iter_moveE
	.align		8
        /*0080*/ 	.dword	_ZN75_INTERNAL_7bca59a0_39_flash_fwd_hdim64_512_bf16_paged_sm90_cu_f3e6f9ee_35484cute7productE
	.align		8
        /*0088*/ 	.dword	_ZN75_INTERNAL_7bca59a0_39_flash_fwd_hdim64_512_bf16_paged_sm90_cu_f3e6f9ee_35484cute1_E
	.align		8
        /*0090*/ 	.dword	$str$23
	.align		8
        /*0098*/ 	.dword	$str$24


//--------------------- .text._ZN7cutlass13device_kernelIN5flash11enable_sm90INS1_16FlashAttnFwdSm90INS1_25CollectiveMainloopFwdSm90ILi2EN4cute5tupleIJNS5_1CILi1EEES8_S8_EEENS6_IJNS7_ILi64EEESA_SA_EEELi512ENS_10bfloat16_tEfNS_4arch4Sm90ELb0ELb0ELb0ELb0ELb1ELb0ELb0ELb0ELb0ELb1ELb0ELb0EEENS1_21CollectiveEpilogueFwdINS6_IJSA_NS7_ILi512EEESA_EEES9_SC_SE_Li256ELb0ELb1ELb0ELb0EEENS1_29StaticPersistentTileSchedulerILb0EEEEEEEEEvNT_6ParamsE --------------------------
	.section	.text._ZN7cutlass13device_kernelIN5flash11enable_sm90INS1_16FlashAttnFwdSm90INS1_25CollectiveMainloopFwdSm90ILi2EN4cute5tupleIJNS5_1CILi1EEES8_S8_EEENS6_IJNS7_ILi64EEESA_SA_EEELi512ENS_10bfloat16_tEfNS_4arch4Sm90ELb0ELb0ELb0ELb0ELb1ELb0ELb0ELb0ELb0ELb1ELb0ELb0EEENS1_21CollectiveEpilogueFwdINS6_IJSA_NS7_ILi512EEESA_EEES9_SC_SE_Li256ELb0ELb1ELb0ELb0EEENS1_29StaticPersistentTileSchedulerILb0EEEEEEEEEvNT_6ParamsE,"ax",@progbits
	.align	128
.text._ZN7cutlass13device_kernelIN5flash11enable_sm90INS1_16FlashAttnFwdSm90INS1_25CollectiveMainloopFwdSm90ILi2EN4cute5tupleIJNS5_1CILi1EEES8_S8_EEENS6_IJNS7_ILi64EEESA_SA_EEELi512ENS_10bfloat16_tEfNS_4arch4Sm90ELb0ELb0ELb0ELb0ELb1ELb0ELb0ELb0ELb0ELb1ELb0ELb0EEENS1_21CollectiveEpilogueFwdINS6_IJSA_NS7_ILi512EEESA_EEES9_SC_SE_Li256ELb0ELb1ELb0ELb0EEENS1_29StaticPersistentTileSchedulerILb0EEEEEEEEEvNT_6ParamsE:
        .type           _ZN7cutlass13device_kernelIN5flash11enable_sm90INS1_16FlashAttnFwdSm90INS1_25CollectiveMainloopFwdSm90ILi2EN4cute5tupleIJNS5_1CILi1EEES8_S8_EEENS6_IJNS7_ILi64EEESA_SA_EEELi512ENS_10bfloat16_tEfNS_4arch4Sm90ELb0ELb0ELb0ELb0ELb1ELb0ELb0ELb0ELb0ELb1ELb0ELb0EEENS1_21CollectiveEpilogueFwdINS6_IJSA_NS7_ILi512EEESA_EEES9_SC_SE_Li256ELb0ELb1ELb0ELb0EEENS1_29StaticPersistentTileSchedulerILb0EEEEEEEEEvNT_6ParamsE,@function
        .size           _ZN7cutlass13device_kernelIN5flash11enable_sm90INS1_16FlashAttnFwdSm90INS1_25CollectiveMainloopFwdSm90ILi2EN4cute5tupleIJNS5_1CILi1EEES8_S8_EEENS6_IJNS7_ILi64EEESA_SA_EEELi512ENS_10bfloat16_tEfNS_4arch4Sm90ELb0ELb0ELb0ELb0ELb1ELb0ELb0ELb0ELb0ELb1ELb0ELb0EEENS1_21CollectiveEpilogueFwdINS6_IJSA_NS7_ILi512EEESA_EEES9_SC_SE_Li256ELb0ELb1ELb0ELb0EEENS1_29StaticPersistentTileSchedulerILb0EEEEEEEEEvNT_6ParamsE,(.L_x_5633 - _ZN7cutlass13device_kernelIN5flash11enable_sm90INS1_16FlashAttnFwdSm90INS1_25CollectiveMainloopFwdSm90ILi2EN4cute5tupleIJNS5_1CILi1EEES8_S8_EEENS6_IJNS7_ILi64EEESA_SA_EEELi512ENS_10bfloat16_tEfNS_4arch4Sm90ELb0ELb0ELb0ELb0ELb1ELb0ELb0ELb0ELb0ELb1ELb0ELb0EEENS1_21CollectiveEpilogueFwdINS6_IJSA_NS7_ILi512EEESA_EEES9_SC_SE_Li256ELb0ELb1ELb0ELb0EEENS1_29StaticPersistentTileSchedulerILb0EEEEEEEEEvNT_6ParamsE)
        .other          _ZN7cutlass13device_kernelIN5flash11enable_sm90INS1_16FlashAttnFwdSm90INS1_25CollectiveMainloopFwdSm90ILi2EN4cute5tupleIJNS5_1CILi1EEES8_S8_EEENS6_IJNS7_ILi64EEESA_SA_EEELi512ENS_10bfloat16_tEfNS_4arch4Sm90ELb0ELb0ELb0ELb0ELb1ELb0ELb0ELb0ELb0ELb1ELb0ELb0EEENS1_21CollectiveEpilogueFwdINS6_IJSA_NS7_ILi512EEESA_EEES9_SC_SE_Li256ELb0ELb1ELb0ELb0EEENS1_29StaticPersistentTileSchedulerILb0EEEEEEEEEvNT_6ParamsE,@"STO_CUDA_ENTRY STV_DEFAULT"
_ZN7cutlass13device_kernelIN5flash11enable_sm90INS1_16FlashAttnFwdSm90INS1_25CollectiveMainloopFwdSm90ILi2EN4cute5tupleIJNS5_1CILi1EEES8_S8_EEENS6_IJNS7_ILi64EEESA_SA_EEELi512ENS_10bfloat16_tEfNS_4arch4Sm90ELb0ELb0ELb0ELb0ELb1ELb0ELb0ELb0ELb0ELb1ELb0ELb0EEENS1_21CollectiveEpilogueFwdINS6_IJSA_NS7_ILi512EEESA_EEES9_SC_SE_Li256ELb0ELb1ELb0ELb0EEENS1_29StaticPersistentTileSchedulerILb0EEEEEEEEEvNT_6ParamsE:
[----:B------:R-:W0:Y:S02]  /*0000*/  LDC R1, c[0x0][0x28] ;  /* 0x00000a00ff017b82 */ /* 0x000e240000000800 */
[----:B0-----:R-:W-:Y:S01]  /*0010*/  VIADD R1, R1, 0xffffffd0 ;  /* 0xffffffd001017836 */ /* 0x001fe20000000000 */
[----:B------:R-:W0:Y:S01]  /*0020*/  S2R R0, SR_TID.X ;  /* 0x0000000000007919 */ /* 0x000e220000002100 */
[----:B------:R-:W-:Y:S01]  /*0030*/  ELECT P0, URZ, PT ;  /* 0x00000000003f782f */ /* 0x000fe20003800000 */
[----:B------:R-:W-:Y:S01]  /*0040*/  UMOV UR4, 0x80 ;  /* 0x0000008000047882 */ /* 0x000fe20000000000 */
[----:B------:R-:W-:Y:S01]  /*0050*/  UMOV UR7, 0x100 ;  /* 0x0000010000077882 */ /* 0x000fe20000000000 */
[----:B0-----:R-:W-:-:S05]  /*0060*/  SHF.R.U32.HI R2, RZ, 0x5, R0 ;  /* 0x00000005ff027819 */ /* 0x001fca0000011600 */
[----:B------:R-:W0:Y:S02]  /*0070*/  SHFL.IDX PT, R3, R2, RZ, 0x1f ;  /* 0x00001fff02037589 */ /* 0x000e2400000e0000 */
[C---:B0-----:R-:W-:Y:S02]  /*0080*/  ISETP.NE.OR P0, PT, R3.reuse, RZ, !P0 ;  /* 0x000000ff0300720c */ /* 0x041fe40004705670 */
[----:B------:R-:W-:Y:S02]  /*0090*/  ISETP.NE.AND P1, PT, R3, RZ, PT ;  /* 0x000000ff0300720c */ /* 0x000fe40003f25270 */
[----:B------:R-:W-:-:S06]  /*00a0*/  SHF.R.U32.HI R3, RZ, 0x7, R0 ;  /* 0x00000007ff037819 */ /* 0x000fcc0000011600 */
[----:B------:R-:W0:Y:S03]  /*00b0*/  SHFL.IDX PT, R3, R3, RZ, 0x1f ;  /* 0x00001fff03037589 */ /* 0x000e2600000e0000 */
[----:B------:R-:W-:Y:S01]  /*00c0*/  VOTEU.ALL UP0, P0 ;  /* 0x00000000003f7886 */ /* 0x000fe20000000000 */
[----:B------:R-:W-:-:S04]  /*00d0*/  VOTEU.ALL UP1, P0 ;  /* 0x00000000003f7886 */ /* 0x000fc80000020000 */
[----:B------:R-:W1:Y:S01]  /*00e0*/  @!UP0 S2UR UR8, SR_CgaCtaId ;  /* 0x00000000000889c3 */ /* 0x000e620000008800 */
[----:B------:R-:W-:Y:S01]  /*00f0*/  @!UP0 UMOV UR6, 0x400 ;  /* 0x0000040000068882 */ /* 0x000fe20000000000 */
[----:B------:R-:W-:-:S04]  /*0100*/  @!UP0 UIADD3 UR4, -UR4, 0x100000, URZ ;  /* 0x0010000004048890 */ /* 0x000fc8000fffe13f */
[----:B------:R-:W-:Y:S02]  /*0110*/  @!UP0 USHF.L.U32 UR5, UR4, 0xb, URZ ;  /* 0x0000000b04058899 */ /* 0x000fe4000800063f */
[----:B------:R-:W-:Y:S02]  /*0120*/  @!UP0 USHF.L.U32 UR4, UR4, 0x1, URZ ;  /* 0x0000000104048899 */ /* 0x000fe4000800063f */
[----:B-1----:R-:W-:Y:S02]  /*0130*/  @!UP0 ULEA UR8, UR8, UR6, 0x18 ;  /* 0x0000000608088291 */ /* 0x002fe4000f8ec03f */
[----:B------:R-:W-:-:S04]  /*0140*/  @!UP0 UIADD3 UR6, -UR7, 0x100000, URZ ;  /* 0x0010000007068890 */ /* 0x000fc8000fffe13f */
[----:B------:R-:W-:Y:S02]  /*0150*/  @!UP0 USHF.L.U32 UR7, UR6, 0xb, URZ ;  /* 0x0000000b06078899 */ /* 0x000fe4000800063f */
[----:B------:R-:W-:Y:S01]  /*0160*/  @!UP0 USHF.L.U32 UR6, UR6, 0x1, URZ ;  /* 0x0000000106068899 */ /* 0x000fe2000800063f */
[----:B------:R-:W-:-:S05]  /*0170*/  VOTEU.ALL UP0, P0 ;  /* 0x00000000003f7886 */ /* 0x000fca0000000000 */
[----:B------:R1:W2:Y:S06]  /*0180*/  @!UP0 SYNCS.EXCH.64 URZ, [UR8+0x28c00], UR4 ;  /* 0x028c0004083f85b2 */ /* 0x0002ac0008000100 */
[----:B------:R1:W3:Y:S02]  /*0190*/  @!UP1 SYNCS.EXCH.64 URZ, [UR8+0x28c20], UR6 ;  /* 0x028c2006083f95b2 */ /* 0x0002e40008000100 */
[----:B01----:R-:W-:Y:S05]  /*01a0*/  @P1 BRA `(.L_x_0) ;  /* 0x0000000000381947 */ /* 0x003fea0003800000 */
[----:B------:R-:W0:Y:S01]  /*01b0*/  S2UR UR5, SR_CgaCtaId ;  /* 0x00000000000579c3 */ /* 0x000e220000008800 */
[----:B------:R-:W-:Y:S01]  /*01c0*/  UMOV UR4, 0x400 ;  /* 0x0000040000047882 */ /* 0x000fe20000000000 */
[----:B------:R-:W-:Y:S01]  /*01d0*/  UMOV UR7, 0x80 ;  /* 0x0000008000077882 */ /* 0x000fe20000000000 */
[----:B------:R-:W-:Y:S01]  /*01e0*/  ELECT P0, URZ, PT ;  /* 0x00000000003f782f */ /* 0x000fe20003800000 */
[----:B0-----:R-:W-:Y:S02]  /*01f0*/  ULEA UR6, UR5, UR4, 0x18 ;  /* 0x0000000405067291 */ /* 0x001fe4000f8ec03f */
[----:B------:R-:W-:-:S04]  /*0200*/  UIADD3 UR4, -UR7, 0x100000, URZ ;  /* 0x0010000007047890 */ /* 0x000fc8000fffe13f */
[----:B------:R-:W-:Y:S02]  /*0210*/  USHF.L.U32 UR5, UR4, 0xb, URZ ;  /* 0x0000000b04057899 */ /* 0x000fe4000800063f */
[----:B------:R-:W-:Y:S01]  /*0220*/  USHF.L.U32 UR4, UR4, 0x1, URZ ;  /* 0x0000000104047899 */ /* 0x000fe2000800063f */
[----:B------:R-:W0:Y:S11]  /*0230*/  FENCE.VIEW.ASYNC.S ;  /* 0x00000000000073c6 */ /* 0x000e360000000000 */
[----:B0-----:R0:W1:Y:S01]  /*0240*/  SYNCS.EXCH.64 URZ, [UR6+0x28c30], UR4 ;  /* 0x028c3004063f75b2 */ /* 0x0010620008000100 */
[----:B------:R0:W4:Y:S01]  /*0250*/  SYNCS.EXCH.64 URZ, [UR6+0x28c40], UR4 ;  /* 0x028c4004063f75b2 */ /* 0x0001220008000100 */
[----:B------:R0:W0:Y:S01]  /*0260*/  SYNCS.EXCH.64 URZ, [UR6+0x28c38], UR4 ;  /* 0x028c3804063f75b2 */ /* 0x0000220008000100 */
[----:B------:R0:W0:Y:S01]  /*0270*/  SYNCS.EXCH.64 URZ, [UR6+0x28c48], UR4 ;  /* 0x028c4804063f75b2 */ /* 0x0000220008000100 */
[----:B------:R-:W-:Y:S01]  /*0280*/  NOP ;  /* 0x0000000000007918 */ /* 0x000fe20000000000 */
.L_x_0:
[----:B------:R-:W5:Y:S01]  /*0290*/  SHFL.IDX PT, R4, R2, RZ, 0x1f ;  /* 0x00001fff02047589 */ /* 0x000f6200000e0000 */
[----:B------:R-:W-:Y:S01]  /*02a0*/  NOP ;  /* 0x0000000000007918 */ /* 0x000fe20000000000 */
[----:B-----5:R-:W-:-:S13]  /*02b0*/  ISETP.NE.AND P0, PT, R4, RZ, PT ;  /* 0x000000ff0400720c */ /* 0x020fda0003f05270 */
[----:B------:R-:W-:Y:S05]  /*02c0*/  @P0 BRA `(.L_x_1) ;  /* 0x0000000000480947 */ /* 0x000fea0003800000 */
[----:B0-----:R-:W0:Y:S01]  /*02d0*/  S2UR UR5, SR_CgaCtaId ;  /* 0x00000000000579c3 */ /* 0x001e220000008800 */
[----:B------:R-:W-:Y:S01]  /*02e0*/  UMOV UR4, 0x400 ;  /* 0x0000040000047882 */ /* 0x000fe20000000000 */
[----:B------:R-:W-:Y:S01]  /*02f0*/  UMOV UR6, 0x80 ;  /* 0x0000008000067882 */ /* 0x000fe20000000000 */
[----:B------:R-:W-:Y:S01]  /*0300*/  UMOV UR7, 0x100 ;  /* 0x0000010000077882 */ /* 0x000fe20000000000 */
[----:B------:R-:W-:Y:S01]  /*0310*/  ELECT P0, URZ, PT ;  /* 0x00000000003f782f */ /* 0x000fe20003800000 */
[----:B0-----:R-:W-:Y:S02]  /*0320*/  ULEA UR8, UR5, UR4, 0x18 ;  /* 0x0000000405087291 */ /* 0x001fe4000f8ec03f */
[----:B------:R-:W-:-:S04]  /*0330*/  UIADD3 UR4, -UR6, 0x100000, URZ ;  /* 0x0010000006047890 */ /* 0x000fc8000fffe13f */
[----:B------:R-:W-:Y:S02]  /*0340*/  USHF.L.U32 UR5, UR4, 0xb, URZ ;  /* 0x0000000b04057899 */ /* 0x000fe4000800063f */
[----:B------:R-:W-:Y:S02]  /*0350*/  USHF.L.U32 UR4, UR4, 0x1, URZ ;  /* 0x0000000104047899 */ /* 0x000fe4000800063f */
[----:B------:R-:W-:-:S04]  /*0360*/  UIADD3 UR6, -UR7, 0x100000, URZ ;  /* 0x0010000007067890 */ /* 0x000fc8000fffe13f */
[----:B------:R-:W-:Y:S02]  /*0370*/  USHF.L.U32 UR7, UR6, 0xb, URZ ;  /* 0x0000000b06077899 */ /* 0x000fe4000800063f */
[----:B------:R-:W-:Y:S01]  /*0380*/  USHF.L.U32 UR6, UR6, 0x1, URZ ;  /* 0x0000000106067899 */ /* 0x000fe2000800063f */
[----:B------:R-:W0:Y:S03]  /*0390*/  FENCE.VIEW.ASYNC.S ;  /* 0x00000000000073c6 */ /* 0x000e260000000000 */
[----:B0-----:R0:W0:Y:S08]  /*03a0*/  SYNCS.EXCH.64 URZ, [UR8+0x28c50], UR4 ;  /* 0x028c5004083f75b2 */ /* 0x0010300008000100 */
[----:B------:R0:W0:Y:S01]  /*03b0*/  SYNCS.EXCH.64 URZ, [UR8+0x28c60], UR6 ;  /* 0x028c6006083f75b2 */ /* 0x0000220008000100 */
[----:B------:R0:W0:Y:S01]  /*03c0*/  SYNCS.EXCH.64 URZ, [UR8+0x28c58], UR4 ;  /* 0x028c5804083f75b2 */ /* 0x0000220008000100 */
[----:B------:R0:W0:Y:S01]  /*03d0*/  SYNCS.EXCH.64 URZ, [UR8+0x28c68], UR6 ;  /* 0x028c6806083f75b2 */ /* 0x0000220008000100 */
[----:B------:R-:W-:Y:S01]  /*03e0*/  NOP ;  /* 0x0000000000007918 */ /* 0x000fe20000000000 */
.L_x_1:
[----:B------:R-:W5:Y:S01]  /*03f0*/  SHFL.IDX PT, R4, R2, RZ, 0x1f ;  /* 0x00001fff02047589 */ /* 0x000f6200000e0000 */
[----:B------:R-:W-:Y:S01]  /*0400*/  NOP ;  /* 0x0000000000007918 */ /* 0x000fe20000000000 */
[----:B-----5:R-:W-:-:S13]  /*0410*/  ISETP.NE.AND P0, PT, R4, RZ, PT ;  /* 0x000000ff0400720c */ /* 0x020fda0003f05270 */
[----:B------:R-:W-:Y:S05]  /*0420*/  @P0 BRA `(.L_x_2) ;  /* 0x0000000000380947 */ /* 0x000fea0003800000 */
[----:B0-----:R-:W0:Y:S01]  /*0430*/  S2UR UR5, SR_CgaCtaId ;  /* 0x00000000000579c3 */ /* 0x001e220000008800 */
        /* <DEDUP_REMOVED lines=8> */
[----:B0-----:R0:W0:Y:S01]  /*04c0*/  SYNCS.EXCH.64 URZ, [UR6+0x28c70], UR4 ;  /* 0x028c7004063f75b2 */ /* 0x0010220008000100 */
[----:B------:R0:W0:Y:S01]  /*04d0*/  SYNCS.EXCH.64 URZ, [UR6+0x28c80], UR4 ;  /* 0x028c8004063f75b2 */ /* 0x0000220008000100 */
[----:B------:R0:W0:Y:S01]  /*04e0*/  SYNCS.EXCH.64 URZ, [UR6+0x28c78], UR4 ;  /* 0x028c7804063f75b2 */ /* 0x0000220008000100 */
[----:B------:R0:W0:Y:S01]  /*04f0*/  SYNCS.EXCH.64 URZ, [UR6+0x28c88], UR4 ;  /* 0x028c8804063f75b2 */ /* 0x0000220008000100 */
[----:B------:R-:W-:Y:S01]  /*0500*/  NOP ;  /* 0x0000000000007918 */ /* 0x000fe20000000000 */
.L_x_2:
        /* <DEDUP_REMOVED lines=22> */
.L_x_3:
[----:B------:R-:W5:Y:S01]  /*0670*/  SHFL.IDX PT, R4, R2, RZ, 0x1f ;  /* 0x00001fff02047589 */ /* 0x000f6200000e0000 */
[----:B------:R-:W-:Y:S01]  /*0680*/  R2UR UR46, R3 ;  /* 0x00000000032e72ca */ /* 0x000fe200000e0000 */
        /* <DEDUP_REMOVED lines=21> */
.L_x_4:
[----:B------:R-:W-:Y:S01]  /*07e0*/  UISETP.NE.AND UP0, UPT, UR46, URZ, UPT ;  /* 0x0000003f2e00728c */ /* 0x000fe2000bf05270 */
[----:B------:R-:W-:Y:S01]  /*07f0*/  NOP ;  /* 0x0000000000007918 */ /* 0x000fe20000000000 */
[----:B------:R-:W-:Y:S01]  /*0800*/  UMOV UR38, 0x1 ;  /* 0x0000000100267882 */ /* 0x000fe20000000000 */
[----:B------:R-:W-:Y:S01]  /*0810*/  ULDC.64 UR50, c[0x0][0x208] ;  /* 0x0000820000327ab9 */ /* 0x000fe20000000a00 */
[----:B------:R-:W-:Y:S01]  /*0820*/  USEL UR38, UR38, 0x2, !UP0 ;  /* 0x0000000226267887 */ /* 0x000fe2000c000000 */
[----:B01234-:R-:W-:Y:S01]  /*0830*/  BAR.SYNC.DEFER_BLOCKING 0x0 ;  /* 0x0000000000007b1d */ /* 0x01ffe20000010000 */
[----:B------:R-:W-:-:S13]  /*0840*/  PLOP3.LUT P0, PT, PT, PT, UP0, 0x80, 0x0 ;  /* 0x000000000000781c */ /* 0x000fda0003f0f008 */
[----:B------:R-:W-:Y:S05]  /*0850*/  @!P0 BRA `(.L_x_5) ;  /* 0x0000007800a88947 */ /* 0x000fea0003800000 */
.L_x_6:
[----:B------:R-:W-:-:S08]  /*0860*/  NOP ;  /* 0x0000000000007918 */ /* 0x000fd00000000000 */
[----:B------:R-:W0:Y:S02]  /*0870*/  USETMAXREG.TRY_ALLOC.CTAPOOL UP0, 0xe8 ;  /* 0x000000e8000079c8 */ /* 0x000e240008000600 */
[----:B0-----:R-:W-:-:S13]  /*0880*/  PLOP3.LUT P0, PT, PT, PT, UP0, 0x80, 0x0 ;  /* 0x000000000000781c */ /* 0x001fda0003f0f008 */
[----:B------:R-:W-:Y:S05]  /*0890*/  @!P0 BRA `(.L_x_6) ;  /* 0xfffffffc00f08947 */ /* 0x000fea000383ffff */
[----:B------:R-:W-:Y:S01]  /*08a0*/  LOP3.LUT R2, R0, 0xffffff80, RZ, 0xc0, !PT ;  /* 0xffffff8000027812 */ /* 0x000fe200078ec0ff */
[----:B------:R-:W0:Y:S03]  /*08b0*/  S2UR UR40, SR_CTAID.X ;  /* 0x00000000002879c3 */ /* 0x000e260000002500 */
[----:B------:R-:W-:-:S05]  /*08c0*/  ISETP.NE.AND P0, PT, R2, 0x80, PT ;  /* 0x000000800200780c */ /* 0x000fca0003f05270 */
[----:B------:R-:W0:Y:S08]  /*08d0*/  LDC R2, c[0x0][0xc34] ;  /* 0x00030d00ff027b82 */ /* 0x000e300000000800 */
[----:B------:R-:W-:Y:S06]  /*08e0*/  @!P0 BAR.ARV 0x8, 0x100 ;  /* 0x0204000000008b1d */ /* 0x000fec0000002000 */
[----:B------:R-:W-:-:S13]  /*08f0*/  ISETP.GE.U32.AND P0, PT, R0, 0x100, PT ;  /* 0x000001000000780c */ /* 0x000fda0003f06070 */
[----:B------:R-:W-:Y:S06]  /*0900*/  @P0 BAR.ARV 0xf, 0x100 ;  /* 0x03c4000000000b1d */ /* 0x000fec0000002000 */
[----:B0-----:R-:W-:-:S13]  /*0910*/  ISETP.LE.AND P0, PT, R2, UR40, PT ;  /* 0x0000002802007c0c */ /* 0x001fda000bf03270 */
[----:B------:R-:W-:Y:S05]  /*0920*/  @P0 EXIT ;  /* 0x000000000000094d */ /* 0x000fea0003800000 */
[----:B------:R-:W-:Y:S01]  /*0930*/  VIADD R0, R0, 0xffffff80 ;  /* 0xffffff8000007836 */ /* 0x000fe20000000000 */
[----:B------:R-:W0:Y:S01]  /*0940*/  S2UR UR39, SR_CgaCtaId ;  /* 0x00000000002779c3 */ /* 0x000e220000008800 */
[----:B------:R-:W-:Y:S01]  /*0950*/  UMOV UR42, 0x400 ;  /* 0x00000400002a7882 */ /* 0x000fe20000000000 */
[----:B------:R-:W-:Y:S01]  /*0960*/  IMAD.MOV.U32 R23, RZ, RZ, 0x40 ;  /* 0x00000040ff177424 */ /* 0x000fe200078e00ff */
[----:B------:R-:W-:Y:S01]  /*0970*/  ULOP3.LUT UR41, UR38, 0x1, URZ, 0xfc, !UPT ;  /* 0x0000000126297892 */ /* 0x000fe2000f8efc3f */
[----:B------:R-:W-:Y:S01]  /*0980*/  SHF.R.S32.HI R3, RZ, 0x1f, R0 ;  /* 0x0000001fff037819 */ /* 0x000fe20000011400 */
[----:B------:R-:W-:Y:S01]  /*0990*/  UMOV UR36, URZ ;  /* 0x0000003f00247c82 */ /* 0x000fe20008000000 */
[----:B------:R-:W-:Y:S01]  /*09a0*/  UMOV UR37, URZ ;  /* 0x0000003f00257c82 */ /* 0x000fe20008000000 */
[----:B------:R-:W-:Y:S01]  /*09b0*/  UMOV UR47, URZ ;  /* 0x0000003f002f7c82 */ /* 0x000fe20008000000 */
[CC--:B------:R-:W-:Y:S02]  /*09c0*/  LEA.HI R5, R3.reuse, R0.reuse, RZ, 0x5 ;  /* 0x0000000003057211 */ /* 0x0c0fe400078f28ff */
[----:B------:R-:W-:-:S02]  /*09d0*/  LEA.HI R2, R3, R0, RZ, 0x4 ;  /* 0x0000000003027211 */ /* 0x000fc400078f20ff */
[CC--:B------:R-:W-:Y:S02]  /*09e0*/  LEA.HI R4, R3.reuse, R0.reuse, RZ, 0x7 ;  /* 0x0000000003047211 */ /* 0x0c0fe400078f38ff */
[--C-:B------:R-:W-:Y:S02]  /*09f0*/  SHF.R.S32.HI R10, RZ, 0x5, R5.reuse ;  /* 0x00000005ff0a7819 */ /* 0x100fe40000011405 */
[----:B------:R-:W-:Y:S02]  /*0a00*/  SHF.R.S32.HI R9, RZ, 0x1f, R5 ;  /* 0x0000001fff097819 */ /* 0x000fe40000011405 */
[----:B------:R-:W-:Y:S02]  /*0a10*/  LEA.HI R6, R3, R0, RZ, 0x2 ;  /* 0x0000000003067211 */ /* 0x000fe400078f10ff */
[----:B------:R-:W-:Y:S02]  /*0a20*/  SHF.R.S32.HI R7, RZ, 0x4, R2 ;  /* 0x00000004ff077819 */ /* 0x000fe40000011402 */
[----:B------:R-:W-:-:S02]  /*0a30*/  LOP3.LUT R5, R2, 0xfffffff0, RZ, 0xc0, !PT ;  /* 0xfffffff002057812 */ /* 0x000fc400078ec0ff */
[----:B------:R-:W-:Y:S01]  /*0a40*/  LEA.HI R212, R3, R0, RZ, 0x3 ;  /* 0x0000000003d47211 */ /* 0x000fe200078f18ff */
[----:B0-----:R-:W-:Y:S01]  /*0a50*/  ULEA UR42, UR39, UR42, 0x18 ;  /* 0x0000002a272a7291 */ /* 0x001fe2000f8ec03f */
[----:B------:R-:W-:Y:S02]  /*0a60*/  LOP3.LUT R3, R4, 0xffffff80, RZ, 0xc0, !PT ;  /* 0xffffff8004037812 */ /* 0x000fe400078ec0ff */
[----:B------:R-:W-:Y:S01]  /*0a70*/  LOP3.LUT R11, R6, 0xfffffffc, RZ, 0xc0, !PT ;  /* 0xfffffffc060b7812 */ /* 0x000fe200078ec0ff */
[----:B------:R-:W-:Y:S01]  /*0a80*/  IMAD.IADD R6, R0, 0x1, -R5 ;  /* 0x0000000100067824 */ /* 0x000fe200078e0a05 */
[----:B------:R-:W-:Y:S01]  /*0a90*/  LEA.HI R2, R2, R7, RZ, 0x1 ;  /* 0x0000000702027211 */ /* 0x000fe200078f08ff */
[----:B------:R-:W-:Y:S01]  /*0aa0*/  IMAD.IADD R3, R0, 0x1, -R3 ;  /* 0x0000000100037824 */ /* 0x000fe200078e0a03 */
[----:B------:R-:W-:Y:S01]  /*0ab0*/  LOP3.LUT R13, R212, 0xfffffff8, RZ, 0xc0, !PT ;  /* 0xfffffff8d40d7812 */ /* 0x000fe200078ec0ff */
[----:B------:R-:W-:Y:S01]  /*0ac0*/  IMAD.IADD R11, R0, 0x1, -R11 ;  /* 0x00000001000b7824 */ /* 0x000fe200078e0a0b */
[----:B------:R-:W-:-:S02]  /*0ad0*/  LOP3.LUT R2, R2, 0x1ffffffe, RZ, 0xc0, !PT ;  /* 0x1ffffffe02027812 */ /* 0x000fc400078ec0ff */
[----:B------:R-:W-:Y:S01]  /*0ae0*/  SHF.R.S32.HI R5, RZ, 0x1f, R6 ;  /* 0x0000001fff057819 */ /* 0x000fe20000011406 */
[----:B------:R-:W-:Y:S01]  /*0af0*/  IMAD.IADD R210, R0, 0x1, -R13 ;  /* 0x0000000100d27824 */ /* 0x000fe200078e0a0d */
[----:B------:R-:W-:Y:S01]  /*0b00*/  SHF.R.S32.HI R0, RZ, 0x1f, R3 ;  /* 0x0000001fff007819 */ /* 0x000fe20000011403 */
[----:B------:R-:W-:Y:S01]  /*0b10*/  IMAD.IADD R8, R7, 0x1, -R2 ;  /* 0x0000000107087824 */ /* 0x000fe200078e0a02 */
[----:B------:R-:W-:Y:S02]  /*0b20*/  LEA.HI R7, R5, R6, RZ, 0x3 ;  /* 0x0000000605077211 */ /* 0x000fe400078f18ff */
[----:B------:R-:W-:Y:S02]  /*0b30*/  LEA.HI R9, R9, R10, RZ, 0x2 ;  /* 0x0000000a09097211 */ /* 0x000fe400078f10ff */
[----:B------:R-:W-:Y:S02]  /*0b40*/  LEA.HI R12, R11, R11, RZ, 0x1 ;  /* 0x0000000b0b0c7211 */ /* 0x000fe400078f08ff */
[----:B------:R-:W-:-:S02]  /*0b50*/  LEA.HI R2, R0, R3, RZ, 0x2 ;  /* 0x0000000300027211 */ /* 0x000fc400078f10ff */
[----:B------:R-:W-:Y:S02]  /*0b60*/  SHF.R.S32.HI R211, RZ, 0x7, R4 ;  /* 0x00000007ffd37819 */ /* 0x000fe40000011404 */
[----:B------:R-:W-:Y:S02]  /*0b70*/  LOP3.LUT R5, R7, 0xfffffff8, RZ, 0xc0, !PT ;  /* 0xfffffff807057812 */ /* 0x000fe400078ec0ff */
[----:B------:R-:W-:Y:S02]  /*0b80*/  LOP3.LUT R9, R9, 0x3ffffc, RZ, 0xc0, !PT ;  /* 0x003ffffc09097812 */ /* 0x000fe400078ec0ff */
[----:B------:R-:W-:Y:S02]  /*0b90*/  LOP3.LUT R14, R12, 0x1ffffffe, RZ, 0xc0, !PT ;  /* 0x1ffffffe0c0e7812 */ /* 0x000fe400078ec0ff */
[----:B------:R-:W-:Y:S01]  /*0ba0*/  LOP3.LUT R12, R2, 0x7ffffffc, RZ, 0xc0, !PT ;  /* 0x7ffffffc020c7812 */ /* 0x000fe200078ec0ff */
[----:B------:R-:W-:Y:S01]  /*0bb0*/  IMAD.IADD R9, R10, 0x1, -R9 ;  /* 0x000000010a097824 */ /* 0x000fe200078e0a09 */
[----:B------:R-:W-:Y:S01]  /*0bc0*/  LEA R16, R211, R6, 0x8 ;  /* 0x00000006d3107211 */ /* 0x000fe200078e40ff */
[----:B------:R-:W-:Y:S01]  /*0bd0*/  IMAD.IADD R6, R6, 0x1, -R5 ;  /* 0x0000000106067824 */ /* 0x000fe200078e0a05 */
[----:B------:R-:W-:Y:S01]  /*0be0*/  LEA.HI R5, R0, R3, RZ, 0x5 ;  /* 0x0000000300057211 */ /* 0x000fe200078f28ff */
[----:B------:R-:W-:Y:S01]  /*0bf0*/  IMAD.IADD R12, R3, 0x1, -R12 ;  /* 0x00000001030c7824 */ /* 0x000fe200078e0a0c */
[----:B------:R-:W-:Y:S01]  /*0c00*/  SHF.R.S32.HI R0, RZ, 0x2, R2 ;  /* 0x00000002ff007819 */ /* 0x000fe20000011402 */
[----:B------:R-:W-:Y:S01]  /*0c10*/  IMAD R16, R9, 0x10, R16 ;  /* 0x0000001009107824 */ /* 0x000fe200078e0210 */
[----:B------:R-:W-:Y:S01]  /*0c20*/  SHF.R.S32.HI R3, RZ, 0x1f, R2 ;  /* 0x0000001fff037819 */ /* 0x000fe20000011402 */
[C---:B------:R-:W-:Y:S01]  /*0c30*/  IMAD.SHL.U32 R2, R6.reuse, 0x40, RZ ;  /* 0x0000004006027824 */ /* 0x040fe200078e00ff */
[----:B------:R-:W-:Y:S01]  /*0c40*/  R2P PR, R6, 0x6 ;  /* 0x0000000606007804 */ /* 0x000fe20000000000 */
[----:B------:R-:W-:Y:S01]  /*0c50*/  IMAD.SHL.U32 R9, R7, 0x40, RZ ;  /* 0x0000004007097824 */ /* 0x000fe200078e00ff */
[----:B------:R-:W-:Y:S01]  /*0c60*/  SHF.L.U32 R7, R8, 0x3, RZ ;  /* 0x0000000308077819 */ /* 0x000fe200000006ff */
[----:B------:R-:W-:Y:S01]  /*0c70*/  IMAD.IADD R215, R11, 0x1, -R14 ;  /* 0x000000010bd77824 */ /* 0x000fe200078e0a0e */
[----:B------:R-:W-:Y:S01]  /*0c80*/  LOP3.LUT R2, R2, 0x1c0, RZ, 0xc0, !PT ;  /* 0x000001c002027812 */ /* 0x000fe200078ec0ff */
[----:B------:R-:W-:Y:S01]  /*0c90*/  IMAD.SHL.U32 R17, R12, 0x2, RZ ;  /* 0x000000020c117824 */ /* 0x000fe200078e00ff */
[----:B------:R-:W-:Y:S01]  /*0ca0*/  LOP3.LUT R9, R9, 0x7ffffe00, RZ, 0xc0, !PT ;  /* 0x7ffffe0009097812 */ /* 0x000fe200078ec0ff */
[--C-:B------:R-:W-:Y:S01]  /*0cb0*/  IMAD.U32 R216, R16, 0x40, R7.reuse ;  /* 0x0000004010d87824 */ /* 0x100fe200078e0007 */
[----:B------:R-:W-:Y:S01]  /*0cc0*/  LOP3.LUT R7, R2, 0x8, R7, 0xf8, !PT ;  /* 0x0000000802077812 */ /* 0x000fe200078ef807 */
[----:B------:R-:W-:Y:S01]  /*0cd0*/  IMAD.SHL.U32 R16, R210, 0x8, RZ ;  /* 0x00000008d2107824 */ /* 0x000fe200078e00ff */
[----:B------:R-:W-:Y:S01]  /*0ce0*/  SHF.R.U32.HI R8, RZ, 0x3, R2 ;  /* 0x00000003ff087819 */ /* 0x000fe20000011602 */
[----:B------:R-:W-:Y:S01]  /*0cf0*/  IMAD R9, R10, 0x400, R9 ;  /* 0x000004000a097824 */ /* 0x000fe200078e0209 */
[----:B------:R-:W-:Y:S01]  /*0d00*/  LEA.HI R3, R3, R0, RZ, 0x3 ;  /* 0x0000000003037211 */ /* 0x000fe200078f18ff */
[C---:B------:R-:W-:Y:S01]  /*0d10*/  VIADD R189, R16.reuse, 0x40 ;  /* 0x0000004010bd7836 */ /* 0x040fe20000000000 */
[----:B------:R-:W-:Y:S01]  /*0d20*/  LOP3.LUT R8, R7, R8, RZ, 0x3c, !PT ;  /* 0x0000000807087212 */ /* 0x000fe200078e3cff */
[C---:B------:R-:W-:Y:S01]  /*0d30*/  VIADD R188, R16.reuse, 0x80 ;  /* 0x0000008010bc7836 */ /* 0x040fe20000000000 */
[----:B------:R-:W-:Y:S01]  /*0d40*/  LOP3.LUT R3, R3, 0xfffffff8, RZ, 0xc0, !PT ;  /* 0xfffffff803037812 */ /* 0x000fe200078ec0ff */
[----:B------:R-:W-:Y:S01]  /*0d50*/  VIADD R187, R16, 0xc0 ;  /* 0x000000c010bb7836 */ /* 0x000fe20000000000 */
[----:B------:R-:W-:Y:S01]  /*0d60*/  LEA.HI R4, R4, R211, RZ, 0x1 ;  /* 0x000000d304047211 */ /* 0x000fe200078f08ff */
[----:B------:R-:W-:Y:S01]  /*0d70*/  IMAD.IADD R8, R9, 0x1, R8 ;  /* 0x0000000109087824 */ /* 0x000fe200078e0208 */
[----:B------:R-:W-:Y:S01]  /*0d80*/  SHF.R.S32.HI R2, RZ, 0x5, R5 ;  /* 0x00000005ff027819 */ /* 0x000fe20000011405 */
[----:B------:R-:W-:Y:S01]  /*0d90*/  IMAD.IADD R3, R0, 0x1, -R3 ;  /* 0x0000000100037824 */ /* 0x000fe200078e0a03 */
[----:B------:R-:W-:Y:S01]  /*0da0*/  LOP3.LUT R4, R4, 0xfffffe, RZ, 0xc0, !PT ;  /* 0x00fffffe04047812 */ /* 0x000fe200078ec0ff */
[----:B------:R-:W-:Y:S01]  /*0db0*/  VIADD R186, R16, 0x100 ;  /* 0x0000010010ba7836 */ /* 0x000fe20000000000 */
[----:B------:R-:W-:Y:S01]  /*0dc0*/  LEA R22, R8, UR42, 0x1 ;  /* 0x0000002a08167c11 */ /* 0x000fe2000f8e08ff */
[C---:B------:R-:W-:Y:S01]  /*0dd0*/  VIADD R185, R16.reuse, 0x140 ;  /* 0x0000014010b97836 */ /* 0x040fe20000000000 */
[----:B------:R-:W-:Y:S01]  /*0de0*/  SEL R23, R23, 0xffffffc0, !P2 ;  /* 0xffffffc017177807 */ /* 0x000fe20005000000 */
[----:B------:R-:W-:Y:S01]  /*0df0*/  VIADD R214, R16, 0x180 ;  /* 0x0000018010d67836 */ /* 0x000fe20000000000 */
[----:B------:R-:W-:Y:S01]  /*0e00*/  IADD3 R4, R211, -R4, RZ ;  /* 0x80000004d3047210 */ /* 0x000fe20007ffe0ff */
[----:B------:R-:W-:Y:S01]  /*0e10*/  VIADD R184, R22, 0x26800 ;  /* 0x0002680016b87836 */ /* 0x000fe20000000000 */
[----:B------:R-:W-:Y:S01]  /*0e20*/  SHF.R.S32.HI R212, RZ, 0x3, R212 ;  /* 0x00000003ffd47819 */ /* 0x000fe200000114d4 */
[----:B------:R-:W-:Y:S01]  /*0e30*/  VIADD R213, R16, 0x1c0 ;  /* 0x000001c010d57836 */ /* 0x000fe20000000000 */
[----:B------:R-:W-:Y:S01]  /*0e40*/  SHF.L.U32 R18, R4, 0x8, RZ ;  /* 0x0000000804127819 */ /* 0x000fe200000006ff */
[----:B------:R-:W-:Y:S01]  /*0e50*/  VIADD R19, R22, 0x26820 ;  /* 0x0002682016137836 */ /* 0x000fe20000000000 */
[----:B------:R-:W-:Y:S01]  /*0e60*/  SHF.R.S32.HI R223, RZ, 0x1f, R189 ;  /* 0x0000001fffdf7819 */ /* 0x000fe200000114bd */
[----:B------:R-:W-:Y:S01]  /*0e70*/  IMAD R2, R2, 0x10, R3 ;  /* 0x0000001002027824 */ /* 0x000fe200078e0203 */
[----:B------:R-:W-:Y:S01]  /*0e80*/  SHF.R.S32.HI R222, RZ, 0x1f, R188 ;  /* 0x0000001fffde7819 */ /* 0x000fe200000114bc */
[C---:B------:R-:W-:Y:S01]  /*0e90*/  @P1 VIADD R19, R184.reuse, 0xffffffe0 ;  /* 0xffffffe0b8131836 */ /* 0x040fe20000000000 */
[----:B------:R-:W-:Y:S01]  /*0ea0*/  SHF.R.S32.HI R221, RZ, 0x1f, R187 ;  /* 0x0000001fffdd7819 */ /* 0x000fe200000114bb */
[----:B------:R-:W-:Y:S01]  /*0eb0*/  IMAD.IADD R184, R184, 0x1, R23 ;  /* 0x00000001b8b87824 */ /* 0x000fe200078e0217 */
[----:B------:R-:W-:Y:S01]  /*0ec0*/  SHF.R.S32.HI R220, RZ, 0x1f, R186 ;  /* 0x0000001fffdc7819 */ /* 0x000fe200000114ba */
[----:B------:R-:W-:Y:S01]  /*0ed0*/  IMAD R215, R215, 0x8, R2 ;  /* 0x00000008d7d77824 */ /* 0x000fe200078e0202 */
[----:B------:R-:W-:Y:S01]  /*0ee0*/  SHF.R.S32.HI R219, RZ, 0x1f, R185 ;  /* 0x0000001fffdb7819 */ /* 0x000fe200000114b9 */
[----:B------:R-:W-:Y:S01]  /*0ef0*/  IMAD.IADD R23, R23, 0x1, R19 ;  /* 0x0000000117177824 */ /* 0x000fe200078e0213 */
[----:B------:R-:W-:-:S02]  /*0f00*/  SHF.R.S32.HI R218, RZ, 0x1f, R214 ;  /* 0x0000001fffda7819 */ /* 0x000fc400000114d6 */
[----:B------:R-:W-:-:S07]  /*0f10*/  SHF.R.S32.HI R217, RZ, 0x1f, R213 ;  /* 0x0000001fffd97819 */ /* 0x000fce00000114d5 */
.L_x_48:
[----:B------:R-:W-:Y:S01]  /*0f20*/  ULDC UR4, c[0x0][0xc38] ;  /* 0x00030e0000047ab9 */ /* 0x000fe20000000800 */
[----:B------:R-:W-:Y:S01]  /*0f30*/  ULDC UR49, c[0x0][0x424] ;  /* 0x0001090000317ab9 */ /* 0x000fe20000000800 */
[----:B------:R-:W-:Y:S01]  /*0f40*/  UISETP.NE.AND UP1, UPT, UR4, 0x1, UPT ;  /* 0x000000010400788c */ /* 0x000fe2000bf25270 */
[----:B------:R-:W-:Y:S02]  /*0f50*/  ULDC UR6, c[0x0][0x2f0] ;  /* 0x0000bc0000067ab9 */ /* 0x000fe40000000800 */
[----:B------:R-:W-:Y:S01]  /*0f60*/  ULDC.64 UR4, c[0x0][0x418] ;  /* 0x0001060000047ab9 */ /* 0x000fe20000000a00 */
[----:B------:R-:W-:Y:S01]  /*0f70*/  UMOV UR43, UR40 ;  /* 0x00000028002b7c82 */ /* 0x000fe20008000000 */
[----:B------:R-:W-:Y:S01]  /*0f80*/  UISETP.NE.U32.AND UP0, UPT, UR4, URZ, UPT ;  /* 0x0000003f0400728c */ /* 0x000fe2000bf05070 */
[----:B------:R-:W-:Y:S02]  /*0f90*/  UMOV UR45, UR40 ;  /* 0x00000028002d7c82 */ /* 0x000fe40008000000 */
[----:B------:R-:W-:Y:S01]  /*0fa0*/  ULDC UR4, c[0x0][0xc44] ;  /* 0x0003110000047ab9 */ /* 0x000fe20000000800 */
[----:B------:R-:W-:-:S02]  /*0fb0*/  UISETP.NE.AND.EX UP0, UPT, UR5, URZ, UPT, UP0 ;  /* 0x0000003f0500728c */ /* 0x000fc4000bf05300 */
[----:B------:R-:W-:Y:S02]  /*0fc0*/  UISETP.NE.AND UP2, UPT, UR4, 0x1, UPT ;  /* 0x000000010400788c */ /* 0x000fe4000bf45270 */
[----:B------:R-:W-:Y:S01]  /*0fd0*/  USEL UR49, UR49, 0x1, UP0 ;  /* 0x0000000131317887 */ /* 0x000fe20008000000 */
[----:B------:R-:W-:Y:S01]  /*0fe0*/  @UP1 ULDC UR4, c[0x0][0xc3c] ;  /* 0x00030f0000041ab9 */ /* 0x000fe20000000800 */
[----:B------:R-:W-:Y:S02]  /*0ff0*/  UISETP.NE.AND UP0, UPT, UR46, 0x1, UPT ;  /* 0x000000012e00788c */ /* 0x000fe4000bf05270 */
[----:B------:R-:W-:Y:S02]  /*1000*/  UIMAD.WIDE.U32 UR4, UR40, UR4, URZ ;  /* 0x00000004280472a5 */ /* 0x000fe4000f8e003f */
[----:B------:R-:W-:Y:S02]  /*1010*/  UIMAD UR49, UR49, UR6, URZ ;  /* 0x00000006313172a4 */ /* 0x000fe4000f8e023f */
[----:B------:R-:W-:Y:S01]  /*1020*/  PLOP3.LUT P0, PT, PT, PT, UP0, 0x80, 0x0 ;  /* 0x000000000000781c */ /* 0x000fe20003f0f008 */
[----:B------:R-:W-:Y:S01]  /*1030*/  @UP1 ULDC UR6, c[0x0][0xc40] ;  /* 0x0003100000061ab9 */ /* 0x000fe20000000800 */
[----:B------:R-:W-:Y:S01]  /*1040*/  @UP2 ULDC.64 UR8, c[0x0][0xc48] ;  /* 0x0003120000082ab9 */ /* 0x000fe20000000a00 */
[----:B------:R-:W-:-:S02]  /*1050*/  @UP1 USHF.R.U32.HI UR43, URZ, UR6, UR5 ;  /* 0x000000063f2b1299 */ /* 0x000fc40008011605 */
[----:B------:R-:W-:Y:S02]  /*1060*/  UIADD3 UR6, UR49, 0x3f, URZ ;  /* 0x0000003f31067890 */ /* 0x000fe4000fffe03f */
[----:B------:R-:W-:Y:S02]  /*1070*/  UIMAD.WIDE.U32 UR4, UR43, UR8, URZ ;  /* 0x000000082b0472a5 */ /* 0x000fe4000f8e003f */
[----:B------:R-:W-:Y:S01]  /*1080*/  USHF.R.S32.HI UR7, URZ, 0x1f, UR6 ;  /* 0x0000001f3f077899 */ /* 0x000fe20008011406 */
[----:B------:R-:W-:Y:S01]  /*1090*/  UMOV UR44, UR43 ;  /* 0x0000002b002c7c82 */ /* 0x000fe20008000000 */
[----:B------:R-:W-:Y:S02]  /*10a0*/  @UP2 USHF.R.U32.HI UR44, URZ, UR9, UR5 ;  /* 0x000000093f2c2299 */ /* 0x000fe40008011605 */
[----:B------:R-:W-:-:S04]  /*10b0*/  ULEA.HI UR7, UR7, UR6, URZ, 0x6 ;  /* 0x0000000607077291 */ /* 0x000fc8000f8f303f */
[----:B------:R-:W-:Y:S01]  /*10c0*/  USHF.R.S32.HI UR48, URZ, 0x6, UR7 ;  /* 0x000000063f307899 */ /* 0x000fe20008011407 */
[----:B01234-:R-:W-:Y:S11]  /*10d0*/  @!P0 BRA `(.L_x_7) ;  /* 0x0000001800348947 */ /* 0x01fff60003800000 */
[----:B------:R-:W0:Y:S01]  /*10e0*/  SHFL.IDX PT, R0, R211, RZ, 0x1f ;  /* 0x00001fffd3007589 */ /* 0x000e2200000e0000 */
[----:B------:R-:W-:-:S06]  /*10f0*/  UISETP.NE.AND UP0, UPT, UR41, 0x3, UPT ;  /* 0x000000032900788c */ /* 0x000fcc000bf05270 */
[----:B------:R-:W-:Y:S02]  /*1100*/  PLOP3.LUT P0, PT, PT, PT, UP0, 0x80, 0x0 ;  /* 0x000000000000781c */ /* 0x000fe40003f0f008 */
[----:B0-----:R-:W-:-:S13]  /*1110*/  R2UR UR4, R0 ;  /* 0x00000000000472ca */ /* 0x001fda00000e0000 */
[----:B------:R-:W-:-:S04]  /*1120*/  ULEA.HI UR5, UR4, UR4, URZ, 0x1 ;  /* 0x0000000404057291 */ /* 0x000fc8000f8f083f */
[----:B------:R-:W-:-:S04]  /*1130*/  ULOP3.LUT UR5, UR5, 0x1fffe, URZ, 0xc0, !UPT ;  /* 0x0001fffe05057892 */ /* 0x000fc8000f8ec03f */
[----:B------:R-:W-:-:S04]  /*1140*/  UIADD3 UR5, UR4, -UR5, URZ ;  /* 0x8000000504057290 */ /* 0x000fc8000fffe03f */
[----:B------:R-:W-:-:S04]  /*1150*/  ULEA UR5, UR5, UR42, 0xf ;  /* 0x0000002a05057291 */ /* 0x000fc8000f8e783f */
[----:B------:R-:W-:-:S04]  /*1160*/  UIADD3 UR5, UR5, 0x400, URZ ;  /* 0x0000040005057890 */ /* 0x000fc8000fffe03f */
[----:B------:R-:W-:-:S04]  /*1170*/  USHF.R.U32.HI UR5, URZ, 0x4, UR5 ;  /* 0x000000043f057899 */ /* 0x000fc80008011605 */
[----:B------:R-:W-:-:S04]  /*1180*/  ULOP3.LUT UR5, UR5, 0x3fff, URZ, 0xc0, !UPT ;  /* 0x00003fff05057892 */ /* 0x000fc8000f8ec03f */
[----:B------:R-:W-:Y:S01]  /*1190*/  ULOP3.LUT UR20, UR5, 0x2000000, URZ, 0xfc, !UPT ;  /* 0x0200000005147892 */ /* 0x000fe2000f8efc3f */
[----:B------:R-:W-:Y:S11]  /*11a0*/  @!P0 BRA `(.L_x_8) ;  /* 0x0000000000048947 */ /* 0x000ff60003800000 */
[----:B------:R-:W-:Y:S01]  /*11b0*/  BPT.TRAP 0x1 ;  /* 0x000000040000795c */ /* 0x000fe20000300000 */
.L_x_8:
[----:B------:R-:W-:Y:S01]  /*11c0*/  ULEA UR16, UR47, UR42, 0x3 ;  /* 0x0000002a2f107291 */ /* 0x000fe2000f8e183f */
[----:B------:R-:W-:-:S04]  /*11d0*/  MOV R0, UR37 ;  /* 0x0000002500007c02 */ /* 0x000fc80008000f00 */
[----:B------:R-:W-:-:S04]  /*11e0*/  SHF.L.U32 R0, R0, 0x1f, RZ ;  /* 0x0000001f00007819 */ /* 0x000fc800000006ff */
[----:B------:R-:W0:Y:S02]  /*11f0*/  SYNCS.PHASECHK.TRANS64.TRYWAIT P1, [UR16+0x28c50], R0 ;  /* 0x028c5000ff0075a7 */ /* 0x000e240008020150 */
[----:B0-----:R-:W-:Y:S05]  /*1200*/  @!P1 BRA `(.L_x_9) ;  /* 0x000000b0002c9947 */ /* 0x001fea0003800000 */
.L_x_98:
[----:B------:R-:W-:Y:S01]  /*1210*/  BAR.SYNC.DEFER_BLOCKING 0xe, 0x100 ;  /* 0x0384000000007b1d */ /* 0x000fe20000010000 */
[----:B------:R-:W-:Y:S02]  /*1220*/  UIADD3 UR4, UR42, 0x26800, URZ ;  /* 0x000268002a047890 */ /* 0x000fe4000fffe03f */
[----:B------:R-:W-:Y:S02]  /*1230*/  ULEA UR12, UR47, UR20, 0xc ;  /* 0x000000142f0c7291 */ /* 0x000fe4000f8e603f */
[----:B------:R-:W-:Y:S01]  /*1240*/  USHF.R.U32.HI UR4, URZ, 0x4, UR4 ;  /* 0x000000043f047899 */ /* 0x000fe20008011604 */
[----:B------:R-:W-:Y:S01]  /*1250*/  UMOV UR7, 0x40000040 ;  /* 0x4000004000077882 */ /* 0x000fe20000000000 */
[----:B------:R-:W-:Y:S02]  /*1260*/  UMOV UR5, 0x40000040 ;  /* 0x4000004000057882 */ /* 0x000fe40000000000 */
[----:B------:R-:W-:Y:S01]  /*1270*/  ULOP3.LUT UR4, UR4, 0x3fff, URZ, 0xc0, !UPT ;  /* 0x00003fff04047892 */ /* 0x000fe2000f8ec03f */
[----:B------:R-:W-:Y:S01]  /*1280*/  UMOV UR6, UR12 ;  /* 0x0000000c00067c82 */ /* 0x000fe20008000000 */
[----:B------:R-:W-:-:S02]  /*1290*/  UIADD3 UR10, UR12, 0x100, URZ ;  /* 0x000001000c0a7890 */ /* 0x000fc4000fffe03f */
[----:B------:R-:W-:Y:S01]  /*12a0*/  ULOP3.LUT UR13, UR4, 0x10000, URZ, 0xfc, !UPT ;  /* 0x00010000040d7892 */ /* 0x000fe2000f8efc3f */
[----:B------:R-:W-:Y:S01]  /*12b0*/  UMOV UR11, 0x40000040 ;  /* 0x40000040000b7882 */ /* 0x000fe20000000000 */
[----:B------:R-:W-:Y:S02]  /*12c0*/  UMOV UR9, 0x40000040 ;  /* 0x4000004000097882 */ /* 0x000fe40000000000 */
[----:B------:R-:W-:Y:S02]  /*12d0*/  UIADD3 UR8, UR13, 0x4, URZ ;  /* 0x000000040d087890 */ /* 0x000fe4000fffe03f */
[----:B------:R-:W-:Y:S01]  /*12e0*/  UIADD3 UR14, UR12, 0x180, URZ ;  /* 0x000001800c0e7890 */ /* 0x000fe2000fffe03f */
[----:B------:R-:W-:Y:S01]  /*12f0*/  UMOV UR4, UR13 ;  /* 0x0000000d00047c82 */ /* 0x000fe20008000000 */
[----:B------:R-:W-:Y:S01]  /*1300*/  UMOV UR15, 0x40000040 ;  /* 0x40000040000f7882 */ /* 0x000fe20000000000 */
[----:B------:R-:W-:-:S06]  /*1310*/  WARPGROUP.ARRIVE ;  /* 0x00000000000079c5 */ /* 0x000fcc0000000000 */
[----:B------:R-:W-:Y:S01]  /*1320*/  HGMMA.64x256x16.F32.BF16 R24, gdesc[UR4].tnspB, RZ, !UPT, gsb0 ;  /* 0x43e00000041879f0 */ /* 0x000fe2000c0018ff */
[----:B------:R-:W-:Y:S02]  /*1330*/  UIADD3 UR6, UR12, 0x80, URZ ;  /* 0x000000800c067890 */ /* 0x000fe4000fffe03f */
[----:B------:R-:W-:Y:S01]  /*1340*/  UIADD3 UR4, UR13, 0x2, URZ ;  /* 0x000000020d047890 */ /* 0x000fe2000fffe03f */
[----:B------:R-:W-:Y:S01]  /*1350*/  UMOV UR7, 0x40000040 ;  /* 0x4000004000077882 */ /* 0x000fe20000000000 */
[----:B------:R-:W-:Y:S01]  /*1360*/  UMOV UR5, 0x40000040 ;  /* 0x4000004000057882 */ /* 0x000fe20000000000 */
[----:B------:R-:W-:-:S03]  /*1370*/  UIADD3 UR12, UR13, 0x6, URZ ;  /* 0x000000060d0c7890 */ /* 0x000fc6000fffe03f */
[----:B------:R-:W-:Y:S01]  /*1380*/  UMOV UR13, 0x40000040 ;  /* 0x40000040000d7882 */ /* 0x000fe20000000000 */
[----:B------:R-:W-:Y:S02]  /*1390*/  WARPGROUP.DEPBAR.LE gsb0, 0x0 ;  /* 0x00008000000079c5 */ /* 0x000fe40000010000 */
[----:B------:R-:W-:-:S15]  /*13a0*/  WARPGROUP.ARRIVE ;  /* 0x00000000000079c5 */ /* 0x000fde0000000000 */
[----:B------:R-:W-:-:S01]  /*13b0*/  NOP ;  /* 0x0000000000007918 */ /* 0x000fc20000000000 */
[----:B------:R-:W-:Y:S03]  /*13c0*/  HGMMA.64x256x16.F32.BF16 R24, gdesc[UR4].tnspB, R24, gsb0 ;  /* 0x43e00000041879f0 */ /* 0x000fe60008001818 */
[----:B------:R-:W-:Y:S02]  /*13d0*/  WARPGROUP.DEPBAR.LE gsb0, 0x0 ;  /* 0x00008000000079c5 */ /* 0x000fe40000010000 */
[----:B------:R-:W-:-:S15]  /*13e0*/  WARPGROUP.ARRIVE ;  /* 0x00000000000079c5 */ /* 0x000fde0000000000 */
[----:B------:R-:W-:-:S08]  /*13f0*/  NOP ;  /* 0x0000000000007918 */ /* 0x000fd00000000000 */
[----:B------:R-:W-:Y:S03]  /*1400*/  HGMMA.64x256x16.F32.BF16 R24, gdesc[UR8].tnspB, R24, gsb0 ;  /* 0x43e00000081879f0 */ /* 0x000fe60008001818 */
[----:B------:R-:W-:Y:S02]  /*1410*/  WARPGROUP.DEPBAR.LE gsb0, 0x0 ;  /* 0x00008000000079c5 */ /* 0x000fe40000010000 */
[----:B------:R-:W-:-:S15]  /*1420*/  WARPGROUP.ARRIVE ;  /* 0x00000000000079c5 */ /* 0x000fde0000000000 */
[----:B------:R-:W-:-:S08]  /*1430*/  NOP ;  /* 0x0000000000007918 */ /* 0x000fd00000000000 */
[----:B------:R-:W-:Y:S03]  /*1440*/  HGMMA.64x256x16.F32.BF16 R24, gdesc[UR12].tnspB, R24, gsb0 ;  /* 0x43e000000c1879f0 */ /* 0x000fe60008001818 */
[----:B------:R-:W-:Y:S02]  /*1450*/  WARPGROUP.DEPBAR.LE gsb0, 0x0 ;  /* 0x00008000000079c5 */ /* 0x000fe40000010000 */
[----:B------:R-:W-:Y:S06]  /*1460*/  BAR.ARV 0xf, 0x100 ;  /* 0x03c4000000007b1d */ /* 0x000fec0000002000 */
[----:B------:R-:W-:Y:S05]  /*1470*/  @!P0 BRA `(.L_x_10) ;  /* 0x0000000000048947 */ /* 0x000fea0003800000 */
[----:B------:R-:W-:Y:S01]  /*1480*/  BPT.TRAP 0x1 ;  /* 0x000000040000795c */ /* 0x000fe20000300000 */
.L_x_10:
[----:B------:R-:W-:Y:S02]  /*1490*/  UISETP.GE.AND UP0, UPT, UR49, 0x41, UPT ;  /* 0x000000413100788c */ /* 0x000fe4000bf06270 */
[----:B------:R-:W-:-:S04]  /*14a0*/  UIADD3 UR6, UR16, 0x28c60, URZ ;  /* 0x00028c6010067890 */ /* 0x000fc8000fffe03f */
[----:B------:R-:W-:Y:S01]  /*14b0*/  PLOP3.LUT P1, PT, PT, PT, UP0, 0x80, 0x0 ;  /* 0x000000000000781c */ /* 0x000fe20003f2f008 */
[----:B------:R-:W-:-:S09]  /*14c0*/  UPRMT UR6, UR39, 0x654, UR6 ;  /* 0x0000065427067896 */ /* 0x000fd20008000006 */
[----:B------:R-:W-:Y:S03]  /*14d0*/  SYNCS.ARRIVE.TRANS64.RED.A1T0 RZ, [UR6], RZ ;  /* 0x000000ffffff79a7 */ /* 0x000fe60008100406 */
[----:B------:R-:W-:Y:S05]  /*14e0*/  @!P1 BRA `(.L_x_11) ;  /* 0x0000000800f89947 */ /* 0x000fea0003800000 */
[----:B------:R-:W-:-:S06]  /*14f0*/  UIADD3 UR48, UR48, -0x2, URZ ;  /* 0xfffffffe30307890 */ /* 0x000fcc000fffe03f */
[----:B0-----:R-:W-:-:S07]  /*1500*/  IMAD.U32 R0, RZ, RZ, UR48 ;  /* 0x00000030ff007e24 */ /* 0x001fce000f8e00ff */
.L_x_17:
[----:B------:R-:W-:Y:S01]  /*1510*/  BAR.SYNC.DEFER_BLOCKING 0xe, 0x100 ;  /* 0x0384000000007b1d */ /* 0x000fe20000010000 */
[----:B01----:R-:W-:Y:S01]  /*1520*/  IMAD.U32 R3, RZ, RZ, UR47 ;  /* 0x0000002fff037e24 */ /* 0x003fe2000f8e00ff */
[----:B------:R-:W-:-:S03]  /*1530*/  UIADD3 UR47, UR47, 0x1, URZ ;  /* 0x000000012f2f7890 */ /* 0x000fc6000fffe03f */
[----:B------:R-:W-:Y:S01]  /*1540*/  IMAD R3, R3, 0x40, R2 ;  /* 0x0000004003037824 */ /* 0x000fe200078e0202 */
[----:B------:R-:W-:-:S04]  /*1550*/  UISETP.NE.AND UP0, UPT, UR47, 0x2, UPT ;  /* 0x000000022f00788c */ /* 0x000fc8000bf05270 */
[----:B------:R-:W-:Y:S01]  /*1560*/  LEA R3, R3, UR42, 0x2 ;  /* 0x0000002a03037c11 */ /* 0x000fe2000f8e10ff */
[----:B------:R-:W-:Y:S02]  /*1570*/  USEL UR6, URZ, 0x1, UP0 ;  /* 0x000000013f067887 */ /* 0x000fe40008000000 */
[----:B------:R-:W-:Y:S02]  /*1580*/  USEL UR47, UR47, URZ, UP0 ;  /* 0x0000003f2f2f7287 */ /* 0x000fe40008000000 */
[----:B------:R-:W-:Y:S01]  /*1590*/  ULOP3.LUT UR37, UR37, UR6, URZ, 0x3c, !UPT ;  /* 0x0000000625257292 */ /* 0x000fe2000f8e3c3f */
[----:B------:R-:W0:Y:S04]  /*15a0*/  LDS R4, [R3+0x28800] ;  /* 0x0288000003047984 */ /* 0x000e280000000800 */
[----:B------:R-:W1:Y:S01]  /*15b0*/  LDS R5, [R3+0x28820] ;  /* 0x0288200003057984 */ /* 0x000e620000000800 */
[-C--:B0-----:R-:W-:Y:S01]  /*15c0*/  FMUL.FTZ R24, R24, R4.reuse ;  /* 0x0000000418187220 */ /* 0x081fe20000410000 */
[-C--:B------:R-:W-:Y:S01]  /*15d0*/  FMUL.FTZ R25, R25, R4.reuse ;  /* 0x0000000419197220 */ /* 0x080fe20000410000 */
        /* <DEDUP_REMOVED lines=61> */
[----:B------:R-:W-:Y:S01]  /*19b0*/  FMUL.FTZ R149, R149, R4 ;  /* 0x0000000495957220 */ /* 0x000fe20000410000 */
[-C--:B-1----:R-:W-:Y:S01]  /*19c0*/  FMUL.FTZ R26, R26, R5.reuse ;  /* 0x000000051a1a7220 */ /* 0x082fe20000410000 */
        /* <DEDUP_REMOVED lines=63> */
[----:B------:R-:W-:Y:S06]  /*1dc0*/  @!P0 BRA `(.L_x_12) ;  /* 0x0000000000048947 */ /* 0x000fec0003800000 */
[----:B------:R-:W-:Y:S01]  /*1dd0*/  BPT.TRAP 0x1 ;  /* 0x000000040000795c */ /* 0x000fe20000300000 */
.L_x_12:
[----:B------:R-:W-:Y:S01]  /*1de0*/  ULEA UR6, UR47, UR42, 0x3 ;  /* 0x0000002a2f067291 */ /* 0x000fe2000f8e183f */
[----:B------:R-:W-:-:S05]  /*1df0*/  IMAD.U32 R3, RZ, RZ, UR37 ;  /* 0x00000025ff037e24 */ /* 0x000fca000f8e00ff */
[----:B------:R-:W-:-:S04]  /*1e00*/  SHF.L.U32 R3, R3, 0x1f, RZ ;  /* 0x0000001f03037819 */ /* 0x000fc800000006ff */
[----:B------:R0:W1:Y:S01]  /*1e10*/  SYNCS.PHASECHK.TRANS64.TRYWAIT P1, [UR6+0x28c50], R3 ;  /* 0x028c5003ff0075a7 */ /* 0x0000620008020146 */
[----:B------:R-:W-:Y:S05]  /*1e20*/  @!P0 BRA `(.L_x_13) ;  /* 0x0000000000048947 */ /* 0x000fea0003800000 */
[----:B------:R-:W-:Y:S01]  /*1e30*/  BPT.TRAP 0x1 ;  /* 0x000000040000795c */ /* 0x000fe20000300000 */
.L_x_13:
[----:B-1----:R-:W-:Y:S05]  /*1e40*/  @P1 BRA `(.L_x_14) ;  /* 0x0000000000081947 */ /* 0x002fea0003800000 */
[----:B------:R-:W1:Y:S02]  /*1e50*/  SYNCS.PHASECHK.TRANS64.TRYWAIT P1, [UR6+0x28c50], R3 ;  /* 0x028c5003ff0075a7 */ /* 0x000e640008020146 */
[----:B-1----:R-:W-:Y:S05]  /*1e60*/  @!P1 BRA `(.L_x_15) ;  /* 0x000000a4002c9947 */ /* 0x002fea0003800000 */
.L_x_14:
[----:B------:R-:W-:Y:S01]  /*1e70*/  UIADD3 UR6, UR42, 0x26800, URZ ;  /* 0x000268002a067890 */ /* 0x000fe2000fffe03f */
[----:B------:R-:W-:Y:S01]  /*1e80*/  WARPGROUP.ARRIVE ;  /* 0x00000000000079c5 */ /* 0x000fe20000000000 */
[----:B------:R-:W-:Y:S02]  /*1e90*/  ULEA UR18, UR47, UR20, 0xc ;  /* 0x000000142f127291 */ /* 0x000fe4000f8e603f */
[----:B------:R-:W-:Y:S01]  /*1ea0*/  USHF.R.U32.HI UR6, URZ, 0x4, UR6 ;  /* 0x000000043f067899 */ /* 0x000fe20008011606 */
[----:B------:R-:W-:Y:S01]  /*1eb0*/  UMOV UR19, 0x40000040 ;  /* 0x4000004000137882 */ /* 0x000fe20000000000 */
[----:B------:R-:W-:Y:S02]  /*1ec0*/  UMOV UR17, 0x40000040 ;  /* 0x4000004000117882 */ /* 0x000fe40000000000 */
[----:B------:R-:W-:Y:S01]  /*1ed0*/  ULOP3.LUT UR6, UR6, 0x3fff, URZ, 0xc0, !UPT ;  /* 0x00003fff06067892 */ /* 0x000fe2000f8ec03f */
[----:B------:R-:W-:Y:S01]  /*1ee0*/  UMOV UR7, 0x40000040 ;  /* 0x4000004000077882 */ /* 0x000fe20000000000 */
[----:B------:R-:W-:-:S02]  /*1ef0*/  UIADD3 UR10, UR18, 0x100, URZ ;  /* 0x00000100120a7890 */ /* 0x000fc4000fffe03f */
[----:B------:R-:W-:Y:S02]  /*1f00*/  ULOP3.LUT UR16, UR6, 0x10000, URZ, 0xfc, !UPT ;  /* 0x0001000006107892 */ /* 0x000fe4000f8efc3f */
[----:B------:R-:W-:Y:S01]  /*1f10*/  UIADD3 UR6, UR18, 0x80, URZ ;  /* 0x0000008012067890 */ /* 0x000fe2000fffe03f */
[----:B------:R-:W-:Y:S01]  /*1f20*/  UMOV UR11, 0x40000040 ;  /* 0x40000040000b7882 */ /* 0x000fe20000000000 */
[----:B------:R-:W-:Y:S01]  /*1f30*/  UIADD3 UR14, UR18, 0x180, URZ ;  /* 0x00000180120e7890 */ /* 0x000fe2000fffe03f */
[----:B------:R-:W-:-:S04]  /*1f40*/  UMOV UR15, 0x40000040 ;  /* 0x40000040000f7882 */ /* 0x000fc80000000000 */
        /* <DEDUP_REMOVED lines=17> */
.L_x_16:
[----:B------:R-:W-:Y:S01]  /*2060*/  ULEA UR6, UR47, UR42, 0x3 ;  /* 0x0000002a2f067291 */ /* 0x000fe2000f8e183f */
[C---:B------:R-:W-:Y:S01]  /*2070*/  ISETP.GT.AND P1, PT, R0.reuse, RZ, PT ;  /* 0x000000ff0000720c */ /* 0x040fe20003f24270 */
[----:B------:R-:W-:Y:S02]  /*2080*/  VIADD R0, R0, 0xffffffff ;  /* 0xffffffff00007836 */ /* 0x000fe40000000000 */
[----:B------:R-:W-:-:S04]  /*2090*/  UIADD3 UR6, UR6, 0x28c60, URZ ;  /* 0x00028c6006067890 */ /* 0x000fc8000fffe03f */
[----:B------:R-:W-:-:S09]  /*20a0*/  UPRMT UR6, UR39, 0x654, UR6 ;  /* 0x0000065427067896 */ /* 0x000fd20008000006 */
[----:B------:R-:W-:Y:S01]  /*20b0*/  SYNCS.ARRIVE.TRANS64.RED.A1T0 RZ, [UR6], RZ ;  /* 0x000000ffffff79a7 */ /* 0x000fe20008100406 */
[----:B------:R-:W-:Y:S05]  /*20c0*/  @P1 BRA `(.L_x_17) ;  /* 0xfffffff400101947 */ /* 0x000fea000383ffff */
.L_x_11:
[----:B------:R-:W-:Y:S01]  /*20d0*/  BAR.SYNC.DEFER_BLOCKING 0xe, 0x100 ;  /* 0x0384000000007b1d */ /* 0x000fe20000010000 */
[----:B01----:R-:W-:Y:S01]  /*20e0*/  IMAD.U32 R3, RZ, RZ, UR47 ;  /* 0x0000002fff037e24 */ /* 0x003fe2000f8e00ff */
[----:B------:R-:W-:Y:S01]  /*20f0*/  UIADD3 UR47, UR47, 0x1, URZ ;  /* 0x000000012f2f7890 */ /* 0x000fe2000fffe03f */
[----:B------:R-:W-:-:S03]  /*2100*/  CS2R R12, SRZ ;  /* 0x00000000000c7805 */ /* 0x000fc6000001ff00 */
[----:B------:R-:W-:Y:S01]  /*2110*/  LEA R0, R3, R2, 0x6 ;  /* 0x0000000203007211 */ /* 0x000fe200078e30ff */
[----:B------:R-:W-:-:S03]  /*2120*/  UISETP.NE.AND UP0, UPT, UR47, 0x2, UPT ;  /* 0x000000022f00788c */ /* 0x000fc6000bf05270 */
        /* <DEDUP_REMOVED lines=134> */
[----:B------:R-:W-:Y:S06]  /*2990*/  BAR.ARV 0xf, 0x100 ;  /* 0x03c4000000007b1d */ /* 0x000fec0000002000 */
[----:B------:R-:W-:Y:S05]  /*29a0*/  BRA `(.L_x_18) ;  /* 0x00000038008c7947 */ /* 0x000fea0003800000 */
.L_x_7:
[----:B------:R-:W0:Y:S02]  /*29b0*/  SHFL.IDX PT, R0, R211, RZ, 0x1f ;  /* 0x00001fffd3007589 */ /* 0x000e2400000e0000 */
[----:B0-----:R-:W-:-:S13]  /*29c0*/  R2UR UR4, R0 ;  /* 0x00000000000472ca */ /* 0x001fda00000e0000 */
[----:B------:R-:W-:-:S04]  /*29d0*/  ULEA.HI UR5, UR4, UR4, URZ, 0x1 ;  /* 0x0000000404057291 */ /* 0x000fc8000f8f083f */
[----:B------:R-:W-:-:S04]  /*29e0*/  ULOP3.LUT UR5, UR5, 0x1fffe, URZ, 0xc0, !UPT ;  /* 0x0001fffe05057892 */ /* 0x000fc8000f8ec03f */
[----:B------:R-:W-:Y:S02]  /*29f0*/  UIADD3 UR5, UR4, -UR5, URZ ;  /* 0x8000000504057290 */ /* 0x000fe4000fffe03f */
[----:B------:R-:W-:Y:S02]  /*2a00*/  UIADD3 UR4, UR42, 0x26800, URZ ;  /* 0x000268002a047890 */ /* 0x000fe4000fffe03f */
[----:B------:R-:W-:Y:S02]  /*2a10*/  ULEA UR5, UR5, UR42, 0xf ;  /* 0x0000002a05057291 */ /* 0x000fe4000f8e783f */
[----:B------:R-:W-:Y:S02]  /*2a20*/  ULOP3.LUT UP0, URZ, UR4, 0x3ff, URZ, 0xc0, !UPT ;  /* 0x000003ff043f7892 */ /* 0x000fe4000f80c03f */
[----:B------:R-:W-:-:S04]  /*2a30*/  UIADD3 UR5, UR5, 0x400, URZ ;  /* 0x0000040005057890 */ /* 0x000fc8000fffe03f */
[----:B------:R-:W-:Y:S01]  /*2a40*/  PLOP3.LUT P0, PT, PT, PT, UP0, 0x80, 0x0 ;  /* 0x000000000000781c */ /* 0x000fe20003f0f008 */
[----:B------:R-:W-:-:S04]  /*2a50*/  USHF.R.U32.HI UR5, URZ, 0x4, UR5 ;  /* 0x000000043f057899 */ /* 0x000fc80008011605 */
[----:B------:R-:W-:-:S08]  /*2a60*/  ULOP3.LUT UR52, UR5, 0x3fff, URZ, 0xc0, !UPT ;  /* 0x00003fff05347892 */ /* 0x000fd0000f8ec03f */
[----:B------:R-:W-:Y:S05]  /*2a70*/  @!P0 BRA `(.L_x_19) ;  /* 0x0000000000408947 */ /* 0x000fea0003800000 */
[----:B------:R-:W-:Y:S01]  /*2a80*/  MOV R0, 0x0 ;  /* 0x0000000000007802 */ /* 0x000fe20000000f00 */
[----:B------:R-:W-:Y:S01]  /*2a90*/  ULDC.64 UR4, c[0x4][0x90] ;  /* 0x0100240000047ab9 */ /* 0x000fe20000000a00 */
[----:B------:R-:W-:Y:S01]  /*2aa0*/  ULDC.64 UR6, c[0x4][0x20] ;  /* 0x0100080000067ab9 */ /* 0x000fe20000000a00 */
[----:B------:R-:W-:Y:S01]  /*2ab0*/  IMAD.U32 R4, RZ, RZ, UR4 ;  /* 0x00000004ff047e24 */ /* 0x000fe2000f8e00ff */
[----:B------:R0:W1:Y:S01]  /*2ac0*/  LDC.64 R14, c[0x4][R0] ;  /* 0x01000000000e7b82 */ /* 0x0000620000000a00 */
[----:B------:R-:W-:Y:S01]  /*2ad0*/  IMAD.U32 R5, RZ, RZ, UR5 ;  /* 0x00000005ff057e24 */ /* 0x000fe2000f8e00ff */
[----:B------:R-:W-:Y:S01]  /*2ae0*/  ULDC.64 UR4, c[0x4][0x98] ;  /* 0x0100260000047ab9 */ /* 0x000fe20000000a00 */
[----:B------:R-:W-:Y:S01]  /*2af0*/  IMAD.U32 R10, RZ, RZ, UR6 ;  /* 0x00000006ff0a7e24 */ /* 0x000fe2000f8e00ff */
[----:B------:R-:W-:Y:S01]  /*2b00*/  MOV R8, 0x70 ;  /* 0x0000007000087802 */ /* 0x000fe20000000f00 */
[----:B------:R-:W-:Y:S02]  /*2b10*/  IMAD.U32 R6, RZ, RZ, UR4 ;  /* 0x00000004ff067e24 */ /* 0x000fe4000f8e00ff */
[----:B------:R-:W-:-:S02]  /*2b20*/  IMAD.U32 R7, RZ, RZ, UR5 ;  /* 0x00000005ff077e24 */ /* 0x000fc4000f8e00ff */
[----:B------:R-:W-:Y:S02]  /*2b30*/  IMAD.U32 R11, RZ, RZ, UR7 ;  /* 0x00000007ff0b7e24 */ /* 0x000fe4000f8e00ff */
[----:B------:R-:W-:Y:S02]  /*2b40*/  IMAD.MOV.U32 R12, RZ, RZ, 0x1 ;  /* 0x00000001ff0c7424 */ /* 0x000fe400078e00ff */
[----:B0-----:R-:W-:-:S07]  /*2b50*/  IMAD.MOV.U32 R13, RZ, RZ, RZ ;  /* 0x000000ffff0d7224 */ /* 0x001fce00078e00ff */
[----:B------:R-:W-:-:S07]  /*2b60*/  LEPC R20, `(.L_x_19) ;  /* 0x000000001014794e */ /* 0x000fce0000000000 */
[----:B-1----:R-:W-:Y:S05]  /*2b70*/  CALL.ABS.NOINC R14 ;  /* 0x000000000e007343 */ /* 0x002fea0003c00000 */
.L_x_19:
[----:B------:R-:W-:Y:S01]  /*2b80*/  ULEA.HI UR4, UR36, UR36, URZ, 0x1 ;  /* 0x0000002424047291 */ /* 0x000fe2000f8f083f */
[----:B------:R-:W-:-:S03]  /*2b90*/  IMAD.U32 R3, RZ, RZ, UR41 ;  /* 0x00000029ff037e24 */ /* 0x000fc6000f8e00ff */
[----:B------:R-:W-:Y:S02]  /*2ba0*/  ULOP3.LUT UR4, UR4, 0xfffffffe, URZ, 0xc0, !UPT ;  /* 0xfffffffe04047892 */ /* 0x000fe4000f8ec03f */
[----:B------:R-:W-:Y:S02]  /*2bb0*/  ISETP.NE.AND P0, PT, R3, 0x3, PT ;  /* 0x000000030300780c */ /* 0x000fe40003f05270 */
[----:B------:R-:W-:-:S06]  /*2bc0*/  UIADD3 UR4, UR36, -UR4, URZ ;  /* 0x8000000424047290 */ /* 0x000fcc000fffe03f */
[----:B------:R-:W-:-:S05]  /*2bd0*/  IMAD.U32 R0, RZ, RZ, UR4 ;  /* 0x00000004ff007e24 */ /* 0x000fca000f8e00ff */
[----:B------:R-:W-:-:S04]  /*2be0*/  SHF.L.U32 R0, R0, 0x1f, RZ ;  /* 0x0000001f00007819 */ /* 0x000fc800000006ff */
[----:B------:R-:W0:Y:S02]  /*2bf0*/  SYNCS.PHASECHK.TRANS64.TRYWAIT P1, [UR42+0x28c00], R0 ;  /* 0x028c0000ff0075a7 */ /* 0x000e24000802016a */
[----:B0-----:R-:W-:Y:S05]  /*2c00*/  @!P1 BRA `(.L_x_20) ;  /* 0x0000009400dc9947 */ /* 0x001fea0003800000 */
.L_x_99:
[----:B------:R-:W-:Y:S05]  /*2c10*/  @!P0 BRA `(.L_x_21) ;  /* 0x0000000000048947 */ /* 0x000fea0003800000 */
[----:B------:R-:W-:Y:S01]  /*2c20*/  BPT.TRAP 0x1 ;  /* 0x000000040000795c */ /* 0x000fe20000300000 */
.L_x_21:
[----:B------:R-:W-:Y:S02]  /*2c30*/  IMAD.U32 R7, RZ, RZ, UR47 ;  /* 0x0000002fff077e24 */ /* 0x000fe4000f8e00ff */
[----:B------:R-:W-:-:S03]  /*2c40*/  IMAD.U32 R8, RZ, RZ, UR37 ;  /* 0x00000025ff087e24 */ /* 0x000fc6000f8e00ff */
[----:B------:R-:W-:Y:S02]  /*2c50*/  LEA R7, R7, UR42, 0x3 ;  /* 0x0000002a07077c11 */ /* 0x000fe4000f8e18ff */
[----:B------:R-:W-:-:S04]  /*2c60*/  SHF.L.U32 R8, R8, 0x1f, RZ ;  /* 0x0000001f08087819 */ /* 0x000fc800000006ff */
[----:B------:R1:W2:Y:S01]  /*2c70*/  SYNCS.PHASECHK.TRANS64.TRYWAIT P1, [R7+URZ+0x28c30], R8 ;  /* 0x028c3008070075a7 */ /* 0x0002a2000802017f */
[----:B------:R-:W-:Y:S05]  /*2c80*/  @!P0 BRA `(.L_x_22) ;  /* 0x0000000000048947 */ /* 0x000fea0003800000 */
[----:B------:R-:W-:Y:S01]  /*2c90*/  BPT.TRAP 0x1 ;  /* 0x000000040000795c */ /* 0x000fe20000300000 */
.L_x_22:
[----:B--2---:R-:W-:Y:S05]  /*2ca0*/  @P1 BRA `(.L_x_23) ;  /* 0x0000000000081947 */ /* 0x004fea0003800000 */
[----:B------:R-:W2:Y:S02]  /*2cb0*/  SYNCS.PHASECHK.TRANS64.TRYWAIT P1, [R7+URZ+0x28c30], R8 ;  /* 0x028c3008070075a7 */ /* 0x000ea4000802017f */
[----:B--2---:R-:W-:Y:S05]  /*2cc0*/  @!P1 BRA `(.L_x_24) ;  /* 0x0000009400c49947 */ /* 0x004fea0003800000 */
.L_x_23:
[----:B------:R-:W-:-:S04]  /*2cd0*/  UIADD3 UR4, UR42, 0x22400, URZ ;  /* 0x000224002a047890 */ /* 0x000fc8000fffe03f */
[----:B------:R-:W-:-:S04]  /*2ce0*/  USHF.R.U32.HI UR4, URZ, 0x4, UR4 ;  /* 0x000000043f047899 */ /* 0x000fc80008011604 */
[----:B------:R-:W-:-:S06]  /*2cf0*/  ULOP3.LUT UR4, UR4, 0x3fff, URZ, 0xc0, !UPT ;  /* 0x00003fff04047892 */ /* 0x000fcc000f8ec03f */
[----:B------:R-:W-:Y:S01]  /*2d00*/  MOV R4, UR4 ;  /* 0x0000000400047c02 */ /* 0x000fe20008000f00 */
[----:B------:R-:W-:Y:S05]  /*2d10*/  WARPSYNC.ALL ;  /* 0x0000000000007948 */ /* 0x000fea0003800000 */
[----:B------:R-:W-:-:S04]  /*2d20*/  LOP3.LUT R4, R4, 0x10000, RZ, 0xfc, !PT ;  /* 0x0001000004047812 */ /* 0x000fc800078efcff */
[----:B------:R-:W-:Y:S01]  /*2d30*/  R2UR UR12, R4 ;  /* 0x00000000040c72ca */ /* 0x000fe200000e0000 */
[----:B------:R-:W-:Y:S01]  /*2d40*/  UIADD3 UR4, UR42, 0x20400, URZ ;  /* 0x000204002a047890 */ /* 0x000fe2000fffe03f */
[----:B------:R-:W-:Y:S01]  /*2d50*/  WARPGROUP.ARRIVE ;  /* 0x00000000000079c5 */ /* 0x000fe20000000000 */
[----:B------:R-:W-:Y:S01]  /*2d60*/  UMOV UR7, 0x40000040 ;  /* 0x4000004000077882 */ /* 0x000fe20000000000 */
[----:B------:R-:W-:Y:S01]  /*2d70*/  UMOV UR5, 0x40000040 ;  /* 0x4000004000057882 */ /* 0x000fe20000000000 */
[----:B------:R-:W-:Y:S01]  /*2d80*/  USHF.R.U32.HI UR4, URZ, 0x4, UR4 ;  /* 0x000000043f047899 */ /* 0x000fe20008011604 */
[----:B------:R-:W-:Y:S01]  /*2d90*/  UMOV UR11, 0x40000040 ;  /* 0x40000040000b7882 */ /* 0x000fe20000000000 */
[----:B------:R-:W-:Y:S02]  /*2da0*/  UMOV UR9, 0x40000040 ;  /* 0x4000004000097882 */ /* 0x000fe40000000000 */
[----:B------:R-:W-:Y:S01]  /*2db0*/  ULOP3.LUT UR4, UR4, 0x3fff, URZ, 0xc0, !UPT ;  /* 0x00003fff04047892 */ /* 0x000fe2000f8ec03f */
[----:B------:R-:W-:-:S03]  /*2dc0*/  UMOV UR15, 0x40000040 ;  /* 0x40000040000f7882 */ /* 0x000fc60000000000 */
[----:B------:R-:W-:Y:S02]  /*2dd0*/  ULEA UR12, UR47, UR12, 0x9 ;  /* 0x0000000c2f0c7291 */ /* 0x000fe4000f8e483f */
[----:B------:R-:W-:Y:S02]  /*2de0*/  ULOP3.LUT UR13, UR4, 0x10000, URZ, 0xfc, !UPT ;  /* 0x00010000040d7892 */ /* 0x000fe4000f8efc3f */
[----:B------:R-:W-:Y:S02]  /*2df0*/  UIADD3 UR10, UR12, 0x4, URZ ;  /* 0x000000040c0a7890 */ /* 0x000fe4000fffe03f */
[----:B------:R-:W-:Y:S01]  /*2e00*/  UIADD3 UR8, UR13, 0x4, URZ ;  /* 0x000000040d087890 */ /* 0x000fe2000fffe03f */
[----:B------:R-:W-:Y:S02]  /*2e10*/  UMOV UR6, UR12 ;  /* 0x0000000c00067c82 */ /* 0x000fe40008000000 */
[----:B------:R-:W-:Y:S01]  /*2e20*/  UMOV UR4, UR13 ;  /* 0x0000000d00047c82 */ /* 0x000fe20008000000 */
[----:B------:R-:W-:Y:S01]  /*2e30*/  UIADD3 UR14, UR12, 0x6, URZ ;  /* 0x000000060c0e7890 */ /* 0x000fe2000fffe03f */
[----:B------:R-:W-:Y:S01]  /*2e40*/  HGMMA.64x64x16.F32.BF16 R24, gdesc[UR4], RZ, !UPT, gsb0 ;  /* 0x00e00000041879f0 */ /* 0x000fe2000c0018ff */
[----:B------:R-:W-:-:S02]  /*2e50*/  UIADD3 UR6, UR12, 0x2, URZ ;  /* 0x000000020c067890 */ /* 0x000fc4000fffe03f */
[----:B------:R-:W-:Y:S01]  /*2e60*/  UIADD3 UR4, UR13, 0x2, URZ ;  /* 0x000000020d047890 */ /* 0x000fe2000fffe03f */
[----:B------:R-:W-:Y:S01]  /*2e70*/  UMOV UR7, 0x40000040 ;  /* 0x4000004000077882 */ /* 0x000fe20000000000 */
[----:B------:R-:W-:Y:S01]  /*2e80*/  UMOV UR5, 0x40000040 ;  /* 0x4000004000057882 */ /* 0x000fe20000000000 */
[----:B------:R-:W-:-:S03]  /*2e90*/  UIADD3 UR12, UR13, 0x6, URZ ;  /* 0x000000060d0c7890 */ /* 0x000fc6000fffe03f */
[----:B------:R-:W-:Y:S01]  /*2ea0*/  UMOV UR13, 0x40000040 ;  /* 0x40000040000d7882 */ /* 0x000fe20000000000 */
[----:B------:R-:W-:Y:S02]  /*2eb0*/  WARPGROUP.DEPBAR.LE gsb0, 0x0 ;  /* 0x00008000000079c5 */ /* 0x000fe40000010000 */
[----:B------:R-:W-:-:S06]  /*2ec0*/  WARPGROUP.ARRIVE ;  /* 0x00000000000079c5 */ /* 0x000fcc0000000000 */
[----:B------:R-:W-:Y:S03]  /*2ed0*/  HGMMA.64x64x16.F32.BF16 R24, gdesc[UR4], R24, gsb0 ;  /* 0x00e00000041879f0 */ /* 0x000fe60008001818 */
[----:B------:R-:W-:Y:S02]  /*2ee0*/  WARPGROUP.DEPBAR.LE gsb0, 0x0 ;  /* 0x00008000000079c5 */ /* 0x000fe40000010000 */
[----:B------:R-:W-:-:S06]  /*2ef0*/  WARPGROUP.ARRIVE ;  /* 0x00000000000079c5 */ /* 0x000fcc0000000000 */
[----:B------:R-:W-:Y:S03]  /*2f00*/  HGMMA.64x64x16.F32.BF16 R24, gdesc[UR8], R24, gsb0 ;  /* 0x00e00000081879f0 */ /* 0x000fe60008001818 */
[----:B------:R-:W-:Y:S02]  /*2f10*/  WARPGROUP.DEPBAR.LE gsb0, 0x0 ;  /* 0x00008000000079c5 */ /* 0x000fe40000010000 */
[----:B------:R-:W-:-:S06]  /*2f20*/  WARPGROUP.ARRIVE ;  /* 0x00000000000079c5 */ /* 0x000fcc0000000000 */
[----:B------:R-:W-:Y:S03]  /*2f30*/  HGMMA.64x64x16.F32.BF16 R24, gdesc[UR12], R24, gsb0 ;  /* 0x00e000000c1879f0 */ /* 0x000fe60008001818 */
[----:B------:R-:W-:Y:S02]  /*2f40*/  WARPGROUP.DEPBAR.LE gsb0, 0x0 ;  /* 0x00008000000079c5 */ /* 0x000fe40000010000 */
[----:B------:R-:W-:Y:S05]  /*2f50*/  @!P0 BRA `(.L_x_25) ;  /* 0x0000000000048947 */ /* 0x000fea0003800000 */
[----:B------:R-:W-:Y:S01]  /*2f60*/  BPT.TRAP 0x1 ;  /* 0x000000040000795c */ /* 0x000fe20000300000 */
.L_x_25:
[----:B------:R-:W-:Y:S01]  /*2f70*/  UIMAD UR6, UR48, -0x40, UR49 ;  /* 0xffffffc0300678a4 */ /* 0x000fe2000f8e0231 */
[----:B------:R-:W-:-:S05]  /*2f80*/  ULDC UR20, c[0x0][0x988] ;  /* 0x0002620000147ab9 */ /* 0x000fca0000000800 */
[----:B0-----:R-:W-:Y:S01]  /*2f90*/  IMAD.U32 R0, RZ, RZ, UR6 ;  /* 0x00000006ff007e24 */ /* 0x001fe2000f8e00ff */
[----:B------:R-:W-:-:S04]  /*2fa0*/  R2UR UR6, R7 ;  /* 0x00000000070672ca */ /* 0x000fc800000e0000 */
[----:B------:R-:W-:-:S04]  /*2fb0*/  IADD3 R0, -R17, 0x40, R0 ;  /* 0x0000004011007810 */ /* 0x000fc80007ffe100 */
[C---:B------:R-:W-:Y:S02]  /*2fc0*/  ISETP.GT.AND P5, PT, R0.reuse, RZ, PT ;  /* 0x000000ff0000720c */ /* 0x040fe40003fa4270 */
[C---:B------:R-:W-:Y:S02]  /*2fd0*/  ISETP.GT.AND P4, PT, R0.reuse, 0x1, PT ;  /* 0x000000010000780c */ /* 0x040fe40003f84270 */
[----:B------:R-:W-:Y:S01]  /*2fe0*/  ISETP.GT.AND P3, PT, R0, 0x8, PT ;  /* 0x000000080000780c */ /* 0x000fe20003f64270 */
[----:B------:R-:W-:Y:S01]  /*2ff0*/  UIADD3 UR6, UR6, 0x28c40, URZ ;  /* 0x00028c4006067890 */ /* 0x000fe2000fffe03f */
[----:B------:R-:W-:Y:S02]  /*3000*/  FSEL R24, R24, -INF , P5 ;  /* 0xff80000018187808 */ /* 0x000fe40002800000 */
[----:B------:R-:W-:Y:S01]  /*3010*/  FSEL R25, R25, -INF , P4 ;  /* 0xff80000019197808 */ /* 0x000fe20002000000 */
[----:B------:R-:W-:Y:S01]  /*3020*/  UPRMT UR6, UR39, 0x654, UR6 ;  /* 0x0000065427067896 */ /* 0x000fe20008000006 */
[----:B------:R-:W-:-:S02]  /*3030*/  ISETP.GT.AND P2, PT, R0, 0x9, PT ;  /* 0x000000090000780c */ /* 0x000fc40003f44270 */
[----:B------:R-:W-:Y:S02]  /*3040*/  FSEL R28, R28, -INF , P3 ;  /* 0xff8000001c1c7808 */ /* 0x000fe40001800000 */
[----:B------:R-:W-:Y:S02]  /*3050*/  FMNMX.FTZ R3, R24, R25, !PT ;  /* 0x0000001918037209 */ /* 0x000fe40007810000 */
[----:B------:R-:W-:Y:S02]  /*3060*/  ISETP.GT.AND P1, PT, R0, 0x10, PT ;  /* 0x000000100000780c */ /* 0x000fe40003f24270 */
[----:B------:R-:W-:Y:S01]  /*3070*/  FSEL R29, R29, -INF , P2 ;  /* 0xff8000001d1d7808 */ /* 0x000fe20001000000 */
[----:B------:R-:W-:Y:S01]  /*3080*/  SYNCS.ARRIVE.TRANS64.RED.A1T0 RZ, [UR6], RZ ;  /* 0x000000ffffff79a7 */ /* 0x000fe20008100406 */
[----:B------:R-:W-:Y:S02]  /*3090*/  FMNMX.FTZ R6, R28, R3, !PT ;  /* 0x000000031c067209 */ /* 0x000fe40007810000 */
[----:B------:R-:W-:-:S02]  /*30a0*/  ISETP.GT.AND P6, PT, R0, 0x11, PT ;  /* 0x000000110000780c */ /* 0x000fc40003fc4270 */
[----:B------:R-:W-:Y:S02]  /*30b0*/  FSEL R32, R32, -INF , P1 ;  /* 0xff80000020207808 */ /* 0x000fe40000800000 */
[----:B------:R-:W-:Y:S02]  /*30c0*/  FMNMX.FTZ R3, R29, R6, !PT ;  /* 0x000000061d037209 */ /* 0x000fe40007810000 */
[----:B------:R-:W-:Y:S02]  /*30d0*/  FSEL R26, R26, -INF , P5 ;  /* 0xff8000001a1a7808 */ /* 0x000fe40002800000 */
[----:B------:R-:W-:Y:S02]  /*30e0*/  ISETP.GT.AND P5, PT, R0, 0x18, PT ;  /* 0x000000180000780c */ /* 0x000fe40003fa4270 */
[----:B------:R-:W-:Y:S02]  /*30f0*/  FSEL R33, R33, -INF , P6 ;  /* 0xff80000021217808 */ /* 0x000fe40003000000 */
[----:B------:R-:W-:-:S02]  /*3100*/  FMNMX.FTZ R6, R32, R3, !PT ;  /* 0x0000000320067209 */ /* 0x000fc40007810000 */
[----:B------:R-:W-:Y:S02]  /*3110*/  FSEL R27, R27, -INF , P4 ;  /* 0xff8000001b1b7808 */ /* 0x000fe40002000000 */
[----:B------:R-:W-:Y:S02]  /*3120*/  ISETP.GT.AND P4, PT, R0, 0x19, PT ;  /* 0x000000190000780c */ /* 0x000fe40003f84270 */
[----:B------:R-:W-:Y:S02]  /*3130*/  FSEL R36, R36, -INF , P5 ;  /* 0xff80000024247808 */ /* 0x000fe40002800000 */
[----:B------:R-:W-:Y:S02]  /*3140*/  FMNMX.FTZ R3, R33, R6, !PT ;  /* 0x0000000621037209 */ /* 0x000fe40007810000 */
[----:B------:R-:W-:Y:S02]  /*3150*/  FSEL R30, R30, -INF , P3 ;  /* 0xff8000001e1e7808 */ /* 0x000fe40001800000 */
        /* <DEDUP_REMOVED lines=32> */
[----:B------:R-:W-:Y:S02]  /*3360*/  FMNMX.FTZ R0, R52, R3, !PT ;  /* 0x0000000334007209 */ /* 0x000fe40007810000 */
[----:B------:R-:W-:Y:S02]  /*3370*/  FMNMX.FTZ R3, R26, R27, !PT ;  /* 0x0000001b1a037209 */ /* 0x000fe40007810000 */
[----:B------:R-:W-:Y:S02]  /*3380*/  FMNMX.FTZ R5, R53, R0, !PT ;  /* 0x0000000035057209 */ /* 0x000fe40007810000 */
[----:B------:R-:W-:Y:S02]  /*3390*/  FSEL R46, R46, -INF , P1 ;  /* 0xff8000002e2e7808 */ /* 0x000fe40000800000 */
[----:B------:R-:W-:Y:S01]  /*33a0*/  FSEL R47, R47, -INF , P6 ;  /* 0xff8000002f2f7808 */ /* 0x000fe20003000000 */
[----:B------:R-:W0:Y:S01]  /*33b0*/  SHFL.BFLY PT, R0, R5, 0x2, 0x1f ;  /* 0x0c401f0005007f89 */ /* 0x000e2200000e0000 */
[----:B------:R-:W-:-:S02]  /*33c0*/  FSEL R50, R50, -INF , P5 ;  /* 0xff80000032327808 */ /* 0x000fc40002800000 */
[----:B------:R-:W-:Y:S02]  /*33d0*/  FSEL R51, R51, -INF , P4 ;  /* 0xff80000033337808 */ /* 0x000fe40002000000 */
[----:B------:R-:W-:Y:S02]  /*33e0*/  FSEL R54, R54, -INF , P3 ;  /* 0xff80000036367808 */ /* 0x000fe40001800000 */
[----:B------:R-:W-:Y:S02]  /*33f0*/  FSEL R55, R55, -INF , P2 ;  /* 0xff80000037377808 */ /* 0x000fe40001000000 */
[----:B0-----:R-:W-:Y:S02]  /*3400*/  FMNMX.FTZ R9, R5, R0, !PT ;  /* 0x0000000005097209 */ /* 0x001fe40007810000 */
[----:B------:R-:W-:-:S03]  /*3410*/  FMNMX.FTZ R0, R30, R3, !PT ;  /* 0x000000031e007209 */ /* 0x000fc60007810000 */
[----:B------:R-:W0:Y:S01]  /*3420*/  SHFL.BFLY PT, R10, R9, 0x1, 0x1f ;  /* 0x0c201f00090a7f89 */ /* 0x000e2200000e0000 */
[----:B------:R-:W-:-:S04]  /*3430*/  FMNMX.FTZ R3, R31, R0, !PT ;  /* 0x000000001f037209 */ /* 0x000fc80007810000 */
[----:B------:R-:W-:-:S04]  /*3440*/  FMNMX.FTZ R0, R34, R3, !PT ;  /* 0x0000000322007209 */ /* 0x000fc80007810000 */
[----:B------:R-:W-:-:S04]  /*3450*/  FMNMX.FTZ R3, R35, R0, !PT ;  /* 0x0000000023037209 */ /* 0x000fc80007810000 */
[----:B------:R-:W-:-:S04]  /*3460*/  FMNMX.FTZ R6, R38, R3, !PT ;  /* 0x0000000326067209 */ /* 0x000fc80007810000 */
[----:B------:R-:W-:-:S04]  /*3470*/  FMNMX.FTZ R3, R39, R6, !PT ;  /* 0x0000000627037209 */ /* 0x000fc80007810000 */
[----:B------:R-:W-:Y:S02]  /*3480*/  FMNMX.FTZ R6, R42, R3, !PT ;  /* 0x000000032a067209 */ /* 0x000fe40007810000 */
[----:B0-----:R-:W-:Y:S02]  /*3490*/  FMNMX.FTZ R0, R9, R10, !PT ;  /* 0x0000000a09007209 */ /* 0x001fe40007810000 */
[----:B------:R-:W-:Y:S01]  /*34a0*/  FMNMX.FTZ R3, R43, R6, !PT ;  /* 0x000000062b037209 */ /* 0x000fe20007810000 */
[----:B------:R-:W-:Y:S01]  /*34b0*/  BAR.SYNC.DEFER_BLOCKING 0xf, 0x100 ;  /* 0x03c4000000007b1d */ /* 0x000fe20000010000 */
[C---:B------:R-:W-:Y:S01]  /*34c0*/  FSETP.NEU.FTZ.AND P1, PT, R0.reuse, -INF , PT ;  /* 0xff8000000000780b */ /* 0x040fe20003f3d000 */
[----:B------:R-:W-:Y:S01]  /*34d0*/  FMUL.FTZ R5, R0, UR20 ;  /* 0x0000001400057c20 */ /* 0x000fe20008410000 */
[----:B------:R-:W-:-:S04]  /*34e0*/  FMNMX.FTZ R6, R46, R3, !PT ;  /* 0x000000032e067209 */ /* 0x000fc80007810000 */
[----:B------:R-:W-:Y:S02]  /*34f0*/  FMNMX.FTZ R3, R47, R6, !PT ;  /* 0x000000062f037209 */ /* 0x000fe40007810000 */
[----:B------:R-:W-:Y:S02]  /*3500*/  FSEL R9, R5, RZ, P1 ;  /* 0x000000ff05097208 */ /* 0x000fe40000800000 */
[----:B------:R-:W-:-:S03]  /*3510*/  FMNMX.FTZ R6, R50, R3, !PT ;  /* 0x0000000332067209 */ /* 0x000fc60007810000 */
[--C-:B------:R-:W-:Y:S01]  /*3520*/  FFMA.FTZ R24, R24, UR20, -R9.reuse ;  /* 0x0000001418187c23 */ /* 0x100fe20008010809 */
[----:B------:R-:W-:Y:S01]  /*3530*/  FMNMX.FTZ R3, R51, R6, !PT ;  /* 0x0000000633037209 */ /* 0x000fe20007810000 */
[--C-:B------:R-:W-:Y:S01]  /*3540*/  FFMA.FTZ R25, R25, UR20, -R9.reuse ;  /* 0x0000001419197c23 */ /* 0x100fe20008010809 */
[--C-:B------:R-:W-:Y:S01]  /*3550*/  FFMA.FTZ R28, R28, UR20, -R9.reuse ;  /* 0x000000141c1c7c23 */ /* 0x100fe20008010809 */
[--C-:B------:R-:W-:Y:S01]  /*3560*/  FFMA.FTZ R29, R29, UR20, -R9.reuse ;  /* 0x000000141d1d7c23 */ /* 0x100fe20008010809 */
[----:B------:R-:W-:Y:S01]  /*3570*/  FMNMX.FTZ R6, R54, R3, !PT ;  /* 0x0000000336067209 */ /* 0x000fe20007810000 */
[----:B------:R-:W-:Y:S01]  /*3580*/  MUFU.EX2 R24, R24 ;  /* 0x0000001800187308 */ /* 0x000fe20000000800 */
[--C-:B------:R-:W-:Y:S01]  /*3590*/  FFMA.FTZ R32, R32, UR20, -R9.reuse ;  /* 0x0000001420207c23 */ /* 0x100fe20008010809 */
[--C-:B------:R-:W-:Y:S01]  /*35a0*/  FFMA.FTZ R33, R33, UR20, -R9.reuse ;  /* 0x0000001421217c23 */ /* 0x100fe20008010809 */
[----:B------:R-:W-:Y:S01]  /*35b0*/  FMNMX.FTZ R6, R55, R6, !PT ;  /* 0x0000000637067209 */ /* 0x000fe20007810000 */
[--C-:B------:R-:W-:Y:S01]  /*35c0*/  FFMA.FTZ R36, R36, UR20, -R9.reuse ;  /* 0x0000001424247c23 */ /* 0x100fe20008010809 */
[--C-:B------:R-:W-:Y:S01]  /*35d0*/  FFMA.FTZ R37, R37, UR20, -R9.reuse ;  /* 0x0000001425257c23 */ /* 0x100fe20008010809 */
[--C-:B------:R-:W-:Y:S01]  /*35e0*/  FFMA.FTZ R40, R40, UR20, -R9.reuse ;  /* 0x0000001428287c23 */ /* 0x100fe20008010809 */
[--C-:B------:R-:W-:Y:S01]  /*35f0*/  FFMA.FTZ R41, R41, UR20, -R9.reuse ;  /* 0x0000001429297c23 */ /* 0x100fe20008010809 */
[----:B------:R-:W0:Y:S01]  /*3600*/  SHFL.BFLY PT, R3, R6, 0x2, 0x1f ;  /* 0x0c401f0006037f89 */ /* 0x000e2200000e0000 */
[----:B------:R-:W3:Y:S01]  /*3610*/  MUFU.EX2 R25, R25 ;  /* 0x0000001900197308 */ /* 0x000ee20000000800 */
[--C-:B------:R-:W-:Y:S01]  /*3620*/  FFMA.FTZ R44, R44, UR20, -R9.reuse ;  /* 0x000000142c2c7c23 */ /* 0x100fe20008010809 */
[--C-:B------:R-:W-:Y:S01]  /*3630*/  FFMA.FTZ R45, R45, UR20, -R9.reuse ;  /* 0x000000142d2d7c23 */ /* 0x100fe20008010809 */
[--C-:B------:R-:W-:Y:S01]  /*3640*/  FFMA.FTZ R48, R48, UR20, -R9.reuse ;  /* 0x0000001430307c23 */ /* 0x100fe20008010809 */
[--C-:B------:R-:W-:Y:S01]  /*3650*/  FFMA.FTZ R49, R49, UR20, -R9.reuse ;  /* 0x0000001431317c23 */ /* 0x100fe20008010809 */
[--C-:B------:R-:W-:Y:S01]  /*3660*/  FFMA.FTZ R52, R52, UR20, -R9.reuse ;  /* 0x0000001434347c23 */ /* 0x100fe20008010809 */
[----:B------:R-:W-:-:S02]  /*3670*/  FFMA.FTZ R9, R53, UR20, -R9 ;  /* 0x0000001435097c23 */ /* 0x000fc40008010809 */
[----:B------:R-:W-:Y:S08]  /*3680*/  MUFU.EX2 R28, R28 ;  /* 0x0000001c001c7308 */ /* 0x000ff00000000800 */
[----:B------:R-:W4:Y:S01]  /*3690*/  MUFU.EX2 R29, R29 ;  /* 0x0000001d001d7308 */ /* 0x000f220000000800 */
[----:B---3--:R-:W-:Y:S01]  /*36a0*/  FADD.FTZ R11, R24, R25 ;  /* 0x00000019180b7221 */ /* 0x008fe20000010000 */
[----:B------:R-:W-:-:S02]  /*36b0*/  F2FP.BF16.F32.PACK_AB R152, R25, R24 ;  /* 0x000000181998723e */ /* 0x000fc400000010ff */
[----:B0-----:R-:W-:-:S04]  /*36c0*/  FMNMX.FTZ R5, R6, R3, !PT ;  /* 0x0000000306057209 */ /* 0x001fc80007810000 */
[----:B------:R-:W-:Y:S01]  /*36d0*/  MUFU.EX2 R32, R32 ;  /* 0x0000002000207308 */ /* 0x000fe20000000800 */
[----:B------:R-:W0:Y:S07]  /*36e0*/  SHFL.BFLY PT, R6, R5, 0x1, 0x1f ;  /* 0x0c201f0005067f89 */ /* 0x000e2e00000e0000 */
[----:B------:R-:W3:Y:S01]  /*36f0*/  MUFU.EX2 R33, R33 ;  /* 0x0000002100217308 */ /* 0x000ee20000000800 */
[----:B----4-:R-:W-:-:S07]  /*3700*/  F2FP.BF16.F32.PACK_AB R154, R29, R28 ;  /* 0x0000001c1d9a723e */ /* 0x010fce00000010ff */
[----:B------:R-:W-:Y:S08]  /*3710*/  MUFU.EX2 R36, R36 ;  /* 0x0000002400247308 */ /* 0x000ff00000000800 */
[----:B------:R-:W4:Y:S01]  /*3720*/  MUFU.EX2 R37, R37 ;  /* 0x0000002500257308 */ /* 0x000f220000000800 */
[----:B---3--:R-:W-:Y:S02]  /*3730*/  F2FP.BF16.F32.PACK_AB R156, R33, R32 ;  /* 0x00000020219c723e */ /* 0x008fe400000010ff */
[----:B0-----:R-:W-:Y:S01]  /*3740*/  FMNMX.FTZ R3, R5, R6, !PT ;  /* 0x0000000605037209 */ /* 0x001fe20007810000 */
[----:B------:R-:W-:-:S03]  /*3750*/  FADD.FTZ R6, R28, R11 ;  /* 0x0000000b1c067221 */ /* 0x000fc60000010000 */
[C---:B------:R-:W-:Y:S01]  /*3760*/  FSETP.NEU.FTZ.AND P1, PT, R3.reuse, -INF , PT ;  /* 0xff8000000300780b */ /* 0x040fe20003f3d000 */
[----:B------:R-:W-:Y:S01]  /*3770*/  FMUL.FTZ R5, R3, UR20 ;  /* 0x0000001403057c20 */ /* 0x000fe20008410000 */
[----:B------:R-:W-:Y:S01]  /*3780*/  FADD.FTZ R13, R29, R6 ;  /* 0x000000061d0d7221 */ /* 0x000fe20000010000 */
[----:B------:R-:W0:Y:S03]  /*3790*/  MUFU.EX2 R40, R40 ;  /* 0x0000002800287308 */ /* 0x000e260000000800 */
[----:B------:R-:W-:Y:S01]  /*37a0*/  FSEL R5, R5, RZ, P1 ;  /* 0x000000ff05057208 */ /* 0x000fe20000800000 */
[----:B------:R-:W-:Y:S01]  /*37b0*/  FADD.FTZ R10, R32, R13 ;  /* 0x0000000d200a7221 */ /* 0x000fe20000010000 */
[----:B----4-:R-:W-:-:S03]  /*37c0*/  F2FP.BF16.F32.PACK_AB R158, R37, R36 ;  /* 0x00000024259e723e */ /* 0x010fc600000010ff */
[--C-:B------:R-:W-:Y:S01]  /*37d0*/  FFMA.FTZ R26, R26, UR20, -R5.reuse ;  /* 0x000000141a1a7c23 */ /* 0x100fe20008010805 */
[--C-:B------:R-:W-:Y:S01]  /*37e0*/  FFMA.FTZ R27, R27, UR20, -R5.reuse ;  /* 0x000000141b1b7c23 */ /* 0x100fe20008010805 */
[--C-:B------:R-:W-:Y:S01]  /*37f0*/  FFMA.FTZ R30, R30, UR20, -R5.reuse ;  /* 0x000000141e1e7c23 */ /* 0x100fe20008010805 */
[--C-:B------:R-:W-:Y:S01]  /*3800*/  FFMA.FTZ R31, R31, UR20, -R5.reuse ;  /* 0x000000141f1f7c23 */ /* 0x100fe20008010805 */
[--C-:B------:R-:W-:Y:S01]  /*3810*/  FFMA.FTZ R34, R34, UR20, -R5.reuse ;  /* 0x0000001422227c23 */ /* 0x100fe20008010805 */
[--C-:B------:R-:W-:Y:S01]  /*3820*/  FFMA.FTZ R35, R35, UR20, -R5.reuse ;  /* 0x0000001423237c23 */ /* 0x100fe20008010805 */
[----:B------:R-:W-:Y:S01]  /*3830*/  MUFU.EX2 R26, R26 ;  /* 0x0000001a001a7308 */ /* 0x000fe20000000800 */
[--C-:B------:R-:W-:Y:S01]  /*3840*/  FFMA.FTZ R38, R38, UR20, -R5.reuse ;  /* 0x0000001426267c23 */ /* 0x100fe20008010805 */
[--C-:B------:R-:W-:Y:S01]  /*3850*/  FFMA.FTZ R39, R39, UR20, -R5.reuse ;  /* 0x0000001427277c23 */ /* 0x100fe20008010805 */
[--C-:B------:R-:W-:Y:S01]  /*3860*/  FFMA.FTZ R42, R42, UR20, -R5.reuse ;  /* 0x000000142a2a7c23 */ /* 0x100fe20008010805 */
[--C-:B------:R-:W-:Y:S01]  /*3870*/  FFMA.FTZ R43, R43, UR20, -R5.reuse ;  /* 0x000000142b2b7c23 */ /* 0x100fe20008010805 */
[--C-:B------:R-:W-:Y:S01]  /*3880*/  FFMA.FTZ R46, R46, UR20, -R5.reuse ;  /* 0x000000142e2e7c23 */ /* 0x100fe20008010805 */
[--C-:B------:R-:W-:Y:S01]  /*3890*/  FFMA.FTZ R47, R47, UR20, -R5.reuse ;  /* 0x000000142f2f7c23 */ /* 0x100fe20008010805 */
[----:B------:R-:W-:Y:S01]  /*38a0*/  FADD.FTZ R13, R33, R10 ;  /* 0x0000000a210d7221 */ /* 0x000fe20000010000 */
[----:B------:R-:W3:Y:S01]  /*38b0*/  MUFU.EX2 R27, R27 ;  /* 0x0000001b001b7308 */ /* 0x000ee20000000800 */
[--C-:B------:R-:W-:Y:S01]  /*38c0*/  FFMA.FTZ R50, R50, UR20, -R5.reuse ;  /* 0x0000001432327c23 */ /* 0x100fe20008010805 */
[----:B------:R-:W-:Y:S01]  /*38d0*/  FFMA.FTZ R51, R51, UR20, -R5 ;  /* 0x0000001433337c23 */ /* 0x000fe20008010805 */
[----:B------:R-:W-:Y:S01]  /*38e0*/  FADD.FTZ R10, R36, R13 ;  /* 0x0000000d240a7221 */ /* 0x000fe20000010000 */
[--C-:B------:R-:W-:Y:S01]  /*38f0*/  FFMA.FTZ R54, R54, UR20, -R5.reuse ;  /* 0x0000001436367c23 */ /* 0x100fe20008010805 */
[----:B------:R-:W-:-:S02]  /*3900*/  FFMA.FTZ R5, R55, UR20, -R5 ;  /* 0x0000001437057c23 */ /* 0x000fc40008010805 */
[----:B------:R-:W-:Y:S01]  /*3910*/  FADD.FTZ R13, R37, R10 ;  /* 0x0000000a250d7221 */ /* 0x000fe20000010000 */
[----:B------:R-:W4:Y:S03]  /*3920*/  MUFU.EX2 R30, R30 ;  /* 0x0000001e001e7308 */ /* 0x000f260000000800 */
[----:B0-----:R-:W-:-:S05]  /*3930*/  FADD.FTZ R10, R40, R13 ;  /* 0x0000000d280a7221 */ /* 0x001fca0000010000 */
[----:B------:R-:W0:Y:S01]  /*3940*/  MUFU.EX2 R31, R31 ;  /* 0x0000001f001f7308 */ /* 0x000e220000000800 */
[----:B---3--:R-:W-:Y:S01]  /*3950*/  FADD.FTZ R11, R26, R27 ;  /* 0x0000001b1a0b7221 */ /* 0x008fe20000010000 */
[----:B------:R-:W-:-:S06]  /*3960*/  F2FP.BF16.F32.PACK_AB R153, R27, R26 ;  /* 0x0000001a1b99723e */ /* 0x000fcc00000010ff */
[----:B------:R-:W3:Y:S01]  /*3970*/  MUFU.EX2 R34, R34 ;  /* 0x0000002200227308 */ /* 0x000ee20000000800 */
[----:B----4-:R-:W-:-:S07]  /*3980*/  FADD.FTZ R6, R30, R11 ;  /* 0x0000000b1e067221 */ /* 0x010fce0000010000 */
[----:B------:R-:W4:Y:S01]  /*3990*/  MUFU.EX2 R35, R35 ;  /* 0x0000002300237308 */ /* 0x000f220000000800 */
[C---:B0-----:R-:W-:Y:S01]  /*39a0*/  FADD.FTZ R11, R31.reuse, R6 ;  /* 0x000000061f0b7221 */ /* 0x041fe20000010000 */
[----:B------:R-:W-:-:S05]  /*39b0*/  F2FP.BF16.F32.PACK_AB R155, R31, R30 ;  /* 0x0000001e1f9b723e */ /* 0x000fca00000010ff */
[----:B------:R0:W-:Y:S01]  /*39c0*/  STSM.16.M88.4 [R22+0x26800], R152 ;  /* 0x0268009816007844 */ /* 0x0001e20000000200 */
[----:B------:R-:W5:Y:S01]  /*39d0*/  MUFU.EX2 R38, R38 ;  /* 0x0000002600267308 */ /* 0x000f620000000800 */
[----:B---3--:R-:W-:-:S07]  /*39e0*/  FADD.FTZ R6, R34, R11 ;  /* 0x0000000b22067221 */ /* 0x008fce0000010000 */
[----:B------:R-:W3:Y:S01]  /*39f0*/  MUFU.EX2 R39, R39 ;  /* 0x0000002700277308 */ /* 0x000ee20000000800 */
[C---:B----4-:R-:W-:Y:S01]  /*3a00*/  FADD.FTZ R11, R35.reuse, R6 ;  /* 0x00000006230b7221 */ /* 0x050fe20000010000 */
[----:B------:R-:W-:-:S06]  /*3a10*/  F2FP.BF16.F32.PACK_AB R157, R35, R34 ;  /* 0x00000022239d723e */ /* 0x000fcc00000010ff */
[----:B------:R-:W4:Y:S01]  /*3a20*/  MUFU.EX2 R42, R42 ;  /* 0x0000002a002a7308 */ /* 0x000f220000000800 */
[----:B-----5:R-:W-:-:S07]  /*3a30*/  FADD.FTZ R6, R38, R11 ;  /* 0x0000000b26067221 */ /* 0x020fce0000010000 */
[----:B------:R-:W5:Y:S01]  /*3a40*/  MUFU.EX2 R41, R41 ;  /* 0x0000002900297308 */ /* 0x000f620000000800 */
[C---:B---3--:R-:W-:Y:S01]  /*3a50*/  FADD.FTZ R11, R39.reuse, R6 ;  /* 0x00000006270b7221 */ /* 0x048fe20000010000 */
[----:B------:R-:W-:-:S05]  /*3a60*/  F2FP.BF16.F32.PACK_AB R159, R39, R38 ;  /* 0x00000026279f723e */ /* 0x000fca00000010ff */
[----:B------:R0:W-:Y:S01]  /*3a70*/  STSM.16.M88.4 [R19], R156 ;  /* 0x0000009c13007844 */ /* 0x0001e20000000200 */
[----:B------:R-:W3:Y:S01]  /*3a80*/  MUFU.EX2 R43, R43 ;  /* 0x0000002b002b7308 */ /* 0x000ee20000000800 */
[----:B----4-:R-:W-:-:S07]  /*3a90*/  FADD.FTZ R6, R42, R11 ;  /* 0x0000000b2a067221 */ /* 0x010fce0000010000 */
[----:B------:R-:W4:Y:S01]  /*3aa0*/  MUFU.EX2 R44, R44 ;  /* 0x0000002c002c7308 */ /* 0x000f220000000800 */
[C---:B-----5:R-:W-:Y:S01]  /*3ab0*/  FADD.FTZ R13, R41.reuse, R10 ;  /* 0x0000000a290d7221 */ /* 0x060fe20000010000 */
[----:B------:R-:W-:-:S06]  /*3ac0*/  F2FP.BF16.F32.PACK_AB R160, R41, R40 ;  /* 0x0000002829a0723e */ /* 0x000fcc00000010ff */
[----:B------:R-:W5:Y:S01]  /*3ad0*/  MUFU.EX2 R46, R46 ;  /* 0x0000002e002e7308 */ /* 0x000f620000000800 */
[C---:B---3--:R-:W-:Y:S01]  /*3ae0*/  FADD.FTZ R11, R43.reuse, R6 ;  /* 0x000000062b0b7221 */ /* 0x048fe20000010000 */
[----:B------:R-:W-:-:S06]  /*3af0*/  F2FP.BF16.F32.PACK_AB R161, R43, R42 ;  /* 0x0000002a2ba1723e */ /* 0x000fcc00000010ff */
[----:B------:R-:W3:Y:S01]  /*3b00*/  MUFU.EX2 R45, R45 ;  /* 0x0000002d002d7308 */ /* 0x000ee20000000800 */
[----:B----4-:R-:W-:-:S07]  /*3b10*/  FADD.FTZ R6, R44, R13 ;  /* 0x0000000d2c067221 */ /* 0x010fce0000010000 */
[----:B------:R-:W4:Y:S01]  /*3b20*/  MUFU.EX2 R47, R47 ;  /* 0x0000002f002f7308 */ /* 0x000f220000000800 */
[----:B-----5:R-:W-:-:S07]  /*3b30*/  FADD.FTZ R10, R46, R11 ;  /* 0x0000000b2e0a7221 */ /* 0x020fce0000010000 */
[----:B------:R-:W-:Y:S01]  /*3b40*/  MUFU.EX2 R48, R48 ;  /* 0x0000003000307308 */ /* 0x000fe20000000800 */
[C---:B---3--:R-:W-:Y:S01]  /*3b50*/  F2FP.BF16.F32.PACK_AB R162, R45.reuse, R44 ;  /* 0x0000002c2da2723e */ /* 0x048fe200000010ff */
[----:B------:R-:W-:-:S06]  /*3b60*/  FADD.FTZ R45, R45, R6 ;  /* 0x000000062d2d7221 */ /* 0x000fcc0000010000 */
[----:B------:R-:W3:Y:S01]  /*3b70*/  MUFU.EX2 R49, R49 ;  /* 0x0000003100317308 */ /* 0x000ee20000000800 */
[C---:B----4-:R-:W-:Y:S01]  /*3b80*/  F2FP.BF16.F32.PACK_AB R163, R47.reuse, R46 ;  /* 0x0000002e2fa3723e */ /* 0x050fe200000010ff */
[----:B------:R-:W-:-:S04]  /*3b90*/  FADD.FTZ R47, R47, R10 ;  /* 0x0000000a2f2f7221 */ /* 0x000fc80000010000 */
[----:B------:R0:W-:Y:S02]  /*3ba0*/  STSM.16.M88.4 [R184], R160 ;  /* 0x000000a0b8007844 */ /* 0x0001e40000000200 */
[----:B------:R-:W-:Y:S08]  /*3bb0*/  MUFU.EX2 R50, R50 ;  /* 0x0000003200327308 */ /* 0x000ff00000000800 */
[----:B------:R-:W4:Y:S01]  /*3bc0*/  MUFU.EX2 R51, R51 ;  /* 0x0000003300337308 */ /* 0x000f220000000800 */
[----:B---3--:R-:W-:Y:S01]  /*3bd0*/  F2FP.BF16.F32.PACK_AB R164, R49, R48 ;  /* 0x0000003031a4723e */ /* 0x008fe200000010ff */
[----:B------:R-:W-:-:S04]  /*3be0*/  FADD.FTZ R48, R48, R45 ;  /* 0x0000002d30307221 */ /* 0x000fc80000010000 */
[----:B------:R-:W-:Y:S02]  /*3bf0*/  FADD.FTZ R49, R49, R48 ;  /* 0x0000003031317221 */ /* 0x000fe40000010000 */
[----:B------:R-:W3:Y:S08]  /*3c00*/  MUFU.EX2 R52, R52 ;  /* 0x0000003400347308 */ /* 0x000ef00000000800 */
[----:B------:R-:W5:Y:S01]  /*3c10*/  MUFU.EX2 R9, R9 ;  /* 0x0000000900097308 */ /* 0x000f620000000800 */
[----:B----4-:R-:W-:Y:S01]  /*3c20*/  F2FP.BF16.F32.PACK_AB R165, R51, R50 ;  /* 0x0000003233a5723e */ /* 0x010fe200000010ff */
[----:B------:R-:W-:-:S04]  /*3c30*/  FADD.FTZ R50, R50, R47 ;  /* 0x0000002f32327221 */ /* 0x000fc80000010000 */
[----:B------:R-:W-:Y:S02]  /*3c40*/  FADD.FTZ R51, R51, R50 ;  /* 0x0000003233337221 */ /* 0x000fe40000010000 */
[----:B------:R-:W-:Y:S01]  /*3c50*/  MUFU.EX2 R54, R54 ;  /* 0x0000003600367308 */ /* 0x000fe20000000800 */
[----:B---3--:R-:W-:-:S07]  /*3c60*/  FADD.FTZ R6, R52, R49 ;  /* 0x0000003134067221 */ /* 0x008fce0000010000 */
[----:B------:R-:W3:Y:S01]  /*3c70*/  MUFU.EX2 R5, R5 ;  /* 0x0000000500057308 */ /* 0x000ee20000000800 */
[C---:B-----5:R-:W-:Y:S01]  /*3c80*/  F2FP.BF16.F32.PACK_AB R166, R9.reuse, R52 ;  /* 0x0000003409a6723e */ /* 0x060fe200000010ff */
[----:B------:R-:W-:Y:S01]  /*3c90*/  FADD.FTZ R6, R9, R6 ;  /* 0x0000000609067221 */ /* 0x000fe20000010000 */
[----:B---3--:R-:W-:Y:S01]  /*3ca0*/  F2FP.BF16.F32.PACK_AB R167, R5, R54 ;  /* 0x0000003605a7723e */ /* 0x008fe200000010ff */
[----:B------:R-:W-:-:S04]  /*3cb0*/  FADD.FTZ R54, R54, R51 ;  /* 0x0000003336367221 */ /* 0x000fc80000010000 */
[----:B------:R0:W-:Y:S01]  /*3cc0*/  STSM.16.M88.4 [R23], R164 ;  /* 0x000000a417007844 */ /* 0x0001e20000000200 */
[----:B------:R-:W-:Y:S01]  /*3cd0*/  FADD.FTZ R5, R5, R54 ;  /* 0x0000003605057221 */ /* 0x000fe20000010000 */
[----:B------:R-:W-:Y:S06]  /*3ce0*/  @!P0 BRA `(.L_x_26) ;  /* 0x0000000000048947 */ /* 0x000fec0003800000 */
[----:B------:R-:W-:Y:S01]  /*3cf0*/  BPT.TRAP 0x1 ;  /* 0x000000040000795c */ /* 0x000fe20000300000 */
.L_x_26:
[----:B------:R3:W4:Y:S01]  /*3d00*/  SYNCS.PHASECHK.TRANS64.TRYWAIT P1, [R7+URZ+0x28c50], R8 ;  /* 0x028c5008070075a7 */ /* 0x000722000802017f */
[----:B------:R-:W-:Y:S05]  /*3d10*/  @!P0 BRA `(.L_x_27) ;  /* 0x0000000000048947 */ /* 0x000fea0003800000 */
[----:B------:R-:W-:Y:S01]  /*3d20*/  BPT.TRAP 0x1 ;  /* 0x000000040000795c */ /* 0x000fe20000300000 */
.L_x_27:
[----:B------:R-:W-:Y:S01]  /*3d30*/  ULOP3.LUT UR52, UR52, 0x2000000, URZ, 0xfc, !UPT ;  /* 0x0200000034347892 */ /* 0x000fe2000f8efc3f */
[----:B----4-:R-:W-:Y:S11]  /*3d40*/  @P1 BRA `(.L_x_28) ;  /* 0x0000000000081947 */ /* 0x010ff60003800000 */
[----:B------:R-:W4:Y:S02]  /*3d50*/  SYNCS.PHASECHK.TRANS64.TRYWAIT P1, [R7+URZ+0x28c50], R8 ;  /* 0x028c5008070075a7 */ /* 0x000f24000802017f */
[----:B----4-:R-:W-:Y:S05]  /*3d60*/  @!P1 BRA `(.L_x_29) ;  /* 0x0000008400b09947 */ /* 0x010fea0003800000 */
.L_x_28:
[----:B------:R-:W-:Y:S01]  /*3d70*/  ULEA UR10, UR47, UR52, 0xc ;  /* 0x000000342f0a7291 */ /* 0x000fe2000f8e603f */
[----:B------:R-:W-:Y:S01]  /*3d80*/  WARPGROUP.ARRIVE ;  /* 0x00000000000079c5 */ /* 0x000fe20000000000 */
[----:B------:R-:W-:-:S05]  /*3d90*/  UMOV UR7, 0x40000040 ;  /* 0x4000004000077882 */ /* 0x000fca0000000000 */
[----:B------:R-:W-:Y:S02]  /*3da0*/  UMOV UR6, UR10 ;  /* 0x0000000a00067c82 */ /* 0x000fe40008000000 */
[----:B------:R-:W-:Y:S01]  /*3db0*/  HGMMA.64x256x16.F32.BF16 R24, R152, gdesc[UR4].tnspB, RZ, !UPT, gsb0 ;  /* 0x43e0000498187df0 */ /* 0x000fe2000c0018ff */
[----:B------:R-:W-:Y:S01]  /*3dc0*/  UIADD3 UR6, UR10, 0x80, URZ ;  /* 0x000000800a067890 */ /* 0x000fe2000fffe03f */
[----:B------:R-:W-:Y:S01]  /*3dd0*/  UMOV UR7, 0x40000040 ;  /* 0x4000004000077882 */ /* 0x000fe20000000000 */
[----:B------:R-:W-:Y:S02]  /*3de0*/  WARPGROUP.DEPBAR.LE gsb0, 0x0 ;  /* 0x00008000000079c5 */ /* 0x000fe40000010000 */
[----:B------:R-:W-:-:S15]  /*3df0*/  WARPGROUP.ARRIVE ;  /* 0x00000000000079c5 */ /* 0x000fde0000000000 */
[----:B------:R-:W-:-:S08]  /*3e00*/  NOP ;  /* 0x0000000000007918 */ /* 0x000fd00000000000 */
[----:B------:R-:W-:Y:S01]  /*3e10*/  HGMMA.64x256x16.F32.BF16 R24, R156, gdesc[UR4].tnspB, R24, gsb0 ;  /* 0x43e000049c187df0 */ /* 0x000fe20008001818 */
        /* <DEDUP_REMOVED lines=11> */
[----:B------:R-:W-:Y:S03]  /*3ed0*/  HGMMA.64x256x16.F32.BF16 R24, R164, gdesc[UR4].tnspB, R24, gsb0 ;  /* 0x43e00004a4187df0 */ /* 0x000fe60008001818 */
[----:B------:R-:W-:Y:S02]  /*3ee0*/  WARPGROUP.DEPBAR.LE gsb0, 0x0 ;  /* 0x00008000000079c5 */ /* 0x000fe40000010000 */
[----:B------:R-:W-:Y:S01]  /*3ef0*/  @!PT LDS RZ, [RZ] ;  /* 0x00000000fffff984 */ /* 0x000fe20000000800 */
[----:B------:R-:W-:Y:S01]  /*3f00*/  @!PT LDS RZ, [RZ] ;  /* 0x00000000fffff984 */ /* 0x000fe20000000800 */
[----:B------:R-:W-:Y:S01]  /*3f10*/  @!PT LDS RZ, [RZ] ;  /* 0x00000000fffff984 */ /* 0x000fe20000000800 */
[----:B------:R-:W-:Y:S01]  /*3f20*/  @!PT LDS RZ, [RZ] ;  /* 0x00000000fffff984 */ /* 0x000fe20000000800 */
[----:B------:R5:W-:Y:S06]  /*3f30*/  MEMBAR.ALL.CTA ;  /* 0x0000000000007992 */ /* 0x000bec0000008000 */
[----:B-----5:R-:W5:Y:S02]  /*3f40*/  FENCE.VIEW.ASYNC.S ;  /* 0x00000000000073c6 */ /* 0x020f640000000000 */
[----:B-----5:R-:W-:Y:S01]  /*3f50*/  NOP ;  /* 0x0000000000007918 */ /* 0x020fe20000000000 */
[----:B------:R-:W-:Y:S06]  /*3f60*/  BAR.ARV 0xe, 0x100 ;  /* 0x0384000000007b1d */ /* 0x000fec0000002000 */
[----:B------:R-:W-:Y:S05]  /*3f70*/  @!P0 BRA `(.L_x_30) ;  /* 0x0000000000048947 */ /* 0x000fea0003800000 */
[----:B------:R-:W-:Y:S01]  /*3f80*/  BPT.TRAP 0x1 ;  /* 0x000000040000795c */ /* 0x000fe20000300000 */
.L_x_30:
[----:B------:R-:W-:Y:S01]  /*3f90*/  R2UR UR6, R7 ;  /* 0x00000000070672ca */ /* 0x000fe200000e0000 */
[----:B------:R-:W-:-:S06]  /*3fa0*/  UISETP.GE.AND UP0, UPT, UR49, 0x41, UPT ;  /* 0x000000413100788c */ /* 0x000fcc000bf06270 */
[----:B------:R-:W-:-:S06]  /*3fb0*/  PLOP3.LUT P1, PT, PT, PT, UP0, 0x80, 0x0 ;  /* 0x000000000000781c */ /* 0x000fcc0003f2f008 */
[----:B------:R-:W-:-:S04]  /*3fc0*/  UIADD3 UR6, UR6, 0x28c60, URZ ;  /* 0x00028c6006067890 */ /* 0x000fc8000fffe03f */
[----:B------:R-:W-:-:S09]  /*3fd0*/  UPRMT UR6, UR39, 0x654, UR6 ;  /* 0x0000065427067896 */ /* 0x000fd20008000006 */
[----:B------:R-:W-:Y:S01]  /*3fe0*/  SYNCS.ARRIVE.TRANS64.RED.A1T0 RZ, [UR6], RZ ;  /* 0x000000ffffff79a7 */ /* 0x000fe20008100406 */
[----:B------:R-:W-:Y:S05]  /*3ff0*/  @!P1 BRA `(.L_x_31) ;  /* 0x0000001800509947 */ /* 0x000fea0003800000 */
[----:B------:R-:W-:Y:S01]  /*4000*/  IMAD.MOV.U32 R9, RZ, RZ, R3 ;  /* 0x000000ffff097224 */ /* 0x000fe200078e0003 */
[----:B------:R-:W-:Y:S01]  /*4010*/  UIADD3 UR48, UR48, -0x2, URZ ;  /* 0xfffffffe30307890 */ /* 0x000fe2000fffe03f */
[----:B-1234-:R-:W-:Y:S01]  /*4020*/  IMAD.MOV.U32 R7, RZ, RZ, R0 ;  /* 0x000000ffff077224 */ /* 0x01efe200078e0000 */
[----:B------:R-:W-:Y:S01]  /*4030*/  UMOV UR22, UR47 ;  /* 0x0000002f00167c82 */ /* 0x000fe20008000000 */
[----:B------:R-:W-:-:S09]  /*4040*/  ULDC UR20, c[0x0][0x988] ;  /* 0x0002620000147ab9 */ /* 0x000fd20000000800 */
.L_x_42:
[----:B------:R-:W-:Y:S01]  /*4050*/  UIADD3 UR47, UR22, 0x1, URZ ;  /* 0x00000001162f7890 */ /* 0x000fe2000fffe03f */
[----:B------:R-:W-:Y:S01]  /*4060*/  IMAD.U32 R0, RZ, RZ, UR48 ;  /* 0x00000030ff007e24 */ /* 0x000fe2000f8e00ff */
[----:B------:R-:W-:Y:S02]  /*4070*/  UIADD3 UR48, UR48, -0x1, URZ ;  /* 0xffffffff30307890 */ /* 0x000fe4000fffe03f */
[----:B------:R-:W-:Y:S02]  /*4080*/  UISETP.NE.AND UP0, UPT, UR47, 0x2, UPT ;  /* 0x000000022f00788c */ /* 0x000fe4000bf05270 */
[----:B------:R-:W-:Y:S02]  /*4090*/  ISETP.GT.AND P1, PT, R0, RZ, PT ;  /* 0x000000ff0000720c */ /* 0x000fe40003f24270 */
[----:B------:R-:W-:Y:S02]  /*40a0*/  USEL UR6, URZ, 0x1, UP0 ;  /* 0x000000013f067887 */ /* 0x000fe40008000000 */
[----:B------:R-:W-:-:S02]  /*40b0*/  USEL UR47, UR47, URZ, UP0 ;  /* 0x0000003f2f2f7287 */ /* 0x000fc40008000000 */
[----:B------:R-:W-:Y:S01]  /*40c0*/  ULOP3.LUT UR37, UR37, UR6, URZ, 0x3c, !UPT ;  /* 0x0000000625257292 */ /* 0x000fe2000f8e3c3f */
[----:B012---:R-:W-:Y:S11]  /*40d0*/  @!P0 BRA `(.L_x_32) ;  /* 0x0000000000048947 */ /* 0x007ff60003800000 */
[----:B------:R-:W-:Y:S01]  /*40e0*/  BPT.TRAP 0x1 ;  /* 0x000000040000795c */ /* 0x000fe20000300000 */
.L_x_32:
[----:B------:R-:W-:Y:S01]  /*40f0*/  ULEA UR21, UR47, UR42, 0x3 ;  /* 0x0000002a2f157291 */ /* 0x000fe2000f8e183f */
[----:B------:R-:W-:-:S05]  /*4100*/  IMAD.U32 R8, RZ, RZ, UR37 ;  /* 0x00000025ff087e24 */ /* 0x000fca000f8e00ff */
[----:B------:R-:W-:-:S04]  /*4110*/  SHF.L.U32 R8, R8, 0x1f, RZ ;  /* 0x0000001f08087819 */ /* 0x000fc800000006ff */
[----:B------:R1:W2:Y:S01]  /*4120*/  SYNCS.PHASECHK.TRANS64.TRYWAIT P2, [UR21+0x28c30], R8 ;  /* 0x028c3008ff0075a7 */ /* 0x0002a20008040155 */
[----:B------:R-:W-:Y:S05]  /*4130*/  @!P0 BRA `(.L_x_33) ;  /* 0x0000000000048947 */ /* 0x000fea0003800000 */
[----:B------:R-:W-:Y:S01]  /*4140*/  BPT.TRAP 0x1 ;  /* 0x000000040000795c */ /* 0x000fe20000300000 */
.L_x_33:
[----:B--2---:R-:W-:Y:S05]  /*4150*/  @P2 BRA `(.L_x_34) ;  /* 0x0000000000082947 */ /* 0x004fea0003800000 */
[----:B------:R-:W2:Y:S02]  /*4160*/  SYNCS.PHASECHK.TRANS64.TRYWAIT P2, [UR21+0x28c30], R8 ;  /* 0x028c3008ff0075a7 */ /* 0x000ea40008040155 */
[----:B--2---:R-:W-:Y:S05]  /*4170*/  @!P2 BRA `(.L_x_35) ;  /* 0x0000008000c0a947 */ /* 0x004fea0003800000 */
.L_x_34:
[----:B------:R-:W-:Y:S01]  /*4180*/  R2UR UR18, R4 ;  /* 0x00000000041272ca */ /* 0x000fe200000e0000 */
[----:B------:R-:W-:Y:S01]  /*4190*/  UIADD3 UR6, UR42, 0x20400, URZ ;  /* 0x000204002a067890 */ /* 0x000fe2000fffe03f */
[----:B0-----:R-:W-:Y:S01]  /*41a0*/  WARPGROUP.ARRIVE ;  /* 0x00000000000079c5 */ /* 0x001fe20000000000 */
        /* <DEDUP_REMOVED lines=10> */
[----:B------:R-:W-:Y:S02]  /*4250*/  UIADD3 UR10, UR18, 0x4, URZ ;  /* 0x00000004120a7890 */ /* 0x000fe4000fffe03f */
[----:B------:R-:W-:-:S03]  /*4260*/  UIADD3 UR14, UR18, 0x6, URZ ;  /* 0x00000006120e7890 */ /* 0x000fc6000fffe03f */
[----:B------:R-:W-:Y:S03]  /*4270*/  HGMMA.64x64x16.F32.BF16 R152, gdesc[UR16], RZ, !UPT, gsb0 ;  /* 0x00e00000109879f0 */ /* 0x000fe6000c0018ff */
        /* <DEDUP_REMOVED lines=12> */
.L_x_36:
[----:B------:R-:W-:Y:S01]  /*4340*/  FMNMX.FTZ R0, R152, R7, !PT ;  /* 0x0000000798007209 */ /* 0x000fe20007810000 */
[----:B------:R-:W-:-:S03]  /*4350*/  UIADD3 UR6, UR21, 0x28c40, URZ ;  /* 0x00028c4015067890 */ /* 0x000fc6000fffe03f */
[----:B--2---:R-:W-:Y:S01]  /*4360*/  FMNMX.FTZ R3, R153, R0, !PT ;  /* 0x0000000099037209 */ /* 0x004fe20007810000 */
[----:B------:R-:W-:-:S03]  /*4370*/  UPRMT UR6, UR39, 0x654, UR6 ;  /* 0x0000065427067896 */ /* 0x000fc60008000006 */
[----:B------:R-:W-:-:S04]  /*4380*/  FMNMX.FTZ R0, R156, R3, !PT ;  /* 0x000000039c007209 */ /* 0x000fc80007810000 */
[----:B------:R-:W-:Y:S02]  /*4390*/  FMNMX.FTZ R3, R157, R0, !PT ;  /* 0x000000009d037209 */ /* 0x000fe40007810000 */
[----:B------:R-:W-:Y:S02]  /*43a0*/  SYNCS.ARRIVE.TRANS64.RED.A1T0 RZ, [UR6], RZ ;  /* 0x000000ffffff79a7 */ /* 0x000fe40008100406 */
[----:B------:R-:W-:-:S04]  /*43b0*/  FMNMX.FTZ R0, R160, R3, !PT ;  /* 0x00000003a0007209 */ /* 0x000fc80007810000 */
        /* <DEDUP_REMOVED lines=10> */
[----:B------:R-:W-:-:S05]  /*4460*/  FMNMX.FTZ R11, R181, R0, !PT ;  /* 0x00000000b50b7209 */ /* 0x000fca0007810000 */
[----:B------:R-:W0:Y:S02]  /*4470*/  SHFL.BFLY PT, R0, R11, 0x2, 0x1f ;  /* 0x0c401f000b007f89 */ /* 0x000e2400000e0000 */
        /* <DEDUP_REMOVED lines=10> */
[----:B------:R-:W-:-:S03]  /*4520*/  FMNMX.FTZ R3, R167, R10, !PT ;  /* 0x0000000aa7037209 */ /* 0x000fc60007810000 */
[----:B------:R-:W-:Y:S01]  /*4530*/  FMUL.FTZ R190, R0, UR20 ;  /* 0x0000001400be7c20 */ /* 0x000fe20008410000 */
[----:B------:R-:W-:Y:S01]  /*4540*/  FMNMX.FTZ R10, R170, R3, !PT ;  /* 0x00000003aa0a7209 */ /* 0x000fe20007810000 */
[----:B------:R-:W-:Y:S02]  /*4550*/  FADD.FTZ R7, -R0, R7 ;  /* 0x0000000700077221 */ /* 0x000fe40000010100 */
[--C-:B------:R-:W-:Y:S01]  /*4560*/  FFMA.FTZ R11, R153, UR20, -R190.reuse ;  /* 0x00000014990b7c23 */ /* 0x100fe200080108be */
[----:B------:R-:W-:Y:S01]  /*4570*/  FMNMX.FTZ R3, R171, R10, !PT ;  /* 0x0000000aab037209 */ /* 0x000fe20007810000 */
[--C-:B------:R-:W-:Y:S01]  /*4580*/  FFMA.FTZ R21, R157, UR20, -R190.reuse ;  /* 0x000000149d157c23 */ /* 0x100fe200080108be */
[--C-:B------:R-:W-:Y:S01]  /*4590*/  FFMA.FTZ R13, R156, UR20, -R190.reuse ;  /* 0x000000149c0d7c23 */ /* 0x100fe200080108be */
[--C-:B------:R-:W-:Y:S01]  /*45a0*/  FFMA.FTZ R156, R160, UR20, -R190.reuse ;  /* 0x00000014a09c7c23 */ /* 0x100fe200080108be */
[----:B------:R-:W-:Y:S01]  /*45b0*/  FMNMX.FTZ R10, R174, R3, !PT ;  /* 0x00000003ae0a7209 */ /* 0x000fe20007810000 */
[--C-:B------:R-:W-:Y:S01]  /*45c0*/  FFMA.FTZ R160, R168, UR20, -R190.reuse ;  /* 0x00000014a8a07c23 */ /* 0x100fe200080108be */
[----:B------:R-:W-:Y:S01]  /*45d0*/  FMUL.FTZ R7, R7, UR20 ;  /* 0x0000001407077c20 */ /* 0x000fe20008410000 */
        /* <DEDUP_REMOVED lines=8> */
[----:B------:R-:W-:Y:S01]  /*4660*/  FFMA.FTZ R181, R181, UR20, -R190 ;  /* 0x00000014b5b57c23 */ /* 0x000fe200080108be */
[----:B------:R-:W-:Y:S01]  /*4670*/  FMNMX.FTZ R3, R179, R10, !PT ;  /* 0x0000000ab3037209 */ /* 0x000fe20007810000 */
[----:B------:R-:W0:Y:S03]  /*4680*/  MUFU.EX2 R7, R7 ;  /* 0x0000000700077308 */ /* 0x000e260000000800 */
[----:B------:R-:W-:-:S04]  /*4690*/  FMNMX.FTZ R12, R182, R3, !PT ;  /* 0x00000003b60c7209 */ /* 0x000fc80007810000 */
[----:B------:R-:W-:Y:S01]  /*46a0*/  FMNMX.FTZ R3, R183, R12, !PT ;  /* 0x0000000cb7037209 */ /* 0x000fe20007810000 */
[----:B------:R-:W2:Y:S01]  /*46b0*/  MUFU.EX2 R152, R152 ;  /* 0x0000009800987308 */ /* 0x000ea20000000800 */
[--C-:B------:R-:W-:Y:S01]  /*46c0*/  FFMA.FTZ R12, R164, UR20, -R190.reuse ;  /* 0x00000014a40c7c23 */ /* 0x100fe200080108be */
[--C-:B------:R-:W-:Y:S02]  /*46d0*/  FFMA.FTZ R164, R176, UR20, -R190.reuse ;  /* 0x00000014b0a47c23 */ /* 0x100fe400080108be */
[----:B------:R-:W3:Y:S04]  /*46e0*/  SHFL.BFLY PT, R14, R3, 0x2, 0x1f ;  /* 0x0c401f00030e7f89 */ /* 0x000ee800000e0000 */
[----:B------:R4:W5:Y:S01]  /*46f0*/  MUFU.EX2 R10, R13 ;  /* 0x0000000d000a7308 */ /* 0x0009620000000800 */
[-C--:B0-----:R-:W-:Y:S01]  /*4700*/  FMUL.FTZ R24, R24, R7.reuse ;  /* 0x0000000718187220 */ /* 0x081fe20000410000 */
[-C--:B------:R-:W-:Y:S01]  /*4710*/  FMUL.FTZ R25, R25, R7.reuse ;  /* 0x0000000719197220 */ /* 0x080fe20000410000 */
[-C--:B------:R-:W-:Y:S01]  /*4720*/  FMUL.FTZ R28, R28, R7.reuse ;  /* 0x000000071c1c7220 */ /* 0x080fe20000410000 */
[-C--:B------:R-:W-:Y:S01]  /*4730*/  FMUL.FTZ R29, R29, R7.reuse ;  /* 0x000000071d1d7220 */ /* 0x080fe20000410000 */
[-C--:B------:R-:W-:Y:S01]  /*4740*/  FMUL.FTZ R32, R32, R7.reuse ;  /* 0x0000000720207220 */ /* 0x080fe20000410000 */
[-C--:B------:R-:W-:Y:S01]  /*4750*/  FMUL.FTZ R33, R33, R7.reuse ;  /* 0x0000000721217220 */ /* 0x080fe20000410000 */
[-C--:B------:R-:W-:Y:S01]  /*4760*/  FMUL.FTZ R36, R36, R7.reuse ;  /* 0x0000000724247220 */ /* 0x080fe20000410000 */
[----:B------:R-:W0:Y:S01]  /*4770*/  MUFU.EX2 R21, R21 ;  /* 0x0000001500157308 */ /* 0x000e220000000800 */
[--C-:B----4-:R-:W-:Y:S01]  /*4780*/  FFMA.FTZ R13, R165, UR20, -R190.reuse ;  /* 0x00000014a50d7c23 */ /* 0x110fe200080108be */
[--C-:B------:R-:W-:Y:S01]  /*4790*/  FFMA.FTZ R165, R173, UR20, -R190.reuse ;  /* 0x00000014ada57c23 */ /* 0x100fe200080108be */
[-C--:B------:R-:W-:Y:S01]  /*47a0*/  FMUL.FTZ R37, R37, R7.reuse ;  /* 0x0000000725257220 */ /* 0x080fe20000410000 */
[-C--:B------:R-:W-:Y:S01]  /*47b0*/  FMUL.FTZ R40, R40, R7.reuse ;  /* 0x0000000728287220 */ /* 0x080fe20000410000 */
[-C--:B------:R-:W-:Y:S01]  /*47c0*/  FMUL.FTZ R41, R41, R7.reuse ;  /* 0x0000000729297220 */ /* 0x080fe20000410000 */
[-C--:B------:R-:W-:Y:S01]  /*47d0*/  FMUL.FTZ R44, R44, R7.reuse ;  /* 0x000000072c2c7220 */ /* 0x080fe20000410000 */
[-C--:B------:R-:W-:Y:S01]  /*47e0*/  FMUL.FTZ R45, R45, R7.reuse ;  /* 0x000000072d2d7220 */ /* 0x080fe20000410000 */
[----:B------:R-:W-:Y:S01]  /*47f0*/  MUFU.EX2 R156, R156 ;  /* 0x0000009c009c7308 */ /* 0x000fe20000000800 */
[-C--:B------:R-:W-:Y:S01]  /*4800*/  FMUL.FTZ R48, R48, R7.reuse ;  /* 0x0000000730307220 */ /* 0x080fe20000410000 */
[-C--:B------:R-:W-:Y:S01]  /*4810*/  FMUL.FTZ R49, R49, R7.reuse ;  /* 0x0000000731317220 */ /* 0x080fe20000410000 */
[-C--:B------:R-:W-:Y:S01]  /*4820*/  FMUL.FTZ R52, R52, R7.reuse ;  /* 0x0000000734347220 */ /* 0x080fe20000410000 */
[----:B---3--:R-:W-:Y:S01]  /*4830*/  FMNMX.FTZ R20, R3, R14, !PT ;  /* 0x0000000e03147209 */ /* 0x008fe20007810000 */
[----:B------:R-:W-:Y:S01]  /*4840*/  FFMA.FTZ R14, R172, UR20, -R190 ;  /* 0x00000014ac0e7c23 */ /* 0x000fe200080108be */
[-C--:B------:R-:W-:Y:S01]  /*4850*/  FMUL.FTZ R53, R53, R7.reuse ;  /* 0x0000000735357220 */ /* 0x080fe20000410000 */
[-C--:B------:R-:W-:Y:S01]  /*4860*/  FMUL.FTZ R56, R56, R7.reuse ;  /* 0x0000000738387220 */ /* 0x080fe20000410000 */
[----:B------:R-:W-:Y:S01]  /*4870*/  MUFU.EX2 R15, R15 ;  /* 0x0000000f000f7308 */ /* 0x000fe20000000800 */
[----:B------:R-:W3:Y:S01]  /*4880*/  SHFL.BFLY PT, R3, R20, 0x1, 0x1f ;  /* 0x0c201f0014037f89 */ /* 0x000ee200000e0000 */
[-C--:B------:R-:W-:Y:S01]  /*4890*/  FMUL.FTZ R57, R57, R7.reuse ;  /* 0x0000000739397220 */ /* 0x080fe20000410000 */
        /* <DEDUP_REMOVED lines=20> */
[----:B------:R-:W-:Y:S01]  /*49e0*/  FMUL.FTZ R96, R96, R7 ;  /* 0x0000000760607220 */ /* 0x000fe20000410000 */
[----:B------:R-:W-:Y:S01]  /*49f0*/  MUFU.EX2 R160, R160 ;  /* 0x000000a000a07308 */ /* 0x000fe20000000800 */
[----:B---3--:R-:W-:Y:S01]  /*4a00*/  FMNMX.FTZ R3, R20, R3, !PT ;  /* 0x0000000314037209 */ /* 0x008fe20007810000 */
[-C--:B------:R-:W-:Y:S01]  /*4a10*/  FMUL.FTZ R97, R97, R7.reuse ;  /* 0x0000000761617220 */ /* 0x080fe20000410000 */
[-C--:B------:R-:W-:Y:S01]  /*4a20*/  FMUL.FTZ R100, R100, R7.reuse ;  /* 0x0000000764647220 */ /* 0x080fe20000410000 */
[-C--:B------:R-:W-:Y:S01]  /*4a30*/  FMUL.FTZ R101, R101, R7.reuse ;  /* 0x0000000765657220 */ /* 0x080fe20000410000 */
[-C--:B------:R-:W-:Y:S01]  /*4a40*/  FMUL.FTZ R104, R104, R7.reuse ;  /* 0x0000000768687220 */ /* 0x080fe20000410000 */
[C---:B------:R-:W-:Y:S01]  /*4a50*/  FADD.FTZ R153, -R3.reuse, R9 ;  /* 0x0000000903997221 */ /* 0x040fe20000010100 */
[----:B------:R-:W-:Y:S01]  /*4a60*/  FMUL.FTZ R157, R3, UR20 ;  /* 0x00000014039d7c20 */ /* 0x000fe20008410000 */
[----:B------:R-:W-:Y:S01]  /*4a70*/  MUFU.EX2 R20, R180 ;  /* 0x000000b400147308 */ /* 0x000fe20000000800 */
[----:B------:R-:W-:Y:S01]  /*4a80*/  FMUL.FTZ R105, R105, R7 ;  /* 0x0000000769697220 */ /* 0x000fe20000410000 */
[----:B------:R-:W-:Y:S01]  /*4a90*/  FMUL.FTZ R168, R153, UR20 ;  /* 0x0000001499a87c20 */ /* 0x000fe20008410000 */
[--C-:B------:R-:W-:Y:S01]  /*4aa0*/  FFMA.FTZ R153, R154, UR20, -R157.reuse ;  /* 0x000000149a997c23 */ /* 0x100fe2000801089d */
[----:B------:R-:W-:Y:S01]  /*4ab0*/  FFMA.FTZ R172, R155, UR20, -R157 ;  /* 0x000000149bac7c23 */ /* 0x000fe2000801089d */
[----:B------:R-:W-:-:S02]  /*4ac0*/  IMAD.MOV R154, RZ, RZ, -R18 ;  /* 0x000000ffff9a7224 */ /* 0x000fc400078e0a12 */
[--C-:B------:R-:W-:Y:S01]  /*4ad0*/  FFMA.FTZ R155, R158, UR20, -R157.reuse ;  /* 0x000000149e9b7c23 */ /* 0x100fe2000801089d */
[--C-:B------:R-:W-:Y:S01]  /*4ae0*/  FFMA.FTZ R176, R159, UR20, -R157.reuse ;  /* 0x000000149fb07c23 */ /* 0x100fe2000801089d */
[----:B------:R-:W-:Y:S01]  /*4af0*/  MUFU.EX2 R168, R168 ;  /* 0x000000a800a87308 */ /* 0x000fe20000000800 */
[--C-:B------:R-:W-:Y:S01]  /*4b00*/  FFMA.FTZ R158, R162, UR20, -R157.reuse ;  /* 0x00000014a29e7c23 */ /* 0x100fe2000801089d */
[----:B------:R-:W-:Y:S01]  /*4b10*/  ISETP.NE.AND P2, PT, R17, R154, PT ;  /* 0x0000009a1100720c */ /* 0x000fe20003f45270 */
[--C-:B------:R-:W-:Y:S01]  /*4b20*/  FFMA.FTZ R162, R167, UR20, -R157.reuse ;  /* 0x00000014a7a27c23 */ /* 0x100fe2000801089d */
[--C-:B------:R-:W-:Y:S01]  /*4b30*/  FFMA.FTZ R167, R171, UR20, -R157.reuse ;  /* 0x00000014aba77c23 */ /* 0x100fe2000801089d */
[----:B------:R-:W-:Y:S01]  /*4b40*/  MOV R171, UR22 ;  /* 0x0000001600ab7c02 */ /* 0x000fe20008000f00 */
[--C-:B------:R-:W-:Y:S01]  /*4b50*/  FFMA.FTZ R163, R163, UR20, -R157.reuse ;  /* 0x00000014a3a37c23 */ /* 0x100fe2000801089d */
[--C-:B------:R-:W-:Y:S01]  /*4b60*/  FFMA.FTZ R159, R166, UR20, -R157.reuse ;  /* 0x00000014a69f7c23 */ /* 0x100fe2000801089d */
[----:B------:R-:W3:Y:S01]  /*4b70*/  MUFU.EX2 R153, R153 ;  /* 0x0000009900997308 */ /* 0x000ee20000000800 */
[--C-:B------:R-:W-:Y:S01]  /*4b80*/  FFMA.FTZ R166, R170, UR20, -R157.reuse ;  /* 0x00000014aaa67c23 */ /* 0x100fe2000801089d */
[----:B--2---:R-:W-:Y:S01]  /*4b90*/  FFMA.FTZ R170, R7, R6, R152 ;  /* 0x0000000607aa7223 */ /* 0x004fe20000010098 */
[--C-:B------:R-:W-:Y:S01]  /*4ba0*/  FFMA.FTZ R174, R174, UR20, -R157.reuse ;  /* 0x00000014aeae7c23 */ /* 0x100fe2000801089d */
[--C-:B------:R-:W-:Y:S01]  /*4bb0*/  FFMA.FTZ R6, R175, UR20, -R157.reuse ;  /* 0x00000014af067c23 */ /* 0x100fe2000801089d */
[--C-:B------:R-:W-:Y:S01]  /*4bc0*/  FFMA.FTZ R179, R179, UR20, -R157.reuse ;  /* 0x00000014b3b37c23 */ /* 0x100fe2000801089d */
[----:B------:R-:W-:Y:S01]  /*4bd0*/  FADD.FTZ R173, R11, R170 ;  /* 0x000000aa0bad7221 */ /* 0x000fe20000010000 */
[----:B------:R-:W-:Y:S01]  /*4be0*/  @!P2 IMAD R154, R171, 0x40, R2 ;  /* 0x00000040ab9aa824 */ /* 0x000fe200078e0202 */
[----:B------:R-:W2:Y:S01]  /*4bf0*/  MUFU.EX2 R172, R172 ;  /* 0x000000ac00ac7308 */ /* 0x000ea20000000800 */
[----:B------:R-:W-:Y:S01]  /*4c00*/  FFMA.FTZ R170, R178, UR20, -R157 ;  /* 0x00000014b2aa7c23 */ /* 0x000fe2000801089d */
[----:B-----5:R-:W-:Y:S01]  /*4c10*/  FADD.FTZ R178, R10, R173 ;  /* 0x000000ad0ab27221 */ /* 0x020fe20000010000 */
[--C-:B------:R-:W-:Y:S01]  /*4c20*/  FFMA.FTZ R182, R182, UR20, -R157.reuse ;  /* 0x00000014b6b67c23 */ /* 0x100fe2000801089d */
[----:B------:R-:W-:Y:S01]  /*4c30*/  FFMA.FTZ R183, R183, UR20, -R157 ;  /* 0x00000014b7b77c23 */ /* 0x000fe2000801089d */
[----:B------:R-:W-:Y:S01]  /*4c40*/  @!P2 LEA R157, R154, UR42, 0x2 ;  /* 0x0000002a9a9dac11 */ /* 0x000fe2000f8e10ff */
[----:B0-----:R-:W-:Y:S01]  /*4c50*/  FADD.FTZ R173, R21, R178 ;  /* 0x000000b215ad7221 */ /* 0x001fe20000010000 */
[----:B------:R-:W-:Y:S01]  /*4c60*/  F2FP.BF16.F32.PACK_AB R152, R11, R152 ;  /* 0x000000980b98723e */ /* 0x000fe200000010ff */
[----:B------:R-:W0:Y:S01]  /*4c70*/  MUFU.EX2 R155, R155 ;  /* 0x0000009b009b7308 */ /* 0x000e220000000800 */
[----:B---3--:R-:W-:Y:S01]  /*4c80*/  FFMA.FTZ R171, R168, R5, R153 ;  /* 0x00000005a8ab7223 */ /* 0x008fe20000010099 */
[----:B------:R-:W-:Y:S01]  /*4c90*/  @!P2 STS [R157+0x28800], R7 ;  /* 0x028800079d00a388 */ /* 0x000fe20000000800 */
[-C--:B------:R-:W-:Y:S01]  /*4ca0*/  FMUL.FTZ R108, R108, R7.reuse ;  /* 0x000000076c6c7220 */ /* 0x080fe20000410000 */
[-C--:B------:R-:W-:Y:S01]  /*4cb0*/  FMUL.FTZ R109, R109, R7.reuse ;  /* 0x000000076d6d7220 */ /* 0x080fe20000410000 */
[-C--:B------:R-:W-:Y:S01]  /*4cc0*/  FMUL.FTZ R112, R112, R7.reuse ;  /* 0x0000000770707220 */ /* 0x080fe20000410000 */
[----:B------:R3:W-:Y:S01]  /*4cd0*/  @!P2 STS [R157+0x28820], R168 ;  /* 0x028820a89d00a388 */ /* 0x0007e20000000800 */
[----:B------:R-:W-:Y:S01]  /*4ce0*/  FMUL.FTZ R113, R113, R7 ;  /* 0x0000000771717220 */ /* 0x000fe20000410000 */
[----:B------:R-:W4:Y:S01]  /*4cf0*/  MUFU.EX2 R176, R176 ;  /* 0x000000b000b07308 */ /* 0x000f220000000800 */
[C---:B--2---:R-:W-:Y:S01]  /*4d00*/  FADD.FTZ R180, R172.reuse, R171 ;  /* 0x000000abacb47221 */ /* 0x044fe20000010000 */
[----:B------:R-:W-:Y:S01]  /*4d10*/  F2FP.BF16.F32.PACK_AB R153, R172, R153 ;  /* 0x00000099ac99723e */ /* 0x000fe200000010ff */
[-C--:B------:R-:W-:Y:S01]  /*4d20*/  FMUL.FTZ R116, R116, R7.reuse ;  /* 0x0000000774747220 */ /* 0x080fe20000410000 */
[-C--:B------:R-:W-:Y:S01]  /*4d30*/  FMUL.FTZ R117, R117, R7.reuse ;  /* 0x0000000775757220 */ /* 0x080fe20000410000 */
[-C--:B------:R-:W-:Y:S01]  /*4d40*/  FMUL.FTZ R120, R120, R7.reuse ;  /* 0x0000000778787220 */ /* 0x080fe20000410000 */
[-C--:B------:R-:W-:Y:S01]  /*4d50*/  FMUL.FTZ R121, R121, R7.reuse ;  /* 0x0000000779797220 */ /* 0x080fe20000410000 */
[-C--:B------:R-:W-:Y:S01]  /*4d60*/  FMUL.FTZ R124, R124, R7.reuse ;  /* 0x000000077c7c7220 */ /* 0x080fe20000410000 */
[----:B------:R-:W2:Y:S01]  /*4d70*/  MUFU.EX2 R158, R158 ;  /* 0x0000009e009e7308 */ /* 0x000ea20000000800 */
[----:B0-----:R-:W-:Y:S01]  /*4d80*/  FADD.FTZ R171, R155, R180 ;  /* 0x000000b49bab7221 */ /* 0x001fe20000010000 */
[-C--:B------:R-:W-:Y:S01]  /*4d90*/  FMUL.FTZ R125, R125, R7.reuse ;  /* 0x000000077d7d7220 */ /* 0x080fe20000410000 */
[-C--:B------:R-:W-:Y:S01]  /*4da0*/  FMUL.FTZ R128, R128, R7.reuse ;  /* 0x0000000780807220 */ /* 0x080fe20000410000 */
[-C--:B------:R-:W-:Y:S01]  /*4db0*/  FMUL.FTZ R129, R129, R7.reuse ;  /* 0x0000000781817220 */ /* 0x080fe20000410000 */
[-C--:B------:R-:W-:Y:S01]  /*4dc0*/  FMUL.FTZ R132, R132, R7.reuse ;  /* 0x0000000784847220 */ /* 0x080fe20000410000 */
[-C--:B------:R-:W-:Y:S01]  /*4dd0*/  FMUL.FTZ R133, R133, R7.reuse ;  /* 0x0000000785857220 */ /* 0x080fe20000410000 */
[----:B------:R-:W-:Y:S01]  /*4de0*/  FMUL.FTZ R136, R136, R7 ;  /* 0x0000000788887220 */ /* 0x000fe20000410000 */
[----:B------:R-:W0:Y:S01]  /*4df0*/  MUFU.EX2 R163, R163 ;  /* 0x000000a300a37308 */ /* 0x000e220000000800 */
[C---:B----4-:R-:W-:Y:S01]  /*4e00*/  FADD.FTZ R171, R176.reuse, R171 ;  /* 0x000000abb0ab7221 */ /* 0x050fe20000010000 */
[----:B------:R-:W-:Y:S01]  /*4e10*/  F2FP.BF16.F32.PACK_AB R155, R176, R155 ;  /* 0x0000009bb09b723e */ /* 0x000fe200000010ff */
[-C--:B------:R-:W-:Y:S01]  /*4e20*/  FMUL.FTZ R137, R137, R7.reuse ;  /* 0x0000000789897220 */ /* 0x080fe20000410000 */
[-C--:B------:R-:W-:Y:S01]  /*4e30*/  FMUL.FTZ R140, R140, R7.reuse ;  /* 0x000000078c8c7220 */ /* 0x080fe20000410000 */
[-C--:B------:R-:W-:Y:S01]  /*4e40*/  FMUL.FTZ R141, R141, R7.reuse ;  /* 0x000000078d8d7220 */ /* 0x080fe20000410000 */
[-C--:B------:R-:W-:Y:S01]  /*4e50*/  FMUL.FTZ R144, R144, R7.reuse ;  /* 0x0000000790907220 */ /* 0x080fe20000410000 */
[-C--:B------:R-:W-:Y:S01]  /*4e60*/  FMUL.FTZ R145, R145, R7.reuse ;  /* 0x0000000791917220 */ /* 0x080fe20000410000 */
[----:B------:R-:W4:Y:S01]  /*4e70*/  MUFU.EX2 R159, R159 ;  /* 0x0000009f009f7308 */ /* 0x000f220000000800 */
[----:B--2---:R-:W-:Y:S01]  /*4e80*/  FADD.FTZ R154, R158, R171 ;  /* 0x000000ab9e9a7221 */ /* 0x004fe20000010000 */
[-C--:B------:R-:W-:Y:S01]  /*4e90*/  FMUL.FTZ R148, R148, R7.reuse ;  /* 0x0000000794947220 */ /* 0x080fe20000410000 */
[----:B------:R-:W-:Y:S01]  /*4ea0*/  FMUL.FTZ R149, R149, R7 ;  /* 0x0000000795957220 */ /* 0x000fe20000410000 */
[-C--:B------:R-:W-:Y:S01]  /*4eb0*/  FMUL.FTZ R26, R26, R168.reuse ;  /* 0x000000a81a1a7220 */ /* 0x080fe20000410000 */
[-C--:B------:R-:W-:Y:S01]  /*4ec0*/  FMUL.FTZ R27, R27, R168.reuse ;  /* 0x000000a81b1b7220 */ /* 0x080fe20000410000 */
[-C--:B------:R-:W-:Y:S01]  /*4ed0*/  FMUL.FTZ R30, R30, R168.reuse ;  /* 0x000000a81e1e7220 */ /* 0x080fe20000410000 */
[----:B------:R-:W-:Y:S01]  /*4ee0*/  FMUL.FTZ R31, R31, R168 ;  /* 0x000000a81f1f7220 */ /* 0x000fe20000410000 */
[----:B------:R-:W2:Y:S01]  /*4ef0*/  MUFU.EX2 R162, R162 ;  /* 0x000000a200a27308 */ /* 0x000ea20000000800 */
[C---:B0-----:R-:W-:Y:S01]  /*4f00*/  FADD.FTZ R154, R163.reuse, R154 ;  /* 0x0000009aa39a7221 */ /* 0x041fe20000010000 */
[----:B---3--:R-:W-:Y:S01]  /*4f10*/  F2FP.BF16.F32.PACK_AB R157, R163, R158 ;  /* 0x0000009ea39d723e */ /* 0x008fe200000010ff */
[----:B------:R-:W-:Y:S01]  /*4f20*/  FMUL.FTZ R34, R34, R168 ;  /* 0x000000a822227220 */ /* 0x000fe20000410000 */
[----:B------:R-:W-:Y:S01]  /*4f30*/  F2FP.BF16.F32.PACK_AB R158, R13, R12 ;  /* 0x0000000c0d9e723e */ /* 0x000fe200000010ff */
[-C--:B------:R-:W-:Y:S01]  /*4f40*/  FMUL.FTZ R35, R35, R168.reuse ;  /* 0x000000a823237220 */ /* 0x080fe20000410000 */
[-C--:B------:R-:W-:Y:S01]  /*4f50*/  FMUL.FTZ R38, R38, R168.reuse ;  /* 0x000000a826267220 */ /* 0x080fe20000410000 */
[-C--:B------:R-:W-:Y:S01]  /*4f60*/  FMUL.FTZ R39, R39, R168.reuse ;  /* 0x000000a827277220 */ /* 0x080fe20000410000 */
[----:B------:R0:W-:Y:S01]  /*4f70*/  MUFU.EX2 R5, R174 ;  /* 0x000000ae00057308 */ /* 0x0001e20000000800 */
[-C--:B------:R-:W-:Y:S01]  /*4f80*/  FMUL.FTZ R42, R42, R168.reuse ;  /* 0x000000a82a2a7220 */ /* 0x080fe20000410000 */
[-C--:B------:R-:W-:Y:S01]  /*4f90*/  FMUL.FTZ R43, R43, R168.reuse ;  /* 0x000000a82b2b7220 */ /* 0x080fe20000410000 */
[-C--:B------:R-:W-:Y:S01]  /*4fa0*/  FMUL.FTZ R46, R46, R168.reuse ;  /* 0x000000a82e2e7220 */ /* 0x080fe20000410000 */
[-C--:B------:R-:W-:Y:S01]  /*4fb0*/  FMUL.FTZ R47, R47, R168.reuse ;  /* 0x000000a82f2f7220 */ /* 0x080fe20000410000 */
[-C--:B------:R-:W-:Y:S01]  /*4fc0*/  FMUL.FTZ R50, R50, R168.reuse ;  /* 0x000000a832327220 */ /* 0x080fe20000410000 */
[-C--:B------:R-:W-:Y:S01]  /*4fd0*/  FMUL.FTZ R51, R51, R168.reuse ;  /* 0x000000a833337220 */ /* 0x080fe20000410000 */
[----:B------:R-:W-:Y:S01]  /*4fe0*/  FMUL.FTZ R54, R54, R168 ;  /* 0x000000a836367220 */ /* 0x000fe20000410000 */
[----:B------:R-:W3:Y:S01]  /*4ff0*/  MUFU.EX2 R166, R166 ;  /* 0x000000a600a67308 */ /* 0x000ee20000000800 */
[----:B0-----:R-:W-:Y:S01]  /*5000*/  FADD.FTZ R174, R156, R173 ;  /* 0x000000ad9cae7221 */ /* 0x001fe20000010000 */
[----:B------:R-:W-:Y:S01]  /*5010*/  F2FP.BF16.F32.PACK_AB R156, R15, R156 ;  /* 0x0000009c0f9c723e */ /* 0x000fe200000010ff */
[-C--:B------:R-:W-:Y:S01]  /*5020*/  FMUL.FTZ R55, R55, R168.reuse ;  /* 0x000000a837377220 */ /* 0x080fe20000410000 */
[-C--:B------:R-:W-:Y:S01]  /*5030*/  FMUL.FTZ R58, R58, R168.reuse ;  /* 0x000000a83a3a7220 */ /* 0x080fe20000410000 */
[----:B------:R-:W-:Y:S01]  /*5040*/  FADD.FTZ R171, R15, R174 ;  /* 0x000000ae0fab7221 */ /* 0x000fe20000010000 */
[-C--:B------:R-:W-:Y:S01]  /*5050*/  FMUL.FTZ R59, R59, R168.reuse ;  /* 0x000000a83b3b7220 */ /* 0x080fe20000410000 */
[----:B------:R-:W-:Y:S01]  /*5060*/  FMUL.FTZ R62, R62, R168 ;  /* 0x000000a83e3e7220 */ /* 0x000fe20000410000 */
[----:B------:R-:W0:Y:S01]  /*5070*/  MUFU.EX2 R161, R161 ;  /* 0x000000a100a17308 */ /* 0x000e220000000800 */
[----:B------:R-:W-:Y:S01]  /*5080*/  FADD.FTZ R174, R12, R171 ;  /* 0x000000ab0cae7221 */ /* 0x000fe20000010000 */
[----:B----4-:R-:W-:Y:S01]  /*5090*/  FADD.FTZ R171, R159, R154 ;  /* 0x0000009a9fab7221 */ /* 0x010fe20000010000 */
[----:B------:R-:W-:Y:S01]  /*50a0*/  F2FP.BF16.F32.PACK_AB R154, R21, R10 ;  /* 0x0000000a159a723e */ /* 0x000fe200000010ff */
[----:B------:R-:W-:Y:S01]  /*50b0*/  BAR.SYNC.DEFER_BLOCKING 0xf, 0x100 ;  /* 0x03c4000000007b1d */ /* 0x000fe20000010000 */
[----:B------:R-:W-:Y:S01]  /*50c0*/  FADD.FTZ R11, R13, R174 ;  /* 0x000000ae0d0b7221 */ /* 0x000fe20000010000 */
[C---:B--2---:R-:W-:Y:S01]  /*50d0*/  FADD.FTZ R171, R162.reuse, R171 ;  /* 0x000000aba2ab7221 */ /* 0x044fe20000010000 */
[----:B------:R-:W-:Y:S01]  /*50e0*/  F2FP.BF16.F32.PACK_AB R159, R162, R159 ;  /* 0x0000009fa29f723e */ /* 0x000fe200000010ff */
[-C--:B------:R-:W-:Y:S01]  /*50f0*/  FMUL.FTZ R63, R63, R168.reuse ;  /* 0x000000a83f3f7220 */ /* 0x080fe20000410000 */
[----:B------:R-:W-:Y:S01]  /*5100*/  FADD.FTZ R10, R160, R11 ;  /* 0x0000000ba00a7221 */ /* 0x000fe20000010000 */
[----:B------:R-:W2:Y:S01]  /*5110*/  MUFU.EX2 R167, R167 ;  /* 0x000000a700a77308 */ /* 0x000ea20000000800 */
[----:B---3--:R-:W-:Y:S01]  /*5120*/  FADD.FTZ R172, R166, R171 ;  /* 0x000000aba6ac7221 */ /* 0x008fe20000010000 */
[-C--:B------:R-:W-:Y:S01]  /*5130*/  FMUL.FTZ R66, R66, R168.reuse ;  /* 0x000000a842427220 */ /* 0x080fe20000410000 */
[-C--:B------:R-:W-:Y:S01]  /*5140*/  FMUL.FTZ R67, R67, R168.reuse ;  /* 0x000000a843437220 */ /* 0x080fe20000410000 */
[-C--:B------:R-:W-:Y:S01]  /*5150*/  FMUL.FTZ R70, R70, R168.reuse ;  /* 0x000000a846467220 */ /* 0x080fe20000410000 */
[-C--:B------:R-:W-:Y:S01]  /*5160*/  FMUL.FTZ R71, R71, R168.reuse ;  /* 0x000000a847477220 */ /* 0x080fe20000410000 */
[----:B------:R-:W-:Y:S01]  /*5170*/  FMUL.FTZ R74, R74, R168 ;  /* 0x000000a84a4a7220 */ /* 0x000fe20000410000 */
[C---:B0-----:R-:W-:Y:S01]  /*5180*/  FADD.FTZ R11, R161.reuse, R10 ;  /* 0x0000000aa10b7221 */ /* 0x041fe20000010000 */
[----:B------:R-:W0:Y:S01]  /*5190*/  MUFU.EX2 R14, R14 ;  /* 0x0000000e000e7308 */ /* 0x000e220000000800 */
[----:B------:R-:W-:Y:S01]  /*51a0*/  F2FP.BF16.F32.PACK_AB R160, R161, R160 ;  /* 0x000000a0a1a0723e */ /* 0x000fe200000010ff */
[-C--:B------:R-:W-:Y:S01]  /*51b0*/  FMUL.FTZ R75, R75, R168.reuse ;  /* 0x000000a84b4b7220 */ /* 0x080fe20000410000 */
[-C--:B------:R-:W-:Y:S01]  /*51c0*/  FMUL.FTZ R78, R78, R168.reuse ;  /* 0x000000a84e4e7220 */ /* 0x080fe20000410000 */
[-C--:B------:R-:W-:Y:S01]  /*51d0*/  FMUL.FTZ R79, R79, R168.reuse ;  /* 0x000000a84f4f7220 */ /* 0x080fe20000410000 */
[-C--:B------:R-:W-:Y:S01]  /*51e0*/  FMUL.FTZ R82, R82, R168.reuse ;  /* 0x000000a852527220 */ /* 0x080fe20000410000 */
[-C--:B------:R-:W-:Y:S01]  /*51f0*/  FMUL.FTZ R83, R83, R168.reuse ;  /* 0x000000a853537220 */ /* 0x080fe20000410000 */
[----:B------:R-:W-:Y:S01]  /*5200*/  FMUL.FTZ R86, R86, R168 ;  /* 0x000000a856567220 */ /* 0x000fe20000410000 */
[----:B------:R-:W3:Y:S01]  /*5210*/  MUFU.EX2 R165, R165 ;  /* 0x000000a500a57308 */ /* 0x000ee20000000800 */
[C---:B--2---:R-:W-:Y:S01]  /*5220*/  FADD.FTZ R172, R167.reuse, R172 ;  /* 0x000000aca7ac7221 */ /* 0x044fe20000010000 */
[----:B------:R-:W-:Y:S01]  /*5230*/  F2FP.BF16.F32.PACK_AB R161, R167, R166 ;  /* 0x000000a6a7a1723e */ /* 0x000fe200000010ff */
[----:B------:R2:W-:Y:S01]  /*5240*/  STSM.16.M88.4 [R22+0x26800], R152 ;  /* 0x0268009816007844 */ /* 0x0005e20000000200 */
[-C--:B------:R-:W-:Y:S01]  /*5250*/  FMUL.FTZ R87, R87, R168.reuse ;  /* 0x000000a857577220 */ /* 0x080fe20000410000 */
[-C--:B------:R-:W-:Y:S01]  /*5260*/  FMUL.FTZ R90, R90, R168.reuse ;  /* 0x000000a85a5a7220 */ /* 0x080fe20000410000 */
[-C--:B------:R-:W-:Y:S01]  /*5270*/  FMUL.FTZ R91, R91, R168.reuse ;  /* 0x000000a85b5b7220 */ /* 0x080fe20000410000 */
[----:B------:R2:W-:Y:S01]  /*5280*/  STSM.16.M88.4 [R19], R156 ;  /* 0x0000009c13007844 */ /* 0x0005e20000000200 */
[----:B------:R-:W4:Y:S01]  /*5290*/  MUFU.EX2 R6, R6 ;  /* 0x0000000600067308 */ /* 0x000f220000000800 */
[----:B0-----:R-:W-:Y:S01]  /*52a0*/  FADD.FTZ R10, R14, R11 ;  /* 0x0000000b0e0a7221 */ /* 0x001fe20000010000 */
[----:B------:R-:W-:Y:S01]  /*52b0*/  FADD.FTZ R11, R5, R172 ;  /* 0x000000ac050b7221 */ /* 0x000fe20000010000 */
[-C--:B------:R-:W-:Y:S01]  /*52c0*/  FMUL.FTZ R94, R94, R168.reuse ;  /* 0x000000a85e5e7220 */ /* 0x080fe20000410000 */
[-C--:B------:R-:W-:Y:S01]  /*52d0*/  FMUL.FTZ R95, R95, R168.reuse ;  /* 0x000000a85f5f7220 */ /* 0x080fe20000410000 */
[-C--:B------:R-:W-:Y:S01]  /*52e0*/  FMUL.FTZ R98, R98, R168.reuse ;  /* 0x000000a862627220 */ /* 0x080fe20000410000 */
[-C--:B------:R-:W-:Y:S01]  /*52f0*/  FMUL.FTZ R99, R99, R168.reuse ;  /* 0x000000a863637220 */ /* 0x080fe20000410000 */
[----:B------:R-:W-:Y:S01]  /*5300*/  FMUL.FTZ R102, R102, R168 ;  /* 0x000000a866667220 */ /* 0x000fe20000410000 */
[----:B------:R-:W0:Y:S01]  /*5310*/  MUFU.EX2 R164, R164 ;  /* 0x000000a400a47308 */ /* 0x000e220000000800 */
[C---:B---3--:R-:W-:Y:S01]  /*5320*/  FADD.FTZ R13, R165.reuse, R10 ;  /* 0x0000000aa50d7221 */ /* 0x048fe20000010000 */
[----:B------:R-:W-:Y:S01]  /*5330*/  F2FP.BF16.F32.PACK_AB R162, R165, R14 ;  /* 0x0000000ea5a2723e */ /* 0x000fe200000010ff */
[-C--:B------:R-:W-:Y:S01]  /*5340*/  FMUL.FTZ R103, R103, R168.reuse ;  /* 0x000000a867677220 */ /* 0x080fe20000410000 */
[-C--:B------:R-:W-:Y:S01]  /*5350*/  FMUL.FTZ R106, R106, R168.reuse ;  /* 0x000000a86a6a7220 */ /* 0x080fe20000410000 */
[-C--:B------:R-:W-:Y:S01]  /*5360*/  FMUL.FTZ R107, R107, R168.reuse ;  /* 0x000000a86b6b7220 */ /* 0x080fe20000410000 */
[-C--:B------:R-:W-:Y:S01]  /*5370*/  FMUL.FTZ R110, R110, R168.reuse ;  /* 0x000000a86e6e7220 */ /* 0x080fe20000410000 */
[-C--:B------:R-:W-:Y:S01]  /*5380*/  FMUL.FTZ R111, R111, R168.reuse ;  /* 0x000000a86f6f7220 */ /* 0x080fe20000410000 */
[----:B------:R-:W3:Y:S01]  /*5390*/  MUFU.EX2 R170, R170 ;  /* 0x000000aa00aa7308 */ /* 0x000ee20000000800 */
[C---:B----4-:R-:W-:Y:S01]  /*53a0*/  FADD.FTZ R11, R6.reuse, R11 ;  /* 0x0000000b060b7221 */ /* 0x050fe20000010000 */
[----:B------:R-:W-:Y:S01]  /*53b0*/  F2FP.BF16.F32.PACK_AB R163, R6, R5 ;  /* 0x0000000506a3723e */ /* 0x000fe200000010ff */
[-C--:B------:R-:W-:Y:S01]  /*53c0*/  FMUL.FTZ R114, R114, R168.reuse ;  /* 0x000000a872727220 */ /* 0x080fe20000410000 */
[-C--:B------:R-:W-:Y:S01]  /*53d0*/  FMUL.FTZ R115, R115, R168.reuse ;  /* 0x000000a873737220 */ /* 0x080fe20000410000 */
[-C--:B------:R-:W-:Y:S01]  /*53e0*/  FMUL.FTZ R118, R118, R168.reuse ;  /* 0x000000a876767220 */ /* 0x080fe20000410000 */
[-C--:B------:R-:W-:Y:S01]  /*53f0*/  FMUL.FTZ R119, R119, R168.reuse ;  /* 0x000000a877777220 */ /* 0x080fe20000410000 */
[----:B------:R2:W-:Y:S01]  /*5400*/  STSM.16.M88.4 [R184], R160 ;  /* 0x000000a0b8007844 */ /* 0x0005e20000000200 */
[----:B------:R-:W4:Y:S01]  /*5410*/  MUFU.EX2 R169, R169 ;  /* 0x000000a900a97308 */ /* 0x000f220000000800 */
[----:B0-----:R-:W-:Y:S01]  /*5420*/  FADD.FTZ R10, R164, R13 ;  /* 0x0000000da40a7221 */ /* 0x001fe20000010000 */
[-C--:B------:R-:W-:Y:S01]  /*5430*/  FMUL.FTZ R122, R122, R168.reuse ;  /* 0x000000a87a7a7220 */ /* 0x080fe20000410000 */
[-C--:B------:R-:W-:Y:S01]  /*5440*/  FMUL.FTZ R123, R123, R168.reuse ;  /* 0x000000a87b7b7220 */ /* 0x080fe20000410000 */
[-C--:B------:R-:W-:Y:S01]  /*5450*/  FMUL.FTZ R126, R126, R168.reuse ;  /* 0x000000a87e7e7220 */ /* 0x080fe20000410000 */
[-C--:B------:R-:W-:Y:S01]  /*5460*/  FMUL.FTZ R127, R127, R168.reuse ;  /* 0x000000a87f7f7220 */ /* 0x080fe20000410000 */
[-C--:B------:R-:W-:Y:S01]  /*5470*/  FMUL.FTZ R130, R130, R168.reuse ;  /* 0x000000a882827220 */ /* 0x080fe20000410000 */
[-C--:B------:R-:W-:Y:S01]  /*5480*/  FMUL.FTZ R131, R131, R168.reuse ;  /* 0x000000a883837220 */ /* 0x080fe20000410000 */
[----:B------:R-:W0:Y:S01]  /*5490*/  MUFU.EX2 R9, R181 ;  /* 0x000000b500097308 */ /* 0x000e220000000800 */
[----:B---3--:R-:W-:Y:S01]  /*54a0*/  FADD.FTZ R12, R170, R11 ;  /* 0x0000000baa0c7221 */ /* 0x008fe20000010000 */
[-C--:B------:R-:W-:Y:S01]  /*54b0*/  FMUL.FTZ R134, R134, R168.reuse ;  /* 0x000000a886867220 */ /* 0x080fe20000410000 */
[-C--:B------:R-:W-:Y:S01]  /*54c0*/  FMUL.FTZ R135, R135, R168.reuse ;  /* 0x000000a887877220 */ /* 0x080fe20000410000 */
[-C--:B------:R-:W-:Y:S01]  /*54d0*/  FMUL.FTZ R138, R138, R168.reuse ;  /* 0x000000a88a8a7220 */ /* 0x080fe20000410000 */
[-C--:B------:R-:W-:Y:S01]  /*54e0*/  FMUL.FTZ R139, R139, R168.reuse ;  /* 0x000000a88b8b7220 */ /* 0x080fe20000410000 */
[-C--:B------:R-:W-:Y:S01]  /*54f0*/  FMUL.FTZ R142, R142, R168.reuse ;  /* 0x000000a88e8e7220 */ /* 0x080fe20000410000 */
[----:B------:R-:W-:Y:S01]  /*5500*/  FMUL.FTZ R143, R143, R168 ;  /* 0x000000a88f8f7220 */ /* 0x000fe20000410000 */
[----:B------:R-:W3:Y:S01]  /*5510*/  MUFU.EX2 R179, R179 ;  /* 0x000000b300b37308 */ /* 0x000ee20000000800 */
[C---:B----4-:R-:W-:Y:S01]  /*5520*/  FADD.FTZ R11, R169.reuse, R10 ;  /* 0x0000000aa90b7221 */ /* 0x050fe20000010000 */
[----:B------:R-:W-:Y:S01]  /*5530*/  F2FP.BF16.F32.PACK_AB R164, R169, R164 ;  /* 0x000000a4a9a4723e */ /* 0x000fe200000010ff */
[-C--:B------:R-:W-:Y:S01]  /*5540*/  FMUL.FTZ R146, R146, R168.reuse ;  /* 0x000000a892927220 */ /* 0x080fe20000410000 */
[-C--:B------:R-:W-:Y:S01]  /*5550*/  FMUL.FTZ R147, R147, R168.reuse ;  /* 0x000000a893937220 */ /* 0x080fe20000410000 */
[----:B------:R-:W-:Y:S01]  /*5560*/  FADD.FTZ R6, R20, R11 ;  /* 0x0000000b14067221 */ /* 0x000fe20000010000 */
[-C--:B------:R-:W-:Y:S01]  /*5570*/  FMUL.FTZ R150, R150, R168.reuse ;  /* 0x000000a896967220 */ /* 0x080fe20000410000 */
[----:B------:R-:W-:Y:S01]  /*5580*/  FMUL.FTZ R151, R151, R168 ;  /* 0x000000a897977220 */ /* 0x000fe20000410000 */
[----:B------:R-:W4:Y:S01]  /*5590*/  MUFU.EX2 R182, R182 ;  /* 0x000000b600b67308 */ /* 0x000f220000000800 */
[C---:B0-----:R-:W-:Y:S01]  /*55a0*/  F2FP.BF16.F32.PACK_AB R166, R9.reuse, R20 ;  /* 0x0000001409a6723e */ /* 0x041fe200000010ff */
[----:B------:R-:W-:-:S06]  /*55b0*/  FADD.FTZ R6, R9, R6 ;  /* 0x0000000609067221 */ /* 0x000fcc0000010000 */
[----:B------:R-:W0:Y:S01]  /*55c0*/  MUFU.EX2 R183, R183 ;  /* 0x000000b700b77308 */ /* 0x000e220000000800 */
[C---:B---3--:R-:W-:Y:S01]  /*55d0*/  FADD.FTZ R13, R179.reuse, R12 ;  /* 0x0000000cb30d7221 */ /* 0x048fe20000010000 */
[----:B------:R-:W-:-:S03]  /*55e0*/  F2FP.BF16.F32.PACK_AB R165, R179, R170 ;  /* 0x000000aab3a5723e */ /* 0x000fc600000010ff */
[----:B----4-:R-:W-:Y:S01]  /*55f0*/  FADD.FTZ R10, R182, R13 ;  /* 0x0000000db60a7221 */ /* 0x010fe20000010000 */
[----:B0-----:R-:W-:-:S03]  /*5600*/  F2FP.BF16.F32.PACK_AB R167, R183, R182 ;  /* 0x000000b6b7a7723e */ /* 0x001fc600000010ff */
[----:B------:R-:W-:Y:S02]  /*5610*/  FADD.FTZ R5, R183, R10 ;  /* 0x0000000ab7057221 */ /* 0x000fe40000010000 */
[----:B------:R2:W-:Y:S01]  /*5620*/  STSM.16.M88.4 [R23], R164 ;  /* 0x000000a417007844 */ /* 0x0005e20000000200 */
[----:B------:R-:W-:Y:S05]  /*5630*/  @!P0 BRA `(.L_x_37) ;  /* 0x0000000000048947 */ /* 0x000fea0003800000 */
[----:B------:R-:W-:Y:S01]  /*5640*/  BPT.TRAP 0x1 ;  /* 0x000000040000795c */ /* 0x000fe20000300000 */
.L_x_37:
[----:B------:R0:W3:Y:S01]  /*5650*/  SYNCS.PHASECHK.TRANS64.TRYWAIT P2, [UR21+0x28c50], R8 ;  /* 0x028c5008ff0075a7 */ /* 0x0000e20008040155 */
[----:B------:R-:W-:Y:S05]  /*5660*/  @!P0 BRA `(.L_x_38) ;  /* 0x0000000000048947 */ /* 0x000fea0003800000 */
[----:B------:R-:W-:Y:S01]  /*5670*/  BPT.TRAP 0x1 ;  /* 0x000000040000795c */ /* 0x000fe20000300000 */
.L_x_38:
[----:B---3--:R-:W-:Y:S05]  /*5680*/  @P2 BRA `(.L_x_39) ;  /* 0x0000000000082947 */ /* 0x008fea0003800000 */
[----:B------:R-:W3:Y:S02]  /*5690*/  SYNCS.PHASECHK.TRANS64.TRYWAIT P2, [UR21+0x28c50], R8 ;  /* 0x028c5008ff0075a7 */ /* 0x000ee40008040155 */
[----:B---3--:R-:W-:Y:S05]  /*56a0*/  @!P2 BRA `(.L_x_40) ;  /* 0x0000006c008ca947 */ /* 0x008fea0003800000 */
.L_x_39:
[----:B------:R-:W-:Y:S01]  /*56b0*/  ULEA UR10, UR47, UR52, 0xc ;  /* 0x000000342f0a7291 */ /* 0x000fe2000f8e603f */
[----:B------:R-:W-:Y:S01]  /*56c0*/  WARPGROUP.ARRIVE ;  /* 0x00000000000079c5 */ /* 0x000fe20000000000 */
[----:B------:R-:W-:-:S05]  /*56d0*/  UMOV UR7, 0x40000040 ;  /* 0x4000004000077882 */ /* 0x000fca0000000000 */
[----:B------:R-:W-:Y:S02]  /*56e0*/  UMOV UR6, UR10 ;  /* 0x0000000a00067c82 */ /* 0x000fe40008000000 */
        /* <DEDUP_REMOVED lines=25> */
[----:B----4-:R-:W4:Y:S02]  /*5880*/  FENCE.VIEW.ASYNC.S ;  /* 0x00000000000073c6 */ /* 0x010f240000000000 */
[----:B----4-:R-:W-:Y:S01]  /*5890*/  NOP ;  /* 0x0000000000007918 */ /* 0x010fe20000000000 */
[----:B------:R-:W-:Y:S06]  /*58a0*/  BAR.ARV 0xe, 0x100 ;  /* 0x0384000000007b1d */ /* 0x000fec0000002000 */
[----:B------:R-:W-:Y:S05]  /*58b0*/  @!P0 BRA `(.L_x_41) ;  /* 0x0000000000048947 */ /* 0x000fea0003800000 */
[----:B------:R-:W-:Y:S01]  /*58c0*/  BPT.TRAP 0x1 ;  /* 0x000000040000795c */ /* 0x000fe20000300000 */
.L_x_41:
[----:B------:R-:W-:Y:S01]  /*58d0*/  UIADD3 UR21, UR21, 0x28c60, URZ ;  /* 0x00028c6015157890 */ /* 0x000fe2000fffe03f */
[----:B------:R-:W-:Y:S01]  /*58e0*/  IMAD.MOV.U32 R9, RZ, RZ, R3 ;  /* 0x000000ffff097224 */ /* 0x000fe200078e0003 */
[----:B------:R-:W-:Y:S01]  /*58f0*/  UMOV UR22, UR47 ;  /* 0x0000002f00167c82 */ /* 0x000fe20008000000 */
[----:B---3--:R-:W-:Y:S01]  /*5900*/  IMAD.MOV.U32 R7, RZ, RZ, R0 ;  /* 0x000000ffff077224 */ /* 0x008fe200078e0000 */
[----:B------:R-:W-:-:S09]  /*5910*/  UPRMT UR21, UR39, 0x654, UR21 ;  /* 0x0000065427157896 */ /* 0x000fd20008000015 */
[----:B------:R-:W-:Y:S01]  /*5920*/  SYNCS.ARRIVE.TRANS64.RED.A1T0 RZ, [UR21], RZ ;  /* 0x000000ffffff79a7 */ /* 0x000fe20008100415 */
[----:B------:R-:W-:Y:S05]  /*5930*/  @P1 BRA `(.L_x_42) ;  /* 0xffffffe400c41947 */ /* 0x000fea000383ffff */
.L_x_31:
[----:B-1234-:R-:W1:Y:S01]  /*5940*/  SHFL.BFLY PT, R7, R6, 0x2, 0x1f ;  /* 0x0c401f0006077f89 */ /* 0x01ee6200000e0000 */
[----:B------:R-:W-:Y:S01]  /*5950*/  IMAD.MOV R12, RZ, RZ, -R18 ;  /* 0x000000ffff0c7224 */ /* 0x000fe200078e0a12 */
[----:B------:R-:W-:Y:S01]  /*5960*/  UIADD3 UR36, UR36, 0x1, URZ ;  /* 0x0000000124247890 */ /* 0x000fe2000fffe03f */
[----:B0-----:R-:W-:Y:S01]  /*5970*/  IMAD.MOV.U32 R8, RZ, RZ, RZ ;  /* 0x000000ffff087224 */ /* 0x001fe200078e00ff */
[----:B------:R-:W0:Y:S01]  /*5980*/  SHFL.BFLY PT, R4, R5, 0x2, 0x1f ;  /* 0x0c401f0005047f89 */ /* 0x000e2200000e0000 */
[----:B------:R-:W-:Y:S01]  /*5990*/  IMAD.U32 R14, RZ, RZ, UR20 ;  /* 0x00000014ff0e7e24 */ /* 0x000fe2000f8e00ff */
[----:B------:R-:W-:Y:S08]  /*59a0*/  BAR.ARV 0x8, 0x100 ;  /* 0x0204000000007b1d */ /* 0x000ff00000002000 */
[----:B------:R-:W-:Y:S01]  /*59b0*/  BAR.SYNC.DEFER_BLOCKING 0xf, 0x100 ;  /* 0x03c4000000007b1d */ /* 0x000fe20000010000 */
[----:B------:R-:W-:Y:S01]  /*59c0*/  ISETP.NE.AND P2, PT, R17, R12, PT ;  /* 0x0000000c1100720c */ /* 0x000fe20003f45270 */
[----:B------:R-:W-:-:S02]  /*59d0*/  IMAD.MOV.U32 R13, RZ, RZ, -0x800000 ;  /* 0xff800000ff0d7424 */ /* 0x000fc400078e00ff */
[----:B------:R-:W-:Y:S02]  /*59e0*/  IMAD.MOV.U32 R12, RZ, RZ, -0x800000 ;  /* 0xff800000ff0c7424 */ /* 0x000fe400078e00ff */
[----:B-1----:R-:W-:Y:S01]  /*59f0*/  FADD.FTZ R7, R7, R6 ;  /* 0x0000000607077221 */ /* 0x002fe20000010000 */
[----:B0-----:R-:W-:-:S04]  /*5a00*/  FADD.FTZ R4, R4, R5 ;  /* 0x0000000504047221 */ /* 0x001fc80000010000 */
[----:B------:R-:W0:Y:S01]  /*5a10*/  SHFL.BFLY PT, R10, R7, 0x1, 0x1f ;  /* 0x0c201f00070a7f89 */ /* 0x000e2200000e0000 */
[----:B------:R-:W-:Y:S01]  /*5a20*/  IMAD.U32 R5, RZ, RZ, UR47 ;  /* 0x0000002fff057e24 */ /* 0x000fe2000f8e00ff */
[----:B------:R-:W-:Y:S02]  /*5a30*/  UIADD3 UR47, UR47, 0x1, URZ ;  /* 0x000000012f2f7890 */ /* 0x000fe4000fffe03f */
[----:B------:R-:W1:Y:S02]  /*5a40*/  SHFL.BFLY PT, R9, R4, 0x1, 0x1f ;  /* 0x0c201f0004097f89 */ /* 0x000e6400000e0000 */
[----:B------:R-:W-:Y:S01]  /*5a50*/  @!P2 LEA R5, R5, R2, 0x6 ;  /* 0x000000020505a211 */ /* 0x000fe200078e30ff */
[----:B------:R-:W-:-:S03]  /*5a60*/  UISETP.NE.AND UP0, UPT, UR47, 0x2, UPT ;  /* 0x000000022f00788c */ /* 0x000fc6000bf05270 */
[----:B------:R-:W-:Y:S01]  /*5a70*/  @!P2 LEA R11, R5, UR42, 0x2 ;  /* 0x0000002a050bac11 */ /* 0x000fe2000f8e10ff */
[----:B------:R-:W-:Y:S01]  /*5a80*/  IMAD.U32 R5, RZ, RZ, UR20 ;  /* 0x00000014ff057e24 */ /* 0x000fe2000f8e00ff */
[----:B------:R-:W-:Y:S02]  /*5a90*/  USEL UR4, URZ, 0x1, UP0 ;  /* 0x000000013f047887 */ /* 0x000fe40008000000 */
[----:B------:R-:W-:Y:S02]  /*5aa0*/  USEL UR47, UR47, URZ, UP0 ;  /* 0x0000003f2f2f7287 */ /* 0x000fe40008000000 */
[----:B------:R-:W-:Y:S01]  /*5ab0*/  ULOP3.LUT UR37, UR37, UR4, URZ, 0x3c, !UPT ;  /* 0x0000000425257292 */ /* 0x000fe2000f8e3c3f */
[----:B0-----:R-:W-:Y:S01]  /*5ac0*/  FADD.FTZ R10, R7, R10 ;  /* 0x0000000a070a7221 */ /* 0x001fe20000010000 */
[----:B-1----:R-:W-:-:S04]  /*5ad0*/  FADD.FTZ R9, R4, R9 ;  /* 0x0000000904097221 */ /* 0x002fc80000010000 */
[----:B------:R-:W-:Y:S01]  /*5ae0*/  FSETP.NE.FTZ.AND P0, PT, R10, RZ, PT ;  /* 0x000000ff0a00720b */ /* 0x000fe20003f15000 */
[----:B------:R-:W-:Y:S01]  /*5af0*/  IMAD.MOV.U32 R4, RZ, RZ, RZ ;  /* 0x000000ffff047224 */ /* 0x000fe200078e00ff */
[----:B------:R-:W-:-:S11]  /*5b00*/  FSETP.NE.FTZ.AND P1, PT, R9, RZ, PT ;  /* 0x000000ff0900720b */ /* 0x000fd60003f35000 */
[----:B------:R-:W0:Y:S01]  /*5b10*/  @P0 MUFU.RCP R8, R10 ;  /* 0x0000000a00080308 */ /* 0x000e220000001000 */
[----:B------:R-:W-:-:S07]  /*5b20*/  @P0 FMUL.FTZ R5, R5, 0.69314718246459960938 ;  /* 0x3f31721805050820 */ /* 0x000fce0000410000 */
[----:B------:R-:W1:Y:S08]  /*5b30*/  @P1 MUFU.RCP R4, R9 ;  /* 0x0000000900041308 */ /* 0x000e700000001000 */
[----:B------:R-:W2:Y:S01]  /*5b40*/  @P0 MUFU.LG2 R10, R10 ;  /* 0x0000000a000a0308 */ /* 0x000ea20000000c00 */
[----:B0-----:R0:W-:Y:S01]  /*5b50*/  @!P2 STS [R11+0x28800], R8 ;  /* 0x028800080b00a388 */ /* 0x0011e20000000800 */
[-C--:B------:R-:W-:Y:S01]  /*5b60*/  FMUL.FTZ R209, R24, R8.reuse ;  /* 0x0000000818d17220 */ /* 0x080fe20000410000 */
[-C--:B------:R-:W-:Y:S01]  /*5b70*/  FMUL.FTZ R207, R25, R8.reuse ;  /* 0x0000000819cf7220 */ /* 0x080fe20000410000 */
[-C--:B------:R-:W-:Y:S01]  /*5b80*/  FMUL.FTZ R7, R28, R8.reuse ;  /* 0x000000081c077220 */ /* 0x080fe20000410000 */
[-C--:B------:R-:W-:Y:S01]  /*5b90*/  FMUL.FTZ R6, R29, R8.reuse ;  /* 0x000000081d067220 */ /* 0x080fe20000410000 */
[-C--:B------:R-:W-:Y:S01]  /*5ba0*/  FMUL.FTZ R208, R32, R8.reuse ;  /* 0x0000000820d07220 */ /* 0x080fe20000410000 */
[-C--:B------:R-:W-:Y:S01]  /*5bb0*/  FMUL.FTZ R206, R33, R8.reuse ;  /* 0x0000000821ce7220 */ /* 0x080fe20000410000 */
[----:B------:R-:W3:Y:S01]  /*5bc0*/  @P1 MUFU.LG2 R9, R9 ;  /* 0x0000000900091308 */ /* 0x000ee20000000c00 */
[----:B-1----:R1:W-:Y:S01]  /*5bd0*/  @!P2 STS [R11+0x28820], R4 ;  /* 0x028820040b00a388 */ /* 0x0023e20000000800 */
        /* <DEDUP_REMOVED lines=58> */
[----:B0-----:R-:W-:Y:S01]  /*5f80*/  @P1 FMUL.FTZ R8, R14, 0.69314718246459960938 ;  /* 0x3f3172180e081820 */ /* 0x001fe20000410000 */
[----:B--2---:R-:W-:Y:S01]  /*5f90*/  @P0 FMUL.FTZ R10, R10, 0.69314718246459960938 ;  /* 0x3f3172180a0a0820 */ /* 0x004fe20000410000 */
[----:B---3--:R-:W-:Y:S01]  /*5fa0*/  @P1 FMUL.FTZ R9, R9, 0.69314718246459960938 ;  /* 0x3f31721809091820 */ /* 0x008fe20000410000 */
        /* <DEDUP_REMOVED lines=64> */
[----:B------:R-:W-:Y:S01]  /*63b0*/  @P0 FFMA.FTZ R13, R5, R0, R10 ;  /* 0x00000000050d0223 */ /* 0x000fe2000001000a */
[----:B------:R-:W-:Y:S01]  /*63c0*/  @P1 FFMA.FTZ R12, R8, R3, R9 ;  /* 0x00000003080c1223 */ /* 0x000fe20000010009 */
[----:B-1----:R-:W-:Y:S06]  /*63d0*/  BAR.ARV 0xe, 0x100 ;  /* 0x0384000000007b1d */ /* 0x002fec0000002000 */
.L_x_18:
[----:B------:R-:W0:Y:S01]  /*63e0*/  S2UR UR6, SR_SWINHI ;  /* 0x00000000000679c3 */ /* 0x000e220000002f00 */
[----:B------:R-:W-:-:S07]  /*63f0*/  IMAD R3, R212, 0x40, R16 ;  /* 0x00000040d4037824 */ /* 0x000fce00078e0210 */
[----:B------:R-:W-:Y:S01]  /*6400*/  BAR.SYNC.DEFER_BLOCKING 0x1, 0x100 ;  /* 0x0044000000007b1d */ /* 0x000fe20000010000 */
[----:B------:R-:W-:Y:S01]  /*6410*/  F2FP.BF16.F32.PACK_AB R6, R6, R7 ;  /* 0x000000070606723e */ /* 0x000fe200000010ff */
[----:B------:R-:W-:Y:S01]  /*6420*/  USHF.R.S32.HI UR11, URZ, 0x1f, UR44 ;  /* 0x0000001f3f0b7899 */ /* 0x000fe2000801142c */
[----:B------:R-:W-:Y:S02]  /*6430*/  F2FP.BF16.F32.PACK_AB R7, R31, R30 ;  /* 0x0000001e1f07723e */ /* 0x000fe400000010ff */
[----:B------:R-:W-:Y:S01]  /*6440*/  F2FP.BF16.F32.PACK_AB R30, R192, R193 ;  /* 0x000000c1c01e723e */ /* 0x000fe200000010ff */
[----:B------:R-:W-:Y:S01]  /*6450*/  ULDC UR7, c[0x0][0xc44] ;  /* 0x0003110000077ab9 */ /* 0x000fe20000000800 */
[----:B------:R-:W-:Y:S01]  /*6460*/  F2FP.BF16.F32.PACK_AB R31, R63, R62 ;  /* 0x0000003e3f1f723e */ /* 0x000fe200000010ff */
[----:B------:R-:W1:Y:S01]  /*6470*/  SHFL.IDX PT, R0, R211, RZ, 0x1f ;  /* 0x00001fffd3007589 */ /* 0x000e6200000e0000 */
[----:B------:R-:W-:Y:S02]  /*6480*/  F2FP.BF16.F32.PACK_AB R112, R113, R112 ;  /* 0x000000707170723e */ /* 0x000fe400000010ff */
[----:B------:R-:W-:-:S02]  /*6490*/  F2FP.BF16.F32.PACK_AB R113, R115, R114 ;  /* 0x000000727371723e */ /* 0x000fc400000010ff */
[----:B------:R-:W-:Y:S02]  /*64a0*/  F2FP.BF16.F32.PACK_AB R114, R117, R116 ;  /* 0x000000747572723e */ /* 0x000fe400000010ff */
[----:B------:R-:W-:Y:S02]  /*64b0*/  F2FP.BF16.F32.PACK_AB R115, R119, R118 ;  /* 0x000000767773723e */ /* 0x000fe400000010ff */
[----:B------:R-:W-:Y:S02]  /*64c0*/  F2FP.BF16.F32.PACK_AB R120, R121, R120 ;  /* 0x000000787978723e */ /* 0x000fe400000010ff */
[----:B------:R-:W-:Y:S02]  /*64d0*/  F2FP.BF16.F32.PACK_AB R121, R152, R108 ;  /* 0x0000006c9879723e */ /* 0x000fe400000010ff */
[----:B------:R-:W-:Y:S01]  /*64e0*/  F2FP.BF16.F32.PACK_AB R157, R158, R157 ;  /* 0x0000009d9e9d723e */ /* 0x000fe200000010ff */
[----:B------:R-:W-:Y:S01]  /*64f0*/  UMOV UR4, UR42 ;  /* 0x0000002a00047c82 */ /* 0x000fe20008000000 */
[----:B0-----:R-:W-:Y:S01]  /*6500*/  UMOV UR5, UR6 ;  /* 0x0000000600057c82 */ /* 0x001fe20008000000 */
[----:B------:R-:W-:Y:S01]  /*6510*/  F2FP.BF16.F32.PACK_AB R158, R133, R132 ;  /* 0x00000084859e723e */ /* 0x000fe200000010ff */
[----:B------:R-:W-:Y:S01]  /*6520*/  IMAD.U32 R96, RZ, RZ, UR4 ;  /* 0x00000004ff607e24 */ /* 0x000fe2000f8e00ff */
[----:B------:R-:W-:Y:S01]  /*6530*/  MOV R97, UR5 ;  /* 0x0000000500617c02 */ /* 0x000fe20008000f00 */
[----:B------:R-:W-:Y:S01]  /*6540*/  UIADD3 UR5, -UR44, URZ, URZ ;  /* 0x0000003f2c057290 */ /* 0x000fe2000fffe13f */
[----:B------:R-:W-:Y:S01]  /*6550*/  F2FP.BF16.F32.PACK_AB R159, R160, R159 ;  /* 0x0000009fa09f723e */ /* 0x000fe200000010ff */
[----:B------:R-:W-:Y:S01]  /*6560*/  ULDC UR4, c[0x0][0xc] ;  /* 0x0000030000047ab9 */ /* 0x000fe20000000800 */
[----:B------:R-:W-:Y:S01]  /*6570*/  F2FP.BF16.F32.PACK_AB R161, R163, R161 ;  /* 0x000000a1a3a1723e */ /* 0x000fe200000010ff */
[--C-:B------:R-:W-:Y:S01]  /*6580*/  IMAD.WIDE R4, R216, 0x2, R96.reuse ;  /* 0x00000002d8047825 */ /* 0x100fe200078e0260 */
[----:B------:R-:W-:Y:S01]  /*6590*/  F2FP.BF16.F32.PACK_AB R144, R145, R144 ;  /* 0x000000909190723e */ /* 0x000fe200000010ff */
[----:B------:R-:W-:Y:S01]  /*65a0*/  UIMAD UR7, UR7, UR5, UR43 ;  /* 0x00000005070772a4 */ /* 0x000fe2000f8e022b */
[----:B------:R-:W-:Y:S01]  /*65b0*/  F2FP.BF16.F32.PACK_AB R160, R137, R136 ;  /* 0x0000008889a0723e */ /* 0x000fe200000010ff */
[----:B------:R-:W-:Y:S01]  /*65c0*/  IMAD.WIDE R96, R3, 0x2, R96 ;  /* 0x0000000203607825 */ /* 0x000fe200078e0260 */
[C---:B------:R-:W-:Y:S01]  /*65d0*/  IADD3 R9, P4, R4.reuse, 0x20, RZ ;  /* 0x0000002004097810 */ /* 0x040fe20007f9e0ff */
[----:B------:R-:W-:Y:S01]  /*65e0*/  UIADD3 UR40, UR4, UR40, URZ ;  /* 0x0000002804287290 */ /* 0x000fe2000fffe03f */
[----:B------:R-:W-:Y:S01]  /*65f0*/  IADD3 R11, P3, R4, 0x40, RZ ;  /* 0x00000040040b7810 */ /* 0x000fe20007f7e0ff */
[----:B------:R-:W-:Y:S01]  /*6600*/  USHF.R.S32.HI UR10, URZ, 0x1f, UR7 ;  /* 0x0000001f3f0a7899 */ /* 0x000fe20008011407 */
[----:B------:R-:W-:-:S02]  /*6610*/  LOP3.LUT R8, R9, 0x380, RZ, 0xc0, !PT ;  /* 0x0000038009087812 */ /* 0x000fc400078ec0ff */
[----:B------:R-:W-:Y:S02]  /*6620*/  LOP3.LUT R10, R11, 0x380, RZ, 0xc0, !PT ;  /* 0x000003800b0a7812 */ /* 0x000fe400078ec0ff */
[----:B------:R-:W-:Y:S02]  /*6630*/  SHF.R.U64 R8, R8, 0x3, RZ ;  /* 0x0000000308087819 */ /* 0x000fe400000012ff */
[----:B------:R-:W-:Y:S02]  /*6640*/  SHF.R.U64 R10, R10, 0x3, RZ ;  /* 0x000000030a0a7819 */ /* 0x000fe400000012ff */
[----:B------:R-:W-:Y:S01]  /*6650*/  LOP3.LUT R8, R8, R9, RZ, 0x3c, !PT ;  /* 0x0000000908087212 */ /* 0x000fe200078e3cff */
[--C-:B------:R-:W-:Y:S01]  /*6660*/  IMAD.X R9, RZ, RZ, R5.reuse, P4 ;  /* 0x000000ffff097224 */ /* 0x100fe200020e0605 */
[----:B------:R-:W-:Y:S01]  /*6670*/  LOP3.LUT R10, R10, R11, RZ, 0x3c, !PT ;  /* 0x0000000b0a0a7212 */ /* 0x000fe200078e3cff */
[----:B------:R-:W-:Y:S01]  /*6680*/  IMAD.X R11, RZ, RZ, R5, P3 ;  /* 0x000000ffff0b7224 */ /* 0x000fe200018e0605 */
[----:B------:R-:W-:-:S02]  /*6690*/  IADD3 R33, P2, R4, 0x60, RZ ;  /* 0x0000006004217810 */ /* 0x000fc40007f5e0ff */
[C---:B------:R-:W-:Y:S02]  /*66a0*/  IADD3 R65, P1, R4.reuse, 0x2000, RZ ;  /* 0x0000200004417810 */ /* 0x040fe40007f3e0ff */
[C---:B------:R-:W-:Y:S02]  /*66b0*/  IADD3 R81, P0, R4.reuse, 0x2020, RZ ;  /* 0x0000202004517810 */ /* 0x040fe40007f1e0ff */
[C---:B------:R-:W-:Y:S02]  /*66c0*/  IADD3 R101, P6, R4.reuse, 0x2040, RZ ;  /* 0x0000204004657810 */ /* 0x040fe40007fde0ff */
[C---:B------:R-:W-:Y:S02]  /*66d0*/  IADD3 R105, P5, R4.reuse, 0x2060, RZ ;  /* 0x0000206004697810 */ /* 0x040fe40007fbe0ff */
[C---:B------:R-:W-:Y:S02]  /*66e0*/  IADD3 R123, P4, R4.reuse, 0x4000, RZ ;  /* 0x00004000047b7810 */ /* 0x040fe40007f9e0ff */
[----:B------:R-:W-:-:S02]  /*66f0*/  IADD3 R127, P3, R4, 0x4020, RZ ;  /* 0x00004020047f7810 */ /* 0x000fc40007f7e0ff */
[----:B------:R-:W-:Y:S02]  /*6700*/  LOP3.LUT R32, R33, 0x380, RZ, 0xc0, !PT ;  /* 0x0000038021207812 */ /* 0x000fe400078ec0ff */
[----:B------:R-:W-:Y:S02]  /*6710*/  LOP3.LUT R64, R65, 0x380, RZ, 0xc0, !PT ;  /* 0x0000038041407812 */ /* 0x000fe400078ec0ff */
[----:B------:R-:W-:Y:S02]  /*6720*/  LOP3.LUT R80, R81, 0x380, RZ, 0xc0, !PT ;  /* 0x0000038051507812 */ /* 0x000fe400078ec0ff */
[----:B------:R-:W-:Y:S02]  /*6730*/  LOP3.LUT R100, R101, 0x380, RZ, 0xc0, !PT ;  /* 0x0000038065647812 */ /* 0x000fe400078ec0ff */
[----:B------:R-:W-:Y:S02]  /*6740*/  LOP3.LUT R104, R105, 0x380, RZ, 0xc0, !PT ;  /* 0x0000038069687812 */ /* 0x000fe400078ec0ff */
[----:B------:R-:W-:-:S02]  /*6750*/  LOP3.LUT R122, R123, 0x380, RZ, 0xc0, !PT ;  /* 0x000003807b7a7812 */ /* 0x000fc400078ec0ff */
[----:B------:R-:W-:Y:S02]  /*6760*/  LOP3.LUT R126, R127, 0x380, RZ, 0xc0, !PT ;  /* 0x000003807f7e7812 */ /* 0x000fe400078ec0ff */
[----:B------:R-:W-:Y:S02]  /*6770*/  SHF.R.U64 R32, R32, 0x3, RZ ;  /* 0x0000000320207819 */ /* 0x000fe400000012ff */
[----:B------:R-:W-:Y:S02]  /*6780*/  SHF.R.U64 R64, R64, 0x3, RZ ;  /* 0x0000000340407819 */ /* 0x000fe400000012ff */
[----:B------:R-:W-:Y:S02]  /*6790*/  SHF.R.U64 R80, R80, 0x3, RZ ;  /* 0x0000000350507819 */ /* 0x000fe400000012ff */
[----:B------:R-:W-:Y:S02]  /*67a0*/  SHF.R.U64 R100, R100, 0x3, RZ ;  /* 0x0000000364647819 */ /* 0x000fe400000012ff */
[----:B------:R-:W-:-:S02]  /*67b0*/  SHF.R.U64 R104, R104, 0x3, RZ ;  /* 0x0000000368687819 */ /* 0x000fc400000012ff */
[----:B------:R-:W-:Y:S02]  /*67c0*/  SHF.R.U64 R122, R122, 0x3, RZ ;  /* 0x000000037a7a7819 */ /* 0x000fe400000012ff */
[----:B------:R-:W-:Y:S02]  /*67d0*/  SHF.R.U64 R126, R126, 0x3, RZ ;  /* 0x000000037e7e7819 */ /* 0x000fe400000012ff */
[----:B------:R-:W-:Y:S01]  /*67e0*/  LOP3.LUT R32, R32, R33, RZ, 0x3c, !PT ;  /* 0x0000002120207212 */ /* 0x000fe200078e3cff */
[--C-:B------:R-:W-:Y:S01]  /*67f0*/  IMAD.X R33, RZ, RZ, R5.reuse, P2 ;  /* 0x000000ffff217224 */ /* 0x100fe200010e0605 */
[----:B------:R-:W-:Y:S01]  /*6800*/  LOP3.LUT R64, R64, R65, RZ, 0x3c, !PT ;  /* 0x0000004140407212 */ /* 0x000fe200078e3cff */
[--C-:B------:R-:W-:Y:S01]  /*6810*/  IMAD.X R65, RZ, RZ, R5.reuse, P1 ;  /* 0x000000ffff417224 */ /* 0x100fe200008e0605 */
[----:B------:R-:W-:Y:S01]  /*6820*/  LOP3.LUT R80, R80, R81, RZ, 0x3c, !PT ;  /* 0x0000005150507212 */ /* 0x000fe200078e3cff */
[----:B------:R-:W-:Y:S01]  /*6830*/  IMAD.X R81, RZ, RZ, R5, P0 ;  /* 0x000000ffff517224 */ /* 0x000fe200000e0605 */
[----:B------:R-:W-:-:S02]  /*6840*/  LOP3.LUT R100, R100, R101, RZ, 0x3c, !PT ;  /* 0x0000006564647212 */ /* 0x000fc400078e3cff */
[----:B------:R-:W-:Y:S01]  /*6850*/  LOP3.LUT R104, R104, R105, RZ, 0x3c, !PT ;  /* 0x0000006968687212 */ /* 0x000fe200078e3cff */
[--C-:B------:R-:W-:Y:S01]  /*6860*/  IMAD.X R105, RZ, RZ, R5.reuse, P5 ;  /* 0x000000ffff697224 */ /* 0x100fe200028e0605 */
[----:B------:R-:W-:Y:S01]  /*6870*/  LOP3.LUT R122, R122, R123, RZ, 0x3c, !PT ;  /* 0x0000007b7a7a7212 */ /* 0x000fe200078e3cff */
[--C-:B------:R-:W-:Y:S01]  /*6880*/  IMAD.X R123, RZ, RZ, R5.reuse, P4 ;  /* 0x000000ffff7b7224 */ /* 0x100fe200020e0605 */
[----:B------:R-:W-:Y:S01]  /*6890*/  LOP3.LUT R126, R126, R127, RZ, 0x3c, !PT ;  /* 0x0000007f7e7e7212 */ /* 0x000fe200078e3cff */
[----:B------:R-:W-:Y:S01]  /*68a0*/  IMAD.X R127, RZ, RZ, R5, P3 ;  /* 0x000000ffff7f7224 */ /* 0x000fe200018e0605 */
[----:B------:R-:W-:Y:S02]  /*68b0*/  IADD3.X R101, RZ, R5, RZ, P6, !PT ;  /* 0x00000005ff657210 */ /* 0x000fe400037fe4ff */
[C---:B------:R-:W-:Y:S02]  /*68c0*/  IADD3 R131, P2, R4.reuse, 0x4040, RZ ;  /* 0x0000404004837810 */ /* 0x040fe40007f5e0ff */
[----:B------:R-:W-:-:S02]  /*68d0*/  IADD3 R135, P1, R4, 0x4060, RZ ;  /* 0x0000406004877810 */ /* 0x000fc40007f3e0ff */
[C---:B------:R-:W-:Y:S02]  /*68e0*/  IADD3 R139, P0, R4.reuse, 0x6000, RZ ;  /* 0x00006000048b7810 */ /* 0x040fe40007f1e0ff */
[C---:B------:R-:W-:Y:S02]  /*68f0*/  IADD3 R143, P6, R4.reuse, 0x6020, RZ ;  /* 0x00006020048f7810 */ /* 0x040fe40007fde0ff */
[C---:B------:R-:W-:Y:S02]  /*6900*/  IADD3 R25, P5, R4.reuse, 0x6040, RZ ;  /* 0x0000604004197810 */ /* 0x040fe40007fbe0ff */
[----:B------:R-:W-:Y:S02]  /*6910*/  IADD3 R29, P4, R4, 0x6060, RZ ;  /* 0x00006060041d7810 */ /* 0x000fe40007f9e0ff */
[----:B------:R-:W-:Y:S02]  /*6920*/  IADD3 R15, P3, R96, 0x1000, RZ ;  /* 0x00001000600f7810 */ /* 0x000fe40007f7e0ff */
[----:B------:R-:W-:-:S02]  /*6930*/  LOP3.LUT R130, R131, 0x380, RZ, 0xc0, !PT ;  /* 0x0000038083827812 */ /* 0x000fc400078ec0ff */
        /* <DEDUP_REMOVED lines=25> */
[----:B------:R-:W-:Y:S01]  /*6ad0*/  IMAD.X R29, RZ, RZ, R5, P4 ;  /* 0x000000ffff1d7224 */ /* 0x000fe200020e0605 */
        /* <DEDUP_REMOVED lines=8> */
[C---:B------:R-:W-:Y:S02]  /*6b60*/  IADD3 R53, P4, R96.reuse, 0x7000, RZ ;  /* 0x0000700060357810 */ /* 0x040fe40007f9e0ff */
[----:B------:R-:W-:Y:S02]  /*6b70*/  IADD3 R57, P3, R96, 0x8000, RZ ;  /* 0x0000800060397810 */ /* 0x000fe40007f7e0ff */
[----:B------:R-:W-:-:S02]  /*6b80*/  LOP3.LUT R4, R3, R4, RZ, 0x3c, !PT ;  /* 0x0000000403047212 */ /* 0x000fc400078e3cff */
[----:B------:R-:W-:Y:S02]  /*6b90*/  LOP3.LUT R20, R21, 0x380, RZ, 0xc0, !PT ;  /* 0x0000038015147812 */ /* 0x000fe400078ec0ff */
[----:B------:R-:W-:Y:S02]  /*6ba0*/  LOP3.LUT R36, R37, 0x380, RZ, 0xc0, !PT ;  /* 0x0000038025247812 */ /* 0x000fe400078ec0ff */
[----:B------:R-:W-:Y:S02]  /*6bb0*/  LOP3.LUT R40, R41, 0x380, RZ, 0xc0, !PT ;  /* 0x0000038029287812 */ /* 0x000fe400078ec0ff */
[----:B------:R-:W-:Y:S02]  /*6bc0*/  LOP3.LUT R44, R45, 0x380, RZ, 0xc0, !PT ;  /* 0x000003802d2c7812 */ /* 0x000fe400078ec0ff */
[----:B------:R-:W-:Y:S02]  /*6bd0*/  LOP3.LUT R48, R49, 0x380, RZ, 0xc0, !PT ;  /* 0x0000038031307812 */ /* 0x000fe400078ec0ff */
[----:B------:R-:W-:-:S02]  /*6be0*/  LOP3.LUT R52, R53, 0x380, RZ, 0xc0, !PT ;  /* 0x0000038035347812 */ /* 0x000fc400078ec0ff */
[----:B------:R-:W-:Y:S02]  /*6bf0*/  LOP3.LUT R56, R57, 0x380, RZ, 0xc0, !PT ;  /* 0x0000038039387812 */ /* 0x000fe400078ec0ff */
[----:B------:R-:W-:Y:S02]  /*6c00*/  MOV R3, R4 ;  /* 0x0000000400037202 */ /* 0x000fe40000000f00 */
[----:B------:R-:W-:Y:S02]  /*6c10*/  F2FP.BF16.F32.PACK_AB R5, R27, R26 ;  /* 0x0000001a1b05723e */ /* 0x000fe400000010ff */
[----:B------:R-:W-:Y:S02]  /*6c20*/  LOP3.LUT R27, R96, 0x380, RZ, 0xc0, !PT ;  /* 0x00000380601b7812 */ /* 0x000fe400078ec0ff */
[----:B------:R-:W-:Y:S02]  /*6c30*/  SHF.R.U64 R20, R20, 0x3, RZ ;  /* 0x0000000314147819 */ /* 0x000fe400000012ff */
[----:B------:R-:W-:-:S02]  /*6c40*/  SHF.R.U64 R36, R36, 0x3, RZ ;  /* 0x0000000324247819 */ /* 0x000fc400000012ff */
[----:B------:R-:W-:Y:S02]  /*6c50*/  SHF.R.U64 R40, R40, 0x3, RZ ;  /* 0x0000000328287819 */ /* 0x000fe400000012ff */
[----:B------:R-:W-:Y:S02]  /*6c60*/  SHF.R.U64 R44, R44, 0x3, RZ ;  /* 0x000000032c2c7819 */ /* 0x000fe400000012ff */
[----:B------:R-:W-:Y:S02]  /*6c70*/  SHF.R.U64 R48, R48, 0x3, RZ ;  /* 0x0000000330307819 */ /* 0x000fe400000012ff */
[----:B------:R-:W-:Y:S02]  /*6c80*/  SHF.R.U64 R52, R52, 0x3, RZ ;  /* 0x0000000334347819 */ /* 0x000fe400000012ff */
[----:B------:R-:W-:Y:S02]  /*6c90*/  SHF.R.U64 R56, R56, 0x3, RZ ;  /* 0x0000000338387819 */ /* 0x000fe400000012ff */
[----:B------:R-:W-:-:S02]  /*6ca0*/  F2FP.BF16.F32.PACK_AB R4, R207, R209 ;  /* 0x000000d1cf04723e */ /* 0x000fc400000010ff */
[----:B------:R-:W-:Y:S02]  /*6cb0*/  SHF.R.U64 R27, R27, 0x3, RZ ;  /* 0x000000031b1b7819 */ /* 0x000fe400000012ff */
[----:B------:R-:W-:Y:S01]  /*6cc0*/  LOP3.LUT R20, R20, R21, RZ, 0x3c, !PT ;  /* 0x0000001514147212 */ /* 0x000fe200078e3cff */
[--C-:B------:R-:W-:Y:S01]  /*6cd0*/  IMAD.X R21, RZ, RZ, R97.reuse, P2 ;  /* 0x000000ffff157224 */ /* 0x100fe200010e0661 */
[----:B------:R-:W-:Y:S01]  /*6ce0*/  LOP3.LUT R36, R36, R37, RZ, 0x3c, !PT ;  /* 0x0000002524247212 */ /* 0x000fe200078e3cff */
[--C-:B------:R-:W-:Y:S01]  /*6cf0*/  IMAD.X R37, RZ, RZ, R97.reuse, P1 ;  /* 0x000000ffff257224 */ /* 0x100fe200008e0661 */
[----:B------:R-:W-:Y:S01]  /*6d00*/  LOP3.LUT R40, R40, R41, RZ, 0x3c, !PT ;  /* 0x0000002928287212 */ /* 0x000fe200078e3cff */
[--C-:B------:R-:W-:Y:S01]  /*6d10*/  IMAD.X R41, RZ, RZ, R97.reuse, P0 ;  /* 0x000000ffff297224 */ /* 0x100fe200000e0661 */
[----:B------:R-:W-:Y:S01]  /*6d20*/  LOP3.LUT R44, R44, R45, RZ, 0x3c, !PT ;  /* 0x0000002d2c2c7212 */ /* 0x000fe200078e3cff */
[----:B------:R0:W-:Y:S01]  /*6d30*/  STSM.16.M88.4 [R3], R4 ;  /* 0x0000000403007844 */ /* 0x0001e20000000200 */
[----:B------:R-:W-:Y:S01]  /*6d40*/  LOP3.LUT R48, R48, R49, RZ, 0x3c, !PT ;  /* 0x0000003130307212 */ /* 0x000fe200078e3cff */
[--C-:B------:R-:W-:Y:S01]  /*6d50*/  IMAD.X R49, RZ, RZ, R97.reuse, P5 ;  /* 0x000000ffff317224 */ /* 0x100fe200028e0661 */
[----:B------:R-:W-:Y:S01]  /*6d60*/  LOP3.LUT R52, R52, R53, RZ, 0x3c, !PT ;  /* 0x0000003534347212 */ /* 0x000fe200078e3cff */
[--C-:B------:R-:W-:Y:S01]  /*6d70*/  IMAD.X R53, RZ, RZ, R97.reuse, P4 ;  /* 0x000000ffff357224 */ /* 0x100fe200020e0661 */
[----:B------:R-:W-:Y:S01]  /*6d80*/  LOP3.LUT R56, R56, R57, RZ, 0x3c, !PT ;  /* 0x0000003938387212 */ /* 0x000fe200078e3cff */
[----:B------:R-:W-:Y:S01]  /*6d90*/  IMAD.X R57, RZ, RZ, R97, P3 ;  /* 0x000000ffff397224 */ /* 0x000fe200018e0661 */
[----:B------:R-:W-:-:S02]  /*6da0*/  IADD3.X R45, RZ, R97, RZ, P6, !PT ;  /* 0x00000061ff2d7210 */ /* 0x000fc400037fe4ff */
[C---:B------:R-:W-:Y:S02]  /*6db0*/  IADD3 R61, P2, R96.reuse, 0x9000, RZ ;  /* 0x00009000603d7810 */ /* 0x040fe40007f5e0ff */
[C---:B------:R-:W-:Y:S02]  /*6dc0*/  IADD3 R69, P1, R96.reuse, 0xa000, RZ ;  /* 0x0000a00060457810 */ /* 0x040fe40007f3e0ff */
[C---:B------:R-:W-:Y:S02]  /*6dd0*/  IADD3 R73, P0, R96.reuse, 0xb000, RZ ;  /* 0x0000b00060497810 */ /* 0x040fe40007f1e0ff */
[C---:B------:R-:W-:Y:S02]  /*6de0*/  IADD3 R77, P6, R96.reuse, 0xc000, RZ ;  /* 0x0000c000604d7810 */ /* 0x040fe40007fde0ff */
[C---:B------:R-:W-:Y:S02]  /*6df0*/  IADD3 R85, P5, R96.reuse, 0xd000, RZ ;  /* 0x0000d00060557810 */ /* 0x040fe40007fbe0ff */
[----:B------:R-:W-:-:S02]  /*6e00*/  IADD3 R89, P4, R96, 0xe000, RZ ;  /* 0x0000e00060597810 */ /* 0x000fc40007f9e0ff */
[----:B------:R-:W-:Y:S02]  /*6e10*/  IADD3 R92, P3, R96, 0xf000, RZ ;  /* 0x0000f000605c7810 */ /* 0x000fe40007f7e0ff */
[----:B------:R-:W-:Y:S02]  /*6e20*/  LOP3.LUT R96, R27, R96, RZ, 0x3c, !PT ;  /* 0x000000601b607212 */ /* 0x000fe400078e3cff */
[----:B------:R-:W-:Y:S02]  /*6e30*/  MOV R26, R8 ;  /* 0x00000008001a7202 */ /* 0x000fe40000000f00 */
[----:B------:R-:W-:Y:S02]  /*6e40*/  MOV R27, R10 ;  /* 0x0000000a001b7202 */ /* 0x000fe40000000f00 */
[----:B0-----:R-:W-:Y:S02]  /*6e50*/  F2FP.BF16.F32.PACK_AB R4, R206, R208 ;  /* 0x000000d0ce04723e */ /* 0x001fe400000010ff */
[----:B------:R-:W-:-:S02]  /*6e60*/  F2FP.BF16.F32.PACK_AB R5, R35, R34 ;  /* 0x000000222305723e */ /* 0x000fc400000010ff */
[----:B------:R-:W-:Y:S02]  /*6e70*/  F2FP.BF16.F32.PACK_AB R6, R204, R205 ;  /* 0x000000cdcc06723e */ /* 0x000fe400000010ff */
[----:B------:R-:W-:Y:S02]  /*6e80*/  F2FP.BF16.F32.PACK_AB R7, R39, R38 ;  /* 0x000000262707723e */ /* 0x000fe400000010ff */
[----:B------:R-:W-:Y:S02]  /*6e90*/  F2FP.BF16.F32.PACK_AB R8, R202, R203 ;  /* 0x000000cbca08723e */ /* 0x000fe400000010ff */
[----:B------:R-:W-:Y:S01]  /*6ea0*/  F2FP.BF16.F32.PACK_AB R9, R43, R42 ;  /* 0x0000002a2b09723e */ /* 0x000fe200000010ff */
[----:B------:R0:W-:Y:S01]  /*6eb0*/  STSM.16.M88.4 [R26], R4 ;  /* 0x000000041a007844 */ /* 0x0001e20000000200 */
[----:B------:R-:W-:Y:S02]  /*6ec0*/  F2FP.BF16.F32.PACK_AB R10, R200, R201 ;  /* 0x000000c9c80a723e */ /* 0x000fe400000010ff */
[----:B------:R-:W-:-:S02]  /*6ed0*/  F2FP.BF16.F32.PACK_AB R11, R47, R46 ;  /* 0x0000002e2f0b723e */ /* 0x000fc400000010ff */
[----:B------:R-:W-:Y:S02]  /*6ee0*/  LOP3.LUT R60, R61, 0x380, RZ, 0xc0, !PT ;  /* 0x000003803d3c7812 */ /* 0x000fe400078ec0ff */
[----:B------:R-:W-:Y:S01]  /*6ef0*/  MOV R38, R24 ;  /* 0x0000001800267202 */ /* 0x000fe20000000f00 */
[----:B------:R2:W-:Y:S01]  /*6f00*/  STSM.16.M88.4 [R27], R8 ;  /* 0x000000081b007844 */ /* 0x0005e20000000200 */
[----:B------:R-:W-:Y:S02]  /*6f10*/  SHF.R.U64 R60, R60, 0x3, RZ ;  /* 0x000000033c3c7819 */ /* 0x000fe400000012ff */
[----:B------:R-:W-:Y:S02]  /*6f20*/  MOV R3, R32 ;  /* 0x0000002000037202 */ /* 0x000fe40000000f00 */
[----:B------:R-:W-:Y:S02]  /*6f30*/  MOV R39, R28 ;  /* 0x0000001c00277202 */ /* 0x000fe40000000f00 */
[----:B------:R-:W-:-:S02]  /*6f40*/  F2FP.BF16.F32.PACK_AB R24, R198, R199 ;  /* 0x000000c7c618723e */ /* 0x000fc400000010ff */
[----:B------:R-:W-:Y:S02]  /*6f50*/  F2FP.BF16.F32.PACK_AB R25, R51, R50 ;  /* 0x000000323319723e */ /* 0x000fe400000010ff */
[----:B0-----:R-:W-:Y:S02]  /*6f60*/  F2FP.BF16.F32.PACK_AB R26, R196, R197 ;  /* 0x000000c5c41a723e */ /* 0x001fe400000010ff */
[----:B------:R-:W-:Y:S02]  /*6f70*/  MOV R64, R64 ;  /* 0x0000004000407202 */ /* 0x000fe40000000f00 */
[----:B------:R-:W-:Y:S02]  /*6f80*/  F2FP.BF16.F32.PACK_AB R28, R194, R195 ;  /* 0x000000c3c21c723e */ /* 0x000fe400000010ff */
[----:B--2---:R-:W-:Y:S02]  /*6f90*/  F2FP.BF16.F32.PACK_AB R27, R55, R54 ;  /* 0x00000036371b723e */ /* 0x004fe400000010ff */
[----:B------:R-:W-:-:S02]  /*6fa0*/  F2FP.BF16.F32.PACK_AB R29, R59, R58 ;  /* 0x0000003a3b1d723e */ /* 0x000fc400000010ff */
[----:B------:R-:W-:Y:S01]  /*6fb0*/  MOV R80, R80 ;  /* 0x0000005000507202 */ /* 0x000fe20000000f00 */
[----:B------:R-:W-:Y:S01]  /*6fc0*/  STSM.16.M88.4 [R3], R24 ;  /* 0x0000001803007844 */ /* 0x000fe20000000200 */
[----:B------:R-:W-:Y:S02]  /*6fd0*/  F2FP.BF16.F32.PACK_AB R4, R190, R191 ;  /* 0x000000bfbe04723e */ /* 0x000fe400000010ff */
[----:B------:R-:W-:Y:S01]  /*6fe0*/  F2FP.BF16.F32.PACK_AB R5, R67, R66 ;  /* 0x000000424305723e */ /* 0x000fe200000010ff */
[----:B------:R0:W-:Y:S01]  /*6ff0*/  STSM.16.M88.4 [R64], R28 ;  /* 0x0000001c40007844 */ /* 0x0001e20000000200 */
[----:B------:R-:W-:Y:S02]  /*7000*/  F2FP.BF16.F32.PACK_AB R6, R182, R183 ;  /* 0x000000b7b606723e */ /* 0x000fe400000010ff */
[----:B------:R-:W-:Y:S02]  /*7010*/  F2FP.BF16.F32.PACK_AB R7, R71, R70 ;  /* 0x000000464707723e */ /* 0x000fe400000010ff */
[----:B------:R-:W-:Y:S01]  /*7020*/  LOP3.LUT R60, R60, R61, RZ, 0x3c, !PT ;  /* 0x0000003d3c3c7212 */ /* 0x000fe200078e3cff */
[----:B------:R-:W-:Y:S01]  /*7030*/  IMAD.X R61, RZ, RZ, R97, P2 ;  /* 0x000000ffff3d7224 */ /* 0x000fe200010e0661 */
[----:B------:R-:W-:Y:S01]  /*7040*/  MOV R100, R100 ;  /* 0x0000006400647202 */ /* 0x000fe20000000f00 */
[----:B------:R2:W-:Y:S01]  /*7050*/  STSM.16.M88.4 [R80], R4 ;  /* 0x0000000450007844 */ /* 0x0005e20000000200 */
[----:B------:R-:W-:-:S02]  /*7060*/  F2FP.BF16.F32.PACK_AB R8, R180, R181 ;  /* 0x000000b5b408723e */ /* 0x000fc400000010ff */
[----:B------:R-:W-:Y:S02]  /*7070*/  F2FP.BF16.F32.PACK_AB R9, R75, R74 ;  /* 0x0000004a4b09723e */ /* 0x000fe400000010ff */
[----:B------:R-:W-:Y:S02]  /*7080*/  F2FP.BF16.F32.PACK_AB R10, R178, R179 ;  /* 0x000000b3b20a723e */ /* 0x000fe400000010ff */
[----:B------:R-:W-:Y:S02]  /*7090*/  F2FP.BF16.F32.PACK_AB R11, R79, R78 ;  /* 0x0000004e4f0b723e */ /* 0x000fe400000010ff */
[----:B-1----:R-:W-:Y:S02]  /*70a0*/  ISETP.NE.AND P2, PT, R0, RZ, PT ;  /* 0x000000ff0000720c */ /* 0x002fe40003f45270 */
[----:B------:R-:W-:Y:S01]  /*70b0*/  MOV R104, R104 ;  /* 0x0000006800687202 */ /* 0x000fe20000000f00 */
[----:B------:R1:W-:Y:S01]  /*70c0*/  STSM.16.M88.4 [R100], R8 ;  /* 0x0000000864007844 */ /* 0x0003e20000000200 */
[----:B------:R-:W-:-:S02]  /*70d0*/  F2FP.BF16.F32.PACK_AB R32, R176, R177 ;  /* 0x000000b1b020723e */ /* 0x000fc400000010ff */
[----:B------:R-:W-:Y:S02]  /*70e0*/  F2FP.BF16.F32.PACK_AB R33, R83, R82 ;  /* 0x000000525321723e */ /* 0x000fe400000010ff */
[----:B------:R-:W-:Y:S02]  /*70f0*/  F2FP.BF16.F32.PACK_AB R34, R174, R175 ;  /* 0x000000afae22723e */ /* 0x000fe400000010ff */
[----:B------:R-:W-:Y:S02]  /*7100*/  F2FP.BF16.F32.PACK_AB R35, R87, R86 ;  /* 0x000000565723723e */ /* 0x000fe400000010ff */
[----:B------:R-:W-:Y:S02]  /*7110*/  MOV R0, R122 ;  /* 0x0000007a00007202 */ /* 0x000fe40000000f00 */
[----:B0-----:R-:W-:Y:S01]  /*7120*/  F2FP.BF16.F32.PACK_AB R64, R172, R173 ;  /* 0x000000adac40723e */ /* 0x001fe200000010ff */
[----:B------:R1:W-:Y:S01]  /*7130*/  STSM.16.M88.4 [R104], R32 ;  /* 0x0000002068007844 */ /* 0x0003e20000000200 */
[----:B------:R-:W-:-:S02]  /*7140*/  F2FP.BF16.F32.PACK_AB R65, R91, R90 ;  /* 0x0000005a5b41723e */ /* 0x000fc400000010ff */
[----:B------:R-:W-:Y:S02]  /*7150*/  F2FP.BF16.F32.PACK_AB R66, R170, R171 ;  /* 0x000000abaa42723e */ /* 0x000fe400000010ff */
[----:B------:R-:W-:Y:S02]  /*7160*/  F2FP.BF16.F32.PACK_AB R67, R95, R94 ;  /* 0x0000005e5f43723e */ /* 0x000fe400000010ff */
[----:B------:R-:W-:Y:S02]  /*7170*/  MOV R126, R126 ;  /* 0x0000007e007e7202 */ /* 0x000fe40000000f00 */
[----:B--2---:R-:W-:Y:S01]  /*7180*/  F2FP.BF16.F32.PACK_AB R80, R168, R169 ;  /* 0x000000a9a850723e */ /* 0x004fe200000010ff */
[----:B------:R1:W-:Y:S01]  /*7190*/  STSM.16.M88.4 [R0], R64 ;  /* 0x0000004000007844 */ /* 0x0003e20000000200 */
[----:B------:R-:W-:Y:S02]  /*71a0*/  F2FP.BF16.F32.PACK_AB R81, R99, R98 ;  /* 0x000000626351723e */ /* 0x000fe400000010ff */
[----:B------:R-:W-:-:S02]  /*71b0*/  F2FP.BF16.F32.PACK_AB R82, R164, R167 ;  /* 0x000000a7a452723e */ /* 0x000fc400000010ff */
[----:B------:R-:W-:Y:S02]  /*71c0*/  F2FP.BF16.F32.PACK_AB R83, R103, R102 ;  /* 0x000000666753723e */ /* 0x000fe400000010ff */
[----:B------:R-:W-:Y:S02]  /*71d0*/  MOV R130, R130 ;  /* 0x0000008200827202 */ /* 0x000fe40000000f00 */
[----:B------:R-:W-:Y:S01]  /*71e0*/  F2FP.BF16.F32.PACK_AB R4, R156, R162 ;  /* 0x000000a29c04723e */ /* 0x000fe200000010ff */
[----:B------:R1:W-:Y:S01]  /*71f0*/  STSM.16.M88.4 [R126], R80 ;  /* 0x000000507e007844 */ /* 0x0003e20000000200 */
[----:B------:R-:W-:Y:S02]  /*7200*/  F2FP.BF16.F32.PACK_AB R5, R107, R106 ;  /* 0x0000006a6b05723e */ /* 0x000fe400000010ff */
[----:B------:R-:W-:Y:S02]  /*7210*/  F2FP.BF16.F32.PACK_AB R6, R109, R154 ;  /* 0x0000009a6d06723e */ /* 0x000fe400000010ff */
[----:B------:R-:W-:-:S02]  /*7220*/  F2FP.BF16.F32.PACK_AB R7, R111, R110 ;  /* 0x0000006e6f07723e */ /* 0x000fc400000010ff */
[----:B------:R-:W-:Y:S02]  /*7230*/  MOV R134, R134 ;  /* 0x0000008600867202 */ /* 0x000fe40000000f00 */
[----:B------:R-:W-:Y:S01]  /*7240*/  MOV R138, R138 ;  /* 0x0000008a008a7202 */ /* 0x000fe20000000f00 */
[----:B------:R1:W-:Y:S01]  /*7250*/  STSM.16.M88.4 [R130], R4 ;  /* 0x0000000482007844 */ /* 0x0003e20000000200 */
[----:B------:R-:W-:Y:S02]  /*7260*/  F2FP.BF16.F32.PACK_AB R122, R125, R124 ;  /* 0x0000007c7d7a723e */ /* 0x000fe400000010ff */
[----:B------:R-:W-:Y:S01]  /*7270*/  F2FP.BF16.F32.PACK_AB R123, R155, R153 ;  /* 0x000000999b7b723e */ /* 0x000fe200000010ff */
[----:B------:R1:W-:Y:S01]  /*7280*/  STSM.16.M88.4 [R134], R112 ;  /* 0x0000007086007844 */ /* 0x0003e20000000200 */
[----:B------:R-:W-:Y:S02]  /*7290*/  MOV R142, R142 ;  /* 0x0000008e008e7202 */ /* 0x000fe40000000f00 */
[----:B------:R-:W-:Y:S01]  /*72a0*/  F2FP.BF16.F32.PACK_AB R156, R129, R128 ;  /* 0x00000080819c723e */ /* 0x000fe200000010ff */
[----:B------:R1:W-:Y:S01]  /*72b0*/  STSM.16.M88.4 [R138], R120 ;  /* 0x000000788a007844 */ /* 0x0003e20000000200 */
[----:B------:R-:W-:-:S02]  /*72c0*/  F2FP.BF16.F32.PACK_AB R162, R141, R140 ;  /* 0x0000008c8da2723e */ /* 0x000fc400000010ff */
[----:B------:R-:W-:Y:S01]  /*72d0*/  F2FP.BF16.F32.PACK_AB R163, R166, R165 ;  /* 0x000000a5a6a3723e */ /* 0x000fe200000010ff */
[----:B------:R1:W-:Y:S01]  /*72e0*/  STSM.16.M88.4 [R142], R156 ;  /* 0x0000009c8e007844 */ /* 0x0003e20000000200 */
[----:B------:R-:W-:Y:S02]  /*72f0*/  F2FP.BF16.F32.PACK_AB R145, R147, R146 ;  /* 0x000000929391723e */ /* 0x000fe400000010ff */
[----:B------:R-:W-:Y:S01]  /*7300*/  LOP3.LUT R68, R69, 0x380, RZ, 0xc0, !PT ;  /* 0x0000038045447812 */ /* 0x000fe200078ec0ff */
[----:B------:R1:W-:Y:S01]  /*7310*/  STSM.16.M88.4 [R38], R160 ;  /* 0x000000a026007844 */ /* 0x0003e20000000200 */
[----:B------:R-:W-:Y:S02]  /*7320*/  LOP3.LUT R72, R73, 0x380, RZ, 0xc0, !PT ;  /* 0x0000038049487812 */ /* 0x000fe400078ec0ff */
[----:B------:R-:W-:Y:S02]  /*7330*/  LOP3.LUT R76, R77, 0x380, RZ, 0xc0, !PT ;  /* 0x000003804d4c7812 */ /* 0x000fe400078ec0ff */
[----:B------:R-:W-:-:S02]  /*7340*/  LOP3.LUT R84, R85, 0x380, RZ, 0xc0, !PT ;  /* 0x0000038055547812 */ /* 0x000fc400078ec0ff */
[----:B------:R-:W-:Y:S02]  /*7350*/  LOP3.LUT R88, R89, 0x380, RZ, 0xc0, !PT ;  /* 0x0000038059587812 */ /* 0x000fe400078ec0ff */
[----:B------:R-:W-:Y:S02]  /*7360*/  LOP3.LUT R93, R92, 0x380, RZ, 0xc0, !PT ;  /* 0x000003805c5d7812 */ /* 0x000fe400078ec0ff */
[----:B------:R-:W-:Y:S02]  /*7370*/  F2FP.BF16.F32.PACK_AB R146, R149, R148 ;  /* 0x000000949592723e */ /* 0x000fe400000010ff */
[----:B------:R-:W-:Y:S02]  /*7380*/  F2FP.BF16.F32.PACK_AB R147, R151, R150 ;  /* 0x000000969793723e */ /* 0x000fe400000010ff */
[----:B------:R-:W-:Y:S02]  /*7390*/  SHF.R.U64 R68, R68, 0x3, RZ ;  /* 0x0000000344447819 */ /* 0x000fe400000012ff */
[----:B------:R-:W-:Y:S01]  /*73a0*/  SHF.R.U64 R72, R72, 0x3, RZ ;  /* 0x0000000348487819 */ /* 0x000fe200000012ff */
[----:B------:R1:W-:Y:S01]  /*73b0*/  STSM.16.M88.4 [R39], R144 ;  /* 0x0000009027007844 */ /* 0x0003e20000000200 */
[----:B------:R-:W-:-:S02]  /*73c0*/  SHF.R.U64 R76, R76, 0x3, RZ ;  /* 0x000000034c4c7819 */ /* 0x000fc400000012ff */
[----:B------:R-:W-:Y:S02]  /*73d0*/  SHF.R.U64 R84, R84, 0x3, RZ ;  /* 0x0000000354547819 */ /* 0x000fe400000012ff */
[----:B------:R-:W-:Y:S02]  /*73e0*/  SHF.R.U64 R88, R88, 0x3, RZ ;  /* 0x0000000358587819 */ /* 0x000fe400000012ff */
[----:B------:R-:W-:Y:S02]  /*73f0*/  SHF.R.U64 R93, R93, 0x3, RZ ;  /* 0x000000035d5d7819 */ /* 0x000fe400000012ff */
        /* <DEDUP_REMOVED lines=11> */
[----:B------:R-:W-:Y:S01]  /*74b0*/  IADD3.X R77, RZ, R97, RZ, P6, !PT ;  /* 0x00000061ff4d7210 */ /* 0x000fe200037fe4ff */
[----:B------:R-:W-:Y:S06]  /*74c0*/  BAR.SYNC.DEFER_BLOCKING 0x1, 0x100 ;  /* 0x0044000000007b1d */ /* 0x000fec0000010000 */
[----:B-1----:R-:W-:Y:S05]  /*74d0*/  @P2 BRA `(.L_x_43) ;  /* 0x0000000000cc2947 */ /* 0x002fea0003800000 */
[----:B------:R-:W0:Y:S01]  /*74e0*/  LDC R8, c[0x0][0xbe8] ;  /* 0x0002fa00ff087b82 */ /* 0x000e220000000800 */
[----:B------:R-:W-:Y:S01]  /*74f0*/  IMAD R0, RZ, RZ, -UR43 ;  /* 0x8000002bff007e24 */ /* 0x000fe2000f8e02ff */
[----:B------:R-:W-:Y:S01]  /*7500*/  ULDC.64 UR8, c[0x0][0xb90] ;  /* 0x0002e40000087ab9 */ /* 0x000fe20000000a00 */
[----:B------:R-:W-:Y:S01]  /*7510*/  IMAD.MOV R26, RZ, RZ, -R18 ;  /* 0x000000ffff1a7224 */ /* 0x000fe200078e0a12 */
[----:B------:R-:W-:Y:S02]  /*7520*/  UIMAD UR6, UR10, UR8, URZ ;  /* 0x000000080a0672a4 */ /* 0x000fe4000f8e023f */
[----:B------:R-:W-:Y:S02]  /*7530*/  UIMAD.WIDE.U32 UR4, UR7, UR8, URZ ;  /* 0x00000008070472a5 */ /* 0x000fe4000f8e003f */
[----:B------:R-:W1:Y:S01]  /*7540*/  LDC R7, c[0x0][0xc38] ;  /* 0x00030e00ff077b82 */ /* 0x000e620000000800 */
[----:B------:R-:W-:-:S03]  /*7550*/  UIMAD UR6, UR7, UR9, UR6 ;  /* 0x00000009070672a4 */ /* 0x000fc6000f8e0206 */
[----:B------:R-:W-:Y:S01]  /*7560*/  MOV R4, UR4 ;  /* 0x0000000400047c02 */ /* 0x000fe20008000f00 */
[----:B------:R-:W-:-:S03]  /*7570*/  UIADD3 UR6, UR5, UR6, URZ ;  /* 0x0000000605067290 */ /* 0x000fc6000fffe03f */
[----:B------:R-:W2:Y:S01]  /*7580*/  LDC.64 R10, c[0x0][0xb98] ;  /* 0x0002e600ff0a7b82 */ /* 0x000ea20000000a00 */
[----:B0-----:R-:W-:Y:S01]  /*7590*/  ISETP.NE.AND P0, PT, R8, 0x1, PT ;  /* 0x000000010800780c */ /* 0x001fe20003f05270 */
[----:B-1----:R-:W-:-:S04]  /*75a0*/  IMAD R24, R7, R0, UR45 ;  /* 0x0000002d07187e24 */ /* 0x002fc8000f8e0200 */
[----:B------:R-:W-:-:S08]  /*75b0*/  IMAD R6, R24, 0x40, R215 ;  /* 0x0000004018067824 */ /* 0x000fd000078e02d7 */
[----:B------:R-:W0:Y:S08]  /*75c0*/  @P0 LDC R3, c[0x0][0xbec] ;  /* 0x0002fb00ff030b82 */ /* 0x000e300000000800 */
[----:B------:R-:W1:Y:S01]  /*75d0*/  @P0 LDC R5, c[0x0][0xbf0] ;  /* 0x0002fc00ff050b82 */ /* 0x000e620000000800 */
[----:B0-----:R-:W-:-:S04]  /*75e0*/  @P0 IMAD.HI.U32 R0, R6, R3, RZ ;  /* 0x0000000306000227 */ /* 0x001fc800078e00ff */
[----:B------:R-:W-:Y:S01]  /*75f0*/  IMAD.MOV.U32 R3, RZ, RZ, R6 ;  /* 0x000000ffff037224 */ /* 0x000fe200078e0006 */
[----:B-1----:R-:W-:Y:S01]  /*7600*/  @P0 SHF.R.U32.HI R3, RZ, R5, R0 ;  /* 0x00000005ff030219 */ /* 0x002fe20000011600 */
[----:B------:R-:W-:Y:S01]  /*7610*/  IMAD.U32 R5, RZ, RZ, UR5 ;  /* 0x00000005ff057e24 */ /* 0x000fe2000f8e00ff */
[----:B------:R-:W-:Y:S01]  /*7620*/  ULDC.64 UR4, c[0x0][0xb88] ;  /* 0x0002e20000047ab9 */ /* 0x000fe20000000a00 */
[----:B------:R-:W-:Y:S01]  /*7630*/  IMAD.U32 R5, RZ, RZ, UR6 ;  /* 0x00000006ff057e24 */ /* 0x000fe2000f8e00ff */
[--C-:B------:R-:W-:Y:S01]  /*7640*/  SHF.R.S32.HI R9, RZ, 0x1f, R3.reuse ;  /* 0x0000001fff097819 */ /* 0x100fe20000011403 */
[----:B------:R-:W-:Y:S02]  /*7650*/  IMAD.MOV R7, RZ, RZ, -R3 ;  /* 0x000000ffff077224 */ /* 0x000fe400078e0a03 */
[----:B--2---:R-:W-:Y:S02]  /*7660*/  IMAD R0, R10, UR11, RZ ;  /* 0x0000000b0a007c24 */ /* 0x004fe4000f8e02ff */
[----:B------:R-:W-:-:S02]  /*7670*/  IMAD R7, R8, R7, R6 ;  /* 0x0000000708077224 */ /* 0x000fc400078e0206 */
[----:B------:R-:W-:-:S04]  /*7680*/  IMAD.WIDE.U32 R4, R10, UR44, R4 ;  /* 0x0000002c0a047c25 */ /* 0x000fc8000f8e0004 */
[----:B------:R-:W-:Y:S01]  /*7690*/  IMAD R6, R11, UR44, R0 ;  /* 0x0000002c0b067c24 */ /* 0x000fe2000f8e0200 */
[----:B------:R-:W-:Y:S01]  /*76a0*/  SHF.R.S32.HI R0, RZ, 0x1f, R7 ;  /* 0x0000001fff007819 */ /* 0x000fe20000011407 */
[----:B------:R-:W-:Y:S01]  /*76b0*/  IMAD R11, R24, 0x40, R2 ;  /* 0x00000040180b7824 */ /* 0x000fe200078e0202 */
[----:B------:R-:W-:-:S03]  /*76c0*/  IADD3 R4, P0, R3, R4, RZ ;  /* 0x0000000403047210 */ /* 0x000fc60007f1e0ff */
[----:B------:R-:W-:Y:S01]  /*76d0*/  IMAD R0, R0, UR4, RZ ;  /* 0x0000000400007c24 */ /* 0x000fe2000f8e02ff */
[----:B------:R-:W-:-:S03]  /*76e0*/  IADD3.X R5, R9, R5, R6, P0, !PT ;  /* 0x0000000509057210 */ /* 0x000fc600007fe406 */
[C---:B------:R-:W-:Y:S02]  /*76f0*/  IMAD R3, R7.reuse, UR5, R0 ;  /* 0x0000000507037c24 */ /* 0x040fe4000f8e0200 */
[----:B------:R-:W-:Y:S01]  /*7700*/  IMAD.WIDE.U32 R4, R7, UR4, R4 ;  /* 0x0000000407047c25 */ /* 0x000fe2000f8e0004 */
[----:B------:R-:W-:-:S03]  /*7710*/  ULDC.64 UR4, c[0x0][0xb50] ;  /* 0x0002d40000047ab9 */ /* 0x000fc60000000a00 */
[----:B------:R-:W-:Y:S01]  /*7720*/  IMAD.IADD R3, R5, 0x1, R3 ;  /* 0x0000000105037824 */ /* 0x000fe200078e0203 */
[----:B------:R-:W-:Y:S01]  /*7730*/  LEA R9, P0, R4, UR4, 0x2 ;  /* 0x0000000404097c11 */ /* 0x000fe2000f8010ff */
[----:B------:R-:W-:Y:S02]  /*7740*/  ULDC UR4, c[0x0][0xa88] ;  /* 0x0002a20000047ab9 */ /* 0x000fe40000000800 */
[----:B------:R-:W-:Y:S01]  /*7750*/  IMAD R0, R8, UR4, RZ ;  /* 0x0000000408007c24 */ /* 0x000fe2000f8e02ff */
[----:B------:R-:W-:Y:S01]  /*7760*/  LEA.HI.X R10, R4, UR5, R3, 0x2, P0 ;  /* 0x00000005040a7c11 */ /* 0x000fe200080f1403 */
[----:B------:R-:W-:Y:S01]  /*7770*/  SHFL.IDX PT, R6, R9, 0x1, 0x1c1f ;  /* 0x003c1f0009067f89 */ /* 0x000fe200000e0000 */
[----:B------:R-:W-:Y:S02]  /*7780*/  ISETP.NE.AND P0, PT, R17, R26, PT ;  /* 0x0000001a1100720c */ /* 0x000fe40003f05270 */
[C---:B------:R-:W-:Y:S01]  /*7790*/  IADD3 R3, R11.reuse, 0x8, RZ ;  /* 0x000000080b037810 */ /* 0x040fe20007ffe0ff */
[----:B------:R-:W-:Y:S01]  /*77a0*/  SHFL.IDX PT, R4, R9, RZ, 0x1c1f ;  /* 0x001c1fff09047589 */ /* 0x000fe200000e0000 */
[----:B------:R-:W-:-:S02]  /*77b0*/  ISETP.GE.OR P1, PT, R11, R0, P0 ;  /* 0x000000000b00720c */ /* 0x000fc40000726670 */
[----:B------:R-:W-:Y:S01]  /*77c0*/  ISETP.GE.OR P0, PT, R3, R0, P0 ;  /* 0x000000000300720c */ /* 0x000fe20000706670 */
[----:B------:R-:W0:Y:S04]  /*77d0*/  SHFL.IDX PT, R5, R10, RZ, 0x1c1f ;  /* 0x001c1fff0a057589 */ /* 0x000e2800000e0000 */
[----:B------:R-:W1:Y:S06]  /*77e0*/  SHFL.IDX PT, R7, R10, 0x1, 0x1c1f ;  /* 0x003c1f000a077f89 */ /* 0x000e6c00000e0000 */
[----:B0-----:R0:W-:Y:S04]  /*77f0*/  @!P1 ST.E desc[UR50][R4.64], R13 ;  /* 0x0000000d04009985 */ /* 0x0011e8000c101932 */
[----:B-1----:R0:W-:Y:S02]  /*7800*/  @!P0 ST.E desc[UR50][R6.64], R12 ;  /* 0x0000000c06008985 */ /* 0x0021e4000c101932 */
.L_x_43:
[----:B------:R-:W1:Y:S01]  /*7810*/  LDC R24, c[0x0][0xbe8] ;  /* 0x0002fa00ff187b82 */ /* 0x000e620000000800 */
[----:B------:R-:W-:Y:S01]  /*7820*/  ULDC UR12, c[0x0][0xac8] ;  /* 0x0002b200000c7ab9 */ /* 0x000fe20000000800 */
[----:B0-----:R0:W5:Y:S04]  /*7830*/  LD.E.128 R4, desc[UR50][R20.64] ;  /* 0x0000003214047980 */ /* 0x001168000c101d00 */
[----:B------:R-:W5:Y:S02]  /*7840*/  LD.E.128 R96, desc[UR50][R96.64] ;  /* 0x0000003260607980 */ /* 0x000f64000c101d00 */
[----:B------:R-:W2:Y:S01]  /*7850*/  LDC R10, c[0x0][0xc38] ;  /* 0x00030e00ff0a7b82 */ /* 0x000ea20000000800 */
[----:B------:R-:W-:Y:S01]  /*7860*/  ISETP.GE.AND P1, PT, R189, UR12, PT ;  /* 0x0000000cbd007c0c */ /* 0x000fe2000bf26270 */
[----:B------:R-:W-:Y:S01]  /*7870*/  IMAD R9, RZ, RZ, -UR43 ;  /* 0x8000002bff097e24 */ /* 0x000fe2000f8e02ff */
[----:B------:R-:W-:Y:S01]  /*7880*/  ULDC.64 UR8, c[0x0][0xae8] ;  /* 0x0002ba0000087ab9 */ /* 0x000fe20000000a00 */
[----:B------:R-:W5:Y:S04]  /*7890*/  LD.E.128 R12, desc[UR50][R14.64] ;  /* 0x000000320e0c7980 */ /* 0x000f68000c101d00 */
[----:B------:R-:W5:Y:S04]  /*78a0*/  LD.E.128 R36, desc[UR50][R36.64] ;  /* 0x0000003224247980 */ /* 0x000f68000c101d00 */
[----:B------:R-:W5:Y:S01]  /*78b0*/  LD.E.128 R40, desc[UR50][R40.64] ;  /* 0x0000003228287980 */ /* 0x000f62000c101d00 */
[----:B-1----:R-:W-:Y:S01]  /*78c0*/  ISETP.NE.AND P3, PT, R24, 0x1, PT ;  /* 0x000000011800780c */ /* 0x002fe20003f65270 */
[----:B0-----:R-:W0:Y:S01]  /*78d0*/  LDC.64 R20, c[0x0][0xae0] ;  /* 0x0002b800ff147b82 */ /* 0x001e220000000a00 */
[----:B------:R-:W-:Y:S01]  /*78e0*/  ISETP.GE.AND P0, PT, R188, UR12, PT ;  /* 0x0000000cbc007c0c */ /* 0x000fe2000bf06270 */
[----:B------:R-:W5:Y:S01]  /*78f0*/  LD.E.128 R44, desc[UR50][R44.64] ;  /* 0x000000322c2c7980 */ /* 0x000f62000c101d00 */
[----:B------:R-:W-:-:S02]  /*7900*/  SEL R3, RZ, 0xffffffff, P1 ;  /* 0xffffffffff037807 */ /* 0x000fc40000800000 */
[----:B------:R-:W-:Y:S01]  /*7910*/  ISETP.GE.AND P2, PT, R16, UR12, PT ;  /* 0x0000000c10007c0c */ /* 0x000fe2000bf46270 */
[----:B------:R-:W5:Y:S04]  /*7920*/  LD.E.128 R48, desc[UR50][R48.64] ;  /* 0x0000003230307980 */ /* 0x000f68000c101d00 */
[----:B------:R-:W5:Y:S02]  /*7930*/  LD.E.128 R52, desc[UR50][R52.64] ;  /* 0x0000003234347980 */ /* 0x000f64000c101d00 */
[----:B------:R-:W1:Y:S01]  /*7940*/  @P3 LDC R26, c[0x0][0xbec] ;  /* 0x0002fb00ff1a3b82 */ /* 0x000e620000000800 */
[----:B------:R-:W-:Y:S01]  /*7950*/  SEL R8, RZ, 0xffffffff, P0 ;  /* 0xffffffffff087807 */ /* 0x000fe20000000000 */
[----:B------:R-:W-:Y:S01]  /*7960*/  IMAD.SHL.U32 R3, R3, 0x2, RZ ;  /* 0x0000000203037824 */ /* 0x000fe200078e00ff */
[----:B------:R-:W-:Y:S01]  /*7970*/  SEL R0, RZ, 0x1, P2 ;  /* 0x00000001ff007807 */ /* 0x000fe20001000000 */
[----:B------:R-:W5:Y:S04]  /*7980*/  LD.E.128 R56, desc[UR50][R56.64] ;  /* 0x0000003238387980 */ /* 0x000f68000c101d00 */
[----:B------:R-:W3:Y:S01]  /*7990*/  @P3 LDC R11, c[0x0][0xbf0] ;  /* 0x0002fc00ff0b3b82 */ /* 0x000ee20000000800 */
[----:B------:R-:W-:Y:S01]  /*79a0*/  IMAD.SHL.U32 R8, R8, 0x4, RZ ;  /* 0x0000000408087824 */ /* 0x000fe200078e00ff */
[----:B------:R-:W-:Y:S01]  /*79b0*/  LOP3.LUT R3, R3, 0x2, R0, 0xe2, !PT ;  /* 0x0000000203037812 */ /* 0x000fe200078ee200 */
[----:B------:R-:W5:Y:S01]  /*79c0*/  LD.E.128 R60, desc[UR50][R60.64] ;  /* 0x000000323c3c7980 */ /* 0x000f62000c101d00 */
[----:B------:R-:W-:Y:S01]  /*79d0*/  ISETP.GE.AND P0, PT, R187, UR12, PT ;  /* 0x0000000cbb007c0c */ /* 0x000fe2000bf06270 */
[----:B--2---:R-:W-:Y:S01]  /*79e0*/  IMAD R27, R10, R9, UR45 ;  /* 0x0000002d0a1b7e24 */ /* 0x004fe2000f8e0209 */
[----:B------:R-:W-:Y:S01]  /*79f0*/  LOP3.LUT R3, R8, 0x4, R3, 0xe2, !PT ;  /* 0x0000000408037812 */ /* 0x000fe200078ee203 */
[----:B------:R-:W-:Y:S01]  /*7a00*/  IMAD R0, R210, 0x20, R212 ;  /* 0x00000020d2007824 */ /* 0x000fe200078e02d4 */
[----:B------:R-:W-:Y:S01]  /*7a10*/  SEL R8, RZ, 0xffffffff, P0 ;  /* 0xffffffffff087807 */ /* 0x000fe20000000000 */
[----:B------:R-:W5:Y:S02]  /*7a20*/  LD.E.128 R68, desc[UR50][R68.64] ;  /* 0x0000003244447980 */ /* 0x000f64000c101d00 */
[----:B------:R-:W-:-:S02]  /*7a30*/  IMAD R25, R27, 0x40, R0 ;  /* 0x000000401b197824 */ /* 0x000fc400078e0200 */
[----:B------:R-:W-:Y:S01]  /*7a40*/  IMAD.SHL.U32 R8, R8, 0x8, RZ ;  /* 0x0000000808087824 */ /* 0x000fe200078e00ff */
[----:B------:R-:W-:Y:S01]  /*7a50*/  ISETP.GE.AND P1, PT, R186, UR12, PT ;  /* 0x0000000cba007c0c */ /* 0x000fe2000bf26270 */
[----:B------:R-:W5:Y:S01]  /*7a60*/  LD.E.128 R72, desc[UR50][R72.64] ;  /* 0x0000003248487980 */ /* 0x000f62000c101d00 */
[----:B-1----:R-:W-:Y:S02]  /*7a70*/  @P3 IMAD.HI.U32 R0, R25, R26, RZ ;  /* 0x0000001a19003227 */ /* 0x002fe400078e00ff */
[----:B------:R-:W-:Y:S01]  /*7a80*/  LOP3.LUT R3, R8, 0x8, R3, 0xe2, !PT ;  /* 0x0000000808037812 */ /* 0x000fe200078ee203 */
[----:B------:R-:W-:Y:S01]  /*7a90*/  UIMAD UR6, UR10, UR8, URZ ;  /* 0x000000080a0672a4 */ /* 0x000fe2000f8e023f */
[----:B------:R-:W-:Y:S01]  /*7aa0*/  MOV R8, R25 ;  /* 0x0000001900087202 */ /* 0x000fe20000000f00 */
[----:B------:R-:W5:Y:S01]  /*7ab0*/  LD.E.128 R76, desc[UR50][R76.64] ;  /* 0x000000324c4c7980 */ /* 0x000f62000c101d00 */
[----:B---3--:R-:W-:-:S03]  /*7ac0*/  @P3 SHF.R.U32.HI R8, RZ, R11, R0 ;  /* 0x0000000bff083219 */ /* 0x008fc60000011600 */
[----:B------:R-:W5:Y:S01]  /*7ad0*/  LD.E.128 R84, desc[UR50][R84.64] ;  /* 0x0000003254547980 */ /* 0x000f62000c101d00 */
[----:B------:R-:W-:Y:S01]  /*7ae0*/  SEL R0, RZ, 0xffffffff, P1 ;  /* 0xffffffffff007807 */ /* 0x000fe20000800000 */
[----:B------:R-:W-:Y:S01]  /*7af0*/  UIMAD.WIDE.U32 UR4, UR7, UR8, URZ ;  /* 0x00000008070472a5 */ /* 0x000fe2000f8e003f */
[--C-:B------:R-:W-:Y:S01]  /*7b00*/  SHF.R.S32.HI R11, RZ, 0x1f, R8.reuse ;  /* 0x0000001fff0b7819 */ /* 0x100fe20000011408 */
[----:B------:R-:W-:Y:S01]  /*7b10*/  UIMAD UR6, UR7, UR9, UR6 ;  /* 0x00000009070672a4 */ /* 0x000fe2000f8e0206 */
[----:B------:R-:W-:Y:S01]  /*7b20*/  ISETP.GE.AND P0, PT, R185, UR12, PT ;  /* 0x0000000cb9007c0c */ /* 0x000fe2000bf06270 */
[----:B------:R-:W-:Y:S01]  /*7b30*/  IMAD.SHL.U32 R0, R0, 0x10, RZ ;  /* 0x0000001000007824 */ /* 0x000fe200078e00ff */
[----:B------:R-:W-:Y:S01]  /*7b40*/  ULDC.64 UR8, c[0x0][0xaf0] ;  /* 0x0002bc0000087ab9 */ /* 0x000fe20000000a00 */
[----:B------:R-:W-:Y:S01]  /*7b50*/  UIADD3 UR5, UR5, UR6, URZ ;  /* 0x0000000605057290 */ /* 0x000fe2000fffe03f */
[----:B------:R-:W-:Y:S01]  /*7b60*/  IMAD.MOV R10, RZ, RZ, -R8 ;  /* 0x000000ffff0a7224 */ /* 0x000fe200078e0a08 */
[----:B------:R-:W-:Y:S01]  /*7b70*/  UIMAD UR6, UR11, UR8, URZ ;  /* 0x000000080b0672a4 */ /* 0x000fe2000f8e023f */
[----:B------:R-:W-:Y:S01]  /*7b80*/  SEL R9, RZ, 0xffffffff, P0 ;  /* 0xffffffffff097807 */ /* 0x000fe20000000000 */
[----:B0-----:R-:W-:Y:S01]  /*7b90*/  IMAD R11, R11, R20, RZ ;  /* 0x000000140b0b7224 */ /* 0x001fe200078e02ff */
[----:B------:R-:W-:Y:S01]  /*7ba0*/  LOP3.LUT R0, R0, 0x10, R3, 0xe2, !PT ;  /* 0x0000001000007812 */ /* 0x000fe200078ee203 */
[----:B------:R-:W-:Y:S01]  /*7bb0*/  IMAD R3, R24, R10, R25 ;  /* 0x0000000a18037224 */ /* 0x000fe200078e0219 */
[----:B------:R-:W-:Y:S01]  /*7bc0*/  UIMAD UR6, UR44, UR9, UR6 ;  /* 0x000000092c0672a4 */ /* 0x000fe2000f8e0206 */
[----:B------:R-:W-:Y:S01]  /*7bd0*/  IMAD R21, R8, R21, R11 ;  /* 0x0000001508157224 */ /* 0x000fe200078e020b */
[----:B------:R-:W-:Y:S01]  /*7be0*/  UIMAD.WIDE.U32 UR44, UR44, UR8, UR4 ;  /* 0x000000082c2c72a5 */ /* 0x000fe2000f8e0004 */
[----:B------:R-:W-:Y:S01]  /*7bf0*/  IMAD.SHL.U32 R11, R9, 0x20, RZ ;  /* 0x00000020090b7824 */ /* 0x000fe200078e00ff */
[----:B------:R-:W-:Y:S01]  /*7c00*/  ISETP.GE.AND P0, PT, R214, UR12, PT ;  /* 0x0000000cd6007c0c */ /* 0x000fe2000bf06270 */
[----:B------:R-:W-:Y:S01]  /*7c10*/  ULDC.64 UR4, c[0x0][0xad8] ;  /* 0x0002b60000047ab9 */ /* 0x000fe20000000a00 */
[----:B------:R-:W-:Y:S01]  /*7c20*/  SHF.R.S32.HI R10, RZ, 0x1f, R3 ;  /* 0x0000001fff0a7819 */ /* 0x000fe20000011403 */
[----:B------:R-:W-:Y:S01]  /*7c30*/  UIADD3 UR45, UR45, UR6, URZ ;  /* 0x000000062d2d7290 */ /* 0x000fe2000fffe03f */
[----:B------:R-:W-:Y:S01]  /*7c40*/  LOP3.LUT R0, R11, 0x20, R0, 0xe2, !PT ;  /* 0x000000200b007812 */ /* 0x000fe200078ee200 */
[----:B------:R-:W5:Y:S01]  /*7c50*/  LD.E.128 R88, desc[UR50][R88.64] ;  /* 0x0000003258587980 */ /* 0x000f62000c101d00 */
[----:B------:R-:W-:Y:S01]  /*7c60*/  SEL R11, RZ, 0x40, P0 ;  /* 0x00000040ff0b7807 */ /* 0x000fe20000000000 */
[----:B------:R-:W-:Y:S01]  /*7c70*/  IMAD R10, R10, UR4, RZ ;  /* 0x000000040a0a7c24 */ /* 0x000fe2000f8e02ff */
[----:B------:R-:W-:Y:S01]  /*7c80*/  ULDC.64 UR6, c[0x0][0xa80] ;  /* 0x0002a00000067ab9 */ /* 0x000fe20000000a00 */
[----:B------:R-:W5:Y:S01]  /*7c90*/  LD.E.128 R92, desc[UR50][R92.64] ;  /* 0x000000325c5c7980 */ /* 0x000f62000c101d00 */
[----:B------:R-:W-:Y:S01]  /*7ca0*/  IMAD.WIDE.U32 R8, R8, R20, UR44 ;  /* 0x0000002c08087e25 */ /* 0x000fe2000f8e0014 */
[----:B------:R-:W-:Y:S01]  /*7cb0*/  @!PT LDS RZ, [RZ] ;  /* 0x00000000fffff984 */ /* 0x000fe20000000800 */
[----:B------:R-:W-:Y:S01]  /*7cc0*/  @!PT LDS RZ, [RZ] ;  /* 0x00000000fffff984 */ /* 0x000fe20000000800 */
[----:B------:R-:W-:Y:S01]  /*7cd0*/  @!PT LDS RZ, [RZ] ;  /* 0x00000000fffff984 */ /* 0x000fe20000000800 */
[----:B------:R-:W-:Y:S01]  /*7ce0*/  @!PT LDS RZ, [RZ] ;  /* 0x00000000fffff984 */ /* 0x000fe20000000800 */
[----:B------:R0:W-:Y:S06]  /*7cf0*/  MEMBAR.ALL.CTA ;  /* 0x0000000000007992 */ /* 0x0001ec0000008000 */
[----:B0-----:R-:W0:Y:S01]  /*7d00*/  FENCE.VIEW.ASYNC.S ;  /* 0x00000000000073c6 */ /* 0x001e220000000000 */
[----:B------:R-:W-:Y:S01]  /*7d10*/  LOP3.LUT R0, R0, R11, RZ, 0xfc, !PT ;  /* 0x0000000b00007212 */ /* 0x000fe200078efcff */
[----:B------:R-:W-:Y:S01]  /*7d20*/  IMAD R11, R3, UR5, R10 ;  /* 0x00000005030b7c24 */ /* 0x000fe2000f8e020a */
[----:B------:R-:W-:Y:S01]  /*7d30*/  ULDC UR5, c[0x0][0xa88] ;  /* 0x0002a20000057ab9 */ /* 0x000fe20000000800 */
[----:B------:R-:W-:Y:S01]  /*7d40*/  IMAD.IADD R9, R9, 0x1, R21 ;  /* 0x0000000109097824 */ /* 0x000fe200078e0215 */
[----:B------:R-:W-:Y:S01]  /*7d50*/  ISETP.GE.AND P0, PT, R213, UR12, PT ;  /* 0x0000000cd5007c0c */ /* 0x000fe2000bf06270 */
[----:B------:R-:W-:-:S02]  /*7d60*/  IMAD R31, R24, UR5, RZ ;  /* 0x00000005181f7c24 */ /* 0x000fc4000f8e02ff */
[----:B------:R-:W-:Y:S02]  /*7d70*/  IMAD R30, R27, 0x40, R212 ;  /* 0x000000401b1e7824 */ /* 0x000fe400078e02d4 */
[----:B------:R-:W-:Y:S01]  /*7d80*/  IMAD.WIDE.U32 R8, R3, UR4, R8 ;  /* 0x0000000403087c25 */ /* 0x000fe2000f8e0008 */
[----:B------:R-:W-:Y:S01]  /*7d90*/  SEL R3, RZ, 0x80, P0 ;  /* 0x00000080ff037807 */ /* 0x000fe20000000000 */
[----:B------:R-:W-:Y:S01]  /*7da0*/  UIADD3 UR4, UR42, 0x28c20, URZ ;  /* 0x00028c202a047890 */ /* 0x000fe2000fffe03f */
[----:B------:R-:W-:Y:S01]  /*7db0*/  ISETP.GE.AND P0, PT, R30, R31, PT ;  /* 0x0000001f1e00720c */ /* 0x000fe20003f06270 */
[----:B------:R-:W-:Y:S01]  /*7dc0*/  IMAD.IADD R9, R9, 0x1, R11 ;  /* 0x0000000109097824 */ /* 0x000fe200078e020b */
[----:B------:R-:W-:Y:S01]  /*7dd0*/  LEA R28, P1, R8, UR6, 0x1 ;  /* 0x00000006081c7c11 */ /* 0x000fe2000f8208ff */
[----:B------:R-:W-:-:S03]  /*7de0*/  UPRMT UR4, URZ, 0x654, UR4 ;  /* 0x000006543f047896 */ /* 0x000fc60008000004 */
[----:B------:R-:W-:Y:S01]  /*7df0*/  LEA.HI.X R29, R8, UR7, R9, 0x1, P1 ;  /* 0x00000007081d7c11 */ /* 0x000fe200088f0c09 */
[----:B0-----:R0:W1:Y:S01]  /*7e00*/  SHFL.IDX PT, R10, R28, RZ, 0x181f ;  /* 0x00181fff1c0a7589 */ /* 0x00106200000e0000 */
[----:B------:R-:W-:Y:S03]  /*7e10*/  BSSY B0, `(.L_x_44) ;  /* 0x0000024000007945 */ /* 0x000fe60003800000 */
[----:B------:R0:W2:Y:S01]  /*7e20*/  SHFL.IDX PT, R11, R29, RZ, 0x181f ;  /* 0x00181fff1d0b7589 */ /* 0x0000a200000e0000 */
[----:B------:R-:W-:Y:S01]  /*7e30*/  SYNCS.ARRIVE.TRANS64.RED.A1T0 RZ, [UR4], RZ ;  /* 0x000000ffffff79a7 */ /* 0x000fe20008100404 */
[----:B------:R-:W-:Y:S01]  /*7e40*/  LOP3.LUT R3, R0, R3, RZ, 0xfc, !PT ;  /* 0x0000000300037212 */ /* 0x000fe200078efcff */
[----:B------:R-:W-:Y:S06]  /*7e50*/  @P0 BRA `(.L_x_45) ;  /* 0x00000000007c0947 */ /* 0x000fec0003800000 */
[----:B------:R-:W-:Y:S02]  /*7e60*/  ISETP.GE.AND P1, PT, R189, UR12, PT ;  /* 0x0000000cbd007c0c */ /* 0x000fe4000bf26270 */
[----:B------:R-:W-:Y:S02]  /*7e70*/  ISETP.GE.AND P0, PT, R16, UR12, PT ;  /* 0x0000000c10007c0c */ /* 0x000fe4000bf06270 */
[----:B------:R-:W-:Y:S02]  /*7e80*/  ISETP.GE.AND P5, PT, R188, UR12, PT ;  /* 0x0000000cbc007c0c */ /* 0x000fe4000bfa6270 */
[----:B------:R-:W-:-:S07]  /*7e90*/  ISETP.GE.AND P3, PT, R187, UR12, PT ;  /* 0x0000000cbb007c0c */ /* 0x000fce000bf66270 */
[CC--:B-1----:R-:W-:Y:S02]  /*7ea0*/  @!P1 LEA R20, P2, R189.reuse, R10.reuse, 0x1 ;  /* 0x0000000abd149211 */ /* 0x0c2fe400078408ff */
[----:B--2---:R-:W-:Y:S02]  /*7eb0*/  @!P0 IMAD.WIDE R8, R16, 0x2, R10 ;  /* 0x0000000210088825 */ /* 0x004fe400078e020a */
[----:B------:R-:W-:Y:S02]  /*7ec0*/  @!P1 LEA.HI.X R21, R189, R11, R223, 0x1, P2 ;  /* 0x0000000bbd159211 */ /* 0x000fe400010f0cdf */
[----:B------:R-:W-:Y:S01]  /*7ed0*/  ISETP.GE.AND P2, PT, R186, UR12, PT ;  /* 0x0000000cba007c0c */ /* 0x000fe2000bf46270 */
[----:B-----5:R1:W-:Y:S01]  /*7ee0*/  @!P0 ST.E.128 desc[UR50][R8.64], R96 ;  /* 0x0000006008008985 */ /* 0x0203e2000c101d32 */
[----:B------:R-:W-:Y:S02]  /*7ef0*/  @!P5 LEA R24, P4, R188, R10, 0x1 ;  /* 0x0000000abc18d211 */ /* 0x000fe400078808ff */
[----:B------:R-:W-:Y:S01]  /*7f00*/  LOP3.LUT P0, RZ, R0, 0x40, RZ, 0xc0, !PT ;  /* 0x0000004000ff7812 */ /* 0x000fe2000780c0ff */
[----:B------:R2:W-:Y:S01]  /*7f10*/  @!P1 ST.E.128 desc[UR50][R20.64], R4 ;  /* 0x0000000414009985 */ /* 0x0005e2000c101d32 */
[----:B------:R-:W-:-:S02]  /*7f20*/  ISETP.GE.AND P1, PT, R185, UR12, PT ;  /* 0x0000000cb9007c0c */ /* 0x000fc4000bf26270 */
[-C--:B------:R-:W-:Y:S02]  /*7f30*/  @!P5 LEA.HI.X R25, R188, R11.reuse, R222, 0x1, P4 ;  /* 0x0000000bbc19d211 */ /* 0x080fe400020f0cde */
[----:B------:R-:W-:Y:S02]  /*7f40*/  LOP3.LUT P4, RZ, R3, 0x80, RZ, 0xc0, !PT ;  /* 0x0000008003ff7812 */ /* 0x000fe4000788c0ff */
[CC--:B------:R-:W-:Y:S01]  /*7f50*/  @!P3 LEA R26, P6, R187.reuse, R10.reuse, 0x1 ;  /* 0x0000000abb1ab211 */ /* 0x0c0fe200078c08ff */
[----:B------:R3:W-:Y:S03]  /*7f60*/  @!P5 ST.E.128 desc[UR50][R24.64], R40 ;  /* 0x000000281800d985 */ /* 0x0007e6000c101d32 */
[----:B------:R-:W-:Y:S02]  /*7f70*/  @!P3 LEA.HI.X R27, R187, R11, R221, 0x1, P6 ;  /* 0x0000000bbb1bb211 */ /* 0x000fe400030f0cdd */
[----:B-1----:R-:W-:-:S03]  /*7f80*/  @!P2 LEA R8, P5, R186, R10, 0x1 ;  /* 0x0000000aba08a211 */ /* 0x002fc600078a08ff */
[----:B------:R3:W-:Y:S01]  /*7f90*/  @!P3 ST.E.128 desc[UR50][R26.64], R48 ;  /* 0x000000301a00b985 */ /* 0x0007e2000c101d32 */
[-C--:B--2---:R-:W-:Y:S02]  /*7fa0*/  @!P1 LEA R4, P6, R185, R10.reuse, 0x1 ;  /* 0x0000000ab9049211 */ /* 0x084fe400078c08ff */
[-C--:B------:R-:W-:Y:S02]  /*7fb0*/  @P0 LEA R6, P3, R214, R10.reuse, 0x1 ;  /* 0x0000000ad6060211 */ /* 0x080fe400078608ff */
[-C--:B------:R-:W-:Y:S02]  /*7fc0*/  @!P2 LEA.HI.X R9, R186, R11.reuse, R220, 0x1, P5 ;  /* 0x0000000bba09a211 */ /* 0x080fe400028f0cdc */
[----:B------:R-:W-:Y:S02]  /*7fd0*/  @P4 LEA R10, P5, R213, R10, 0x1 ;  /* 0x0000000ad50a4211 */ /* 0x000fe400078a08ff */
[-C--:B------:R-:W-:Y:S01]  /*7fe0*/  @!P1 LEA.HI.X R5, R185, R11.reuse, R219, 0x1, P6 ;  /* 0x0000000bb9059211 */ /* 0x080fe200030f0cdb */
[----:B------:R3:W-:Y:S01]  /*7ff0*/  @!P2 ST.E.128 desc[UR50][R8.64], R56 ;  /* 0x000000380800a985 */ /* 0x0007e2000c101d32 */
[----:B------:R-:W-:-:S02]  /*8000*/  @P0 LEA.HI.X R7, R214, R11, R218, 0x1, P3 ;  /* 0x0000000bd6070211 */ /* 0x000fc400018f0cda */
[----:B------:R-:W-:Y:S01]  /*8010*/  @P4 LEA.HI.X R11, R213, R11, R217, 0x1, P5 ;  /* 0x0000000bd50b4211 */ /* 0x000fe200028f0cd9 */
[----:B------:R3:W-:Y:S04]  /*8020*/  @!P1 ST.E.128 desc[UR50][R4.64], R68 ;  /* 0x0000004404009985 */ /* 0x0007e8000c101d32 */
[----:B------:R3:W-:Y:S04]  /*8030*/  @P0 ST.E.128 desc[UR50][R6.64], R76 ;  /* 0x0000004c06000985 */ /* 0x0007e8000c101d32 */
[----:B------:R3:W-:Y:S02]  /*8040*/  @P4 ST.E.128 desc[UR50][R10.64], R88 ;  /* 0x000000580a004985 */ /* 0x0007e4000c101d32 */
.L_x_45:
[----:B------:R-:W-:Y:S05]  /*8050*/  BSYNC B0 ;  /* 0x0000000000007941 */ /* 0x000fea0003800000 */
.L_x_44:
[----:B---3-5:R-:W-:Y:S01]  /*8060*/  IADD3 R4, R30, 0x20, RZ ;  /* 0x000000201e047810 */ /* 0x028fe20007ffe0ff */
[----:B------:R3:W4:Y:S01]  /*8070*/  SHFL.IDX PT, R7, R29, 0x1, 0x181f ;  /* 0x00381f001d077f89 */ /* 0x00072200000e0000 */
[----:B------:R-:W-:Y:S02]  /*8080*/  BSSY B0, `(.L_x_46) ;  /* 0x0000023000007945 */ /* 0x000fe40003800000 */
[----:B------:R-:W-:Y:S01]  /*8090*/  ISETP.GE.AND P0, PT, R4, R31, PT ;  /* 0x0000001f0400720c */ /* 0x000fe20003f06270 */
[----:B------:R3:W0:-:S12]  /*80a0*/  SHFL.IDX PT, R6, R28, 0x1, 0x181f ;  /* 0x00381f001c067f89 */ /* 0x00061800000e0000 */
[----:B---3--:R-:W-:Y:S05]  /*80b0*/  @P0 BRA `(.L_x_47) ;  /* 0x00000000007c0947 */ /* 0x008fea0003800000 */
[----:B------:R-:W-:Y:S02]  /*80c0*/  ISETP.GE.AND P2, PT, R189, UR12, PT ;  /* 0x0000000cbd007c0c */ /* 0x000fe4000bf46270 */
[----:B------:R-:W-:Y:S02]  /*80d0*/  ISETP.GE.AND P3, PT, R16, UR12, PT ;  /* 0x0000000c10007c0c */ /* 0x000fe4000bf66270 */
[----:B------:R-:W-:Y:S02]  /*80e0*/  ISETP.GE.AND P5, PT, R188, UR12, PT ;  /* 0x0000000cbc007c0c */ /* 0x000fe4000bfa6270 */
[----:B------:R-:W-:Y:S02]  /*80f0*/  ISETP.GE.AND P4, PT, R187, UR12, PT ;  /* 0x0000000cbb007c0c */ /* 0x000fe4000bf86270 */
[----:B------:R-:W-:-:S05]  /*8100*/  LOP3.LUT P1, RZ, R0, 0x40, RZ, 0xc0, !PT ;  /* 0x0000004000ff7812 */ /* 0x000fca000782c0ff */
[CC--:B0-----:R-:W-:Y:S02]  /*8110*/  @!P2 LEA R8, P0, R189.reuse, R6.reuse, 0x1 ;  /* 0x00000006bd08a211 */ /* 0x0c1fe400078008ff */
[----:B----4-:R-:W-:Y:S02]  /*8120*/  @!P3 IMAD.WIDE R4, R16, 0x2, R6 ;  /* 0x000000021004b825 */ /* 0x010fe400078e0206 */
[-C--:B------:R-:W-:Y:S02]  /*8130*/  @!P2 LEA.HI.X R9, R189, R7.reuse, R223, 0x1, P0 ;  /* 0x00000007bd09a211 */ /* 0x080fe400000f0cdf */
[----:B-1----:R-:W-:Y:S01]  /*8140*/  @!P5 LEA R10, P0, R188, R6, 0x1 ;  /* 0x00000006bc0ad211 */ /* 0x002fe200078008ff */
[----:B------:R0:W-:Y:S01]  /*8150*/  @!P3 ST.E.128 desc[UR50][R4.64], R12 ;  /* 0x0000000c0400b985 */ /* 0x0001e2000c101d32 */
[----:B------:R-:W-:Y:S02]  /*8160*/  ISETP.GE.AND P3, PT, R186, UR12, PT ;  /* 0x0000000cba007c0c */ /* 0x000fe4000bf66270 */
[----:B--2---:R-:W-:Y:S01]  /*8170*/  @!P5 LEA.HI.X R11, R188, R7, R222, 0x1, P0 ;  /* 0x00000007bc0bd211 */ /* 0x004fe200000f0cde */
[----:B------:R3:W-:Y:S01]  /*8180*/  @!P2 ST.E.128 desc[UR50][R8.64], R36 ;  /* 0x000000240800a985 */ /* 0x0007e2000c101d32 */
[----:B------:R-:W-:-:S02]  /*8190*/  ISETP.GE.AND P2, PT, R185, UR12, PT ;  /* 0x0000000cb9007c0c */ /* 0x000fc4000bf46270 */
[----:B------:R-:W-:Y:S01]  /*81a0*/  LOP3.LUT P0, RZ, R3, 0x80, RZ, 0xc0, !PT ;  /* 0x0000008003ff7812 */ /* 0x000fe2000780c0ff */
[----:B------:R3:W-:Y:S01]  /*81b0*/  @!P5 ST.E.128 desc[UR50][R10.64], R44 ;  /* 0x0000002c0a00d985 */ /* 0x0007e2000c101d32 */
[----:B------:R-:W-:-:S04]  /*81c0*/  @!P4 LEA R20, P6, R187, R6, 0x1 ;  /* 0x00000006bb14c211 */ /* 0x000fc800078c08ff */
[----:B------:R-:W-:Y:S02]  /*81d0*/  @!P4 LEA.HI.X R21, R187, R7, R221, 0x1, P6 ;  /* 0x00000007bb15c211 */ /* 0x000fe400030f0cdd */
[----:B------:R-:W-:-:S03]  /*81e0*/  @!P3 LEA R24, P5, R186, R6, 0x1 ;  /* 0x00000006ba18b211 */ /* 0x000fc600078a08ff */
[----:B------:R3:W-:Y:S01]  /*81f0*/  @!P4 ST.E.128 desc[UR50][R20.64], R52 ;  /* 0x000000341400c985 */ /* 0x0007e2000c101d32 */
[-C--:B0-----:R-:W-:Y:S02]  /*8200*/  @!P2 LEA R4, P6, R185, R6.reuse, 0x1 ;  /* 0x00000006b904a211 */ /* 0x081fe400078c08ff */
        /* <DEDUP_REMOVED lines=10> */
.L_x_47:
[----:B------:R-:W-:Y:S05]  /*82b0*/  BSYNC B0 ;  /* 0x0000000000007941 */ /* 0x000fea0003800000 */
.L_x_46:
[----:B------:R-:W5:Y:S02]  /*82c0*/  LDC R0, c[0x0][0xc34] ;  /* 0x00030d00ff007b82 */ /* 0x000f640000000800 */
[----:B-----5:R-:W-:-:S13]  /*82d0*/  ISETP.LE.AND P0, PT, R0, UR40, PT ;  /* 0x0000002800007c0c */ /* 0x020fda000bf03270 */
[----:B------:R-:W-:Y:S05]  /*82e0*/  @!P0 BRA `(.L_x_48) ;  /* 0xffffff8c000c8947 */ /* 0x000fea000383ffff */
[----:B------:R-:W-:Y:S05]  /*82f0*/  EXIT ;  /* 0x000000000000794d */ /* 0x000fea0003800000 */
.L_x_5:
[----:B------:R-:W-:-:S08]  /*8300*/  NOP ;  /* 0x0000000000007918 */ /* 0x000fd00000000000 */
[----:B------:R-:W0:-:S00]  /*8310*/  USETMAXREG.DEALLOC.CTAPOOL 0x28 ;  /* 0x00000028000079c8 */ /* 0x000e0000080e0500 */
[----:B------:R-:W1:Y:S01]  /*8320*/  S2UR UR11, SR_CTAID.X ;  /* 0x00000000000b79c3 */ /* 0x000e620000002500 */
[----:B0-----:R-:W-:Y:S02]  /*8330*/  IMAD.MOV.U32 R2, RZ, RZ, 0x1 ;  /* 0x00000001ff027424 */ /* 0x001fe400078e00ff */
[----:B------:R-:W-:Y:S02]  /*8340*/  IMAD.MOV.U32 R17, RZ, RZ, RZ ;  /* 0x000000ffff117224 */ /* 0x000fe400078e00ff */
[----:B------:R-:W-:-:S03]  /*8350*/  IMAD.MOV.U32 R22, RZ, RZ, 0x1 ;  /* 0x00000001ff167424 */ /* 0x000fc600078e00ff */
[----:B------:R-:W1:Y:S02]  /*8360*/  LDC R3, c[0x0][0xc34] ;  /* 0x00030d00ff037b82 */ /* 0x000e640000000800 */
[----:B-1----:R-:W-:-:S13]  /*8370*/  ISETP.LE.AND P0, PT, R3, UR11, PT ;  /* 0x0000000b03007c0c */ /* 0x002fda000bf03270 */
[----:B------:R-:W-:Y:S05]  /*8380*/  @P0 BRA `(.L_x_49) ;  /* 0x0000003800f80947 */ /* 0x000fea0003800000 */
[----:B------:R-:W-:Y:S01]  /*8390*/  IMAD.SHL.U32 R33, R0, 0x8, RZ ;  /* 0x0000000800217824 */ /* 0x000fe200078e00ff */
[----:B------:R-:W-:Y:S01]  /*83a0*/  ULDC UR9, c[0x0][0x320] ;  /* 0x0000c80000097ab9 */ /* 0x000fe20000000800 */
[----:B------:R-:W-:Y:S01]  /*83b0*/  LOP3.LUT R16, R16, 0xffffffdf, RZ, 0xc0, !PT ;  /* 0xffffffdf10107812 */ /* 0x000fe200078ec0ff */
[----:B------:R-:W-:Y:S01]  /*83c0*/  ULDC.64 UR4, c[0x0][0x418] ;  /* 0x0001060000047ab9 */ /* 0x000fe20000000a00 */
[----:B------:R-:W-:Y:S01]  /*83d0*/  ULDC.64 UR6, c[0x0][0x2f0] ;  /* 0x0000bc0000067ab9 */ /* 0x000fe20000000a00 */
[----:B------:R-:W-:Y:S01]  /*83e0*/  LOP3.LUT R7, R33, 0x38, RZ, 0xc0, !PT ;  /* 0x0000003821077812 */ /* 0x000fe200078ec0ff */
[----:B------:R-:W-:Y:S01]  /*83f0*/  UISETP.NE.U32.AND UP0, UPT, UR4, URZ, UPT ;  /* 0x0000003f0400728c */ /* 0x000fe2000bf05070 */
[--C-:B------:R-:W-:Y:S01]  /*8400*/  SHF.R.U32.HI R37, RZ, 0x3, R0.reuse ;  /* 0x00000003ff257819 */ /* 0x100fe20000011600 */
[----:B------:R-:W-:Y:S01]  /*8410*/  ULDC UR37, c[0x0][0x448] ;  /* 0x0001120000257ab9 */ /* 0x000fe20000000800 */
[C---:B------:R-:W-:Y:S01]  /*8420*/  LOP3.LUT R2, R7.reuse, 0x40, RZ, 0xfc, !PT ;  /* 0x0000004007027812 */ /* 0x040fe200078efcff */
[----:B------:R-:W-:Y:S01]  /*8430*/  UISETP.NE.AND.EX UP0, UPT, UR5, URZ, UPT, UP0 ;  /* 0x0000003f0500728c */ /* 0x000fe2000bf05300 */
[----:B------:R-:W-:Y:S01]  /*8440*/  LOP3.LUT R3, R7, 0x80, RZ, 0xfc, !PT ;  /* 0x0000008007037812 */ /* 0x000fe200078efcff */
[----:B------:R-:W-:Y:S01]  /*8450*/  ULDC UR4, c[0x0][0x424] ;  /* 0x0001090000047ab9 */ /* 0x000fe20000000800 */
[----:B------:R-:W-:Y:S01]  /*8460*/  ISETP.GE.AND P5, PT, R2, UR9, PT ;  /* 0x0000000902007c0c */ /* 0x000fe2000bfa6270 */
[----:B------:R-:W-:Y:S01]  /*8470*/  USEL UR4, UR4, 0x1, UP0 ;  /* 0x0000000104047887 */ /* 0x000fe20008000000 */
[----:B------:R-:W-:Y:S01]  /*8480*/  ISETP.GE.AND P4, PT, R3, UR9, PT ;  /* 0x0000000903007c0c */ /* 0x000fe2000bf86270 */
[----:B------:R-:W0:Y:S01]  /*8490*/  S2UR UR8, SR_CgaCtaId ;  /* 0x00000000000879c3 */ /* 0x000e220000008800 */
[C---:B------:R-:W-:Y:S01]  /*84a0*/  LOP3.LUT R4, R7.reuse, 0xc0, RZ, 0xfc, !PT ;  /* 0x000000c007047812 */ /* 0x040fe200078efcff */
[----:B------:R-:W-:Y:S01]  /*84b0*/  UIMAD UR36, UR4, UR6, URZ ;  /* 0x00000006042472a4 */ /* 0x000fe2000f8e023f */
[C---:B------:R-:W-:Y:S01]  /*84c0*/  LOP3.LUT R2, R7.reuse, 0x100, RZ, 0xfc, !PT ;  /* 0x0000010007027812 */ /* 0x040fe200078efcff */
[----:B------:R-:W-:Y:S01]  /*84d0*/  UMOV UR39, 0x400 ;  /* 0x0000040000277882 */ /* 0x000fe20000000000 */
[----:B------:R-:W-:Y:S01]  /*84e0*/  ISETP.GE.AND P3, PT, R4, UR9, PT ;  /* 0x0000000904007c0c */ /* 0x000fe2000bf66270 */
[----:B------:R-:W-:Y:S01]  /*84f0*/  UIADD3 UR5, UR36, 0x3f, URZ ;  /* 0x0000003f24057890 */ /* 0x000fe2000fffe03f */
[----:B------:R-:W-:Y:S01]  /*8500*/  LOP3.LUT R5, R7, 0x140, RZ, 0xfc, !PT ;  /* 0x0000014007057812 */ /* 0x000fe200078efcff */
[----:B------:R-:W-:Y:S01]  /*8510*/  ULDC UR4, c[0x0][0x288] ;  /* 0x0000a20000047ab9 */ /* 0x000fe20000000800 */
[----:B------:R-:W-:Y:S01]  /*8520*/  ISETP.GE.AND P2, PT, R2, UR9, PT ;  /* 0x0000000902007c0c */ /* 0x000fe2000bf46270 */
[----:B------:R-:W-:Y:S01]  /*8530*/  USHF.R.S32.HI UR6, URZ, 0x1f, UR5 ;  /* 0x0000001f3f067899 */ /* 0x000fe20008011405 */
[----:B------:R-:W-:Y:S01]  /*8540*/  @P5 LOP3.LUT R16, R16, 0x20, RZ, 0xfc, !PT ;  /* 0x0000002010105812 */ /* 0x000fe200078efcff */
[----:B------:R-:W-:Y:S01]  /*8550*/  UIMAD UR37, UR37, UR4, URZ ;  /* 0x00000004252572a4 */ /* 0x000fe2000f8e023f */
[----:B------:R-:W-:Y:S01]  /*8560*/  ISETP.GE.AND P1, PT, R5, UR9, PT ;  /* 0x0000000905007c0c */ /* 0x000fe2000bf26270 */
[----:B------:R-:W-:Y:S01]  /*8570*/  ULEA.HI UR6, UR6, UR5, URZ, 0x6 ;  /* 0x0000000506067291 */ /* 0x000fe2000f8f303f */
[----:B------:R-:W-:Y:S01]  /*8580*/  LOP3.LUT R16, R16, 0xffffffef, RZ, 0xc0, !PT ;  /* 0xffffffef10107812 */ /* 0x000fe200078ec0ff */
[----:B------:R-:W-:Y:S01]  /*8590*/  ULDC UR10, c[0x0][0x2b8] ;  /* 0x0000ae00000a7ab9 */ /* 0x000fe20000000800 */
[----:B------:R-:W-:Y:S01]  /*85a0*/  SEL R4, RZ, 0xffffffff, P5 ;  /* 0xffffffffff047807 */ /* 0x000fe20002800000 */
[----:B------:R-:W-:Y:S01]  /*85b0*/  ULOP3.LUT UR4, UR6, 0xffffffc0, URZ, 0xc0, !UPT ;  /* 0xffffffc006047892 */ /* 0x000fe2000f8ec03f */
[----:B------:R-:W-:Y:S01]  /*85c0*/  @P4 LOP3.LUT R16, R16, 0x10, RZ, 0xfc, !PT ;  /* 0x0000001010104812 */ /* 0x000fe200078efcff */
[----:B------:R-:W-:Y:S01]  /*85d0*/  IMAD.MOV.U32 R22, RZ, RZ, 0x1 ;  /* 0x00000001ff167424 */ /* 0x000fe200078e00ff */
[----:B------:R-:W-:Y:S01]  /*85e0*/  LOP3.LUT R3, R33, 0x1f8, RZ, 0xc0, !PT ;  /* 0x000001f821037812 */ /* 0x000fe200078ec0ff */
[----:B------:R-:W-:Y:S01]  /*85f0*/  IMAD.SHL.U32 R4, R4, 0x2, RZ ;  /* 0x0000000204047824 */ /* 0x000fe200078e00ff */
[----:B------:R-:W-:Y:S01]  /*8600*/  LOP3.LUT R16, R16, 0xfffffff7, RZ, 0xc0, !PT ;  /* 0xfffffff710107812 */ /* 0x000fe200078ec0ff */
[----:B------:R-:W-:Y:S01]  /*8610*/  UIADD3 UR5, UR36, 0x40, -UR4 ;  /* 0x0000004024057890 */ /* 0x000fe2000fffe804 */
[----:B------:R-:W-:Y:S01]  /*8620*/  ISETP.GE.AND P0, PT, R7, UR9, PT ;  /* 0x0000000907007c0c */ /* 0x000fe2000bf06270 */
[----:B0-----:R-:W-:Y:S01]  /*8630*/  ULEA UR39, UR8, UR39, 0x18 ;  /* 0x0000002708277291 */ /* 0x001fe2000f8ec03f */
[----:B------:R-:W-:Y:S01]  /*8640*/  @P3 LOP3.LUT R16, R16, 0x8, RZ, 0xfc, !PT ;  /* 0x0000000810103812 */ /* 0x000fe200078efcff */
[----:B------:R-:W-:Y:S01]  /*8650*/  IMAD.MOV.U32 R17, RZ, RZ, RZ ;  /* 0x000000ffff117224 */ /* 0x000fe200078e00ff */
[----:B------:R-:W-:Y:S01]  /*8660*/  LOP3.LUT R2, R3, 0x38, R0, 0x78, !PT ;  /* 0x0000003803027812 */ /* 0x000fe200078e7800 */
[----:B------:R-:W-:Y:S01]  /*8670*/  IMAD.SHL.U32 R0, R0, 0x10, RZ ;  /* 0x0000001000007824 */ /* 0x000fe200078e00ff */
[----:B------:R-:W-:Y:S01]  /*8680*/  LOP3.LUT R16, R16, 0xfffffffd, RZ, 0xc0, !PT ;  /* 0xfffffffd10107812 */ /* 0x000fe200078ec0ff */
[----:B------:R-:W-:Y:S01]  /*8690*/  ULOP3.LUT UR41, UR38, 0x2, URZ, 0xfc, !UPT ;  /* 0x0000000226297892 */ /* 0x000fe2000f8efc3f */
[----:B------:R-:W-:Y:S01]  /*86a0*/  SEL R3, RZ, 0x1, P0 ;  /* 0x00000001ff037807 */ /* 0x000fe20000000000 */
[----:B------:R-:W-:Y:S01]  /*86b0*/  ULDC UR42, c[0x0][0xc] ;  /* 0x00000300002a7ab9 */ /* 0x000fe20000000800 */
[----:B------:R-:W-:Y:S01]  /*86c0*/  LOP3.LUT R16, R16, 0xfffffffb, RZ, 0xc0, !PT ;  /* 0xfffffffb10107812 */ /* 0x000fe200078ec0ff */
[----:B------:R-:W-:Y:S01]  /*86d0*/  ULEA.HI.SX32 UR40, UR6, 0xfffffffe, 0x1a ;  /* 0xfffffffe06287891 */ /* 0x000fe2000f8fd23f */
[----:B------:R-:W-:-:S02]  /*86e0*/  LOP3.LUT R33, R2, 0x200, R33, 0xf8, !PT ;  /* 0x0000020002217812 */ /* 0x000fc400078ef821 */
[----:B------:R-:W-:Y:S02]  /*86f0*/  @P2 LOP3.LUT R16, R16, 0x4, RZ, 0xfc, !PT ;  /* 0x0000000410102812 */ /* 0x000fe400078efcff */
[----:B------:R-:W-:Y:S02]  /*8700*/  LOP3.LUT R3, R4, 0x2, R3, 0xe2, !PT ;  /* 0x0000000204037812 */ /* 0x000fe400078ee203 */
[----:B------:R-:W-:Y:S02]  /*8710*/  @P1 LOP3.LUT R16, R16, 0x2, RZ, 0xfc, !PT ;  /* 0x0000000210101812 */ /* 0x000fe400078efcff */
[----:B------:R-:W-:Y:S02]  /*8720*/  SEL R2, RZ, 0x4, P4 ;  /* 0x00000004ff027807 */ /* 0x000fe40002000000 */
[----:B------:R-:W-:Y:S02]  /*8730*/  SEL R4, RZ, 0x8, P3 ;  /* 0x00000008ff047807 */ /* 0x000fe40001800000 */
[----:B------:R-:W-:-:S02]  /*8740*/  LOP3.LUT R16, R16, 0xffffffbf, RZ, 0xc0, !PT ;  /* 0xffffffbf10107812 */ /* 0x000fc400078ec0ff */
[----:B------:R-:W-:Y:S02]  /*8750*/  LOP3.LUT R5, R7, 0x180, RZ, 0xfc, !PT ;  /* 0x0000018007057812 */ /* 0x000fe400078efcff */
[----:B------:R-:W-:Y:S02]  /*8760*/  LOP3.LUT R2, R4, R3, R2, 0xfe, !PT ;  /* 0x0000000304027212 */ /* 0x000fe400078efe02 */
[----:B------:R-:W-:Y:S02]  /*8770*/  SEL R3, RZ, 0x10, P2 ;  /* 0x00000010ff037807 */ /* 0x000fe40001000000 */
[----:B------:R-:W-:Y:S02]  /*8780*/  SEL R4, RZ, 0x20, P1 ;  /* 0x00000020ff047807 */ /* 0x000fe40000800000 */
[----:B------:R-:W-:Y:S02]  /*8790*/  @P0 LOP3.LUT R16, R16, 0x40, RZ, 0xfc, !PT ;  /* 0x0000004010100812 */ /* 0x000fe400078efcff */
[----:B------:R-:W-:-:S02]  /*87a0*/  ISETP.GE.AND P0, PT, R5, UR9, PT ;  /* 0x0000000905007c0c */ /* 0x000fc4000bf06270 */
[----:B------:R-:W-:Y:S02]  /*87b0*/  LOP3.LUT R6, R7, 0x1c0, RZ, 0xfc, !PT ;  /* 0x000001c007067812 */ /* 0x000fe400078efcff */
[----:B------:R-:W-:Y:S02]  /*87c0*/  LOP3.LUT R2, R4, R2, R3, 0xfe, !PT ;  /* 0x0000000204027212 */ /* 0x000fe400078efe03 */
[----:B------:R-:W-:Y:S02]  /*87d0*/  MOV R3, UR11 ;  /* 0x0000000b00037c02 */ /* 0x000fe40008000f00 */
[----:B------:R-:W-:Y:S02]  /*87e0*/  SEL R5, RZ, 0x40, P0 ;  /* 0x00000040ff057807 */ /* 0x000fe40000000000 */
[----:B------:R-:W-:Y:S01]  /*87f0*/  ISETP.GE.AND P0, PT, R6, UR9, PT ;  /* 0x0000000906007c0c */ /* 0x000fe2000bf06270 */
[----:B------:R0:W-:Y:S01]  /*8800*/  STL [R1], R3 ;  /* 0x0000000301007387 */ /* 0x0001e20000100800 */
[----:B------:R-:W-:-:S02]  /*8810*/  LOP3.LUT R37, R37, 0xf, RZ, 0xc0, !PT ;  /* 0x0000000f25257812 */ /* 0x000fc400078ec0ff */
[----:B------:R-:W-:Y:S01]  /*8820*/  LOP3.LUT R30, R30, 0xffffffbf, RZ, 0xc0, !PT ;  /* 0xffffffbf1e1e7812 */ /* 0x000fe200078ec0ff */
[----:B------:R1:W-:Y:S01]  /*8830*/  STL [R1+0xc], RZ ;  /* 0x00000cff01007387 */ /* 0x0003e20000100800 */
[----:B------:R-:W-:Y:S02]  /*8840*/  IADD3 R35, -R37, UR5, RZ ;  /* 0x0000000525237c10 */ /* 0x000fe4000fffe1ff */
[----:B------:R-:W-:Y:S02]  /*8850*/  LOP3.LUT R2, R2, R5, RZ, 0xfc, !PT ;  /* 0x0000000502027212 */ /* 0x000fe400078efcff */
[----:B------:R-:W-:Y:S02]  /*8860*/  LOP3.LUT R16, R16, 0x7fffffff, RZ, 0xc0, !PT ;  /* 0x7fffffff10107812 */ /* 0x000fe400078ec0ff */
[----:B0-----:R-:W-:Y:S02]  /*8870*/  SEL R3, RZ, 0x80, P0 ;  /* 0x00000080ff037807 */ /* 0x001fe40000000000 */
[----:B------:R-:W-:-:S02]  /*8880*/  ISETP.GE.AND P0, PT, R7, UR9, PT ;  /* 0x0000000907007c0c */ /* 0x000fc4000bf06270 */
[----:B------:R-:W-:Y:S02]  /*8890*/  LOP3.LUT R3, R2, R3, RZ, 0xfc, !PT ;  /* 0x0000000302037212 */ /* 0x000fe400078efcff */
[C---:B------:R-:W-:Y:S02]  /*88a0*/  ISETP.LT.OR P3, PT, R35.reuse, 0x1, P0 ;  /* 0x000000012300780c */ /* 0x040fe40000761670 */
[C---:B------:R-:W-:Y:S02]  /*88b0*/  ISETP.LT.OR P2, PT, R35.reuse, 0x11, P0 ;  /* 0x000000112300780c */ /* 0x040fe40000741670 */
[C---:B------:R-:W-:Y:S02]  /*88c0*/  ISETP.LT.OR P1, PT, R35.reuse, 0x21, P0 ;  /* 0x000000212300780c */ /* 0x040fe40000721670 */
[----:B------:R-:W-:Y:S02]  /*88d0*/  ISETP.LT.OR P0, PT, R35, 0x31, P0 ;  /* 0x000000312300780c */ /* 0x000fe40000701670 */
[----:B------:R-:W-:Y:S01]  /*88e0*/  LOP3.LUT R23, R37, 0x70, R0, 0xf8, !PT ;  /* 0x0000007025177812 */ /* 0x000fe200078ef800 */
[----:B------:R-:W-:Y:S01]  /*88f0*/  IMAD.U32 R0, RZ, RZ, UR4 ;  /* 0x00000004ff007e24 */ /* 0x000fe2000f8e00ff */
[----:B------:R-:W-:-:S02]  /*8900*/  LEA R4, R33, UR39, 0x1 ;  /* 0x0000002721047c11 */ /* 0x000fc4000f8e08ff */
[----:B------:R-:W-:Y:S02]  /*8910*/  LOP3.LUT R29, R2, 0x40, RZ, 0xc0, !PT ;  /* 0x00000040021d7812 */ /* 0x000fe400078ec0ff */
[----:B------:R-:W-:Y:S02]  /*8920*/  @P3 LOP3.LUT R30, R30, 0x40, RZ, 0xfc, !PT ;  /* 0x000000401e1e3812 */ /* 0x000fe400078efcff */
[----:B------:R-:W-:Y:S02]  /*8930*/  IADD3 R4, R23, -0x40, R0 ;  /* 0xffffffc017047810 */ /* 0x000fe40007ffe000 */
[----:B------:R-:W-:Y:S02]  /*8940*/  LOP3.LUT R30, R30, 0xffffffdf, RZ, 0xc0, !PT ;  /* 0xffffffdf1e1e7812 */ /* 0x000fe400078ec0ff */
[----:B------:R-:W-:Y:S01]  /*8950*/  PRMT R0, R3, 0x8880, RZ ;  /* 0x0000888003007816 */ /* 0x000fe200000000ff */
[----:B------:R1:W-:Y:S01]  /*8960*/  STL [R1+0x10], R4 ;  /* 0x0000100401007387 */ /* 0x0003e20000100800 */
[----:B------:R-:W-:-:S02]  /*8970*/  @P2 LOP3.LUT R30, R30, 0x20, RZ, 0xfc, !PT ;  /* 0x000000201e1e2812 */ /* 0x000fc400078efcff */
[----:B------:R-:W-:Y:S02]  /*8980*/  LOP3.LUT R27, R3, 0x80, RZ, 0xc0, !PT ;  /* 0x00000080031b7812 */ /* 0x000fe400078ec0ff */
[----:B------:R-:W-:Y:S02]  /*8990*/  LOP3.LUT R30, R30, 0xffffffef, RZ, 0xc0, !PT ;  /* 0xffffffef1e1e7812 */ /* 0x000fe400078ec0ff */
[----:B------:R-:W-:Y:S02]  /*89a0*/  SHF.R.U32.HI R29, RZ, 0x2, R29 ;  /* 0x00000002ff1d7819 */ /* 0x000fe4000001161d */
[----:B------:R-:W-:Y:S02]  /*89b0*/  @P1 LOP3.LUT R30, R30, 0x10, RZ, 0xfc, !PT ;  /* 0x000000101e1e1812 */ /* 0x000fe400078efcff */
[----:B------:R-:W-:Y:S02]  /*89c0*/  SHF.R.U32.HI R27, RZ, 0x3, R27 ;  /* 0x00000003ff1b7819 */ /* 0x000fe4000001161b */
[----:B------:R-:W-:-:S04]  /*89d0*/  LOP3.LUT R30, R30, 0xffffbfff, RZ, 0xc0, !PT ;  /* 0xffffbfff1e1e7812 */ /* 0x000fc800078ec0ff */
[----:B------:R-:W-:Y:S02]  /*89e0*/  @P0 LOP3.LUT R30, R30, 0x4000, RZ, 0xfc, !PT ;  /* 0x000040001e1e0812 */ /* 0x000fe400078efcff */
[----:B------:R-:W-:Y:S02]  /*89f0*/  LOP3.LUT P0, RZ, R3, 0x2, RZ, 0xc0, !PT ;  /* 0x0000000203ff7812 */ /* 0x000fe4000780c0ff */
[----:B------:R-:W-:Y:S02]  /*8a00*/  LOP3.LUT R30, R30, 0xfffffff7, RZ, 0xc0, !PT ;  /* 0xfffffff71e1e7812 */ /* 0x000fe400078ec0ff */
[C---:B------:R-:W-:Y:S02]  /*8a10*/  ISETP.LT.OR P1, PT, R35.reuse, 0x1, !P0 ;  /* 0x000000012300780c */ /* 0x040fe40004721670 */
[C---:B------:R-:W-:Y:S02]  /*8a20*/  ISETP.LT.OR P3, PT, R35.reuse, 0x11, !P0 ;  /* 0x000000112300780c */ /* 0x040fe40004761670 */
[----:B------:R-:W-:-:S09]  /*8a30*/  ISETP.LT.OR P2, PT, R35, 0x21, !P0 ;  /* 0x000000212300780c */ /* 0x000fd20004741670 */
[----:B------:R-:W-:Y:S02]  /*8a40*/  @P1 LOP3.LUT R30, R30, 0x8, RZ, 0xfc, !PT ;  /* 0x000000081e1e1812 */ /* 0x000fe400078efcff */
[----:B------:R-:W-:Y:S02]  /*8a50*/  ISETP.LT.OR P1, PT, R35, 0x31, !P0 ;  /* 0x000000312300780c */ /* 0x000fe40004721670 */
[----:B------:R-:W-:Y:S02]  /*8a60*/  LOP3.LUT R30, R30, 0xfffffffb, RZ, 0xc0, !PT ;  /* 0xfffffffb1e1e7812 */ /* 0x000fe400078ec0ff */
[----:B------:R-:W-:Y:S02]  /*8a70*/  LOP3.LUT P0, RZ, R3, 0x4, RZ, 0xc0, !PT ;  /* 0x0000000403ff7812 */ /* 0x000fe4000780c0ff */
[----:B------:R-:W-:Y:S02]  /*8a80*/  @P3 LOP3.LUT R30, R30, 0x4, RZ, 0xfc, !PT ;  /* 0x000000041e1e3812 */ /* 0x000fe400078efcff */
[----:B------:R-:W-:-:S02]  /*8a90*/  ISETP.LT.OR P3, PT, R35, 0x11, !P0 ;  /* 0x000000112300780c */ /* 0x000fc40004761670 */
[----:B------:R-:W-:-:S04]  /*8aa0*/  LOP3.LUT R30, R30, 0xfffffffd, RZ, 0xc0, !PT ;  /* 0xfffffffd1e1e7812 */ /* 0x000fc800078ec0ff */
[----:B------:R-:W-:Y:S02]  /*8ab0*/  @P2 LOP3.LUT R30, R30, 0x2, RZ, 0xfc, !PT ;  /* 0x000000021e1e2812 */ /* 0x000fe400078efcff */
[----:B------:R-:W-:Y:S02]  /*8ac0*/  ISETP.LT.OR P2, PT, R35, 0x1, !P0 ;  /* 0x000000012300780c */ /* 0x000fe40004741670 */
[----:B------:R-:W-:-:S03]  /*8ad0*/  LOP3.LUT R30, R30, 0xffffdfff, RZ, 0xc0, !PT ;  /* 0xffffdfff1e1e7812 */ /* 0x000fc600078ec0ff */
[----:B------:R-:W-:Y:S02]  /*8ae0*/  @P3 LOP3.LUT R16, R16, 0x80000000, RZ, 0xfc, !PT ;  /* 0x8000000010103812 */ /* 0x000fe400078efcff */
[----:B------:R-:W-:Y:S02]  /*8af0*/  @P1 LOP3.LUT R30, R30, 0x2000, RZ, 0xfc, !PT ;  /* 0x000020001e1e1812 */ /* 0x000fe400078efcff */
[----:B------:R-:W-:Y:S02]  /*8b00*/  ISETP.LT.OR P1, PT, R35, 0x21, !P0 ;  /* 0x000000212300780c */ /* 0x000fe40004721670 */
[----:B------:R-:W-:Y:S02]  /*8b10*/  LOP3.LUT R30, R30, 0xfffffffe, RZ, 0xc0, !PT ;  /* 0xfffffffe1e1e7812 */ /* 0x000fe400078ec0ff */
[----:B------:R-:W-:Y:S02]  /*8b20*/  LOP3.LUT R16, R16, 0xbfffffff, RZ, 0xc0, !PT ;  /* 0xbfffffff10107812 */ /* 0x000fe400078ec0ff */
[----:B------:R-:W-:-:S02]  /*8b30*/  @P2 LOP3.LUT R30, R30, 0x1, RZ, 0xfc, !PT ;  /* 0x000000011e1e2812 */ /* 0x000fc400078efcff */
[----:B------:R-:W-:Y:S02]  /*8b40*/  ISETP.LT.OR P2, PT, R35, 0x31, !P0 ;  /* 0x000000312300780c */ /* 0x000fe40004741670 */
[----:B------:R-:W-:Y:S02]  /*8b50*/  LOP3.LUT P0, RZ, R3, 0x8, RZ, 0xc0, !PT ;  /* 0x0000000803ff7812 */ /* 0x000fe4000780c0ff */
[----:B------:R-:W-:Y:S02]  /*8b60*/  LOP3.LUT R30, R30, 0xffffefff, RZ, 0xc0, !PT ;  /* 0xffffefff1e1e7812 */ /* 0x000fe400078ec0ff */
[----:B------:R-:W-:Y:S02]  /*8b70*/  @P1 LOP3.LUT R16, R16, 0x40000000, RZ, 0xfc, !PT ;  /* 0x4000000010101812 */ /* 0x000fe400078efcff */
[C---:B------:R-:W-:Y:S02]  /*8b80*/  ISETP.LT.OR P1, PT, R35.reuse, 0x1, !P0 ;  /* 0x000000012300780c */ /* 0x040fe40004721670 */
[----:B------:R-:W-:-:S02]  /*8b90*/  ISETP.LT.OR P3, PT, R35, 0x11, !P0 ;  /* 0x000000112300780c */ /* 0x000fc40004761670 */
[----:B------:R-:W-:Y:S02]  /*8ba0*/  LOP3.LUT R16, R16, 0xdfffffff, RZ, 0xc0, !PT ;  /* 0xdfffffff10107812 */ /* 0x000fe400078ec0ff */
[----:B------:R-:W-:Y:S02]  /*8bb0*/  @P2 LOP3.LUT R30, R30, 0x1000, RZ, 0xfc, !PT ;  /* 0x000010001e1e2812 */ /* 0x000fe400078efcff */
[----:B------:R-:W-:Y:S02]  /*8bc0*/  ISETP.LT.OR P2, PT, R35, 0x21, !P0 ;  /* 0x000000212300780c */ /* 0x000fe40004741670 */
[----:B------:R-:W-:-:S03]  /*8bd0*/  LOP3.LUT R30, R30, 0xfffff7ff, RZ, 0xc0, !PT ;  /* 0xfffff7ff1e1e7812 */ /* 0x000fc600078ec0ff */
[----:B------:R-:W-:Y:S02]  /*8be0*/  @P1 LOP3.LUT R16, R16, 0x20000000, RZ, 0xfc, !PT ;  /* 0x2000000010101812 */ /* 0x000fe400078efcff */
[----:B------:R-:W-:Y:S02]  /*8bf0*/  ISETP.LT.OR P1, PT, R35, 0x31, !P0 ;  /* 0x000000312300780c */ /* 0x000fe40004721670 */
[----:B------:R-:W-:Y:S02]  /*8c00*/  LOP3.LUT R16, R16, 0xefffffff, RZ, 0xc0, !PT ;  /* 0xefffffff10107812 */ /* 0x000fe400078ec0ff */
[----:B------:R-:W-:Y:S02]  /*8c10*/  LOP3.LUT P0, RZ, R3, 0x10, RZ, 0xc0, !PT ;  /* 0x0000001003ff7812 */ /* 0x000fe4000780c0ff */
[----:B------:R-:W-:Y:S02]  /*8c20*/  @P3 LOP3.LUT R16, R16, 0x10000000, RZ, 0xfc, !PT ;  /* 0x1000000010103812 */ /* 0x000fe400078efcff */
[----:B------:R-:W-:-:S02]  /*8c30*/  ISETP.LT.OR P3, PT, R35, 0x11, !P0 ;  /* 0x000000112300780c */ /* 0x000fc40004761670 */
[----:B------:R-:W-:-:S03]  /*8c40*/  LOP3.LUT R16, R16, 0xf7ffffff, RZ, 0xc0, !PT ;  /* 0xf7ffffff10107812 */ /* 0x000fc600078ec0ff */
[----:B------:R-:W-:Y:S02]  /*8c50*/  @P1 LOP3.LUT R30, R30, 0x800, RZ, 0xfc, !PT ;  /* 0x000008001e1e1812 */ /* 0x000fe400078efcff */
[----:B------:R-:W-:Y:S02]  /*8c60*/  @P2 LOP3.LUT R16, R16, 0x8000000, RZ, 0xfc, !PT ;  /* 0x0800000010102812 */ /* 0x000fe400078efcff */
[C---:B------:R-:W-:Y:S02]  /*8c70*/  ISETP.LT.OR P2, PT, R35.reuse, 0x1, !P0 ;  /* 0x000000012300780c */ /* 0x040fe40004741670 */
[----:B------:R-:W-:Y:S02]  /*8c80*/  LOP3.LUT R16, R16, 0xfbffffff, RZ, 0xc0, !PT ;  /* 0xfbffffff10107812 */ /* 0x000fe400078ec0ff */
[----:B------:R-:W-:Y:S02]  /*8c90*/  ISETP.LT.OR P1, PT, R35, 0x21, !P0 ;  /* 0x000000212300780c */ /* 0x000fe40004721670 */
[----:B------:R-:W-:-:S07]  /*8ca0*/  LOP3.LUT R30, R30, 0xfffffbff, RZ, 0xc0, !PT ;  /* 0xfffffbff1e1e7812 */ /* 0x000fce00078ec0ff */
        /* <DEDUP_REMOVED lines=29> */
[----:B------:R-:W-:Y:S02]  /*8e80*/  ISETP.GE.AND P0, PT, R4, UR36, PT ;  /* 0x0000002404007c0c */ /* 0x000fe4000bf06270 */
[----:B------:R-:W-:-:S04]  /*8e90*/  @P3 LOP3.LUT R16, R16, 0x80000, RZ, 0xfc, !PT ;  /* 0x0008000010103812 */ /* 0x000fc800078efcff */
[----:B------:R-:W-:-:S03]  /*8ea0*/  LOP3.LUT R16, R16, 0xfffeffff, RZ, 0xc0, !PT ;  /* 0xfffeffff10107812 */ /* 0x000fc600078ec0ff */
[----:B------:R-:W-:Y:S02]  /*8eb0*/  @P2 LOP3.LUT R30, R30, 0x100, RZ, 0xfc, !PT ;  /* 0x000001001e1e2812 */ /* 0x000fe400078efcff */
[----:B------:R-:W-:Y:S02]  /*8ec0*/  @P1 LOP3.LUT R16, R16, 0x10000, RZ, 0xfc, !PT ;  /* 0x0001000010101812 */ /* 0x000fe400078efcff */
[----:B------:R-:W-:Y:S02]  /*8ed0*/  ISETP.LT.U32.AND P1, PT, R23, 0x40, !P0 ;  /* 0x000000401700780c */ /* 0x000fe40004721070 */
[----:B------:R-:W-:Y:S02]  /*8ee0*/  ISETP.GT.AND P0, PT, R0, -0x1, PT ;  /* 0xffffffff0000780c */ /* 0x000fe40003f04270 */
[----:B------:R-:W-:Y:S02]  /*8ef0*/  LOP3.LUT R16, R16, 0xfffffdff, RZ, 0xc0, !PT ;  /* 0xfffffdff10107812 */ /* 0x000fe400078ec0ff */
[----:B------:R-:W-:-:S02]  /*8f00*/  ISETP.LT.OR P3, PT, R35, 0x1, P0 ;  /* 0x000000012300780c */ /* 0x000fc40000761670 */
[----:B------:R-:W-:Y:S02]  /*8f10*/  ISETP.LT.OR P2, PT, R35, 0x11, P0 ;  /* 0x000000112300780c */ /* 0x000fe40000741670 */
[----:B------:R-:W-:-:S03]  /*8f20*/  LOP3.LUT R30, R30, 0xffffff7f, RZ, 0xc0, !PT ;  /* 0xffffff7f1e1e7812 */ /* 0x000fc600078ec0ff */
[----:B------:R-:W-:Y:S02]  /*8f30*/  @P1 LOP3.LUT R16, R16, 0x200, RZ, 0xfc, !PT ;  /* 0x0000020010101812 */ /* 0x000fe400078efcff */
[C---:B------:R-:W-:Y:S02]  /*8f40*/  ISETP.LT.OR P1, PT, R35.reuse, 0x21, P0 ;  /* 0x000000212300780c */ /* 0x040fe40000721670 */
[----:B------:R-:W-:Y:S02]  /*8f50*/  LOP3.LUT R16, R16, 0xffdfffff, RZ, 0xc0, !PT ;  /* 0xffdfffff10107812 */ /* 0x000fe400078ec0ff */
[----:B------:R-:W-:Y:S02]  /*8f60*/  ISETP.LT.OR P0, PT, R35, 0x31, P0 ;  /* 0x000000312300780c */ /* 0x000fe40000701670 */
[----:B------:R-:W-:-:S04]  /*8f70*/  @P3 LOP3.LUT R16, R16, 0x200000, RZ, 0xfc, !PT ;  /* 0x0020000010103812 */ /* 0x000fc800078efcff */
[----:B------:R-:W-:-:S04]  /*8f80*/  LOP3.LUT R16, R16, 0xfffbffff, RZ, 0xc0, !PT ;  /* 0xfffbffff10107812 */ /* 0x000fc800078ec0ff */
[----:B------:R-:W-:Y:S02]  /*8f90*/  @P2 LOP3.LUT R16, R16, 0x40000, RZ, 0xfc, !PT ;  /* 0x0004000010102812 */ /* 0x000fe400078efcff */
[C---:B------:R-:W-:Y:S02]  /*8fa0*/  ISETP.GE.AND P2, PT, R35.reuse, 0x1, PT ;  /* 0x000000012300780c */ /* 0x040fe40003f46270 */
[----:B------:R-:W-:Y:S02]  /*8fb0*/  LOP3.LUT R16, R16, 0xffff7fff, RZ, 0xc0, !PT ;  /* 0xffff7fff10107812 */ /* 0x000fe400078ec0ff */
[----:B------:R-:W-:Y:S02]  /*8fc0*/  @P0 LOP3.LUT R30, R30, 0x80, RZ, 0xfc, !PT ;  /* 0x000000801e1e0812 */ /* 0x000fe400078efcff */
[----:B------:R-:W-:Y:S02]  /*8fd0*/  @P1 LOP3.LUT R16, R16, 0x8000, RZ, 0xfc, !PT ;  /* 0x0000800010101812 */ /* 0x000fe400078efcff */
[----:B------:R-:W-:-:S02]  /*8fe0*/  ISETP.GE.AND P1, PT, R35, 0x11, PT ;  /* 0x000000112300780c */ /* 0x000fc40003f26270 */
[----:B------:R-:W-:Y:S02]  /*8ff0*/  LOP3.LUT R16, R16, 0xffffefff, RZ, 0xc0, !PT ;  /* 0xffffefff10107812 */ /* 0x000fe400078ec0ff */
[C---:B------:R-:W-:Y:S02]  /*9000*/  ISETP.GE.AND P0, PT, R35.reuse, 0x21, PT ;  /* 0x000000212300780c */ /* 0x040fe40003f06270 */
[----:B------:R-:W-:Y:S02]  /*9010*/  @P2 LOP3.LUT R16, R16, 0x1000, RZ, 0xfc, !PT ;  /* 0x0000100010102812 */ /* 0x000fe400078efcff */
[----:B------:R-:W-:Y:S02]  /*9020*/  ISETP.GE.AND P2, PT, R35, 0x31, PT ;  /* 0x000000312300780c */ /* 0x000fe40003f46270 */
[----:B------:R-:W-:-:S04]  /*9030*/  LOP3.LUT R16, R16, 0xfffff7ff, RZ, 0xc0, !PT ;  /* 0xfffff7ff10107812 */ /* 0x000fc800078ec0ff */
[----:B------:R-:W-:Y:S02]  /*9040*/  @P1 LOP3.LUT R16, R16, 0x800, RZ, 0xfc, !PT ;  /* 0x0000080010101812 */ /* 0x000fe400078efcff */
[----:B------:R-:W-:Y:S02]  /*9050*/  ISETP.GE.AND P1, PT, R7, UR7, PT ;  /* 0x0000000707007c0c */ /* 0x000fe4000bf26270 */
[----:B------:R-:W-:-:S04]  /*9060*/  LOP3.LUT R16, R16, 0xfffffbff, RZ, 0xc0, !PT ;  /* 0xfffffbff10107812 */ /* 0x000fc800078ec0ff */
[----:B------:R-:W-:Y:S02]  /*9070*/  @P0 LOP3.LUT R16, R16, 0x400, RZ, 0xfc, !PT ;  /* 0x0000040010100812 */ /* 0x000fe400078efcff */
[----:B------:R-:W-:Y:S02]  /*9080*/  ISETP.GE.AND P0, PT, R7, UR10, PT ;  /* 0x0000000a07007c0c */ /* 0x000fe4000bf06270 */
[----:B------:R-:W-:-:S04]  /*9090*/  LOP3.LUT R16, R16, 0xffffbfff, RZ, 0xc0, !PT ;  /* 0xffffbfff10107812 */ /* 0x000fc800078ec0ff */
[----:B------:R-:W-:-:S04]  /*90a0*/  @P2 LOP3.LUT R16, R16, 0x4000, RZ, 0xfc, !PT ;  /* 0x0000400010102812 */ /* 0x000fc800078efcff */
[----:B------:R-:W-:-:S04]  /*90b0*/  LOP3.LUT R16, R16, 0xffffdfff, RZ, 0xc0, !PT ;  /* 0xffffdfff10107812 */ /* 0x000fc800078ec0ff */
[----:B------:R-:W-:-:S04]  /*90c0*/  LOP3.LUT R16, R16, 0xfffffffe, RZ, 0xc0, !PT ;  /* 0xfffffffe10107812 */ /* 0x000fc800078ec0ff */
[----:B------:R-:W-:-:S04]  /*90d0*/  @P1 LOP3.LUT R16, R16, 0x1, RZ, 0xfc, !PT ;  /* 0x0000000110101812 */ /* 0x000fc800078efcff */
[----:B-1----:R-:W-:-:S07]  /*90e0*/  @P0 LOP3.LUT R16, R16, 0x2000, RZ, 0xfc, !PT ;  /* 0x0000200010100812 */ /* 0x002fce00078efcff */
.L_x_84:
[----:B------:R-:W2:Y:S01]  /*90f0*/  LDL R2, [R1] ;  /* 0x0000000001027983 */ /* 0x000ea20000100800 */
[----:B------:R-:W0:Y:S01]  /*9100*/  LDC R0, c[0x0][0xc38] ;  /* 0x00030e00ff007b82 */ /* 0x000e220000000800 */
[----:B------:R-:W-:Y:S05]  /*9110*/  YIELD ;  /* 0x0000000000007946 */ /* 0x000fea0003800000 */
[----:B------:R-:W-:Y:S01]  /*9120*/  ULDC.64 UR4, c[0x0][0xa28] ;  /* 0x00028a0000047ab9 */ /* 0x000fe20000000a00 */
[----:B------:R-:W-:Y:S01]  /*9130*/  IMAD.MOV.U32 R31, RZ, RZ, RZ ;  /* 0x000000ffff1f7224 */ /* 0x000fe200078e00ff */
[----:B0-----:R-:W-:-:S13]  /*9140*/  ISETP.NE.AND P0, PT, R0, 0x1, PT ;  /* 0x000000010000780c */ /* 0x001fda0003f05270 */
[----:B------:R-:W2:Y:S08]  /*9150*/  @P0 LDC R0, c[0x0][0xc3c] ;  /* 0x00030f00ff000b82 */ /* 0x000eb00000000800 */
[----:B------:R-:W0:Y:S01]  /*9160*/  @P0 LDC R3, c[0x0][0xc40] ;  /* 0x00031000ff030b82 */ /* 0x000e220000000800 */
[----:B--2---:R-:W-:-:S04]  /*9170*/  @P0 IMAD.HI.U32 R0, R2, R0, RZ ;  /* 0x0000000002000227 */ /* 0x004fc800078e00ff */
[----:B------:R-:W-:Y:S01]  /*9180*/  IMAD.MOV.U32 R36, RZ, RZ, R2 ;  /* 0x000000ffff247224 */ /* 0x000fe200078e0002 */
[----:B0-----:R-:W-:Y:S02]  /*9190*/  @P0 SHF.R.U32.HI R36, RZ, R3, R0 ;  /* 0x00000003ff240219 */ /* 0x001fe40000011600 */
[----:B------:R-:W0:Y:S03]  /*91a0*/  LDC R0, c[0x0][0xc44] ;  /* 0x00031100ff007b82 */ /* 0x000e260000000800 */
[----:B------:R-:W-:Y:S01]  /*91b0*/  IMAD.MOV.U32 R26, RZ, RZ, R36 ;  /* 0x000000ffff1a7224 */ /* 0x000fe200078e0024 */
[----:B0-----:R-:W-:-:S13]  /*91c0*/  ISETP.NE.AND P0, PT, R0, 0x1, PT ;  /* 0x000000010000780c */ /* 0x001fda0003f05270 */
[----:B------:R-:W0:Y:S02]  /*91d0*/  @P0 LDC.64 R2, c[0x0][0xc48] ;  /* 0x00031200ff020b82 */ /* 0x000e240000000a00 */
[----:B0-----:R-:W-:-:S05]  /*91e0*/  @P0 IMAD.HI.U32 R2, R36, R2, RZ ;  /* 0x0000000224020227 */ /* 0x001fca00078e00ff */
[----:B------:R-:W-:Y:S02]  /*91f0*/  @P0 SHF.R.U32.HI R26, RZ, R3, R2 ;  /* 0x00000003ff1a0219 */ /* 0x000fe40000011602 */
[----:B------:R-:W-:-:S04]  /*9200*/  ISETP.NE.U32.AND P0, PT, RZ, UR4, PT ;  /* 0x00000004ff007c0c */ /* 0x000fc8000bf05070 */
[----:B------:R-:W-:-:S13]  /*9210*/  ISETP.NE.AND.EX P0, PT, RZ, UR5, PT, P0 ;  /* 0x00000005ff007c0c */ /* 0x000fda000bf05300 */
[----:B------:R-:W0:Y:S01]  /*9220*/  @P0 LDC.64 R2, c[0x0][0xa28] ;  /* 0x00028a00ff020b82 */ /* 0x000e220000000a00 */
[----:B------:R-:W-:-:S04]  /*9230*/  UIADD3 UR4, UR39, 0x22400, URZ ;  /* 0x0002240027047890 */ /* 0x000fc8000fffe03f */
[----:B------:R-:W-:Y:S01]  /*9240*/  ULOP3.LUT UP0, URZ, UR4, 0x3ff, URZ, 0xc0, !UPT ;  /* 0x000003ff043f7892 */ /* 0x000fe2000f80c03f */
[----:B0-----:R-:W-:-:S05]  /*9250*/  @P0 IMAD.WIDE R2, R26, 0x4, R2 ;  /* 0x000000041a020825 */ /* 0x001fca00078e0202 */
[----:B------:R0:W5:Y:S01]  /*9260*/  @P0 LDG.E R31, desc[UR50][R2.64] ;  /* 0x00000032021f0981 */ /* 0x000162000c1e1900 */
[----:B------:R-:W-:-:S13]  /*9270*/  PLOP3.LUT P0, PT, PT, PT, UP0, 0x80, 0x0 ;  /* 0x000000000000781c */ /* 0x000fda0003f0f008 */
[----:B01----:R-:W-:Y:S05]  /*9280*/  @!P0 BRA `(.L_x_50) ;  /* 0x0000000000408947 */ /* 0x003fea0003800000 */
[----:B------:R-:W-:Y:S01]  /*9290*/  MOV R2, 0x0 ;  /* 0x0000000000027802 */ /* 0x000fe20000000f00 */
[----:B------:R-:W-:Y:S01]  /*92a0*/  ULDC.64 UR6, c[0x4][0x90] ;  /* 0x0100240000067ab9 */ /* 0x000fe20000000a00 */
[----:B------:R-:W-:Y:S01]  /*92b0*/  ULDC.64 UR8, c[0x4][0x98] ;  /* 0x0100260000087ab9 */ /* 0x000fe20000000a00 */
[----:B------:R-:W-:Y:S01]  /*92c0*/  ULDC.64 UR4, c[0x4][0x8] ;  /* 0x0100020000047ab9 */ /* 0x000fe20000000a00 */
[----:B------:R-:W-:Y:S01]  /*92d0*/  MOV R4, UR6 ;  /* 0x0000000600047c02 */ /* 0x000fe20008000f00 */
[----:B------:R-:W-:Y:S01]  /*92e0*/  IMAD.U32 R5, RZ, RZ, UR7 ;  /* 0x00000007ff057e24 */ /* 0x000fe2000f8e00ff */
[----:B------:R-:W0:Y:S01]  /*92f0*/  LDC.64 R2, c[0x4][R2] ;  /* 0x0100000002027b82 */ /* 0x000e220000000a00 */
[----:B------:R-:W-:Y:S01]  /*9300*/  IMAD.U32 R6, RZ, RZ, UR8 ;  /* 0x00000008ff067e24 */ /* 0x000fe2000f8e00ff */
[----:B------:R-:W-:Y:S01]  /*9310*/  MOV R12, 0x1 ;  /* 0x00000001000c7802 */ /* 0x000fe20000000f00 */
[----:B------:R-:W-:Y:S02]  /*9320*/  IMAD.U32 R7, RZ, RZ, UR9 ;  /* 0x00000009ff077e24 */ /* 0x000fe4000f8e00ff */
[----:B------:R-:W-:-:S02]  /*9330*/  IMAD.U32 R10, RZ, RZ, UR4 ;  /* 0x00000004ff0a7e24 */ /* 0x000fc4000f8e00ff */
[----:B------:R-:W-:Y:S02]  /*9340*/  IMAD.U32 R11, RZ, RZ, UR5 ;  /* 0x00000005ff0b7e24 */ /* 0x000fe4000f8e00ff */
[----:B------:R-:W-:Y:S02]  /*9350*/  IMAD.MOV.U32 R8, RZ, RZ, 0x70 ;  /* 0x00000070ff087424 */ /* 0x000fe400078e00ff */
[----:B------:R-:W-:-:S07]  /*9360*/  IMAD.MOV.U32 R13, RZ, RZ, RZ ;  /* 0x000000ffff0d7224 */ /* 0x000fce00078e00ff */
[----:B------:R-:W-:-:S07]  /*9370*/  LEPC R20, `(.L_x_50) ;  /* 0x000000001014794e */ /* 0x000fce0000000000 */
[----:B0----5:R-:W-:Y:S05]  /*9380*/  CALL.ABS.NOINC R2 ;  /* 0x0000000002007343 */ /* 0x021fea0003c00000 */
.L_x_50:
[----:B------:R-:W-:-:S04]  /*9390*/  UIADD3 UR4, UR39, 0x400, URZ ;  /* 0x0000040027047890 */ /* 0x000fc8000fffe03f */
[----:B------:R-:W-:-:S06]  /*93a0*/  ULOP3.LUT UP0, URZ, UR4, 0x3ff, URZ, 0xc0, !UPT ;  /* 0x000003ff043f7892 */ /* 0x000fcc000f80c03f */
[----:B------:R-:W-:-:S13]  /*93b0*/  PLOP3.LUT P0, PT, PT, PT, UP0, 0x80, 0x0 ;  /* 0x000000000000781c */ /* 0x000fda0003f0f008 */
[----:B------:R-:W-:Y:S05]  /*93c0*/  @!P0 BRA `(.L_x_51) ;  /* 0x00000000007c8947 */ /* 0x000fea0003800000 */
[----:B------:R-:W-:Y:S01]  /*93d0*/  MOV R18, 0x0 ;  /* 0x0000000000127802 */ /* 0x000fe20000000f00 */
[----:B------:R-:W-:Y:S01]  /*93e0*/  ULDC.64 UR6, c[0x4][0x90] ;  /* 0x0100240000067ab9 */ /* 0x000fe20000000a00 */
[----:B------:R-:W-:Y:S01]  /*93f0*/  ULDC.64 UR8, c[0x4][0x98] ;  /* 0x0100260000087ab9 */ /* 0x000fe20000000a00 */
[----:B------:R-:W-:Y:S01]  /*9400*/  ULDC.64 UR4, c[0x4][0x10] ;  /* 0x0100040000047ab9 */ /* 0x000fe20000000a00 */
[----:B------:R0:W1:Y:S01]  /*9410*/  LDC.64 R2, c[0x4][R18] ;  /* 0x0100000012027b82 */ /* 0x0000620000000a00 */
[----:B------:R-:W-:Y:S01]  /*9420*/  IMAD.U32 R4, RZ, RZ, UR6 ;  /* 0x00000006ff047e24 */ /* 0x000fe2000f8e00ff */
[----:B------:R-:W-:Y:S01]  /*9430*/  MOV R11, UR5 ;  /* 0x00000005000b7c02 */ /* 0x000fe20008000f00 */
[----:B------:R-:W-:Y:S02]  /*9440*/  IMAD.U32 R5, RZ, RZ, UR7 ;  /* 0x00000007ff057e24 */ /* 0x000fe4000f8e00ff */
[----:B------:R-:W-:Y:S02]  /*9450*/  IMAD.U32 R6, RZ, RZ, UR8 ;  /* 0x00000008ff067e24 */ /* 0x000fe4000f8e00ff */
[----:B------:R-:W-:-:S02]  /*9460*/  IMAD.U32 R7, RZ, RZ, UR9 ;  /* 0x00000009ff077e24 */ /* 0x000fc4000f8e00ff */
[----:B------:R-:W-:Y:S02]  /*9470*/  IMAD.U32 R10, RZ, RZ, UR4 ;  /* 0x00000004ff0a7e24 */ /* 0x000fe4000f8e00ff */
[----:B------:R-:W-:Y:S02]  /*9480*/  IMAD.MOV.U32 R8, RZ, RZ, 0x70 ;  /* 0x00000070ff087424 */ /* 0x000fe400078e00ff */
[----:B------:R-:W-:Y:S02]  /*9490*/  IMAD.MOV.U32 R12, RZ, RZ, 0x1 ;  /* 0x00000001ff0c7424 */ /* 0x000fe400078e00ff */
[----:B0-----:R-:W-:-:S07]  /*94a0*/  IMAD.MOV.U32 R13, RZ, RZ, RZ ;  /* 0x000000ffff0d7224 */ /* 0x001fce00078e00ff */
[----:B------:R-:W-:-:S07]  /*94b0*/  LEPC R20, `(.L_x_52) ;  /* 0x000000001014794e */ /* 0x000fce0000000000 */
[----:B-1---5:R-:W-:Y:S05]  /*94c0*/  CALL.ABS.NOINC R2 ;  /* 0x0000000002007343 */ /* 0x022fea0003c00000 */
.L_x_52:
[----:B------:R0:W1:Y:S01]  /*94d0*/  LDC.64 R2, c[0x4][R18] ;  /* 0x0100000012027b82 */ /* 0x0000620000000a00 */
[----:B------:R-:W-:Y:S01]  /*94e0*/  ULDC.64 UR6, c[0x4][0x90] ;  /* 0x0100240000067ab9 */ /* 0x000fe20000000a00 */
[----:B------:R-:W-:Y:S01]  /*94f0*/  ULDC.64 UR8, c[0x4][0x98] ;  /* 0x0100260000087ab9 */ /* 0x000fe20000000a00 */
[----:B------:R-:W-:Y:S01]  /*9500*/  ULDC.64 UR4, c[0x4][0x18] ;  /* 0x0100060000047ab9 */ /* 0x000fe20000000a00 */
        /* <DEDUP_REMOVED lines=10> */
[----:B-1----:R-:W-:Y:S05]  /*95b0*/  CALL.ABS.NOINC R2 ;  /* 0x0000000002007343 */ /* 0x002fea0003c00000 */
.L_x_51:
[----:B------:R-:W-:Y:S01]  /*95c0*/  ULDC.64 UR4, c[0x0][0x9f8] ;  /* 0x00027e0000047ab9 */ /* 0x000fe20000000a00 */
[----:B------:R-:W-:Y:S01]  /*95d0*/  IMAD.MOV.U32 R25, RZ, RZ, R26 ;  /* 0x000000ffff197224 */ /* 0x000fe200078e001a */
[----:B------:R-:W-:Y:S01]  /*95e0*/  ISETP.NE.U32.AND P0, PT, RZ, UR4, PT ;  /* 0x00000004ff007c0c */ /* 0x000fe2000bf05070 */
[----:B------:R-:W0:Y:S01]  /*95f0*/  LDC R8, c[0x0][0x430] ;  /* 0x00010c00ff087b82 */ /* 0x000e220000000800 */
[----:B------:R-:W-:Y:S01]  /*9600*/  IADD3 R5, -R26, RZ, RZ ;  /* 0x000000ff1a057210 */ /* 0x000fe20007ffe1ff */
[----:B------:R-:W-:Y:S01]  /*9610*/  ULDC UR4, c[0x0][0xc44] ;  /* 0x0003110000047ab9 */ /* 0x000fe20000000800 */
[----:B------:R-:W-:-:S13]  /*9620*/  ISETP.NE.AND.EX P0, PT, RZ, UR5, PT, P0 ;  /* 0x00000005ff007c0c */ /* 0x000fda000bf05300 */
[----:B------:R-:W1:Y:S02]  /*9630*/  @P0 LDC.64 R2, c[0x0][0x9f8] ;  /* 0x00027e00ff020b82 */ /* 0x000e640000000a00 */
[----:B-1----:R-:W-:-:S05]  /*9640*/  @P0 IMAD.WIDE R2, R26, 0x4, R2 ;  /* 0x000000041a020825 */ /* 0x002fca00078e0202 */
[----:B------:R1:W5:Y:S01]  /*9650*/  @P0 LDG.E R25, desc[UR50][R2.64] ;  /* 0x0000003202190981 */ /* 0x000362000c1e1900 */
[----:B------:R-:W-:Y:S01]  /*9660*/  UMOV UR5, 0xffffffff ;  /* 0xffffffff00057882 */ /* 0x000fe20000000000 */
[----:B------:R-:W-:Y:S02]  /*9670*/  IMAD R18, R5, UR4, R36 ;  /* 0x0000000405127c24 */ /* 0x000fe4000f8e0224 */
[----:B0-----:R-:W-:Y:S05]  /*9680*/  BRA.DIV UR5, `(.L_x_53) ;  /* 0x0000002e05ac7947 */ /* 0x001fea000b800000 */
.L_x_102:
[----:B------:R-:W2:Y:S01]  /*9690*/  LDL R0, [R1+0x10] ;  /* 0x0000100001007983 */ /* 0x000ea20000100800 */
[----:B------:R-:W-:Y:S01]  /*96a0*/  ISETP.NE.AND P0, PT, R8, 0x1, PT ;  /* 0x000000010800780c */ /* 0x000fe20003f05270 */
[----:B------:R-:W-:Y:S01]  /*96b0*/  IMAD.MOV.U32 R28, RZ, RZ, RZ ;  /* 0x000000ffff1c7224 */ /* 0x000fe200078e00ff */
[C---:B------:R-:W-:Y:S02]  /*96c0*/  LOP3.LUT P1, RZ, R16.reuse, 0x200, RZ, 0xc0, !PT ;  /* 0x0000020010ff7812 */ /* 0x040fe4000782c0ff */
[----:B-----5:R-:W-:Y:S02]  /*96d0*/  SHF.R.S32.HI R32, RZ, 0x1f, R25 ;  /* 0x0000001fff207819 */ /* 0x020fe40000011419 */
[----:B------:R-:W-:-:S07]  /*96e0*/  LOP3.LUT R16, R16, 0xfffffeff, RZ, 0xc0, !PT ;  /* 0xfffffeff10107812 */ /* 0x000fce00078ec0ff */
[----:B-1----:R-:W0:Y:S01]  /*96f0*/  @P0 LDC R3, c[0x0][0x434] ;  /* 0x00010d00ff030b82 */ /* 0x002e220000000800 */
[----:B------:R-:W-:-:S07]  /*9700*/  @P0 LOP3.LUT R16, R16, 0x100, RZ, 0xfc, !PT ;  /* 0x0000010010100812 */ /* 0x000fce00078efcff */
[----:B------:R-:W1:Y:S08]  /*9710*/  @P0 LDC R5, c[0x0][0x438] ;  /* 0x00010e00ff050b82 */ /* 0x000e700000000800 */
[----:B------:R-:W3:Y:S01]  /*9720*/  @P1 LDC.64 R6, c[0x0][0x428] ;  /* 0x00010a00ff061b82 */ /* 0x000ee20000000a00 */
[----:B--2---:R-:W-:-:S04]  /*9730*/  IMAD.IADD R34, R0, 0x1, R31 ;  /* 0x0000000100227824 */ /* 0x004fc800078e021f */
[----:B0-----:R-:W-:-:S04]  /*9740*/  @P0 IMAD.HI.U32 R0, R34, R3, RZ ;  /* 0x0000000322000227 */ /* 0x001fc800078e00ff */
[----:B------:R-:W-:Y:S01]  /*9750*/  IMAD.MOV.U32 R9, RZ, RZ, R34 ;  /* 0x000000ffff097224 */ /* 0x000fe200078e0022 */
[----:B-1----:R-:W-:Y:S01]  /*9760*/  @P0 SHF.R.U32.HI R9, RZ, R5, R0 ;  /* 0x00000005ff090219 */ /* 0x002fe20000011600 */
[-C--:B---3--:R-:W-:Y:S01]  /*9770*/  @P1 IMAD R0, R32, R6.reuse, RZ ;  /* 0x0000000620001224 */ /* 0x088fe200078e02ff */
[----:B------:R-:W0:Y:S02]  /*9780*/  @P1 LDC.64 R4, c[0x0][0x418] ;  /* 0x00010600ff041b82 */ /* 0x000e240000000a00 */
[--C-:B------:R-:W-:Y:S01]  /*9790*/  @P1 SHF.R.S32.HI R3, RZ, 0x1f, R9.reuse ;  /* 0x0000001fff031819 */ /* 0x100fe20000011409 */
[----:B------:R-:W-:Y:S02]  /*97a0*/  @P1 IMAD.MOV.U32 R2, RZ, RZ, R9 ;  /* 0x000000ffff021224 */ /* 0x000fe400078e0009 */
[C---:B------:R-:W-:Y:S02]  /*97b0*/  @P1 IMAD R7, R25.reuse, R7, R0 ;  /* 0x0000000719071224 */ /* 0x040fe400078e0200 */
[----:B------:R-:W-:-:S04]  /*97c0*/  @P1 IMAD.WIDE.U32 R2, R25, R6, R2 ;  /* 0x0000000619021225 */ /* 0x000fc800078e0002 */
[----:B------:R-:W-:Y:S01]  /*97d0*/  @P1 IMAD.IADD R0, R3, 0x1, R7 ;  /* 0x0000000103001824 */ /* 0x000fe200078e0207 */
[----:B0-----:R-:W-:-:S04]  /*97e0*/  @P1 LEA R4, P0, R2, R4, 0x2 ;  /* 0x0000000402041211 */ /* 0x001fc800078010ff */
[----:B------:R-:W-:-:S05]  /*97f0*/  @P1 LEA.HI.X R5, R2, R5, R0, 0x2, P0 ;  /* 0x0000000502051211 */ /* 0x000fca00000f1400 */
[----:B------:R0:W5:Y:S01]  /*9800*/  @P1 LDG.E R28, desc[UR50][R4.64] ;  /* 0x00000032041c1981 */ /* 0x000162000c1e1900 */
[----:B------:R-:W-:Y:S01]  /*9810*/  MOV R0, UR41 ;  /* 0x0000002900007c02 */ /* 0x000fe20008000f00 */
[----:B------:R-:W-:Y:S01]  /*9820*/  IMAD.MOV R3, RZ, RZ, -R9 ;  /* 0x000000ffff037224 */ /* 0x000fe200078e0a09 */
[----:B------:R-:W-:Y:S02]  /*9830*/  LOP3.LUT R16, R16, 0xffffff7f, RZ, 0xc0, !PT ;  /* 0xffffff7f10107812 */ /* 0x000fe400078ec0ff */
[----:B------:R-:W-:Y:S01]  /*9840*/  ISETP.NE.AND P0, PT, R0, 0x3, PT ;  /* 0x000000030000780c */ /* 0x000fe20003f05270 */
[----:B------:R-:W-:Y:S01]  /*9850*/  IMAD R34, R8, R3, R34 ;  /* 0x0000000308227224 */ /* 0x000fe200078e0222 */
[----:B------:R-:W-:-:S11]  /*9860*/  SHF.R.S32.HI R24, RZ, 0x1f, R18 ;  /* 0x0000001fff187819 */ /* 0x000fd60000011412 */
[----:B------:R-:W-:Y:S01]  /*9870*/  @P0 LOP3.LUT R16, R16, 0x80, RZ, 0xfc, !PT ;  /* 0x0000008010100812 */ /* 0x000fe200078efcff */
[----:B0-----:R-:W-:Y:S06]  /*9880*/  @!P0 BRA `(.L_x_54) ;  /* 0x0000000000048947 */ /* 0x001fec0003800000 */
[----:B------:R-:W-:Y:S01]  /*9890*/  BPT.TRAP 0x1 ;  /* 0x000000040000795c */ /* 0x000fe20000300000 */
.L_x_54:
[----:B------:R-:W-:Y:S01]  /*98a0*/  LEA R19, R17, UR39, 0x3 ;  /* 0x0000002711137c11 */ /* 0x000fe2000f8e18ff */
[----:B------:R-:W-:Y:S01]  /*98b0*/  BSSY B0, `(.L_x_55) ;  /* 0x0000004000007945 */ /* 0x000fe20003800000 */
[----:B------:R-:W-:-:S04]  /*98c0*/  SHF.L.U32 R0, R22, 0x1f, RZ ;  /* 0x0000001f16007819 */ /* 0x000fc800000006ff */
[----:B------:R-:W0:Y:S02]  /*98d0*/  SYNCS.PHASECHK.TRANS64.TRYWAIT P0, [R19+URZ+0x28c40], R0 ;  /* 0x028c4000130075a7 */ /* 0x000e24000800017f */
[----:B0-----:R-:W-:Y:S05]  /*98e0*/  @!P0 BRA `(.L_x_56) ;  /* 0x0000002c00488947 */ /* 0x001fea0003800000 */
.L_x_103:
[----:B------:R-:W-:Y:S05]  /*98f0*/  BSYNC B0 ;  /* 0x0000000000007941 */ /* 0x000fea0003800000 */
.L_x_55:
[----:B0-----:R-:W-:Y:S01]  /*9900*/  SHF.R.S32.HI R0, RZ, 0x1f, R34 ;  /* 0x0000001fff007819 */ /* 0x001fe20000011422 */
[----:B------:R-:W-:Y:S01]  /*9910*/  ULDC.64 UR4, c[0x0][0x300] ;  /* 0x0000c00000047ab9 */ /* 0x000fe20000000a00 */
[----:B------:R-:W0:Y:S01]  /*9920*/  S2R R20, SR_TID.X ;  /* 0x0000000000147919 */ /* 0x000e220000002100 */
[----:B------:R-:W-:Y:S01]  /*9930*/  LOP3.LUT P1, RZ, R16, 0x1, RZ, 0xc0, !PT ;  /* 0x0000000110ff7812 */ /* 0x000fe2000782c0ff */
[----:B------:R-:W-:Y:S02]  /*9940*/  IMAD R4, R17, 0x1000, R33 ;  /* 0x0000100011047824 */ /* 0x000fe400078e0221 */
[----:B------:R-:W-:Y:S01]  /*9950*/  IMAD R3, R0, UR4, RZ ;  /* 0x0000000400037c24 */ /* 0x000fe2000f8e02ff */
[----:B------:R1:W-:Y:S03]  /*9960*/  STL [R1+0x4], R0 ;  /* 0x0000040001007387 */ /* 0x0003e60000100800 */
[----:B------:R-:W-:-:S02]  /*9970*/  IMAD R5, R34, UR5, R3 ;  /* 0x0000000522057c24 */ /* 0x000fc4000f8e0203 */
[----:B------:R-:W-:Y:S01]  /*9980*/  IMAD.WIDE.U32 R2, R34, UR4, RZ ;  /* 0x0000000422027c25 */ /* 0x000fe2000f8e00ff */
[----:B------:R-:W-:-:S03]  /*9990*/  ULDC.64 UR4, c[0x0][0x310] ;  /* 0x0000c40000047ab9 */ /* 0x000fc60000000a00 */
[----:B------:R-:W-:Y:S01]  /*99a0*/  IMAD.IADD R3, R3, 0x1, R5 ;  /* 0x0000000103037824 */ /* 0x000fe200078e0205 */
[----:B-1---5:R-:W-:Y:S01]  /*99b0*/  SHF.R.S32.HI R0, RZ, 0x1f, R28 ;  /* 0x0000001fff007819 */ /* 0x022fe2000001141c */
[----:B------:R-:W-:-:S04]  /*99c0*/  IMAD.WIDE.U32 R2, R28, UR4, R2 ;  /* 0x000000041c027c25 */ /* 0x000fc8000f8e0002 */
[----:B------:R1:W-:Y:S01]  /*99d0*/  STL [R1+0x8], R0 ;  /* 0x0000080001007387 */ /* 0x0003e20000100800 */
[----:B------:R-:W-:-:S04]  /*99e0*/  IMAD R5, R0, UR4, RZ ;  /* 0x0000000400057c24 */ /* 0x000fc8000f8e02ff */
[----:B------:R-:W-:Y:S01]  /*99f0*/  IMAD R5, R28, UR5, R5 ;  /* 0x000000051c057c24 */ /* 0x000fe2000f8e0205 */
[----:B------:R-:W-:-:S03]  /*9a00*/  ULDC.64 UR4, c[0x0][0x308] ;  /* 0x0000c20000047ab9 */ /* 0x000fc60000000a00 */
[----:B------:R-:W-:Y:S02]  /*9a10*/  IMAD.IADD R3, R3, 0x1, R5 ;  /* 0x0000000103037824 */ /* 0x000fe400078e0205 */
[----:B------:R-:W-:Y:S02]  /*9a20*/  IMAD R5, R24, UR4, RZ ;  /* 0x0000000418057c24 */ /* 0x000fe4000f8e02ff */
[----:B------:R-:W-:-:S04]  /*9a30*/  IMAD.WIDE.U32 R2, R18, UR4, R2 ;  /* 0x0000000412027c25 */ /* 0x000fc8000f8e0002 */
[----:B------:R-:W-:Y:S01]  /*9a40*/  IMAD R5, R18, UR5, R5 ;  /* 0x0000000512057c24 */ /* 0x000fe2000f8e0205 */
[----:B------:R-:W-:Y:S01]  /*9a50*/  ULDC.64 UR4, c[0x0][0x2e8] ;  /* 0x0000ba0000047ab9 */ /* 0x000fe20000000a00 */
[----:B0-----:R-:W-:Y:S01]  /*9a60*/  IMAD.SHL.U32 R20, R20, 0x8, RZ ;  /* 0x0000000814147824 */ /* 0x001fe200078e00ff */
[----:B-1----:R-:W-:Y:S01]  /*9a70*/  LEA R0, P0, R2, UR4, 0x1 ;  /* 0x0000000402007c11 */ /* 0x002fe2000f8008ff */
[----:B------:R-:W-:Y:S01]  /*9a80*/  IMAD.IADD R5, R3, 0x1, R5 ;  /* 0x0000000103057824 */ /* 0x000fe200078e0205 */
[----:B------:R-:W-:Y:S02]  /*9a90*/  UMOV UR4, 0xffffffff ;  /* 0xffffffff00047882 */ /* 0x000fe40000000000 */
[----:B------:R-:W-:Y:S02]  /*9aa0*/  LOP3.LUT R20, R20, 0x38, RZ, 0xc0, !PT ;  /* 0x0000003814147812 */ /* 0x000fe400078ec0ff */
[----:B------:R-:W-:Y:S01]  /*9ab0*/  LEA.HI.X R5, R2, UR5, R5, 0x1, P0 ;  /* 0x0000000502057c11 */ /* 0x000fe200080f0c05 */
[----:B------:R-:W-:Y:S06]  /*9ac0*/  BRA.DIV UR4, `(.L_x_57) ;  /* 0x0000002a04e47947 */ /* 0x000fec000b800000 */
[----:B------:R-:W0:Y:S01]  /*9ad0*/  SHFL.IDX PT, R14, R0, RZ, 0x181f ;  /* 0x00181fff000e7589 */ /* 0x000e2200000e0000 */
[C---:B------:R-:W-:Y:S02]  /*9ae0*/  ISETP.GE.AND P4, PT, R35.reuse, 0x1, PT ;  /* 0x000000012300780c */ /* 0x040fe40003f86270 */
[C---:B------:R-:W-:Y:S01]  /*9af0*/  ISETP.GE.AND P3, PT, R35.reuse, 0x11, PT ;  /* 0x000000112300780c */ /* 0x040fe20003f66270 */
[----:B------:R-:W1:Y:S01]  /*9b00*/  SHFL.IDX PT, R2, R5, RZ, 0x181f ;  /* 0x00181fff05027589 */ /* 0x000e6200000e0000 */
[----:B------:R-:W-:-:S03]  /*9b10*/  ISETP.GE.AND P2, PT, R35, 0x21, PT ;  /* 0x000000212300780c */ /* 0x000fc60003f46270 */
[----:B------:R-:W-:Y:S06]  /*9b20*/  SHFL.IDX PT, R8, R5, 0x1, 0x181f ;  /* 0x00381f0005087f89 */ /* 0x000fec00000e0000 */
[C---:B------:R-:W-:Y:S02]  /*9b30*/  @P4 LEA R7, R4.reuse, UR39, 0x1 ;  /* 0x0000002704074c11 */ /* 0x040fe4000f8e08ff */
[----:B------:R-:W-:Y:S02]  /*9b40*/  @P3 LEA R9, R4, UR39, 0x1 ;  /* 0x0000002704093c11 */ /* 0x000fe4000f8e08ff */
[----:B0-----:R-:W-:-:S02]  /*9b50*/  @P4 LEA R3, P0, R20, R14, 0x1 ;  /* 0x0000000e14034211 */ /* 0x001fc400078008ff */
[----:B------:R-:W0:Y:S03]  /*9b60*/  SHFL.IDX PT, R14, R0, 0x1, 0x181f ;  /* 0x00381f00000e7f89 */ /* 0x000e2600000e0000 */
[----:B-1----:R-:W-:-:S05]  /*9b70*/  @P4 IMAD.X R2, RZ, RZ, R2, P0 ;  /* 0x000000ffff024224 */ /* 0x002fca00000e0602 */
[----:B------:R-:W-:-:S04]  /*9b80*/  @P4 LOP3.LUT R3, R3, R2, RZ, 0x3c, !PT ;  /* 0x0000000203034212 */ /* 0x000fc800078e3cff */
[----:B------:R-:W-:-:S04]  /*9b90*/  @P4 LOP3.LUT R2, R3, R2, RZ, 0x3c, !PT ;  /* 0x0000000203024212 */ /* 0x000fc800078e3cff */
[----:B------:R-:W-:-:S05]  /*9ba0*/  @P4 LOP3.LUT R3, R3, R2, RZ, 0x3c, !PT ;  /* 0x0000000203034212 */ /* 0x000fca00078e3cff */
[----:B------:R1:W-:Y:S01]  /*9bb0*/  @P4 LDGSTS.E.BYPASS.LTC128B.128 [R7+0x22400], desc[UR50][R2.64], !P1 ;  /* 0x2240000002074fae */ /* 0x0003e2000c901d72 */
[----:B0-----:R-:W-:-:S03]  /*9bc0*/  @P3 LEA R6, P0, R20, R14, 0x1 ;  /* 0x0000000e14063211 */ /* 0x001fc600078008ff */
[----:B------:R-:W0:Y:S01]  /*9bd0*/  SHFL.IDX PT, R14, R0, 0x2, 0x181f ;  /* 0x00581f00000e7f89 */ /* 0x000e2200000e0000 */
[----:B------:R-:W-:-:S03]  /*9be0*/  @P3 IADD3.X R8, RZ, R8, RZ, P0, !PT ;  /* 0x00000008ff083210 */ /* 0x000fc600007fe4ff */
[----:B-1----:R-:W1:Y:S02]  /*9bf0*/  SHFL.IDX PT, R2, R5, 0x2, 0x181f ;  /* 0x00581f0005027f89 */ /* 0x002e6400000e0000 */
[----:B------:R-:W-:Y:S02]  /*9c00*/  @P3 IMAD.MOV.U32 R3, RZ, RZ, R8 ;  /* 0x000000ffff033224 */ /* 0x000fe400078e0008 */
[----:B------:R-:W2:Y:S01]  /*9c10*/  SHFL.IDX PT, R5, R5, 0x3, 0x181f ;  /* 0x00781f0005057f89 */ /* 0x000ea200000e0000 */
[----:B0-----:R-:W-:-:S03]  /*9c20*/  @P2 LEA R7, P0, R20, R14, 0x1 ;  /* 0x0000000e14072211 */ /* 0x001fc600078008ff */
[----:B------:R0:W3:Y:S02]  /*9c30*/  SHFL.IDX PT, R14, R0, 0x3, 0x181f ;  /* 0x00781f00000e7f89 */ /* 0x0000e400000e0000 */
[----:B-1----:R-:W-:Y:S02]  /*9c40*/  @P2 IMAD.X R10, RZ, RZ, R2, P0 ;  /* 0x000000ffff0a2224 */ /* 0x002fe400000e0602 */
[----:B------:R-:W-:Y:S01]  /*9c50*/  @P3 IMAD.MOV.U32 R2, RZ, RZ, R6 ;  /* 0x000000ffff023224 */ /* 0x000fe200078e0006 */
[----:B------:R-:W-:-:S04]  /*9c60*/  @P2 LEA R6, R4, UR39, 0x1 ;  /* 0x0000002704062c11 */ /* 0x000fc8000f8e08ff */
[----:B------:R1:W-:Y:S02]  /*9c70*/  @P3 LDGSTS.E.BYPASS.LTC128B.128 [R9+0x22c00], desc[UR50][R2.64], !P1 ;  /* 0x22c0000002093fae */ /* 0x0003e4000c901d72 */
[----:B-1----:R-:W-:Y:S02]  /*9c80*/  @P2 IMAD.MOV.U32 R2, RZ, RZ, R7 ;  /* 0x000000ffff022224 */ /* 0x002fe400078e0007 */
[----:B------:R-:W-:-:S05]  /*9c90*/  @P2 IMAD.MOV.U32 R3, RZ, RZ, R10 ;  /* 0x000000ffff032224 */ /* 0x000fca00078e000a */
[----:B--23--:R0:W-:Y:S02]  /*9ca0*/  @P2 LDGSTS.E.BYPASS.LTC128B.128 [R6+0x23400], desc[UR50][R2.64], !P1 ;  /* 0x2340000002062fae */ /* 0x00c1e4000c901d72 */
.L_x_113:
[----:B------:R-:W-:-:S13]  /*9cb0*/  ISETP.GE.AND P2, PT, R35, 0x31, PT ;  /* 0x000000312300780c */ /* 0x000fda0003f46270 */
[----:B0-----:R-:W-:-:S05]  /*9cc0*/  @P2 LEA R2, P0, R20, R14, 0x1 ;  /* 0x0000000e14022211 */ /* 0x001fca00078008ff */
[----:B------:R-:W-:Y:S01]  /*9cd0*/  @P2 IMAD.X R3, RZ, RZ, R5, P0 ;  /* 0x000000ffff032224 */ /* 0x000fe200000e0605 */
[----:B------:R-:W-:Y:S02]  /*9ce0*/  @P2 LEA R5, R4, UR39, 0x1 ;  /* 0x0000002704052c11 */ /* 0x000fe4000f8e08ff */
[----:B------:R-:W-:-:S03]  /*9cf0*/  PLOP3.LUT P0, PT, PT, PT, PT, 0x80, 0x0 ;  /* 0x000000000000781c */ /* 0x000fc60003f0f070 */
[----:B------:R-:W-:Y:S01]  /*9d00*/  @!PT LDS RZ, [RZ] ;  /* 0x00000000fffff984 */ /* 0x000fe20000000800 */
[----:B------:R-:W-:Y:S01]  /*9d10*/  @!PT LDS RZ, [RZ] ;  /* 0x00000000fffff984 */ /* 0x000fe20000000800 */
[----:B------:R-:W-:Y:S01]  /*9d20*/  @!PT LDS RZ, [RZ] ;  /* 0x00000000fffff984 */ /* 0x000fe20000000800 */
[----:B------:R0:W-:Y:S01]  /*9d30*/  @P2 LDGSTS.E.BYPASS.LTC128B.128 [R5+0x23c00], desc[UR50][R2.64], !P1 ;  /* 0x23c0000002052fae */ /* 0x0001e2000c901d72 */
[----:B------:R-:W-:-:S09]  /*9d40*/  NOP ;  /* 0x0000000000007918 */ /* 0x000fd20000000000 */
.L_x_58:
[----:B------:R-:W-:Y:S02]  /*9d50*/  PLOP3.LUT P1, PT, P1, P0, PT, 0xa2, 0x0 ;  /* 0x000000000000781c */ /* 0x000fe40000f21472 */
[----:B------:R-:W-:-:S08]  /*9d60*/  @P0 R2UR P1, UR4, R19 ;  /* 0x00000000130402ca */ /* 0x000fd00000020000 */
[----:B------:R-:W-:-:S05]  /*9d70*/  @P0 PLOP3.LUT P0, PT, P1, PT, PT, 0x80, 0x0 ;  /* 0x000000000000081c */ /* 0x000fca0000f0f070 */
[----:B------:R-:W-:Y:S01]  /*9d80*/  @!P1 SYNCS.ARRIVE.TRANS64.RED.A0T1 RZ, [UR4+0x28c30], RZ ;  /* 0x028c30ffffff99a7 */ /* 0x000fe20008200404 */
[----:B------:R-:W-:Y:S07]  /*9d90*/  @!P1 ARRIVES.LDGSTSBAR.64.TRANSCNT [UR4+0x28c30] ;  /* 0x028c3000ff0099b0 */ /* 0x000fee0008000a84 */
[----:B------:R-:W-:Y:S05]  /*9da0*/  @P0 BRA.U.ANY `(.L_x_58) ;  /* 0xfffffffd00e80947 */ /* 0x000fea000393ffff */
[----:B------:R-:W-:Y:S01]  /*9db0*/  NOP ;  /* 0x0000000000007918 */ /* 0x000fe20000000000 */
[----:B------:R-:W-:-:S04]  /*9dc0*/  MOV R0, UR41 ;  /* 0x0000002900007c02 */ /* 0x000fc80008000f00 */
[----:B------:R-:W-:-:S13]  /*9dd0*/  ISETP.NE.AND P2, PT, R0, 0x3, PT ;  /* 0x000000030000780c */ /* 0x000fda0003f45270 */
[----:B------:R-:W-:Y:S05]  /*9de0*/  @!P2 BRA `(.L_x_59) ;  /* 0x000000000004a947 */ /* 0x000fea0003800000 */
[----:B------:R-:W-:Y:S01]  /*9df0*/  BPT.TRAP 0x1 ;  /* 0x000000040000795c */ /* 0x000fe20000300000 */
.L_x_59:
[----:B------:R1:W-:Y:S02]  /*9e00*/  SYNCS.ARRIVE.TRANS64.A1T0 RZ, [R19+URZ+0x28c30], RZ ;  /* 0x028c30ff13ff79a7 */ /* 0x0003e4000810003f */
[----:B------:R-:W-:Y:S05]  /*9e10*/  WARPSYNC.ALL ;  /* 0x0000000000007948 */ /* 0x000fea0003800000 */
[----:B------:R-:W-:-:S04]  /*9e20*/  UIADD3 UR4, UR39, 0x20400, URZ ;  /* 0x0002040027047890 */ /* 0x000fc8000fffe03f */
[----:B------:R-:W-:Y:S01]  /*9e30*/  ULOP3.LUT UP0, URZ, UR4, 0x3ff, URZ, 0xc0, !UPT ;  /* 0x000003ff043f7892 */ /* 0x000fe2000f80c03f */
[----:B------:R-:W-:Y:S05]  /*9e40*/  BAR.SYNC.DEFER_BLOCKING 0x8, 0x100 ;  /* 0x0204000000007b1d */ /* 0x000fea0000010000 */
[----:B------:R-:W-:-:S13]  /*9e50*/  PLOP3.LUT P0, PT, PT, PT, UP0, 0x80, 0x0 ;  /* 0x000000000000781c */ /* 0x000fda0003f0f008 */
[----:B------:R-:W-:Y:S05]  /*9e60*/  @!P0 BRA `(.L_x_60) ;  /* 0x0000000000408947 */ /* 0x000fea0003800000 */
[----:B0-----:R-:W-:Y:S01]  /*9e70*/  MOV R2, 0x0 ;  /* 0x0000000000027802 */ /* 0x001fe20000000f00 */
[----:B------:R-:W-:Y:S01]  /*9e80*/  ULDC.64 UR4, c[0x4][0x90] ;  /* 0x0100240000047ab9 */ /* 0x000fe20000000a00 */
[----:B------:R-:W-:Y:S01]  /*9e90*/  ULDC.64 UR6, c[0x4][0x98] ;  /* 0x0100260000067ab9 */ /* 0x000fe20000000a00 */
[----:B------:R-:W-:Y:S01]  /*9ea0*/  ULDC.64 UR8, c[0x4][0x20] ;  /* 0x0100080000087ab9 */ /* 0x000fe20000000a00 */
[----:B------:R-:W-:Y:S01]  /*9eb0*/  IMAD.U32 R4, RZ, RZ, UR4 ;  /* 0x00000004ff047e24 */ /* 0x000fe2000f8e00ff */
[----:B------:R-:W-:Y:S01]  /*9ec0*/  MOV R8, 0x70 ;  /* 0x0000007000087802 */ /* 0x000fe20000000f00 */
[----:B------:R-:W0:Y:S01]  /*9ed0*/  LDC.64 R2, c[0x4][R2] ;  /* 0x0100000002027b82 */ /* 0x000e220000000a00 */
[----:B------:R-:W-:Y:S02]  /*9ee0*/  IMAD.U32 R5, RZ, RZ, UR5 ;  /* 0x00000005ff057e24 */ /* 0x000fe4000f8e00ff */
[----:B------:R-:W-:Y:S02]  /*9ef0*/  IMAD.U32 R6, RZ, RZ, UR6 ;  /* 0x00000006ff067e24 */ /* 0x000fe4000f8e00ff */
[----:B------:R-:W-:-:S02]  /*9f00*/  IMAD.U32 R7, RZ, RZ, UR7 ;  /* 0x00000007ff077e24 */ /* 0x000fc4000f8e00ff */
[----:B------:R-:W-:Y:S02]  /*9f10*/  IMAD.U32 R10, RZ, RZ, UR8 ;  /* 0x00000008ff0a7e24 */ /* 0x000fe4000f8e00ff */
[----:B------:R-:W-:Y:S02]  /*9f20*/  IMAD.U32 R11, RZ, RZ, UR9 ;  /* 0x00000009ff0b7e24 */ /* 0x000fe4000f8e00ff */
[----:B------:R-:W-:Y:S02]  /*9f30*/  IMAD.MOV.U32 R12, RZ, RZ, 0x1 ;  /* 0x00000001ff0c7424 */ /* 0x000fe400078e00ff */
[----:B------:R-:W-:-:S07]  /*9f40*/  IMAD.MOV.U32 R13, RZ, RZ, RZ ;  /* 0x000000ffff0d7224 */ /* 0x000fce00078e00ff */
[----:B------:R-:W-:-:S07]  /*9f50*/  LEPC R20, `(.L_x_60) ;  /* 0x000000001014794e */ /* 0x000fce0000000000 */
[----:B01----:R-:W-:Y:S05]  /*9f60*/  CALL.ABS.NOINC R2 ;  /* 0x0000000002007343 */ /* 0x003fea0003c00000 */
.L_x_60:
[----:B------:R-:W2:Y:S01]  /*9f70*/  LDL R20, [R1] ;  /* 0x0000000001147983 */ /* 0x000ea20000100800 */
[----:B------:R-:W3:Y:S01]  /*9f80*/  LDC R4, c[0x0][0x448] ;  /* 0x00011200ff047b82 */ /* 0x000ee20000000800 */
[----:B------:R-:W-:Y:S01]  /*9f90*/  IMAD.MOV R0, RZ, RZ, -R36 ;  /* 0x000000ffff007224 */ /* 0x000fe200078e0a24 */
[----:B------:R-:W-:Y:S01]  /*9fa0*/  ULDC UR4, c[0x0][0xc38] ;  /* 0x00030e0000047ab9 */ /* 0x000fe20000000800 */
[----:B------:R-:W4:Y:S01]  /*9fb0*/  S2R R9, SR_TID.X ;  /* 0x0000000000097919 */ /* 0x000f220000002100 */
[----:B------:R-:W-:Y:S02]  /*9fc0*/  LOP3.LUT P5, RZ, R16, 0x2000, RZ, 0xc0, !PT ;  /* 0x0000200010ff7812 */ /* 0x000fe400078ac0ff */
[----:B------:R-:W-:Y:S02]  /*9fd0*/  LEA R8, R33, UR39, 0x1 ;  /* 0x0000002721087c11 */ /* 0x000fe4000f8e08ff */
[----:B---3--:R-:W-:Y:S01]  /*9fe0*/  ISETP.NE.AND P0, PT, R4, 0x1, PT ;  /* 0x000000010400780c */ /* 0x008fe20003f05270 */
[----:B----4-:R-:W-:-:S12]  /*9ff0*/  IMAD.SHL.U32 R9, R9, 0x8, RZ ;  /* 0x0000000809097824 */ /* 0x010fd800078e00ff */
[----:B0-----:R-:W0:Y:S01]  /*a000*/  @P0 LDC R3, c[0x0][0x44c] ;  /* 0x00011300ff030b82 */ /* 0x001e220000000800 */
[----:B------:R-:W-:-:S07]  /*a010*/  LOP3.LUT R9, R9, 0x38, RZ, 0xc0, !PT ;  /* 0x0000003809097812 */ /* 0x000fce00078ec0ff */
[----:B------:R-:W3:Y:S01]  /*a020*/  @P0 LDC R2, c[0x0][0x450] ;  /* 0x00011400ff020b82 */ /* 0x000ee20000000800 */
[----:B--2---:R-:W-:Y:S01]  /*a030*/  IMAD R0, R0, UR4, R20 ;  /* 0x0000000400007c24 */ /* 0x004fe2000f8e0214 */
[----:B------:R-:W-:-:S03]  /*a040*/  ULDC.64 UR4, c[0x0][0x2d8] ;  /* 0x0000b60000047ab9 */ /* 0x000fc60000000a00 */
[----:B------:R-:W-:-:S04]  /*a050*/  IMAD R6, R0, 0x40, R23 ;  /* 0x0000004000067824 */ /* 0x000fc800078e0217 */
[----:B0-----:R-:W-:-:S04]  /*a060*/  @P0 IMAD.HI.U32 R3, R6, R3, RZ ;  /* 0x0000000306030227 */ /* 0x001fc800078e00ff */
[----:B------:R-:W-:Y:S01]  /*a070*/  IMAD.MOV.U32 R5, RZ, RZ, R6 ;  /* 0x000000ffff057224 */ /* 0x000fe200078e0006 */
[----:B---3--:R-:W-:-:S05]  /*a080*/  @P0 SHF.R.U32.HI R5, RZ, R2, R3 ;  /* 0x00000002ff050219 */ /* 0x008fca0000011603 */
[----:B------:R-:W-:-:S04]  /*a090*/  IMAD.MOV R3, RZ, RZ, -R5 ;  /* 0x000000ffff037224 */ /* 0x000fc800078e0a05 */
[----:B------:R-:W-:Y:S01]  /*a0a0*/  IMAD R4, R4, R3, R6 ;  /* 0x0000000304047224 */ /* 0x000fe200078e0206 */
[----:B------:R-:W-:Y:S01]  /*a0b0*/  SHF.R.S32.HI R6, RZ, 0x1f, R26 ;  /* 0x0000001fff067819 */ /* 0x000fe2000001141a */
[----:B------:R-:W-:-:S04]  /*a0c0*/  IMAD R3, R24, UR4, RZ ;  /* 0x0000000418037c24 */ /* 0x000fc8000f8e02ff */
[C---:B------:R-:W-:Y:S02]  /*a0d0*/  IMAD R7, R18.reuse, UR5, R3 ;  /* 0x0000000512077c24 */ /* 0x040fe4000f8e0203 */
[----:B------:R-:W-:Y:S01]  /*a0e0*/  IMAD.WIDE.U32 R2, R18, UR4, RZ ;  /* 0x0000000412027c25 */ /* 0x000fe2000f8e00ff */
[----:B------:R-:W-:-:S04]  /*a0f0*/  ULDC.64 UR4, c[0x0][0x2e0] ;  /* 0x0000b80000047ab9 */ /* 0x000fc80000000a00 */
[----:B------:R-:W-:Y:S01]  /*a100*/  IADD3 R3, R3, R7, RZ ;  /* 0x0000000703037210 */ /* 0x000fe20007ffe0ff */
[----:B------:R-:W-:Y:S01]  /*a110*/  IMAD R7, R6, UR4, RZ ;  /* 0x0000000406077c24 */ /* 0x000fe2000f8e02ff */
[----:B------:R-:W-:-:S03]  /*a120*/  SHF.R.S32.HI R6, RZ, 0x1f, R5 ;  /* 0x0000001fff067819 */ /* 0x000fc60000011405 */
[C---:B------:R-:W-:Y:S02]  /*a130*/  IMAD R7, R26.reuse, UR5, R7 ;  /* 0x000000051a077c24 */ /* 0x040fe4000f8e0207 */
[----:B------:R-:W-:Y:S01]  /*a140*/  IMAD.WIDE.U32 R2, R26, UR4, R2 ;  /* 0x000000041a027c25 */ /* 0x000fe2000f8e0002 */
[----:B------:R-:W-:-:S03]  /*a150*/  ULDC.64 UR4, c[0x0][0x2d0] ;  /* 0x0000b40000047ab9 */ /* 0x000fc60000000a00 */
[----:B------:R-:W-:Y:S02]  /*a160*/  IMAD.IADD R3, R3, 0x1, R7 ;  /* 0x0000000103037824 */ /* 0x000fe400078e0207 */
[----:B------:R-:W-:Y:S02]  /*a170*/  IMAD R6, R6, UR4, RZ ;  /* 0x0000000406067c24 */ /* 0x000fe4000f8e02ff */
[----:B------:R-:W-:-:S04]  /*a180*/  IMAD.WIDE.U32 R2, R5, UR4, R2 ;  /* 0x0000000405027c25 */ /* 0x000fc8000f8e0002 */
[----:B------:R-:W-:Y:S01]  /*a190*/  IMAD R7, R5, UR5, R6 ;  /* 0x0000000505077c24 */ /* 0x000fe2000f8e0206 */
[----:B------:R-:W-:Y:S01]  /*a1a0*/  SHF.R.S32.HI R5, RZ, 0x1f, R4 ;  /* 0x0000001fff057819 */ /* 0x000fe20000011404 */
[----:B------:R-:W-:Y:S02]  /*a1b0*/  ULDC.64 UR4, c[0x0][0x2c8] ;  /* 0x0000b20000047ab9 */ /* 0x000fe40000000a00 */
[----:B------:R-:W-:Y:S02]  /*a1c0*/  IMAD.IADD R3, R3, 0x1, R7 ;  /* 0x0000000103037824 */ /* 0x000fe400078e0207 */
[----:B------:R-:W-:Y:S02]  /*a1d0*/  IMAD R5, R5, UR4, RZ ;  /* 0x0000000405057c24 */ /* 0x000fe4000f8e02ff */
[----:B------:R-:W-:-:S04]  /*a1e0*/  IMAD.WIDE.U32 R2, R4, UR4, R2 ;  /* 0x0000000404027c25 */ /* 0x000fc8000f8e0002 */
[----:B------:R-:W-:Y:S01]  /*a1f0*/  IMAD R5, R4, UR5, R5 ;  /* 0x0000000504057c24 */ /* 0x000fe2000f8e0205 */
[----:B------:R-:W-:Y:S02]  /*a200*/  ULDC.64 UR4, c[0x0][0x280] ;  /* 0x0000a00000047ab9 */ /* 0x000fe40000000a00 */
[----:B------:R-:W-:Y:S01]  /*a210*/  LEA R4, P0, R2, UR4, 0x1 ;  /* 0x0000000402047c11 */ /* 0x000fe2000f8008ff */
[----:B------:R-:W-:Y:S01]  /*a220*/  IMAD.IADD R5, R3, 0x1, R5 ;  /* 0x0000000103057824 */ /* 0x000fe200078e0205 */
[----:B------:R-:W-:-:S04]  /*a230*/  UMOV UR4, 0xffffffff ;  /* 0xffffffff00047882 */ /* 0x000fc80000000000 */
[----:B------:R-:W-:Y:S01]  /*a240*/  LEA.HI.X R5, R2, UR5, R5, 0x1, P0 ;  /* 0x0000000502057c11 */ /* 0x000fe200080f0c05 */
[----:B------:R-:W-:Y:S06]  /*a250*/  BRA.DIV UR4, `(.L_x_61) ;  /* 0x0000002a043c7947 */ /* 0x000fec000b800000 */
[----:B------:R-:W0:Y:S01]  /*a260*/  SHFL.IDX PT, R14, R4, RZ, 0x181f ;  /* 0x00181fff040e7589 */ /* 0x000e2200000e0000 */
[----:B------:R-:W-:-:S03]  /*a270*/  IMAD R0, R0, 0x40, R37 ;  /* 0x0000004000007824 */ /* 0x000fc600078e0225 */
[----:B------:R-:W2:Y:S01]  /*a280*/  SHFL.IDX PT, R2, R5, RZ, 0x181f ;  /* 0x00181fff05027589 */ /* 0x000ea200000e0000 */
[C---:B------:R-:W-:Y:S01]  /*a290*/  VIADD R7, R0.reuse, 0x10 ;  /* 0x0000001000077836 */ /* 0x040fe20000000000 */
[----:B------:R-:W-:Y:S02]  /*a2a0*/  ISETP.GE.AND P0, PT, R0, UR37, PT ;  /* 0x0000002500007c0c */ /* 0x000fe4000bf06270 */
[----:B------:R-:W-:Y:S11]  /*a2b0*/  SHFL.IDX PT, R6, R5, 0x1, 0x181f ;  /* 0x00381f0005067f89 */ /* 0x000ff600000e0000 */
[----:B0-----:R-:W-:-:S05]  /*a2c0*/  @!P0 LEA R14, P1, R9, R14, 0x1 ;  /* 0x0000000e090e8211 */ /* 0x001fca00078208ff */
[----:B--2---:R-:W-:Y:S01]  /*a2d0*/  @!P0 IMAD.X R3, RZ, RZ, R2, P1 ;  /* 0x000000ffff038224 */ /* 0x004fe200008e0602 */
[----:B------:R-:W-:Y:S02]  /*a2e0*/  @!P0 MOV R2, R14 ;  /* 0x0000000e00028202 */ /* 0x000fe40000000f00 */
[----:B------:R-:W0:Y:S04]  /*a2f0*/  SHFL.IDX PT, R14, R4, 0x1, 0x181f ;  /* 0x00381f00040e7f89 */ /* 0x000e2800000e0000 */
[----:B------:R0:W-:Y:S01]  /*a300*/  @!P0 LDGSTS.E.BYPASS.LTC128B.128 [R8+0x20400], desc[UR50][R2.64], !P5 ;  /* 0x2040000002088fae */ /* 0x0001e2000e901d72 */
[----:B------:R-:W-:Y:S01]  /*a310*/  ISETP.GE.AND P0, PT, R7, UR37, PT ;  /* 0x0000002507007c0c */ /* 0x000fe2000bf06270 */
[----:B------:R-:W-:-:S12]  /*a320*/  VIADD R7, R0, 0x20 ;  /* 0x0000002000077836 */ /* 0x000fd80000000000 */
[----:B0-----:R-:W-:Y:S02]  /*a330*/  @!P0 LEA R2, P1, R9, R14, 0x1 ;  /* 0x0000000e09028211 */ /* 0x001fe400078208ff */
[----:B------:R-:W0:Y:S03]  /*a340*/  SHFL.IDX PT, R14, R4, 0x2, 0x181f ;  /* 0x00581f00040e7f89 */ /* 0x000e2600000e0000 */
[----:B------:R-:W-:Y:S02]  /*a350*/  @!P0 IMAD.X R3, RZ, RZ, R6, P1 ;  /* 0x000000ffff038224 */ /* 0x000fe400008e0606 */
[----:B------:R-:W2:Y:S04]  /*a360*/  SHFL.IDX PT, R6, R5, 0x2, 0x181f ;  /* 0x00581f0005067f89 */ /* 0x000ea800000e0000 */
[----:B------:R0:W-:Y:S01]  /*a370*/  @!P0 LDGSTS.E.BYPASS.LTC128B.128 [R8+0x20c00], desc[UR50][R2.64], !P5 ;  /* 0x20c0000002088fae */ /* 0x0001e2000e901d72 */
[----:B------:R-:W-:-:S03]  /*a380*/  ISETP.GE.AND P0, PT, R7, UR37, PT ;  /* 0x0000002507007c0c */ /* 0x000fc6000bf06270 */
[----:B------:R-:W3:Y:S10]  /*a390*/  SHFL.IDX PT, R5, R5, 0x3, 0x181f ;  /* 0x00781f0005057f89 */ /* 0x000ef400000e0000 */
[----:B0-----:R-:W-:-:S02]  /*a3a0*/  @!P0 LEA R2, P1, R9, R14, 0x1 ;  /* 0x0000000e09028211 */ /* 0x001fc400078208ff */
[----:B------:R0:W4:Y:S03]  /*a3b0*/  SHFL.IDX PT, R14, R4, 0x3, 0x181f ;  /* 0x00781f00040e7f89 */ /* 0x00012600000e0000 */
[----:B--2---:R-:W-:-:S05]  /*a3c0*/  @!P0 IMAD.X R3, RZ, RZ, R6, P1 ;  /* 0x000000ffff038224 */ /* 0x004fca00008e0606 */
[----:B------:R0:W-:Y:S03]  /*a3d0*/  @!P0 LDGSTS.E.BYPASS.LTC128B.128 [R8+0x21400], desc[UR50][R2.64], !P5 ;  /* 0x2140000002088fae */ /* 0x0001e6000e901d72 */
.L_x_122:
[----:B------:R-:W2:Y:S01]  /*a3e0*/  LDL R6, [R1+0xc] ;  /* 0x00000c0001067983 */ /* 0x000ea20000100800 */
[----:B------:R-:W-:-:S05]  /*a3f0*/  VIADD R0, R0, 0x30 ;  /* 0x0000003000007836 */ /* 0x000fca0000000000 */
[----:B------:R-:W-:-:S13]  /*a400*/  ISETP.GE.AND P0, PT, R0, UR37, PT ;  /* 0x0000002500007c0c */ /* 0x000fda000bf06270 */
[----:B0---4-:R-:W-:-:S05]  /*a410*/  @!P0 LEA R2, P1, R9, R14, 0x1 ;  /* 0x0000000e09028211 */ /* 0x011fca00078208ff */
[----:B---3--:R-:W-:-:S05]  /*a420*/  @!P0 IMAD.X R3, RZ, RZ, R5, P1 ;  /* 0x000000ffff038224 */ /* 0x008fca00008e0605 */
[----:B------:R-:W-:Y:S01]  /*a430*/  @!PT LDS RZ, [RZ] ;  /* 0x00000000fffff984 */ /* 0x000fe20000000800 */
[----:B------:R-:W-:Y:S01]  /*a440*/  @!PT LDS RZ, [RZ] ;  /* 0x00000000fffff984 */ /* 0x000fe20000000800 */
[----:B------:R-:W-:Y:S01]  /*a450*/  @!PT LDS RZ, [RZ] ;  /* 0x00000000fffff984 */ /* 0x000fe20000000800 */
[----:B------:R0:W-:Y:S01]  /*a460*/  @!P0 LDGSTS.E.BYPASS.LTC128B.128 [R8+0x21c00], desc[UR50][R2.64], !P5 ;  /* 0x21c0000002088fae */ /* 0x0001e2000e901d72 */
[----:B------:R-:W-:Y:S01]  /*a470*/  NOP ;  /* 0x0000000000007918 */ /* 0x000fe20000000000 */
[----:B------:R-:W-:Y:S02]  /*a480*/  SYNCS.ARRIVE.TRANS64.RED.A0T1 RZ, [UR39+0x28c00], RZ ;  /* 0x028c00ffffff79a7 */ /* 0x000fe40008200427 */
[----:B------:R-:W-:Y:S01]  /*a490*/  ARRIVES.LDGSTSBAR.64.TRANSCNT [UR39+0x28c00] ;  /* 0x028c0000ff0079b0 */ /* 0x000fe20008000aa7 */
[----:B--2---:R-:W-:-:S04]  /*a4a0*/  LOP3.LUT R0, R6, 0x1, RZ, 0xc, !PT ;  /* 0x0000000106007812 */ /* 0x004fc800078e0cff */
[----:B------:R-:W-:Y:S01]  /*a4b0*/  SHF.L.U32 R0, R0, 0x1f, RZ ;  /* 0x0000001f00007819 */ /* 0x000fe200000006ff */
[----:B------:R-:W-:Y:S01]  /*a4c0*/  NOP ;  /* 0x0000000000007918 */ /* 0x000fe20000000000 */
[----:B------:R-:W-:Y:S01]  /*a4d0*/  SYNCS.ARRIVE.TRANS64.A1T0 RZ, [UR39+0x28c00], RZ ;  /* 0x028c00ffffff79a7 */ /* 0x000fe20008100027 */
[----:B------:R-:W-:Y:S01]  /*a4e0*/  BSSY B0, `(.L_x_62) ;  /* 0x0000003000007945 */ /* 0x000fe20003800000 */
[----:B------:R-:W2:Y:S03]  /*a4f0*/  SYNCS.PHASECHK.TRANS64.TRYWAIT P0, [UR39+0x28c20], R0 ;  /* 0x028c2000ff0075a7 */ /* 0x000ea60008000167 */
[----:B0-2---:R-:W-:Y:S05]  /*a500*/  @!P0 BRA `(.L_x_63) ;  /* 0x0000002800a08947 */ /* 0x005fea0003800000 */
.L_x_123:
[----:B------:R-:W-:Y:S05]  /*a510*/  BSYNC B0 ;  /* 0x0000000000007941 */ /* 0x000fea0003800000 */
.L_x_62:
[----:B------:R-:W-:-:S04]  /*a520*/  MOV R2, UR41 ;  /* 0x0000002900027c02 */ /* 0x000fc80008000f00 */
[----:B------:R-:W-:-:S13]  /*a530*/  ISETP.NE.AND P0, PT, R2, 0x3, PT ;  /* 0x000000030200780c */ /* 0x000fda0003f05270 */
[----:B------:R-:W-:Y:S05]  /*a540*/  @!P0 BRA `(.L_x_64) ;  /* 0x0000000000048947 */ /* 0x000fea0003800000 */
[----:B------:R-:W-:Y:S01]  /*a550*/  BPT.TRAP 0x1 ;  /* 0x000000040000795c */ /* 0x000fe20000300000 */
.L_x_64:
[----:B0-----:R-:W-:Y:S01]  /*a560*/  SHF.L.U32 R0, R22, 0x1f, RZ ;  /* 0x0000001f16007819 */ /* 0x001fe200000006ff */
[----:B------:R-:W-:Y:S03]  /*a570*/  BSSY B0, `(.L_x_65) ;  /* 0x0000003000007945 */ /* 0x000fe60003800000 */
[----:B------:R-:W0:Y:S02]  /*a580*/  SYNCS.PHASECHK.TRANS64.TRYWAIT P0, [R19+URZ+0x28c60], R0 ;  /* 0x028c6000130075a7 */ /* 0x000e24000800017f */
[----:B0-----:R-:W-:Y:S05]  /*a590*/  @!P0 BRA `(.L_x_66) ;  /* 0x0000002800948947 */ /* 0x001fea0003800000 */
.L_x_124:
[----:B------:R-:W-:Y:S05]  /*a5a0*/  BSYNC B0 ;  /* 0x0000000000007941 */ /* 0x000fea0003800000 */
.L_x_65:
[----:B------:R-:W2:Y:S01]  /*a5b0*/  LDL.LU R2, [R1+0x4] ;  /* 0x0000040001027983 */ /* 0x000ea20000300800 */
[----:B------:R-:W-:-:S03]  /*a5c0*/  ULDC.64 UR4, c[0x0][0x328] ;  /* 0x0000ca0000047ab9 */ /* 0x000fc60000000a00 */
[----:B------:R-:W3:Y:S01]  /*a5d0*/  LDL.LU R4, [R1+0x8] ;  /* 0x0000080001047983 */ /* 0x000ee20000300800 */
[----:B------:R-:W-:Y:S02]  /*a5e0*/  IMAD R9, R17, 0x8000, R33 ;  /* 0x0000800011097824 */ /* 0x000fe400078e0221 */
[----:B--2---:R-:W-:-:S04]  /*a5f0*/  IMAD R3, R2, UR4, RZ ;  /* 0x0000000402037c24 */ /* 0x004fc8000f8e02ff */
[C---:B------:R-:W-:Y:S02]  /*a600*/  IMAD R5, R34.reuse, UR5, R3 ;  /* 0x0000000522057c24 */ /* 0x040fe4000f8e0203 */
[----:B------:R-:W-:Y:S01]  /*a610*/  IMAD.WIDE.U32 R2, R34, UR4, RZ ;  /* 0x0000000422027c25 */ /* 0x000fe2000f8e00ff */
[----:B------:R-:W-:-:S03]  /*a620*/  ULDC.64 UR4, c[0x0][0x338] ;  /* 0x0000ce0000047ab9 */ /* 0x000fc60000000a00 */
[----:B------:R-:W-:Y:S02]  /*a630*/  IMAD.IADD R3, R3, 0x1, R5 ;  /* 0x0000000103037824 */ /* 0x000fe400078e0205 */
[----:B---3--:R-:W-:Y:S02]  /*a640*/  IMAD R5, R4, UR4, RZ ;  /* 0x0000000404057c24 */ /* 0x008fe4000f8e02ff */
[----:B------:R-:W-:-:S04]  /*a650*/  IMAD.WIDE.U32 R2, R28, UR4, R2 ;  /* 0x000000041c027c25 */ /* 0x000fc8000f8e0002 */
[----:B------:R-:W-:Y:S01]  /*a660*/  IMAD R5, R28, UR5, R5 ;  /* 0x000000051c057c24 */ /* 0x000fe2000f8e0205 */
[----:B------:R-:W-:-:S03]  /*a670*/  ULDC.64 UR4, c[0x0][0x330] ;  /* 0x0000cc0000047ab9 */ /* 0x000fc60000000a00 */
        /* <DEDUP_REMOVED lines=10> */
[----:B------:R-:W-:Y:S01]  /*a720*/  LOP3.LUT P6, RZ, R16, 0x40000000, RZ, 0xc0, !PT ;  /* 0x4000000010ff7812 */ /* 0x000fe200078cc0ff */
[----:B------:R-:W2:Y:S01]  /*a730*/  S2R R4, SR_TID.X ;  /* 0x0000000000047919 */ /* 0x000ea20000002100 */
[----:B------:R-:W-:Y:S02]  /*a740*/  LEA R9, R9, UR39, 0x1 ;  /* 0x0000002709097c11 */ /* 0x000fe4000f8e08ff */
[----:B------:R-:W-:Y:S01]  /*a750*/  P2R R12, PR, RZ, 0x40 ;  /* 0x00000040ff0c7803 */ /* 0x000fe20000000000 */
[----:B------:R-:W-:Y:S01]  /*a760*/  STL [R1+0x28], R24 ;  /* 0x0000281801007387 */ /* 0x000fe20000100800 */
[----:B------:R-:W-:Y:S02]  /*a770*/  LOP3.LUT P6, RZ, R30, 0x10, RZ, 0xc0, !PT ;  /* 0x000000101eff7812 */ /* 0x000fe400078cc0ff */
[----:B------:R-:W-:Y:S01]  /*a780*/  LOP3.LUT P5, RZ, R16, 0x8000000, RZ, 0xc0, !PT ;  /* 0x0800000010ff7812 */ /* 0x000fe200078ac0ff */
[----:B------:R-:W-:Y:S01]  /*a790*/  STL [R1+0x24], R23 ;  /* 0x0000241701007387 */ /* 0x000fe20000100800 */
[----:B------:R-:W-:-:S02]  /*a7a0*/  P2R R13, PR, RZ, 0x40 ;  /* 0x00000040ff0d7803 */ /* 0x000fc40000000000 */
[C---:B------:R-:W-:Y:S01]  /*a7b0*/  LOP3.LUT P6, RZ, R16.reuse, 0x40000, RZ, 0xc0, !PT ;  /* 0x0004000010ff7812 */ /* 0x040fe200078cc0ff */
[----:B------:R-:W-:Y:S01]  /*a7c0*/  STL [R1+0x20], R22 ;  /* 0x0000201601007387 */ /* 0x000fe20000100800 */
[C---:B------:R-:W-:Y:S02]  /*a7d0*/  LOP3.LUT P4, RZ, R16.reuse, 0x1000000, RZ, 0xc0, !PT ;  /* 0x0100000010ff7812 */ /* 0x040fe4000788c0ff */
[----:B------:R-:W-:Y:S01]  /*a7e0*/  P2R R15, PR, RZ, 0x40 ;  /* 0x00000040ff0f7803 */ /* 0x000fe20000000000 */
[----:B------:R-:W-:Y:S01]  /*a7f0*/  STL [R1+0x1c], R19 ;  /* 0x00001c1301007387 */ /* 0x000fe20000100800 */
[C---:B------:R-:W-:Y:S02]  /*a800*/  LOP3.LUT P6, RZ, R16.reuse, 0x80000, RZ, 0xc0, !PT ;  /* 0x0008000010ff7812 */ /* 0x040fe400078cc0ff */
[----:B------:R-:W-:Y:S01]  /*a810*/  LOP3.LUT P3, RZ, R16, 0x20000, RZ, 0xc0, !PT ;  /* 0x0002000010ff7812 */ /* 0x000fe2000786c0ff */
[----:B------:R-:W-:Y:S01]  /*a820*/  STL [R1+0x18], R18 ;  /* 0x0000181201007387 */ /* 0x000fe20000100800 */
[----:B------:R-:W-:-:S02]  /*a830*/  P2R R20, PR, RZ, 0x40 ;  /* 0x00000040ff147803 */ /* 0x000fc40000000000 */
[C---:B------:R-:W-:Y:S01]  /*a840*/  LOP3.LUT P6, RZ, R16.reuse, 0x100000, RZ, 0xc0, !PT ;  /* 0x0010000010ff7812 */ /* 0x040fe200078cc0ff */
[----:B------:R-:W-:Y:S01]  /*a850*/  STL [R1+0x14], R17 ;  /* 0x0000141101007387 */ /* 0x000fe20000100800 */
[C---:B------:R-:W-:Y:S02]  /*a860*/  LOP3.LUT P2, RZ, R16.reuse, 0x10000, RZ, 0xc0, !PT ;  /* 0x0001000010ff7812 */ /* 0x040fe4000784c0ff */
[----:B------:R-:W-:Y:S01]  /*a870*/  P2R R11, PR, RZ, 0x40 ;  /* 0x00000040ff0b7803 */ /* 0x000fe20000000000 */
[----:B------:R-:W3:Y:S01]  /*a880*/  SHFL.IDX PT, R2, R8, RZ, 0x181f ;  /* 0x00181fff08027589 */ /* 0x000ee200000e0000 */
[C---:B------:R-:W-:Y:S02]  /*a890*/  LOP3.LUT P6, RZ, R16.reuse, 0x2000000, RZ, 0xc0, !PT ;  /* 0x0200000010ff7812 */ /* 0x040fe400078cc0ff */
[----:B------:R-:W-:Y:S01]  /*a8a0*/  LOP3.LUT P1, RZ, R16, 0x8000, RZ, 0xc0, !PT ;  /* 0x0000800010ff7812 */ /* 0x000fe2000782c0ff */
[----:B------:R-:W4:Y:S01]  /*a8b0*/  SHFL.IDX PT, R3, R10, RZ, 0x181f ;  /* 0x00181fff0a037589 */ /* 0x000f2200000e0000 */
[----:B------:R-:W-:Y:S01]  /*a8c0*/  P2R R14, PR, RZ, 0x40 ;  /* 0x00000040ff0e7803 */ /* 0x000fe20000000000 */
[----:B--2---:R-:W-:Y:S01]  /*a8d0*/  IMAD.SHL.U32 R4, R4, 0x8, RZ ;  /* 0x0000000804047824 */ /* 0x004fe200078e00ff */
[----:B------:R-:W-:-:S04]  /*a8e0*/  LOP3.LUT P6, RZ, R16, 0x10000000, RZ, 0xc0, !PT ;  /* 0x1000000010ff7812 */ /* 0x000fc800078cc0ff */
[----:B------:R-:W-:Y:S02]  /*a8f0*/  P2R R21, PR, RZ, 0x40 ;  /* 0x00000040ff157803 */ /* 0x000fe40000000000 */
[----:B------:R-:W-:Y:S02]  /*a900*/  LOP3.LUT P6, RZ, R16, 0x80000000, RZ, 0xc0, !PT ;  /* 0x8000000010ff7812 */ /* 0x000fe400078cc0ff */
[----:B------:R-:W-:Y:S02]  /*a910*/  LOP3.LUT R4, R4, 0x38, RZ, 0xc0, !PT ;  /* 0x0000003804047812 */ /* 0x000fe400078ec0ff */
[----:B------:R-:W-:Y:S02]  /*a920*/  P2R R26, PR, RZ, 0x40 ;  /* 0x00000040ff1a7803 */ /* 0x000fe40000000000 */
[----:B------:R-:W-:Y:S01]  /*a930*/  LOP3.LUT P6, RZ, R30, 0x4, RZ, 0xc0, !PT ;  /* 0x000000041eff7812 */ /* 0x000fe200078cc0ff */
[----:B0-----:R-:W-:-:S03]  /*a940*/  IMAD.SHL.U32 R0, R4, 0x2, RZ ;  /* 0x0000000204007824 */ /* 0x001fc600078e00ff */
[----:B------:R-:W-:Y:S02]  /*a950*/  P2R R28, PR, RZ, 0x40 ;  /* 0x00000040ff1c7803 */ /* 0x000fe40000000000 */
[----:B------:R-:W-:Y:S02]  /*a960*/  LOP3.LUT P6, RZ, R30, 0x20, RZ, 0xc0, !PT ;  /* 0x000000201eff7812 */ /* 0x000fe400078cc0ff */
[----:B---3--:R-:W-:Y:S02]  /*a970*/  IADD3 R6, P0, R2, R0, RZ ;  /* 0x0000000002067210 */ /* 0x008fe40007f1e0ff */
[----:B------:R-:W-:Y:S01]  /*a980*/  P2R R34, PR, RZ, 0x40 ;  /* 0x00000040ff227803 */ /* 0x000fe20000000000 */
[----:B------:R-:W0:Y:S01]  /*a990*/  SHFL.IDX PT, R2, R8, 0x1, 0x181f ;  /* 0x00381f0008027f89 */ /* 0x000e2200000e0000 */
[----:B------:R-:W-:Y:S02]  /*a9a0*/  LOP3.LUT P6, RZ, R16, 0x200000, RZ, 0xc0, !PT ;  /* 0x0020000010ff7812 */ /* 0x000fe400078cc0ff */
[----:B----4-:R-:W-:-:S02]  /*a9b0*/  IADD3.X R7, RZ, R3, RZ, P0, !PT ;  /* 0x00000003ff077210 */ /* 0x010fc400007fe4ff */
[----:B------:R-:W-:Y:S01]  /*a9c0*/  P2R R36, PR, RZ, 0x40 ;  /* 0x00000040ff247803 */ /* 0x000fe20000000000 */
[----:B------:R-:W2:Y:S01]  /*a9d0*/  SHFL.IDX PT, R3, R10, 0x1, 0x181f ;  /* 0x00381f000a037f89 */ /* 0x000ea200000e0000 */
[----:B------:R-:W-:-:S04]  /*a9e0*/  LOP3.LUT P6, RZ, R16, 0x400000, RZ, 0xc0, !PT ;  /* 0x0040000010ff7812 */ /* 0x000fc800078cc0ff */
[----:B------:R-:W-:Y:S02]  /*a9f0*/  P2R R17, PR, RZ, 0x40 ;  /* 0x00000040ff117803 */ /* 0x000fe40000000000 */
[----:B------:R-:W-:-:S04]  /*aa00*/  LOP3.LUT P6, RZ, R16, 0x800000, RZ, 0xc0, !PT ;  /* 0x0080000010ff7812 */ /* 0x000fc800078cc0ff */
[----:B------:R-:W-:Y:S02]  /*aa10*/  P2R R18, PR, RZ, 0x40 ;  /* 0x00000040ff127803 */ /* 0x000fe40000000000 */
[----:B------:R-:W-:-:S04]  /*aa20*/  LOP3.LUT P6, RZ, R16, 0x4000000, RZ, 0xc0, !PT ;  /* 0x0400000010ff7812 */ /* 0x000fc800078cc0ff */
[----:B-1----:R-:W-:Y:S02]  /*aa30*/  P2R R19, PR, RZ, 0x40 ;  /* 0x00000040ff137803 */ /* 0x002fe40000000000 */
[----:B------:R-:W-:Y:S02]  /*aa40*/  LOP3.LUT P6, RZ, R16, 0x20000000, RZ, 0xc0, !PT ;  /* 0x2000000010ff7812 */ /* 0x000fe400078cc0ff */
[----:B0-----:R-:W-:Y:S02]  /*aa50*/  IADD3 R4, P0, R2, R0, RZ ;  /* 0x0000000002047210 */ /* 0x001fe40007f1e0ff */
[----:B------:R-:W-:Y:S01]  /*aa60*/  P2R R22, PR, RZ, 0x40 ;  /* 0x00000040ff167803 */ /* 0x000fe20000000000 */
[----:B------:R-:W0:Y:S01]  /*aa70*/  SHFL.IDX PT, R2, R8, 0x2, 0x181f ;  /* 0x00581f0008027f89 */ /* 0x000e2200000e0000 */
[----:B------:R-:W-:Y:S01]  /*aa80*/  LOP3.LUT P6, RZ, R30, 0x1, RZ, 0xc0, !PT ;  /* 0x000000011eff7812 */ /* 0x000fe200078cc0ff */
[----:B--2---:R-:W-:Y:S02]  /*aa90*/  IMAD.X R5, RZ, RZ, R3, P0 ;  /* 0x000000ffff057224 */ /* 0x004fe400000e0603 */
[----:B------:R-:W1:Y:S01]  /*aaa0*/  SHFL.IDX PT, R3, R10, 0x2, 0x181f ;  /* 0x00581f000a037f89 */ /* 0x000e6200000e0000 */
[----:B------:R-:W-:-:S02]  /*aab0*/  P2R R23, PR, RZ, 0x40 ;  /* 0x00000040ff177803 */ /* 0x000fc40000000000 */
[----:B------:R-:W-:-:S04]  /*aac0*/  LOP3.LUT P6, RZ, R30, 0x8, RZ, 0xc0, !PT ;  /* 0x000000081eff7812 */ /* 0x000fc800078cc0ff */
[----:B------:R-:W-:Y:S02]  /*aad0*/  P2R R24, PR, RZ, 0x40 ;  /* 0x00000040ff187803 */ /* 0x000fe40000000000 */
[----:B------:R-:W-:Y:S02]  /*aae0*/  LOP3.LUT P6, RZ, R30, 0x40, RZ, 0xc0, !PT ;  /* 0x000000401eff7812 */ /* 0x000fe400078cc0ff */
[----:B0-----:R-:W-:-:S11]  /*aaf0*/  IADD3 R2, P0, R2, R0, RZ ;  /* 0x0000000002027210 */ /* 0x001fd60007f1e0ff */
[----:B------:R0:W-:Y:S01]  /*ab00*/  LDGSTS.E.BYPASS.LTC128B.128 [R9+0x400], desc[UR50][R6.64], !P6 ;  /* 0x0040000006097fae */ /* 0x0001e2000f101d72 */
[----:B------:R-:W-:Y:S01]  /*ab10*/  ISETP.NE.AND P6, PT, R24, RZ, PT ;  /* 0x000000ff1800720c */ /* 0x000fe20003fc5270 */
[----:B-1----:R-:W-:Y:S02]  /*ab20*/  IMAD.X R3, RZ, RZ, R3, P0 ;  /* 0x000000ffff037224 */ /* 0x002fe400000e0603 */
[----:B------:R0:W5:Y:S01]  /*ab30*/  LDL.LU R24, [R1+0x28] ;  /* 0x0000280001187983 */ /* 0x0001620000300800 */
[----:B------:R-:W-:-:S09]  /*ab40*/  LOP3.LUT P0, RZ, R30, 0x2, RZ, 0xc0, !PT ;  /* 0x000000021eff7812 */ /* 0x000fd2000780c0ff */
[----:B------:R0:W-:Y:S01]  /*ab50*/  LDGSTS.E.BYPASS.LTC128B.128 [R9+0x2400], desc[UR50][R6.64+0x80], !P6 ;  /* 0x0240008006097fae */ /* 0x0001e2000f101d72 */
[----:B------:R-:W-:-:S03]  /*ab60*/  ISETP.NE.AND P6, PT, R23, RZ, PT ;  /* 0x000000ff1700720c */ /* 0x000fc60003fc5270 */
[----:B------:R0:W5:Y:S10]  /*ab70*/  LDL.LU R23, [R1+0x24] ;  /* 0x0000240001177983 */ /* 0x0001740000300800 */
        /* <DEDUP_REMOVED lines=13> */
[----:B------:R-:W-:-:S13]  /*ac50*/  ISETP.NE.AND P6, PT, R36, RZ, PT ;  /* 0x000000ff2400720c */ /* 0x000fda0003fc5270 */
        /* <DEDUP_REMOVED lines=19> */
[----:B------:R-:W-:-:S03]  /*ad90*/  ISETP.NE.AND P6, PT, R12, RZ, PT ;  /* 0x000000ff0c00720c */ /* 0x000fc60003fc5270 */
[----:B------:R0:W-:Y:S04]  /*ada0*/  LDGSTS.E.BYPASS.LTC128B.128 [R9+0x3400], desc[UR50][R2.64+0x80], !P0 ;  /* 0x0340008002097fae */ /* 0x0001e8000c101d72 */
[----:B------:R0:W1:Y:S06]  /*adb0*/  SHFL.IDX PT, R14, R8, 0x3, 0x181f ;  /* 0x00781f00080e7f89 */ /* 0x00006c00000e0000 */
[----:B------:R0:W-:Y:S04]  /*adc0*/  LDGSTS.E.BYPASS.LTC128B.128 [R9+0x5400], desc[UR50][R2.64+0x100], !P6 ;  /* 0x0540010002097fae */ /* 0x0001e8000f101d72 */
[----:B------:R0:W-:Y:S04]  /*add0*/  LDGSTS.E.BYPASS.LTC128B.128 [R9+0x7400], desc[UR50][R2.64+0x180], !P5 ;  /* 0x0740018002097fae */ /* 0x0001e8000e901d72 */
[----:B------:R0:W-:Y:S04]  /*ade0*/  LDGSTS.E.BYPASS.LTC128B.128 [R9+0x9400], desc[UR50][R2.64+0x200], !P4 ;  /* 0x0940020002097fae */ /* 0x0001e8000e101d72 */
[----:B------:R0:W-:Y:S04]  /*adf0*/  LDGSTS.E.BYPASS.LTC128B.128 [R9+0xb400], desc[UR50][R2.64+0x280], !P3 ;  /* 0x0b40028002097fae */ /* 0x0001e8000d901d72 */
[----:B------:R0:W-:Y:S04]  /*ae00*/  LDGSTS.E.BYPASS.LTC128B.128 [R9+0xd400], desc[UR50][R2.64+0x300], !P2 ;  /* 0x0d40030002097fae */ /* 0x0001e8000d101d72 */
[----:B------:R0:W-:Y:S04]  /*ae10*/  LDGSTS.E.BYPASS.LTC128B.128 [R9+0xf400], desc[UR50][R2.64+0x380], !P1 ;  /* 0x0f40038002097fae */ /* 0x0001e8000c901d72 */
[----:B-1----:R-:W2:Y:S02]  /*ae20*/  SHFL.IDX PT, R10, R10, 0x3, 0x181f ;  /* 0x00781f000a0a7f89 */ /* 0x002ea400000e0000 */
.L_x_134:
[----:B------:R-:W-:Y:S02]  /*ae30*/  LOP3.LUT P6, RZ, R30, 0x1000, RZ, 0xc0, !PT ;  /* 0x000010001eff7812 */ /* 0x000fe400078cc0ff */
[----:B0-----:R-:W-:Y:S02]  /*ae40*/  IADD3 R2, P0, R14, R0, RZ ;  /* 0x000000000e027210 */ /* 0x001fe40007f1e0ff */
[----:B------:R-:W-:Y:S02]  /*ae50*/  P2R R4, PR, RZ, 0x40 ;  /* 0x00000040ff047803 */ /* 0x000fe40000000000 */
[C---:B------:R-:W-:Y:S01]  /*ae60*/  LOP3.LUT P6, RZ, R30.reuse, 0x4000, RZ, 0xc0, !PT ;  /* 0x000040001eff7812 */ /* 0x040fe200078cc0ff */
[----:B--2---:R-:W-:Y:S01]  /*ae70*/  IMAD.X R3, RZ, RZ, R10, P0 ;  /* 0x000000ffff037224 */ /* 0x004fe200000e060a */
[C---:B------:R-:W-:Y:S02]  /*ae80*/  LOP3.LUT P0, RZ, R30.reuse, 0x2000, RZ, 0xc0, !PT ;  /* 0x000020001eff7812 */ /* 0x040fe4000780c0ff */
[----:B------:R-:W-:-:S02]  /*ae90*/  LOP3.LUT P5, RZ, R30, 0x800, RZ, 0xc0, !PT ;  /* 0x000008001eff7812 */ /* 0x000fc400078ac0ff */
[C---:B------:R-:W-:Y:S02]  /*aea0*/  LOP3.LUT P4, RZ, R30.reuse, 0x400, RZ, 0xc0, !PT ;  /* 0x000004001eff7812 */ /* 0x040fe4000788c0ff */
[C---:B------:R-:W-:Y:S02]  /*aeb0*/  LOP3.LUT P3, RZ, R30.reuse, 0x200, RZ, 0xc0, !PT ;  /* 0x000002001eff7812 */ /* 0x040fe4000786c0ff */
[C---:B------:R-:W-:Y:S02]  /*aec0*/  LOP3.LUT P2, RZ, R30.reuse, 0x100, RZ, 0xc0, !PT ;  /* 0x000001001eff7812 */ /* 0x040fe4000784c0ff */
[----:B------:R-:W-:Y:S01]  /*aed0*/  LOP3.LUT P1, RZ, R30, 0x80, RZ, 0xc0, !PT ;  /* 0x000000801eff7812 */ /* 0x000fe2000782c0ff */
[----:B------:R-:W-:Y:S01]  /*aee0*/  @!PT LDS RZ, [RZ] ;  /* 0x00000000fffff984 */ /* 0x000fe20000000800 */
[----:B------:R-:W-:Y:S01]  /*aef0*/  @!PT LDS RZ, [RZ] ;  /* 0x00000000fffff984 */ /* 0x000fe20000000800 */
[----:B------:R-:W-:Y:S01]  /*af00*/  @!PT LDS RZ, [RZ] ;  /* 0x00000000fffff984 */ /* 0x000fe20000000800 */
[----:B------:R0:W-:Y:S01]  /*af10*/  LDGSTS.E.BYPASS.LTC128B.128 [R9+0x1c00], desc[UR50][R2.64], !P6 ;  /* 0x01c0000002097fae */ /* 0x0001e2000f101d72 */
[----:B------:R-:W-:-:S03]  /*af20*/  ISETP.NE.AND P6, PT, R4, RZ, PT ;  /* 0x000000ff0400720c */ /* 0x000fc60003fc5270 */
[----:B------:R0:W-:Y:S01]  /*af30*/  LDGSTS.E.BYPASS.LTC128B.128 [R9+0x3c00], desc[UR50][R2.64+0x80], !P0 ;  /* 0x03c0008002097fae */ /* 0x0001e2000c101d72 */
[----:B------:R-:W-:-:S09]  /*af40*/  PLOP3.LUT P0, PT, PT, PT, PT, 0x80, 0x0 ;  /* 0x000000000000781c */ /* 0x000fd20003f0f070 */
[----:B------:R0:W-:Y:S04]  /*af50*/  LDGSTS.E.BYPASS.LTC128B.128 [R9+0x5c00], desc[UR50][R2.64+0x100], !P6 ;  /* 0x05c0010002097fae */ /* 0x0001e8000f101d72 */
[----:B------:R0:W-:Y:S04]  /*af60*/  LDGSTS.E.BYPASS.LTC128B.128 [R9+0x7c00], desc[UR50][R2.64+0x180], !P5 ;  /* 0x07c0018002097fae */ /* 0x0001e8000e901d72 */
[----:B------:R0:W-:Y:S04]  /*af70*/  LDGSTS.E.BYPASS.LTC128B.128 [R9+0x9c00], desc[UR50][R2.64+0x200], !P4 ;  /* 0x09c0020002097fae */ /* 0x0001e8000e101d72 */
[----:B------:R0:W-:Y:S04]  /*af80*/  LDGSTS.E.BYPASS.LTC128B.128 [R9+0xbc00], desc[UR50][R2.64+0x280], !P3 ;  /* 0x0bc0028002097fae */ /* 0x0001e8000d901d72 */
[----:B------:R0:W-:Y:S04]  /*af90*/  LDGSTS.E.BYPASS.LTC128B.128 [R9+0xdc00], desc[UR50][R2.64+0x300], !P2 ;  /* 0x0dc0030002097fae */ /* 0x0001e8000d101d72 */
[----:B------:R0:W-:Y:S01]  /*afa0*/  LDGSTS.E.BYPASS.LTC128B.128 [R9+0xfc00], desc[UR50][R2.64+0x380], !P1 ;  /* 0x0fc0038002097fae */ /* 0x0001e2000c901d72 */
[----:B------:R-:W-:Y:S01]  /*afb0*/  NOP ;  /* 0x0000000000007918 */ /* 0x000fe20000000000 */
.L_x_68:
[----:B------:R-:W-:Y:S02]  /*afc0*/  PLOP3.LUT P1, PT, P1, P0, PT, 0xa2, 0x0 ;  /* 0x000000000000781c */ /* 0x000fe40000f21472 */
[----:B-----5:R-:W-:-:S08]  /*afd0*/  @P0 R2UR P1, UR4, R19 ;  /* 0x00000000130402ca */ /* 0x020fd00000020000 */
[----:B------:R-:W-:-:S05]  /*afe0*/  @P0 PLOP3.LUT P0, PT, P1, PT, PT, 0x80, 0x0 ;  /* 0x000000000000081c */ /* 0x000fca0000f0f070 */
[----:B------:R-:W-:Y:S01]  /*aff0*/  @!P1 SYNCS.ARRIVE.TRANS64.RED.A0T1 RZ, [UR4+0x28c50], RZ ;  /* 0x028c50ffffff99a7 */ /* 0x000fe20008200404 */
[----:B------:R-:W-:Y:S07]  /*b000*/  @!P1 ARRIVES.LDGSTSBAR.64.TRANSCNT [UR4+0x28c50] ;  /* 0x028c5000ff0099b0 */ /* 0x000fee0008000a84 */
[----:B------:R-:W-:Y:S05]  /*b010*/  @P0 BRA.U.ANY `(.L_x_68) ;  /* 0xfffffffd00e80947 */ /* 0x000fea000393ffff */
[----:B------:R-:W-:Y:S01]  /*b020*/  NOP ;  /* 0x0000000000007918 */ /* 0x000fe20000000000 */
[----:B0-----:R-:W-:-:S05]  /*b030*/  IMAD.U32 R2, RZ, RZ, UR41 ;  /* 0x00000029ff027e24 */ /* 0x001fca000f8e00ff */
[----:B------:R-:W-:-:S13]  /*b040*/  ISETP.NE.AND P2, PT, R2, 0x3, PT ;  /* 0x000000030200780c */ /* 0x000fda0003f45270 */
[----:B------:R-:W-:Y:S05]  /*b050*/  @!P2 BRA `(.L_x_69) ;  /* 0x000000000004a947 */ /* 0x000fea0003800000 */
[----:B------:R-:W-:Y:S01]  /*b060*/  BPT.TRAP 0x1 ;  /* 0x000000040000795c */ /* 0x000fe20000300000 */
.L_x_69:
[----:B------:R-:W-:Y:S01]  /*b070*/  VIADD R17, R17, 0x1 ;  /* 0x0000000111117836 */ /* 0x000fe20000000000 */
[----:B------:R-:W-:Y:S01]  /*b080*/  UISETP.GE.AND UP0, UPT, UR36, 0x41, UPT ;  /* 0x000000412400788c */ /* 0x000fe2000bf06270 */
[----:B------:R0:W-:Y:S03]  /*b090*/  SYNCS.ARRIVE.TRANS64.A1T0 RZ, [R19+URZ+0x28c50], RZ ;  /* 0x028c50ff13ff79a7 */ /* 0x0001e6000810003f */
[----:B------:R-:W-:-:S04]  /*b0a0*/  ISETP.NE.AND P0, PT, R17, 0x2, PT ;  /* 0x000000021100780c */ /* 0x000fc80003f05270 */
[----:B------:R-:W-:Y:S02]  /*b0b0*/  SEL R17, R17, RZ, P0 ;  /* 0x000000ff11117207 */ /* 0x000fe40000000000 */
[----:B------:R-:W-:Y:S02]  /*b0c0*/  SEL R3, RZ, 0x1, P0 ;  /* 0x00000001ff037807 */ /* 0x000fe40000000000 */
[----:B------:R-:W-:Y:S02]  /*b0d0*/  PLOP3.LUT P0, PT, PT, PT, UP0, 0x40, 0x0 ;  /* 0x000000000000781c */ /* 0x000fe40003f0e808 */
[----:B------:R-:W-:-:S11]  /*b0e0*/  LOP3.LUT R22, R22, R3, RZ, 0x3c, !PT ;  /* 0x0000000316167212 */ /* 0x000fd600078e3cff */
[----:B0-----:R-:W-:Y:S05]  /*b0f0*/  @P0 BRA `(.L_x_70) ;  /* 0x0000000c00740947 */ /* 0x001fea0003800000 */
[----:B------:R-:W-:Y:S01]  /*b100*/  BSSY B0, `(.L_x_70) ;  /* 0x00000dc000007945 */ /* 0x000fe20003800000 */
[----:B------:R-:W-:-:S07]  /*b110*/  IMAD.U32 R8, RZ, RZ, UR40 ;  /* 0x00000028ff087e24 */ /* 0x000fce000f8e00ff */
.L_x_83:
[----:B------:R-:W0:Y:S01]  /*b120*/  LDC R2, c[0x0][0x430] ;  /* 0x00010c00ff027b82 */ /* 0x000e220000000800 */
[----:B------:R-:W-:Y:S01]  /*b130*/  ISETP.GT.U32.AND P0, PT, R23, 0x3f, PT ;  /* 0x0000003f1700780c */ /* 0x000fe20003f04070 */
[----:B------:R-:W-:Y:S01]  /*b140*/  IMAD.U32 R11, RZ, RZ, UR41 ;  /* 0x00000029ff0b7e24 */ /* 0x000fe2000f8e00ff */
[----:B------:R-:W-:-:S11]  /*b150*/  ULDC UR4, c[0x0][0x430] ;  /* 0x00010c0000047ab9 */ /* 0x000fd60000000800 */
[----:B-1----:R-:W1:Y:S01]  /*b160*/  @!P0 LDC.64 R4, c[0x0][0x428] ;  /* 0x00010a00ff048b82 */ /* 0x002e620000000a00 */
[----:B0-----:R-:W-:Y:S02]  /*b170*/  ISETP.NE.AND P1, PT, R2, 0x1, PT ;  /* 0x000000010200780c */ /* 0x001fe40003f25270 */
[----:B------:R-:W-:-:S05]  /*b180*/  LEA R2, R8, R31, 0x6 ;  /* 0x0000001f08027211 */ /* 0x000fca00078e30ff */
[----:B------:R-:W-:-:S04]  /*b190*/  IMAD.IADD R9, R23, 0x1, R2 ;  /* 0x0000000117097824 */ /* 0x000fc800078e0202 */
[----:B------:R-:W-:Y:S02]  /*b1a0*/  IMAD.MOV.U32 R10, RZ, RZ, R9 ;  /* 0x000000ffff0a7224 */ /* 0x000fe400078e0009 */
[----:B------:R-:W0:Y:S08]  /*b1b0*/  @P1 LDC R6, c[0x0][0x434] ;  /* 0x00010d00ff061b82 */ /* 0x000e300000000800 */
[----:B------:R-:W2:Y:S01]  /*b1c0*/  @P1 LDC R3, c[0x0][0x438] ;  /* 0x00010e00ff031b82 */ /* 0x000ea20000000800 */
[----:B0-----:R-:W-:-:S07]  /*b1d0*/  @P1 IMAD.HI.U32 R2, R9, R6, RZ ;  /* 0x0000000609021227 */ /* 0x001fce00078e00ff */
[----:B------:R-:W0:Y:S01]  /*b1e0*/  @!P0 LDC.64 R6, c[0x0][0x418] ;  /* 0x00010600ff068b82 */ /* 0x000e220000000a00 */
[----:B--2---:R-:W-:Y:S01]  /*b1f0*/  @P1 SHF.R.U32.HI R10, RZ, R3, R2 ;  /* 0x00000003ff0a1219 */ /* 0x004fe20000011602 */
[----:B-1----:R-:W-:-:S03]  /*b200*/  @!P0 IMAD R2, R32, R4, RZ ;  /* 0x0000000420028224 */ /* 0x002fc600078e02ff */
[----:B------:R-:W-:Y:S01]  /*b210*/  @!P0 SHF.R.S32.HI R3, RZ, 0x1f, R10 ;  /* 0x0000001fff038819 */ /* 0x000fe2000001140a */
[----:B------:R-:W-:Y:S02]  /*b220*/  @!P0 IMAD R5, R25, R5, R2 ;  /* 0x0000000519058224 */ /* 0x000fe400078e0202 */
[----:B------:R-:W-:-:S04]  /*b230*/  @!P0 IMAD.MOV.U32 R2, RZ, RZ, R10 ;  /* 0x000000ffff028224 */ /* 0x000fc800078e000a */
[----:B------:R-:W-:-:S04]  /*b240*/  @!P0 IMAD.WIDE.U32 R2, R25, R4, R2 ;  /* 0x0000000419028225 */ /* 0x000fc800078e0002 */
[----:B------:R-:W-:Y:S02]  /*b250*/  @!P0 IMAD.IADD R3, R5, 0x1, R3 ;  /* 0x0000000105038824 */ /* 0x000fe400078e0203 */
[----:B------:R-:W-:Y:S01]  /*b260*/  IMAD.MOV.U32 R4, RZ, RZ, RZ ;  /* 0x000000ffff047224 */ /* 0x000fe200078e00ff */
[----:B0-----:R-:W-:-:S04]  /*b270*/  @!P0 LEA R6, P1, R2, R6, 0x2 ;  /* 0x0000000602068211 */ /* 0x001fc800078210ff */
[----:B------:R-:W-:-:S05]  /*b280*/  @!P0 LEA.HI.X R7, R2, R7, R3, 0x2, P1 ;  /* 0x0000000702078211 */ /* 0x000fca00008f1403 */
[----:B------:R0:W5:Y:S01]  /*b290*/  @!P0 LDG.E R4, desc[UR50][R6.64] ;  /* 0x0000003206048981 */ /* 0x000162000c1e1900 */
[----:B------:R-:W-:Y:S02]  /*b2a0*/  ISETP.NE.AND P2, PT, R11, 0x3, PT ;  /* 0x000000030b00780c */ /* 0x000fe40003f45270 */
[----:B------:R-:W-:-:S05]  /*b2b0*/  IADD3 R2, -R10, RZ, RZ ;  /* 0x000000ff0a027210 */ /* 0x000fca0007ffe1ff */
[----:B------:R-:W-:-:S06]  /*b2c0*/  IMAD R5, R2, UR4, R9 ;  /* 0x0000000402057c24 */ /* 0x000fcc000f8e0209 */
[----:B0-----:R-:W-:Y:S05]  /*b2d0*/  @!P2 BRA `(.L_x_71) ;  /* 0x000000000004a947 */ /* 0x001fea0003800000 */
[----:B------:R-:W-:Y:S01]  /*b2e0*/  BPT.TRAP 0x1 ;  /* 0x000000040000795c */ /* 0x000fe20000300000 */
.L_x_71:
[----:B------:R-:W-:Y:S01]  /*b2f0*/  LEA R9, R17, UR39, 0x3 ;  /* 0x0000002711097c11 */ /* 0x000fe2000f8e18ff */
[----:B------:R-:W-:Y:S01]  /*b300*/  BSSY B1, `(.L_x_72) ;  /* 0x0000005000017945 */ /* 0x000fe20003800000 */
[----:B------:R-:W-:Y:S02]  /*b310*/  SHF.L.U32 R20, R22, 0x1f, RZ ;  /* 0x0000001f16147819 */ /* 0x000fe400000006ff */
[----:B------:R-:W-:Y:S02]  /*b320*/  SHF.R.S32.HI R7, RZ, 0x1f, R5 ;  /* 0x0000001fff077819 */ /* 0x000fe40000011405 */
[----:B------:R-:W0:Y:S02]  /*b330*/  SYNCS.PHASECHK.TRANS64.TRYWAIT P0, [R9+URZ+0x28c40], R20 ;  /* 0x028c4014090075a7 */ /* 0x000e24000800017f */
[----:B0-----:R-:W-:Y:S05]  /*b340*/  @!P0 BRA `(.L_x_73) ;  /* 0x0000002400548947 */ /* 0x001fea0003800000 */
.L_x_135:
[----:B------:R-:W-:Y:S05]  /*b350*/  BSYNC B1 ;  /* 0x0000000000017941 */ /* 0x000fea0003800000 */
.L_x_72:
[----:B------:R-:W-:Y:S01]  /*b360*/  ULDC.64 UR4, c[0x0][0x300] ;  /* 0x0000c00000047ab9 */ /* 0x000fe20000000a00 */
[----:B-----5:R-:W-:Y:S01]  /*b370*/  SHF.R.S32.HI R19, RZ, 0x1f, R4 ;  /* 0x0000001fff137819 */ /* 0x020fe20000011404 */
[----:B------:R-:W-:Y:S01]  /*b380*/  IMAD R2, R7, UR4, RZ ;  /* 0x0000000407027c24 */ /* 0x000fe2000f8e02ff */
[----:B------:R-:W-:Y:S01]  /*b390*/  LOP3.LUT P1, RZ, R16, 0x1, RZ, 0xc0, !PT ;  /* 0x0000000110ff7812 */ /* 0x000fe2000782c0ff */
[----:B------:R-:W-:Y:S02]  /*b3a0*/  IMAD R6, R17, 0x1000, R33 ;  /* 0x0000100011067824 */ /* 0x000fe400078e0221 */
[C---:B------:R-:W-:Y:S02]  /*b3b0*/  IMAD R11, R5.reuse, UR5, R2 ;  /* 0x00000005050b7c24 */ /* 0x040fe4000f8e0202 */
[----:B------:R-:W-:Y:S01]  /*b3c0*/  IMAD.WIDE.U32 R2, R5, UR4, RZ ;  /* 0x0000000405027c25 */ /* 0x000fe2000f8e00ff */
[----:B------:R-:W-:-:S03]  /*b3d0*/  ULDC.64 UR4, c[0x0][0x310] ;  /* 0x0000c40000047ab9 */ /* 0x000fc60000000a00 */
[----:B------:R-:W-:Y:S02]  /*b3e0*/  IMAD.IADD R3, R3, 0x1, R11 ;  /* 0x0000000103037824 */ /* 0x000fe400078e020b */
[----:B------:R-:W-:Y:S02]  /*b3f0*/  IMAD R11, R19, UR4, RZ ;  /* 0x00000004130b7c24 */ /* 0x000fe4000f8e02ff */
        /* <DEDUP_REMOVED lines=13> */
[----:B------:R-:W1:Y:S01]  /*b4d0*/  SHFL.IDX PT, R14, R21, RZ, 0x181f ;  /* 0x00181fff150e7589 */ /* 0x000e6200000e0000 */
[----:B------:R-:W-:-:S03]  /*b4e0*/  LEA R26, R6, UR39, 0x1 ;  /* 0x00000027061a7c11 */ /* 0x000fc6000f8e08ff */
[----:B------:R-:W2:Y:S04]  /*b4f0*/  SHFL.IDX PT, R3, R28, RZ, 0x181f ;  /* 0x00181fff1c037589 */ /* 0x000ea800000e0000 */
[----:B------:R-:W3:Y:S04]  /*b500*/  SHFL.IDX PT, R10, R21, 0x1, 0x181f ;  /* 0x00381f00150a7f89 */ /* 0x000ee800000e0000 */
[----:B------:R-:W4:Y:S01]  /*b510*/  SHFL.IDX PT, R34, R28, 0x1, 0x181f ;  /* 0x00381f001c227f89 */ /* 0x000f2200000e0000 */
[----:B-1----:R-:W-:-:S03]  /*b520*/  IADD3 R2, P0, R14, R0, RZ ;  /* 0x000000000e027210 */ /* 0x002fc60007f1e0ff */
[----:B------:R-:W-:Y:S02]  /*b530*/  SHFL.IDX PT, R14, R21, 0x3, 0x181f ;  /* 0x00781f00150e7f89 */ /* 0x000fe400000e0000 */
[----:B--2---:R-:W-:Y:S01]  /*b540*/  IMAD.X R3, RZ, RZ, R3, P0 ;  /* 0x000000ffff037224 */ /* 0x004fe200000e0603 */
[----:B---3--:R-:W-:-:S04]  /*b550*/  IADD3 R10, P0, R10, R0, RZ ;  /* 0x000000000a0a7210 */ /* 0x008fc80007f1e0ff */
[----:B------:R1:W-:Y:S01]  /*b560*/  LDGSTS.E.BYPASS.LTC128B.128 [R26+0x22400], desc[UR50][R2.64], !P1 ;  /* 0x22400000021a7fae */ /* 0x0003e2000c901d72 */
[----:B----4-:R-:W-:-:S05]  /*b570*/  IMAD.X R11, RZ, RZ, R34, P0 ;  /* 0x000000ffff0b7224 */ /* 0x010fca00000e0622 */
[----:B------:R2:W-:Y:S04]  /*b580*/  LDGSTS.E.BYPASS.LTC128B.128 [R26+0x22c00], desc[UR50][R10.64], !P1 ;  /* 0x22c000000a1a7fae */ /* 0x0005e8000c901d72 */
[----:B-1----:R-:W1:Y:S04]  /*b590*/  SHFL.IDX PT, R2, R21, 0x2, 0x181f ;  /* 0x00581f0015027f89 */ /* 0x002e6800000e0000 */
[----:B------:R-:W3:Y:S04]  /*b5a0*/  SHFL.IDX PT, R3, R28, 0x2, 0x181f ;  /* 0x00581f001c037f89 */ /* 0x000ee800000e0000 */
[----:B------:R-:W4:Y:S01]  /*b5b0*/  SHFL.IDX PT, R28, R28, 0x3, 0x181f ;  /* 0x00781f001c1c7f89 */ /* 0x000f2200000e0000 */
[----:B-1----:R-:W-:-:S04]  /*b5c0*/  IADD3 R2, P0, R2, R0, RZ ;  /* 0x0000000002027210 */ /* 0x002fc80007f1e0ff */
[----:B---3--:R-:W-:-:S05]  /*b5d0*/  IADD3.X R3, RZ, R3, RZ, P0, !PT ;  /* 0x00000003ff037210 */ /* 0x008fca00007fe4ff */
[----:B----4-:R2:W-:Y:S04]  /*b5e0*/  LDGSTS.E.BYPASS.LTC128B.128 [R26+0x23400], desc[UR50][R2.64], !P1 ;  /* 0x23400000021a7fae */ /* 0x0105e8000c901d72 */
.L_x_145:
[----:B--2---:R-:W-:-:S05]  /*b5f0*/  IADD3 R2, P0, R14, R0, RZ ;  /* 0x000000000e027210 */ /* 0x004fca0007f1e0ff */
[----:B------:R-:W-:Y:S01]  /*b600*/  IMAD.X R3, RZ, RZ, R28, P0 ;  /* 0x000000ffff037224 */ /* 0x000fe200000e061c */
[----:B------:R-:W-:-:S04]  /*b610*/  PLOP3.LUT P0, PT, PT, PT, PT, 0x80, 0x0 ;  /* 0x000000000000781c */ /* 0x000fc80003f0f070 */
[----:B------:R-:W-:Y:S01]  /*b620*/  @!PT LDS RZ, [RZ] ;  /* 0x00000000fffff984 */ /* 0x000fe20000000800 */
[----:B------:R-:W-:Y:S01]  /*b630*/  @!PT LDS RZ, [RZ] ;  /* 0x00000000fffff984 */ /* 0x000fe20000000800 */
[----:B------:R-:W-:Y:S01]  /*b640*/  @!PT LDS RZ, [RZ] ;  /* 0x00000000fffff984 */ /* 0x000fe20000000800 */
[----:B------:R1:W-:Y:S01]  /*b650*/  LDGSTS.E.BYPASS.LTC128B.128 [R26+0x23c00], desc[UR50][R2.64], !P1 ;  /* 0x23c00000021a7fae */ /* 0x0003e2000c901d72 */
[----:B------:R-:W-:-:S08]  /*b660*/  NOP ;  /* 0x0000000000007918 */ /* 0x000fd00000000000 */
.L_x_75:
[----:B------:R-:W-:Y:S02]  /*b670*/  PLOP3.LUT P1, PT, P1, P0, PT, 0xa2, 0x0 ;  /* 0x000000000000781c */ /* 0x000fe40000f21472 */
[----:B------:R-:W-:-:S08]  /*b680*/  @P0 R2UR P1, UR4, R9 ;  /* 0x00000000090402ca */ /* 0x000fd00000020000 */
[----:B------:R-:W-:-:S05]  /*b690*/  @P0 PLOP3.LUT P0, PT, P1, PT, PT, 0x80, 0x0 ;  /* 0x000000000000081c */ /* 0x000fca0000f0f070 */
[----:B------:R-:W-:Y:S01]  /*b6a0*/  @!P1 SYNCS.ARRIVE.TRANS64.RED.A0T1 RZ, [UR4+0x28c30], RZ ;  /* 0x028c30ffffff99a7 */ /* 0x000fe20008200404 */
[----:B------:R-:W-:Y:S07]  /*b6b0*/  @!P1 ARRIVES.LDGSTSBAR.64.TRANSCNT [UR4+0x28c30] ;  /* 0x028c3000ff0099b0 */ /* 0x000fee0008000a84 */
[----:B------:R-:W-:Y:S05]  /*b6c0*/  @P0 BRA.U.ANY `(.L_x_75) ;  /* 0xfffffffd00e80947 */ /* 0x000fea000393ffff */
[----:B------:R-:W-:Y:S01]  /*b6d0*/  NOP ;  /* 0x0000000000007918 */ /* 0x000fe20000000000 */
[----:B-1----:R-:W-:-:S05]  /*b6e0*/  IMAD.U32 R2, RZ, RZ, UR41 ;  /* 0x00000029ff027e24 */ /* 0x002fca000f8e00ff */
[----:B------:R-:W-:-:S13]  /*b6f0*/  ISETP.NE.AND P2, PT, R2, 0x3, PT ;  /* 0x000000030200780c */ /* 0x000fda0003f45270 */
[----:B------:R-:W-:Y:S05]  /*b700*/  @!P2 BRA `(.L_x_76) ;  /* 0x000000000004a947 */ /* 0x000fea0003800000 */
[----:B------:R-:W-:Y:S01]  /*b710*/  BPT.TRAP 0x1 ;  /* 0x000000040000795c */ /* 0x000fe20000300000 */
.L_x_76:
[----:B------:R1:W-:Y:S01]  /*b720*/  SYNCS.ARRIVE.TRANS64.A1T0 RZ, [R9+URZ+0x28c30], RZ ;  /* 0x028c30ff09ff79a7 */ /* 0x0003e2000810003f */
[----:B------:R-:W-:Y:S05]  /*b730*/  @!P2 BRA `(.L_x_77) ;  /* 0x000000000004a947 */ /* 0x000fea0003800000 */
[----:B------:R-:W-:Y:S01]  /*b740*/  BPT.TRAP 0x1 ;  /* 0x000000040000795c */ /* 0x000fe20000300000 */
.L_x_77:
[----:B------:R-:W2:Y:S01]  /*b750*/  SYNCS.PHASECHK.TRANS64.TRYWAIT P0, [R9+URZ+0x28c60], R20 ;  /* 0x028c6014090075a7 */ /* 0x000ea2000800017f */
[----:B------:R-:W-:Y:S04]  /*b760*/  BSSY B1, `(.L_x_78) ;  /* 0x0000002000017945 */ /* 0x000fe80003800000 */
[----:B--2---:R-:W-:Y:S05]  /*b770*/  @!P0 BRA `(.L_x_79) ;  /* 0x0000002400708947 */ /* 0x004fea0003800000 */
.L_x_146:
[----:B------:R-:W-:Y:S05]  /*b780*/  BSYNC B1 ;  /* 0x0000000000017941 */ /* 0x000fea0003800000 */
.L_x_78:
[----:B------:R-:W-:Y:S01]  /*b790*/  ULDC.64 UR4, c[0x0][0x328] ;  /* 0x0000ca0000047ab9 */ /* 0x000fe20000000a00 */
[C---:B------:R-:W-:Y:S01]  /*b7a0*/  LOP3.LUT P5, RZ, R16.reuse, 0x8, RZ, 0xc0, !PT ;  /* 0x0000000810ff7812 */ /* 0x040fe200078ac0ff */
[----:B------:R-:W-:Y:S01]  /*b7b0*/  IMAD R2, R7, UR4, RZ ;  /* 0x0000000407027c24 */ /* 0x000fe2000f8e02ff */
[C---:B------:R-:W-:Y:S02]  /*b7c0*/  LOP3.LUT P4, RZ, R16.reuse, 0x4, RZ, 0xc0, !PT ;  /* 0x0000000410ff7812 */ /* 0x040fe4000788c0ff */
[----:B------:R-:W-:Y:S01]  /*b7d0*/  LOP3.LUT P3, RZ, R16, 0x2, RZ, 0xc0, !PT ;  /* 0x0000000210ff7812 */ /* 0x000fe2000786c0ff */
[C---:B------:R-:W-:Y:S02]  /*b7e0*/  IMAD R7, R5.reuse, UR5, R2 ;  /* 0x0000000505077c24 */ /* 0x040fe4000f8e0202 */
[----:B------:R-:W-:Y:S01]  /*b7f0*/  IMAD.WIDE.U32 R2, R5, UR4, RZ ;  /* 0x0000000405027c25 */ /* 0x000fe2000f8e00ff */
[----:B------:R-:W-:-:S03]  /*b800*/  ULDC.64 UR4, c[0x0][0x338] ;  /* 0x0000ce0000047ab9 */ /* 0x000fc60000000a00 */
[----:B------:R-:W-:Y:S02]  /*b810*/  IMAD.IADD R3, R3, 0x1, R7 ;  /* 0x0000000103037824 */ /* 0x000fe400078e0207 */
[----:B------:R-:W-:Y:S02]  /*b820*/  IMAD R19, R19, UR4, RZ ;  /* 0x0000000413137c24 */ /* 0x000fe4000f8e02ff */
[----:B------:R-:W-:-:S04]  /*b830*/  IMAD.WIDE.U32 R2, R4, UR4, R2 ;  /* 0x0000000404027c25 */ /* 0x000fc8000f8e0002 */
[----:B------:R-:W-:Y:S01]  /*b840*/  IMAD R19, R4, UR5, R19 ;  /* 0x0000000504137c24 */ /* 0x000fe2000f8e0213 */
[----:B------:R-:W-:Y:S02]  /*b850*/  ULDC.64 UR4, c[0x0][0x330] ;  /* 0x0000cc0000047ab9 */ /* 0x000fe40000000a00 */
[----:B------:R-:W-:Y:S02]  /*b860*/  IMAD R5, R24, UR4, RZ ;  /* 0x0000000418057c24 */ /* 0x000fe4000f8e02ff */
[----:B------:R-:W-:Y:S02]  /*b870*/  IMAD.IADD R3, R3, 0x1, R19 ;  /* 0x0000000103037824 */ /* 0x000fe400078e0213 */
[C---:B------:R-:W-:Y:S02]  /*b880*/  IMAD R5, R18.reuse, UR5, R5 ;  /* 0x0000000512057c24 */ /* 0x040fe4000f8e0205 */
[----:B------:R-:W-:Y:S01]  /*b890*/  IMAD.WIDE.U32 R2, R18, UR4, R2 ;  /* 0x0000000412027c25 */ /* 0x000fe2000f8e0002 */
[----:B------:R-:W-:-:S03]  /*b8a0*/  ULDC.64 UR4, c[0x0][0x318] ;  /* 0x0000c60000047ab9 */ /* 0x000fc60000000a00 */
[----:B------:R-:W-:Y:S01]  /*b8b0*/  IMAD.IADD R3, R5, 0x1, R3 ;  /* 0x0000000105037824 */ /* 0x000fe200078e0203 */
[C---:B------:R-:W-:Y:S01]  /*b8c0*/  LEA R10, P0, R2.reuse, UR4, 0x1 ;  /* 0x00000004020a7c11 */ /* 0x040fe2000f8008ff */
[----:B------:R-:W-:Y:S01]  /*b8d0*/  UMOV UR4, 0xffffffff ;  /* 0xffffffff00047882 */ /* 0x000fe20000000000 */
[----:B------:R-:W-:Y:S02]  /*b8e0*/  IMAD R19, R17, 0x7000, R6 ;  /* 0x0000700011137824 */ /* 0x000fe400078e0206 */
[----:B0-2---:R-:W-:Y:S01]  /*b8f0*/  LEA.HI.X R20, R2, UR5, R3, 0x1, P0 ;  /* 0x0000000502147c11 */ /* 0x005fe200080f0c03 */
[----:B------:R-:W-:Y:S08]  /*b900*/  BRA.DIV UR4, `(.L_x_80) ;  /* 0x0000002604207947 */ /* 0x000ff0000b800000 */
[----:B------:R-:W0:Y:S01]  /*b910*/  SHFL.IDX PT, R14, R10, RZ, 0x181f ;  /* 0x00181fff0a0e7589 */ /* 0x000e2200000e0000 */
[C---:B------:R-:W-:Y:S02]  /*b920*/  LOP3.LUT P1, RZ, R16.reuse, 0x40, RZ, 0xc0, !PT ;  /* 0x0000004010ff7812 */ /* 0x040fe4000782c0ff */
[C---:B------:R-:W-:Y:S01]  /*b930*/  LOP3.LUT P6, RZ, R16.reuse, 0x20, RZ, 0xc0, !PT ;  /* 0x0000002010ff7812 */ /* 0x040fe200078cc0ff */
[----:B------:R-:W2:Y:S01]  /*b940*/  SHFL.IDX PT, R3, R20, RZ, 0x181f ;  /* 0x00181fff14037589 */ /* 0x000ea200000e0000 */
[----:B------:R-:W-:Y:S02]  /*b950*/  LEA R19, R19, UR39, 0x1 ;  /* 0x0000002713137c11 */ /* 0x000fe4000f8e08ff */
[----:B------:R-:W-:Y:S02]  /*b960*/  LOP3.LUT P2, RZ, R16, 0x10, RZ, 0xc0, !PT ;  /* 0x0000001010ff7812 */ /* 0x000fe4000784c0ff */
[----:B------:R-:W-:Y:S02]  /*b970*/  P2R R11, PR, RZ, 0x40 ;  /* 0x00000040ff0b7803 */ /* 0x000fe40000000000 */
[----:B0-----:R-:W-:-:S02]  /*b980*/  IADD3 R6, P0, R14, R0, RZ ;  /* 0x000000000e067210 */ /* 0x001fc40007f1e0ff */
[----:B------:R-:W0:Y:S03]  /*b990*/  SHFL.IDX PT, R14, R10, 0x1, 0x181f ;  /* 0x00381f000a0e7f89 */ /* 0x000e2600000e0000 */
[----:B--2---:R-:W-:Y:S02]  /*b9a0*/  IMAD.X R7, RZ, RZ, R3, P0 ;  /* 0x000000ffff077224 */ /* 0x004fe400000e0603 */
[----:B------:R-:W2:Y:S04]  /*b9b0*/  SHFL.IDX PT, R3, R20, 0x1, 0x181f ;  /* 0x00381f0014037f89 */ /* 0x000ea800000e0000 */
[----:B------:R-:W-:Y:S01]  /*b9c0*/  LDGSTS.E.BYPASS.LTC128B.128 [R19+0x400], desc[UR50][R6.64], !P1 ;  /* 0x0040000006137fae */ /* 0x000fe2000c901d72 */
[----:B------:R-:W-:-:S03]  /*b9d0*/  ISETP.NE.U32.AND P1, PT, R27, RZ, PT ;  /* 0x000000ff1b00720c */ /* 0x000fc60003f25070 */
[----:B------:R-:W-:Y:S01]  /*b9e0*/  LDGSTS.E.BYPASS.LTC128B.128 [R19+0x2400], desc[UR50][R6.64+0x80], !P6 ;  /* 0x0240008006137fae */ /* 0x000fe2000f101d72 */
[----:B------:R-:W-:-:S03]  /*b9f0*/  LOP3.LUT P6, RZ, R16, 0x40, RZ, 0xc0, !PT ;  /* 0x0000004010ff7812 */ /* 0x000fc600078cc0ff */
[----:B------:R-:W-:Y:S04]  /*ba00*/  LDGSTS.E.BYPASS.LTC128B.128 [R19+0x4400], desc[UR50][R6.64+0x100], !P2 ;  /* 0x0440010006137fae */ /* 0x000fe8000d101d72 */
[----:B------:R-:W-:Y:S01]  /*ba10*/  LDGSTS.E.BYPASS.LTC128B.128 [R19+0x6400], desc[UR50][R6.64+0x180], !P5 ;  /* 0x0640018006137fae */ /* 0x000fe2000e901d72 */
[----:B0-----:R-:W-:-:S03]  /*ba20*/  IADD3 R4, P0, R14, R0, RZ ;  /* 0x000000000e047210 */ /* 0x001fc60007f1e0ff */
[----:B------:R-:W-:Y:S04]  /*ba30*/  LDGSTS.E.BYPASS.LTC128B.128 [R19+0x8400], desc[UR50][R6.64+0x200], !P4 ;  /* 0x0840020006137fae */ /* 0x000fe8000e101d72 */
[----:B------:R-:W0:Y:S01]  /*ba40*/  SHFL.IDX PT, R14, R10, 0x2, 0x181f ;  /* 0x00581f000a0e7f89 */ /* 0x000e2200000e0000 */
[----:B--2---:R-:W-:-:S03]  /*ba50*/  IADD3.X R5, RZ, R3, RZ, P0, !PT ;  /* 0x00000003ff057210 */ /* 0x004fc600007fe4ff */
[----:B------:R-:W2:Y:S04]  /*ba60*/  SHFL.IDX PT, R3, R20, 0x2, 0x181f ;  /* 0x00581f0014037f89 */ /* 0x000ea800000e0000 */
[----:B------:R-:W-:Y:S04]  /*ba70*/  LDGSTS.E.BYPASS.LTC128B.128 [R19+0xa400], desc[UR50][R6.64+0x280], !P3 ;  /* 0x0a40028006137fae */ /* 0x000fe8000d901d72 */
[----:B------:R-:W3:Y:S01]  /*ba80*/  SHFL.IDX PT, R20, R20, 0x3, 0x181f ;  /* 0x00781f0014147f89 */ /* 0x000ee200000e0000 */
[----:B0-----:R-:W-:-:S03]  /*ba90*/  IADD3 R2, P0, R14, R0, RZ ;  /* 0x000000000e027210 */ /* 0x001fc60007f1e0ff */
[----:B------:R0:W4:Y:S02]  /*baa0*/  SHFL.IDX PT, R14, R10, 0x3, 0x181f ;  /* 0x00781f000a0e7f89 */ /* 0x00012400000e0000 */
[----:B--2---:R-:W-:Y:S01]  /*bab0*/  IMAD.X R3, RZ, RZ, R3, P0 ;  /* 0x000000ffff037224 */ /* 0x004fe200000e0603 */
[----:B------:R-:W-:-:S13]  /*bac0*/  ISETP.NE.U32.AND P0, PT, R29, RZ, PT ;  /* 0x000000ff1d00720c */ /* 0x000fda0003f05070 */
[----:B------:R-:W-:Y:S04]  /*bad0*/  LDGSTS.E.BYPASS.LTC128B.128 [R19+0xc400], desc[UR50][R6.64+0x300], P0 ;  /* 0x0c40030006137fae */ /* 0x000fe80008101d72 */
[----:B------:R2:W-:Y:S04]  /*bae0*/  LDGSTS.E.BYPASS.LTC128B.128 [R19+0xe400], desc[UR50][R6.64+0x380], P1 ;  /* 0x0e40038006137fae */ /* 0x0005e80008901d72 */
[----:B------:R0:W-:Y:S01]  /*baf0*/  LDGSTS.E.BYPASS.LTC128B.128 [R19+0xc00], desc[UR50][R4.64], !P6 ;  /* 0x00c0000004137fae */ /* 0x0001e2000f101d72 */
[----:B------:R-:W-:-:S04]  /*bb00*/  ISETP.NE.AND P6, PT, R11, RZ, PT ;  /* 0x000000ff0b00720c */ /* 0x000fc80003fc5270 */
[----:B--2---:R-:W-:-:S09]  /*bb10*/  P2R R6, PR, RZ, 0x40 ;  /* 0x00000040ff067803 */ /* 0x004fd20000000000 */
[----:B------:R0:W-:Y:S01]  /*bb20*/  LDGSTS.E.BYPASS.LTC128B.128 [R19+0x2c00], desc[UR50][R4.64+0x80], !P6 ;  /* 0x02c0008004137fae */ /* 0x0001e2000f101d72 */
[----:B------:R-:W-:-:S03]  /*bb30*/  LOP3.LUT P6, RZ, R16, 0x40, RZ, 0xc0, !PT ;  /* 0x0000004010ff7812 */ /* 0x000fc600078cc0ff */
[----:B------:R0:W-:Y:S04]  /*bb40*/  LDGSTS.E.BYPASS.LTC128B.128 [R19+0x4c00], desc[UR50][R4.64+0x100], !P2 ;  /* 0x04c0010004137fae */ /* 0x0001e8000d101d72 */
[----:B------:R0:W-:Y:S04]  /*bb50*/  LDGSTS.E.BYPASS.LTC128B.128 [R19+0x6c00], desc[UR50][R4.64+0x180], !P5 ;  /* 0x06c0018004137fae */ /* 0x0001e8000e901d72 */
[----:B------:R0:W-:Y:S04]  /*bb60*/  LDGSTS.E.BYPASS.LTC128B.128 [R19+0x8c00], desc[UR50][R4.64+0x200], !P4 ;  /* 0x08c0020004137fae */ /* 0x0001e8000e101d72 */
[----:B------:R0:W-:Y:S04]  /*bb70*/  LDGSTS.E.BYPASS.LTC128B.128 [R19+0xac00], desc[UR50][R4.64+0x280], !P3 ;  /* 0x0ac0028004137fae */ /* 0x0001e8000d901d72 */
[----:B------:R0:W-:Y:S04]  /*bb80*/  LDGSTS.E.BYPASS.LTC128B.128 [R19+0xcc00], desc[UR50][R4.64+0x300], P0 ;  /* 0x0cc0030004137fae */ /* 0x0001e80008101d72 */
[----:B------:R0:W-:Y:S04]  /*bb90*/  LDGSTS.E.BYPASS.LTC128B.128 [R19+0xec00], desc[UR50][R4.64+0x380], P1 ;  /* 0x0ec0038004137fae */ /* 0x0001e80008901d72 */
[----:B------:R0:W-:Y:S01]  /*bba0*/  LDGSTS.E.BYPASS.LTC128B.128 [R19+0x1400], desc[UR50][R2.64], !P6 ;  /* 0x0140000002137fae */ /* 0x0001e2000f101d72 */
[----:B------:R-:W-:-:S13]  /*bbb0*/  ISETP.NE.AND P6, PT, R6, RZ, PT ;  /* 0x000000ff0600720c */ /* 0x000fda0003fc5270 */
[----:B------:R0:W-:Y:S04]  /*bbc0*/  LDGSTS.E.BYPASS.LTC128B.128 [R19+0x3400], desc[UR50][R2.64+0x80], !P6 ;  /* 0x0340008002137fae */ /* 0x0001e8000f101d72 */
[----:B------:R0:W-:Y:S04]  /*bbd0*/  LDGSTS.E.BYPASS.LTC128B.128 [R19+0x5400], desc[UR50][R2.64+0x100], !P2 ;  /* 0x0540010002137fae */ /* 0x0001e8000d101d72 */
[----:B------:R0:W-:Y:S04]  /*bbe0*/  LDGSTS.E.BYPASS.LTC128B.128 [R19+0x7400], desc[UR50][R2.64+0x180], !P5 ;  /* 0x0740018002137fae */ /* 0x0001e8000e901d72 */
[----:B------:R0:W-:Y:S04]  /*bbf0*/  LDGSTS.E.BYPASS.LTC128B.128 [R19+0x9400], desc[UR50][R2.64+0x200], !P4 ;  /* 0x0940020002137fae */ /* 0x0001e8000e101d72 */
[----:B------:R0:W-:Y:S04]  /*bc00*/  LDGSTS.E.BYPASS.LTC128B.128 [R19+0xb400], desc[UR50][R2.64+0x280], !P3 ;  /* 0x0b40028002137fae */ /* 0x0001e8000d901d72 */
[----:B------:R0:W-:Y:S04]  /*bc10*/  LDGSTS.E.BYPASS.LTC128B.128 [R19+0xd400], desc[UR50][R2.64+0x300], P0 ;  /* 0x0d40030002137fae */ /* 0x0001e80008101d72 */
[----:B---34-:R0:W-:Y:S02]  /*bc20*/  LDGSTS.E.BYPASS.LTC128B.128 [R19+0xf400], desc[UR50][R2.64+0x380], P1 ;  /* 0x0f40038002137fae */ /* 0x0181e40008901d72 */
.L_x_156:
[----:B0-----:R-:W-:Y:S02]  /*bc30*/  P2R R4, PR, RZ, 0x2 ;  /* 0x00000002ff047803 */ /* 0x001fe40000000000 */
[----:B------:R-:W-:Y:S02]  /*bc40*/  LOP3.LUT P1, RZ, R16, 0x40, RZ, 0xc0, !PT ;  /* 0x0000004010ff7812 */ /* 0x000fe4000782c0ff */
[----:B------:R-:W-:Y:S02]  /*bc50*/  IADD3 R2, P2, R14, R0, RZ ;  /* 0x000000000e027210 */ /* 0x000fe40007f5e0ff */
[----:B------:R-:W-:-:S03]  /*bc60*/  LOP3.LUT P6, RZ, R16, 0x10, RZ, 0xc0, !PT ;  /* 0x0000001010ff7812 */ /* 0x000fc600078cc0ff */
[----:B------:R-:W-:Y:S01]  /*bc70*/  IMAD.X R3, RZ, RZ, R20, P2 ;  /* 0x000000ffff037224 */ /* 0x000fe200010e0614 */
[----:B------:R-:W-:-:S05]  /*bc80*/  LOP3.LUT P2, RZ, R16, 0x20, RZ, 0xc0, !PT ;  /* 0x0000002010ff7812 */ /* 0x000fca000784c0ff */
[----:B------:R-:W-:Y:S01]  /*bc90*/  @!PT LDS RZ, [RZ] ;  /* 0x00000000fffff984 */ /* 0x000fe20000000800 */
[----:B------:R-:W-:Y:S01]  /*bca0*/  @!PT LDS RZ, [RZ] ;  /* 0x00000000fffff984 */ /* 0x000fe20000000800 */
[----:B------:R-:W-:Y:S01]  /*bcb0*/  @!PT LDS RZ, [RZ] ;  /* 0x00000000fffff984 */ /* 0x000fe20000000800 */
[----:B------:R0:W-:Y:S01]  /*bcc0*/  LDGSTS.E.BYPASS.LTC128B.128 [R19+0x1c00], desc[UR50][R2.64], !P1 ;  /* 0x01c0000002137fae */ /* 0x0001e2000c901d72 */
[----:B------:R-:W-:-:S07]  /*bcd0*/  ISETP.NE.AND P1, PT, R4, RZ, PT ;  /* 0x000000ff0400720c */ /* 0x000fce0003f25270 */
[----:B------:R0:W-:Y:S04]  /*bce0*/  LDGSTS.E.BYPASS.LTC128B.128 [R19+0x3c00], desc[UR50][R2.64+0x80], !P2 ;  /* 0x03c0008002137fae */ /* 0x0001e8000d101d72 */
[----:B------:R0:W-:Y:S04]  /*bcf0*/  LDGSTS.E.BYPASS.LTC128B.128 [R19+0x5c00], desc[UR50][R2.64+0x100], !P6 ;  /* 0x05c0010002137fae */ /* 0x0001e8000f101d72 */
[----:B------:R0:W-:Y:S04]  /*bd00*/  LDGSTS.E.BYPASS.LTC128B.128 [R19+0x7c00], desc[UR50][R2.64+0x180], !P5 ;  /* 0x07c0018002137fae */ /* 0x0001e8000e901d72 */
[----:B------:R0:W-:Y:S04]  /*bd10*/  LDGSTS.E.BYPASS.LTC128B.128 [R19+0x9c00], desc[UR50][R2.64+0x200], !P4 ;  /* 0x09c0020002137fae */ /* 0x0001e8000e101d72 */
[----:B------:R0:W-:Y:S04]  /*bd20*/  LDGSTS.E.BYPASS.LTC128B.128 [R19+0xbc00], desc[UR50][R2.64+0x280], !P3 ;  /* 0x0bc0028002137fae */ /* 0x0001e8000d901d72 */
[----:B------:R0:W-:Y:S01]  /*bd30*/  LDGSTS.E.BYPASS.LTC128B.128 [R19+0xdc00], desc[UR50][R2.64+0x300], P0 ;  /* 0x0dc0030002137fae */ /* 0x0001e20008101d72 */
[----:B------:R-:W-:-:S03]  /*bd40*/  PLOP3.LUT P0, PT, PT, PT, PT, 0x80, 0x0 ;  /* 0x000000000000781c */ /* 0x000fc60003f0f070 */
[----:B------:R0:W-:Y:S01]  /*bd50*/  LDGSTS.E.BYPASS.LTC128B.128 [R19+0xfc00], desc[UR50][R2.64+0x380], P1 ;  /* 0x0fc0038002137fae */ /* 0x0001e20008901d72 */
[----:B------:R-:W-:-:S09]  /*bd60*/  NOP ;  /* 0x0000000000007918 */ /* 0x000fd20000000000 */
.L_x_81:
[----:B------:R-:W-:Y:S02]  /*bd70*/  PLOP3.LUT P1, PT, P1, P0, PT, 0xa2, 0x0 ;  /* 0x000000000000781c */ /* 0x000fe40000f21472 */
[----:B------:R-:W-:-:S08]  /*bd80*/  @P0 R2UR P1, UR4, R9 ;  /* 0x00000000090402ca */ /* 0x000fd00000020000 */
        /* <DEDUP_REMOVED lines=9> */
.L_x_82:
[----:B------:R-:W-:Y:S01]  /*be20*/  VIADD R17, R17, 0x1 ;  /* 0x0000000111117836 */ /* 0x000fe20000000000 */
[----:B------:R0:W-:Y:S01]  /*be30*/  SYNCS.ARRIVE.TRANS64.A1T0 RZ, [R9+URZ+0x28c50], RZ ;  /* 0x028c50ff09ff79a7 */ /* 0x0001e2000810003f */
[----:B------:R-:W-:-:S03]  /*be40*/  VIADD R2, R8, 0xffffffff ;  /* 0xffffffff08027836 */ /* 0x000fc60000000000 */
[----:B------:R-:W-:-:S04]  /*be50*/  ISETP.NE.AND P0, PT, R17, 0x2, PT ;  /* 0x000000021100780c */ /* 0x000fc80003f05270 */
[----:B------:R-:W-:Y:S02]  /*be60*/  SEL R17, R17, RZ, P0 ;  /* 0x000000ff11117207 */ /* 0x000fe40000000000 */
[----:B------:R-:W-:Y:S02]  /*be70*/  SEL R3, RZ, 0x1, P0 ;  /* 0x00000001ff037807 */ /* 0x000fe40000000000 */
[----:B------:R-:W-:Y:S01]  /*be80*/  ISETP.GT.AND P0, PT, R8, RZ, PT ;  /* 0x000000ff0800720c */ /* 0x000fe20003f04270 */
[----:B------:R-:W-:Y:S01]  /*be90*/  IMAD.MOV.U32 R8, RZ, RZ, R2 ;  /* 0x000000ffff087224 */ /* 0x000fe200078e0002 */
[----:B------:R-:W-:-:S11]  /*bea0*/  LOP3.LUT R22, R22, R3, RZ, 0x3c, !PT ;  /* 0x0000000316167212 */ /* 0x000fd600078e3cff */
[----:B0-----:R-:W-:Y:S05]  /*beb0*/  @P0 BRA `(.L_x_83) ;  /* 0xfffffff000980947 */ /* 0x001fea000383ffff */
[----:B------:R-:W-:Y:S05]  /*bec0*/  BSYNC B0 ;  /* 0x0000000000007941 */ /* 0x000fea0003800000 */
.L_x_70:
[----:B------:R-:W2:Y:S01]  /*bed0*/  LDL.LU R2, [R1] ;  /* 0x0000000001027983 */ /* 0x000ea20000300800 */
[----:B------:R-:W-:-:S03]  /*bee0*/  ULDC UR4, c[0x0][0xc34] ;  /* 0x00030d0000047ab9 */ /* 0x000fc60000000800 */
[----:B------:R-:W3:Y:S01]  /*bef0*/  LDL.LU R0, [R1+0xc] ;  /* 0x00000c0001007983 */ /* 0x000ee20000300800 */
[----:B--2---:R-:W-:Y:S01]  /*bf00*/  IADD3 R2, R2, UR42, RZ ;  /* 0x0000002a02027c10 */ /* 0x004fe2000fffe0ff */
[----:B---3--:R-:W-:-:S04]  /*bf10*/  VIADD R0, R0, 0x1 ;  /* 0x0000000100007836 */ /* 0x008fc80000000000 */
[----:B------:R0:W-:Y:S01]  /*bf20*/  STL [R1], R2 ;  /* 0x0000000201007387 */ /* 0x0001e20000100800 */
[----:B------:R-:W-:-:S03]  /*bf30*/  ISETP.GE.AND P0, PT, R2, UR4, PT ;  /* 0x0000000402007c0c */ /* 0x000fc6000bf06270 */
[----:B------:R0:W-:Y:S10]  /*bf40*/  STL [R1+0xc], R0 ;  /* 0x00000c0001007387 */ /* 0x0001f40000100800 */
[----:B0-----:R-:W-:Y:S05]  /*bf50*/  @!P0 BRA `(.L_x_84) ;  /* 0xffffffd000648947 */ /* 0x001fea000383ffff */
[----:B------:R-:W-:-:S07]  /*bf60*/  LOP3.LUT R2, R0, 0x1, RZ, 0xc, !PT ;  /* 0x0000000100027812 */ /* 0x000fce00078e0cff */
.L_x_49:
[----:B------:R-:W0:Y:S01]  /*bf70*/  S2R R3, SR_CgaCtaId ;  /* 0x0000000000037919 */ /* 0x000e220000008800 */
[----:B------:R-:W-:Y:S01]  /*bf80*/  MOV R0, 0x400 ;  /* 0x0000040000007802 */ /* 0x000fe20000000f00 */
[----:B------:R-:W-:Y:S01]  /*bf90*/  BSSY B0, `(.L_x_85) ;  /* 0x0000005000007945 */ /* 0x000fe20003800000 */
[----:B------:R-:W-:Y:S02]  /*bfa0*/  SHF.L.U32 R2, R2, 0x1f, RZ ;  /* 0x0000001f02027819 */ /* 0x000fe400000006ff */
[----:B0-----:R-:W-:-:S04]  /*bfb0*/  LEA R4, R3, R0, 0x18 ;  /* 0x0000000003047211 */ /* 0x001fc800078ec0ff */
[----:B------:R-:W0:Y:S02]  /*bfc0*/  SYNCS.PHASECHK.TRANS64.TRYWAIT P0, [R4+URZ+0x28c20], R2 ;  /* 0x028c2002040075a7 */ /* 0x000e24000800017f */
[----:B0-----:R-:W-:Y:S05]  /*bfd0*/  @!P0 BRA `(.L_x_86) ;  /* 0x00000024002c8947 */ /* 0x001fea0003800000 */
.L_x_157:
[----:B------:R-:W-:Y:S05]  /*bfe0*/  BSYNC B0 ;  /* 0x0000000000007941 */ /* 0x000fea0003800000 */
.L_x_85:
[----:B------:R-:W-:-:S03]  /*bff0*/  UMOV UR4, 0xffffffff ;  /* 0xffffffff00047882 */ /* 0x000fc60000000000 */
[----:B------:R-:W-:Y:S05]  /*c000*/  BRA.DIV UR4, `(.L_x_87) ;  /* 0x0000002604347947 */ /* 0x000fea000b800000 */
[----:B------:R-:W2:Y:S02]  /*c010*/  S2R R0, SR_TID.X ;  /* 0x0000000000007919 */ /* 0x000ea40000002100 */
[----:B--2---:R-:W-:-:S04]  /*c020*/  SHF.R.U32.HI R0, RZ, 0x5, R0 ;  /* 0x00000005ff007819 */ /* 0x004fc80000011600 */
[----:B------:R-:W-:-:S05]  /*c030*/  LOP3.LUT R0, R0, 0x3, RZ, 0xc0, !PT ;  /* 0x0000000300007812 */ /* 0x000fca00078ec0ff */
[----:B------:R2:W3:Y:S02]  /*c040*/  SHFL.IDX PT, R14, R0, RZ, 0x1f ;  /* 0x00001fff000e7589 */ /* 0x0004e400000e0000 */
.L_x_160:
[----:B---3--:R-:W-:Y:S01]  /*c050*/  ISETP.NE.AND P0, PT, R14, RZ, PT ;  /* 0x000000ff0e00720c */ /* 0x008fe20003f05270 */
[----:B------:R-:W-:-:S12]  /*c060*/  BSSY B0, `(.L_x_88) ;  /* 0x0000024000007945 */ /* 0x000fd80003800000 */
[----:B------:R-:W-:Y:S05]  /*c070*/  @P0 BRA `(.L_x_89) ;  /* 0x0000000000880947 */ /* 0x000fea0003800000 */
[----:B------:R-:W-:-:S03]  /*c080*/  UMOV UR4, 0xffffffff ;  /* 0xffffffff00047882 */ /* 0x000fc60000000000 */
[----:B------:R-:W-:Y:S05]  /*c090*/  BRA.DIV UR4, `(.L_x_90) ;  /* 0x0000002604447947 */ /* 0x000fea000b800000 */
[----:B------:R-:W-:-:S13]  /*c0a0*/  ELECT P6, URZ, PT ;  /* 0x00000000003f782f */ /* 0x000fda00038c0000 */
.L_x_163:
[----:B------:R-:W-:Y:S05]  /*c0b0*/  @!P6 BRA `(.L_x_89) ;  /* 0x000000000078e947 */ /* 0x000fea0003800000 */
[----:B------:R-:W-:-:S06]  /*c0c0*/  ULOP3.LUT UR4, UR38, 0x2, URZ, 0xfc, !UPT ;  /* 0x0000000226047892 */ /* 0x000fcc000f8efc3f */
[----:B--2---:R-:W-:-:S05]  /*c0d0*/  IMAD.U32 R0, RZ, RZ, UR4 ;  /* 0x00000004ff007e24 */ /* 0x004fca000f8e00ff */
[----:B------:R-:W-:-:S13]  /*c0e0*/  ISETP.NE.AND P0, PT, R0, 0x3, PT ;  /* 0x000000030000780c */ /* 0x000fda0003f05270 */
[----:B------:R-:W-:Y:S05]  /*c0f0*/  @!P0 BRA `(.L_x_91) ;  /* 0x0000000000048947 */ /* 0x000fea0003800000 */
[----:B------:R-:W-:Y:S01]  /*c100*/  BPT.TRAP 0x1 ;  /* 0x000000040000795c */ /* 0x000fe20000300000 */
.L_x_91:
[C---:B------:R-:W-:Y:S01]  /*c110*/  IMAD R5, R17.reuse, 0x8, R4 ;  /* 0x0000000811057824 */ /* 0x040fe200078e0204 */
[----:B------:R-:W-:Y:S01]  /*c120*/  SHF.L.U32 R0, R22, 0x1f, RZ ;  /* 0x0000001f16007819 */ /* 0x000fe200000006ff */
[----:B------:R-:W-:-:S03]  /*c130*/  VIADD R17, R17, 0x1 ;  /* 0x0000000111117836 */ /* 0x000fc60000000000 */
[----:B------:R-:W2:Y:S02]  /*c140*/  SYNCS.PHASECHK.TRANS64.TRYWAIT P1, [R5+URZ+0x28c40], R0 ;  /* 0x028c4000050075a7 */ /* 0x000ea4000802017f */
[----:B------:R-:W-:-:S04]  /*c150*/  ISETP.NE.AND P2, PT, R17, 0x2, PT ;  /* 0x000000021100780c */ /* 0x000fc80003f45270 */
[----:B------:R-:W-:Y:S01]  /*c160*/  SEL R3, RZ, 0x1, P2 ;  /* 0x00000001ff037807 */ /* 0x000fe20001000000 */
[----:B--2---:R-:W-:Y:S08]  /*c170*/  @!P1 BRA `(.L_x_92) ;  /* 0x00000024002c9947 */ /* 0x004ff00003800000 */
.L_x_164:
[----:B------:R-:W-:Y:S02]  /*c180*/  SEL R17, R17, RZ, P2 ;  /* 0x000000ff11117207 */ /* 0x000fe40001000000 */
[----:B0-----:R-:W-:Y:S01]  /*c190*/  LOP3.LUT R2, R22, R3, RZ, 0x3c, !PT ;  /* 0x0000000316027212 */ /* 0x001fe200078e3cff */
[----:B------:R-:W-:Y:S06]  /*c1a0*/  @!P0 BRA `(.L_x_93) ;  /* 0x0000000000048947 */ /* 0x000fec0003800000 */
[----:B------:R-:W-:Y:S01]  /*c1b0*/  BPT.TRAP 0x1 ;  /* 0x000000040000795c */ /* 0x000fe20000300000 */
.L_x_93:
[----:B------:R-:W-:Y:S01]  /*c1c0*/  IMAD R17, R17, 0x8, R4 ;  /* 0x0000000811117824 */ /* 0x000fe200078e0204 */
[----:B------:R-:W-:-:S04]  /*c1d0*/  SHF.L.U32 R2, R2, 0x1f, RZ ;  /* 0x0000001f02027819 */ /* 0x000fc800000006ff */
[----:B------:R-:W0:Y:S02]  /*c1e0*/  SYNCS.PHASECHK.TRANS64.TRYWAIT P1, [R17+URZ+0x28c40], R2 ;  /* 0x028c4002110075a7 */ /* 0x000e24000802017f */
[----:B0-----:R-:W-:Y:S05]  /*c1f0*/  @!P1 BRA `(.L_x_94) ;  /* 0x0000002400209947 */ /* 0x001fea0003800000 */
.L_x_165:
[----:B------:R-:W-:Y:S05]  /*c200*/  @!P0 BRA `(.L_x_95) ;  /* 0x0000000000048947 */ /* 0x000fea0003800000 */
[----:B------:R-:W-:Y:S01]  /*c210*/  BPT.TRAP 0x1 ;  /* 0x000000040000795c */ /* 0x000fe20000300000 */
.L_x_95:
[----:B------:R-:W3:Y:S02]  /*c220*/  SYNCS.PHASECHK.TRANS64.TRYWAIT P1, [R5+URZ+0x28c60], R0 ;  /* 0x028c6000050075a7 */ /* 0x000ee4000802017f */
[----:B---3--:R-:W-:Y:S05]  /*c230*/  @!P1 BRA `(.L_x_96) ;  /* 0x0000002400249947 */ /* 0x008fea0003800000 */
.L_x_166:
[----:B------:R-:W-:Y:S05]  /*c240*/  @!P0 BRA `(.L_x_97) ;  /* 0x0000000000048947 */ /* 0x000fea0003800000 */
[----:B------:R-:W-:Y:S01]  /*c250*/  BPT.TRAP 0x1 ;  /* 0x000000040000795c */ /* 0x000fe20000300000 */
.L_x_97:
[----:B----4-:R4:W0:Y:S02]  /*c260*/  SYNCS.PHASECHK.TRANS64.TRYWAIT P0, [R17+URZ+0x28c60], R2 ;  /* 0x028c6002110075a7 */ /* 0x010824000800017f */
[----:B0-----:R-:W-:Y:S05]  /*c270*/  @!P0 NANOSLEEP.SYNCS 0x989680 ;  /* 0x009896800000895d */ /* 0x001fea0003900000 */
[----:B------:R-:W0:Y:S02]  /*c280*/  @!P0 SYNCS.PHASECHK.TRANS64 P0, [R17+URZ+0x28c60], R2 ;  /* 0x028c6002110085a7 */ /* 0x000e24000800007f */
[----:B0-----:R-:W-:Y:S05]  /*c290*/  @!P0 BRA `(.L_x_97) ;  /* 0xfffffffc00f08947 */ /* 0x001fea000383ffff */
.L_x_89:
[----:B------:R-:W-:Y:S05]  /*c2a0*/  BSYNC B0 ;  /* 0x0000000000007941 */ /* 0x000fea0003800000 */
.L_x_88:
[----:B------:R-:W-:Y:S05]  /*c2b0*/  EXIT ;  /* 0x000000000000794d */ /* 0x000fea0003800000 */
.L_x_9:
[----:B0-----:R-:W-:-:S04]  /*c2c0*/  IMAD.U32 R3, RZ, RZ, UR16 ;  /* 0x00000010ff037e24 */ /* 0x001fc8000f8e00ff */
[----:B------:R0:W1:Y:S03]  /*c2d0*/  SYNCS.PHASECHK.TRANS64.TRYWAIT P1, [R3+URZ+0x28c50], R0 ;  /* 0x028c5000030075a7 */ /* 0x000066000802017f */
[----:B-1----:R-:W-:Y:S05]  /*c2e0*/  @!P1 NANOSLEEP.SYNCS 0x989680 ;  /* 0x009896800000995d */ /* 0x002fea0003900000 */
[----:B------:R-:W1:Y:S02]  /*c2f0*/  @!P1 SYNCS.PHASECHK.TRANS64 P1, [R3+URZ+0x28c50], R0 ;  /* 0x028c5000030095a7 */ /* 0x000e64000802007f */
[----:B-1----:R-:W-:Y:S05]  /*c300*/  @!P1 BRA `(.L_x_9) ;  /* 0xfffffffc00ec9947 */ /* 0x002fea000383ffff */
[----:B------:R-:W-:Y:S05]  /*c310*/  BRA `(.L_x_98) ;  /* 0xffffff4c00bc7947 */ /* 0x000fea000383ffff */
.L_x_15:
[----:B-1----:R-:W-:-:S04]  /*c320*/  MOV R4, UR6 ;  /* 0x0000000600047c02 */ /* 0x002fc80008000f00 */
[----:B------:R1:W2:Y:S03]  /*c330*/  SYNCS.PHASECHK.TRANS64.TRYWAIT P1, [R4+URZ+0x28c50], R3 ;  /* 0x028c5003040075a7 */ /* 0x0002a6000802017f */
[----:B--2---:R-:W-:Y:S05]  /*c340*/  @!P1 NANOSLEEP.SYNCS 0x989680 ;  /* 0x009896800000995d */ /* 0x004fea0003900000 */
[----:B------:R-:W2:Y:S02]  /*c350*/  @!P1 SYNCS.PHASECHK.TRANS64 P1, [R4+URZ+0x28c50], R3 ;  /* 0x028c5003040095a7 */ /* 0x000ea4000802007f */
[----:B--2---:R-:W-:Y:S05]  /*c360*/  @!P1 BRA `(.L_x_15) ;  /* 0xfffffffc00ec9947 */ /* 0x004fea000383ffff */
[----:B------:R-:W-:Y:S05]  /*c370*/  BRA `(.L_x_14) ;  /* 0xffffff5800bc7947 */ /* 0x000fea000383ffff */
.L_x_20:
[----:B0-----:R-:W-:-:S04]  /*c380*/  IMAD.U32 R3, RZ, RZ, UR42 ;  /* 0x0000002aff037e24 */ /* 0x001fc8000f8e00ff */
[----:B------:R0:W1:Y:S03]  /*c390*/  SYNCS.PHASECHK.TRANS64.TRYWAIT P1, [R3+URZ+0x28c00], R0 ;  /* 0x028c0000030075a7 */ /* 0x000066000802017f */
[----:B-1----:R-:W-:Y:S05]  /*c3a0*/  @!P1 NANOSLEEP.SYNCS 0x989680 ;  /* 0x009896800000995d */ /* 0x002fea0003900000 */
[----:B------:R-:W1:Y:S02]  /*c3b0*/  @!P1 SYNCS.PHASECHK.TRANS64 P1, [R3+URZ+0x28c00], R0 ;  /* 0x028c0000030095a7 */ /* 0x000e64000802007f */
[----:B-1----:R-:W-:Y:S05]  /*c3c0*/  @!P1 BRA `(.L_x_20) ;  /* 0xfffffffc00ec9947 */ /* 0x002fea000383ffff */
[----:B------:R-:W-:Y:S05]  /*c3d0*/  BRA `(.L_x_99) ;  /* 0xffffff68000c7947 */ /* 0x000fea000383ffff */
.L_x_24:
[----:B--2---:R2:W3:Y:S02]  /*c3e0*/  SYNCS.PHASECHK.TRANS64.TRYWAIT P1, [R7+URZ+0x28c30], R8 ;  /* 0x028c3008070075a7 */ /* 0x0044e4000802017f */
[----:B---3--:R-:W-:Y:S05]  /*c3f0*/  @!P1 NANOSLEEP.SYNCS 0x989680 ;  /* 0x009896800000995d */ /* 0x008fea0003900000 */
[----:B------:R-:W3:Y:S02]  /*c400*/  @!P1 SYNCS.PHASECHK.TRANS64 P1, [R7+URZ+0x28c30], R8 ;  /* 0x028c3008070095a7 */ /* 0x000ee4000802007f */
[----:B---3--:R-:W-:Y:S05]  /*c410*/  @!P1 BRA `(.L_x_24) ;  /* 0xfffffffc00f09947 */ /* 0x008fea000383ffff */
[----:B------:R-:W-:Y:S05]  /*c420*/  BRA `(.L_x_23) ;  /* 0xffffff6800287947 */ /* 0x000fea000383ffff */
.L_x_29:
[----:B----4-:R4:W0:Y:S02]  /*c430*/  SYNCS.PHASECHK.TRANS64.TRYWAIT P1, [R7+URZ+0x28c50], R8 ;  /* 0x028c5008070075a7 */ /* 0x010824000802017f */
[----:B0-----:R-:W-:Y:S05]  /*c440*/  @!P1 NANOSLEEP.SYNCS 0x989680 ;  /* 0x009896800000995d */ /* 0x001fea0003900000 */
[----:B------:R-:W0:Y:S02]  /*c450*/  @!P1 SYNCS.PHASECHK.TRANS64 P1, [R7+URZ+0x28c50], R8 ;  /* 0x028c5008070095a7 */ /* 0x000e24000802007f */
[----:B0-----:R-:W-:Y:S05]  /*c460*/  @!P1 BRA `(.L_x_29) ;  /* 0xfffffffc00f09947 */ /* 0x001fea000383ffff */
[----:B------:R-:W-:Y:S05]  /*c470*/  BRA `(.L_x_28) ;  /* 0xffffff78003c7947 */ /* 0x000fea000383ffff */
.L_x_35:
[----:B--2---:R-:W-:-:S04]  /*c480*/  IMAD.U32 R3, RZ, RZ, UR21 ;  /* 0x00000015ff037e24 */ /* 0x004fc8000f8e00ff */
[----:B------:R2:W3:Y:S03]  /*c490*/  SYNCS.PHASECHK.TRANS64.TRYWAIT P2, [R3+URZ+0x28c30], R8 ;  /* 0x028c3008030075a7 */ /* 0x0004e6000804017f */
[----:B---3--:R-:W-:Y:S05]  /*c4a0*/  @!P2 NANOSLEEP.SYNCS 0x989680 ;  /* 0x009896800000a95d */ /* 0x008fea0003900000 */
[----:B------:R-:W3:Y:S02]  /*c4b0*/  @!P2 SYNCS.PHASECHK.TRANS64 P2, [R3+URZ+0x28c30], R8 ;  /* 0x028c30080300a5a7 */ /* 0x000ee4000804007f */
[----:B---3--:R-:W-:Y:S05]  /*c4c0*/  @!P2 BRA `(.L_x_35) ;  /* 0xfffffffc00eca947 */ /* 0x008fea000383ffff */
[----:B------:R-:W-:Y:S05]  /*c4d0*/  BRA `(.L_x_34) ;  /* 0xffffff7c00287947 */ /* 0x000fea000383ffff */
.L_x_40:
[----:B---3--:R-:W-:-:S04]  /*c4e0*/  IMAD.U32 R7, RZ, RZ, UR21 ;  /* 0x00000015ff077e24 */ /* 0x008fc8000f8e00ff */
[----:B------:R3:W4:Y:S03]  /*c4f0*/  SYNCS.PHASECHK.TRANS64.TRYWAIT P2, [R7+URZ+0x28c50], R8 ;  /* 0x028c5008070075a7 */ /* 0x000726000804017f */
[----:B----4-:R-:W-:Y:S05]  /*c500*/  @!P2 NANOSLEEP.SYNCS 0x989680 ;  /* 0x009896800000a95d */ /* 0x010fea0003900000 */
[----:B------:R-:W4:Y:S02]  /*c510*/  @!P2 SYNCS.PHASECHK.TRANS64 P2, [R7+URZ+0x28c50], R8 ;  /* 0x028c50080700a5a7 */ /* 0x000f24000804007f */
[----:B----4-:R-:W-:Y:S05]  /*c520*/  @!P2 BRA `(.L_x_40) ;  /* 0xfffffffc00eca947 */ /* 0x010fea000383ffff */
[----:B------:R-:W-:Y:S05]  /*c530*/  BRA `(.L_x_39) ;  /* 0xffffff90005c7947 */ /* 0x000fea000383ffff */
.L_x_53:
[----:B------:R-:W0:Y:S01]  /*c540*/  S2R R19, SR_TID.X ;  /* 0x0000000000137919 */ /* 0x000e220000002100 */
[----:B------:R-:W-:Y:S01]  /*c550*/  BSSY B0, `(.L_x_100) ;  /* 0x000000a000007945 */ /* 0x000fe20003800000 */
[----:B------:R-:W-:Y:S01]  /*c560*/  IMAD.MOV.U32 R12, RZ, RZ, RZ ;  /* 0x000000ffff0c7224 */ /* 0x000fe200078e00ff */
[----:B------:R-:W-:Y:S01]  /*c570*/  MOV R15, 0xffffffff ;  /* 0xffffffff000f7802 */ /* 0x000fe20000000f00 */
[----:B------:R-:W-:Y:S01]  /*c580*/  IMAD.MOV.U32 R11, RZ, RZ, 0x1f ;  /* 0x0000001fff0b7424 */ /* 0x000fe200078e00ff */
[----:B0-----:R-:W-:-:S04]  /*c590*/  SHF.R.U32.HI R19, RZ, 0x5, R19 ;  /* 0x00000005ff137819 */ /* 0x001fc80000011613 */
[----:B------:R-:W-:-:S05]  /*c5a0*/  LOP3.LUT R19, R19, 0x3, RZ, 0xc0, !PT ;  /* 0x0000000313137812 */ /* 0x000fca00078ec0ff */
[----:B------:R-:W-:-:S07]  /*c5b0*/  IMAD.MOV.U32 R13, RZ, RZ, R19 ;  /* 0x000000ffff0d7224 */ /* 0x000fce00078e0013 */
[----:B-1---5:R-:W-:Y:S05]  /*c5c0*/  WARPSYNC.COLLECTIVE R15, `(.L_x_101) ;  /* 0x000000000f087348 */ /* 0x022fea0003c00000 */
[----:B------:R0:W2:Y:S02]  /*c5d0*/  SHFL.IDX P6, R14, R13, R12, R11 ;  /* 0x0000000c0d0e7389 */ /* 0x0000a400000c000b */
[----:B012--5:R-:W-:Y:S01]  /*c5e0*/  ENDCOLLECTIVE ;  /* 0x000000000000791b */ /* 0x027fe20003800000 */
.L_x_101:
[----:B------:R-:W-:Y:S05]  /*c5f0*/  BSYNC B0 ;  /* 0x0000000000007941 */ /* 0x000fea0003800000 */
.L_x_100:
[----:B------:R-:W-:Y:S05]  /*c600*/  BRA `(.L_x_102) ;  /* 0xffffffd000207947 */ /* 0x000fea000383ffff */
.L_x_56:
[----:B0-----:R0:W1:Y:S02]  /*c610*/  SYNCS.PHASECHK.TRANS64.TRYWAIT P0, [R19+URZ+0x28c40], R0 ;  /* 0x028c4000130075a7 */ /* 0x001064000800017f */
[----:B-1----:R-:W-:Y:S05]  /*c620*/  @!P0 NANOSLEEP.SYNCS 0x989680 ;  /* 0x009896800000895d */ /* 0x002fea0003900000 */
[----:B------:R-:W1:Y:S02]  /*c630*/  @!P0 SYNCS.PHASECHK.TRANS64 P0, [R19+URZ+0x28c40], R0 ;  /* 0x028c4000130085a7 */ /* 0x000e64000800007f */
[----:B-1----:R-:W-:Y:S05]  /*c640*/  @!P0 BRA `(.L_x_56) ;  /* 0xfffffffc00f08947 */ /* 0x002fea000383ffff */
[----:B------:R-:W-:Y:S05]  /*c650*/  BRA `(.L_x_103) ;  /* 0xffffffd000a47947 */ /* 0x000fea000383ffff */
.L_x_57:
[----:B------:R-:W-:Y:S01]  /*c660*/  BSSY B0, `(.L_x_104) ;  /* 0x0000008000007945 */ /* 0x000fe20003800000 */
[----:B------:R-:W-:Y:S02]  /*c670*/  IMAD.MOV.U32 R13, RZ, RZ, R5 ;  /* 0x000000ffff0d7224 */ /* 0x000fe400078e0005 */
[----:B------:R-:W-:Y:S02]  /*c680*/  IMAD.MOV.U32 R12, RZ, RZ, RZ ;  /* 0x000000ffff0c7224 */ /* 0x000fe400078e00ff */
[----:B------:R-:W-:Y:S02]  /*c690*/  IMAD.MOV.U32 R11, RZ, RZ, 0x181f ;  /* 0x0000181fff0b7424 */ /* 0x000fe400078e00ff */
[----:B------:R-:W-:-:S07]  /*c6a0*/  IMAD.MOV.U32 R15, RZ, RZ, -0x1 ;  /* 0xffffffffff0f7424 */ /* 0x000fce00078e00ff */
[----:B------:R-:W-:Y:S05]  /*c6b0*/  WARPSYNC.COLLECTIVE R15, `(.L_x_105) ;  /* 0x000000000f087348 */ /* 0x000fea0003c00000 */
[----:B------:R0:W1:Y:S02]  /*c6c0*/  SHFL.IDX P6, R14, R13, R12, R11 ;  /* 0x0000000c0d0e7389 */ /* 0x00006400000c000b */
[----:B01----:R-:W-:Y:S01]  /*c6d0*/  ENDCOLLECTIVE ;  /* 0x000000000000791b */ /* 0x003fe20003800000 */
.L_x_105:
[----:B------:R-:W-:Y:S05]  /*c6e0*/  BSYNC B0 ;  /* 0x0000000000007941 */ /* 0x000fea0003800000 */
.L_x_104:
[----:B------:R-:W-:Y:S01]  /*c6f0*/  IMAD.MOV.U32 R13, RZ, RZ, R0 ;  /* 0x000000ffff0d7224 */ /* 0x000fe200078e0000 */
[----:B------:R-:W-:Y:S01]  /*c700*/  MOV R12, RZ ;  /* 0x000000ff000c7202 */ /* 0x000fe20000000f00 */
[----:B------:R-:W-:Y:S01]  /*c710*/  IMAD.MOV.U32 R11, RZ, RZ, 0x181f ;  /* 0x0000181fff0b7424 */ /* 0x000fe200078e00ff */
[----:B------:R-:W-:Y:S01]  /*c720*/  ISETP.GE.AND P2, PT, R35, 0x1, PT ;  /* 0x000000012300780c */ /* 0x000fe20003f46270 */
[----:B------:R-:W-:Y:S02]  /*c730*/  IMAD.MOV.U32 R15, RZ, RZ, -0x1 ;  /* 0xffffffffff0f7424 */ /* 0x000fe400078e00ff */
[----:B------:R-:W-:-:S10]  /*c740*/  IMAD.MOV.U32 R2, RZ, RZ, R14 ;  /* 0x000000ffff027224 */ /* 0x000fd400078e000e */
[----:B------:R-:W-:Y:S05]  /*c750*/  WARPSYNC.COLLECTIVE R15, `(.L_x_106) ;  /* 0x000000000f087348 */ /* 0x000fea0003c00000 */
[----:B------:R0:W1:Y:S02]  /*c760*/  SHFL.IDX P6, R14, R13, R12, R11 ;  /* 0x0000000c0d0e7389 */ /* 0x00006400000c000b */
[----:B01----:R-:W-:Y:S01]  /*c770*/  ENDCOLLECTIVE ;  /* 0x000000000000791b */ /* 0x003fe20003800000 */
.L_x_106:
[----:B------:R-:W-:Y:S01]  /*c780*/  @P2 LEA R7, R4, UR39, 0x1 ;  /* 0x0000002704072c11 */ /* 0x000fe2000f8e08ff */
[----:B------:R-:W-:Y:S02]  /*c790*/  IMAD.MOV.U32 R13, RZ, RZ, R5 ;  /* 0x000000ffff0d7224 */ /* 0x000fe400078e0005 */
[----:B------:R-:W-:Y:S01]  /*c7a0*/  IMAD.MOV.U32 R12, RZ, RZ, 0x1 ;  /* 0x00000001ff0c7424 */ /* 0x000fe200078e00ff */
[----:B------:R-:W-:-:S13]  /*c7b0*/  @P2 LEA R3, P0, R20, R14, 0x1 ;  /* 0x0000000e14032211 */ /* 0x000fda00078008ff */
[----:B------:R-:W-:Y:S05]  /*c7c0*/  WARPSYNC.COLLECTIVE R15, `(.L_x_107) ;  /* 0x000000000f087348 */ /* 0x000fea0003c00000 */
[----:B------:R0:W1:Y:S02]  /*c7d0*/  SHFL.IDX P6, R14, R13, R12, R11 ;  /* 0x0000000c0d0e7389 */ /* 0x00006400000c000b */
[----:B01----:R-:W-:Y:S01]  /*c7e0*/  ENDCOLLECTIVE ;  /* 0x000000000000791b */ /* 0x003fe20003800000 */
.L_x_107:
[----:B------:R-:W-:-:S05]  /*c7f0*/  @P2 IMAD.X R2, RZ, RZ, R2, P0 ;  /* 0x000000ffff022224 */ /* 0x000fca00000e0602 */
[----:B------:R-:W-:-:S04]  /*c800*/  @P2 LOP3.LUT R3, R3, R2, RZ, 0x3c, !PT ;  /* 0x0000000203032212 */ /* 0x000fc800078e3cff */
[C---:B------:R-:W-:Y:S02]  /*c810*/  @P2 LOP3.LUT R2, R3.reuse, R2, RZ, 0x3c, !PT ;  /* 0x0000000203022212 */ /* 0x040fe400078e3cff */
[----:B------:R-:W-:Y:S02]  /*c820*/  MOV R13, R0 ;  /* 0x00000000000d7202 */ /* 0x000fe40000000f00 */
[----:B------:R-:W-:-:S05]  /*c830*/  @P2 LOP3.LUT R3, R3, R2, RZ, 0x3c, !PT ;  /* 0x0000000203032212 */ /* 0x000fca00078e3cff */
[----:B------:R-:W-:Y:S01]  /*c840*/  @!PT LDS RZ, [RZ] ;  /* 0x00000000fffff984 */ /* 0x000fe20000000800 */
[----:B------:R-:W-:Y:S01]  /*c850*/  @!PT LDS RZ, [RZ] ;  /* 0x00000000fffff984 */ /* 0x000fe20000000800 */
[----:B------:R-:W-:Y:S01]  /*c860*/  @!PT LDS RZ, [RZ] ;  /* 0x00000000fffff984 */ /* 0x000fe20000000800 */
[----:B------:R0:W-:Y:S01]  /*c870*/  @P2 LDGSTS.E.BYPASS.LTC128B.128 [R7+0x22400], desc[UR50][R2.64], !P1 ;  /* 0x2240000002072fae */ /* 0x0001e2000c901d72 */
[----:B------:R-:W-:Y:S01]  /*c880*/  ISETP.GE.AND P2, PT, R35, 0x11, PT ;  /* 0x000000112300780c */ /* 0x000fe20003f46270 */
[----:B------:R-:W-:-:S12]  /*c890*/  IMAD.MOV.U32 R8, RZ, RZ, R14 ;  /* 0x000000ffff087224 */ /* 0x000fd800078e000e */
[----:B0-----:R-:W-:Y:S05]  /*c8a0*/  WARPSYNC.COLLECTIVE R15, `(.L_x_108) ;  /* 0x000000000f087348 */ /* 0x001fea0003c00000 */
[----:B------:R1:W2:Y:S02]  /*c8b0*/  SHFL.IDX P6, R14, R13, R12, R11 ;  /* 0x0000000c0d0e7389 */ /* 0x0002a400000c000b */
[----:B012---:R-:W-:Y:S01]  /*c8c0*/  ENDCOLLECTIVE ;  /* 0x000000000000791b */ /* 0x007fe20003800000 */
.L_x_108:
[----:B------:R-:W-:Y:S01]  /*c8d0*/  @P2 LEA R9, R4, UR39, 0x1 ;  /* 0x0000002704092c11 */ /* 0x000fe2000f8e08ff */
[----:B------:R-:W-:Y:S02]  /*c8e0*/  IMAD.MOV.U32 R13, RZ, RZ, R5 ;  /* 0x000000ffff0d7224 */ /* 0x000fe400078e0005 */
[----:B------:R-:W-:Y:S01]  /*c8f0*/  IMAD.MOV.U32 R12, RZ, RZ, 0x2 ;  /* 0x00000002ff0c7424 */ /* 0x000fe200078e00ff */
[----:B------:R-:W-:-:S13]  /*c900*/  @P2 LEA R6, P0, R20, R14, 0x1 ;  /* 0x0000000e14062211 */ /* 0x000fda00078008ff */
[----:B------:R-:W-:Y:S05]  /*c910*/  WARPSYNC.COLLECTIVE R15, `(.L_x_109) ;  /* 0x000000000f087348 */ /* 0x000fea0003c00000 */
[----:B------:R0:W1:Y:S02]  /*c920*/  SHFL.IDX P6, R14, R13, R12, R11 ;  /* 0x0000000c0d0e7389 */ /* 0x00006400000c000b */
[----:B01----:R-:W-:Y:S01]  /*c930*/  ENDCOLLECTIVE ;  /* 0x000000000000791b */ /* 0x003fe20003800000 */
.L_x_109:
[----:B------:R-:W-:Y:S02]  /*c940*/  @P2 IMAD.X R8, RZ, RZ, R8, P0 ;  /* 0x000000ffff082224 */ /* 0x000fe400000e0608 */
[----:B------:R-:W-:Y:S02]  /*c950*/  @P2 IMAD.MOV.U32 R2, RZ, RZ, R6 ;  /* 0x000000ffff022224 */ /* 0x000fe400078e0006 */
[----:B------:R-:W-:-:S05]  /*c960*/  @P2 IMAD.MOV.U32 R3, RZ, RZ, R8 ;  /* 0x000000ffff032224 */ /* 0x000fca00078e0008 */
[----:B------:R-:W-:Y:S01]  /*c970*/  @!PT LDS RZ, [RZ] ;  /* 0x00000000fffff984 */ /* 0x000fe20000000800 */
[----:B------:R-:W-:Y:S01]  /*c980*/  @!PT LDS RZ, [RZ] ;  /* 0x00000000fffff984 */ /* 0x000fe20000000800 */
[----:B------:R-:W-:Y:S01]  /*c990*/  @!PT LDS RZ, [RZ] ;  /* 0x00000000fffff984 */ /* 0x000fe20000000800 */
[----:B------:R0:W-:Y:S01]  /*c9a0*/  @P2 LDGSTS.E.BYPASS.LTC128B.128 [R9+0x22c00], desc[UR50][R2.64], !P1 ;  /* 0x22c0000002092fae */ /* 0x0001e2000c901d72 */
[----:B------:R-:W-:Y:S02]  /*c9b0*/  ISETP.GE.AND P2, PT, R35, 0x21, PT ;  /* 0x000000212300780c */ /* 0x000fe40003f46270 */
[----:B------:R-:W-:Y:S01]  /*c9c0*/  MOV R13, R0 ;  /* 0x00000000000d7202 */ /* 0x000fe20000000f00 */
[----:B0-----:R-:W-:-:S10]  /*c9d0*/  IMAD.MOV.U32 R2, RZ, RZ, R14 ;  /* 0x000000ffff027224 */ /* 0x001fd400078e000e */
[----:B------:R-:W-:Y:S05]  /*c9e0*/  WARPSYNC.COLLECTIVE R15, `(.L_x_110) ;  /* 0x000000000f087348 */ /* 0x000fea0003c00000 */
[----:B------:R0:W1:Y:S02]  /*c9f0*/  SHFL.IDX P6, R14, R13, R12, R11 ;  /* 0x0000000c0d0e7389 */ /* 0x00006400000c000b */
[----:B01----:R-:W-:Y:S01]  /*ca00*/  ENDCOLLECTIVE ;  /* 0x000000000000791b */ /* 0x003fe20003800000 */
.L_x_110:
[----:B------:R-:W-:Y:S01]  /*ca10*/  @P2 LEA R6, R4, UR39, 0x1 ;  /* 0x0000002704062c11 */ /* 0x000fe2000f8e08ff */
[----:B------:R-:W-:Y:S02]  /*ca20*/  IMAD.MOV.U32 R13, RZ, RZ, R5 ;  /* 0x000000ffff0d7224 */ /* 0x000fe400078e0005 */
[----:B------:R-:W-:Y:S01]  /*ca30*/  IMAD.MOV.U32 R12, RZ, RZ, 0x3 ;  /* 0x00000003ff0c7424 */ /* 0x000fe200078e00ff */
[----:B------:R-:W-:-:S13]  /*ca40*/  @P2 LEA R7, P0, R20, R14, 0x1 ;  /* 0x0000000e14072211 */ /* 0x000fda00078008ff */
[----:B------:R-:W-:Y:S05]  /*ca50*/  WARPSYNC.COLLECTIVE R15, `(.L_x_111) ;  /* 0x000000000f087348 */ /* 0x000fea0003c00000 */
[----:B------:R0:W1:Y:S02]  /*ca60*/  SHFL.IDX P6, R14, R13, R12, R11 ;  /* 0x0000000c0d0e7389 */ /* 0x00006400000c000b */
[----:B01----:R-:W-:Y:S01]  /*ca70*/  ENDCOLLECTIVE ;  /* 0x000000000000791b */ /* 0x003fe20003800000 */
.L_x_111:
[----:B------:R-:W-:Y:S02]  /*ca80*/  @P2 IMAD.X R10, RZ, RZ, R2, P0 ;  /* 0x000000ffff0a2224 */ /* 0x000fe400000e0602 */
[----:B------:R-:W-:Y:S02]  /*ca90*/  @P2 IMAD.MOV.U32 R2, RZ, RZ, R7 ;  /* 0x000000ffff022224 */ /* 0x000fe400078e0007 */
[----:B------:R-:W-:-:S05]  /*caa0*/  @P2 IMAD.MOV.U32 R3, RZ, RZ, R10 ;  /* 0x000000ffff032224 */ /* 0x000fca00078e000a */
[----:B------:R-:W-:Y:S01]  /*cab0*/  @!PT LDS RZ, [RZ] ;  /* 0x00000000fffff984 */ /* 0x000fe20000000800 */
[----:B------:R-:W-:Y:S01]  /*cac0*/  @!PT LDS RZ, [RZ] ;  /* 0x00000000fffff984 */ /* 0x000fe20000000800 */
[----:B------:R-:W-:Y:S01]  /*cad0*/  @!PT LDS RZ, [RZ] ;  /* 0x00000000fffff984 */ /* 0x000fe20000000800 */
[----:B------:R0:W-:Y:S01]  /*cae0*/  @P2 LDGSTS.E.BYPASS.LTC128B.128 [R6+0x23400], desc[UR50][R2.64], !P1 ;  /* 0x2340000002062fae */ /* 0x0001e2000c901d72 */
[----:B------:R-:W-:Y:S01]  /*caf0*/  MOV R13, R0 ;  /* 0x00000000000d7202 */ /* 0x000fe20000000f00 */
[----:B------:R-:W-:-:S07]  /*cb00*/  IMAD.MOV.U32 R5, RZ, RZ, R14 ;  /* 0x000000ffff057224 */ /* 0x000fce00078e000e */
[----:B0-----:R-:W-:Y:S05]  /*cb10*/  WARPSYNC.COLLECTIVE R15, `(.L_x_112) ;  /* 0x000000000f087348 */ /* 0x001fea0003c00000 */
[----:B------:R1:W2:Y:S02]  /*cb20*/  SHFL.IDX P6, R14, R13, R12, R11 ;  /* 0x0000000c0d0e7389 */ /* 0x0002a400000c000b */
[----:B012---:R-:W-:Y:S01]  /*cb30*/  ENDCOLLECTIVE ;  /* 0x000000000000791b */ /* 0x007fe20003800000 */
.L_x_112:
[----:B------:R-:W-:Y:S05]  /*cb40*/  BRA `(.L_x_113) ;  /* 0xffffffd000587947 */ /* 0x000fea000383ffff */
.L_x_61:
[----:B------:R-:W-:Y:S01]  /*cb50*/  IMAD.MOV.U32 R13, RZ, RZ, R5 ;  /* 0x000000ffff0d7224 */ /* 0x000fe200078e0005 */
[----:B------:R-:W-:Y:S01]  /*cb60*/  LEA R0, R0, R37, 0x6 ;  /* 0x0000002500007211 */ /* 0x000fe200078e30ff */
[----:B------:R-:W-:Y:S02]  /*cb70*/  IMAD.MOV.U32 R12, RZ, RZ, RZ ;  /* 0x000000ffff0c7224 */ /* 0x000fe400078e00ff */
[----:B------:R-:W-:Y:S01]  /*cb80*/  IMAD.MOV.U32 R11, RZ, RZ, 0x181f ;  /* 0x0000181fff0b7424 */ /* 0x000fe200078e00ff */
[C---:B------:R-:W-:Y:S01]  /*cb90*/  ISETP.GE.AND P0, PT, R0.reuse, UR37, PT ;  /* 0x0000002500007c0c */ /* 0x040fe2000bf06270 */
[----:B------:R-:W-:Y:S02]  /*cba0*/  IMAD.MOV.U32 R15, RZ, RZ, -0x1 ;  /* 0xffffffffff0f7424 */ /* 0x000fe400078e00ff */
[----:B------:R-:W-:-:S10]  /*cbb0*/  VIADD R6, R0, 0x10 ;  /* 0x0000001000067836 */ /* 0x000fd40000000000 */
[----:B-1----:R-:W-:Y:S05]  /*cbc0*/  WARPSYNC.COLLECTIVE R15, `(.L_x_114) ;  /* 0x000000000f087348 */ /* 0x002fea0003c00000 */
[----:B------:R0:W2:Y:S02]  /*cbd0*/  SHFL.IDX P6, R14, R13, R12, R11 ;  /* 0x0000000c0d0e7389 */ /* 0x0000a400000c000b */
[----:B012---:R-:W-:Y:S01]  /*cbe0*/  ENDCOLLECTIVE ;  /* 0x000000000000791b */ /* 0x007fe20003800000 */
.L_x_114:
[----:B------:R-:W-:Y:S02]  /*cbf0*/  IMAD.MOV.U32 R13, RZ, RZ, R4 ;  /* 0x000000ffff0d7224 */ /* 0x000fe400078e0004 */
[----:B------:R-:W-:-:S07]  /*cc00*/  IMAD.MOV.U32 R2, RZ, RZ, R14 ;  /* 0x000000ffff027224 */ /* 0x000fce00078e000e */
[----:B------:R-:W-:Y:S05]  /*cc10*/  WARPSYNC.COLLECTIVE R15, `(.L_x_115) ;  /* 0x000000000f087348 */ /* 0x000fea0003c00000 */
[----:B------:R0:W1:Y:S02]  /*cc20*/  SHFL.IDX P6, R14, R13, R12, R11 ;  /* 0x0000000c0d0e7389 */ /* 0x00006400000c000b */
[----:B01----:R-:W-:Y:S01]  /*cc30*/  ENDCOLLECTIVE ;  /* 0x000000000000791b */ /* 0x003fe20003800000 */
.L_x_115:
[----:B------:R-:W-:Y:S02]  /*cc40*/  IMAD.MOV.U32 R13, RZ, RZ, R5 ;  /* 0x000000ffff0d7224 */ /* 0x000fe400078e0005 */
[----:B------:R-:W-:Y:S01]  /*cc50*/  IMAD.MOV.U32 R12, RZ, RZ, 0x1 ;  /* 0x00000001ff0c7424 */ /* 0x000fe200078e00ff */
[----:B------:R-:W-:-:S05]  /*cc60*/  @!P0 LEA R14, P1, R9, R14, 0x1 ;  /* 0x0000000e090e8211 */ /* 0x000fca00078208ff */
[----:B------:R-:W-:Y:S02]  /*cc70*/  @!P0 IMAD.X R3, RZ, RZ, R2, P1 ;  /* 0x000000ffff038224 */ /* 0x000fe400008e0602 */
[----:B------:R-:W-:-:S07]  /*cc80*/  @!P0 IMAD.MOV.U32 R2, RZ, RZ, R14 ;  /* 0x000000ffff028224 */ /* 0x000fce00078e000e */
[----:B------:R-:W-:Y:S05]  /*cc90*/  WARPSYNC.COLLECTIVE R15, `(.L_x_116) ;  /* 0x000000000f087348 */ /* 0x000fea0003c00000 */
[----:B------:R0:W1:Y:S02]  /*cca0*/  SHFL.IDX P6, R14, R13, R12, R11 ;  /* 0x0000000c0d0e7389 */ /* 0x00006400000c000b */
[----:B01----:R-:W-:Y:S01]  /*ccb0*/  ENDCOLLECTIVE ;  /* 0x000000000000791b */ /* 0x003fe20003800000 */
.L_x_116:
[----:B------:R-:W-:Y:S01]  /*ccc0*/  @!PT LDS RZ, [RZ] ;  /* 0x00000000fffff984 */ /* 0x000fe20000000800 */
[----:B------:R-:W-:Y:S01]  /*ccd0*/  @!PT LDS RZ, [RZ] ;  /* 0x00000000fffff984 */ /* 0x000fe20000000800 */
[----:B------:R-:W-:Y:S01]  /*cce0*/  @!PT LDS RZ, [RZ] ;  /* 0x00000000fffff984 */ /* 0x000fe20000000800 */
[----:B------:R0:W-:Y:S01]  /*ccf0*/  @!P0 LDGSTS.E.BYPASS.LTC128B.128 [R8+0x20400], desc[UR50][R2.64], !P5 ;  /* 0x2040000002088fae */ /* 0x0001e2000e901d72 */
[----:B------:R-:W-:Y:S02]  /*cd00*/  ISETP.GE.AND P0, PT, R6, UR37, PT ;  /* 0x0000002506007c0c */ /* 0x000fe4000bf06270 */
[----:B------:R-:W-:Y:S01]  /*cd10*/  MOV R13, R4 ;  /* 0x00000004000d7202 */ /* 0x000fe20000000f00 */
[----:B------:R-:W-:-:S10]  /*cd20*/  IMAD.MOV.U32 R6, RZ, RZ, R14 ;  /* 0x000000ffff067224 */ /* 0x000fd400078e000e */
[----:B0-----:R-:W-:Y:S05]  /*cd30*/  WARPSYNC.COLLECTIVE R15, `(.L_x_117) ;  /* 0x000000000f087348 */ /* 0x001fea0003c00000 */
[----:B------:R1:W2:Y:S02]  /*cd40*/  SHFL.IDX P6, R14, R13, R12, R11 ;  /* 0x0000000c0d0e7389 */ /* 0x0002a400000c000b */
[----:B012---:R-:W-:Y:S01]  /*cd50*/  ENDCOLLECTIVE ;  /* 0x000000000000791b */ /* 0x007fe20003800000 */
.L_x_117:
[----:B------:R-:W-:Y:S02]  /*cd60*/  IMAD.MOV.U32 R13, RZ, RZ, R5 ;  /* 0x000000ffff0d7224 */ /* 0x000fe400078e0005 */
[----:B------:R-:W-:Y:S01]  /*cd70*/  IMAD.MOV.U32 R12, RZ, RZ, 0x2 ;  /* 0x00000002ff0c7424 */ /* 0x000fe200078e00ff */
[----:B------:R-:W-:-:S13]  /*cd80*/  @!P0 LEA R2, P1, R9, R14, 0x1 ;  /* 0x0000000e09028211 */ /* 0x000fda00078208ff */
[----:B------:R-:W-:Y:S05]  /*cd90*/  WARPSYNC.COLLECTIVE R15, `(.L_x_118) ;  /* 0x000000000f087348 */ /* 0x000fea0003c00000 */
[----:B------:R0:W1:Y:S02]  /*cda0*/  SHFL.IDX P6, R14, R13, R12, R11 ;  /* 0x0000000c0d0e7389 */ /* 0x00006400000c000b */
[----:B01----:R-:W-:Y:S01]  /*cdb0*/  ENDCOLLECTIVE ;  /* 0x000000000000791b */ /* 0x003fe20003800000 */
.L_x_118:
[----:B------:R-:W-:Y:S02]  /*cdc0*/  @!P0 IMAD.X R3, RZ, RZ, R6, P1 ;  /* 0x000000ffff038224 */ /* 0x000fe400008e0606 */
[----:B------:R-:W-:-:S03]  /*cdd0*/  VIADD R6, R0, 0x20 ;  /* 0x0000002000067836 */ /* 0x000fc60000000000 */
[----:B------:R-:W-:Y:S01]  /*cde0*/  @!PT LDS RZ, [RZ] ;  /* 0x00000000fffff984 */ /* 0x000fe20000000800 */
[----:B------:R-:W-:Y:S01]  /*cdf0*/  @!PT LDS RZ, [RZ] ;  /* 0x00000000fffff984 */ /* 0x000fe20000000800 */
[----:B------:R-:W-:Y:S01]  /*ce00*/  @!PT LDS RZ, [RZ] ;  /* 0x00000000fffff984 */ /* 0x000fe20000000800 */
[----:B------:R0:W-:Y:S02]  /*ce10*/  @!P0 LDGSTS.E.BYPASS.LTC128B.128 [R8+0x20c00], desc[UR50][R2.64], !P5 ;  /* 0x20c0000002088fae */ /* 0x0001e4000e901d72 */
[----:B------:R-:W-:Y:S01]  /*ce20*/  ISETP.GE.AND P0, PT, R6, UR37, PT ;  /* 0x0000002506007c0c */ /* 0x000fe2000bf06270 */
[----:B------:R-:W-:Y:S02]  /*ce30*/  IMAD.MOV.U32 R13, RZ, RZ, R4 ;  /* 0x000000ffff0d7224 */ /* 0x000fe400078e0004 */
[----:B------:R-:W-:-:S10]  /*ce40*/  IMAD.MOV.U32 R6, RZ, RZ, R14 ;  /* 0x000000ffff067224 */ /* 0x000fd400078e000e */
[----:B0-----:R-:W-:Y:S05]  /*ce50*/  WARPSYNC.COLLECTIVE R15, `(.L_x_119) ;  /* 0x000000000f087348 */ /* 0x001fea0003c00000 */
[----:B------:R1:W2:Y:S02]  /*ce60*/  SHFL.IDX P6, R14, R13, R12, R11 ;  /* 0x0000000c0d0e7389 */ /* 0x0002a400000c000b */
[----:B012---:R-:W-:Y:S01]  /*ce70*/  ENDCOLLECTIVE ;  /* 0x000000000000791b */ /* 0x007fe20003800000 */
.L_x_119:
[----:B------:R-:W-:Y:S02]  /*ce80*/  IMAD.MOV.U32 R13, RZ, RZ, R5 ;  /* 0x000000ffff0d7224 */ /* 0x000fe400078e0005 */
[----:B------:R-:W-:Y:S01]  /*ce90*/  IMAD.MOV.U32 R12, RZ, RZ, 0x3 ;  /* 0x00000003ff0c7424 */ /* 0x000fe200078e00ff */
[----:B------:R-:W-:-:S13]  /*cea0*/  @!P0 LEA R2, P1, R9, R14, 0x1 ;  /* 0x0000000e09028211 */ /* 0x000fda00078208ff */
[----:B------:R-:W-:Y:S05]  /*ceb0*/  WARPSYNC.COLLECTIVE R15, `(.L_x_120) ;  /* 0x000000000f087348 */ /* 0x000fea0003c00000 */
[----:B------:R0:W1:Y:S02]  /*cec0*/  SHFL.IDX P6, R14, R13, R12, R11 ;  /* 0x0000000c0d0e7389 */ /* 0x00006400000c000b */
[----:B01----:R-:W-:Y:S01]  /*ced0*/  ENDCOLLECTIVE ;  /* 0x000000000000791b */ /* 0x003fe20003800000 */
.L_x_120:
[----:B------:R-:W-:-:S05]  /*cee0*/  @!P0 IADD3.X R3, RZ, R6, RZ, P1, !PT ;  /* 0x00000006ff038210 */ /* 0x000fca0000ffe4ff */
[----:B------:R-:W-:Y:S01]  /*cef0*/  @!PT LDS RZ, [RZ] ;  /* 0x00000000fffff984 */ /* 0x000fe20000000800 */
[----:B------:R-:W-:Y:S01]  /*cf00*/  @!PT LDS RZ, [RZ] ;  /* 0x00000000fffff984 */ /* 0x000fe20000000800 */
[----:B------:R-:W-:Y:S01]  /*cf10*/  @!PT LDS RZ, [RZ] ;  /* 0x00000000fffff984 */ /* 0x000fe20000000800 */
[----:B------:R0:W-:Y:S01]  /*cf20*/  @!P0 LDGSTS.E.BYPASS.LTC128B.128 [R8+0x21400], desc[UR50][R2.64], !P5 ;  /* 0x2140000002088fae */ /* 0x0001e2000e901d72 */
[----:B------:R-:W-:Y:S02]  /*cf30*/  IMAD.MOV.U32 R13, RZ, RZ, R4 ;  /* 0x000000ffff0d7224 */ /* 0x000fe400078e0004 */
[----:B------:R-:W-:-:S07]  /*cf40*/  IMAD.MOV.U32 R5, RZ, RZ, R14 ;  /* 0x000000ffff057224 */ /* 0x000fce00078e000e */
[----:B0-----:R-:W-:Y:S05]  /*cf50*/  WARPSYNC.COLLECTIVE R15, `(.L_x_121) ;  /* 0x000000000f087348 */ /* 0x001fea0003c00000 */
[----:B------:R1:W2:Y:S02]  /*cf60*/  SHFL.IDX P6, R14, R13, R12, R11 ;  /* 0x0000000c0d0e7389 */ /* 0x0002a400000c000b */
[----:B012---:R-:W-:Y:S01]  /*cf70*/  ENDCOLLECTIVE ;  /* 0x000000000000791b */ /* 0x007fe20003800000 */
.L_x_121:
[----:B------:R-:W-:Y:S05]  /*cf80*/  BRA `(.L_x_122) ;  /* 0xffffffd400147947 */ /* 0x000fea000383ffff */
.L_x_63:
[----:B0-----:R-:W-:-:S04]  /*cf90*/  IMAD.U32 R3, RZ, RZ, UR39 ;  /* 0x00000027ff037e24 */ /* 0x001fc8000f8e00ff */
[----:B------:R0:W2:Y:S03]  /*cfa0*/  SYNCS.PHASECHK.TRANS64.TRYWAIT P0, [R3+URZ+0x28c20], R0 ;  /* 0x028c2000030075a7 */ /* 0x0000a6000800017f */
[----:B--2---:R-:W-:Y:S05]  /*cfb0*/  @!P0 NANOSLEEP.SYNCS 0x989680 ;  /* 0x009896800000895d */ /* 0x004fea0003900000 */
[----:B------:R-:W2:Y:S02]  /*cfc0*/  @!P0 SYNCS.PHASECHK.TRANS64 P0, [R3+URZ+0x28c20], R0 ;  /* 0x028c2000030085a7 */ /* 0x000ea4000800007f */
[----:B--2---:R-:W-:Y:S05]  /*cfd0*/  @!P0 BRA `(.L_x_63) ;  /* 0xfffffffc00ec8947 */ /* 0x004fea000383ffff */
[----:B------:R-:W-:Y:S05]  /*cfe0*/  BRA `(.L_x_123) ;  /* 0xffffffd400487947 */ /* 0x000fea000383ffff */
.L_x_66:
[----:B0-----:R0:W2:Y:S02]  /*cff0*/  SYNCS.PHASECHK.TRANS64.TRYWAIT P0, [R19+URZ+0x28c60], R0 ;  /* 0x028c6000130075a7 */ /* 0x0010a4000800017f */
[----:B--2---:R-:W-:Y:S05]  /*d000*/  @!P0 NANOSLEEP.SYNCS 0x989680 ;  /* 0x009896800000895d */ /* 0x004fea0003900000 */
[----:B------:R-:W2:Y:S02]  /*d010*/  @!P0 SYNCS.PHASECHK.TRANS64 P0, [R19+URZ+0x28c60], R0 ;  /* 0x028c6000130085a7 */ /* 0x000ea4000800007f */
[----:B--2---:R-:W-:Y:S05]  /*d020*/  @!P0 BRA `(.L_x_66) ;  /* 0xfffffffc00f08947 */ /* 0x004fea000383ffff */
[----:B------:R-:W-:Y:S05]  /*d030*/  BRA `(.L_x_124) ;  /* 0xffffffd400587947 */ /* 0x000fea000383ffff */
.L_x_67:
[----:B------:R-:W-:Y:S01]  /*d040*/  BSSY B0, `(.L_x_125) ;  /* 0x0000008000007945 */ /* 0x000fe20003800000 */
[----:B------:R-:W-:Y:S01]  /*d050*/  IMAD.MOV.U32 R13, RZ, RZ, R10 ;  /* 0x000000ffff0d7224 */ /* 0x000fe200078e000a */
[----:B------:R-:W-:Y:S01]  /*d060*/  MOV R12, RZ ;  /* 0x000000ff000c7202 */ /* 0x000fe20000000f00 */
[----:B------:R-:W-:Y:S02]  /*d070*/  IMAD.MOV.U32 R11, RZ, RZ, 0x181f ;  /* 0x0000181fff0b7424 */ /* 0x000fe400078e00ff */
[----:B------:R-:W-:-:S07]  /*d080*/  IMAD.MOV.U32 R15, RZ, RZ, -0x1 ;  /* 0xffffffffff0f7424 */ /* 0x000fce00078e00ff */
[----:B01----:R-:W-:Y:S05]  /*d090*/  WARPSYNC.COLLECTIVE R15, `(.L_x_126) ;  /* 0x000000000f087348 */ /* 0x003fea0003c00000 */
[----:B------:R2:W3:Y:S02]  /*d0a0*/  SHFL.IDX P6, R14, R13, R12, R11 ;  /* 0x0000000c0d0e7389 */ /* 0x0004e400000c000b */
[----:B0123--:R-:W-:Y:S01]  /*d0b0*/  ENDCOLLECTIVE ;  /* 0x000000000000791b */ /* 0x00ffe20003800000 */
.L_x_126:
[----:B------:R-:W-:Y:S05]  /*d0c0*/  BSYNC B0 ;  /* 0x0000000000007941 */ /* 0x000fea0003800000 */
.L_x_125:
[----:B------:R-:W0:Y:S01]  /*d0d0*/  S2R R0, SR_TID.X ;  /* 0x0000000000007919 */ /* 0x000e220000002100 */
[----:B------:R-:W-:Y:S01]  /*d0e0*/  IMAD.MOV.U32 R13, RZ, RZ, R8 ;  /* 0x000000ffff0d7224 */ /* 0x000fe200078e0008 */
[----:B------:R-:W-:Y:S01]  /*d0f0*/  MOV R15, 0xffffffff ;  /* 0xffffffff000f7802 */ /* 0x000fe20000000f00 */
[----:B------:R-:W-:Y:S01]  /*d100*/  IMAD.MOV.U32 R12, RZ, RZ, RZ ;  /* 0x000000ffff0c7224 */ /* 0x000fe200078e00ff */
[----:B------:R-:W-:Y:S01]  /*d110*/  LOP3.LUT P5, RZ, R16, 0x20000000, RZ, 0xc0, !PT ;  /* 0x2000000010ff7812 */ /* 0x000fe200078ac0ff */
[----:B------:R-:W-:Y:S01]  /*d120*/  IMAD.MOV.U32 R11, RZ, RZ, 0x181f ;  /* 0x0000181fff0b7424 */ /* 0x000fe200078e00ff */
[----:B------:R-:W-:Y:S01]  /*d130*/  LEA R9, R9, UR39, 0x1 ;  /* 0x0000002709097c11 */ /* 0x000fe2000f8e08ff */
[----:B------:R-:W-:Y:S01]  /*d140*/  IMAD.MOV.U32 R3, RZ, RZ, R14 ;  /* 0x000000ffff037224 */ /* 0x000fe200078e000e */
[----:B------:R-:W-:-:S09]  /*d150*/  P2R R4, PR, RZ, 0x20 ;  /* 0x00000020ff047803 */ /* 0x000fd20000000000 */
[----:B0-----:R-:W-:Y:S05]  /*d160*/  WARPSYNC.COLLECTIVE R15, `(.L_x_127) ;  /* 0x000000000f087348 */ /* 0x001fea0003c00000 */
[----:B------:R1:W2:Y:S02]  /*d170*/  SHFL.IDX P6, R14, R13, R12, R11 ;  /* 0x0000000c0d0e7389 */ /* 0x0002a400000c000b */
[----:B012---:R-:W-:Y:S01]  /*d180*/  ENDCOLLECTIVE ;  /* 0x000000000000791b */ /* 0x007fe20003800000 */
.L_x_127:
[----:B------:R-:W-:Y:S02]  /*d190*/  LOP3.LUT P5, RZ, R30, 0x40, RZ, 0xc0, !PT ;  /* 0x000000401eff7812 */ /* 0x000fe400078ac0ff */
[C---:B------:R-:W-:Y:S02]  /*d1a0*/  LOP3.LUT P4, RZ, R16.reuse, 0x4000000, RZ, 0xc0, !PT ;  /* 0x0400000010ff7812 */ /* 0x040fe4000788c0ff */
[C---:B------:R-:W-:Y:S02]  /*d1b0*/  LOP3.LUT P3, RZ, R16.reuse, 0x800000, RZ, 0xc0, !PT ;  /* 0x0080000010ff7812 */ /* 0x040fe4000786c0ff */
[C---:B------:R-:W-:Y:S02]  /*d1c0*/  LOP3.LUT P2, RZ, R16.reuse, 0x400000, RZ, 0xc0, !PT ;  /* 0x0040000010ff7812 */ /* 0x040fe4000784c0ff */
[----:B------:R-:W-:Y:S01]  /*d1d0*/  LOP3.LUT P1, RZ, R16, 0x200000, RZ, 0xc0, !PT ;  /* 0x0020000010ff7812 */ /* 0x000fe2000782c0ff */
[----:B------:R-:W-:Y:S02]  /*d1e0*/  IMAD.MOV.U32 R13, RZ, RZ, R10 ;  /* 0x000000ffff0d7224 */ /* 0x000fe400078e000a */
[----:B------:R-:W-:-:S02]  /*d1f0*/  IMAD.MOV.U32 R12, RZ, RZ, 0x1 ;  /* 0x00000001ff0c7424 */ /* 0x000fc400078e00ff */
[----:B------:R-:W-:Y:S02]  /*d200*/  IMAD.SHL.U32 R0, R0, 0x8, RZ ;  /* 0x0000000800007824 */ /* 0x000fe400078e00ff */
[----:B------:R-:W-:Y:S01]  /*d210*/  IMAD.MOV.U32 R2, RZ, RZ, R14 ;  /* 0x000000ffff027224 */ /* 0x000fe200078e000e */
[----:B------:R-:W-:Y:S02]  /*d220*/  LOP3.LUT P6, RZ, R30, 0x1, RZ, 0xc0, !PT ;  /* 0x000000011eff7812 */ /* 0x000fe400078cc0ff */
[----:B------:R-:W-:-:S05]  /*d230*/  LOP3.LUT R0, R0, 0x38, RZ, 0xc0, !PT ;  /* 0x0000003800007812 */ /* 0x000fca00078ec0ff */
[----:B------:R-:W-:-:S05]  /*d240*/  IMAD.SHL.U32 R0, R0, 0x2, RZ ;  /* 0x0000000200007824 */ /* 0x000fca00078e00ff */
[----:B------:R-:W-:-:S05]  /*d250*/  IADD3 R2, P0, R2, R0, RZ ;  /* 0x0000000002027210 */ /* 0x000fca0007f1e0ff */
[----:B------:R-:W-:Y:S01]  /*d260*/  IMAD.X R3, RZ, RZ, R3, P0 ;  /* 0x000000ffff037224 */ /* 0x000fe200000e0603 */
[----:B------:R-:W-:-:S04]  /*d270*/  LOP3.LUT P0, RZ, R30, 0x8, RZ, 0xc0, !PT ;  /* 0x000000081eff7812 */ /* 0x000fc8000780c0ff */
[----:B------:R-:W-:Y:S01]  /*d280*/  @!PT LDS RZ, [RZ] ;  /* 0x00000000fffff984 */ /* 0x000fe20000000800 */
[----:B------:R-:W-:Y:S01]  /*d290*/  @!PT LDS RZ, [RZ] ;  /* 0x00000000fffff984 */ /* 0x000fe20000000800 */
[----:B------:R-:W-:Y:S01]  /*d2a0*/  @!PT LDS RZ, [RZ] ;  /* 0x00000000fffff984 */ /* 0x000fe20000000800 */
[----:B------:R0:W-:Y:S01]  /*d2b0*/  LDGSTS.E.BYPASS.LTC128B.128 [R9+0x400], desc[UR50][R2.64], !P5 ;  /* 0x0040000002097fae */ /* 0x0001e2000e901d72 */
[----:B------:R-:W-:-:S08]  /*d2c0*/  ISETP.NE.AND P5, PT, R4, RZ, PT ;  /* 0x000000ff0400720c */ /* 0x000fd00003fa5270 */
[----:B------:R0:W-:Y:S04]  /*d2d0*/  LDGSTS.E.BYPASS.LTC128B.128 [R9+0x2400], desc[UR50][R2.64+0x80], !P0 ;  /* 0x0240008002097fae */ /* 0x0001e8000c101d72 */
[----:B------:R0:W-:Y:S02]  /*d2e0*/  LDGSTS.E.BYPASS.LTC128B.128 [R9+0x4400], desc[UR50][R2.64+0x100], !P6 ;  /* 0x0440010002097fae */ /* 0x0001e4000f101d72 */
[----:B0-----:R-:W-:Y:S05]  /*d2f0*/  WARPSYNC.COLLECTIVE R15, `(.L_x_128) ;  /* 0x000000000f087348 */ /* 0x001fea0003c00000 */
[----:B------:R1:W2:Y:S02]  /*d300*/  SHFL.IDX P6, R14, R13, R12, R11 ;  /* 0x0000000c0d0e7389 */ /* 0x0002a400000c000b */
[----:B012---:R-:W-:Y:S01]  /*d310*/  ENDCOLLECTIVE ;  /* 0x000000000000791b */ /* 0x007fe20003800000 */
.L_x_128:
[----:B------:R-:W-:Y:S01]  /*d320*/  @!PT LDS RZ, [RZ] ;  /* 0x00000000fffff984 */ /* 0x000fe20000000800 */
[----:B------:R-:W-:Y:S01]  /*d330*/  @!PT LDS RZ, [RZ] ;  /* 0x00000000fffff984 */ /* 0x000fe20000000800 */
[----:B------:R-:W-:Y:S01]  /*d340*/  @!PT LDS RZ, [RZ] ;  /* 0x00000000fffff984 */ /* 0x000fe20000000800 */
[----:B------:R-:W-:Y:S01]  /*d350*/  LDGSTS.E.BYPASS.LTC128B.128 [R9+0x6400], desc[UR50][R2.64+0x180], !P5 ;  /* 0x0640018002097fae */ /* 0x000fe2000e901d72 */
[----:B------:R-:W-:-:S03]  /*d360*/  LOP3.LUT P5, RZ, R16, 0x10000000, RZ, 0xc0, !PT ;  /* 0x1000000010ff7812 */ /* 0x000fc600078ac0ff */
[----:B------:R-:W-:Y:S01]  /*d370*/  LDGSTS.E.BYPASS.LTC128B.128 [R9+0x8400], desc[UR50][R2.64+0x200], !P4 ;  /* 0x0840020002097fae */ /* 0x000fe2000e101d72 */
[----:B------:R-:W-:Y:S02]  /*d380*/  P2R R4, PR, RZ, 0x20 ;  /* 0x00000020ff047803 */ /* 0x000fe40000000000 */
[----:B------:R-:W-:Y:S01]  /*d390*/  LOP3.LUT P5, RZ, R30, 0x20, RZ, 0xc0, !PT ;  /* 0x000000201eff7812 */ /* 0x000fe200078ac0ff */
[----:B------:R-:W-:Y:S01]  /*d3a0*/  LDGSTS.E.BYPASS.LTC128B.128 [R9+0xa400], desc[UR50][R2.64+0x280], !P3 ;  /* 0x0a40028002097fae */ /* 0x000fe2000d901d72 */
[C---:B------:R-:W-:Y:S01]  /*d3b0*/  LOP3.LUT P4, RZ, R16.reuse, 0x2000000, RZ, 0xc0, !PT ;  /* 0x0200000010ff7812 */ /* 0x040fe2000788c0ff */
[----:B------:R-:W-:Y:S01]  /*d3c0*/  IMAD.MOV.U32 R13, RZ, RZ, R8 ;  /* 0x000000ffff0d7224 */ /* 0x000fe200078e0008 */
[C---:B------:R-:W-:Y:S01]  /*d3d0*/  LOP3.LUT P3, RZ, R16.reuse, 0x100000, RZ, 0xc0, !PT ;  /* 0x0010000010ff7812 */ /* 0x040fe2000786c0ff */
[----:B------:R-:W-:Y:S01]  /*d3e0*/  LDGSTS.E.BYPASS.LTC128B.128 [R9+0xc400], desc[UR50][R2.64+0x300], !P2 ;  /* 0x0c40030002097fae */ /* 0x000fe2000d101d72 */
[----:B------:R-:W-:-:S03]  /*d3f0*/  LOP3.LUT P2, RZ, R16, 0x80000, RZ, 0xc0, !PT ;  /* 0x0008000010ff7812 */ /* 0x000fc6000784c0ff */
[----:B------:R0:W-:Y:S01]  /*d400*/  LDGSTS.E.BYPASS.LTC128B.128 [R9+0xe400], desc[UR50][R2.64+0x380], !P1 ;  /* 0x0e40038002097fae */ /* 0x0001e2000c901d72 */
[----:B------:R-:W-:Y:S02]  /*d410*/  LOP3.LUT P1, RZ, R16, 0x40000, RZ, 0xc0, !PT ;  /* 0x0004000010ff7812 */ /* 0x000fe4000782c0ff */
[----:B0-----:R-:W-:-:S11]  /*d420*/  MOV R3, R14 ;  /* 0x0000000e00037202 */ /* 0x001fd60000000f00 */
[----:B------:R-:W-:Y:S05]  /*d430*/  WARPSYNC.COLLECTIVE R15, `(.L_x_129) ;  /* 0x000000000f087348 */ /* 0x000fea0003c00000 */
[----:B------:R0:W1:Y:S02]  /*d440*/  SHFL.IDX P6, R14, R13, R12, R11 ;  /* 0x0000000c0d0e7389 */ /* 0x00006400000c000b */
[----:B01----:R-:W-:Y:S01]  /*d450*/  ENDCOLLECTIVE ;  /* 0x000000000000791b */ /* 0x003fe20003800000 */
.L_x_129:
[----:B------:R-:W-:Y:S02]  /*d460*/  IMAD.MOV.U32 R13, RZ, RZ, R10 ;  /* 0x000000ffff0d7224 */ /* 0x000fe400078e000a */
[----:B------:R-:W-:Y:S02]  /*d470*/  IMAD.MOV.U32 R12, RZ, RZ, 0x2 ;  /* 0x00000002ff0c7424 */ /* 0x000fe400078e00ff */
[----:B------:R-:W-:Y:S01]  /*d480*/  IMAD.MOV.U32 R2, RZ, RZ, R14 ;  /* 0x000000ffff027224 */ /* 0x000fe200078e000e */
[----:B------:R-:W-:-:S04]  /*d490*/  LOP3.LUT P6, RZ, R16, 0x80000000, RZ, 0xc0, !PT ;  /* 0x8000000010ff7812 */ /* 0x000fc800078cc0ff */
        /* <DEDUP_REMOVED lines=13> */
.L_x_130:
        /* <DEDUP_REMOVED lines=9> */
[C---:B------:R-:W-:Y:S02]  /*d600*/  LOP3.LUT P4, RZ, R16.reuse, 0x1000000, RZ, 0xc0, !PT ;  /* 0x0100000010ff7812 */ /* 0x040fe4000788c0ff */
[----:B------:R-:W-:Y:S01]  /*d610*/  MOV R13, R8 ;  /* 0x00000008000d7202 */ /* 0x000fe20000000f00 */
[----:B------:R-:W-:Y:S01]  /*d620*/  LDGSTS.E.BYPASS.LTC128B.128 [R9+0xcc00], desc[UR50][R2.64+0x300], !P2 ;  /* 0x0cc0030002097fae */ /* 0x000fe2000d101d72 */
[C---:B------:R-:W-:Y:S02]  /*d630*/  LOP3.LUT P3, RZ, R16.reuse, 0x20000, RZ, 0xc0, !PT ;  /* 0x0002000010ff7812 */ /* 0x040fe4000786c0ff */
[C---:B------:R-:W-:Y:S01]  /*d640*/  LOP3.LUT P2, RZ, R16.reuse, 0x10000, RZ, 0xc0, !PT ;  /* 0x0001000010ff7812 */ /* 0x040fe2000784c0ff */
[----:B------:R0:W-:Y:S01]  /*d650*/  LDGSTS.E.BYPASS.LTC128B.128 [R9+0xec00], desc[UR50][R2.64+0x380], !P1 ;  /* 0x0ec0038002097fae */ /* 0x0001e2000c901d72 */
[----:B------:R-:W-:Y:S01]  /*d660*/  LOP3.LUT P1, RZ, R16, 0x8000, RZ, 0xc0, !PT ;  /* 0x0000800010ff7812 */ /* 0x000fe2000782c0ff */
[----:B0-----:R-:W-:-:S12]  /*d670*/  IMAD.MOV.U32 R3, RZ, RZ, R14 ;  /* 0x000000ffff037224 */ /* 0x001fd800078e000e */
[----:B------:R-:W-:Y:S05]  /*d680*/  WARPSYNC.COLLECTIVE R15, `(.L_x_131) ;  /* 0x000000000f087348 */ /* 0x000fea0003c00000 */
[----:B------:R0:W1:Y:S02]  /*d690*/  SHFL.IDX P6, R14, R13, R12, R11 ;  /* 0x0000000c0d0e7389 */ /* 0x00006400000c000b */
[----:B01----:R-:W-:Y:S01]  /*d6a0*/  ENDCOLLECTIVE ;  /* 0x000000000000791b */ /* 0x003fe20003800000 */
.L_x_131:
        /* <DEDUP_REMOVED lines=17> */
.L_x_132:
[----:B------:R-:W-:Y:S01]  /*d7c0*/  @!PT LDS RZ, [RZ] ;  /* 0x00000000fffff984 */ /* 0x000fe20000000800 */
[----:B------:R-:W-:Y:S01]  /*d7d0*/  @!PT LDS RZ, [RZ] ;  /* 0x00000000fffff984 */ /* 0x000fe20000000800 */
[----:B------:R-:W-:Y:S01]  /*d7e0*/  @!PT LDS RZ, [RZ] ;  /* 0x00000000fffff984 */ /* 0x000fe20000000800 */
[----:B------:R0:W-:Y:S04]  /*d7f0*/  LDGSTS.E.BYPASS.LTC128B.128 [R9+0x7400], desc[UR50][R2.64+0x180], !P5 ;  /* 0x0740018002097fae */ /* 0x0001e8000e901d72 */
[----:B------:R0:W-:Y:S04]  /*d800*/  LDGSTS.E.BYPASS.LTC128B.128 [R9+0x9400], desc[UR50][R2.64+0x200], !P4 ;  /* 0x0940020002097fae */ /* 0x0001e8000e101d72 */
[----:B------:R0:W-:Y:S01]  /*d810*/  LDGSTS.E.BYPASS.LTC128B.128 [R9+0xb400], desc[UR50][R2.64+0x280], !P3 ;  /* 0x0b40028002097fae */ /* 0x0001e2000d901d72 */
[----:B------:R-:W-:-:S03]  /*d820*/  IMAD.MOV.U32 R13, RZ, RZ, R8 ;  /* 0x000000ffff0d7224 */ /* 0x000fc600078e0008 */
[----:B------:R0:W-:Y:S04]  /*d830*/  LDGSTS.E.BYPASS.LTC128B.128 [R9+0xd400], desc[UR50][R2.64+0x300], !P2 ;  /* 0x0d40030002097fae */ /* 0x0001e8000d101d72 */
[----:B------:R0:W-:Y:S01]  /*d840*/  LDGSTS.E.BYPASS.LTC128B.128 [R9+0xf400], desc[UR50][R2.64+0x380], !P1 ;  /* 0x0f40038002097fae */ /* 0x0001e2000c901d72 */
[----:B------:R-:W-:-:S07]  /*d850*/  IMAD.MOV.U32 R10, RZ, RZ, R14 ;  /* 0x000000ffff0a7224 */ /* 0x000fce00078e000e */
[----:B0-----:R-:W-:Y:S05]  /*d860*/  WARPSYNC.COLLECTIVE R15, `(.L_x_133) ;  /* 0x000000000f087348 */ /* 0x001fea0003c00000 */
[----:B------:R1:W2:Y:S02]  /*d870*/  SHFL.IDX P6, R14, R13, R12, R11 ;  /* 0x0000000c0d0e7389 */ /* 0x0002a400000c000b */
[----:B012---:R-:W-:Y:S01]  /*d880*/  ENDCOLLECTIVE ;  /* 0x000000000000791b */ /* 0x007fe20003800000 */
.L_x_133:
[----:B------:R-:W-:Y:S05]  /*d890*/  BRA `(.L_x_134) ;  /* 0xffffffd400647947 */ /* 0x000fea000383ffff */
.L_x_73:
[----:B0-----:R0:W1:Y:S02]  /*d8a0*/  SYNCS.PHASECHK.TRANS64.TRYWAIT P0, [R9+URZ+0x28c40], R20 ;  /* 0x028c4014090075a7 */ /* 0x001064000800017f */
[----:B-1----:R-:W-:Y:S05]  /*d8b0*/  @!P0 NANOSLEEP.SYNCS 0x989680 ;  /* 0x009896800000895d */ /* 0x002fea0003900000 */
[----:B------:R-:W1:Y:S02]  /*d8c0*/  @!P0 SYNCS.PHASECHK.TRANS64 P0, [R9+URZ+0x28c40], R20 ;  /* 0x028c4014090085a7 */ /* 0x000e64000800007f */
[----:B-1----:R-:W-:Y:S05]  /*d8d0*/  @!P0 BRA `(.L_x_73) ;  /* 0xfffffffc00f08947 */ /* 0x002fea000383ffff */
[----:B------:R-:W-:Y:S05]  /*d8e0*/  BRA `(.L_x_135) ;  /* 0xffffffd800987947 */ /* 0x000fea000383ffff */
.L_x_74:
[----:B------:R-:W-:Y:S01]  /*d8f0*/  BSSY B1, `(.L_x_136) ;  /* 0x0000008000017945 */ /* 0x000fe20003800000 */
[----:B------:R-:W-:Y:S01]  /*d900*/  MOV R13, R28 ;  /* 0x0000001c000d7202 */ /* 0x000fe20000000f00 */
[----:B------:R-:W-:Y:S02]  /*d910*/  IMAD.MOV.U32 R12, RZ, RZ, RZ ;  /* 0x000000ffff0c7224 */ /* 0x000fe400078e00ff */
[----:B------:R-:W-:Y:S02]  /*d920*/  IMAD.MOV.U32 R11, RZ, RZ, 0x181f ;  /* 0x0000181fff0b7424 */ /* 0x000fe400078e00ff */
[----:B------:R-:W-:-:S07]  /*d930*/  IMAD.MOV.U32 R15, RZ, RZ, -0x1 ;  /* 0xffffffffff0f7424 */ /* 0x000fce00078e00ff */
[----:B0-----:R-:W-:Y:S05]  /*d940*/  WARPSYNC.COLLECTIVE R15, `(.L_x_137) ;  /* 0x000000000f087348 */ /* 0x001fea0003c00000 */
[----:B------:R1:W2:Y:S02]  /*d950*/  SHFL.IDX P6, R14, R13, R12, R11 ;  /* 0x0000000c0d0e7389 */ /* 0x0002a400000c000b */
[----:B012---:R-:W-:Y:S01]  /*d960*/  ENDCOLLECTIVE ;  /* 0x000000000000791b */ /* 0x007fe20003800000 */
.L_x_137:
[----:B------:R-:W-:Y:S05]  /*d970*/  BSYNC B1 ;  /* 0x0000000000017941 */ /* 0x000fea0003800000 */
.L_x_136:
[----:B------:R-:W-:Y:S01]  /*d980*/  IMAD.MOV.U32 R13, RZ, RZ, R21 ;  /* 0x000000ffff0d7224 */ /* 0x000fe200078e0015 */
[----:B------:R-:W-:Y:S01]  /*d990*/  MOV R11, 0x181f ;  /* 0x0000181f000b7802 */ /* 0x000fe20000000f00 */
[----:B------:R-:W-:Y:S01]  /*d9a0*/  IMAD.MOV.U32 R12, RZ, RZ, RZ ;  /* 0x000000ffff0c7224 */ /* 0x000fe200078e00ff */
[----:B------:R-:W-:Y:S01]  /*d9b0*/  LEA R26, R6, UR39, 0x1 ;  /* 0x00000027061a7c11 */ /* 0x000fe2000f8e08ff */
[----:B------:R-:W-:Y:S02]  /*d9c0*/  IMAD.MOV.U32 R15, RZ, RZ, -0x1 ;  /* 0xffffffffff0f7424 */ /* 0x000fe400078e00ff */
[----:B------:R-:W-:-:S07]  /*d9d0*/  IMAD.MOV.U32 R3, RZ, RZ, R14 ;  /* 0x000000ffff037224 */ /* 0x000fce00078e000e */
[----:B------:R-:W-:Y:S05]  /*d9e0*/  WARPSYNC.COLLECTIVE R15, `(.L_x_138) ;  /* 0x000000000f087348 */ /* 0x000fea0003c00000 */
[----:B------:R0:W1:Y:S02]  /*d9f0*/  SHFL.IDX P6, R14, R13, R12, R11 ;  /* 0x0000000c0d0e7389 */ /* 0x00006400000c000b */
[----:B01----:R-:W-:Y:S01]  /*da00*/  ENDCOLLECTIVE ;  /* 0x000000000000791b */ /* 0x003fe20003800000 */
.L_x_138:
[----:B------:R-:W-:Y:S02]  /*da10*/  IMAD.MOV.U32 R13, RZ, RZ, R28 ;  /* 0x000000ffff0d7224 */ /* 0x000fe400078e001c */
[----:B------:R-:W-:Y:S01]  /*da20*/  IMAD.MOV.U32 R12, RZ, RZ, 0x1 ;  /* 0x00000001ff0c7424 */ /* 0x000fe200078e00ff */
[----:B------:R-:W-:-:S13]  /*da30*/  IADD3 R2, P0, R14, R0, RZ ;  /* 0x000000000e027210 */ /* 0x000fda0007f1e0ff */
[----:B------:R-:W-:Y:S05]  /*da40*/  WARPSYNC.COLLECTIVE R15, `(.L_x_139) ;  /* 0x000000000f087348 */ /* 0x000fea0003c00000 */
[----:B------:R0:W1:Y:S02]  /*da50*/  SHFL.IDX P6, R14, R13, R12, R11 ;  /* 0x0000000c0d0e7389 */ /* 0x00006400000c000b */
[----:B01----:R-:W-:Y:S01]  /*da60*/  ENDCOLLECTIVE ;  /* 0x000000000000791b */ /* 0x003fe20003800000 */
.L_x_139:
[----:B------:R-:W-:-:S05]  /*da70*/  IMAD.X R3, RZ, RZ, R3, P0 ;  /* 0x000000ffff037224 */ /* 0x000fca00000e0603 */
[----:B------:R-:W-:Y:S01]  /*da80*/  @!PT LDS RZ, [RZ] ;  /* 0x00000000fffff984 */ /* 0x000fe20000000800 */
[----:B------:R-:W-:Y:S01]  /*da90*/  @!PT LDS RZ, [RZ] ;  /* 0x00000000fffff984 */ /* 0x000fe20000000800 */
[----:B------:R-:W-:Y:S01]  /*daa0*/  @!PT LDS RZ, [RZ] ;  /* 0x00000000fffff984 */ /* 0x000fe20000000800 */
[----:B------:R0:W-:Y:S01]  /*dab0*/  LDGSTS.E.BYPASS.LTC128B.128 [R26+0x22400], desc[UR50][R2.64], !P1 ;  /* 0x22400000021a7fae */ /* 0x0001e2000c901d72 */
[----:B------:R-:W-:Y:S02]  /*dac0*/  IMAD.MOV.U32 R13, RZ, RZ, R21 ;  /* 0x000000ffff0d7224 */ /* 0x000fe400078e0015 */
[----:B------:R-:W-:-:S07]  /*dad0*/  IMAD.MOV.U32 R34, RZ, RZ, R14 ;  /* 0x000000ffff227224 */ /* 0x000fce00078e000e */
[----:B0-----:R-:W-:Y:S05]  /*dae0*/  WARPSYNC.COLLECTIVE R15, `(.L_x_140) ;  /* 0x000000000f087348 */ /* 0x001fea0003c00000 */
[----:B------:R1:W2:Y:S02]  /*daf0*/  SHFL.IDX P6, R14, R13, R12, R11 ;  /* 0x0000000c0d0e7389 */ /* 0x0002a400000c000b */
[----:B012---:R-:W-:Y:S01]  /*db00*/  ENDCOLLECTIVE ;  /* 0x000000000000791b */ /* 0x007fe20003800000 */
.L_x_140:
[----:B------:R-:W-:Y:S02]  /*db10*/  IMAD.MOV.U32 R13, RZ, RZ, R28 ;  /* 0x000000ffff0d7224 */ /* 0x000fe400078e001c */
[----:B------:R-:W-:Y:S01]  /*db20*/  IMAD.MOV.U32 R12, RZ, RZ, 0x2 ;  /* 0x00000002ff0c7424 */ /* 0x000fe200078e00ff */
[----:B------:R-:W-:-:S07]  /*db30*/  MOV R10, R14 ;  /* 0x0000000e000a7202 */ /* 0x000fce0000000f00 */
[----:B------:R-:W-:Y:S05]  /*db40*/  WARPSYNC.COLLECTIVE R15, `(.L_x_141) ;  /* 0x000000000f087348 */ /* 0x000fea0003c00000 */
[----:B------:R0:W1:Y:S02]  /*db50*/  SHFL.IDX P6, R14, R13, R12, R11 ;  /* 0x0000000c0d0e7389 */ /* 0x00006400000c000b */
[----:B01----:R-:W-:Y:S01]  /*db60*/  ENDCOLLECTIVE ;  /* 0x000000000000791b */ /* 0x003fe20003800000 */
.L_x_141:
[----:B------:R-:W-:-:S05]  /*db70*/  IADD3 R2, P0, R10, R0, RZ ;  /* 0x000000000a027210 */ /* 0x000fca0007f1e0ff */
[----:B------:R-:W-:-:S05]  /*db80*/  IMAD.X R3, RZ, RZ, R34, P0 ;  /* 0x000000ffff037224 */ /* 0x000fca00000e0622 */
[----:B------:R-:W-:Y:S01]  /*db90*/  @!PT LDS RZ, [RZ] ;  /* 0x00000000fffff984 */ /* 0x000fe20000000800 */
[----:B------:R-:W-:Y:S01]  /*dba0*/  @!PT LDS RZ, [RZ] ;  /* 0x00000000fffff984 */ /* 0x000fe20000000800 */
[----:B------:R-:W-:Y:S01]  /*dbb0*/  @!PT LDS RZ, [RZ] ;  /* 0x00000000fffff984 */ /* 0x000fe20000000800 */
[----:B------:R0:W-:Y:S01]  /*dbc0*/  LDGSTS.E.BYPASS.LTC128B.128 [R26+0x22c00], desc[UR50][R2.64], !P1 ;  /* 0x22c00000021a7fae */ /* 0x0001e2000c901d72 */
[----:B------:R-:W-:Y:S02]  /*dbd0*/  IMAD.MOV.U32 R13, RZ, RZ, R21 ;  /* 0x000000ffff0d7224 */ /* 0x000fe400078e0015 */
[----:B0-----:R-:W-:-:S07]  /*dbe0*/  IMAD.MOV.U32 R3, RZ, RZ, R14 ;  /* 0x000000ffff037224 */ /* 0x001fce00078e000e */
[----:B------:R-:W-:Y:S05]  /*dbf0*/  WARPSYNC.COLLECTIVE R15, `(.L_x_142) ;  /* 0x000000000f087348 */ /* 0x000fea0003c00000 */
[----:B------:R0:W1:Y:S02]  /*dc00*/  SHFL.IDX P6, R14, R13, R12, R11 ;  /* 0x0000000c0d0e7389 */ /* 0x00006400000c000b */
[----:B01----:R-:W-:Y:S01]  /*dc10*/  ENDCOLLECTIVE ;  /* 0x000000000000791b */ /* 0x003fe20003800000 */
.L_x_142:
[----:B------:R-:W-:Y:S02]  /*dc20*/  IMAD.MOV.U32 R13, RZ, RZ, R28 ;  /* 0x000000ffff0d7224 */ /* 0x000fe400078e001c */
[----:B------:R-:W-:Y:S02]  /*dc30*/  IMAD.MOV.U32 R12, RZ, RZ, 0x3 ;  /* 0x00000003ff0c7424 */ /* 0x000fe400078e00ff */
[----:B------:R-:W-:-:S07]  /*dc40*/  IMAD.MOV.U32 R2, RZ, RZ, R14 ;  /* 0x000000ffff027224 */ /* 0x000fce00078e000e */
[----:B------:R-:W-:Y:S05]  /*dc50*/  WARPSYNC.COLLECTIVE R15, `(.L_x_143) ;  /* 0x000000000f087348 */ /* 0x000fea0003c00000 */
[----:B------:R0:W1:Y:S02]  /*dc60*/  SHFL.IDX P6, R14, R13, R12, R11 ;  /* 0x0000000c0d0e7389 */ /* 0x00006400000c000b */
[----:B01----:R-:W-:Y:S01]  /*dc70*/  ENDCOLLECTIVE ;  /* 0x000000000000791b */ /* 0x003fe20003800000 */
.L_x_143:
[----:B------:R-:W-:-:S04]  /*dc80*/  IADD3 R2, P0, R2, R0, RZ ;  /* 0x0000000002027210 */ /* 0x000fc80007f1e0ff */
[----:B------:R-:W-:-:S05]  /*dc90*/  IADD3.X R3, RZ, R3, RZ, P0, !PT ;  /* 0x00000003ff037210 */ /* 0x000fca00007fe4ff */
        /* <DEDUP_REMOVED lines=9> */
.L_x_144:
[----:B------:R-:W-:Y:S05]  /*dd30*/  BRA `(.L_x_145) ;  /* 0xffffffd8002c7947 */ /* 0x000fea000383ffff */
.L_x_79:
[----:B--2---:R2:W3:Y:S02]  /*dd40*/  SYNCS.PHASECHK.TRANS64.TRYWAIT P0, [R9+URZ+0x28c60], R20 ;  /* 0x028c6014090075a7 */ /* 0x0044e4000800017f */
[----:B---3--:R-:W-:Y:S05]  /*dd50*/  @!P0 NANOSLEEP.SYNCS 0x989680 ;  /* 0x009896800000895d */ /* 0x008fea0003900000 */
[----:B------:R-:W3:Y:S02]  /*dd60*/  @!P0 SYNCS.PHASECHK.TRANS64 P0, [R9+URZ+0x28c60], R20 ;  /* 0x028c6014090085a7 */ /* 0x000ee4000800007f */
[----:B---3--:R-:W-:Y:S05]  /*dd70*/  @!P0 BRA `(.L_x_79) ;  /* 0xfffffffc00f08947 */ /* 0x008fea000383ffff */
[----:B------:R-:W-:Y:S05]  /*dd80*/  BRA `(.L_x_146) ;  /* 0xffffffd8007c7947 */ /* 0x000fea000383ffff */
.L_x_80:
[----:B------:R-:W-:Y:S01]  /*dd90*/  BSSY B1, `(.L_x_147) ;  /* 0x0000008000017945 */ /* 0x000fe20003800000 */
[----:B------:R-:W-:Y:S01]  /*dda0*/  IMAD.MOV.U32 R13, RZ, RZ, R20 ;  /* 0x000000ffff0d7224 */ /* 0x000fe200078e0014 */
[----:B------:R-:W-:Y:S01]  /*ddb0*/  MOV R11, 0x181f ;  /* 0x0000181f000b7802 */ /* 0x000fe20000000f00 */
[----:B------:R-:W-:Y:S02]  /*ddc0*/  IMAD.MOV.U32 R12, RZ, RZ, RZ ;  /* 0x000000ffff0c7224 */ /* 0x000fe400078e00ff */
[----:B------:R-:W-:-:S07]  /*ddd0*/  IMAD.MOV.U32 R15, RZ, RZ, -0x1 ;  /* 0xffffffffff0f7424 */ /* 0x000fce00078e00ff */
[----:B-1----:R-:W-:Y:S05]  /*dde0*/  WARPSYNC.COLLECTIVE R15, `(.L_x_148) ;  /* 0x000000000f087348 */ /* 0x002fea0003c00000 */
[----:B------:R0:W2:Y:S02]  /*ddf0*/  SHFL.IDX P6, R14, R13, R12, R11 ;  /* 0x0000000c0d0e7389 */ /* 0x0000a400000c000b */
[----:B012---:R-:W-:Y:S01]  /*de00*/  ENDCOLLECTIVE ;  /* 0x000000000000791b */ /* 0x007fe20003800000 */
.L_x_148:
[----:B------:R-:W-:Y:S05]  /*de10*/  BSYNC B1 ;  /* 0x0000000000017941 */ /* 0x000fea0003800000 */
.L_x_147:
[----:B------:R-:W-:Y:S01]  /*de20*/  IMAD.MOV.U32 R13, RZ, RZ, R10 ;  /* 0x000000ffff0d7224 */ /* 0x000fe200078e000a */
[----:B------:R-:W-:Y:S01]  /*de30*/  LEA R19, R19, UR39, 0x1 ;  /* 0x0000002713137c11 */ /* 0x000fe2000f8e08ff */
[----:B------:R-:W-:Y:S01]  /*de40*/  IMAD.MOV.U32 R12, RZ, RZ, RZ ;  /* 0x000000ffff0c7224 */ /* 0x000fe200078e00ff */
[C---:B------:R-:W-:Y:S01]  /*de50*/  LOP3.LUT P2, RZ, R16.reuse, 0x20, RZ, 0xc0, !PT ;  /* 0x0000002010ff7812 */ /* 0x040fe2000784c0ff */
[----:B------:R-:W-:Y:S01]  /*de60*/  IMAD.MOV.U32 R11, RZ, RZ, 0x181f ;  /* 0x0000181fff0b7424 */ /* 0x000fe200078e00ff */
[----:B------:R-:W-:Y:S01]  /*de70*/  LOP3.LUT P1, RZ, R16, 0x10, RZ, 0xc0, !PT ;  /* 0x0000001010ff7812 */ /* 0x000fe2000782c0ff */
[----:B------:R-:W-:Y:S01]  /*de80*/  IMAD.MOV.U32 R15, RZ, RZ, -0x1 ;  /* 0xffffffffff0f7424 */ /* 0x000fe200078e00ff */
[----:B------:R-:W-:Y:S01]  /*de90*/  P2R R4, PR, RZ, 0x20 ;  /* 0x00000020ff047803 */ /* 0x000fe20000000000 */
[----:B------:R-:W-:-:S10]  /*dea0*/  IMAD.MOV.U32 R3, RZ, RZ, R14 ;  /* 0x000000ffff037224 */ /* 0x000fd400078e000e */
[----:B------:R-:W-:Y:S05]  /*deb0*/  WARPSYNC.COLLECTIVE R15, `(.L_x_149) ;  /* 0x000000000f087348 */ /* 0x000fea0003c00000 */
[----:B------:R0:W1:Y:S02]  /*dec0*/  SHFL.IDX P6, R14, R13, R12, R11 ;  /* 0x0000000c0d0e7389 */ /* 0x00006400000c000b */
[----:B01----:R-:W-:Y:S01]  /*ded0*/  ENDCOLLECTIVE ;  /* 0x000000000000791b */ /* 0x003fe20003800000 */
.L_x_149:
[----:B------:R-:W-:Y:S02]  /*dee0*/  IMAD.MOV.U32 R13, RZ, RZ, R20 ;  /* 0x000000ffff0d7224 */ /* 0x000fe400078e0014 */
[----:B------:R-:W-:Y:S01]  /*def0*/  IMAD.MOV.U32 R12, RZ, RZ, 0x1 ;  /* 0x00000001ff0c7424 */ /* 0x000fe200078e00ff */
[----:B------:R-:W-:Y:S02]  /*df00*/  LOP3.LUT P6, RZ, R16, 0x40, RZ, 0xc0, !PT ;  /* 0x0000004010ff7812 */ /* 0x000fe400078cc0ff */
[----:B------:R-:W-:-:S04]  /*df10*/  IADD3 R2, P0, R14, R0, RZ ;  /* 0x000000000e027210 */ /* 0x000fc80007f1e0ff */
[----:B------:R-:W-:Y:S02]  /*df20*/  IADD3.X R3, RZ, R3, RZ, P0, !PT ;  /* 0x00000003ff037210 */ /* 0x000fe400007fe4ff */
[----:B------:R-:W-:-:S05]  /*df30*/  ISETP.NE.U32.AND P0, PT, R29, RZ, PT ;  /* 0x000000ff1d00720c */ /* 0x000fca0003f05070 */
[----:B------:R-:W-:Y:S01]  /*df40*/  @!PT LDS RZ, [RZ] ;  /* 0x00000000fffff984 */ /* 0x000fe20000000800 */
[----:B------:R-:W-:Y:S01]  /*df50*/  @!PT LDS RZ, [RZ] ;  /* 0x00000000fffff984 */ /* 0x000fe20000000800 */
[----:B------:R-:W-:Y:S01]  /*df60*/  @!PT LDS RZ, [RZ] ;  /* 0x00000000fffff984 */ /* 0x000fe20000000800 */
[----:B------:R0:W-:Y:S08]  /*df70*/  LDGSTS.E.BYPASS.LTC128B.128 [R19+0x400], desc[UR50][R2.64], !P6 ;  /* 0x0040000002137fae */ /* 0x0001f0000f101d72 */
[----:B0-----:R-:W-:Y:S05]  /*df80*/  WARPSYNC.COLLECTIVE R15, `(.L_x_150) ;  /* 0x000000000f087348 */ /* 0x001fea0003c00000 */
[----:B------:R1:W2:Y:S02]  /*df90*/  SHFL.IDX P6, R14, R13, R12, R11 ;  /* 0x0000000c0d0e7389 */ /* 0x0002a400000c000b */
[----:B012---:R-:W-:Y:S01]  /*dfa0*/  ENDCOLLECTIVE ;  /* 0x000000000000791b */ /* 0x007fe20003800000 */
.L_x_150:
[----:B------:R-:W-:Y:S01]  /*dfb0*/  @!PT LDS RZ, [RZ] ;  /* 0x00000000fffff984 */ /* 0x000fe20000000800 */
[----:B------:R-:W-:Y:S01]  /*dfc0*/  @!PT LDS RZ, [RZ] ;  /* 0x00000000fffff984 */ /* 0x000fe20000000800 */
[----:B------:R-:W-:Y:S01]  /*dfd0*/  @!PT LDS RZ, [RZ] ;  /* 0x00000000fffff984 */ /* 0x000fe20000000800 */
[----:B------:R-:W-:Y:S04]  /*dfe0*/  LDGSTS.E.BYPASS.LTC128B.128 [R19+0x2400], desc[UR50][R2.64+0x80], !P2 ;  /* 0x0240008002137fae */ /* 0x000fe8000d101d72 */
[----:B------:R-:W-:Y:S01]  /*dff0*/  LDGSTS.E.BYPASS.LTC128B.128 [R19+0x4400], desc[UR50][R2.64+0x100], !P1 ;  /* 0x0440010002137fae */ /* 0x000fe2000c901d72 */
[----:B------:R-:W-:-:S03]  /*e000*/  ISETP.NE.U32.AND P1, PT, R27, RZ, PT ;  /* 0x000000ff1b00720c */ /* 0x000fc60003f25070 */
[----:B------:R-:W-:Y:S01]  /*e010*/  LDGSTS.E.BYPASS.LTC128B.128 [R19+0x6400], desc[UR50][R2.64+0x180], !P5 ;  /* 0x0640018002137fae */ /* 0x000fe2000e901d72 */
[----:B------:R-:W-:Y:S01]  /*e020*/  LOP3.LUT P5, RZ, R16, 0x40, RZ, 0xc0, !PT ;  /* 0x0000004010ff7812 */ /* 0x000fe200078ac0ff */
[----:B------:R-:W-:Y:S02]  /*e030*/  IMAD.MOV.U32 R13, RZ, RZ, R10 ;  /* 0x000000ffff0d7224 */ /* 0x000fe400078e000a */
[----:B------:R-:W-:Y:S04]  /*e040*/  LDGSTS.E.BYPASS.LTC128B.128 [R19+0x8400], desc[UR50][R2.64+0x200], !P4 ;  /* 0x0840020002137fae */ /* 0x000fe8000e101d72 */
[----:B------:R-:W-:Y:S04]  /*e050*/  LDGSTS.E.BYPASS.LTC128B.128 [R19+0xa400], desc[UR50][R2.64+0x280], !P3 ;  /* 0x0a40028002137fae */ /* 0x000fe8000d901d72 */
[----:B------:R-:W-:Y:S04]  /*e060*/  LDGSTS.E.BYPASS.LTC128B.128 [R19+0xc400], desc[UR50][R2.64+0x300], P0 ;  /* 0x0c40030002137fae */ /* 0x000fe80008101d72 */
[----:B------:R0:W-:Y:S02]  /*e070*/  LDGSTS.E.BYPASS.LTC128B.128 [R19+0xe400], desc[UR50][R2.64+0x380], P1 ;  /* 0x0e40038002137fae */ /* 0x0001e40008901d72 */
[----:B0-----:R-:W-:-:S07]  /*e080*/  IMAD.MOV.U32 R3, RZ, RZ, R14 ;  /* 0x000000ffff037224 */ /* 0x001fce00078e000e */
[----:B------:R-:W-:Y:S05]  /*e090*/  WARPSYNC.COLLECTIVE R15, `(.L_x_151) ;  /* 0x000000000f087348 */ /* 0x000fea0003c00000 */
[----:B------:R0:W1:Y:S02]  /*e0a0*/  SHFL.IDX P6, R14, R13, R12, R11 ;  /* 0x0000000c0d0e7389 */ /* 0x00006400000c000b */
[----:B01----:R-:W-:Y:S01]  /*e0b0*/  ENDCOLLECTIVE ;  /* 0x000000000000791b */ /* 0x003fe20003800000 */
.L_x_151:
[----:B------:R-:W-:Y:S01]  /*e0c0*/  IMAD.MOV.U32 R13, RZ, RZ, R20 ;  /* 0x000000ffff0d7224 */ /* 0x000fe200078e0014 */
[----:B------:R-:W-:Y:S02]  /*e0d0*/  MOV R12, 0x2 ;  /* 0x00000002000c7802 */ /* 0x000fe40000000f00 */
[----:B------:R-:W-:Y:S02]  /*e0e0*/  IADD3 R2, P2, R14, R0, RZ ;  /* 0x000000000e027210 */ /* 0x000fe40007f5e0ff */
[----:B------:R-:W-:-:S03]  /*e0f0*/  LOP3.LUT P6, RZ, R16, 0x10, RZ, 0xc0, !PT ;  /* 0x0000001010ff7812 */ /* 0x000fc600078cc0ff */
[----:B------:R-:W-:Y:S01]  /*e100*/  IMAD.X R3, RZ, RZ, R3, P2 ;  /* 0x000000ffff037224 */ /* 0x000fe200010e0603 */
[----:B------:R-:W-:-:S04]  /*e110*/  LOP3.LUT P2, RZ, R16, 0x20, RZ, 0xc0, !PT ;  /* 0x0000002010ff7812 */ /* 0x000fc8000784c0ff */
[----:B------:R-:W-:Y:S01]  /*e120*/  @!PT LDS RZ, [RZ] ;  /* 0x00000000fffff984 */ /* 0x000fe20000000800 */
[----:B------:R-:W-:Y:S01]  /*e130*/  @!PT LDS RZ, [RZ] ;  /* 0x00000000fffff984 */ /* 0x000fe20000000800 */
[----:B------:R-:W-:Y:S01]  /*e140*/  @!PT LDS RZ, [RZ] ;  /* 0x00000000fffff984 */ /* 0x000fe20000000800 */
[----:B------:R0:W-:Y:S01]  /*e150*/  LDGSTS.E.BYPASS.LTC128B.128 [R19+0xc00], desc[UR50][R2.64], !P5 ;  /* 0x00c0000002137fae */ /* 0x0001e2000e901d72 */
[----:B------:R-:W-:-:S04]  /*e160*/  ISETP.NE.AND P5, PT, R4, RZ, PT ;  /* 0x000000ff0400720c */ /* 0x000fc80003fa5270 */
[----:B------:R-:W-:-:S04]  /*e170*/  P2R R4, PR, RZ, 0x20 ;  /* 0x00000020ff047803 */ /* 0x000fc80000000000 */
[----:B------:R0:W-:Y:S04]  /*e180*/  LDGSTS.E.BYPASS.LTC128B.128 [R19+0x2c00], desc[UR50][R2.64+0x80], !P2 ;  /* 0x02c0008002137fae */ /* 0x0001e8000d101d72 */
[----:B------:R0:W-:Y:S02]  /*e190*/  LDGSTS.E.BYPASS.LTC128B.128 [R19+0x4c00], desc[UR50][R2.64+0x100], !P6 ;  /* 0x04c0010002137fae */ /* 0x0001e4000f101d72 */
[----:B0-----:R-:W-:Y:S05]  /*e1a0*/  WARPSYNC.COLLECTIVE R15, `(.L_x_152) ;  /* 0x000000000f087348 */ /* 0x001fea0003c00000 */
[----:B------:R1:W2:Y:S02]  /*e1b0*/  SHFL.IDX P6, R14, R13, R12, R11 ;  /* 0x0000000c0d0e7389 */ /* 0x0002a400000c000b */
[----:B012---:R-:W-:Y:S01]  /*e1c0*/  ENDCOLLECTIVE ;  /* 0x000000000000791b */ /* 0x007fe20003800000 */
.L_x_152:
[----:B------:R-:W-:Y:S01]  /*e1d0*/  @!PT LDS RZ, [RZ] ;  /* 0x00000000fffff984 */ /* 0x000fe20000000800 */
[----:B------:R-:W-:Y:S01]  /*e1e0*/  @!PT LDS RZ, [RZ] ;  /* 0x00000000fffff984 */ /* 0x000fe20000000800 */
[----:B------:R-:W-:Y:S01]  /*e1f0*/  @!PT LDS RZ, [RZ] ;  /* 0x00000000fffff984 */ /* 0x000fe20000000800 */
[----:B------:R-:W-:Y:S01]  /*e200*/  LDGSTS.E.BYPASS.LTC128B.128 [R19+0x6c00], desc[UR50][R2.64+0x180], !P5 ;  /* 0x06c0018002137fae */ /* 0x000fe2000e901d72 */
[----:B------:R-:W-:-:S03]  /*e210*/  LOP3.LUT P5, RZ, R16, 0x40, RZ, 0xc0, !PT ;  /* 0x0000004010ff7812 */ /* 0x000fc600078ac0ff */
[----:B------:R-:W-:Y:S04]  /*e220*/  LDGSTS.E.BYPASS.LTC128B.128 [R19+0x8c00], desc[UR50][R2.64+0x200], !P4 ;  /* 0x08c0020002137fae */ /* 0x000fe8000e101d72 */
[----:B------:R-:W-:Y:S01]  /*e230*/  LDGSTS.E.BYPASS.LTC128B.128 [R19+0xac00], desc[UR50][R2.64+0x280], !P3 ;  /* 0x0ac0028002137fae */ /* 0x000fe2000d901d72 */
[----:B------:R-:W-:-:S03]  /*e240*/  IMAD.MOV.U32 R13, RZ, RZ, R10 ;  /* 0x000000ffff0d7224 */ /* 0x000fc600078e000a */
[----:B------:R-:W-:Y:S04]  /*e250*/  LDGSTS.E.BYPASS.LTC128B.128 [R19+0xcc00], desc[UR50][R2.64+0x300], P0 ;  /* 0x0cc0030002137fae */ /* 0x000fe80008101d72 */
[----:B------:R0:W-:Y:S02]  /*e260*/  LDGSTS.E.BYPASS.LTC128B.128 [R19+0xec00], desc[UR50][R2.64+0x380], P1 ;  /* 0x0ec0038002137fae */ /* 0x0001e40008901d72 */
[----:B0-----:R-:W-:-:S07]  /*e270*/  IMAD.MOV.U32 R3, RZ, RZ, R14 ;  /* 0x000000ffff037224 */ /* 0x001fce00078e000e */
[----:B------:R-:W-:Y:S05]  /*e280*/  WARPSYNC.COLLECTIVE R15, `(.L_x_153) ;  /* 0x000000000f087348 */ /* 0x000fea0003c00000 */
[----:B------:R0:W1:Y:S02]  /*e290*/  SHFL.IDX P6, R14, R13, R12, R11 ;  /* 0x0000000c0d0e7389 */ /* 0x00006400000c000b */
[----:B01----:R-:W-:Y:S01]  /*e2a0*/  ENDCOLLECTIVE ;  /* 0x000000000000791b */ /* 0x003fe20003800000 */
.L_x_153:
[----:B------:R-:W-:Y:S02]  /*e2b0*/  IMAD.MOV.U32 R13, RZ, RZ, R20 ;  /* 0x000000ffff0d7224 */ /* 0x000fe400078e0014 */
[----:B------:R-:W-:Y:S01]  /*e2c0*/  IMAD.MOV.U32 R12, RZ, RZ, 0x3 ;  /* 0x00000003ff0c7424 */ /* 0x000fe200078e00ff */
        /* <DEDUP_REMOVED lines=14> */
.L_x_154:
[----:B------:R-:W-:Y:S01]  /*e3b0*/  @!PT LDS RZ, [RZ] ;  /* 0x00000000fffff984 */ /* 0x000fe20000000800 */
[----:B------:R-:W-:Y:S01]  /*e3c0*/  @!PT LDS RZ, [RZ] ;  /* 0x00000000fffff984 */ /* 0x000fe20000000800 */
[----:B------:R-:W-:Y:S01]  /*e3d0*/  @!PT LDS RZ, [RZ] ;  /* 0x00000000fffff984 */ /* 0x000fe20000000800 */
[----:B------:R0:W-:Y:S04]  /*e3e0*/  LDGSTS.E.BYPASS.LTC128B.128 [R19+0x7400], desc[UR50][R2.64+0x180], !P5 ;  /* 0x0740018002137fae */ /* 0x0001e8000e901d72 */
[----:B------:R0:W-:Y:S04]  /*e3f0*/  LDGSTS.E.BYPASS.LTC128B.128 [R19+0x9400], desc[UR50][R2.64+0x200], !P4 ;  /* 0x0940020002137fae */ /* 0x0001e8000e101d72 */
[----:B------:R0:W-:Y:S01]  /*e400*/  LDGSTS.E.BYPASS.LTC128B.128 [R19+0xb400], desc[UR50][R2.64+0x280], !P3 ;  /* 0x0b40028002137fae */ /* 0x0001e2000d901d72 */
[----:B------:R-:W-:-:S03]  /*e410*/  MOV R13, R10 ;  /* 0x0000000a000d7202 */ /* 0x000fc60000000f00 */
[----:B------:R0:W-:Y:S04]  /*e420*/  LDGSTS.E.BYPASS.LTC128B.128 [R19+0xd400], desc[UR50][R2.64+0x300], P0 ;  /* 0x0d40030002137fae */ /* 0x0001e80008101d72 */
[----:B------:R0:W-:Y:S01]  /*e430*/  LDGSTS.E.BYPASS.LTC128B.128 [R19+0xf400], desc[UR50][R2.64+0x380], P1 ;  /* 0x0f40038002137fae */ /* 0x0001e20008901d72 */
[----:B------:R-:W-:-:S07]  /*e440*/  IMAD.MOV.U32 R20, RZ, RZ, R14 ;  /* 0x000000ffff147224 */ /* 0x000fce00078e000e */
[----:B0-----:R-:W-:Y:S05]  /*e450*/  WARPSYNC.COLLECTIVE R15, `(.L_x_155) ;  /* 0x000000000f087348 */ /* 0x001fea0003c00000 */
[----:B------:R1:W2:Y:S02]  /*e460*/  SHFL.IDX P6, R14, R13, R12, R11 ;  /* 0x0000000c0d0e7389 */ /* 0x0002a400000c000b */
[----:B012---:R-:W-:Y:S01]  /*e470*/  ENDCOLLECTIVE ;  /* 0x000000000000791b */ /* 0x007fe20003800000 */
.L_x_155:
[----:B------:R-:W-:Y:S05]  /*e480*/  BRA `(.L_x_156) ;  /* 0xffffffd400e87947 */ /* 0x000fea000383ffff */
.L_x_86:
[----:B0-----:R0:W2:Y:S02]  /*e490*/  SYNCS.PHASECHK.TRANS64.TRYWAIT P0, [R4+URZ+0x28c20], R2 ;  /* 0x028c2002040075a7 */ /* 0x0010a4000800017f */
[----:B--2---:R-:W-:Y:S05]  /*e4a0*/  @!P0 NANOSLEEP.SYNCS 0x989680 ;  /* 0x009896800000895d */ /* 0x004fea0003900000 */
[----:B------:R-:W2:Y:S02]  /*e4b0*/  @!P0 SYNCS.PHASECHK.TRANS64 P0, [R4+URZ+0x28c20], R2 ;  /* 0x028c2002040085a7 */ /* 0x000ea4000800007f */
[----:B--2---:R-:W-:Y:S05]  /*e4c0*/  @!P0 BRA `(.L_x_86) ;  /* 0xfffffffc00f08947 */ /* 0x004fea000383ffff */
[----:B------:R-:W-:Y:S05]  /*e4d0*/  BRA `(.L_x_157) ;  /* 0xffffffd800c07947 */ /* 0x000fea000383ffff */
.L_x_87:
[----:B------:R-:W2:Y:S01]  /*e4e0*/  S2R R0, SR_TID.X ;  /* 0x0000000000007919 */ /* 0x000ea20000002100 */
[----:B------:R-:W-:Y:S01]  /*e4f0*/  BSSY B0, `(.L_x_158) ;  /* 0x000000a000007945 */ /* 0x000fe20003800000 */
[----:B------:R-:W-:Y:S02]  /*e500*/  IMAD.MOV.U32 R12, RZ, RZ, RZ ;  /* 0x000000ffff0c7224 */ /* 0x000fe400078e00ff */
[----:B------:R-:W-:Y:S02]  /*e510*/  IMAD.MOV.U32 R11, RZ, RZ, 0x1f ;  /* 0x0000001fff0b7424 */ /* 0x000fe400078e00ff */
[----:B------:R-:W-:Y:S01]  /*e520*/  IMAD.MOV.U32 R15, RZ, RZ, -0x1 ;  /* 0xffffffffff0f7424 */ /* 0x000fe200078e00ff */
[----:B--2---:R-:W-:-:S04]  /*e530*/  SHF.R.U32.HI R0, RZ, 0x5, R0 ;  /* 0x00000005ff007819 */ /* 0x004fc80000011600 */
[----:B------:R-:W-:-:S05]  /*e540*/  LOP3.LUT R0, R0, 0x3, RZ, 0xc0, !PT ;  /* 0x0000000300007812 */ /* 0x000fca00078ec0ff */
[----:B------:R-:W-:-:S07]  /*e550*/  IMAD.MOV.U32 R13, RZ, RZ, R0 ;  /* 0x000000ffff0d7224 */ /* 0x000fce00078e0000 */
[----:B01----:R-:W-:Y:S05]  /*e560*/  WARPSYNC.COLLECTIVE R15, `(.L_x_159) ;  /* 0x000000000f087348 */ /* 0x003fea0003c00000 */
[----:B------:R2:W3:Y:S02]  /*e570*/  SHFL.IDX P6, R14, R13, R12, R11 ;  /* 0x0000000c0d0e7389 */ /* 0x0004e400000c000b */
[----:B0123--:R-:W-:Y:S01]  /*e580*/  ENDCOLLECTIVE ;  /* 0x000000000000791b */ /* 0x00ffe20003800000 */
.L_x_159:
[----:B------:R-:W-:Y:S05]  /*e590*/  BSYNC B0 ;  /* 0x0000000000007941 */ /* 0x000fea0003800000 */
.L_x_158:
[----:B------:R-:W-:Y:S05]  /*e5a0*/  BRA `(.L_x_160) ;  /* 0xffffffd800a87947 */ /* 0x000fea000383ffff */
.L_x_90:
[----:B------:R-:W-:Y:S01]  /*e5b0*/  BSSY B1, `(.L_x_161) ;  /* 0x0000006000017945 */ /* 0x000fe20003800000 */
[----:B------:R-:W-:-:S07]  /*e5c0*/  IMAD.MOV.U32 R15, RZ, RZ, -0x1 ;  /* 0xffffffffff0f7424 */ /* 0x000fce00078e00ff */
[----:B012---:R-:W-:Y:S05]  /*e5d0*/  WARPSYNC.COLLECTIVE R15, `(.L_x_162) ;  /* 0x000000000f0c7348 */ /* 0x007fea0003c00000 */
[----:B------:R-:W-:Y:S02]  /*e5e0*/  ELECT P6, UR62, PT ;  /* 0x00000000003e782f */ /* 0x000fe400038c0000 */
[----:B------:R-:W-:Y:S01]  /*e5f0*/  MOV R14, UR62 ;  /* 0x0000003e000e7c02 */ /* 0x000fe20008000f00 */
[----:B012---:R-:W-:Y:S10]  /*e600*/  ENDCOLLECTIVE ;  /* 0x000000000000791b */ /* 0x007ff40003800000 */
.L_x_162:
[----:B------:R-:W-:Y:S05]  /*e610*/  BSYNC B1 ;  /* 0x0000000000017941 */ /* 0x000fea0003800000 */
.L_x_161:
[----:B------:R-:W-:Y:S05]  /*e620*/  BRA `(.L_x_163) ;  /* 0xffffffd800a07947 */ /* 0x000fea000383ffff */
.L_x_92:
[----:B--2---:R2:W3:Y:S02]  /*e630*/  SYNCS.PHASECHK.TRANS64.TRYWAIT P1, [R5+URZ+0x28c40], R0 ;  /* 0x028c4000050075a7 */ /* 0x0044e4000802017f */
[----:B---3--:R-:W-:Y:S05]  /*e640*/  @!P1 NANOSLEEP.SYNCS 0x989680 ;  /* 0x009896800000995d */ /* 0x008fea0003900000 */
[----:B------:R-:W3:Y:S02]  /*e650*/  @!P1 SYNCS.PHASECHK.TRANS64 P1, [R5+URZ+0x28c40], R0 ;  /* 0x028c4000050095a7 */ /* 0x000ee4000802007f */
[----:B---3--:R-:W-:Y:S05]  /*e660*/  @!P1 BRA `(.L_x_92) ;  /* 0xfffffffc00f09947 */ /* 0x008fea000383ffff */
[----:B------:R-:W-:Y:S05]  /*e670*/  BRA `(.L_x_164) ;  /* 0xffffffd800c07947 */ /* 0x000fea000383ffff */
.L_x_94:
[----:B0-----:R0:W3:Y:S02]  /*e680*/  SYNCS.PHASECHK.TRANS64.TRYWAIT P1, [R17+URZ+0x28c40], R2 ;  /* 0x028c4002110075a7 */ /* 0x0010e4000802017f */
[----:B---3--:R-:W-:Y:S05]  /*e690*/  @!P1 NANOSLEEP.SYNCS 0x989680 ;  /* 0x009896800000995d */ /* 0x008fea0003900000 */
[----:B------:R-:W3:Y:S02]  /*e6a0*/  @!P1 SYNCS.PHASECHK.TRANS64 P1, [R17+URZ+0x28c40], R2 ;  /* 0x028c4002110095a7 */ /* 0x000ee4000802007f */
[----:B---3--:R-:W-:Y:S05]  /*e6b0*/  @!P1 BRA `(.L_x_94) ;  /* 0xfffffffc00f09947 */ /* 0x008fea000383ffff */
[----:B------:R-:W-:Y:S05]  /*e6c0*/  BRA `(.L_x_165) ;  /* 0xffffffd800cc7947 */ /* 0x000fea000383ffff */
.L_x_96:
[----:B---3--:R3:W4:Y:S02]  /*e6d0*/  SYNCS.PHASECHK.TRANS64.TRYWAIT P1, [R5+URZ+0x28c60], R0 ;  /* 0x028c6000050075a7 */ /* 0x008724000802017f */
[----:B----4-:R-:W-:Y:S05]  /*e6e0*/  @!P1 NANOSLEEP.SYNCS 0x989680 ;  /* 0x009896800000995d */ /* 0x010fea0003900000 */
[----:B------:R-:W4:Y:S02]  /*e6f0*/  @!P1 SYNCS.PHASECHK.TRANS64 P1, [R5+URZ+0x28c60], R0 ;  /* 0x028c6000050095a7 */ /* 0x000f24000802007f */
[----:B----4-:R-:W-:Y:S05]  /*e700*/  @!P1 BRA `(.L_x_96) ;  /* 0xfffffffc00f09947 */ /* 0x010fea000383ffff */
[----:B------:R-:W-:Y:S05]  /*e710*/  BRA `(.L_x_166) ;  /* 0xffffffd800c87947 */ /* 0x000fea000383ffff */
.L_x_167:
[----:B------:R-:W-:-:S00]  /*e720*/  BRA `(.L_x_167) ;  /* 0xfffffffc00fc7947 */ /* 0x000fc0000383ffff */
[----:B------:R-:W-:-:S00]  /*e730*/  NOP ;  /* 0x0000000000007918 */ /* 0x000fc00000000000 */
        /* <DEDUP_REMOVED lines=12> */
.L_x_5633:


//--------------------- .text._ZN7cutlass13device_kernelIN5flash11enable_sm90INS1_16FlashAttnFwdSm90INS1_25CollectiveMainloopFwdSm90ILi2EN4cute5tupleIJNS5_1CILi1EEES8_S8_EEENS6_IJNS7_ILi64EEESA_SA_EEELi512ENS_10bfloat16_tEfNS_4arch4Sm90ELb0ELb0ELb0ELb0ELb1ELb0ELb1ELb0ELb0ELb1ELb0ELb0EEENS1_21CollectiveEpilogueFwdINS6_IJSA_NS7_ILi512EEESA_EEES9_SC_SE_Li256ELb0ELb1ELb0ELb0EEENS1_29StaticPersistentTileSchedulerILb0EEEEEEEEEvNT_6ParamsE --------------------------
	.section	.text._ZN7cutlass13device_kernelIN5flash11enable_sm90INS1_16FlashAttnFwdSm90INS1_25CollectiveMainloopFwdSm90ILi2EN4cute5tupleIJNS5_1CILi1EEES8_S8_EEENS6_IJNS7_ILi64EEESA_SA_EEELi512ENS_10bfloat16_tEfNS_4arch4Sm90ELb0ELb0ELb0ELb0ELb1ELb0ELb1ELb0ELb0ELb1ELb0ELb0EEENS1_21CollectiveEpilogueFwdINS6_IJSA_NS7_ILi512EEESA_EEES9_SC_SE_Li256ELb0ELb1ELb0ELb0EEENS1_29StaticPersistentTileSchedulerILb0EEEEEEEEEvNT_6ParamsE,"ax",@progbits
	.align	128
.text._ZN7cutlass13device_kernelIN5flash11enable_sm90INS1_16FlashAttnFwdSm90INS1_25CollectiveMainloopFwdSm90ILi2EN4cute5tupleIJNS5_1CILi1EEES8_S8_EEENS6_IJNS7_ILi64EEESA_SA_EEELi512ENS_10bfloat16_tEfNS_4arch4Sm90ELb0ELb0ELb0ELb0ELb1ELb0ELb1ELb0ELb0ELb1ELb0ELb0EEENS1_21CollectiveEpilogueFwdINS6_IJSA_NS7_ILi512EEESA_EEES9_SC_SE_Li256ELb0ELb1ELb0ELb0EEENS1_29StaticPersistentTileSchedulerILb0EEEEEEEEEvNT_6ParamsE:
        .type           _ZN7cutlass13device_kernelIN5flash11enable_sm90INS1_16FlashAttnFwdSm90INS1_25CollectiveMainloopFwdSm90ILi2EN4cute5tupleIJNS5_1CILi1EEES8_S8_EEENS6_IJNS7_ILi64EEESA_SA_EEELi512ENS_10bfloat16_tEfNS_4arch4Sm90ELb0ELb0ELb0ELb0ELb1ELb0ELb1ELb0ELb0ELb1ELb0ELb0EEENS1_21CollectiveEpilogueFwdINS6_IJSA_NS7_ILi512EEESA_EEES9_SC_SE_Li256ELb0ELb1ELb0ELb0EEENS1_29StaticPersistentTileSchedulerILb0EEEEEEEEEvNT_6ParamsE,@function
        .size           _ZN7cutlass13device_kernelIN5flash11enable_sm90INS1_16FlashAttnFwdSm90INS1_25CollectiveMainloopFwdSm90ILi2EN4cute5tupleIJNS5_1CILi1EEES8_S8_EEENS6_IJNS7_ILi64EEESA_SA_EEELi512ENS_10bfloat16_tEfNS_4arch4Sm90ELb0ELb0ELb0ELb0ELb1ELb0ELb1ELb0ELb0ELb1ELb0ELb0EEENS1_21CollectiveEpilogueFwdINS6_IJSA_NS7_ILi512EEESA_EEES9_SC_SE_Li256ELb0ELb1ELb0ELb0EEENS1_29StaticPersistentTileSchedulerILb0EEEEEEEEEvNT_6ParamsE,(.L_x_5634 - _ZN7cutlass13device_kernelIN5flash11enable_sm90INS1_16FlashAttnFwdSm90INS1_25CollectiveMainloopFwdSm90ILi2EN4cute5tupleIJNS5_1CILi1EEES8_S8_EEENS6_IJNS7_ILi64EEESA_SA_EEELi512ENS_10bfloat16_tEfNS_4arch4Sm90ELb0ELb0ELb0ELb0ELb1ELb0ELb1ELb0ELb0ELb1ELb0ELb0EEENS1_21CollectiveEpilogueFwdINS6_IJSA_NS7_ILi512EEESA_EEES9_SC_SE_Li256ELb0ELb1ELb0ELb0EEENS1_29StaticPersistentTileSchedulerILb0EEEEEEEEEvNT_6ParamsE)
        .other          _ZN7cutlass13device_kernelIN5flash11enable_sm90INS1_16FlashAttnFwdSm90INS1_25CollectiveMainloopFwdSm90ILi2EN4cute5tupleIJNS5_1CILi1EEES8_S8_EEENS6_IJNS7_ILi64EEESA_SA_EEELi512ENS_10bfloat16_tEfNS_4arch4Sm90ELb0ELb0ELb0ELb0ELb1ELb0ELb1ELb0ELb0ELb1ELb0ELb0EEENS1_21CollectiveEpilogueFwdINS6_IJSA_NS7_ILi512EEESA_EEES9_SC_SE_Li256ELb0ELb1ELb0ELb0EEENS1_29StaticPersistentTileSchedulerILb0EEEEEEEEEvNT_6ParamsE,@"STO_CUDA_ENTRY STV_DEFAULT"
_ZN7cutlass13device_kernelIN5flash11enable_sm90INS1_16FlashAttnFwdSm90INS1_25CollectiveMainloopFwdSm90ILi2EN4cute5tupleIJNS5_1CILi1EEES8_S8_EEENS6_IJNS7_ILi64EEESA_SA_EEELi512ENS_10bfloat16_tEfNS_4arch4Sm90ELb0ELb0ELb0ELb0ELb1ELb0ELb1ELb0ELb0ELb1ELb0ELb0EEENS1_21CollectiveEpilogueFwdINS6_IJSA_NS7_ILi512EEESA_EEES9_SC_SE_Li256ELb0ELb1ELb0ELb0EEENS1_29StaticPersistentTileSchedulerILb0EEEEEEEEEvNT_6ParamsE:
[----:B------:R-:W0:Y:S02]  /*0000*/  LDC R1, c[0x0][0x28] ;  /* 0x00000a00ff017b82 */ /* 0x000e240000000800 */
[----:B0-----:R-:W-:Y:S01]  /*0010*/  VIADD R1, R1, 0xffffffd0 ;  /* 0xffffffd001017836 */ /* 0x001fe20000000000 */
[----:B------:R-:W0:Y:S01]  /*0020*/  S2R R4, SR_TID.X ;  /* 0x0000000000047919 */ /* 0x000e220000002100 */
[----:B------:R-:W-:Y:S01]  /*0030*/  ELECT P0, URZ, PT ;  /* 0x00000000003f782f */ /* 0x000fe20003800000 */
[----:B------:R-:W-:Y:S01]  /*0040*/  UMOV UR4, 0x80 ;  /* 0x0000008000047882 */ /* 0x000fe20000000000 */
[----:B------:R-:W-:Y:S01]  /*0050*/  UMOV UR7, 0x100 ;  /* 0x0000010000077882 */ /* 0x000fe20000000000 */
[--C-:B0-----:R-:W-:Y:S02]  /*0060*/  SHF.R.U32.HI R0, RZ, 0x5, R4.reuse ;  /* 0x00000005ff007819 */ /* 0x101fe40000011604 */
[----:B------:R-:W-:-:S03]  /*0070*/  SHF.R.U32.HI R3, RZ, 0x7, R4 ;  /* 0x00000007ff037819 */ /* 0x000fc60000011604 */
[----:B------:R-:W0:Y:S04]  /*0080*/  SHFL.IDX PT, R2, R0, RZ, 0x1f ;  /* 0x00001fff00027589 */ /* 0x000e2800000e0000 */
[----:B------:R-:W1:Y:S01]  /*0090*/  SHFL.IDX PT, R3, R3, RZ, 0x1f ;  /* 0x00001fff03037589 */ /* 0x000e6200000e0000 */
[C---:B0-----:R-:W-:Y:S02]  /*00a0*/  ISETP.NE.OR P0, PT, R2.reuse, RZ, !P0 ;  /* 0x000000ff0200720c */ /* 0x041fe40004705670 */
[----:B------:R-:W-:Y:S01]  /*00b0*/  ISETP.NE.AND P1, PT, R2, RZ, PT ;  /* 0x000000ff0200720c */ /* 0x000fe20003f25270 */
[----:B-1----:R0:W-:Y:S10]  /*00c0*/  STL [R1], R3 ;  /* 0x0000000301007387 */ /* 0x0021f40000100800 */
[----:B------:R-:W-:Y:S01]  /*00d0*/  VOTEU.ALL UP0, P0 ;  /* 0x00000000003f7886 */ /* 0x000fe20000000000 */
[----:B------:R-:W-:Y:S01]  /*00e0*/  VOTEU.ALL UP1, P0 ;  /* 0x00000000003f7886 */ /* 0x000fe20000020000 */
[----:B------:R-:W-:-:S03]  /*00f0*/  VOTEU.ALL UP2, P0 ;  /* 0x00000000003f7886 */ /* 0x000fc60000040000 */
        /* <DEDUP_REMOVED lines=10> */
[----:B------:R0:W1:Y:S01]  /*01a0*/  @!UP0 SYNCS.EXCH.64 URZ, [UR8+0x38800], UR4 ;  /* 0x03880004083f85b2 */ /* 0x0000620008000100 */
[----:B------:R0:W2:Y:S05]  /*01b0*/  @!UP1 SYNCS.EXCH.64 URZ, [UR8+0x38810], UR4 ;  /* 0x03881004083f95b2 */ /* 0x0000aa0008000100 */
[----:B------:R0:W3:Y:S02]  /*01c0*/  @!UP2 SYNCS.EXCH.64 URZ, [UR8+0x38820], UR6 ;  /* 0x03882006083fa5b2 */ /* 0x0000e40008000100 */
[----:B0-----:R-:W-:Y:S05]  /*01d0*/  @P1 BRA `(.L_x_168) ;  /* 0x0000000000381947 */ /* 0x001fea0003800000 */
        /* <DEDUP_REMOVED lines=9> */
[----:B0-----:R0:W4:Y:S01]  /*0270*/  SYNCS.EXCH.64 URZ, [UR6+0x38830], UR4 ;  /* 0x03883004063f75b2 */ /* 0x0011220008000100 */
[----:B------:R0:W0:Y:S01]  /*0280*/  SYNCS.EXCH.64 URZ, [UR6+0x38840], UR4 ;  /* 0x03884004063f75b2 */ /* 0x0000220008000100 */
[----:B------:R0:W0:Y:S01]  /*0290*/  SYNCS.EXCH.64 URZ, [UR6+0x38838], UR4 ;  /* 0x03883804063f75b2 */ /* 0x0000220008000100 */
[----:B------:R0:W0:Y:S01]  /*02a0*/  SYNCS.EXCH.64 URZ, [UR6+0x38848], UR4 ;  /* 0x03884804063f75b2 */ /* 0x0000220008000100 */
[----:B------:R-:W-:Y:S01]  /*02b0*/  NOP ;  /* 0x0000000000007918 */ /* 0x000fe20000000000 */
.L_x_168:
        /* <DEDUP_REMOVED lines=22> */
.L_x_169:
        /* <DEDUP_REMOVED lines=18> */
.L_x_170:
        /* <DEDUP_REMOVED lines=22> */
.L_x_171:
        /* <DEDUP_REMOVED lines=22> */
.L_x_172:
[----:B------:R-:W-:Y:S01]  /*0800*/  ISETP.NE.AND P0, PT, R3, RZ, PT ;  /* 0x000000ff0300720c */ /* 0x000fe20003f05270 */
[----:B------:R-:W-:Y:S01]  /*0810*/  IMAD.MOV.U32 R37, RZ, RZ, 0x1 ;  /* 0x00000001ff257424 */ /* 0x000fe200078e00ff */
[----:B------:R-:W-:Y:S01]  /*0820*/  NOP ;  /* 0x0000000000007918 */ /* 0x000fe20000000000 */
[----:B------:R-:W-:-:S03]  /*0830*/  ULDC.64 UR42, c[0x0][0x208] ;  /* 0x00008200002a7ab9 */ /* 0x000fc60000000a00 */
[----:B------:R-:W-:Y:S01]  /*0840*/  SEL R37, R37, 0x2, !P0 ;  /* 0x0000000225257807 */ /* 0x000fe20004000000 */
[----:B01234-:R-:W-:Y:S06]  /*0850*/  BAR.SYNC.DEFER_BLOCKING 0x0 ;  /* 0x0000000000007b1d */ /* 0x01ffec0000010000 */
[----:B------:R-:W-:Y:S05]  /*0860*/  @!P0 BRA `(.L_x_173) ;  /* 0x0000009800bc8947 */ /* 0x000fea0003800000 */
.L_x_174:
        /* <DEDUP_REMOVED lines=17> */
[----:B------:R-:W-:Y:S01]  /*0980*/  LOP3.LUT R17, R37, 0x1, RZ, 0xfc, !PT ;  /* 0x0000000125117812 */ /* 0x000fe200078efcff */
[----:B------:R-:W-:Y:S01]  /*0990*/  IMAD.MOV.U32 R206, RZ, RZ, RZ ;  /* 0x000000ffffce7224 */ /* 0x000fe200078e00ff */
[----:B------:R-:W-:Y:S01]  /*09a0*/  SHF.R.S32.HI R3, RZ, 0x1f, R4 ;  /* 0x0000001fff037819 */ /* 0x000fe20000011404 */
[----:B------:R-:W-:-:S03]  /*09b0*/  UMOV UR36, URZ ;  /* 0x0000003f00247c82 */ /* 0x000fc60008000000 */
[CC--:B------:R-:W-:Y:S02]  /*09c0*/  LEA.HI R5, R3.reuse, R4.reuse, RZ, 0x5 ;  /* 0x0000000403057211 */ /* 0x0c0fe400078f28ff */
[CC--:B------:R-:W-:Y:S02]  /*09d0*/  LEA.HI R2, R3.reuse, R4.reuse, RZ, 0x4 ;  /* 0x0000000403027211 */ /* 0x0c0fe400078f20ff */
[--C-:B------:R-:W-:Y:S02]  /*09e0*/  SHF.R.S32.HI R10, RZ, 0x5, R5.reuse ;  /* 0x00000005ff0a7819 */ /* 0x100fe40000011405 */
[----:B------:R-:W-:Y:S02]  /*09f0*/  SHF.R.S32.HI R9, RZ, 0x1f, R5 ;  /* 0x0000001fff097819 */ /* 0x000fe40000011405 */
[----:B------:R-:W-:Y:S02]  /*0a00*/  LEA.HI R6, R3, R4, RZ, 0x2 ;  /* 0x0000000403067211 */ /* 0x000fe400078f10ff */
[----:B------:R-:W-:-:S02]  /*0a10*/  LOP3.LUT R5, R2, 0xfffffff0, RZ, 0xc0, !PT ;  /* 0xfffffff002057812 */ /* 0x000fc400078ec0ff */
[CC--:B------:R-:W-:Y:S02]  /*0a20*/  LEA.HI R0, R3.reuse, R4.reuse, RZ, 0x7 ;  /* 0x0000000403007211 */ /* 0x0c0fe400078f38ff */
[----:B------:R-:W-:Y:S01]  /*0a30*/  LEA.HI R214, R3, R4, RZ, 0x3 ;  /* 0x0000000403d67211 */ /* 0x000fe200078f18ff */
[----:B0-----:R-:W-:Y:S01]  /*0a40*/  ULEA UR38, UR37, UR38, 0x18 ;  /* 0x0000002625267291 */ /* 0x001fe2000f8ec03f */
[----:B------:R-:W-:Y:S01]  /*0a50*/  LOP3.LUT R11, R6, 0xfffffffc, RZ, 0xc0, !PT ;  /* 0xfffffffc060b7812 */ /* 0x000fe200078ec0ff */
[C---:B------:R-:W-:Y:S01]  /*0a60*/  IMAD.IADD R6, R4.reuse, 0x1, -R5 ;  /* 0x0000000104067824 */ /* 0x040fe200078e0a05 */
[----:B------:R-:W-:Y:S02]  /*0a70*/  LEA.HI R9, R9, R10, RZ, 0x2 ;  /* 0x0000000a09097211 */ /* 0x000fe400078f10ff */
[----:B------:R-:W-:Y:S01]  /*0a80*/  SHF.R.S32.HI R7, RZ, 0x4, R2 ;  /* 0x00000004ff077819 */ /* 0x000fe20000011402 */
[----:B------:R-:W-:Y:S01]  /*0a90*/  IMAD.IADD R11, R4, 0x1, -R11 ;  /* 0x00000001040b7824 */ /* 0x000fe200078e0a0b */
[----:B------:R-:W-:-:S02]  /*0aa0*/  LOP3.LUT R3, R0, 0xffffff80, RZ, 0xc0, !PT ;  /* 0xffffff8000037812 */ /* 0x000fc400078ec0ff */
[----:B------:R-:W-:Y:S02]  /*0ab0*/  LOP3.LUT R13, R214, 0xfffffff8, RZ, 0xc0, !PT ;  /* 0xfffffff8d60d7812 */ /* 0x000fe400078ec0ff */
[----:B------:R-:W-:Y:S01]  /*0ac0*/  SHF.R.S32.HI R213, RZ, 0x7, R0 ;  /* 0x00000007ffd57819 */ /* 0x000fe20000011400 */
[C---:B------:R-:W-:Y:S01]  /*0ad0*/  IMAD.IADD R3, R4.reuse, 0x1, -R3 ;  /* 0x0000000104037824 */ /* 0x040fe200078e0a03 */
[----:B------:R-:W-:Y:S01]  /*0ae0*/  LOP3.LUT R9, R9, 0x3ffffc, RZ, 0xc0, !PT ;  /* 0x003ffffc09097812 */ /* 0x000fe200078ec0ff */
[----:B------:R-:W-:Y:S01]  /*0af0*/  IMAD.IADD R212, R4, 0x1, -R13 ;  /* 0x0000000104d47824 */ /* 0x000fe200078e0a0d */
[--C-:B------:R-:W-:Y:S01]  /*0b00*/  SHF.R.S32.HI R5, RZ, 0x1f, R6.reuse ;  /* 0x0000001fff057819 */ /* 0x100fe20000011406 */
[----:B------:R-:W-:Y:S01]  /*0b10*/  IMAD R4, R213, 0x100, R6 ;  /* 0x00000100d5047824 */ /* 0x000fe200078e0206 */
[----:B------:R-:W-:Y:S01]  /*0b20*/  LEA.HI R2, R2, R7, RZ, 0x1 ;  /* 0x0000000702027211 */ /* 0x000fe200078f08ff */
[----:B------:R-:W-:Y:S01]  /*0b30*/  IMAD.IADD R9, R10, 0x1, -R9 ;  /* 0x000000010a097824 */ /* 0x000fe200078e0a09 */
[----:B------:R-:W-:Y:S01]  /*0b40*/  LEA.HI R5, R5, R6, RZ, 0x3 ;  /* 0x0000000605057211 */ /* 0x000fe200078f18ff */
[----:B------:R-:W-:Y:S01]  /*0b50*/  IMAD.SHL.U32 R18, R212, 0x8, RZ ;  /* 0x00000008d4127824 */ /* 0x000fe200078e00ff */
[----:B------:R-:W-:Y:S01]  /*0b60*/  LOP3.LUT R2, R2, 0x1ffffffe, RZ, 0xc0, !PT ;  /* 0x1ffffffe02027812 */ /* 0x000fe200078ec0ff */
[----:B------:R-:W-:Y:S01]  /*0b70*/  IMAD R13, R9, 0x10, R4 ;  /* 0x00000010090d7824 */ /* 0x000fe200078e0204 */
[----:B------:R-:W-:Y:S01]  /*0b80*/  LEA.HI R0, R0, R213, RZ, 0x1 ;  /* 0x000000d500007211 */ /* 0x000fe200078f08ff */
[C---:B------:R-:W-:Y:S01]  /*0b90*/  IMAD.SHL.U32 R4, R5.reuse, 0x40, RZ ;  /* 0x0000004005047824 */ /* 0x040fe200078e00ff */
[----:B------:R-:W-:Y:S01]  /*0ba0*/  LOP3.LUT R5, R5, 0xfffffff8, RZ, 0xc0, !PT ;  /* 0xfffffff805057812 */ /* 0x000fe200078ec0ff */
[----:B------:R-:W-:Y:S01]  /*0bb0*/  IMAD.IADD R8, R7, 0x1, -R2 ;  /* 0x0000000107087824 */ /* 0x000fe200078e0a02 */
[----:B------:R-:W-:Y:S01]  /*0bc0*/  LEA.HI R7, R11, R11, RZ, 0x1 ;  /* 0x0000000b0b077211 */ /* 0x000fe200078f08ff */
[----:B------:R-:W-:Y:S01]  /*0bd0*/  VIADD R192, R18, 0x40 ;  /* 0x0000004012c07836 */ /* 0x000fe20000000000 */
[----:B------:R-:W-:Y:S01]  /*0be0*/  LOP3.LUT R9, R4, 0x7ffffe00, RZ, 0xc0, !PT ;  /* 0x7ffffe0004097812 */ /* 0x000fe200078ec0ff */
[----:B------:R-:W-:Y:S01]  /*0bf0*/  IMAD.SHL.U32 R8, R8, 0x8, RZ ;  /* 0x0000000808087824 */ /* 0x000fe200078e00ff */
[----:B------:R-:W-:Y:S01]  /*0c00*/  LOP3.LUT R12, R7, 0x1ffffffe, RZ, 0xc0, !PT ;  /* 0x1ffffffe070c7812 */ /* 0x000fe200078ec0ff */
[----:B------:R-:W-:Y:S01]  /*0c10*/  IMAD.IADD R7, R6, 0x1, -R5 ;  /* 0x0000000106077824 */ /* 0x000fe200078e0a05 */
[----:B------:R-:W-:Y:S01]  /*0c20*/  SHF.R.S32.HI R2, RZ, 0x1f, R3 ;  /* 0x0000001fff027819 */ /* 0x000fe20000011403 */
[----:B------:R-:W-:Y:S01]  /*0c30*/  IMAD R10, R10, 0x400, R9 ;  /* 0x000004000a0a7824 */ /* 0x000fe200078e0209 */
[----:B------:R-:W-:Y:S01]  /*0c40*/  LOP3.LUT R0, R0, 0xfffffe, RZ, 0xc0, !PT ;  /* 0x00fffffe00007812 */ /* 0x000fe200078ec0ff */
[----:B------:R-:W-:Y:S01]  /*0c50*/  IMAD.SHL.U32 R9, R7, 0x40, RZ ;  /* 0x0000004007097824 */ /* 0x000fe200078e00ff */
[----:B------:R-:W-:Y:S01]  /*0c60*/  LEA.HI R4, R2, R3, RZ, 0x2 ;  /* 0x0000000302047211 */ /* 0x000fe200078f10ff */
[----:B------:R-:W-:Y:S01]  /*0c70*/  IMAD.U32 R218, R13, 0x40, R8 ;  /* 0x000000400dda7824 */ /* 0x000fe200078e0008 */
[----:B------:R-:W-:Y:S01]  /*0c80*/  R2P PR, R7, 0x6 ;  /* 0x0000000607007804 */ /* 0x000fe20000000000 */
[C---:B------:R-:W-:Y:S01]  /*0c90*/  VIADD R191, R18.reuse, 0x80 ;  /* 0x0000008012bf7836 */ /* 0x040fe20000000000 */
[----:B------:R-:W-:Y:S01]  /*0ca0*/  LOP3.LUT R9, R9, 0x1c0, RZ, 0xc0, !PT ;  /* 0x000001c009097812 */ /* 0x000fe200078ec0ff */
[C---:B------:R-:W-:Y:S01]  /*0cb0*/  VIADD R190, R18.reuse, 0xc0 ;  /* 0x000000c012be7836 */ /* 0x040fe20000000000 */
[----:B------:R-:W-:Y:S01]  /*0cc0*/  SHF.R.S32.HI R5, RZ, 0x2, R4 ;  /* 0x00000002ff057819 */ /* 0x000fe20000011404 */
[C---:B------:R-:W-:Y:S01]  /*0cd0*/  VIADD R189, R18.reuse, 0x100 ;  /* 0x0000010012bd7836 */ /* 0x040fe20000000000 */
[----:B------:R-:W-:Y:S01]  /*0ce0*/  LOP3.LUT R8, R9, 0x8, R8, 0xf8, !PT ;  /* 0x0000000809087812 */ /* 0x000fe200078ef808 */
[C---:B------:R-:W-:Y:S01]  /*0cf0*/  VIADD R188, R18.reuse, 0x140 ;  /* 0x0000014012bc7836 */ /* 0x040fe20000000000 */
[----:B------:R-:W-:Y:S01]  /*0d00*/  SHF.R.U32.HI R9, RZ, 0x3, R9 ;  /* 0x00000003ff097819 */ /* 0x000fe20000011609 */
[C---:B------:R-:W-:Y:S01]  /*0d10*/  VIADD R216, R18.reuse, 0x180 ;  /* 0x0000018012d87836 */ /* 0x040fe20000000000 */
[----:B------:R-:W-:Y:S01]  /*0d20*/  SHF.R.S32.HI R6, RZ, 0x1f, R4 ;  /* 0x0000001fff067819 */ /* 0x000fe20000011404 */
[----:B------:R-:W-:Y:S01]  /*0d30*/  VIADD R215, R18, 0x1c0 ;  /* 0x000001c012d77836 */ /* 0x000fe20000000000 */
[----:B------:R-:W-:Y:S01]  /*0d40*/  LOP3.LUT R9, R8, R9, RZ, 0x3c, !PT ;  /* 0x0000000908097212 */ /* 0x000fe200078e3cff */
[----:B------:R-:W-:Y:S01]  /*0d50*/  IMAD.IADD R217, R11, 0x1, -R12 ;  /* 0x000000010bd97824 */ /* 0x000fe200078e0a0c */
[----:B------:R-:W-:Y:S01]  /*0d60*/  LEA.HI R6, R6, R5, RZ, 0x3 ;  /* 0x0000000506067211 */ /* 0x000fe200078f18ff */
[----:B------:R-:W-:Y:S01]  /*0d70*/  IMAD.IADD R0, R213, 0x1, -R0 ;  /* 0x00000001d5007824 */ /* 0x000fe200078e0a00 */
[----:B------:R-:W-:Y:S01]  /*0d80*/  LEA.HI R2, R2, R3, RZ, 0x5 ;  /* 0x0000000302027211 */ /* 0x000fe200078f28ff */
[----:B------:R-:W-:Y:S01]  /*0d90*/  IMAD.IADD R9, R10, 0x1, R9 ;  /* 0x000000010a097824 */ /* 0x000fe200078e0209 */
[----:B------:R-:W-:Y:S01]  /*0da0*/  LOP3.LUT R6, R6, 0xfffffff8, RZ, 0xc0, !PT ;  /* 0xfffffff806067812 */ /* 0x000fe200078ec0ff */
[----:B------:R-:W-:Y:S01]  /*0db0*/  IMAD.SHL.U32 R22, R0, 0x100, RZ ;  /* 0x0000010000167824 */ /* 0x000fe200078e00ff */
[----:B------:R-:W-:-:S02]  /*0dc0*/  LOP3.LUT R4, R4, 0x7ffffffc, RZ, 0xc0, !PT ;  /* 0x7ffffffc04047812 */ /* 0x000fc400078ec0ff */
[----:B------:R-:W-:Y:S01]  /*0dd0*/  LEA R184, R9, UR38, 0x1 ;  /* 0x0000002609b87c11 */ /* 0x000fe2000f8e08ff */
[----:B------:R-:W-:Y:S01]  /*0de0*/  IMAD.IADD R5, R5, 0x1, -R6 ;  /* 0x0000000105057824 */ /* 0x000fe200078e0a06 */
[----:B------:R-:W-:Y:S01]  /*0df0*/  SHF.R.S32.HI R2, RZ, 0x5, R2 ;  /* 0x00000005ff027819 */ /* 0x000fe20000011402 */
[----:B------:R-:W-:Y:S01]  /*0e00*/  IMAD.IADD R4, R3, 0x1, -R4 ;  /* 0x0000000103047824 */ /* 0x000fe200078e0a04 */
[----:B------:R-:W-:Y:S01]  /*0e10*/  SEL R185, R185, 0xffffffc0, !P2 ;  /* 0xffffffc0b9b97807 */ /* 0x000fe20005000000 */
[C---:B------:R-:W-:Y:S01]  /*0e20*/  VIADD R186, R184.reuse, 0x36400 ;  /* 0x00036400b8ba7836 */ /* 0x040fe20000000000 */
[----:B------:R-:W-:Y:S01]  /*0e30*/  SHF.R.S32.HI R214, RZ, 0x3, R214 ;  /* 0x00000003ffd67819 */ /* 0x000fe200000114d6 */
        /* <DEDUP_REMOVED lines=8> */
[----:B------:R-:W-:Y:S01]  /*0ec0*/  IMAD.MOV.U32 R2, RZ, RZ, RZ ;  /* 0x000000ffff027224 */ /* 0x000fe200078e00ff */
[----:B------:R-:W-:Y:S01]  /*0ed0*/  SHF.R.S32.HI R221, RZ, 0x1f, R188 ;  /* 0x0000001fffdd7819 */ /* 0x000fe200000114bc */
[----:B------:R-:W-:Y:S01]  /*0ee0*/  IMAD.SHL.U32 R19, R4, 0x2, RZ ;  /* 0x0000000204137824 */ /* 0x000fe200078e00ff */
[----:B------:R-:W-:Y:S01]  /*0ef0*/  SHF.R.S32.HI R220, RZ, 0x1f, R216 ;  /* 0x0000001fffdc7819 */ /* 0x000fe200000114d8 */
[----:B------:R-:W-:Y:S01]  /*0f00*/  IMAD R217, R217, 0x8, R16 ;  /* 0x00000008d9d97824 */ /* 0x000fe200078e0210 */
[----:B------:R-:W-:Y:S01]  /*0f10*/  SHF.R.S32.HI R219, RZ, 0x1f, R215 ;  /* 0x0000001fffdb7819 */ /* 0x000fe200000114d7 */
[----:B------:R-:W-:-:S07]  /*0f20*/  IMAD.IADD R185, R185, 0x1, R23 ;  /* 0x00000001b9b97824 */ /* 0x000fce00078e0217 */
.L_x_211:
[----:B--2---:R-:W2:Y:S01]  /*0f30*/  LDL R3, [R1] ;  /* 0x0000000001037983 */ /* 0x004ea20000100800 */
[----:B0-----:R-:W0:Y:S01]  /*0f40*/  LDC R0, c[0x0][0xd44] ;  /* 0x00035100ff007b82 */ /* 0x001e220000000800 */
[----:B------:R-:W-:Y:S01]  /*0f50*/  ULDC UR4, c[0x0][0xd38] ;  /* 0x00034e0000047ab9 */ /* 0x000fe20000000800 */
[----:B------:R-:W-:Y:S01]  /*0f60*/  ULDC.64 UR6, c[0x0][0x418] ;  /* 0x0001060000067ab9 */ /* 0x000fe20000000a00 */
[----:B------:R-:W-:Y:S02]  /*0f70*/  UISETP.NE.AND UP1, UPT, UR4, 0x1, UPT ;  /* 0x000000010400788c */ /* 0x000fe4000bf25270 */
[----:B------:R-:W-:Y:S01]  /*0f80*/  UISETP.NE.U32.AND UP0, UPT, UR6, URZ, UPT ;  /* 0x0000003f0600728c */ /* 0x000fe2000bf05070 */
[----:B------:R-:W-:Y:S02]  /*0f90*/  UMOV UR40, UR39 ;  /* 0x0000002700287c82 */ /* 0x000fe40008000000 */
[----:B-1----:R-:W1:Y:S01]  /*0fa0*/  LDC R152, c[0x0][0x2f0] ;  /* 0x0000bc00ff987b82 */ /* 0x002e620000000800 */
[----:B------:R-:W-:Y:S01]  /*0fb0*/  UISETP.NE.AND.EX UP0, UPT, UR7, URZ, UPT, UP0 ;  /* 0x0000003f0700728c */ /* 0x000fe2000bf05300 */
[----:B------:R-:W-:-:S04]  /*0fc0*/  UMOV UR41, UR39 ;  /* 0x0000002700297c82 */ /* 0x000fc80008000000 */
[----:B------:R-:W-:Y:S01]  /*0fd0*/  @UP1 ULDC UR4, c[0x0][0xd3c] ;  /* 0x00034f0000041ab9 */ /* 0x000fe20000000800 */
[----:B------:R-:W-:Y:S01]  /*0fe0*/  @UP1 ULDC UR6, c[0x0][0xd40] ;  /* 0x0003500000061ab9 */ /* 0x000fe20000000800 */
[----:B------:R-:W-:-:S04]  /*0ff0*/  UIMAD.WIDE.U32 UR4, UR39, UR4, URZ ;  /* 0x00000004270472a5 */ /* 0x000fc8000f8e003f */
[----:B------:R-:W-:-:S03]  /*1000*/  @UP1 USHF.R.U32.HI UR40, URZ, UR6, UR5 ;  /* 0x000000063f281299 */ /* 0x000fc60008011605 */
[----:B------:R-:W-:Y:S01]  /*1010*/  ULDC UR4, c[0x0][0x424] ;  /* 0x0001090000047ab9 */ /* 0x000fe20000000800 */
[----:B0-----:R-:W-:Y:S01]  /*1020*/  ISETP.NE.AND P0, PT, R0, 0x1, PT ;  /* 0x000000010000780c */ /* 0x001fe20003f05270 */
[----:B------:R-:W-:Y:S01]  /*1030*/  USEL UR4, UR4, 0x1, UP0 ;  /* 0x0000000104047887 */ /* 0x000fe20008000000 */
[----:B------:R-:W-:-:S05]  /*1040*/  IMAD.U32 R187, RZ, RZ, UR40 ;  /* 0x00000028ffbb7e24 */ /* 0x000fca000f8e00ff */
[----:B-1----:R-:W-:-:S06]  /*1050*/  IMAD R152, R152, UR4, RZ ;  /* 0x0000000498987c24 */ /* 0x002fcc000f8e02ff */
[----:B---3--:R-:W0:Y:S02]  /*1060*/  @P0 LDC.64 R4, c[0x0][0xd48] ;  /* 0x00035200ff040b82 */ /* 0x008e240000000a00 */
[----:B0-----:R-:W-:-:S05]  /*1070*/  @P0 IMAD.HI.U32 R0, R4, UR40, RZ ;  /* 0x0000002804000c27 */ /* 0x001fca000f8e00ff */
[----:B------:R-:W-:Y:S02]  /*1080*/  @P0 SHF.R.U32.HI R187, RZ, R5, R0 ;  /* 0x00000005ffbb0219 */ /* 0x000fe40000011600 */
[----:B--2---:R-:W-:-:S13]  /*1090*/  ISETP.NE.AND P1, PT, R3, 0x1, PT ;  /* 0x000000010300780c */ /* 0x004fda0003f25270 */
[----:B----4-:R-:W-:Y:S05]  /*10a0*/  @!P1 BRA `(.L_x_175) ;  /* 0x0000001400d89947 */ /* 0x010fea0003800000 */
[----:B------:R-:W0:Y:S01]  /*10b0*/  SHFL.IDX PT, R0, R213, RZ, 0x1f ;  /* 0x00001fffd5007589 */ /* 0x000e2200000e0000 */
[----:B------:R-:W-:Y:S01]  /*10c0*/  UMOV UR9, 0x40000040 ;  /* 0x4000004000097882 */ /* 0x000fe20000000000 */
[----:B------:R-:W-:Y:S01]  /*10d0*/  UMOV UR11, 0x40000040 ;  /* 0x40000040000b7882 */ /* 0x000fe20000000000 */
[----:B------:R-:W-:Y:S01]  /*10e0*/  UMOV UR13, 0x40000040 ;  /* 0x40000040000d7882 */ /* 0x000fe20000000000 */
[----:B------:R-:W-:Y:S01]  /*10f0*/  BAR.SYNC.DEFER_BLOCKING 0xe, 0x100 ;  /* 0x0384000000007b1d */ /* 0x000fe20000010000 */
[----:B------:R-:W-:-:S05]  /*1100*/  ISETP.NE.AND P1, PT, R17, 0x3, PT ;  /* 0x000000031100780c */ /* 0x000fca0003f25270 */
[----:B------:R-:W-:Y:S01]  /*1110*/  UMOV UR15, 0x40000040 ;  /* 0x40000040000f7882 */ /* 0x000fe20000000000 */
[----:B------:R-:W-:Y:S01]  /*1120*/  UMOV UR17, 0x40000040 ;  /* 0x4000004000117882 */ /* 0x000fe20000000000 */
[----:B------:R-:W-:Y:S01]  /*1130*/  UMOV UR19, 0x40000040 ;  /* 0x4000004000137882 */ /* 0x000fe20000000000 */
[----:B------:R-:W-:Y:S01]  /*1140*/  UMOV UR7, 0x40000040 ;  /* 0x4000004000077882 */ /* 0x000fe20000000000 */
[----:B0-----:R-:W-:Y:S01]  /*1150*/  R2UR UR4, R0 ;  /* 0x00000000000472ca */ /* 0x001fe200000e0000 */
[----:B------:R-:W-:-:S12]  /*1160*/  WARPGROUP.ARRIVE ;  /* 0x00000000000079c5 */ /* 0x000fd80000000000 */
[----:B------:R-:W-:-:S04]  /*1170*/  ULEA.HI UR5, UR4, UR4, URZ, 0x1 ;  /* 0x0000000404057291 */ /* 0x000fc8000f8f083f */
[----:B------:R-:W-:-:S04]  /*1180*/  ULOP3.LUT UR5, UR5, 0x1fffe, URZ, 0xc0, !UPT ;  /* 0x0001fffe05057892 */ /* 0x000fc8000f8ec03f */
[----:B------:R-:W-:Y:S02]  /*1190*/  UIADD3 UR5, UR4, -UR5, URZ ;  /* 0x8000000504057290 */ /* 0x000fe4000fffe03f */
[----:B------:R-:W-:Y:S02]  /*11a0*/  UIADD3 UR4, UR38, 0x36400, URZ ;  /* 0x0003640026047890 */ /* 0x000fe4000fffe03f */
[----:B------:R-:W-:Y:S02]  /*11b0*/  ULEA UR5, UR5, UR38, 0xf ;  /* 0x0000002605057291 */ /* 0x000fe4000f8e783f */
[----:B------:R-:W-:Y:S02]  /*11c0*/  USHF.R.U32.HI UR4, URZ, 0x4, UR4 ;  /* 0x000000043f047899 */ /* 0x000fe40008011604 */
[----:B------:R-:W-:Y:S02]  /*11d0*/  UIADD3 UR5, UR5, 0x400, URZ ;  /* 0x0000040005057890 */ /* 0x000fe4000fffe03f */
[----:B------:R-:W-:-:S02]  /*11e0*/  ULOP3.LUT UR4, UR4, 0x3fff, URZ, 0xc0, !UPT ;  /* 0x00003fff04047892 */ /* 0x000fc4000f8ec03f */
[----:B------:R-:W-:Y:S02]  /*11f0*/  USHF.R.U32.HI UR5, URZ, 0x4, UR5 ;  /* 0x000000043f057899 */ /* 0x000fe40008011605 */
[----:B------:R-:W-:Y:S02]  /*1200*/  ULOP3.LUT UR8, UR4, 0x10000, URZ, 0xfc, !UPT ;  /* 0x0001000004087892 */ /* 0x000fe4000f8efc3f */
[----:B------:R-:W-:Y:S02]  /*1210*/  ULOP3.LUT UR5, UR5, 0x3fff, URZ, 0xc0, !UPT ;  /* 0x00003fff05057892 */ /* 0x000fe4000f8ec03f */
[----:B------:R-:W-:Y:S02]  /*1220*/  UIADD3 UR12, UR8, 0x2, URZ ;  /* 0x00000002080c7890 */ /* 0x000fe4000fffe03f */
[----:B------:R-:W-:Y:S02]  /*1230*/  ULOP3.LUT UR20, UR5, 0x2000000, URZ, 0xfc, !UPT ;  /* 0x0200000005147892 */ /* 0x000fe4000f8efc3f */
[----:B------:R-:W-:-:S02]  /*1240*/  UIADD3 UR16, UR8, 0x4, URZ ;  /* 0x0000000408107890 */ /* 0x000fc4000fffe03f */
[----:B------:R-:W-:Y:S02]  /*1250*/  ULEA UR10, UR36, UR20, 0xc ;  /* 0x00000014240a7291 */ /* 0x000fe4000f8e603f */
[----:B------:R-:W-:Y:S02]  /*1260*/  UIADD3 UR4, UR8, 0x6, URZ ;  /* 0x0000000608047890 */ /* 0x000fe4000fffe03f */
[----:B------:R-:W-:Y:S02]  /*1270*/  UIADD3 UR14, UR10, 0x80, URZ ;  /* 0x000000800a0e7890 */ /* 0x000fe4000fffe03f */
[----:B------:R-:W-:Y:S02]  /*1280*/  UIADD3 UR18, UR10, 0x100, URZ ;  /* 0x000001000a127890 */ /* 0x000fe4000fffe03f */
[----:B------:R-:W-:Y:S02]  /*1290*/  UIADD3 UR6, UR10, 0x180, URZ ;  /* 0x000001800a067890 */ /* 0x000fe4000fffe03f */
[----:B------:R-:W-:Y:S01]  /*12a0*/  HGMMA.64x256x16.F32.BF16 R24, gdesc[UR8].tnspB, RZ, !UPT, gsb0 ;  /* 0x43e00000081879f0 */ /* 0x000fe2000c0018ff */
[----:B------:R-:W-:-:S02]  /*12b0*/  UMOV UR5, 0x40000040 ;  /* 0x4000004000057882 */ /* 0x000fc40000000000 */
        /* <DEDUP_REMOVED lines=16> */
.L_x_176:
[----:B------:R-:W-:Y:S01]  /*13c0*/  ULEA UR6, UR36, UR38, 0x3 ;  /* 0x0000002624067291 */ /* 0x000fe2000f8e183f */
[----:B------:R-:W-:-:S03]  /*13d0*/  ISETP.GE.AND P0, PT, R152, 0x41, PT ;  /* 0x000000419800780c */ /* 0x000fc60003f06270 */
[----:B------:R-:W-:-:S04]  /*13e0*/  UIADD3 UR6, UR6, 0x38860, URZ ;  /* 0x0003886006067890 */ /* 0x000fc8000fffe03f */
[----:B------:R-:W-:-:S09]  /*13f0*/  UPRMT UR6, UR37, 0x654, UR6 ;  /* 0x0000065425067896 */ /* 0x000fd20008000006 */
[----:B------:R-:W-:Y:S01]  /*1400*/  SYNCS.ARRIVE.TRANS64.RED.A1T0 RZ, [UR6], RZ ;  /* 0x000000ffffff79a7 */ /* 0x000fe20008100406 */
[----:B------:R-:W-:Y:S05]  /*1410*/  @!P0 BRA `(.L_x_177) ;  /* 0x0000000800c08947 */ /* 0x000fea0003800000 */
[----:B------:R-:W-:-:S05]  /*1420*/  VIADD R152, R152, 0x3f ;  /* 0x0000003f98987836 */ /* 0x000fca0000000000 */
[----:B------:R-:W-:-:S04]  /*1430*/  SHF.R.S32.HI R3, RZ, 0x1f, R152 ;  /* 0x0000001fff037819 */ /* 0x000fc80000011498 */
[----:B------:R-:W-:-:S04]  /*1440*/  LEA.HI R3, R3, R152, RZ, 0x6 ;  /* 0x0000009803037211 */ /* 0x000fc800078f30ff */
[----:B------:R-:W-:-:S07]  /*1450*/  LEA.HI.SX32 R3, R3, 0xfffffffe, 0x1a ;  /* 0xfffffffe03037811 */ /* 0x000fce00078fd2ff */
.L_x_179:
[----:B------:R-:W-:Y:S01]  /*1460*/  BAR.SYNC.DEFER_BLOCKING 0xe, 0x100 ;  /* 0x0384000000007b1d */ /* 0x000fe20000010000 */
[----:B------:R-:W-:Y:S01]  /*1470*/  IMAD.U32 R5, RZ, RZ, UR36 ;  /* 0x00000024ff057e24 */ /* 0x000fe2000f8e00ff */
[----:B------:R-:W-:Y:S01]  /*1480*/  UIADD3 UR36, UR36, 0x1, URZ ;  /* 0x0000000124247890 */ /* 0x000fe2000fffe03f */
[C---:B------:R-:W-:Y:S01]  /*1490*/  ISETP.GT.AND P0, PT, R3.reuse, RZ, PT ;  /* 0x000000ff0300720c */ /* 0x040fe20003f04270 */
[----:B------:R-:W-:Y:S02]  /*14a0*/  VIADD R3, R3, 0xffffffff ;  /* 0xffffffff03037836 */ /* 0x000fe40000000000 */
[----:B------:R-:W-:Y:S01]  /*14b0*/  IMAD R0, R5, 0x40, R16 ;  /* 0x0000004005007824 */ /* 0x000fe200078e0210 */
[----:B------:R-:W-:Y:S01]  /*14c0*/  UISETP.NE.AND UP0, UPT, UR36, 0x2, UPT ;  /* 0x000000022400788c */ /* 0x000fe2000bf05270 */
[----:B------:R-:W-:Y:S01]  /*14d0*/  UMOV UR11, 0x40000040 ;  /* 0x40000040000b7882 */ /* 0x000fe20000000000 */
[----:B------:R-:W-:Y:S02]  /*14e0*/  UMOV UR15, 0x40000040 ;  /* 0x40000040000f7882 */ /* 0x000fe40000000000 */
[----:B------:R-:W-:Y:S01]  /*14f0*/  LEA R0, R0, UR38, 0x2 ;  /* 0x0000002600007c11 */ /* 0x000fe2000f8e10ff */
[----:B------:R-:W-:Y:S01]  /*1500*/  USEL UR36, UR36, URZ, UP0 ;  /* 0x0000003f24247287 */ /* 0x000fe20008000000 */
[----:B------:R-:W-:Y:S01]  /*1510*/  UMOV UR19, 0x40000040 ;  /* 0x4000004000137882 */ /* 0x000fe20000000000 */
[----:B------:R-:W-:-:S02]  /*1520*/  UMOV UR7, 0x40000040 ;  /* 0x4000004000077882 */ /* 0x000fc40000000000 */
[----:B------:R-:W-:-:S04]  /*1530*/  ULEA UR10, UR36, UR20, 0xc ;  /* 0x00000014240a7291 */ /* 0x000fc8000f8e603f */
[----:B------:R-:W-:Y:S02]  /*1540*/  UIADD3 UR14, UR10, 0x80, URZ ;  /* 0x000000800a0e7890 */ /* 0x000fe4000fffe03f */
[----:B------:R-:W-:Y:S01]  /*1550*/  UIADD3 UR18, UR10, 0x100, URZ ;  /* 0x000001000a127890 */ /* 0x000fe2000fffe03f */
[----:B------:R-:W0:Y:S01]  /*1560*/  LDS R4, [R0+0x38400] ;  /* 0x0384000000047984 */ /* 0x000e220000000800 */
[----:B------:R-:W-:-:S03]  /*1570*/  UIADD3 UR6, UR10, 0x180, URZ ;  /* 0x000001800a067890 */ /* 0x000fc6000fffe03f */
        /* <DEDUP_REMOVED lines=128> */
[----:B------:R-:W-:-:S06]  /*1d80*/  FMUL.FTZ R151, R151, R5 ;  /* 0x0000000597977220 */ /* 0x000fcc0000410000 */
[----:B------:R-:W-:-:S06]  /*1d90*/  WARPGROUP.ARRIVE ;  /* 0x00000000000079c5 */ /* 0x000fcc0000000000 */
        /* <DEDUP_REMOVED lines=12> */
[----:B------:R-:W-:Y:S01]  /*1e60*/  HGMMA.64x256x16.F32.BF16 R24, gdesc[UR4].tnspB, R24, gsb0 ;  /* 0x43e00000041879f0 */ /* 0x000fe20008001818 */
[----:B------:R-:W-:-:S06]  /*1e70*/  USEL UR6, URZ, 0x1, UP0 ;  /* 0x000000013f067887 */ /* 0x000fcc0008000000 */
[----:B------:R-:W-:Y:S01]  /*1e80*/  LOP3.LUT R2, R2, UR6, RZ, 0x3c, !PT ;  /* 0x0000000602027c12 */ /* 0x000fe2000f8e3cff */
[----:B------:R-:W-:Y:S02]  /*1e90*/  WARPGROUP.DEPBAR.LE gsb0, 0x0 ;  /* 0x00008000000079c5 */ /* 0x000fe40000010000 */
[----:B------:R-:W-:Y:S06]  /*1ea0*/  BAR.ARV 0xf, 0x100 ;  /* 0x03c4000000007b1d */ /* 0x000fec0000002000 */
[----:B------:R-:W-:Y:S05]  /*1eb0*/  @!P1 BRA `(.L_x_178) ;  /* 0x0000000000049947 */ /* 0x000fea0003800000 */
[----:B------:R-:W-:Y:S01]  /*1ec0*/  BPT.TRAP 0x1 ;  /* 0x000000040000795c */ /* 0x000fe20000300000 */
.L_x_178:
[----:B------:R-:W-:-:S04]  /*1ed0*/  ULEA UR6, UR36, UR38, 0x3 ;  /* 0x0000002624067291 */ /* 0x000fc8000f8e183f */
[----:B------:R-:W-:-:S04]  /*1ee0*/  UIADD3 UR6, UR6, 0x38860, URZ ;  /* 0x0003886006067890 */ /* 0x000fc8000fffe03f */
[----:B------:R-:W-:-:S09]  /*1ef0*/  UPRMT UR6, UR37, 0x654, UR6 ;  /* 0x0000065425067896 */ /* 0x000fd20008000006 */
[----:B------:R-:W-:Y:S01]  /*1f00*/  SYNCS.ARRIVE.TRANS64.RED.A1T0 RZ, [UR6], RZ ;  /* 0x000000ffffff79a7 */ /* 0x000fe20008100406 */
[----:B------:R-:W-:Y:S05]  /*1f10*/  @P0 BRA `(.L_x_179) ;  /* 0xfffffff400500947 */ /* 0x000fea000383ffff */
.L_x_177:
[----:B------:R-:W-:Y:S01]  /*1f20*/  BAR.SYNC.DEFER_BLOCKING 0xe, 0x100 ;  /* 0x0384000000007b1d */ /* 0x000fe20000010000 */
[----:B------:R-:W-:Y:S01]  /*1f30*/  IMAD.U32 R3, RZ, RZ, UR36 ;  /* 0x00000024ff037e24 */ /* 0x000fe2000f8e00ff */
[----:B------:R-:W-:Y:S01]  /*1f40*/  UIADD3 UR36, UR36, 0x1, URZ ;  /* 0x0000000124247890 */ /* 0x000fe2000fffe03f */
[----:B------:R-:W-:Y:S02]  /*1f50*/  IMAD.MOV.U32 R12, RZ, RZ, RZ ;  /* 0x000000ffff0c7224 */ /* 0x000fe400078e00ff */
[----:B------:R-:W-:Y:S01]  /*1f60*/  IMAD R0, R3, 0x40, R16 ;  /* 0x0000004003007824 */ /* 0x000fe200078e0210 */
[----:B------:R-:W-:-:S04]  /*1f70*/  UISETP.NE.AND UP0, UPT, UR36, 0x2, UPT ;  /* 0x000000022400788c */ /* 0x000fc8000bf05270 */
[----:B------:R-:W-:Y:S01]  /*1f80*/  LEA R4, R0, UR38, 0x2 ;  /* 0x0000002600047c11 */ /* 0x000fe2000f8e10ff */
[----:B------:R-:W-:Y:S02]  /*1f90*/  USEL UR4, URZ, 0x1, UP0 ;  /* 0x000000013f047887 */ /* 0x000fe40008000000 */
[----:B------:R-:W-:-:S04]  /*1fa0*/  USEL UR36, UR36, URZ, UP0 ;  /* 0x0000003f24247287 */ /* 0x000fc80008000000 */
[----:B------:R-:W-:Y:S01]  /*1fb0*/  LOP3.LUT R2, R2, UR4, RZ, 0x3c, !PT ;  /* 0x0000000402027c12 */ /* 0x000fe2000f8e3cff */
        /* <DEDUP_REMOVED lines=130> */
[----:B------:R-:W-:Y:S01]  /*27e0*/  IMAD.MOV.U32 R0, RZ, RZ, RZ ;  /* 0x000000ffff007224 */ /* 0x000fe200078e00ff */
[----:B------:R-:W-:Y:S06]  /*27f0*/  BAR.ARV 0xf, 0x100 ;  /* 0x03c4000000007b1d */ /* 0x000fec0000002000 */
[----:B------:R-:W-:Y:S05]  /*2800*/  BRA `(.L_x_180) ;  /* 0x0000005c00187947 */ /* 0x000fea0003800000 */
.L_x_175:
[----:B------:R-:W0:Y:S02]  /*2810*/  SHFL.IDX PT, R0, R213, RZ, 0x1f ;  /* 0x00001fffd5007589 */ /* 0x000e2400000e0000 */
[----:B0-----:R-:W-:Y:S01]  /*2820*/  R2UR UR4, R0 ;  /* 0x00000000000472ca */ /* 0x001fe200000e0000 */
[----:B------:R-:W-:-:S05]  /*2830*/  VIADD R0, R152, 0x3f ;  /* 0x0000003f98007836 */ /* 0x000fca0000000000 */
[----:B------:R-:W-:-:S04]  /*2840*/  SHF.R.S32.HI R3, RZ, 0x1f, R0 ;  /* 0x0000001fff037819 */ /* 0x000fc80000011400 */
[----:B------:R-:W-:-:S03]  /*2850*/  LEA.HI R3, R3, R0, RZ, 0x6 ;  /* 0x0000000003037211 */ /* 0x000fc600078f30ff */
[----:B------:R-:W-:Y:S01]  /*2860*/  ULEA.HI UR5, UR4, UR4, URZ, 0x1 ;  /* 0x0000000404057291 */ /* 0x000fe2000f8f083f */
[----:B------:R-:W-:-:S03]  /*2870*/  SHF.R.S32.HI R153, RZ, 0x6, R3 ;  /* 0x00000006ff997819 */ /* 0x000fc60000011403 */
        /* <DEDUP_REMOVED lines=26> */
.L_x_181:
[----:B------:R-:W-:Y:S02]  /*2a20*/  LEA.HI R0, R206, R206, RZ, 0x1 ;  /* 0x000000cece007211 */ /* 0x000fe400078f08ff */
[----:B------:R-:W-:Y:S02]  /*2a30*/  ISETP.NE.AND P0, PT, R17, 0x3, PT ;  /* 0x000000031100780c */ /* 0x000fe40003f05270 */
[----:B------:R-:W-:-:S05]  /*2a40*/  LOP3.LUT R3, R0, 0xfffffffe, RZ, 0xc0, !PT ;  /* 0xfffffffe00037812 */ /* 0x000fca00078ec0ff */
[----:B------:R-:W-:-:S05]  /*2a50*/  IMAD.IADD R3, R206, 0x1, -R3 ;  /* 0x00000001ce037824 */ /* 0x000fca00078e0a03 */
[----:B------:R-:W-:-:S04]  /*2a60*/  SHF.L.U32 R3, R3, 0x1f, RZ ;  /* 0x0000001f03037819 */ /* 0x000fc800000006ff */
[----:B------:R-:W0:Y:S02]  /*2a70*/  SYNCS.PHASECHK.TRANS64.TRYWAIT P1, [UR38+0x38800], R3 ;  /* 0x03880003ff0075a7 */ /* 0x000e240008020166 */
[----:B0-----:R-:W-:Y:S05]  /*2a80*/  @!P1 BRA `(.L_x_182) ;  /* 0x000000c400b09947 */ /* 0x001fea0003800000 */
.L_x_263:
[----:B------:R-:W-:Y:S05]  /*2a90*/  @!P0 BRA `(.L_x_183) ;  /* 0x0000000000048947 */ /* 0x000fea0003800000 */
[----:B------:R-:W-:Y:S01]  /*2aa0*/  BPT.TRAP 0x1 ;  /* 0x000000040000795c */ /* 0x000fe20000300000 */
.L_x_183:
[----:B------:R-:W-:Y:S01]  /*2ab0*/  IMAD.U32 R8, RZ, RZ, UR36 ;  /* 0x00000024ff087e24 */ /* 0x000fe2000f8e00ff */
[----:B------:R-:W-:-:S04]  /*2ac0*/  SHF.L.U32 R5, R2, 0x1f, RZ ;  /* 0x0000001f02057819 */ /* 0x000fc800000006ff */
[----:B------:R-:W-:-:S04]  /*2ad0*/  LEA R8, R8, UR38, 0x3 ;  /* 0x0000002608087c11 */ /* 0x000fc8000f8e18ff */
[----:B------:R1:W2:Y:S01]  /*2ae0*/  SYNCS.PHASECHK.TRANS64.TRYWAIT P1, [R8+URZ+0x38830], R5 ;  /* 0x03883005080075a7 */ /* 0x0002a2000802017f */
[----:B------:R-:W-:Y:S05]  /*2af0*/  @!P0 BRA `(.L_x_184) ;  /* 0x0000000000048947 */ /* 0x000fea0003800000 */
[----:B------:R-:W-:Y:S01]  /*2b00*/  BPT.TRAP 0x1 ;  /* 0x000000040000795c */ /* 0x000fe20000300000 */
.L_x_184:
[----:B--2---:R-:W-:Y:S05]  /*2b10*/  @P1 BRA `(.L_x_185) ;  /* 0x0000000000081947 */ /* 0x004fea0003800000 */
[----:B------:R-:W2:Y:S02]  /*2b20*/  SYNCS.PHASECHK.TRANS64.TRYWAIT P1, [R8+URZ+0x38830], R5 ;  /* 0x03883005080075a7 */ /* 0x000ea4000802017f */
[----:B--2---:R-:W-:Y:S05]  /*2b30*/  @!P1 BRA `(.L_x_186) ;  /* 0x000000c4009c9947 */ /* 0x004fea0003800000 */
.L_x_185:
[----:B------:R-:W-:-:S04]  /*2b40*/  UIADD3 UR4, UR38, 0x22400, URZ ;  /* 0x0002240026047890 */ /* 0x000fc8000fffe03f */
[----:B------:R-:W-:-:S04]  /*2b50*/  USHF.R.U32.HI UR4, URZ, 0x4, UR4 ;  /* 0x000000043f047899 */ /* 0x000fc80008011604 */
[----:B------:R-:W-:-:S06]  /*2b60*/  ULOP3.LUT UR4, UR4, 0x3fff, URZ, 0xc0, !UPT ;  /* 0x00003fff04047892 */ /* 0x000fcc000f8ec03f */
[----:B0-----:R-:W-:Y:S01]  /*2b70*/  IMAD.U32 R0, RZ, RZ, UR4 ;  /* 0x00000004ff007e24 */ /* 0x001fe2000f8e00ff */
        /* <DEDUP_REMOVED lines=11> */
[----:B------:R-:W-:Y:S01]  /*2c30*/  UMOV UR15, 0x40000040 ;  /* 0x40000040000f7882 */ /* 0x000fe20000000000 */
[----:B------:R-:W-:-:S02]  /*2c40*/  UMOV UR13, 0x40000040 ;  /* 0x40000040000d7882 */ /* 0x000fc40000000000 */
[----:B------:R-:W-:Y:S02]  /*2c50*/  ULEA UR6, UR36, UR6, 0x9 ;  /* 0x0000000624067291 */ /* 0x000fe4000f8e483f */
[----:B------:R-:W-:Y:S02]  /*2c60*/  ULOP3.LUT UR4, UR4, 0x10000, URZ, 0xfc, !UPT ;  /* 0x0001000004047892 */ /* 0x000fe4000f8efc3f */
[----:B------:R-:W-:Y:S02]  /*2c70*/  UIADD3 UR10, UR6, 0x2, URZ ;  /* 0x00000002060a7890 */ /* 0x000fe4000fffe03f */
[----:B------:R-:W-:Y:S02]  /*2c80*/  UIADD3 UR8, UR4, 0x2, URZ ;  /* 0x0000000204087890 */ /* 0x000fe4000fffe03f */
[----:B------:R-:W-:Y:S02]  /*2c90*/  UIADD3 UR14, UR6, 0x4, URZ ;  /* 0x00000004060e7890 */ /* 0x000fe4000fffe03f */
[----:B------:R-:W-:-:S02]  /*2ca0*/  UIADD3 UR12, UR4, 0x4, URZ ;  /* 0x00000004040c7890 */ /* 0x000fc4000fffe03f */
[----:B------:R-:W-:Y:S01]  /*2cb0*/  HGMMA.64x64x16.F32.BF16 R24, gdesc[UR4], RZ, !UPT, gsb0 ;  /* 0x00e00000041879f0 */ /* 0x000fe2000c0018ff */
[----:B------:R-:W-:Y:S02]  /*2cc0*/  UIADD3 UR18, UR6, 0x6, URZ ;  /* 0x0000000606127890 */ /* 0x000fe4000fffe03f */
[----:B------:R-:W-:Y:S01]  /*2cd0*/  UIADD3 UR16, UR4, 0x6, URZ ;  /* 0x0000000604107890 */ /* 0x000fe2000fffe03f */
[----:B------:R-:W-:Y:S01]  /*2ce0*/  UMOV UR19, 0x40000040 ;  /* 0x4000004000137882 */ /* 0x000fe20000000000 */
        /* <DEDUP_REMOVED lines=11> */
[----:B------:R-:W0:Y:S02]  /*2da0*/  SYNCS.PHASECHK.TRANS64.TRYWAIT P1, [UR38+0x38810], R3 ;  /* 0x03881003ff0075a7 */ /* 0x000e240008020166 */
[----:B0-----:R-:W-:Y:S05]  /*2db0*/  @!P1 BRA `(.L_x_187) ;  /* 0x000000c400109947 */ /* 0x001fea0003800000 */
.L_x_264:
[----:B------:R-:W-:Y:S05]  /*2dc0*/  @!P0 BRA `(.L_x_188) ;  /* 0x0000000000048947 */ /* 0x000fea0003800000 */
[----:B------:R-:W-:Y:S01]  /*2dd0*/  BPT.TRAP 0x1 ;  /* 0x000000040000795c */ /* 0x000fe20000300000 */
.L_x_188:
[----:B------:R3:W4:Y:S01]  /*2de0*/  SYNCS.PHASECHK.TRANS64.TRYWAIT P1, [R8+URZ+0x38850], R5 ;  /* 0x03885005080075a7 */ /* 0x000722000802017f */
[----:B------:R-:W-:Y:S05]  /*2df0*/  @!P0 BRA `(.L_x_189) ;  /* 0x0000000000048947 */ /* 0x000fea0003800000 */
[----:B------:R-:W-:Y:S01]  /*2e00*/  BPT.TRAP 0x1 ;  /* 0x000000040000795c */ /* 0x000fe20000300000 */
.L_x_189:
[----:B----4-:R-:W-:Y:S05]  /*2e10*/  @P1 BRA `(.L_x_190) ;  /* 0x0000000000081947 */ /* 0x010fea0003800000 */
[----:B------:R-:W4:Y:S02]  /*2e20*/  SYNCS.PHASECHK.TRANS64.TRYWAIT P1, [R8+URZ+0x38850], R5 ;  /* 0x03885005080075a7 */ /* 0x000f24000802017f */
[----:B----4-:R-:W-:Y:S05]  /*2e30*/  @!P1 BRA `(.L_x_191) ;  /* 0x000000c400089947 */ /* 0x010fea0003800000 */
.L_x_190:
[----:B------:R-:W-:Y:S01]  /*2e40*/  UIADD3 UR4, UR38, 0x400, URZ ;  /* 0x0000040026047890 */ /* 0x000fe2000fffe03f */
[----:B------:R-:W-:Y:S01]  /*2e50*/  WARPGROUP.ARRIVE ;  /* 0x00000000000079c5 */ /* 0x000fe20000000000 */
[----:B------:R-:W-:-:S05]  /*2e60*/  UIADD3 UR5, UR38, 0x26400, URZ ;  /* 0x0002640026057890 */ /* 0x000fca000fffe03f */
[----:B0-----:R-:W0:Y:S01]  /*2e70*/  S2R R3, SR_TID.X ;  /* 0x0000000000037919 */ /* 0x001e220000002100 */
[----:B------:R-:W-:Y:S02]  /*2e80*/  USHF.R.U32.HI UR4, URZ, 0x4, UR4 ;  /* 0x000000043f047899 */ /* 0x000fe40008011604 */
[----:B------:R-:W-:Y:S02]  /*2e90*/  USHF.R.U32.HI UR5, URZ, 0x4, UR5 ;  /* 0x000000043f057899 */ /* 0x000fe40008011605 */
[----:B------:R-:W-:Y:S02]  /*2ea0*/  ULOP3.LUT UR4, UR4, 0x3fff, URZ, 0xc0, !UPT ;  /* 0x00003fff04047892 */ /* 0x000fe4000f8ec03f */
[----:B------:R-:W-:Y:S02]  /*2eb0*/  ULOP3.LUT UR5, UR5, 0x3fff, URZ, 0xc0, !UPT ;  /* 0x00003fff05057892 */ /* 0x000fe4000f8ec03f */
[----:B------:R-:W-:Y:S02]  /*2ec0*/  ULOP3.LUT UR4, UR4, 0x10000, URZ, 0xfc, !UPT ;  /* 0x0001000004047892 */ /* 0x000fe4000f8efc3f */
[----:B------:R-:W-:-:S02]  /*2ed0*/  ULOP3.LUT UR6, UR5, 0x10000, URZ, 0xfc, !UPT ;  /* 0x0001000005067892 */ /* 0x000fc4000f8efc3f */
[----:B------:R-:W-:Y:S01]  /*2ee0*/  ULEA UR5, UR36, UR4, 0xc ;  /* 0x0000000424057291 */ /* 0x000fe2000f8e603f */
[----:B------:R-:W-:Y:S01]  /*2ef0*/  UMOV UR21, 0x40000040 ;  /* 0x4000004000157882 */ /* 0x000fe20000000000 */
[----:B------:R-:W-:Y:S01]  /*2f00*/  UMOV UR23, 0x40000040 ;  /* 0x4000004000177882 */ /* 0x000fe20000000000 */
[----:B------:R-:W-:Y:S02]  /*2f10*/  UIADD3 UR14, UR6, 0x800, URZ ;  /* 0x00000800060e7890 */ /* 0x000fe4000fffe03f */
[----:B------:R-:W-:Y:S02]  /*2f20*/  UMOV UR20, UR6 ;  /* 0x0000000600147c82 */ /* 0x000fe40008000000 */
[----:B------:R-:W-:Y:S01]  /*2f30*/  UMOV UR22, UR5 ;  /* 0x0000000500167c82 */ /* 0x000fe20008000000 */
[----:B------:R-:W-:Y:S01]  /*2f40*/  UIADD3 UR15, UR5, 0x800, URZ ;  /* 0x00000800050f7890 */ /* 0x000fe2000fffe03f */
[----:B------:R-:W-:Y:S01]  /*2f50*/  HGMMA.64x64x16.F32.BF16 R24, gdesc[UR20], R24, gsb0 ;  /* 0x00e00000141879f0 */ /* 0x000fe20008001818 */
[----:B------:R-:W-:-:S02]  /*2f60*/  UIADD3 UR20, UR6, 0x2, URZ ;  /* 0x0000000206147890 */ /* 0x000fc4000fffe03f */
[----:B------:R-:W-:Y:S01]  /*2f70*/  UIADD3 UR22, UR5, 0x2, URZ ;  /* 0x0000000205167890 */ /* 0x000fe2000fffe03f */
[----:B------:R-:W-:Y:S01]  /*2f80*/  UMOV UR21, 0x40000040 ;  /* 0x4000004000157882 */ /* 0x000fe20000000000 */
[----:B------:R-:W-:Y:S01]  /*2f90*/  UMOV UR23, 0x40000040 ;  /* 0x4000004000177882 */ /* 0x000fe20000000000 */
[----:B0-----:R-:W-:-:S06]  /*2fa0*/  SHF.R.U32.HI R3, RZ, 0x7, R3 ;  /* 0x00000007ff037819 */ /* 0x001fcc0000011603 */
[----:B------:R-:W0:Y:S02]  /*2fb0*/  SHFL.IDX PT, R3, R3, RZ, 0x1f ;  /* 0x00001fff03037589 */ /* 0x000e2400000e0000 */
[----:B0-----:R-:W-:-:S13]  /*2fc0*/  R2UR UR7, R3 ;  /* 0x00000000030772ca */ /* 0x001fda00000e0000 */
[----:B------:R-:W-:-:S03]  /*2fd0*/  UISETP.GT.AND UP0, UPT, UR7, 0x7f, UPT ;  /* 0x0000007f0700788c */ /* 0x000fc6000bf04270 */
[----:B------:R-:W-:Y:S01]  /*2fe0*/  UMOV UR7, 0x4 ;  /* 0x0000000400077882 */ /* 0x000fe20000000000 */
[----:B------:R-:W-:Y:S02]  /*2ff0*/  USEL UR11, URZ, 0x2, !UP0 ;  /* 0x000000023f0b7887 */ /* 0x000fe4000c000000 */
[----:B------:R-:W-:Y:S02]  /*3000*/  USEL UR10, UR7, 0x2, UP0 ;  /* 0x00000002070a7887 */ /* 0x000fe40008000000 */
[----:B------:R-:W-:Y:S01]  /*3010*/  USEL UR7, UR7, 0x6, !UP0 ;  /* 0x0000000607077887 */ /* 0x000fe2000c000000 */
[----:B------:R-:W-:Y:S02]  /*3020*/  WARPGROUP.DEPBAR.LE gsb0, 0x0 ;  /* 0x00008000000079c5 */ /* 0x000fe40000010000 */
[----:B------:R-:W-:-:S06]  /*3030*/  WARPGROUP.ARRIVE ;  /* 0x00000000000079c5 */ /* 0x000fcc0000000000 */
[----:B------:R-:W-:Y:S01]  /*3040*/  HGMMA.64x64x16.F32.BF16 R24, gdesc[UR20], R24, gsb0 ;  /* 0x00e00000141879f0 */ /* 0x000fe20008001818 */
[----:B------:R-:W-:Y:S02]  /*3050*/  UIADD3 UR20, UR6, 0x4, URZ ;  /* 0x0000000406147890 */ /* 0x000fe4000fffe03f */
[----:B------:R-:W-:Y:S01]  /*3060*/  UIADD3 UR22, UR5, 0x4, URZ ;  /* 0x0000000405167890 */ /* 0x000fe2000fffe03f */
[----:B------:R-:W-:Y:S01]  /*3070*/  UMOV UR21, 0x40000040 ;  /* 0x4000004000157882 */ /* 0x000fe20000000000 */
[----:B------:R-:W-:Y:S01]  /*3080*/  UMOV UR23, 0x40000040 ;  /* 0x4000004000177882 */ /* 0x000fe20000000000 */
        /* <DEDUP_REMOVED lines=94> */
[----:B------:R-:W-:Y:S02]  /*3670*/  UIADD3 UR20, UR11, UR14, URZ ;  /* 0x0000000e0b147290 */ /* 0x000fe4000fffe03f */
[----:B------:R-:W-:Y:S01]  /*3680*/  UIADD3 UR22, UR11, UR15, URZ ;  /* 0x0000000f0b167290 */ /* 0x000fe2000fffe03f */
        /* <DEDUP_REMOVED lines=16> */
[----:B------:R-:W-:Y:S01]  /*3790*/  UMOV UR14, 0x28 ;  /* 0x00000028000e7882 */ /* 0x000fe20000000000 */
[----:B------:R-:W-:Y:S01]  /*37a0*/  UMOV UR15, 0xa00 ;  /* 0x00000a00000f7882 */ /* 0x000fe20000000000 */
[----:B------:R-:W-:Y:S02]  /*37b0*/  USEL UR14, UR14, 0x26, UP0 ;  /* 0x000000260e0e7887 */ /* 0x000fe40008000000 */
[----:B------:R-:W-:-:S02]  /*37c0*/  USEL UR15, UR15, 0x980, UP0 ;  /* 0x000009800f0f7887 */ /* 0x000fc40008000000 */
[----:B------:R-:W-:Y:S02]  /*37d0*/  ULOP3.LUT UR14, UR14, 0x6, URZ, 0xc0, !UPT ;  /* 0x000000060e0e7892 */ /* 0x000fe4000f8ec03f */
[----:B------:R-:W-:Y:S01]  /*37e0*/  ULOP3.LUT UR15, UR15, 0xa00, URZ, 0xc0, !UPT ;  /* 0x00000a000f0f7892 */ /* 0x000fe2000f8ec03f */
[----:B------:R-:W-:Y:S02]  /*37f0*/  WARPGROUP.DEPBAR.LE gsb0, 0x0 ;  /* 0x00008000000079c5 */ /* 0x000fe40000010000 */
[----:B------:R-:W-:-:S06]  /*3800*/  WARPGROUP.ARRIVE ;  /* 0x00000000000079c5 */ /* 0x000fcc0000000000 */
[----:B------:R-:W-:Y:S01]  /*3810*/  HGMMA.64x64x16.F32.BF16 R24, gdesc[UR20], R24, gsb0 ;  /* 0x00e00000141879f0 */ /* 0x000fe20008001818 */
[----:B------:R-:W-:Y:S02]  /*3820*/  UIADD3 UR20, UR14, UR15, UR6 ;  /* 0x0000000f0e147290 */ /* 0x000fe4000fffe006 */
[----:B------:R-:W-:Y:S01]  /*3830*/  UIADD3 UR22, UR14, UR15, UR5 ;  /* 0x0000000f0e167290 */ /* 0x000fe2000fffe005 */
[----:B------:R-:W-:Y:S01]  /*3840*/  UMOV UR21, 0x40000040 ;  /* 0x4000004000157882 */ /* 0x000fe20000000000 */
[----:B------:R-:W-:Y:S01]  /*3850*/  UMOV UR23, 0x40000040 ;  /* 0x4000004000177882 */ /* 0x000fe20000000000 */
[----:B------:R-:W-:Y:S02]  /*3860*/  UIADD3 UR14, UR6, 0xa00, URZ ;  /* 0x00000a00060e7890 */ /* 0x000fe4000fffe03f */
[----:B------:R-:W-:Y:S01]  /*3870*/  UIADD3 UR15, UR5, 0xa00, URZ ;  /* 0x00000a00050f7890 */ /* 0x000fe2000fffe03f */
        /* <DEDUP_REMOVED lines=86> */
[----:B------:R-:W-:Y:S02]  /*3de0*/  UMOV UR10, 0x1000 ;  /* 0x00001000000a7882 */ /* 0x000fe40000000000 */
[----:B------:R-:W-:-:S04]  /*3df0*/  USEL UR10, UR10, 0xf80, UP0 ;  /* 0x00000f800a0a7887 */ /* 0x000fc80008000000 */
[----:B------:R-:W-:Y:S01]  /*3e00*/  ULOP3.LUT UR10, UR10, 0x1e00, URZ, 0xc0, !UPT ;  /* 0x00001e000a0a7892 */ /* 0x000fe2000f8ec03f */
        /* <DEDUP_REMOVED lines=17> */
[----:B------:R-:W-:Y:S02]  /*3f20*/  WARPGROUP.DEPBAR.LE gsb0, 0x0 ;  /* 0x00008000000079c5 */ /* 0x000fe40000010000 */
[----:B------:R-:W-:-:S06]  /*3f30*/  WARPGROUP.ARRIVE ;  /* 0x00000000000079c5 */ /* 0x000fcc0000000000 */
[----:B------:R-:W-:Y:S03]  /*3f40*/  HGMMA.64x64x16.F32.BF16 R24, gdesc[UR20], R24, gsb0 ;  /* 0x00e00000141879f0 */ /* 0x000fe60008001818 */
[----:B------:R-:W-:Y:S02]  /*3f50*/  WARPGROUP.DEPBAR.LE gsb0, 0x0 ;  /* 0x00008000000079c5 */ /* 0x000fe40000010000 */
[----:B------:R-:W-:Y:S05]  /*3f60*/  @!P0 BRA `(.L_x_192) ;  /* 0x0000000000048947 */ /* 0x000fea0003800000 */
[----:B------:R-:W-:Y:S01]  /*3f70*/  BPT.TRAP 0x1 ;  /* 0x000000040000795c */ /* 0x000fe20000300000 */
.L_x_192:
[----:B------:R-:W-:Y:S01]  /*3f80*/  IMAD R4, R153, -0x40, R152 ;  /* 0xffffffc099047824 */ /* 0x000fe200078e0298 */
[----:B------:R-:W-:Y:S01]  /*3f90*/  ULDC UR5, c[0x0][0xa80] ;  /* 0x0002a00000057ab9 */ /* 0x000fe20000000800 */
[----:B------:R-:W-:Y:S01]  /*3fa0*/  R2UR UR7, R8 ;  /* 0x00000000080772ca */ /* 0x000fe200000e0000 */
[----:B------:R-:W-:Y:S01]  /*3fb0*/  UMOV UR11, 0x40000040 ;  /* 0x40000040000b7882 */ /* 0x000fe20000000000 */
[----:B------:R-:W-:Y:S01]  /*3fc0*/  UMOV UR15, 0x40000040 ;  /* 0x40000040000f7882 */ /* 0x000fe20000000000 */
[----:B------:R-:W-:-:S04]  /*3fd0*/  IADD3 R4, -R19, 0x40, R4 ;  /* 0x0000004013047810 */ /* 0x000fc80007ffe104 */
[C---:B------:R-:W-:Y:S02]  /*3fe0*/  ISETP.GT.AND P5, PT, R4.reuse, RZ, PT ;  /* 0x000000ff0400720c */ /* 0x040fe40003fa4270 */
[C---:B------:R-:W-:Y:S02]  /*3ff0*/  ISETP.GT.AND P4, PT, R4.reuse, 0x1, PT ;  /* 0x000000010400780c */ /* 0x040fe40003f84270 */
[----:B------:R-:W-:Y:S02]  /*4000*/  ISETP.GT.AND P3, PT, R4, 0x8, PT ;  /* 0x000000080400780c */ /* 0x000fe40003f64270 */
[----:B-1234-:R-:W-:Y:S01]  /*4010*/  FSEL R5, R24, -INF , P5 ;  /* 0xff80000018057808 */ /* 0x01efe20002800000 */
[----:B------:R-:W-:Y:S01]  /*4020*/  UIADD3 UR7, UR7, 0x38840, URZ ;  /* 0x0003884007077890 */ /* 0x000fe2000fffe03f */
[----:B------:R-:W-:Y:S02]  /*4030*/  FSEL R7, R25, -INF , P4 ;  /* 0xff80000019077808 */ /* 0x000fe40002000000 */
[----:B------:R-:W-:Y:S01]  /*4040*/  ISETP.GT.AND P2, PT, R4, 0x9, PT ;  /* 0x000000090400780c */ /* 0x000fe20003f44270 */
[----:B------:R-:W-:Y:S01]  /*4050*/  UPRMT UR7, UR37, 0x654, UR7 ;  /* 0x0000065425077896 */ /* 0x000fe20008000007 */
[----:B------:R-:W-:-:S02]  /*4060*/  FSEL R9, R28, -INF , P3 ;  /* 0xff8000001c097808 */ /* 0x000fc40001800000 */
[----:B------:R-:W-:Y:S02]  /*4070*/  FMNMX.FTZ R6, R5, R7, !PT ;  /* 0x0000000705067209 */ /* 0x000fe40007810000 */
[C---:B------:R-:W-:Y:S02]  /*4080*/  ISETP.GT.AND P1, PT, R4.reuse, 0x10, PT ;  /* 0x000000100400780c */ /* 0x040fe40003f24270 */
[----:B------:R-:W-:Y:S02]  /*4090*/  FSEL R11, R29, -INF , P2 ;  /* 0xff8000001d0b7808 */ /* 0x000fe40001000000 */
[----:B------:R-:W-:Y:S01]  /*40a0*/  FMNMX.FTZ R6, R9, R6, !PT ;  /* 0x0000000609067209 */ /* 0x000fe20007810000 */
[----:B------:R-:W-:Y:S01]  /*40b0*/  SYNCS.ARRIVE.TRANS64.RED.A1T0 RZ, [UR7], RZ ;  /* 0x000000ffffff79a7 */ /* 0x000fe20008100407 */
[----:B------:R-:W-:Y:S01]  /*40c0*/  BAR.SYNC.DEFER_BLOCKING 0xf, 0x100 ;  /* 0x03c4000000007b1d */ /* 0x000fe20000010000 */
[----:B------:R-:W-:Y:S02]  /*40d0*/  ISETP.GT.AND P6, PT, R4, 0x11, PT ;  /* 0x000000110400780c */ /* 0x000fe40003fc4270 */
[----:B------:R-:W-:-:S02]  /*40e0*/  FSEL R13, R32, -INF , P1 ;  /* 0xff800000200d7808 */ /* 0x000fc40000800000 */
[----:B------:R-:W-:Y:S02]  /*40f0*/  FMNMX.FTZ R6, R11, R6, !PT ;  /* 0x000000060b067209 */ /* 0x000fe40007810000 */
[----:B------:R-:W-:Y:S02]  /*4100*/  FSEL R25, R26, -INF , P5 ;  /* 0xff8000001a197808 */ /* 0x000fe40002800000 */
[----:B------:R-:W-:Y:S02]  /*4110*/  ISETP.GT.AND P5, PT, R4, 0x18, PT ;  /* 0x000000180400780c */ /* 0x000fe40003fa4270 */
[----:B------:R-:W-:Y:S02]  /*4120*/  FSEL R15, R33, -INF , P6 ;  /* 0xff800000210f7808 */ /* 0x000fe40003000000 */
[----:B------:R-:W-:Y:S02]  /*4130*/  FMNMX.FTZ R6, R13, R6, !PT ;  /* 0x000000060d067209 */ /* 0x000fe40007810000 */
[----:B------:R-:W-:-:S02]  /*4140*/  FSEL R27, R27, -INF , P4 ;  /* 0xff8000001b1b7808 */ /* 0x000fc40002000000 */
[----:B------:R-:W-:Y:S02]  /*4150*/  ISETP.GT.AND P4, PT, R4, 0x19, PT ;  /* 0x000000190400780c */ /* 0x000fe40003f84270 */
[----:B------:R-:W-:Y:S02]  /*4160*/  FSEL R21, R36, -INF , P5 ;  /* 0xff80000024157808 */ /* 0x000fe40002800000 */
[----:B------:R-:W-:Y:S02]  /*4170*/  FMNMX.FTZ R6, R15, R6, !PT ;  /* 0x000000060f067209 */ /* 0x000fe40007810000 */
[----:B------:R-:W-:Y:S02]  /*4180*/  FSEL R29, R30, -INF , P3 ;  /* 0xff8000001e1d7808 */ /* 0x000fe40001800000 */
        /* <DEDUP_REMOVED lines=8> */
[C---:B------:R-:W-:Y:S02]  /*4210*/  ISETP.GT.AND P1, PT, R4.reuse, 0x28, PT ;  /* 0x000000280400780c */ /* 0x040fe40003f24270 */
        /* <DEDUP_REMOVED lines=23> */
[----:B------:R-:W-:Y:S02]  /*4390*/  FMNMX.FTZ R6, R71, R6, !PT ;  /* 0x0000000647067209 */ /* 0x000fe40007810000 */
[----:B------:R-:W-:Y:S02]  /*43a0*/  FMNMX.FTZ R4, R25, R27, !PT ;  /* 0x0000001b19047209 */ /* 0x000fe40007810000 */
[----:B------:R-:W-:Y:S02]  /*43b0*/  FMNMX.FTZ R10, R73, R6, !PT ;  /* 0x00000006490a7209 */ /* 0x000fe40007810000 */
[----:B------:R-:W-:Y:S02]  /*43c0*/  FMNMX.FTZ R4, R29, R4, !PT ;  /* 0x000000041d047209 */ /* 0x000fe40007810000 */
[----:B------:R-:W-:Y:S01]  /*43d0*/  FSEL R45, R46, -INF , P1 ;  /* 0xff8000002e2d7808 */ /* 0x000fe20000800000 */
[----:B------:R-:W0:Y:S01]  /*43e0*/  SHFL.BFLY PT, R3, R10, 0x2, 0x1f ;  /* 0x0c401f000a037f89 */ /* 0x000e2200000e0000 */
[----:B------:R-:W-:-:S02]  /*43f0*/  FMNMX.FTZ R4, R31, R4, !PT ;  /* 0x000000041f047209 */ /* 0x000fc40007810000 */
[----:B------:R-:W-:Y:S02]  /*4400*/  FSEL R47, R47, -INF , P6 ;  /* 0xff8000002f2f7808 */ /* 0x000fe40003000000 */
[----:B------:R-:W-:Y:S02]  /*4410*/  FMNMX.FTZ R4, R33, R4, !PT ;  /* 0x0000000421047209 */ /* 0x000fe40007810000 */
[----:B------:R-:W-:Y:S02]  /*4420*/  FSEL R49, R50, -INF , P5 ;  /* 0xff80000032317808 */ /* 0x000fe40002800000 */
[----:B------:R-:W-:Y:S02]  /*4430*/  FMNMX.FTZ R4, R35, R4, !PT ;  /* 0x0000000423047209 */ /* 0x000fe40007810000 */
[----:B------:R-:W-:Y:S02]  /*4440*/  FSEL R51, R51, -INF , P4 ;  /* 0xff80000033337808 */ /* 0x000fe40002000000 */
[----:B------:R-:W-:Y:S01]  /*4450*/  FMNMX.FTZ R6, R37, R4, !PT ;  /* 0x0000000425067209 */ /* 0x000fe20007810000 */
[----:B------:R-:W-:Y:S01]  /*4460*/  IMAD.U32 R4, RZ, RZ, UR5 ;  /* 0x00000005ff047e24 */ /* 0x000fe2000f8e00ff */
[----:B------:R-:W-:Y:S01]  /*4470*/  FSEL R53, R54, -INF , P3 ;  /* 0xff80000036357808 */ /* 0x000fe20001800000 */
[----:B------:R-:W-:Y:S01]  /*4480*/  ULOP3.LUT UR5, UR44, 0x2000000, URZ, 0xfc, !UPT ;  /* 0x020000002c057892 */ /* 0x000fe2000f8efc3f */
[----:B------:R-:W-:-:S02]  /*4490*/  FMNMX.FTZ R6, R39, R6, !PT ;  /* 0x0000000627067209 */ /* 0x000fc40007810000 */
[----:B------:R-:W-:Y:S01]  /*44a0*/  FSEL R55, R55, -INF , P2 ;  /* 0xff80000037377808 */ /* 0x000fe20001000000 */
[----:B------:R-:W-:Y:S01]  /*44b0*/  ULEA UR10, UR36, UR5, 0xc ;  /* 0x00000005240a7291 */ /* 0x000fe2000f8e603f */
[----:B------:R-:W-:Y:S02]  /*44c0*/  FMNMX.FTZ R6, R41, R6, !PT ;  /* 0x0000000629067209 */ /* 0x000fe40007810000 */
[----:B0-----:R-:W-:Y:S01]  /*44d0*/  FMNMX.FTZ R12, R10, R3, !PT ;  /* 0x000000030a0c7209 */ /* 0x001fe20007810000 */
[----:B------:R-:W-:Y:S01]  /*44e0*/  UIADD3 UR14, UR10, 0x80, URZ ;  /* 0x000000800a0e7890 */ /* 0x000fe2000fffe03f */
[----:B------:R-:W-:-:S03]  /*44f0*/  FMNMX.FTZ R6, R43, R6, !PT ;  /* 0x000000062b067209 */ /* 0x000fc60007810000 */
[----:B------:R-:W0:Y:S01]  /*4500*/  SHFL.BFLY PT, R3, R12, 0x1, 0x1f ;  /* 0x0c201f000c037f89 */ /* 0x000e2200000e0000 */
[----:B------:R-:W-:Y:S02]  /*4510*/  FMNMX.FTZ R6, R45, R6, !PT ;  /* 0x000000062d067209 */ /* 0x000fe40007810000 */
[----:B0-----:R-:W-:-:S04]  /*4520*/  FMNMX.FTZ R3, R12, R3, !PT ;  /* 0x000000030c037209 */ /* 0x001fc80007810000 */
[C---:B------:R-:W-:Y:S01]  /*4530*/  FSETP.NEU.FTZ.AND P1, PT, R3.reuse, -INF , PT ;  /* 0xff8000000300780b */ /* 0x040fe20003f3d000 */
[----:B------:R-:W-:-:S05]  /*4540*/  FMUL.FTZ R10, R3, R4 ;  /* 0x00000004030a7220 */ /* 0x000fca0000410000 */
[----:B------:R-:W-:Y:S02]  /*4550*/  FSEL R26, R10, RZ, P1 ;  /* 0x000000ff0a1a7208 */ /* 0x000fe40000800000 */
[----:B------:R-:W-:-:S03]  /*4560*/  FMNMX.FTZ R10, R47, R6, !PT ;  /* 0x000000062f0a7209 */ /* 0x000fc60007810000 */
[--C-:B------:R-:W-:Y:S01]  /*4570*/  FFMA.FTZ R12, R5, R4, -R26.reuse ;  /* 0x00000004050c7223 */ /* 0x100fe2000001081a */
[----:B------:R-:W-:Y:S01]  /*4580*/  FMNMX.FTZ R10, R49, R10, !PT ;  /* 0x0000000a310a7209 */ /* 0x000fe20007810000 */
[-CC-:B------:R-:W-:Y:S01]  /*4590*/  FFMA.FTZ R7, R7, R4.reuse, -R26.reuse ;  /* 0x0000000407077223 */ /* 0x180fe2000001081a */
[--C-:B------:R-:W-:Y:S01]  /*45a0*/  FFMA.FTZ R9, R9, R4, -R26.reuse ;  /* 0x0000000409097223 */ /* 0x100fe2000001081a */
[----:B------:R0:W-:Y:S01]  /*45b0*/  MUFU.EX2 R6, R12 ;  /* 0x0000000c00067308 */ /* 0x0001e20000000800 */
[----:B------:R-:W-:Y:S01]  /*45c0*/  FMNMX.FTZ R10, R51, R10, !PT ;  /* 0x0000000a330a7209 */ /* 0x000fe20007810000 */
[-CC-:B------:R-:W-:Y:S01]  /*45d0*/  FFMA.FTZ R14, R57, R4.reuse, -R26.reuse ;  /* 0x00000004390e7223 */ /* 0x180fe2000001081a */
[-CC-:B------:R-:W-:Y:S01]  /*45e0*/  FFMA.FTZ R154, R65, R4.reuse, -R26.reuse ;  /* 0x00000004419a7223 */ /* 0x180fe2000001081a */
[--C-:B------:R-:W-:Y:S01]  /*45f0*/  FFMA.FTZ R155, R67, R4, -R26.reuse ;  /* 0x00000004439b7223 */ /* 0x100fe2000001081a */
[----:B------:R-:W-:Y:S01]  /*4600*/  FMNMX.FTZ R10, R53, R10, !PT ;  /* 0x0000000a350a7209 */ /* 0x000fe20007810000 */
[-CC-:B------:R-:W-:Y:S01]  /*4610*/  FFMA.FTZ R172, R69, R4.reuse, -R26.reuse ;  /* 0x0000000445ac7223 */ /* 0x180fe2000001081a */
[-CC-:B------:R-:W-:Y:S01]  /*4620*/  FFMA.FTZ R173, R71, R4.reuse, -R26.reuse ;  /* 0x0000000447ad7223 */ /* 0x180fe2000001081a */
[--C-:B------:R-:W-:Y:S01]  /*4630*/  FFMA.FTZ R174, R73, R4, -R26.reuse ;  /* 0x0000000449ae7223 */ /* 0x100fe2000001081a */
[----:B------:R-:W-:Y:S01]  /*4640*/  FMNMX.FTZ R5, R55, R10, !PT ;  /* 0x0000000a37057209 */ /* 0x000fe20007810000 */
[-CC-:B------:R-:W-:Y:S01]  /*4650*/  FFMA.FTZ R10, R11, R4.reuse, -R26.reuse ;  /* 0x000000040b0a7223 */ /* 0x180fe2000001081a */
[-CC-:B------:R-:W-:Y:S01]  /*4660*/  FFMA.FTZ R11, R13, R4.reuse, -R26.reuse ;  /* 0x000000040d0b7223 */ /* 0x180fe2000001081a */
[-CC-:B0-----:R-:W-:Y:S01]  /*4670*/  FFMA.FTZ R12, R15, R4.reuse, -R26.reuse ;  /* 0x000000040f0c7223 */ /* 0x181fe2000001081a */
[-CC-:B------:R-:W-:Y:S01]  /*4680*/  FFMA.FTZ R13, R21, R4.reuse, -R26.reuse ;  /* 0x00000004150d7223 */ /* 0x180fe2000001081a */
[----:B------:R-:W0:Y:S01]  /*4690*/  SHFL.BFLY PT, R20, R5, 0x2, 0x1f ;  /* 0x0c401f0005147f89 */ /* 0x000e2200000e0000 */
[-CC-:B------:R-:W-:Y:S01]  /*46a0*/  FFMA.FTZ R15, R59, R4.reuse, -R26.reuse ;  /* 0x000000043b0f7223 */ /* 0x180fe2000001081a */
[--C-:B------:R-:W-:Y:S01]  /*46b0*/  FFMA.FTZ R21, R63, R4, -R26.reuse ;  /* 0x000000043f157223 */ /* 0x100fe2000001081a */
[----:B------:R-:W1:Y:S08]  /*46c0*/  MUFU.EX2 R7, R7 ;  /* 0x0000000700077308 */ /* 0x000e700000000800 */
[----:B------:R-:W-:Y:S08]  /*46d0*/  MUFU.EX2 R9, R9 ;  /* 0x0000000900097308 */ /* 0x000ff00000000800 */
[----:B------:R-:W2:Y:S01]  /*46e0*/  MUFU.EX2 R10, R10 ;  /* 0x0000000a000a7308 */ /* 0x000ea20000000800 */
[----:B-1----:R-:W-:Y:S01]  /*46f0*/  F2FP.BF16.F32.PACK_AB R156, R7, R6 ;  /* 0x00000006079c723e */ /* 0x002fe200000010ff */
[----:B------:R-:W-:Y:S01]  /*4700*/  FADD.FTZ R6, R6, R7 ;  /* 0x0000000706067221 */ /* 0x000fe20000010000 */
[----:B0-----:R-:W-:Y:S01]  /*4710*/  FMNMX.FTZ R24, R5, R20, !PT ;  /* 0x0000001405187209 */ /* 0x001fe20007810000 */
[----:B------:R-:W-:-:S04]  /*4720*/  FFMA.FTZ R20, R61, R4, -R26 ;  /* 0x000000043d147223 */ /* 0x000fc8000001081a */
[----:B------:R-:W-:Y:S01]  /*4730*/  MUFU.EX2 R11, R11 ;  /* 0x0000000b000b7308 */ /* 0x000fe20000000800 */
[----:B------:R-:W0:Y:S07]  /*4740*/  SHFL.BFLY PT, R5, R24, 0x1, 0x1f ;  /* 0x0c201f0018057f89 */ /* 0x000e2e00000e0000 */
[----:B------:R-:W1:Y:S01]  /*4750*/  MUFU.EX2 R12, R12 ;  /* 0x0000000c000c7308 */ /* 0x000e620000000800 */
[----:B--2---:R-:W-:Y:S01]  /*4760*/  F2FP.BF16.F32.PACK_AB R158, R10, R9 ;  /* 0x000000090a9e723e */ /* 0x004fe200000010ff */
[----:B------:R-:W-:-:S04]  /*4770*/  FADD.FTZ R9, R9, R6 ;  /* 0x0000000609097221 */ /* 0x000fc80000010000 */
[----:B------:R-:W-:Y:S02]  /*4780*/  FADD.FTZ R10, R10, R9 ;  /* 0x000000090a0a7221 */ /* 0x000fe40000010000 */
[----:B------:R-:W-:Y:S08]  /*4790*/  MUFU.EX2 R13, R13 ;  /* 0x0000000d000d7308 */ /* 0x000ff00000000800 */
[----:B------:R-:W2:Y:S01]  /*47a0*/  MUFU.EX2 R14, R14 ;  /* 0x0000000e000e7308 */ /* 0x000ea20000000800 */
[----:B-1----:R-:W-:Y:S01]  /*47b0*/  F2FP.BF16.F32.PACK_AB R160, R12, R11 ;  /* 0x0000000b0ca0723e */ /* 0x002fe200000010ff */
[----:B------:R-:W-:Y:S01]  /*47c0*/  FADD.FTZ R11, R11, R10 ;  /* 0x0000000a0b0b7221 */ /* 0x000fe20000010000 */
[----:B0-----:R-:W-:-:S03]  /*47d0*/  FMNMX.FTZ R5, R24, R5, !PT ;  /* 0x0000000518057209 */ /* 0x001fc60007810000 */
[----:B------:R-:W-:Y:S01]  /*47e0*/  FADD.FTZ R12, R12, R11 ;  /* 0x0000000b0c0c7221 */ /* 0x000fe20000010000 */
[C---:B------:R-:W-:Y:S01]  /*47f0*/  FSETP.NEU.FTZ.AND P1, PT, R5.reuse, -INF , PT ;  /* 0xff8000000500780b */ /* 0x040fe20003f3d000 */
[----:B------:R-:W-:Y:S01]  /*4800*/  FMUL.FTZ R24, R5, R4 ;  /* 0x0000000405187220 */ /* 0x000fe20000410000 */
[----:B------:R-:W-:Y:S04]  /*4810*/  MUFU.EX2 R15, R15 ;  /* 0x0000000f000f7308 */ /* 0x000fe80000000800 */
[----:B------:R-:W-:-:S04]  /*4820*/  FSEL R24, R24, RZ, P1 ;  /* 0x000000ff18187208 */ /* 0x000fc80000800000 */
[----:B------:R-:W0:Y:S01]  /*4830*/  MUFU.EX2 R20, R20 ;  /* 0x0000001400147308 */ /* 0x000e220000000800 */
[-CC-:B------:R-:W-:Y:S01]  /*4840*/  FFMA.FTZ R175, R25, R4.reuse, -R24.reuse ;  /* 0x0000000419af7223 */ /* 0x180fe20000010818 */
        /* <DEDUP_REMOVED lines=14> */
[----:B------:R-:W-:Y:S01]  /*4930*/  FFMA.FTZ R200, R55, R4, -R24 ;  /* 0x0000000437c87223 */ /* 0x000fe20000010818 */
[----:B------:R-:W-:Y:S01]  /*4940*/  MUFU.EX2 R175, R175 ;  /* 0x000000af00af7308 */ /* 0x000fe20000000800 */
[----:B--2---:R-:W-:Y:S01]  /*4950*/  F2FP.BF16.F32.PACK_AB R162, R14, R13 ;  /* 0x0000000d0ea2723e */ /* 0x004fe200000010ff */
[----:B------:R-:W-:Y:S01]  /*4960*/  FADD.FTZ R13, R13, R12 ;  /* 0x0000000c0d0d7221 */ /* 0x000fe20000010000 */
[----:B0-----:R-:W-:-:S03]  /*4970*/  F2FP.BF16.F32.PACK_AB R164, R20, R15 ;  /* 0x0000000f14a4723e */ /* 0x001fc600000010ff */
[----:B------:R-:W-:Y:S02]  /*4980*/  FADD.FTZ R14, R14, R13 ;  /* 0x0000000d0e0e7221 */ /* 0x000fe40000010000 */
[----:B------:R-:W0:Y:S02]  /*4990*/  MUFU.EX2 R176, R176 ;  /* 0x000000b000b07308 */ /* 0x000e240000000800 */
[----:B------:R-:W-:-:S04]  /*49a0*/  FADD.FTZ R15, R15, R14 ;  /* 0x0000000e0f0f7221 */ /* 0x000fc80000010000 */
[----:B------:R-:W-:Y:S02]  /*49b0*/  FADD.FTZ R20, R20, R15 ;  /* 0x0000000f14147221 */ /* 0x000fe40000010000 */
[----:B------:R-:W-:Y:S08]  /*49c0*/  MUFU.EX2 R177, R177 ;  /* 0x000000b100b17308 */ /* 0x000ff00000000800 */
[----:B------:R-:W1:Y:S01]  /*49d0*/  MUFU.EX2 R178, R178 ;  /* 0x000000b200b27308 */ /* 0x000e620000000800 */
[----:B0-----:R-:W-:Y:S01]  /*49e0*/  F2FP.BF16.F32.PACK_AB R157, R176, R175 ;  /* 0x000000afb09d723e */ /* 0x001fe200000010ff */
[----:B------:R-:W-:-:S06]  /*49f0*/  FADD.FTZ R176, R175, R176 ;  /* 0x000000b0afb07221 */ /* 0x000fcc0000010000 */
[----:B------:R-:W-:Y:S08]  /*4a00*/  MUFU.EX2 R179, R179 ;  /* 0x000000b300b37308 */ /* 0x000ff00000000800 */
[----:B------:R-:W0:Y:S01]  /*4a10*/  MUFU.EX2 R180, R180 ;  /* 0x000000b400b47308 */ /* 0x000e220000000800 */
[----:B-1----:R-:W-:Y:S01]  /*4a20*/  F2FP.BF16.F32.PACK_AB R159, R178, R177 ;  /* 0x000000b1b29f723e */ /* 0x002fe200000010ff */
[----:B------:R-:W-:-:S04]  /*4a30*/  FADD.FTZ R177, R177, R176 ;  /* 0x000000b0b1b17221 */ /* 0x000fc80000010000 */
[----:B------:R1:W-:Y:S01]  /*4a40*/  STSM.16.M88.4 [R184+0x36400], R156 ;  /* 0x0364009cb8007844 */ /* 0x0003e20000000200 */
[----:B------:R-:W-:Y:S01]  /*4a50*/  FADD.FTZ R178, R178, R177 ;  /* 0x000000b1b2b27221 */ /* 0x000fe20000010000 */
[----:B------:R-:W-:Y:S08]  /*4a60*/  MUFU.EX2 R181, R181 ;  /* 0x000000b500b57308 */ /* 0x000ff00000000800 */
[----:B------:R-:W2:Y:S01]  /*4a70*/  MUFU.EX2 R182, R182 ;  /* 0x000000b600b67308 */ /* 0x000ea20000000800 */
[----:B0-----:R-:W-:Y:S01]  /*4a80*/  F2FP.BF16.F32.PACK_AB R161, R180, R179 ;  /* 0x000000b3b4a1723e */ /* 0x001fe200000010ff */
[----:B------:R-:W-:-:S04]  /*4a90*/  FADD.FTZ R179, R179, R178 ;  /* 0x000000b2b3b37221 */ /* 0x000fc80000010000 */
[----:B------:R-:W-:Y:S02]  /*4aa0*/  FADD.FTZ R180, R180, R179 ;  /* 0x000000b3b4b47221 */ /* 0x000fe40000010000 */
[----:B------:R-:W-:Y:S08]  /*4ab0*/  MUFU.EX2 R21, R21 ;  /* 0x0000001500157308 */ /* 0x000ff00000000800 */
[----:B------:R-:W0:Y:S01]  /*4ac0*/  MUFU.EX2 R154, R154 ;  /* 0x0000009a009a7308 */ /* 0x000e220000000800 */
[----:B--2---:R-:W-:Y:S01]  /*4ad0*/  F2FP.BF16.F32.PACK_AB R163, R182, R181 ;  /* 0x000000b5b6a3723e */ /* 0x004fe200000010ff */
[----:B------:R-:W-:-:S04]  /*4ae0*/  FADD.FTZ R181, R181, R180 ;  /* 0x000000b4b5b57221 */ /* 0x000fc80000010000 */
[----:B------:R1:W-:Y:S01]  /*4af0*/  STSM.16.M88.4 [R23], R160 ;  /* 0x000000a017007844 */ /* 0x0003e20000000200 */
        /* <DEDUP_REMOVED lines=10> */
[----:B------:R-:W-:Y:S02]  /*4ba0*/  FADD.FTZ R194, R194, R183 ;  /* 0x000000b7c2c27221 */ /* 0x000fe40000010000 */
[----:B------:R-:W-:Y:S08]  /*4bb0*/  MUFU.EX2 R155, R155 ;  /* 0x0000009b009b7308 */ /* 0x000ff00000000800 */
[----:B------:R-:W2:Y:S01]  /*4bc0*/  MUFU.EX2 R172, R172 ;  /* 0x000000ac00ac7308 */ /* 0x000ea20000000800 */
[----:B0-----:R-:W-:Y:S01]  /*4bd0*/  F2FP.BF16.F32.PACK_AB R167, R196, R193 ;  /* 0x000000c1c4a7723e */ /* 0x001fe200000010ff */
[----:B------:R-:W-:-:S04]  /*4be0*/  FADD.FTZ R193, R193, R194 ;  /* 0x000000c2c1c17221 */ /* 0x000fc80000010000 */
[----:B------:R1:W-:Y:S01]  /*4bf0*/  STSM.16.M88.4 [R186], R164 ;  /* 0x000000a4ba007844 */ /* 0x0003e20000000200 */
[----:B------:R-:W-:Y:S01]  /*4c00*/  FADD.FTZ R196, R196, R193 ;  /* 0x000000c1c4c47221 */ /* 0x000fe20000010000 */
        /* <DEDUP_REMOVED lines=9> */
[----:B------:R-:W-:Y:S02]  /*4ca0*/  FADD.FTZ R6, R174, R173 ;  /* 0x000000adae067221 */ /* 0x000fe40000010000 */
[----:B------:R-:W0:Y:S08]  /*4cb0*/  MUFU.EX2 R197, R197 ;  /* 0x000000c500c57308 */ /* 0x000e300000000800 */
[----:B------:R-:W3:Y:S01]  /*4cc0*/  MUFU.EX2 R200, R200 ;  /* 0x000000c800c87308 */ /* 0x000ee20000000800 */
[----:B--2---:R-:W-:Y:S01]  /*4cd0*/  F2FP.BF16.F32.PACK_AB R169, R198, R195 ;  /* 0x000000c3c6a9723e */ /* 0x004fe200000010ff */
[----:B------:R-:W-:-:S04]  /*4ce0*/  FADD.FTZ R195, R195, R196 ;  /* 0x000000c4c3c37221 */ /* 0x000fc80000010000 */
[----:B------:R-:W-:-:S04]  /*4cf0*/  FADD.FTZ R198, R198, R195 ;  /* 0x000000c3c6c67221 */ /* 0x000fc80000010000 */
[----:B0-----:R-:W-:Y:S01]  /*4d00*/  FADD.FTZ R7, R197, R198 ;  /* 0x000000c6c5077221 */ /* 0x001fe20000010000 */
[----:B---3--:R-:W-:-:S03]  /*4d10*/  F2FP.BF16.F32.PACK_AB R171, R200, R197 ;  /* 0x000000c5c8ab723e */ /* 0x008fc600000010ff */
[----:B------:R-:W-:Y:S02]  /*4d20*/  FADD.FTZ R7, R200, R7 ;  /* 0x00000007c8077221 */ /* 0x000fe40000010000 */
[----:B------:R1:W-:Y:S01]  /*4d30*/  STSM.16.M88.4 [R185], R168 ;  /* 0x000000a8b9007844 */ /* 0x0003e20000000200 */
[----:B------:R-:W-:-:S06]  /*4d40*/  WARPGROUP.ARRIVE ;  /* 0x00000000000079c5 */ /* 0x000fcc0000000000 */
[----:B------:R-:W-:Y:S01]  /*4d50*/  HGMMA.64x256x16.F32.BF16 R24, R156, gdesc[UR8].tnspB, RZ, !UPT, gsb0 ;  /* 0x43e000089c187df0 */ /* 0x000fe2000c0018ff */
[----:B------:R-:W-:Y:S02]  /*4d60*/  UMOV UR11, 0x40000040 ;  /* 0x40000040000b7882 */ /* 0x000fe40000000000 */
[----:B------:R-:W-:Y:S02]  /*4d70*/  WARPGROUP.DEPBAR.LE gsb0, 0x0 ;  /* 0x00008000000079c5 */ /* 0x000fe40000010000 */
[----:B------:R-:W-:-:S15]  /*4d80*/  WARPGROUP.ARRIVE ;  /* 0x00000000000079c5 */ /* 0x000fde0000000000 */
[----:B------:R-:W-:-:S08]  /*4d90*/  NOP ;  /* 0x0000000000007918 */ /* 0x000fd00000000000 */
[----:B------:R-:W-:Y:S01]  /*4da0*/  HGMMA.64x256x16.F32.BF16 R24, R160, gdesc[UR12].tnspB, R24, gsb0 ;  /* 0x43e0000ca0187df0 */ /* 0x000fe20008001818 */
[----:B------:R-:W-:Y:S01]  /*4db0*/  UIADD3 UR14, UR10, 0x100, URZ ;  /* 0x000001000a0e7890 */ /* 0x000fe2000fffe03f */
[----:B------:R-:W-:Y:S01]  /*4dc0*/  UMOV UR15, 0x40000040 ;  /* 0x40000040000f7882 */ /* 0x000fe20000000000 */
[----:B------:R-:W-:Y:S01]  /*4dd0*/  UIADD3 UR10, UR10, 0x180, URZ ;  /* 0x000001800a0a7890 */ /* 0x000fe2000fffe03f */
[----:B------:R-:W-:Y:S02]  /*4de0*/  WARPGROUP.DEPBAR.LE gsb0, 0x0 ;  /* 0x00008000000079c5 */ /* 0x000fe40000010000 */
[----:B------:R-:W-:-:S15]  /*4df0*/  WARPGROUP.ARRIVE ;  /* 0x00000000000079c5 */ /* 0x000fde0000000000 */
[----:B------:R-:W-:-:S07]  /*4e00*/  NOP ;  /* 0x0000000000007918 */ /* 0x000fce0000000000 */
[----:B------:R-:W-:Y:S03]  /*4e10*/  HGMMA.64x256x16.F32.BF16 R24, R164, gdesc[UR12].tnspB, R24, gsb0 ;  /* 0x43e0000ca4187df0 */ /* 0x000fe60008001818 */
[----:B------:R-:W-:Y:S02]  /*4e20*/  WARPGROUP.DEPBAR.LE gsb0, 0x0 ;  /* 0x00008000000079c5 */ /* 0x000fe40000010000 */
[----:B------:R-:W-:-:S15]  /*4e30*/  WARPGROUP.ARRIVE ;  /* 0x00000000000079c5 */ /* 0x000fde0000000000 */
[----:B------:R-:W-:-:S08]  /*4e40*/  NOP ;  /* 0x0000000000007918 */ /* 0x000fd00000000000 */
[----:B------:R-:W-:Y:S03]  /*4e50*/  HGMMA.64x256x16.F32.BF16 R24, R168, gdesc[UR8].tnspB, R24, gsb0 ;  /* 0x43e00008a8187df0 */ /* 0x000fe60008001818 */
[----:B------:R-:W-:Y:S02]  /*4e60*/  WARPGROUP.DEPBAR.LE gsb0, 0x0 ;  /* 0x00008000000079c5 */ /* 0x000fe40000010000 */
[----:B------:R0:W-:Y:S06]  /*4e70*/  MEMBAR.ALL.CTA ;  /* 0x0000000000007992 */ /* 0x0001ec0000008000 */
[----:B0-----:R-:W0:Y:S02]  /*4e80*/  FENCE.VIEW.ASYNC.S ;  /* 0x00000000000073c6 */ /* 0x001e240000000000 */
[----:B0-----:R-:W-:Y:S01]  /*4e90*/  NOP ;  /* 0x0000000000007918 */ /* 0x001fe20000000000 */
[----:B------:R-:W-:Y:S06]  /*4ea0*/  BAR.ARV 0xe, 0x100 ;  /* 0x0384000000007b1d */ /* 0x000fec0000002000 */
[----:B-1----:R-:W-:Y:S05]  /*4eb0*/  @!P0 BRA `(.L_x_193) ;  /* 0x0000000000048947 */ /* 0x002fea0003800000 */
[----:B------:R-:W-:Y:S01]  /*4ec0*/  BPT.TRAP 0x1 ;  /* 0x000000040000795c */ /* 0x000fe20000300000 */
.L_x_193:
[----:B------:R-:W-:Y:S02]  /*4ed0*/  R2UR UR7, R8 ;  /* 0x00000000080772ca */ /* 0x000fe400000e0000 */
[----:B------:R-:W-:-:S11]  /*4ee0*/  ISETP.GE.AND P1, PT, R152, 0x41, PT ;  /* 0x000000419800780c */ /* 0x000fd60003f26270 */
[----:B------:R-:W-:-:S04]  /*4ef0*/  UIADD3 UR7, UR7, 0x38860, URZ ;  /* 0x0003886007077890 */ /* 0x000fc8000fffe03f */
[----:B------:R-:W-:-:S09]  /*4f00*/  UPRMT UR7, UR37, 0x654, UR7 ;  /* 0x0000065425077896 */ /* 0x000fd20008000007 */
[----:B------:R-:W-:Y:S01]  /*4f10*/  SYNCS.ARRIVE.TRANS64.RED.A1T0 RZ, [UR7], RZ ;  /* 0x000000ffffff79a7 */ /* 0x000fe20008100407 */
[----:B------:R-:W-:Y:S05]  /*4f20*/  @!P1 BRA `(.L_x_194) ;  /* 0x0000002800b09947 */ /* 0x000fea0003800000 */
[----:B------:R-:W-:Y:S01]  /*4f30*/  VIADD R8, R153, 0xfffffffe ;  /* 0xfffffffe99087836 */ /* 0x000fe20000000000 */
[----:B------:R-:W-:Y:S01]  /*4f40*/  UMOV UR10, UR36 ;  /* 0x00000024000a7c82 */ /* 0x000fe20008000000 */
[----:B------:R-:W-:Y:S02]  /*4f50*/  IMAD.MOV.U32 R193, RZ, RZ, R5 ;  /* 0x000000ffffc17224 */ /* 0x000fe400078e0005 */
[----:B------:R-:W-:-:S07]  /*4f60*/  IMAD.MOV.U32 R9, RZ, RZ, R3 ;  /* 0x000000ffff097224 */ /* 0x000fce00078e0003 */
.L_x_205:
[----:B------:R-:W-:Y:S01]  /*4f70*/  UIADD3 UR36, UR10, 0x1, URZ ;  /* 0x000000010a247890 */ /* 0x000fe2000fffe03f */
[C---:B------:R-:W-:Y:S01]  /*4f80*/  ISETP.GT.AND P1, PT, R8.reuse, RZ, PT ;  /* 0x000000ff0800720c */ /* 0x040fe20003f24270 */
[----:B------:R-:W-:Y:S02]  /*4f90*/  VIADD R8, R8, 0xffffffff ;  /* 0xffffffff08087836 */ /* 0x000fe40000000000 */
[----:B------:R-:W-:-:S04]  /*4fa0*/  UISETP.NE.AND UP0, UPT, UR36, 0x2, UPT ;  /* 0x000000022400788c */ /* 0x000fc8000bf05270 */
[----:B------:R-:W-:Y:S02]  /*4fb0*/  USEL UR7, URZ, 0x1, UP0 ;  /* 0x000000013f077887 */ /* 0x000fe40008000000 */
[----:B------:R-:W-:-:S04]  /*4fc0*/  USEL UR36, UR36, URZ, UP0 ;  /* 0x0000003f24247287 */ /* 0x000fc80008000000 */
[----:B------:R-:W-:Y:S01]  /*4fd0*/  LOP3.LUT R2, R2, UR7, RZ, 0x3c, !PT ;  /* 0x0000000702027c12 */ /* 0x000fe2000f8e3cff */
[----:B------:R-:W-:Y:S07]  /*4fe0*/  @!P0 BRA `(.L_x_195) ;  /* 0x0000000000048947 */ /* 0x000fee0003800000 */
[----:B------:R-:W-:Y:S01]  /*4ff0*/  BPT.TRAP 0x1 ;  /* 0x000000040000795c */ /* 0x000fe20000300000 */
.L_x_195:
[----:B------:R-:W-:Y:S01]  /*5000*/  ULEA UR7, UR36, UR38, 0x3 ;  /* 0x0000002624077291 */ /* 0x000fe2000f8e183f */
[----:B------:R-:W-:-:S08]  /*5010*/  SHF.L.U32 R3, R2, 0x1f, RZ ;  /* 0x0000001f02037819 */ /* 0x000fd000000006ff */
[----:B------:R0:W1:Y:S01]  /*5020*/  SYNCS.PHASECHK.TRANS64.TRYWAIT P2, [UR7+0x38830], R3 ;  /* 0x03883003ff0075a7 */ /* 0x0000620008040147 */
[----:B------:R-:W-:Y:S05]  /*5030*/  @!P0 BRA `(.L_x_196) ;  /* 0x0000000000048947 */ /* 0x000fea0003800000 */
[----:B------:R-:W-:Y:S01]  /*5040*/  BPT.TRAP 0x1 ;  /* 0x000000040000795c */ /* 0x000fe20000300000 */
.L_x_196:
[----:B-1----:R-:W-:Y:S05]  /*5050*/  @P2 BRA `(.L_x_197) ;  /* 0x0000000000082947 */ /* 0x002fea0003800000 */
[----:B------:R-:W1:Y:S02]  /*5060*/  SYNCS.PHASECHK.TRANS64.TRYWAIT P2, [UR7+0x38830], R3 ;  /* 0x03883003ff0075a7 */ /* 0x000e640008040147 */
[----:B-1----:R-:W-:Y:S05]  /*5070*/  @!P2 BRA `(.L_x_198) ;  /* 0x000000a0008ca947 */ /* 0x002fea0003800000 */
.L_x_197:
        /* <DEDUP_REMOVED lines=8> */
[----:B------:R-:W-:-:S04]  /*5100*/  ULOP3.LUT UR11, UR11, 0x3fff, URZ, 0xc0, !UPT ;  /* 0x00003fff0b0b7892 */ /* 0x000fc8000f8ec03f */
[----:B------:R-:W-:Y:S02]  /*5110*/  ULEA UR18, UR36, UR18, 0x9 ;  /* 0x0000001224127291 */ /* 0x000fe4000f8e483f */
[----:B------:R-:W-:Y:S02]  /*5120*/  ULOP3.LUT UR20, UR11, 0x10000, URZ, 0xfc, !UPT ;  /* 0x000100000b147892 */ /* 0x000fe4000f8efc3f */
[----:B------:R-:W-:-:S03]  /*5130*/  UIADD3 UR14, UR18, 0x4, URZ ;  /* 0x00000004120e7890 */ /* 0x000fc6000fffe03f */
[----:B------:R-:W-:-:S04]  /*5140*/  UMOV UR22, UR18 ;  /* 0x0000001200167c82 */ /* 0x000fc80008000000 */
[----:B------:R-:W-:Y:S01]  /*5150*/  HGMMA.64x64x16.F32.BF16 R152, gdesc[UR20], RZ, !UPT, gsb0 ;  /* 0x00e00000149879f0 */ /* 0x000fe2000c0018ff */
[----:B------:R-:W-:Y:S01]  /*5160*/  UIADD3 UR22, UR18, 0x2, URZ ;  /* 0x0000000212167890 */ /* 0x000fe2000fffe03f */
[----:B------:R-:W-:Y:S01]  /*5170*/  UMOV UR20, UR8 ;  /* 0x0000000800147c82 */ /* 0x000fe20008000000 */
[----:B------:R-:W-:Y:S01]  /*5180*/  UMOV UR21, UR9 ;  /* 0x0000000900157c82 */ /* 0x000fe20008000000 */
[----:B------:R-:W-:Y:S01]  /*5190*/  UMOV UR23, 0x40000040 ;  /* 0x4000004000177882 */ /* 0x000fe20000000000 */
[----:B------:R-:W-:Y:S01]  /*51a0*/  UIADD3 UR18, UR18, 0x6, URZ ;  /* 0x0000000612127890 */ /* 0x000fe2000fffe03f */
        /* <DEDUP_REMOVED lines=12> */
.L_x_199:
[----:B------:R2:W3:Y:S01]  /*5270*/  SYNCS.PHASECHK.TRANS64.TRYWAIT P2, [UR7+0x38850], R3 ;  /* 0x03885003ff0075a7 */ /* 0x0004e20008040147 */
[----:B------:R-:W-:Y:S05]  /*5280*/  @!P0 BRA `(.L_x_200) ;  /* 0x0000000000048947 */ /* 0x000fea0003800000 */
[----:B------:R-:W-:Y:S01]  /*5290*/  BPT.TRAP 0x1 ;  /* 0x000000040000795c */ /* 0x000fe20000300000 */
.L_x_200:
[----:B---3--:R-:W-:Y:S05]  /*52a0*/  @P2 BRA `(.L_x_201) ;  /* 0x0000000000082947 */ /* 0x008fea0003800000 */
[----:B------:R-:W3:Y:S02]  /*52b0*/  SYNCS.PHASECHK.TRANS64.TRYWAIT P2, [UR7+0x38850], R3 ;  /* 0x03885003ff0075a7 */ /* 0x000ee40008040147 */
[----:B---3--:R-:W-:Y:S05]  /*52c0*/  @!P2 BRA `(.L_x_202) ;  /* 0x000000a00010a947 */ /* 0x008fea0003800000 */
.L_x_201:
[----:B------:R-:W-:Y:S01]  /*52d0*/  UIADD3 UR11, UR38, 0x26400, URZ ;  /* 0x00026400260b7890 */ /* 0x000fe2000fffe03f */
[----:B------:R-:W-:Y:S01]  /*52e0*/  WARPGROUP.ARRIVE ;  /* 0x00000000000079c5 */ /* 0x000fe20000000000 */
[----:B------:R-:W-:-:S05]  /*52f0*/  UIADD3 UR19, UR6, 0x4, URZ ;  /* 0x0000000406137890 */ /* 0x000fca000fffe03f */
[----:B-1----:R-:W1:Y:S01]  /*5300*/  S2R R4, SR_TID.X ;  /* 0x0000000000047919 */ /* 0x002e620000002100 */
[----:B------:R-:W-:Y:S02]  /*5310*/  USHF.R.U32.HI UR11, URZ, 0x4, UR11 ;  /* 0x000000043f0b7899 */ /* 0x000fe4000801160b */
[----:B------:R-:W-:Y:S02]  /*5320*/  UIADD3 UR14, UR6, 0x202, URZ ;  /* 0x00000202060e7890 */ /* 0x000fe4000fffe03f */
[----:B------:R-:W-:Y:S02]  /*5330*/  ULOP3.LUT UR20, UR11, 0x3fff, URZ, 0xc0, !UPT ;  /* 0x00003fff0b147892 */ /* 0x000fe4000f8ec03f */
[----:B------:R-:W-:Y:S02]  /*5340*/  UIADD3 UR15, UR6, 0x200, URZ ;  /* 0x00000200060f7890 */ /* 0x000fe4000fffe03f */
[----:B------:R-:W-:Y:S02]  /*5350*/  UIADD3 UR18, UR6, 0x6, URZ ;  /* 0x0000000606127890 */ /* 0x000fe4000fffe03f */
[----:B------:R-:W-:-:S02]  /*5360*/  ULEA UR11, UR36, UR4, 0xc ;  /* 0x00000004240b7291 */ /* 0x000fc4000f8e603f */
[----:B------:R-:W-:Y:S01]  /*5370*/  ULOP3.LUT UR6, UR20, 0x10000, URZ, 0xfc, !UPT ;  /* 0x0001000014067892 */ /* 0x000fe2000f8efc3f */
[----:B------:R-:W-:Y:S01]  /*5380*/  UMOV UR23, 0x40000040 ;  /* 0x4000004000177882 */ /* 0x000fe20000000000 */
[----:B------:R-:W-:Y:S02]  /*5390*/  UMOV UR21, 0x40000040 ;  /* 0x4000004000157882 */ /* 0x000fe40000000000 */
[----:B------:R-:W-:Y:S01]  /*53a0*/  UIADD3 UR24, UR6, 0x800, URZ ;  /* 0x0000080006187890 */ /* 0x000fe2000fffe03f */
[----:B------:R-:W-:Y:S02]  /*53b0*/  UMOV UR22, UR11 ;  /* 0x0000000b00167c82 */ /* 0x000fe40008000000 */
[----:B------:R-:W-:Y:S02]  /*53c0*/  UMOV UR20, UR6 ;  /* 0x0000000600147c82 */ /* 0x000fe40008000000 */
[----:B------:R-:W-:Y:S01]  /*53d0*/  HGMMA.64x64x16.F32.BF16 R152, gdesc[UR20], R152, gsb0 ;  /* 0x00e00000149879f0 */ /* 0x000fe20008001898 */
[----:B------:R-:W-:-:S02]  /*53e0*/  UIADD3 UR22, UR11, 0x2, URZ ;  /* 0x000000020b167890 */ /* 0x000fc4000fffe03f */
[----:B------:R-:W-:Y:S01]  /*53f0*/  UIADD3 UR20, UR6, 0x2, URZ ;  /* 0x0000000206147890 */ /* 0x000fe2000fffe03f */
[----:B------:R-:W-:Y:S01]  /*5400*/  UMOV UR23, 0x40000040 ;  /* 0x4000004000177882 */ /* 0x000fe20000000000 */
[----:B------:R-:W-:Y:S01]  /*5410*/  UMOV UR21, 0x40000040 ;  /* 0x4000004000157882 */ /* 0x000fe20000000000 */
[----:B-1----:R-:W-:-:S05]  /*5420*/  SHF.R.U32.HI R4, RZ, 0x7, R4 ;  /* 0x00000007ff047819 */ /* 0x002fca0000011604 */
[----:B0-2---:R-:W0:Y:S01]  /*5430*/  SHFL.IDX PT, R3, R4, RZ, 0x1f ;  /* 0x00001fff04037589 */ /* 0x005e2200000e0000 */
[----:B------:R-:W-:Y:S02]  /*5440*/  WARPGROUP.DEPBAR.LE gsb0, 0x0 ;  /* 0x00008000000079c5 */ /* 0x000fe40000010000 */
[----:B------:R-:W-:-:S06]  /*5450*/  WARPGROUP.ARRIVE ;  /* 0x00000000000079c5 */ /* 0x000fcc0000000000 */
[----:B------:R-:W-:Y:S01]  /*5460*/  HGMMA.64x64x16.F32.BF16 R152, gdesc[UR20], R152, gsb0 ;  /* 0x00e00000149879f0 */ /* 0x000fe20008001898 */
[----:B------:R-:W-:Y:S01]  /*5470*/  UIADD3 UR22, UR11, 0x4, URZ ;  /* 0x000000040b167890 */ /* 0x000fe2000fffe03f */
[----:B------:R-:W-:Y:S01]  /*5480*/  UMOV UR20, UR19 ;  /* 0x0000001300147c82 */ /* 0x000fe20008000000 */
[----:B------:R-:W-:Y:S01]  /*5490*/  UMOV UR21, 0x40000040 ;  /* 0x4000004000157882 */ /* 0x000fe20000000000 */
[----:B------:R-:W-:Y:S01]  /*54a0*/  UMOV UR23, 0x40000040 ;  /* 0x4000004000177882 */ /* 0x000fe20000000000 */
[----:B------:R-:W-:Y:S01]  /*54b0*/  UIADD3 UR19, UR11, 0x800, URZ ;  /* 0x000008000b137890 */ /* 0x000fe2000fffe03f */
[----:B------:R-:W-:Y:S02]  /*54c0*/  WARPGROUP.DEPBAR.LE gsb0, 0x0 ;  /* 0x00008000000079c5 */ /* 0x000fe40000010000 */
[----:B------:R-:W-:-:S06]  /*54d0*/  WARPGROUP.ARRIVE ;  /* 0x00000000000079c5 */ /* 0x000fcc0000000000 */
[----:B------:R-:W-:Y:S01]  /*54e0*/  HGMMA.64x64x16.F32.BF16 R152, gdesc[UR20], R152, gsb0 ;  /* 0x00e00000149879f0 */ /* 0x000fe20008001898 */
[----:B------:R-:W-:Y:S01]  /*54f0*/  UIADD3 UR22, UR11, 0x6, URZ ;  /* 0x000000060b167890 */ /* 0x000fe2000fffe03f */
[----:B------:R-:W-:Y:S01]  /*5500*/  UMOV UR20, UR18 ;  /* 0x0000001200147c82 */ /* 0x000fe20008000000 */
[----:B------:R-:W-:Y:S01]  /*5510*/  UMOV UR21, 0x40000040 ;  /* 0x4000004000157882 */ /* 0x000fe20000000000 */
[----:B------:R-:W-:Y:S01]  /*5520*/  UMOV UR23, 0x40000040 ;  /* 0x4000004000177882 */ /* 0x000fe20000000000 */
        /* <DEDUP_REMOVED lines=112> */
[----:B------:R-:W-:Y:S02]  /*5c30*/  UIADD3 UR24, UR6, 0xa00, URZ ;  /* 0x00000a0006187890 */ /* 0x000fe4000fffe03f */
[----:B------:R-:W-:-:S04]  /*5c40*/  USEL UR19, UR19, 0x26, UP0 ;  /* 0x0000002613137887 */ /* 0x000fc80008000000 */
[----:B------:R-:W-:Y:S01]  /*5c50*/  ULOP3.LUT UR19, UR19, 0x6, URZ, 0xc0, !UPT ;  /* 0x0000000613137892 */ /* 0x000fe2000f8ec03f */
[----:B------:R-:W-:Y:S02]  /*5c60*/  WARPGROUP.DEPBAR.LE gsb0, 0x0 ;  /* 0x00008000000079c5 */ /* 0x000fe40000010000 */
[----:B------:R-:W-:-:S06]  /*5c70*/  WARPGROUP.ARRIVE ;  /* 0x00000000000079c5 */ /* 0x000fcc0000000000 */
[----:B------:R-:W-:Y:S01]  /*5c80*/  HGMMA.64x64x16.F32.BF16 R152, gdesc[UR20], R152, gsb0 ;  /* 0x00e00000149879f0 */ /* 0x000fe20008001898 */
[----:B------:R-:W-:Y:S01]  /*5c90*/  UMOV UR20, 0xa00 ;  /* 0x00000a0000147882 */ /* 0x000fe20000000000 */
[----:B------:R-:W-:Y:S01]  /*5ca0*/  UMOV UR21, 0x40000040 ;  /* 0x4000004000157882 */ /* 0x000fe20000000000 */
[----:B------:R-:W-:Y:S01]  /*5cb0*/  USEL UR20, UR20, 0x980, UP0 ;  /* 0x0000098014147887 */ /* 0x000fe20008000000 */
[----:B------:R-:W-:-:S03]  /*5cc0*/  UMOV UR23, 0x40000040 ;  /* 0x4000004000177882 */ /* 0x000fc60000000000 */
[----:B------:R-:W-:-:S04]  /*5cd0*/  ULOP3.LUT UR20, UR20, 0xa00, URZ, 0xc0, !UPT ;  /* 0x00000a0014147892 */ /* 0x000fc8000f8ec03f */
[----:B------:R-:W-:Y:S02]  /*5ce0*/  UIADD3 UR22, UR19, UR20, UR6 ;  /* 0x0000001413167290 */ /* 0x000fe4000fffe006 */
[----:B------:R-:W-:-:S05]  /*5cf0*/  UIADD3 UR19, UR19, UR20, UR11 ;  /* 0x0000001413137290 */ /* 0x000fca000fffe00b */
[----:B------:R-:W-:Y:S02]  /*5d00*/  UMOV UR20, UR22 ;  /* 0x0000001600147c82 */ /* 0x000fe40008000000 */
[----:B------:R-:W-:Y:S01]  /*5d10*/  UMOV UR22, UR19 ;  /* 0x0000001300167c82 */ /* 0x000fe20008000000 */
        /* <DEDUP_REMOVED lines=117> */
.L_x_203:
[----:B------:R-:W-:Y:S01]  /*6470*/  FMNMX.FTZ R4, R152, R9, !PT ;  /* 0x0000000998047209 */ /* 0x000fe20007810000 */
[----:B------:R-:W-:Y:S01]  /*6480*/  UIADD3 UR11, UR7, 0x38840, URZ ;  /* 0x00038840070b7890 */ /* 0x000fe2000fffe03f */
[----:B------:R-:W-:Y:S01]  /*6490*/  FMNMX.FTZ R10, R154, R193, !PT ;  /* 0x000000c19a0a7209 */ /* 0x000fe20007810000 */
[----:B------:R-:W-:Y:S01]  /*64a0*/  UMOV UR15, 0x40000040 ;  /* 0x40000040000f7882 */ /* 0x000fe20000000000 */
[----:B------:R-:W-:Y:S01]  /*64b0*/  FMNMX.FTZ R3, R153, R4, !PT ;  /* 0x0000000499037209 */ /* 0x000fe20007810000 */
[----:B------:R-:W-:-:S03]  /*64c0*/  UPRMT UR11, UR37, 0x654, UR11 ;  /* 0x00000654250b7896 */ /* 0x000fc6000800000b */
[----:B------:R-:W-:-:S04]  /*64d0*/  FMNMX.FTZ R4, R156, R3, !PT ;  /* 0x000000039c047209 */ /* 0x000fc80007810000 */
[----:B------:R-:W-:Y:S02]  /*64e0*/  FMNMX.FTZ R3, R157, R4, !PT ;  /* 0x000000049d037209 */ /* 0x000fe40007810000 */
[----:B------:R-:W-:Y:S01]  /*64f0*/  SYNCS.ARRIVE.TRANS64.RED.A1T0 RZ, [UR11], RZ ;  /* 0x000000ffffff79a7 */ /* 0x000fe2000810040b */
[----:B------:R-:W-:Y:S01]  /*6500*/  UMOV UR11, 0x40000040 ;  /* 0x40000040000b7882 */ /* 0x000fe20000000000 */
        /* <DEDUP_REMOVED lines=10> */
[----:B------:R-:W-:Y:S02]  /*65b0*/  FMNMX.FTZ R4, R180, R3, !PT ;  /* 0x00000003b4047209 */ /* 0x000fe40007810000 */
[----:B------:R-:W-:Y:S02]  /*65c0*/  FMNMX.FTZ R3, R155, R10, !PT ;  /* 0x0000000a9b037209 */ /* 0x000fe40007810000 */
[----:B------:R-:W-:Y:S02]  /*65d0*/  FMNMX.FTZ R11, R181, R4, !PT ;  /* 0x00000004b50b7209 */ /* 0x000fe40007810000 */
[----:B------:R-:W-:-:S03]  /*65e0*/  FMNMX.FTZ R10, R158, R3, !PT ;  /* 0x000000039e0a7209 */ /* 0x000fc60007810000 */
[----:B------:R-:W0:Y:S01]  /*65f0*/  SHFL.BFLY PT, R4, R11, 0x2, 0x1f ;  /* 0x0c401f000b047f89 */ /* 0x000e2200000e0000 */
[----:B------:R-:W-:-:S04]  /*6600*/  FMNMX.FTZ R3, R159, R10, !PT ;  /* 0x0000000a9f037209 */ /* 0x000fc80007810000 */
[----:B------:R-:W-:Y:S02]  /*6610*/  FMNMX.FTZ R10, R162, R3, !PT ;  /* 0x00000003a20a7209 */ /* 0x000fe40007810000 */
[----:B0-----:R-:W-:Y:S02]  /*6620*/  FMNMX.FTZ R12, R11, R4, !PT ;  /* 0x000000040b0c7209 */ /* 0x001fe40007810000 */
[----:B------:R-:W0:Y:S03]  /*6630*/  LDC R4, c[0x0][0xa80] ;  /* 0x0002a000ff047b82 */ /* 0x000e260000000800 */
[----:B------:R-:W1:Y:S02]  /*6640*/  SHFL.BFLY PT, R5, R12, 0x1, 0x1f ;  /* 0x0c201f000c057f89 */ /* 0x000e6400000e0000 */
[----:B-1----:R-:W-:Y:S02]  /*6650*/  FMNMX.FTZ R3, R12, R5, !PT ;  /* 0x000000050c037209 */ /* 0x002fe40007810000 */
[----:B------:R-:W-:-:S03]  /*6660*/  FMNMX.FTZ R5, R163, R10, !PT ;  /* 0x0000000aa3057209 */ /* 0x000fc60007810000 */
[CC--:B0-----:R-:W-:Y:S01]  /*6670*/  FMUL.FTZ R195, R3.reuse, R4.reuse ;  /* 0x0000000403c37220 */ /* 0x0c1fe20000410000 */
[----:B------:R-:W-:Y:S01]  /*6680*/  FMNMX.FTZ R10, R166, R5, !PT ;  /* 0x00000005a60a7209 */ /* 0x000fe20007810000 */
[----:B------:R-:W-:Y:S02]  /*6690*/  FADD.FTZ R9, -R3, R9 ;  /* 0x0000000903097221 */ /* 0x000fe40000010100 */
[--C-:B------:R-:W-:Y:S01]  /*66a0*/  FFMA.FTZ R152, R152, R4, -R195.reuse ;  /* 0x0000000498987223 */ /* 0x100fe200000108c3 */
[----:B------:R-:W-:Y:S01]  /*66b0*/  FMNMX.FTZ R5, R167, R10, !PT ;  /* 0x0000000aa7057209 */ /* 0x000fe20007810000 */
[-CC-:B------:R-:W-:Y:S01]  /*66c0*/  FFMA.FTZ R11, R153, R4.reuse, -R195.reuse ;  /* 0x00000004990b7223 */ /* 0x180fe200000108c3 */
[-C--:B------:R-:W-:Y:S01]  /*66d0*/  FMUL.FTZ R9, R9, R4.reuse ;  /* 0x0000000409097220 */ /* 0x080fe20000410000 */
[-CC-:B------:R-:W-:Y:S01]  /*66e0*/  FFMA.FTZ R156, R156, R4.reuse, -R195.reuse ;  /* 0x000000049c9c7223 */ /* 0x180fe200000108c3 */
[----:B------:R-:W-:Y:S01]  /*66f0*/  FMNMX.FTZ R10, R170, R5, !PT ;  /* 0x00000005aa0a7209 */ /* 0x000fe20007810000 */
[-CC-:B------:R-:W-:Y:S01]  /*6700*/  FFMA.FTZ R13, R157, R4.reuse, -R195.reuse ;  /* 0x000000049d0d7223 */ /* 0x180fe200000108c3 */
[-CC-:B------:R-:W-:Y:S01]  /*6710*/  FFMA.FTZ R15, R161, R4.reuse, -R195.reuse ;  /* 0x00000004a10f7223 */ /* 0x180fe200000108c3 */
[--C-:B------:R-:W-:Y:S01]  /*6720*/  FFMA.FTZ R20, R164, R4, -R195.reuse ;  /* 0x00000004a4147223 */ /* 0x100fe200000108c3 */
[----:B------:R-:W-:Y:S01]  /*6730*/  FMNMX.FTZ R5, R171, R10, !PT ;  /* 0x0000000aab057209 */ /* 0x000fe20007810000 */
[----:B------:R-:W0:Y:S01]  /*6740*/  MUFU.EX2 R9, R9 ;  /* 0x0000000900097308 */ /* 0x000e220000000800 */
[-CC-:B------:R-:W-:Y:S01]  /*6750*/  FFMA.FTZ R21, R165, R4.reuse, -R195.reuse ;  /* 0x00000004a5157223 */ /* 0x180fe200000108c3 */
[-CC-:B------:R-:W-:Y:S01]  /*6760*/  FFMA.FTZ R168, R168, R4.reuse, -R195.reuse ;  /* 0x00000004a8a87223 */ /* 0x180fe200000108c3 */
[----:B------:R-:W-:Y:S01]  /*6770*/  FMNMX.FTZ R12, R174, R5, !PT ;  /* 0x00000005ae0c7209 */ /* 0x000fe20007810000 */
[-CC-:B------:R-:W-:Y:S01]  /*6780*/  FFMA.FTZ R169, R169, R4.reuse, -R195.reuse ;  /* 0x00000004a9a97223 */ /* 0x180fe200000108c3 */
[-CC-:B------:R-:W-:Y:S01]  /*6790*/  FFMA.FTZ R172, R172, R4.reuse, -R195.reuse ;  /* 0x00000004acac7223 */ /* 0x180fe200000108c3 */
[--C-:B------:R-:W-:Y:S01]  /*67a0*/  FFMA.FTZ R173, R173, R4, -R195.reuse ;  /* 0x00000004adad7223 */ /* 0x100fe200000108c3 */
[----:B------:R-:W-:Y:S01]  /*67b0*/  FMNMX.FTZ R5, R175, R12, !PT ;  /* 0x0000000caf057209 */ /* 0x000fe20007810000 */
[----:B------:R1:W-:Y:S01]  /*67c0*/  MUFU.EX2 R10, R152 ;  /* 0x00000098000a7308 */ /* 0x0003e20000000800 */
[-CC-:B------:R-:W-:Y:S01]  /*67d0*/  FFMA.FTZ R176, R176, R4.reuse, -R195.reuse ;  /* 0x00000004b0b07223 */ /* 0x180fe200000108c3 */
[-CC-:B------:R-:W-:Y:S01]  /*67e0*/  FFMA.FTZ R177, R177, R4.reuse, -R195.reuse ;  /* 0x00000004b1b17223 */ /* 0x180fe200000108c3 */
[----:B------:R-:W-:Y:S01]  /*67f0*/  FMNMX.FTZ R12, R178, R5, !PT ;  /* 0x00000005b20c7209 */ /* 0x000fe20007810000 */
[-CC-:B------:R-:W-:Y:S01]  /*6800*/  FFMA.FTZ R180, R180, R4.reuse, -R195.reuse ;  /* 0x00000004b4b47223 */ /* 0x180fe200000108c3 */
[----:B------:R-:W-:-:S02]  /*6810*/  FFMA.FTZ R181, R181, R4, -R195 ;  /* 0x00000004b5b57223 */ /* 0x000fc400000108c3 */
[----:B------:R-:W-:Y:S01]  /*6820*/  FMNMX.FTZ R5, R179, R12, !PT ;  /* 0x0000000cb3057209 */ /* 0x000fe20007810000 */
[----:B------:R-:W-:Y:S01]  /*6830*/  MUFU.EX2 R11, R11 ;  /* 0x0000000b000b7308 */ /* 0x000fe20000000800 */
[-C--:B0-----:R-:W-:Y:S01]  /*6840*/  FMUL.FTZ R24, R24, R9.reuse ;  /* 0x0000000918187220 */ /* 0x081fe20000410000 */
[----:B------:R-:W-:Y:S01]  /*6850*/  FMUL.FTZ R25, R25, R9 ;  /* 0x0000000919197220 */ /* 0x000fe20000410000 */
[----:B------:R-:W-:Y:S01]  /*6860*/  FMNMX.FTZ R14, R182, R5, !PT ;  /* 0x00000005b60e7209 */ /* 0x000fe20007810000 */
[-C--:B------:R-:W-:Y:S01]  /*6870*/  FMUL.FTZ R28, R28, R9.reuse ;  /* 0x000000091c1c7220 */ /* 0x080fe20000410000 */
[-C--:B------:R-:W-:Y:S01]  /*6880*/  FMUL.FTZ R29, R29, R9.reuse ;  /* 0x000000091d1d7220 */ /* 0x080fe20000410000 */
[-C--:B------:R-:W-:Y:S01]  /*6890*/  FMUL.FTZ R32, R32, R9.reuse ;  /* 0x0000000920207220 */ /* 0x080fe20000410000 */
[----:B------:R-:W-:Y:S01]  /*68a0*/  FMNMX.FTZ R5, R183, R14, !PT ;  /* 0x0000000eb7057209 */ /* 0x000fe20007810000 */
[----:B------:R-:W-:Y:S01]  /*68b0*/  FFMA.FTZ R14, R160, R4, -R195 ;  /* 0x00000004a00e7223 */ /* 0x000fe200000108c3 */
[----:B------:R-:W-:Y:S01]  /*68c0*/  MUFU.EX2 R12, R156 ;  /* 0x0000009c000c7308 */ /* 0x000fe20000000800 */
[-C--:B------:R-:W-:Y:S01]  /*68d0*/  FMUL.FTZ R33, R33, R9.reuse ;  /* 0x0000000921217220 */ /* 0x080fe20000410000 */
[-C--:B------:R-:W-:Y:S01]  /*68e0*/  FMUL.FTZ R36, R36, R9.reuse ;  /* 0x0000000924247220 */ /* 0x080fe20000410000 */
[----:B-1----:R-:W0:Y:S01]  /*68f0*/  SHFL.BFLY PT, R152, R5, 0x2, 0x1f ;  /* 0x0c401f0005987f89 */ /* 0x002e2200000e0000 */
        /* <DEDUP_REMOVED lines=20> */
[----:B------:R-:W1:Y:S01]  /*6a40*/  MUFU.EX2 R15, R15 ;  /* 0x0000000f000f7308 */ /* 0x000e620000000800 */
[-C--:B------:R-:W-:Y:S01]  /*6a50*/  FMUL.FTZ R73, R73, R9.reuse ;  /* 0x0000000949497220 */ /* 0x080fe20000410000 */
[-C--:B------:R-:W-:Y:S01]  /*6a60*/  FMUL.FTZ R76, R76, R9.reuse ;  /* 0x000000094c4c7220 */ /* 0x080fe20000410000 */
[----:B0-----:R-:W-:Y:S01]  /*6a70*/  FMNMX.FTZ R152, R5, R152, !PT ;  /* 0x0000009805987209 */ /* 0x001fe20007810000 */
[-C--:B------:R-:W-:Y:S01]  /*6a80*/  FMUL.FTZ R77, R77, R9.reuse ;  /* 0x000000094d4d7220 */ /* 0x080fe20000410000 */
[-C--:B------:R-:W-:Y:S01]  /*6a90*/  FMUL.FTZ R80, R80, R9.reuse ;  /* 0x0000000950507220 */ /* 0x080fe20000410000 */
[-C--:B------:R-:W-:Y:S01]  /*6aa0*/  FMUL.FTZ R81, R81, R9.reuse ;  /* 0x0000000951517220 */ /* 0x080fe20000410000 */
[-C--:B------:R-:W-:Y:S01]  /*6ab0*/  FMUL.FTZ R84, R84, R9.reuse ;  /* 0x0000000954547220 */ /* 0x080fe20000410000 */
[----:B------:R-:W0:Y:S01]  /*6ac0*/  SHFL.BFLY PT, R5, R152, 0x1, 0x1f ;  /* 0x0c201f0098057f89 */ /* 0x000e2200000e0000 */
        /* <DEDUP_REMOVED lines=9> */
[----:B-1----:R-:W-:Y:S01]  /*6b60*/  F2FP.BF16.F32.PACK_AB R156, R15, R14 ;  /* 0x0000000e0f9c723e */ /* 0x002fe200000010ff */
        /* <DEDUP_REMOVED lines=12> */
[----:B------:R-:W-:Y:S01]  /*6c30*/  FMUL.FTZ R121, R121, R9 ;  /* 0x0000000979797220 */ /* 0x000fe20000410000 */
[----:B0-----:R-:W-:Y:S01]  /*6c40*/  FMNMX.FTZ R5, R152, R5, !PT ;  /* 0x0000000598057209 */ /* 0x001fe20007810000 */
[----:B------:R-:W-:Y:S01]  /*6c50*/  IMAD.MOV R152, RZ, RZ, -R22 ;  /* 0x000000ffff987224 */ /* 0x000fe200078e0a16 */
[----:B------:R-:W-:Y:S01]  /*6c60*/  MUFU.EX2 R169, R169 ;  /* 0x000000a900a97308 */ /* 0x000fe20000000800 */
[-C--:B------:R-:W-:Y:S01]  /*6c70*/  FMUL.FTZ R124, R124, R9.reuse ;  /* 0x000000097c7c7220 */ /* 0x080fe20000410000 */
[-C--:B------:R-:W-:Y:S01]  /*6c80*/  FMUL.FTZ R125, R125, R9.reuse ;  /* 0x000000097d7d7220 */ /* 0x080fe20000410000 */
[----:B------:R-:W-:Y:S01]  /*6c90*/  FADD.FTZ R153, -R5, R193 ;  /* 0x000000c105997221 */ /* 0x000fe20000010100 */
[----:B------:R-:W-:Y:S01]  /*6ca0*/  ISETP.NE.AND P2, PT, R19, R152, PT ;  /* 0x000000981300720c */ /* 0x000fe20003f45270 */
[-C--:B------:R-:W-:Y:S01]  /*6cb0*/  FMUL.FTZ R128, R128, R9.reuse ;  /* 0x0000000980807220 */ /* 0x080fe20000410000 */
[-C--:B------:R-:W-:Y:S01]  /*6cc0*/  FMUL.FTZ R129, R129, R9.reuse ;  /* 0x0000000981817220 */ /* 0x080fe20000410000 */
[-C--:B------:R-:W-:Y:S01]  /*6cd0*/  FMUL.FTZ R194, R153, R4.reuse ;  /* 0x0000000499c27220 */ /* 0x080fe20000410000 */
[-C--:B------:R-:W-:Y:S01]  /*6ce0*/  FMUL.FTZ R153, R5, R4.reuse ;  /* 0x0000000405997220 */ /* 0x080fe20000410000 */
[----:B------:R-:W-:Y:S01]  /*6cf0*/  MUFU.EX2 R172, R172 ;  /* 0x000000ac00ac7308 */ /* 0x000fe20000000800 */
[-C--:B------:R-:W-:Y:S01]  /*6d00*/  FMUL.FTZ R132, R132, R9.reuse ;  /* 0x0000000984847220 */ /* 0x080fe20000410000 */
[----:B------:R-:W-:Y:S01]  /*6d10*/  FMUL.FTZ R133, R133, R9 ;  /* 0x0000000985857220 */ /* 0x000fe20000410000 */
[----:B------:R-:W-:Y:S01]  /*6d20*/  FFMA.FTZ R196, R155, R4, -R153 ;  /* 0x000000049bc47223 */ /* 0x000fe20000010899 */
[----:B------:R-:W-:-:S02]  /*6d30*/  IMAD.U32 R155, RZ, RZ, UR10 ;  /* 0x0000000aff9b7e24 */ /* 0x000fc4000f8e00ff */
[-CC-:B------:R-:W-:Y:S01]  /*6d40*/  FFMA.FTZ R193, R154, R4.reuse, -R153.reuse ;  /* 0x000000049ac17223 */ /* 0x180fe20000010899 */
[-CC-:B------:R-:W-:Y:S01]  /*6d50*/  FFMA.FTZ R195, R158, R4.reuse, -R153.reuse ;  /* 0x000000049ec37223 */ /* 0x180fe20000010899 */
[-CC-:B------:R-:W-:Y:S01]  /*6d60*/  FFMA.FTZ R198, R159, R4.reuse, -R153.reuse ;  /* 0x000000049fc67223 */ /* 0x180fe20000010899 */
[----:B------:R-:W0:Y:S01]  /*6d70*/  MUFU.EX2 R194, R194 ;  /* 0x000000c200c27308 */ /* 0x000e220000000800 */
[----:B------:R-:W-:Y:S02]  /*6d80*/  @!P2 IMAD R152, R155, 0x40, R16 ;  /* 0x000000409b98a824 */ /* 0x000fe400078e0210 */
[-CC-:B------:R-:W-:Y:S01]  /*6d90*/  FFMA.FTZ R197, R162, R4.reuse, -R153.reuse ;  /* 0x00000004a2c57223 */ /* 0x180fe20000010899 */
[-CC-:B------:R-:W-:Y:S01]  /*6da0*/  FFMA.FTZ R200, R163, R4.reuse, -R153.reuse ;  /* 0x00000004a3c87223 */ /* 0x180fe20000010899 */
[-CC-:B------:R-:W-:Y:S01]  /*6db0*/  FFMA.FTZ R199, R166, R4.reuse, -R153.reuse ;  /* 0x00000004a6c77223 */ /* 0x180fe20000010899 */
[-CC-:B------:R-:W-:Y:S01]  /*6dc0*/  FFMA.FTZ R202, R167, R4.reuse, -R153.reuse ;  /* 0x00000004a7ca7223 */ /* 0x180fe20000010899 */
[----:B------:R-:W-:Y:S01]  /*6dd0*/  @!P2 LEA R152, R152, UR38, 0x2 ;  /* 0x000000269898ac11 */ /* 0x000fe2000f8e10ff */
        /* <DEDUP_REMOVED lines=8> */
[----:B------:R-:W-:Y:S01]  /*6e60*/  @!P2 STS [R152+0x38400], R9 ;  /* 0x038400099800a388 */ /* 0x000fe20000000800 */
[----:B------:R-:W-:Y:S01]  /*6e70*/  MUFU.EX2 R193, R193 ;  /* 0x000000c100c17308 */ /* 0x000fe20000000800 */
[----:B------:R-:W-:Y:S01]  /*6e80*/  F2FP.BF16.F32.PACK_AB R154, R13, R12 ;  /* 0x0000000c0d9a723e */ /* 0x000fe200000010ff */
[----:B0-----:R-:W-:Y:S01]  /*6e90*/  FMUL.FTZ R26, R26, R194 ;  /* 0x000000c21a1a7220 */ /* 0x001fe20000410000 */
[----:B------:R0:W-:Y:S01]  /*6ea0*/  @!P2 STS [R152+0x38420], R194 ;  /* 0x038420c29800a388 */ /* 0x0001e20000000800 */
[----:B------:R-:W-:Y:S01]  /*6eb0*/  F2FP.BF16.F32.PACK_AB R158, R21, R20 ;  /* 0x00000014159e723e */ /* 0x000fe200000010ff */
[----:B------:R-:W-:Y:S01]  /*6ec0*/  FMUL.FTZ R27, R27, R194 ;  /* 0x000000c21b1b7220 */ /* 0x000fe20000410000 */
[----:B------:R-:W-:Y:S01]  /*6ed0*/  F2FP.BF16.F32.PACK_AB R160, R169, R168 ;  /* 0x000000a8a9a0723e */ /* 0x000fe200000010ff */
[-C--:B------:R-:W-:Y:S01]  /*6ee0*/  FMUL.FTZ R30, R30, R194.reuse ;  /* 0x000000c21e1e7220 */ /* 0x080fe20000410000 */
[----:B------:R-:W1:Y:S01]  /*6ef0*/  MUFU.EX2 R196, R196 ;  /* 0x000000c400c47308 */ /* 0x000e620000000800 */
[-C--:B------:R-:W-:Y:S01]  /*6f00*/  FMUL.FTZ R31, R31, R194.reuse ;  /* 0x000000c21f1f7220 */ /* 0x080fe20000410000 */
[-C--:B------:R-:W-:Y:S01]  /*6f10*/  FMUL.FTZ R34, R34, R194.reuse ;  /* 0x000000c222227220 */ /* 0x080fe20000410000 */
[-C--:B------:R-:W-:Y:S01]  /*6f20*/  FMUL.FTZ R35, R35, R194.reuse ;  /* 0x000000c223237220 */ /* 0x080fe20000410000 */
[----:B------:R-:W-:Y:S01]  /*6f30*/  FMUL.FTZ R38, R38, R194 ;  /* 0x000000c226267220 */ /* 0x000fe20000410000 */
[----:B0-----:R-:W-:Y:S01]  /*6f40*/  F2FP.BF16.F32.PACK_AB R152, R11, R10 ;  /* 0x0000000a0b98723e */ /* 0x001fe200000010ff */
        /* <DEDUP_REMOVED lines=10> */
[----:B------:R-:W0:Y:S01]  /*6ff0*/  MUFU.EX2 R198, R198 ;  /* 0x000000c600c67308 */ /* 0x000e220000000800 */
        /* <DEDUP_REMOVED lines=16> */
[----:B0-----:R-:W-:Y:S01]  /*7100*/  F2FP.BF16.F32.PACK_AB R155, R198, R195 ;  /* 0x000000c3c69b723e */ /* 0x001fe200000010ff */
[----:B------:R-:W-:Y:S01]  /*7110*/  BAR.SYNC.DEFER_BLOCKING 0xf, 0x100 ;  /* 0x03c4000000007b1d */ /* 0x000fe20000010000 */
        /* <DEDUP_REMOVED lines=30> */
[----:B0-----:R-:W-:Y:S01]  /*7300*/  F2FP.BF16.F32.PACK_AB R159, R202, R199 ;  /* 0x000000c7ca9f723e */ /* 0x001fe200000010ff */
[-C--:B------:R-:W-:Y:S01]  /*7310*/  FMUL.FTZ R134, R134, R194.reuse ;  /* 0x000000c286867220 */ /* 0x080fe20000410000 */
[-C--:B------:R-:W-:Y:S01]  /*7320*/  FMUL.FTZ R135, R135, R194.reuse ;  /* 0x000000c287877220 */ /* 0x080fe20000410000 */
[-C--:B------:R-:W-:Y:S01]  /*7330*/  FMUL.FTZ R136, R136, R9.reuse ;  /* 0x0000000988887220 */ /* 0x080fe20000410000 */
[-C--:B------:R-:W-:Y:S01]  /*7340*/  FMUL.FTZ R137, R137, R9.reuse ;  /* 0x0000000989897220 */ /* 0x080fe20000410000 */
[-C--:B------:R-:W-:Y:S01]  /*7350*/  FMUL.FTZ R138, R138, R194.reuse ;  /* 0x000000c28a8a7220 */ /* 0x080fe20000410000 */
[----:B------:R-:W-:Y:S01]  /*7360*/  FMUL.FTZ R139, R139, R194 ;  /* 0x000000c28b8b7220 */ /* 0x000fe20000410000 */
        /* <DEDUP_REMOVED lines=12> */
[----:B------:R-:W-:Y:S01]  /*7430*/  FMUL.FTZ R149, R149, R9 ;  /* 0x0000000995957220 */ /* 0x000fe20000410000 */
[-C--:B------:R-:W-:Y:S01]  /*7440*/  FMUL.FTZ R150, R150, R194.reuse ;  /* 0x000000c296967220 */ /* 0x080fe20000410000 */
[----:B------:R-:W-:Y:S01]  /*7450*/  FMUL.FTZ R151, R151, R194 ;  /* 0x000000c297977220 */ /* 0x000fe20000410000 */
[----:B------:R1:W-:Y:S01]  /*7460*/  STSM.16.M88.4 [R184+0x36400], R152 ;  /* 0x03640098b8007844 */ /* 0x0003e20000000200 */
[----:B------:R-:W2:Y:S01]  /*7470*/  MUFU.EX2 R175, R175 ;  /* 0x000000af00af7308 */ /* 0x000ea20000000800 */
[----:B0-----:R-:W-:Y:S01]  /*7480*/  F2FP.BF16.F32.PACK_AB R161, R171, R170 ;  /* 0x000000aaaba1723e */ /* 0x001fe200000010ff */
[----:B------:R-:W-:Y:S01]  /*7490*/  ULEA UR10, UR36, UR5, 0xc ;  /* 0x00000005240a7291 */ /* 0x000fe2000f8e603f */
[----:B------:R1:W-:Y:S01]  /*74a0*/  STSM.16.M88.4 [R23], R156 ;  /* 0x0000009c17007844 */ /* 0x0003e20000000200 */
[----:B------:R-:W-:Y:S01]  /*74b0*/  FFMA.FTZ R6, R9, R6, R10 ;  /* 0x0000000609067223 */ /* 0x000fe2000001000a */
[----:B------:R-:W-:Y:S01]  /*74c0*/  FFMA.FTZ R7, R194, R7, R193 ;  /* 0x00000007c2077223 */ /* 0x000fe200000100c1 */
[----:B------:R-:W-:-:S02]  /*74d0*/  UIADD3 UR14, UR10, 0x80, URZ ;  /* 0x000000800a0e7890 */ /* 0x000fc4000fffe03f */
[----:B------:R-:W-:Y:S01]  /*74e0*/  MUFU.EX2 R176, R176 ;  /* 0x000000b000b07308 */ /* 0x000fe20000000800 */
[----:B------:R-:W-:Y:S01]  /*74f0*/  FADD.FTZ R11, R11, R6 ;  /* 0x000000060b0b7221 */ /* 0x000fe20000010000 */
[----:B------:R-:W-:-:S03]  /*7500*/  FADD.FTZ R196, R196, R7 ;  /* 0x00000007c4c47221 */ /* 0x000fc60000010000 */
[----:B------:R-:W-:Y:S01]  /*7510*/  FADD.FTZ R12, R12, R11 ;  /* 0x0000000b0c0c7221 */ /* 0x000fe20000010000 */
[----:B------:R-:W-:Y:S02]  /*7520*/  FADD.FTZ R195, R195, R196 ;  /* 0x000000c4c3c37221 */ /* 0x000fe40000010000 */
[----:B------:R-:W0:Y:S01]  /*7530*/  MUFU.EX2 R177, R177 ;  /* 0x000000b100b17308 */ /* 0x000e220000000800 */
[----:B--2---:R-:W-:Y:S01]  /*7540*/  F2FP.BF16.F32.PACK_AB R163, R175, R174 ;  /* 0x000000aeafa3723e */ /* 0x004fe200000010ff */
[----:B------:R-:W-:Y:S01]  /*7550*/  FADD.FTZ R13, R13, R12 ;  /* 0x0000000c0d0d7221 */ /* 0x000fe20000010000 */
[----:B------:R-:W-:-:S03]  /*7560*/  FADD.FTZ R198, R198, R195 ;  /* 0x000000c3c6c67221 */ /* 0x000fc60000010000 */
[----:B------:R1:W-:Y:S01]  /*7570*/  STSM.16.M88.4 [R186], R160 ;  /* 0x000000a0ba007844 */ /* 0x0003e20000000200 */
[----:B------:R-:W-:Y:S01]  /*7580*/  FADD.FTZ R14, R14, R13 ;  /* 0x0000000d0e0e7221 */ /* 0x000fe20000010000 */
[----:B------:R-:W-:Y:S01]  /*7590*/  MUFU.EX2 R180, R180 ;  /* 0x000000b400b47308 */ /* 0x000fe20000000800 */
[----:B------:R-:W-:Y:S02]  /*75a0*/  FADD.FTZ R197, R197, R198 ;  /* 0x000000c6c5c57221 */ /* 0x000fe40000010000 */
[----:B------:R-:W-:Y:S02]  /*75b0*/  FADD.FTZ R15, R15, R14 ;  /* 0x0000000e0f0f7221 */ /* 0x000fe40000010000 */
[----:B------:R-:W-:Y:S02]  /*75c0*/  FADD.FTZ R200, R200, R197 ;  /* 0x000000c5c8c87221 */ /* 0x000fe40000010000 */
[----:B------:R-:W-:Y:S01]  /*75d0*/  FADD.FTZ R20, R20, R15 ;  /* 0x0000000f14147221 */ /* 0x000fe20000010000 */
[----:B------:R-:W2:Y:S01]  /*75e0*/  MUFU.EX2 R181, R181 ;  /* 0x000000b500b57308 */ /* 0x000ea20000000800 */
[----:B0-----:R-:W-:Y:S01]  /*75f0*/  F2FP.BF16.F32.PACK_AB R164, R177, R176 ;  /* 0x000000b0b1a4723e */ /* 0x001fe200000010ff */
[----:B------:R-:W-:Y:S01]  /*7600*/  FADD.FTZ R199, R199, R200 ;  /* 0x000000c8c7c77221 */ /* 0x000fe20000010000 */
[----:B------:R-:W-:-:S03]  /*7610*/  FADD.FTZ R21, R21, R20 ;  /* 0x0000001415157221 */ /* 0x000fc60000010000 */
[----:B------:R-:W-:Y:S01]  /*7620*/  FADD.FTZ R199, R202, R199 ;  /* 0x000000c7cac77221 */ /* 0x000fe20000010000 */
[----:B------:R-:W-:Y:S01]  /*7630*/  FADD.FTZ R168, R168, R21 ;  /* 0x00000015a8a87221 */ /* 0x000fe20000010000 */
[----:B------:R-:W-:Y:S02]  /*7640*/  MUFU.EX2 R178, R178 ;  /* 0x000000b200b27308 */ /* 0x000fe40000000800 */
[----:B------:R-:W-:Y:S01]  /*7650*/  FADD.FTZ R170, R170, R199 ;  /* 0x000000c7aaaa7221 */ /* 0x000fe20000010000 */
[----:B------:R-:W-:-:S03]  /*7660*/  FADD.FTZ R169, R169, R168 ;  /* 0x000000a8a9a97221 */ /* 0x000fc60000010000 */
[----:B------:R-:W-:Y:S01]  /*7670*/  FADD.FTZ R171, R171, R170 ;  /* 0x000000aaabab7221 */ /* 0x000fe20000010000 */
[----:B------:R-:W-:Y:S01]  /*7680*/  FADD.FTZ R172, R172, R169 ;  /* 0x000000a9acac7221 */ /* 0x000fe20000010000 */
[----:B------:R-:W0:Y:S01]  /*7690*/  MUFU.EX2 R179, R179 ;  /* 0x000000b300b37308 */ /* 0x000e220000000800 */
[----:B--2---:R-:W-:Y:S01]  /*76a0*/  F2FP.BF16.F32.PACK_AB R166, R181, R180 ;  /* 0x000000b4b5a6723e */ /* 0x004fe200000010ff */
[----:B------:R-:W-:Y:S01]  /*76b0*/  FADD.FTZ R174, R174, R171 ;  /* 0x000000abaeae7221 */ /* 0x000fe20000010000 */
[----:B------:R-:W-:-:S03]  /*76c0*/  FADD.FTZ R173, R173, R172 ;  /* 0x000000acadad7221 */ /* 0x000fc60000010000 */
[----:B------:R-:W-:Y:S01]  /*76d0*/  FADD.FTZ R175, R175, R174 ;  /* 0x000000aeafaf7221 */ /* 0x000fe20000010000 */
[----:B------:R-:W-:Y:S01]  /*76e0*/  FADD.FTZ R176, R176, R173 ;  /* 0x000000adb0b07221 */ /* 0x000fe20000010000 */
[----:B------:R-:W-:Y:S03]  /*76f0*/  MUFU.EX2 R182, R182 ;  /* 0x000000b600b67308 */ /* 0x000fe60000000800 */
[----:B------:R-:W-:-:S04]  /*7700*/  FADD.FTZ R177, R177, R176 ;  /* 0x000000b0b1b17221 */ /* 0x000fc80000010000 */
[----:B------:R-:W-:Y:S01]  /*7710*/  FADD.FTZ R6, R180, R177 ;  /* 0x000000b1b4067221 */ /* 0x000fe20000010000 */
[----:B------:R-:W2:Y:S01]  /*7720*/  MUFU.EX2 R183, R183 ;  /* 0x000000b700b77308 */ /* 0x000ea20000000800 */
[----:B0-----:R-:W-:Y:S01]  /*7730*/  F2FP.BF16.F32.PACK_AB R165, R179, R178 ;  /* 0x000000b2b3a5723e */ /* 0x001fe200000010ff */
[----:B------:R-:W-:Y:S01]  /*7740*/  FADD.FTZ R178, R178, R175 ;  /* 0x000000afb2b27221 */ /* 0x000fe20000010000 */
[----:B------:R-:W-:-:S03]  /*7750*/  FADD.FTZ R6, R181, R6 ;  /* 0x00000006b5067221 */ /* 0x000fc60000010000 */
[----:B------:R-:W-:Y:S01]  /*7760*/  FADD.FTZ R179, R179, R178 ;  /* 0x000000b2b3b37221 */ /* 0x000fe20000010000 */
[----:B--2---:R-:W-:-:S03]  /*7770*/  F2FP.BF16.F32.PACK_AB R167, R183, R182 ;  /* 0x000000b6b7a7723e */ /* 0x004fc600000010ff */
[----:B------:R-:W-:Y:S02]  /*7780*/  FADD.FTZ R182, R182, R179 ;  /* 0x000000b3b6b67221 */ /* 0x000fe40000010000 */
[----:B------:R1:W-:Y:S01]  /*7790*/  STSM.16.M88.4 [R185], R164 ;  /* 0x000000a4b9007844 */ /* 0x0003e20000000200 */
[----:B------:R-:W-:Y:S01]  /*77a0*/  WARPGROUP.ARRIVE ;  /* 0x00000000000079c5 */ /* 0x000fe20000000000 */
[----:B------:R-:W-:-:S05]  /*77b0*/  FADD.FTZ R7, R183, R182 ;  /* 0x000000b6b7077221 */ /* 0x000fca0000010000 */
[----:B------:R-:W-:Y:S01]  /*77c0*/  HGMMA.64x256x16.F32.BF16 R24, R152, gdesc[UR8].tnspB, R24, gsb0 ;  /* 0x43e0000898187df0 */ /* 0x000fe20008001818 */
        /* <DEDUP_REMOVED lines=22> */
[----:B0-----:R-:W0:Y:S02]  /*7930*/  FENCE.VIEW.ASYNC.S ;  /* 0x00000000000073c6 */ /* 0x001e240000000000 */
[----:B0-----:R-:W-:Y:S01]  /*7940*/  NOP ;  /* 0x0000000000007918 */ /* 0x001fe20000000000 */
[----:B------:R-:W-:Y:S06]  /*7950*/  BAR.ARV 0xe, 0x100 ;  /* 0x0384000000007b1d */ /* 0x000fec0000002000 */
[----:B-1----:R-:W-:Y:S05]  /*7960*/  @!P0 BRA `(.L_x_204) ;  /* 0x0000000000048947 */ /* 0x002fea0003800000 */
[----:B------:R-:W-:Y:S01]  /*7970*/  BPT.TRAP 0x1 ;  /* 0x000000040000795c */ /* 0x000fe20000300000 */
.L_x_204:
[----:B------:R-:W-:Y:S01]  /*7980*/  UIADD3 UR7, UR7, 0x38860, URZ ;  /* 0x0003886007077890 */ /* 0x000fe2000fffe03f */
[----:B------:R-:W-:Y:S01]  /*7990*/  IMAD.MOV.U32 R193, RZ, RZ, R5 ;  /* 0x000000ffffc17224 */ /* 0x000fe200078e0005 */
[----:B------:R-:W-:Y:S01]  /*79a0*/  UMOV UR10, UR36 ;  /* 0x00000024000a7c82 */ /* 0x000fe20008000000 */
[----:B------:R-:W-:Y:S01]  /*79b0*/  IMAD.MOV.U32 R9, RZ, RZ, R3 ;  /* 0x000000ffff097224 */ /* 0x000fe200078e0003 */
[----:B------:R-:W-:-:S09]  /*79c0*/  UPRMT UR7, UR37, 0x654, UR7 ;  /* 0x0000065425077896 */ /* 0x000fd20008000007 */
[----:B------:R-:W-:Y:S01]  /*79d0*/  SYNCS.ARRIVE.TRANS64.RED.A1T0 RZ, [UR7], RZ ;  /* 0x000000ffffff79a7 */ /* 0x000fe20008100407 */
[----:B------:R-:W-:Y:S05]  /*79e0*/  @P1 BRA `(.L_x_205) ;  /* 0xffffffd400601947 */ /* 0x000fea000383ffff */
.L_x_194:
[----:B------:R-:W0:Y:S01]  /*79f0*/  SHFL.BFLY PT, R9, R6, 0x2, 0x1f ;  /* 0x0c401f0006097f89 */ /* 0x000e2200000e0000 */
[----:B------:R-:W-:Y:S02]  /*7a00*/  IMAD.MOV R14, RZ, RZ, -R22 ;  /* 0x000000ffff0e7224 */ /* 0x000fe400078e0a16 */
[----:B------:R-:W-:Y:S01]  /*7a10*/  VIADD R206, R206, 0x1 ;  /* 0x00000001cece7836 */ /* 0x000fe20000000000 */
[----:B------:R-:W1:Y:S01]  /*7a20*/  SHFL.BFLY PT, R8, R7, 0x2, 0x1f ;  /* 0x0c401f0007087f89 */ /* 0x000e6200000e0000 */
[----:B------:R-:W-:Y:S08]  /*7a30*/  BAR.ARV 0x8, 0x100 ;  /* 0x0204000000007b1d */ /* 0x000ff00000002000 */
[----:B------:R-:W-:Y:S01]  /*7a40*/  BAR.SYNC.DEFER_BLOCKING 0xf, 0x100 ;  /* 0x03c4000000007b1d */ /* 0x000fe20000010000 */
[----:B------:R-:W-:Y:S01]  /*7a50*/  ISETP.NE.AND P2, PT, R19, R14, PT ;  /* 0x0000000e1300720c */ /* 0x000fe20003f45270 */
[----:B0-----:R-:W-:Y:S01]  /*7a60*/  FADD.FTZ R0, R9, R6 ;  /* 0x0000000609007221 */ /* 0x001fe20000010000 */
[----:B------:R-:W-:-:S02]  /*7a70*/  IMAD.MOV.U32 R6, RZ, RZ, RZ ;  /* 0x000000ffff067224 */ /* 0x000fc400078e00ff */
[----:B-1----:R-:W-:Y:S02]  /*7a80*/  FADD.FTZ R11, R8, R7 ;  /* 0x00000007080b7221 */ /* 0x002fe40000010000 */
[----:B------:R-:W0:Y:S01]  /*7a90*/  SHFL.BFLY PT, R9, R0, 0x1, 0x1f ;  /* 0x0c201f0000097f89 */ /* 0x000e2200000e0000 */
[----:B------:R-:W-:Y:S02]  /*7aa0*/  IMAD.MOV.U32 R8, RZ, RZ, RZ ;  /* 0x000000ffff087224 */ /* 0x000fe400078e00ff */
[----:B------:R-:W-:Y:S01]  /*7ab0*/  IMAD.U32 R7, RZ, RZ, UR36 ;  /* 0x00000024ff077e24 */ /* 0x000fe2000f8e00ff */
[----:B------:R-:W1:Y:S01]  /*7ac0*/  SHFL.BFLY PT, R12, R11, 0x1, 0x1f ;  /* 0x0c201f000b0c7f89 */ /* 0x000e6200000e0000 */
[----:B------:R-:W-:-:S04]  /*7ad0*/  UIADD3 UR36, UR36, 0x1, URZ ;  /* 0x0000000124247890 */ /* 0x000fc8000fffe03f */
[----:B------:R-:W-:-:S04]  /*7ae0*/  UISETP.NE.AND UP0, UPT, UR36, 0x2, UPT ;  /* 0x000000022400788c */ /* 0x000fc8000bf05270 */
[----:B------:R-:W-:Y:S02]  /*7af0*/  USEL UR4, URZ, 0x1, UP0 ;  /* 0x000000013f047887 */ /* 0x000fe40008000000 */
[----:B------:R-:W-:-:S04]  /*7b00*/  USEL UR36, UR36, URZ, UP0 ;  /* 0x0000003f24247287 */ /* 0x000fc80008000000 */
[----:B------:R-:W-:Y:S01]  /*7b10*/  LOP3.LUT R2, R2, UR4, RZ, 0x3c, !PT ;  /* 0x0000000402027c12 */ /* 0x000fe2000f8e3cff */
[----:B0-----:R-:W-:Y:S01]  /*7b20*/  FADD.FTZ R10, R0, R9 ;  /* 0x00000009000a7221 */ /* 0x001fe20000010000 */
[----:B------:R-:W-:Y:S02]  /*7b30*/  @!P2 IMAD R0, R7, 0x40, R16 ;  /* 0x000000400700a824 */ /* 0x000fe400078e0210 */
[----:B-1----:R-:W-:Y:S02]  /*7b40*/  FADD.FTZ R9, R11, R12 ;  /* 0x0000000c0b097221 */ /* 0x002fe40000010000 */
[----:B------:R-:W-:Y:S01]  /*7b50*/  FSETP.NE.FTZ.AND P0, PT, R10, RZ, PT ;  /* 0x000000ff0a00720b */ /* 0x000fe20003f15000 */
[----:B------:R-:W-:Y:S01]  /*7b60*/  IMAD.MOV.U32 R12, RZ, RZ, -0x800000 ;  /* 0xff800000ff0c7424 */ /* 0x000fe200078e00ff */
[----:B------:R-:W-:Y:S02]  /*7b70*/  @!P2 LEA R0, R0, UR38, 0x2 ;  /* 0x000000260000ac11 */ /* 0x000fe4000f8e10ff */
[----:B------:R-:W-:-:S09]  /*7b80*/  FSETP.NE.FTZ.AND P1, PT, R9, RZ, PT ;  /* 0x000000ff0900720b */ /* 0x000fd20003f35000 */
[----:B------:R-:W0:Y:S08]  /*7b90*/  @P0 MUFU.RCP R8, R10 ;  /* 0x0000000a00080308 */ /* 0x000e300000001000 */
        /* <DEDUP_REMOVED lines=69> */
[C---:B0-----:R-:W-:Y:S01]  /*7ff0*/  @P0 FMUL.FTZ R8, R4.reuse, 0.69314718246459960938 ;  /* 0x3f31721804080820 */ /* 0x041fe20000410000 */
[----:B------:R-:W-:Y:S01]  /*8000*/  @P1 FMUL.FTZ R4, R4, 0.69314718246459960938 ;  /* 0x3f31721804041820 */ /* 0x000fe20000410000 */
[----:B--2---:R-:W-:Y:S01]  /*8010*/  @P0 FMUL.FTZ R11, R10, 0.69314718246459960938 ;  /* 0x3f3172180a0b0820 */ /* 0x004fe20000410000 */
[----:B---3--:R-:W-:Y:S01]  /*8020*/  @P1 FMUL.FTZ R9, R9, 0.69314718246459960938 ;  /* 0x3f31721809091820 */ /* 0x008fe20000410000 */
[----:B-1----:R-:W-:-:S02]  /*8030*/  IMAD.MOV.U32 R0, RZ, RZ, -0x800000 ;  /* 0xff800000ff007424 */ /* 0x002fc400078e00ff */
        /* <DEDUP_REMOVED lines=66> */
[----:B------:R-:W-:Y:S06]  /*8460*/  BAR.ARV 0xe, 0x100 ;  /* 0x0384000000007b1d */ /* 0x000fec0000002000 */
.L_x_180:
[----:B------:R-:W0:Y:S01]  /*8470*/  S2UR UR6, SR_SWINHI ;  /* 0x00000000000679c3 */ /* 0x000e220000002f00 */
[----:B------:R-:W-:-:S07]  /*8480*/  IMAD R3, R214, 0x40, R18 ;  /* 0x00000040d6037824 */ /* 0x000fce00078e0212 */
[----:B------:R-:W-:Y:S01]  /*8490*/  BAR.SYNC.DEFER_BLOCKING 0x1, 0x100 ;  /* 0x0044000000007b1d */ /* 0x000fe20000010000 */
[----:B------:R-:W-:Y:S02]  /*84a0*/  F2FP.BF16.F32.PACK_AB R112, R113, R112 ;  /* 0x000000707170723e */ /* 0x000fe400000010ff */
[----:B------:R-:W-:Y:S02]  /*84b0*/  F2FP.BF16.F32.PACK_AB R113, R115, R114 ;  /* 0x000000727371723e */ /* 0x000fe400000010ff */
[----:B------:R-:W-:Y:S02]  /*84c0*/  F2FP.BF16.F32.PACK_AB R114, R117, R116 ;  /* 0x000000747572723e */ /* 0x000fe400000010ff */
[----:B------:R-:W-:Y:S02]  /*84d0*/  F2FP.BF16.F32.PACK_AB R115, R152, R13 ;  /* 0x0000000d9873723e */ /* 0x000fe400000010ff */
        /* <DEDUP_REMOVED lines=11> */
[----:B------:R-:W-:Y:S01]  /*8590*/  F2FP.BF16.F32.PACK_AB R146, R149, R148 ;  /* 0x000000949592723e */ /* 0x000fe200000010ff */
[----:B------:R-:W-:Y:S01]  /*85a0*/  IMAD.U32 R73, RZ, RZ, UR5 ;  /* 0x00000005ff497e24 */ /* 0x000fe2000f8e00ff */
[----:B------:R-:W-:Y:S01]  /*85b0*/  F2FP.BF16.F32.PACK_AB R147, R151, R150 ;  /* 0x000000969793723e */ /* 0x000fe200000010ff */
[----:B------:R-:W-:Y:S01]  /*85c0*/  ULDC UR4, c[0x0][0xc] ;  /* 0x0000030000047ab9 */ /* 0x000fe20000000800 */
[----:B------:R-:W-:Y:S01]  /*85d0*/  IMAD.WIDE R4, R218, 0x2, R72 ;  /* 0x00000002da047825 */ /* 0x000fe200078e0248 */
[----:B------:R-:W-:-:S03]  /*85e0*/  UIADD3 UR39, UR4, UR39, URZ ;  /* 0x0000002704277290 */ /* 0x000fc6000fffe03f */
[----:B------:R-:W-:Y:S01]  /*85f0*/  IMAD.WIDE R72, R3, 0x2, R72 ;  /* 0x0000000203487825 */ /* 0x000fe200078e0248 */
[C---:B------:R-:W-:Y:S02]  /*8600*/  IADD3 R40, P1, R4.reuse, 0x20, RZ ;  /* 0x0000002004287810 */ /* 0x040fe40007f3e0ff */
[----:B------:R-:W-:Y:S02]  /*8610*/  IADD3 R48, P3, R4, 0x2000, RZ ;  /* 0x0000200004307810 */ /* 0x000fe40007f7e0ff */
[----:B------:R-:W-:Y:S01]  /*8620*/  LOP3.LUT R37, R40, 0x380, RZ, 0xc0, !PT ;  /* 0x0000038028257812 */ /* 0x000fe200078ec0ff */
[--C-:B------:R-:W-:Y:S01]  /*8630*/  IMAD.X R123, RZ, RZ, R5.reuse, P1 ;  /* 0x000000ffff7b7224 */ /* 0x100fe200008e0605 */
[----:B------:R-:W-:Y:S01]  /*8640*/  IADD3 R44, P0, R4, 0x40, RZ ;  /* 0x00000040042c7810 */ /* 0x000fe20007f1e0ff */
[--C-:B------:R-:W-:Y:S01]  /*8650*/  IMAD.X R135, RZ, RZ, R5.reuse, P3 ;  /* 0x000000ffff877224 */ /* 0x100fe200018e0605 */
[----:B------:R-:W-:Y:S02]  /*8660*/  SHF.R.U64 R37, R37, 0x3, RZ ;  /* 0x0000000325257819 */ /* 0x000fe400000012ff */
[----:B------:R-:W-:Y:S01]  /*8670*/  LOP3.LUT R45, R48, 0x380, RZ, 0xc0, !PT ;  /* 0x00000380302d7812 */ /* 0x000fe200078ec0ff */
[----:B------:R-:W-:Y:S01]  /*8680*/  IMAD.X R127, RZ, RZ, R5, P0 ;  /* 0x000000ffff7f7224 */ /* 0x000fe200000e0605 */
[----:B------:R-:W-:-:S02]  /*8690*/  LOP3.LUT R122, R37, R40, RZ, 0x3c, !PT ;  /* 0x00000028257a7212 */ /* 0x000fc400078e3cff */
[----:B------:R-:W-:Y:S02]  /*86a0*/  LOP3.LUT R37, R44, 0x380, RZ, 0xc0, !PT ;  /* 0x000003802c257812 */ /* 0x000fe400078ec0ff */
[----:B------:R-:W-:Y:S02]  /*86b0*/  SHF.R.U64 R45, R45, 0x3, RZ ;  /* 0x000000032d2d7819 */ /* 0x000fe400000012ff */
[C---:B------:R-:W-:Y:S02]  /*86c0*/  IADD3 R10, P1, R4.reuse, 0x4000, RZ ;  /* 0x00004000040a7810 */ /* 0x040fe40007f3e0ff */
[----:B------:R-:W-:Y:S02]  /*86d0*/  SHF.R.U64 R37, R37, 0x3, RZ ;  /* 0x0000000325257819 */ /* 0x000fe400000012ff */
[C---:B------:R-:W-:Y:S01]  /*86e0*/  IADD3 R52, P6, R4.reuse, 0x2020, RZ ;  /* 0x0000202004347810 */ /* 0x040fe20007fde0ff */
[----:B------:R-:W-:Y:S01]  /*86f0*/  IMAD.X R11, RZ, RZ, R5, P1 ;  /* 0x000000ffff0b7224 */ /* 0x000fe200008e0605 */
[----:B------:R-:W-:-:S02]  /*8700*/  IADD3 R8, P5, R4, 0x2040, RZ ;  /* 0x0000204004087810 */ /* 0x000fc40007fbe0ff */
[----:B------:R-:W-:Y:S01]  /*8710*/  LOP3.LUT R134, R45, R48, RZ, 0x3c, !PT ;  /* 0x000000302d867212 */ /* 0x000fe200078e3cff */
[--C-:B------:R-:W-:Y:S01]  /*8720*/  IMAD.X R139, RZ, RZ, R5.reuse, P6 ;  /* 0x000000ffff8b7224 */ /* 0x100fe200030e0605 */
[----:B------:R-:W-:Y:S01]  /*8730*/  LOP3.LUT R45, R10, 0x380, RZ, 0xc0, !PT ;  /* 0x000003800a2d7812 */ /* 0x000fe200078ec0ff */
[--C-:B------:R-:W-:Y:S01]  /*8740*/  IMAD.X R143, RZ, RZ, R5.reuse, P5 ;  /* 0x000000ffff8f7224 */ /* 0x100fe200028e0605 */
[----:B------:R-:W-:Y:S02]  /*8750*/  IADD3 R41, P4, R4, 0x60, RZ ;  /* 0x0000006004297810 */ /* 0x000fe40007f9e0ff */
[----:B------:R-:W-:Y:S02]  /*8760*/  LOP3.LUT R126, R37, R44, RZ, 0x3c, !PT ;  /* 0x0000002c257e7212 */ /* 0x000fe400078e3cff */
[----:B------:R-:W-:Y:S01]  /*8770*/  LOP3.LUT R37, R8, 0x380, RZ, 0xc0, !PT ;  /* 0x0000038008257812 */ /* 0x000fe200078ec0ff */
[----:B------:R-:W-:Y:S01]  /*8780*/  IMAD.X R131, RZ, RZ, R5, P4 ;  /* 0x000000ffff837224 */ /* 0x000fe200020e0605 */
[----:B------:R-:W-:-:S02]  /*8790*/  SHF.R.U64 R45, R45, 0x3, RZ ;  /* 0x000000032d2d7819 */ /* 0x000fc400000012ff */
[C---:B------:R-:W-:Y:S02]  /*87a0*/  IADD3 R28, P6, R4.reuse, 0x6000, RZ ;  /* 0x00006000041c7810 */ /* 0x040fe40007fde0ff */
[----:B------:R-:W-:Y:S02]  /*87b0*/  SHF.R.U64 R37, R37, 0x3, RZ ;  /* 0x0000000325257819 */ /* 0x000fe400000012ff */
[----:B------:R-:W-:Y:S01]  /*87c0*/  IADD3 R14, P4, R4, 0x4040, RZ ;  /* 0x00004040040e7810 */ /* 0x000fe20007f9e0ff */
[--C-:B------:R-:W-:Y:S01]  /*87d0*/  IMAD.X R101, RZ, RZ, R5.reuse, P6 ;  /* 0x000000ffff657224 */ /* 0x100fe200030e0605 */
[----:B------:R-:W-:Y:S02]  /*87e0*/  LOP3.LUT R10, R45, R10, RZ, 0x3c, !PT ;  /* 0x0000000a2d0a7212 */ /* 0x000fe400078e3cff */
[----:B------:R-:W-:Y:S01]  /*87f0*/  LOP3.LUT R45, R28, 0x380, RZ, 0xc0, !PT ;  /* 0x000003801c2d7812 */ /* 0x000fe200078ec0ff */
[----:B------:R-:W-:Y:S01]  /*8800*/  IMAD.X R53, RZ, RZ, R5, P4 ;  /* 0x000000ffff357224 */ /* 0x000fe200020e0605 */
[----:B------:R-:W-:-:S02]  /*8810*/  LOP3.LUT R49, R52, 0x380, RZ, 0xc0, !PT ;  /* 0x0000038034317812 */ /* 0x000fc400078ec0ff */
[----:B------:R-:W-:Y:S02]  /*8820*/  LOP3.LUT R142, R37, R8, RZ, 0x3c, !PT ;  /* 0x00000008258e7212 */ /* 0x000fe400078e3cff */
[----:B------:R-:W-:Y:S02]  /*8830*/  LOP3.LUT R25, R4, 0x380, RZ, 0xc0, !PT ;  /* 0x0000038004197812 */ /* 0x000fe400078ec0ff */
[----:B------:R-:W-:Y:S02]  /*8840*/  LOP3.LUT R37, R14, 0x380, RZ, 0xc0, !PT ;  /* 0x000003800e257812 */ /* 0x000fe400078ec0ff */
[C---:B------:R-:W-:Y:S02]  /*8850*/  IADD3 R36, P2, R4.reuse, 0x2060, RZ ;  /* 0x0000206004247810 */ /* 0x040fe40007f5e0ff */
[----:B------:R-:W-:Y:S02]  /*8860*/  SHF.R.U64 R45, R45, 0x3, RZ ;  /* 0x000000032d2d7819 */ /* 0x000fe400000012ff */
[C---:B------:R-:W-:Y:S01]  /*8870*/  IADD3 R3, P1, R4.reuse, 0x6060, RZ ;  /* 0x0000606004037810 */ /* 0x040fe20007f3e0ff */
[----:B------:R-:W-:Y:S01]  /*8880*/  IMAD.X R9, RZ, RZ, R5, P2 ;  /* 0x000000ffff097224 */ /* 0x000fe200010e0605 */
[----:B------:R-:W-:-:S02]  /*8890*/  IADD3 R24, P3, R4, 0x4060, RZ ;  /* 0x0000406004187810 */ /* 0x000fc40007f7e0ff */
[----:B------:R-:W-:Y:S01]  /*88a0*/  SHF.R.U64 R49, R49, 0x3, RZ ;  /* 0x0000000331317819 */ /* 0x000fe200000012ff */
[--C-:B------:R-:W-:Y:S01]  /*88b0*/  IMAD.X R29, RZ, RZ, R5.reuse, P1 ;  /* 0x000000ffff1d7224 */ /* 0x100fe200008e0605 */
[----:B------:R-:W-:Y:S01]  /*88c0*/  SHF.R.U64 R25, R25, 0x3, RZ ;  /* 0x0000000319197819 */ /* 0x000fe200000012ff */
[----:B------:R-:W-:Y:S01]  /*88d0*/  IMAD.X R69, RZ, RZ, R5, P3 ;  /* 0x000000ffff457224 */ /* 0x000fe200018e0605 */
[----:B------:R-:W-:Y:S02]  /*88e0*/  SHF.R.U64 R37, R37, 0x3, RZ ;  /* 0x0000000325257819 */ /* 0x000fe400000012ff */
[----:B------:R-:W-:Y:S02]  /*88f0*/  LOP3.LUT R100, R45, R28, RZ, 0x3c, !PT ;  /* 0x0000001c2d647212 */ /* 0x000fe400078e3cff */
[----:B------:R-:W-:Y:S02]  /*8900*/  LOP3.LUT R40, R41, 0x380, RZ, 0xc0, !PT ;  /* 0x0000038029287812 */ /* 0x000fe400078ec0ff */
[----:B------:R-:W-:-:S02]  /*8910*/  LOP3.LUT R28, R3, 0x380, RZ, 0xc0, !PT ;  /* 0x00000380031c7812 */ /* 0x000fc400078ec0ff */
[C---:B------:R-:W-:Y:S02]  /*8920*/  IADD3 R32, P0, R4.reuse, 0x4020, RZ ;  /* 0x0000402004207810 */ /* 0x040fe40007f1e0ff */
[C---:B------:R-:W-:Y:S02]  /*8930*/  IADD3 R20, P5, R4.reuse, 0x6020, RZ ;  /* 0x0000602004147810 */ /* 0x040fe40007fbe0ff */
[----:B------:R-:W-:Y:S01]  /*8940*/  IADD3 R6, P2, R4, 0x6040, RZ ;  /* 0x0000604004067810 */ /* 0x000fe20007f5e0ff */
[--C-:B------:R-:W-:Y:S01]  /*8950*/  IMAD.X R33, RZ, RZ, R5.reuse, P0 ;  /* 0x000000ffff217224 */ /* 0x100fe200000e0605 */
[----:B------:R-:W-:Y:S01]  /*8960*/  LOP3.LUT R138, R49, R52, RZ, 0x3c, !PT ;  /* 0x00000034318a7212 */ /* 0x000fe200078e3cff */
[--C-:B------:R-:W-:Y:S01]  /*8970*/  IMAD.X R119, RZ, RZ, R5.reuse, P5 ;  /* 0x000000ffff777224 */ /* 0x100fe200028e0605 */
[----:B------:R-:W-:Y:S01]  /*8980*/  LOP3.LUT R4, R25, R4, RZ, 0x3c, !PT ;  /* 0x0000000419047212 */ /* 0x000fe200078e3cff */
[----:B------:R-:W-:Y:S01]  /*8990*/  IMAD.X R25, RZ, RZ, R5, P2 ;  /* 0x000000ffff197224 */ /* 0x000fe200010e0605 */
[----:B------:R-:W-:-:S02]  /*89a0*/  LOP3.LUT R52, R37, R14, RZ, 0x3c, !PT ;  /* 0x0000000e25347212 */ /* 0x000fc400078e3cff */
[----:B------:R-:W-:Y:S02]  /*89b0*/  IADD3 R37, P3, R72, 0x2000, RZ ;  /* 0x0000200048257810 */ /* 0x000fe40007f7e0ff */
[----:B------:R-:W-:Y:S02]  /*89c0*/  SHF.R.U64 R40, R40, 0x3, RZ ;  /* 0x0000000328287819 */ /* 0x000fe400000012ff */
[----:B------:R-:W-:Y:S02]  /*89d0*/  SHF.R.U64 R28, R28, 0x3, RZ ;  /* 0x000000031c1c7819 */ /* 0x000fe400000012ff */
[----:B------:R-:W-:Y:S02]  /*89e0*/  MOV R57, R4 ;  /* 0x0000000400397202 */ /* 0x000fe40000000f00 */
[----:B------:R-:W-:Y:S01]  /*89f0*/  F2FP.BF16.F32.PACK_AB R4, R15, R21 ;  /* 0x000000150f04723e */ /* 0x000fe200000010ff */
[----:B------:R-:W-:Y:S01]  /*8a00*/  IMAD.X R21, RZ, RZ, R73, P3 ;  /* 0x000000ffff157224 */ /* 0x000fe200018e0649 */
[----:B------:R-:W-:-:S02]  /*8a10*/  LOP3.LUT R130, R40, R41, RZ, 0x3c, !PT ;  /* 0x0000002928827212 */ /* 0x000fc400078e3cff */
[----:B------:R-:W-:Y:S02]  /*8a20*/  LOP3.LUT R28, R28, R3, RZ, 0x3c, !PT ;  /* 0x000000031c1c7212 */ /* 0x000fe400078e3cff */
[----:B------:R-:W-:Y:S02]  /*8a30*/  LOP3.LUT R41, R36, 0x380, RZ, 0xc0, !PT ;  /* 0x0000038024297812 */ /* 0x000fe400078ec0ff */
[----:B------:R-:W-:Y:S02]  /*8a40*/  IADD3 R3, P3, R72, 0x9000, RZ ;  /* 0x0000900048037810 */ /* 0x000fe40007f7e0ff */
[----:B------:R-:W-:Y:S02]  /*8a50*/  LOP3.LUT R49, R32, 0x380, RZ, 0xc0, !PT ;  /* 0x0000038020317812 */ /* 0x000fe400078ec0ff */
[----:B------:R-:W-:Y:S02]  /*8a60*/  SHF.R.U64 R41, R41, 0x3, RZ ;  /* 0x0000000329297819 */ /* 0x000fe400000012ff */
[----:B------:R-:W-:-:S02]  /*8a70*/  LOP3.LUT R56, R3, 0x380, RZ, 0xc0, !PT ;  /* 0x0000038003387812 */ /* 0x000fc400078ec0ff */
[----:B------:R-:W-:Y:S02]  /*8a80*/  SHF.R.U64 R49, R49, 0x3, RZ ;  /* 0x0000000331317819 */ /* 0x000fe400000012ff */
[----:B------:R-:W-:Y:S02]  /*8a90*/  LOP3.LUT R8, R41, R36, RZ, 0x3c, !PT ;  /* 0x0000002429087212 */ /* 0x000fe400078e3cff */
[----:B------:R-:W-:Y:S02]  /*8aa0*/  SHF.R.U64 R56, R56, 0x3, RZ ;  /* 0x0000000338387819 */ /* 0x000fe400000012ff */
[----:B------:R-:W-:Y:S02]  /*8ab0*/  LOP3.LUT R41, R24, 0x380, RZ, 0xc0, !PT ;  /* 0x0000038018297812 */ /* 0x000fe400078ec0ff */
[----:B------:R-:W-:Y:S02]  /*8ac0*/  LOP3.LUT R32, R49, R32, RZ, 0x3c, !PT ;  /* 0x0000002031207212 */ /* 0x000fe400078e3cff */
[----:B------:R-:W-:-:S02]  /*8ad0*/  LOP3.LUT R56, R56, R3, RZ, 0x3c, !PT ;  /* 0x0000000338387212 */ /* 0x000fc400078e3cff */
[----:B------:R-:W-:Y:S01]  /*8ae0*/  LOP3.LUT R49, R20, 0x380, RZ, 0xc0, !PT ;  /* 0x0000038014317812 */ /* 0x000fe200078ec0ff */
[----:B------:R-:W0:Y:S01]  /*8af0*/  SHFL.IDX PT, R3, R213, RZ, 0x1f ;  /* 0x00001fffd5037589 */ /* 0x000e2200000e0000 */
[----:B------:R-:W-:Y:S02]  /*8b00*/  SHF.R.U64 R41, R41, 0x3, RZ ;  /* 0x0000000329297819 */ /* 0x000fe400000012ff */
[----:B------:R-:W-:Y:S02]  /*8b10*/  SHF.R.U64 R49, R49, 0x3, RZ ;  /* 0x0000000331317819 */ /* 0x000fe400000012ff */
[----:B------:R-:W-:Y:S02]  /*8b20*/  LOP3.LUT R68, R41, R24, RZ, 0x3c, !PT ;  /* 0x0000001829447212 */ /* 0x000fe400078e3cff */
[----:B------:R-:W-:Y:S02]  /*8b30*/  IADD3 R41, P2, R72, 0x1000, RZ ;  /* 0x0000100048297810 */ /* 0x000fe40007f5e0ff */
[----:B------:R-:W-:-:S02]  /*8b40*/  LOP3.LUT R45, R6, 0x380, RZ, 0xc0, !PT ;  /* 0x00000380062d7812 */ /* 0x000fc400078ec0ff */
[----:B------:R-:W-:Y:S01]  /*8b50*/  LOP3.LUT R118, R49, R20, RZ, 0x3c, !PT ;  /* 0x0000001431767212 */ /* 0x000fe200078e3cff */
[----:B------:R-:W-:Y:S01]  /*8b60*/  IMAD.X R15, RZ, RZ, R73, P2 ;  /* 0x000000ffff0f7224 */ /* 0x000fe200010e0649 */
[----:B------:R-:W-:Y:S02]  /*8b70*/  LOP3.LUT R14, R41, 0x380, RZ, 0xc0, !PT ;  /* 0x00000380290e7812 */ /* 0x000fe400078ec0ff */
[----:B------:R-:W-:Y:S02]  /*8b80*/  LOP3.LUT R20, R37, 0x380, RZ, 0xc0, !PT ;  /* 0x0000038025147812 */ /* 0x000fe400078ec0ff */
[----:B------:R-:W-:Y:S02]  /*8b90*/  SHF.R.U64 R45, R45, 0x3, RZ ;  /* 0x000000032d2d7819 */ /* 0x000fe400000012ff */
[----:B------:R-:W-:Y:S02]  /*8ba0*/  SHF.R.U64 R14, R14, 0x3, RZ ;  /* 0x000000030e0e7819 */ /* 0x000fe400000012ff */
[----:B------:R-:W-:-:S02]  /*8bb0*/  SHF.R.U64 R20, R20, 0x3, RZ ;  /* 0x0000000314147819 */ /* 0x000fc400000012ff */
[----:B------:R-:W-:Y:S02]  /*8bc0*/  LOP3.LUT R24, R45, R6, RZ, 0x3c, !PT ;  /* 0x000000062d187212 */ /* 0x000fe400078e3cff */
[----:B------:R-:W-:Y:S02]  /*8bd0*/  F2FP.BF16.F32.PACK_AB R6, R7, R193 ;  /* 0x000000c10706723e */ /* 0x000fe400000010ff */
[----:B------:R-:W-:Y:S02]  /*8be0*/  LOP3.LUT R14, R14, R41, RZ, 0x3c, !PT ;  /* 0x000000290e0e7212 */ /* 0x000fe400078e3cff */
[----:B------:R-:W-:Y:S02]  /*8bf0*/  LOP3.LUT R20, R20, R37, RZ, 0x3c, !PT ;  /* 0x0000002514147212 */ /* 0x000fe400078e3cff */
[----:B------:R-:W-:Y:S02]  /*8c00*/  F2FP.BF16.F32.PACK_AB R5, R27, R26 ;  /* 0x0000001a1b05723e */ /* 0x000fe400000010ff */
[----:B------:R-:W-:-:S02]  /*8c10*/  F2FP.BF16.F32.PACK_AB R7, R31, R30 ;  /* 0x0000001e1f07723e */ /* 0x000fc400000010ff */
[C---:B------:R-:W-:Y:S02]  /*8c20*/  IADD3 R37, P4, R72.reuse, 0x3000, RZ ;  /* 0x0000300048257810 */ /* 0x040fe40007f9e0ff */
[C---:B------:R-:W-:Y:S01]  /*8c30*/  IADD3 R41, P5, R72.reuse, 0x4000, RZ ;  /* 0x0000400048297810 */ /* 0x040fe20007fbe0ff */
[----:B------:R1:W-:Y:S01]  /*8c40*/  STSM.16.M88.4 [R57], R4 ;  /* 0x0000000439007844 */ /* 0x0003e20000000200 */
[C---:B------:R-:W-:Y:S02]  /*8c50*/  IADD3 R45, P6, R72.reuse, 0x5000, RZ ;  /* 0x00005000482d7810 */ /* 0x040fe40007fde0ff */
[C---:B------:R-:W-:Y:S02]  /*8c60*/  IADD3 R49, P0, R72.reuse, 0x6000, RZ ;  /* 0x0000600048317810 */ /* 0x040fe40007f1e0ff */
[C---:B------:R-:W-:Y:S02]  /*8c70*/  IADD3 R65, P1, R72.reuse, 0x7000, RZ ;  /* 0x0000700048417810 */ /* 0x040fe40007f3e0ff */
[----:B------:R-:W-:-:S02]  /*8c80*/  IADD3 R61, P2, R72, 0x8000, RZ ;  /* 0x00008000483d7810 */ /* 0x000fc40007f5e0ff */
[----:B------:R-:W-:Y:S02]  /*8c90*/  LOP3.LUT R36, R37, 0x380, RZ, 0xc0, !PT ;  /* 0x0000038025247812 */ /* 0x000fe400078ec0ff */
[----:B------:R-:W-:Y:S02]  /*8ca0*/  LOP3.LUT R40, R41, 0x380, RZ, 0xc0, !PT ;  /* 0x0000038029287812 */ /* 0x000fe400078ec0ff */
[----:B------:R-:W-:Y:S02]  /*8cb0*/  LOP3.LUT R44, R45, 0x380, RZ, 0xc0, !PT ;  /* 0x000003802d2c7812 */ /* 0x000fe400078ec0ff */
[----:B------:R-:W-:Y:S01]  /*8cc0*/  LOP3.LUT R48, R49, 0x380, RZ, 0xc0, !PT ;  /* 0x0000038031307812 */ /* 0x000fe200078ec0ff */
[----:B-1----:R-:W-:Y:S01]  /*8cd0*/  IMAD.X R57, RZ, RZ, R73, P3 ;  /* 0x000000ffff397224 */ /* 0x002fe200018e0649 */
[----:B------:R-:W-:Y:S02]  /*8ce0*/  LOP3.LUT R64, R65, 0x380, RZ, 0xc0, !PT ;  /* 0x0000038041407812 */ /* 0x000fe400078ec0ff */
[----:B------:R-:W-:-:S02]  /*8cf0*/  LOP3.LUT R60, R61, 0x380, RZ, 0xc0, !PT ;  /* 0x000003803d3c7812 */ /* 0x000fc400078ec0ff */
[----:B0-----:R-:W-:Y:S02]  /*8d00*/  ISETP.NE.AND P3, PT, R3, RZ, PT ;  /* 0x000000ff0300720c */ /* 0x001fe40003f65270 */
[----:B------:R-:W-:Y:S02]  /*8d10*/  LOP3.LUT R3, R72, 0x380, RZ, 0xc0, !PT ;  /* 0x0000038048037812 */ /* 0x000fe400078ec0ff */
        /* <DEDUP_REMOVED lines=24> */
[----:B------:R-:W-:Y:S02]  /*8ea0*/  IADD3 R77, P2, R72, 0xf000, RZ ;  /* 0x0000f000484d7810 */ /* 0x000fe40007f5e0ff */
[----:B------:R-:W-:-:S02]  /*8eb0*/  MOV R27, R126 ;  /* 0x0000007e001b7202 */ /* 0x000fc40000000f00 */
[----:B------:R-:W-:Y:S02]  /*8ec0*/  LOP3.LUT R72, R3, R72, RZ, 0x3c, !PT ;  /* 0x0000004803487212 */ /* 0x000fe400078e3cff */
[----:B------:R-:W-:Y:S02]  /*8ed0*/  MOV R26, R122 ;  /* 0x0000007a001a7202 */ /* 0x000fe40000000f00 */
[----:B------:R-:W-:Y:S02]  /*8ee0*/  MOV R127, R8 ;  /* 0x00000008007f7202 */ /* 0x000fe40000000f00 */
[----:B------:R-:W-:Y:S02]  /*8ef0*/  MOV R3, R10 ;  /* 0x0000000a00037202 */ /* 0x000fe40000000f00 */
[----:B------:R-:W-:Y:S02]  /*8f00*/  F2FP.BF16.F32.PACK_AB R4, R210, R211 ;  /* 0x000000d3d204723e */ /* 0x000fe400000010ff */
        /* <DEDUP_REMOVED lines=8> */
[----:B------:R-:W-:Y:S02]  /*8f90*/  MOV R38, R24 ;  /* 0x0000001800267202 */ /* 0x000fe40000000f00 */
[----:B------:R-:W-:Y:S01]  /*8fa0*/  MOV R130, R130 ;  /* 0x0000008200827202 */ /* 0x000fe20000000f00 */
[----:B------:R1:W-:Y:S01]  /*8fb0*/  STSM.16.M88.4 [R27], R8 ;  /* 0x000000081b007844 */ /* 0x0003e20000000200 */
[----:B------:R-:W-:Y:S02]  /*8fc0*/  MOV R39, R28 ;  /* 0x0000001c00277202 */ /* 0x000fe40000000f00 */
[----:B------:R-:W-:Y:S02]  /*8fd0*/  F2FP.BF16.F32.PACK_AB R24, R201, R202 ;  /* 0x000000cac918723e */ /* 0x000fe400000010ff */
[----:B------:R-:W-:Y:S02]  /*8fe0*/  F2FP.BF16.F32.PACK_AB R25, R51, R50 ;  /* 0x000000323319723e */ /* 0x000fe400000010ff */
[----:B------:R-:W-:-:S02]  /*8ff0*/  MOV R134, R134 ;  /* 0x0000008600867202 */ /* 0x000fc40000000f00 */
[----:B0-----:R-:W-:Y:S02]  /*9000*/  F2FP.BF16.F32.PACK_AB R26, R199, R200 ;  /* 0x000000c8c71a723e */ /* 0x001fe400000010ff */
[----:B------:R-:W-:Y:S02]  /*9010*/  F2FP.BF16.F32.PACK_AB R28, R197, R198 ;  /* 0x000000c6c51c723e */ /* 0x000fe400000010ff */
[----:B------:R-:W-:Y:S02]  /*9020*/  F2FP.BF16.F32.PACK_AB R29, R59, R58 ;  /* 0x0000003a3b1d723e */ /* 0x000fe400000010ff */
[----:B------:R-:W-:Y:S02]  /*9030*/  F2FP.BF16.F32.PACK_AB R30, R195, R196 ;  /* 0x000000c4c31e723e */ /* 0x000fe400000010ff */
[----:B-1----:R-:W-:Y:S02]  /*9040*/  F2FP.BF16.F32.PACK_AB R27, R55, R54 ;  /* 0x00000036371b723e */ /* 0x002fe400000010ff */
[----:B------:R-:W-:-:S02]  /*9050*/  F2FP.BF16.F32.PACK_AB R31, R63, R62 ;  /* 0x0000003e3f1f723e */ /* 0x000fc400000010ff */
[----:B------:R-:W-:Y:S01]  /*9060*/  MOV R138, R138 ;  /* 0x0000008a008a7202 */ /* 0x000fe20000000f00 */
[----:B------:R-:W-:Y:S01]  /*9070*/  STSM.16.M88.4 [R130], R24 ;  /* 0x0000001882007844 */ /* 0x000fe20000000200 */
[----:B------:R-:W-:Y:S02]  /*9080*/  F2FP.BF16.F32.PACK_AB R4, R183, R194 ;  /* 0x000000c2b704723e */ /* 0x000fe400000010ff */
[----:B------:R-:W-:Y:S01]  /*9090*/  F2FP.BF16.F32.PACK_AB R5, R67, R66 ;  /* 0x000000424305723e */ /* 0x000fe200000010ff */
[----:B------:R-:W-:Y:S01]  /*90a0*/  STSM.16.M88.4 [R134], R28 ;  /* 0x0000001c86007844 */ /* 0x000fe20000000200 */
[----:B------:R-:W-:Y:S02]  /*90b0*/  F2FP.BF16.F32.PACK_AB R6, R181, R182 ;  /* 0x000000b6b506723e */ /* 0x000fe400000010ff */
[----:B------:R-:W-:Y:S02]  /*90c0*/  F2FP.BF16.F32.PACK_AB R7, R71, R70 ;  /* 0x000000464707723e */ /* 0x000fe400000010ff */
[----:B------:R-:W-:-:S02]  /*90d0*/  MOV R142, R142 ;  /* 0x0000008e008e7202 */ /* 0x000fc40000000f00 */
[----:B------:R-:W-:Y:S01]  /*90e0*/  F2FP.BF16.F32.PACK_AB R8, R179, R180 ;  /* 0x000000b4b308723e */ /* 0x000fe200000010ff */
[----:B------:R-:W-:Y:S01]  /*90f0*/  STSM.16.M88.4 [R138], R4 ;  /* 0x000000048a007844 */ /* 0x000fe20000000200 */
[----:B------:R-:W-:Y:S02]  /*9100*/  F2FP.BF16.F32.PACK_AB R9, R75, R74 ;  /* 0x0000004a4b09723e */ /* 0x000fe400000010ff */
[----:B------:R-:W-:Y:S02]  /*9110*/  F2FP.BF16.F32.PACK_AB R10, R177, R178 ;  /* 0x000000b2b10a723e */ /* 0x000fe400000010ff */
[----:B------:R-:W-:Y:S02]  /*9120*/  F2FP.BF16.F32.PACK_AB R11, R79, R78 ;  /* 0x0000004e4f0b723e */ /* 0x000fe400000010ff */
[----:B------:R-:W-:Y:S02]  /*9130*/  MOV R122, R32 ;  /* 0x00000020007a7202 */ /* 0x000fe40000000f00 */
[----:B------:R-:W-:Y:S01]  /*9140*/  MOV R123, R52 ;  /* 0x00000034007b7202 */ /* 0x000fe20000000f00 */
[----:B------:R0:W-:Y:S01]  /*9150*/  STSM.16.M88.4 [R142], R8 ;  /* 0x000000088e007844 */ /* 0x0001e20000000200 */
[----:B------:R-:W-:-:S02]  /*9160*/  F2FP.BF16.F32.PACK_AB R32, R175, R176 ;  /* 0x000000b0af20723e */ /* 0x000fc400000010ff */
[----:B------:R-:W-:Y:S02]  /*9170*/  F2FP.BF16.F32.PACK_AB R33, R83, R82 ;  /* 0x000000525321723e */ /* 0x000fe400000010ff */
[----:B------:R-:W-:Y:S02]  /*9180*/  F2FP.BF16.F32.PACK_AB R34, R173, R174 ;  /* 0x000000aead22723e */ /* 0x000fe400000010ff */
[----:B------:R-:W-:Y:S02]  /*9190*/  F2FP.BF16.F32.PACK_AB R35, R87, R86 ;  /* 0x000000565723723e */ /* 0x000fe400000010ff */
[----:B------:R-:W-:Y:S02]  /*91a0*/  MOV R126, R68 ;  /* 0x00000044007e7202 */ /* 0x000fe40000000f00 */
[----:B------:R-:W-:Y:S01]  /*91b0*/  F2FP.BF16.F32.PACK_AB R52, R171, R172 ;  /* 0x000000acab34723e */ /* 0x000fe200000010ff */
[----:B------:R-:W-:Y:S01]  /*91c0*/  STSM.16.M88.4 [R127], R32 ;  /* 0x000000207f007844 */ /* 0x000fe20000000200 */
[----:B------:R-:W-:-:S02]  /*91d0*/  F2FP.BF16.F32.PACK_AB R53, R91, R90 ;  /* 0x0000005a5b35723e */ /* 0x000fc400000010ff */
[----:B------:R-:W-:Y:S01]  /*91e0*/  F2FP.BF16.F32.PACK_AB R54, R169, R170 ;  /* 0x000000aaa936723e */ /* 0x000fe200000010ff */
[----:B0-----:R-:W0:Y:S01]  /*91f0*/  LDC R10, c[0x0][0xd44] ;  /* 0x00035100ff0a7b82 */ /* 0x001e220000000800 */
[----:B------:R-:W-:Y:S02]  /*9200*/  F2FP.BF16.F32.PACK_AB R55, R95, R94 ;  /* 0x0000005e5f37723e */ /* 0x000fe400000010ff */
[----:B------:R-:W-:Y:S02]  /*9210*/  F2FP.BF16.F32.PACK_AB R68, R167, R168 ;  /* 0x000000a8a744723e */ /* 0x000fe400000010ff */
[----:B------:R-:W-:Y:S01]  /*9220*/  F2FP.BF16.F32.PACK_AB R69, R99, R98 ;  /* 0x000000626345723e */ /* 0x000fe200000010ff */
[----:B------:R1:W-:Y:S01]  /*9230*/  STSM.16.M88.4 [R3], R52 ;  /* 0x0000003403007844 */ /* 0x0003e20000000200 */
[----:B------:R-:W-:Y:S02]  /*9240*/  F2FP.BF16.F32.PACK_AB R70, R155, R159 ;  /* 0x0000009f9b46723e */ /* 0x000fe400000010ff */
[----:B------:R-:W-:-:S02]  /*9250*/  F2FP.BF16.F32.PACK_AB R71, R103, R102 ;  /* 0x000000666747723e */ /* 0x000fc400000010ff */
[----:B------:R-:W-:Y:S02]  /*9260*/  F2FP.BF16.F32.PACK_AB R4, R105, R104 ;  /* 0x000000686904723e */ /* 0x000fe400000010ff */
[----:B------:R-:W-:Y:S01]  /*9270*/  F2FP.BF16.F32.PACK_AB R5, R107, R106 ;  /* 0x0000006a6b05723e */ /* 0x000fe200000010ff */
[----:B------:R2:W-:Y:S01]  /*9280*/  STSM.16.M88.4 [R122], R68 ;  /* 0x000000447a007844 */ /* 0x0005e20000000200 */
[----:B------:R-:W-:Y:S02]  /*9290*/  F2FP.BF16.F32.PACK_AB R6, R109, R108 ;  /* 0x0000006c6d06723e */ /* 0x000fe400000010ff */
[----:B------:R-:W-:Y:S02]  /*92a0*/  F2FP.BF16.F32.PACK_AB R7, R111, R110 ;  /* 0x0000006e6f07723e */ /* 0x000fe400000010ff */
[----:B------:R-:W-:Y:S02]  /*92b0*/  MOV R100, R100 ;  /* 0x0000006400647202 */ /* 0x000fe40000000f00 */
[----:B------:R-:W-:Y:S01]  /*92c0*/  MOV R118, R118 ;  /* 0x0000007600767202 */ /* 0x000fe20000000f00 */
[----:B------:R3:W-:Y:S01]  /*92d0*/  STSM.16.M88.4 [R123], R4 ;  /* 0x000000047b007844 */ /* 0x0007e20000000200 */
[----:B------:R-:W-:Y:S01]  /*92e0*/  F2FP.BF16.F32.PACK_AB R130, R133, R132 ;  /* 0x000000848582723e */ /* 0x000fe200000010ff */
[----:B-1----:R-:W-:Y:S01]  /*92f0*/  IMAD.MOV R3, RZ, RZ, -R187 ;  /* 0x000000ffff037224 */ /* 0x002fe200078e0abb */
[----:B------:R-:W-:Y:S01]  /*9300*/  F2FP.BF16.F32.PACK_AB R131, R162, R161 ;  /* 0x000000a1a283723e */ /* 0x000fe200000010ff */
[----:B------:R1:W-:Y:S01]  /*9310*/  STSM.16.M88.4 [R126], R112 ;  /* 0x000000707e007844 */ /* 0x0003e20000000200 */
[----:B------:R-:W-:Y:S01]  /*9320*/  F2FP.BF16.F32.PACK_AB R138, R141, R140 ;  /* 0x0000008c8d8a723e */ /* 0x000fe200000010ff */
[----:B0-----:R-:W-:Y:S01]  /*9330*/  IMAD R10, R10, R3, UR40 ;  /* 0x000000280a0a7e24 */ /* 0x001fe2000f8e0203 */
[----:B------:R-:W-:-:S02]  /*9340*/  F2FP.BF16.F32.PACK_AB R139, R166, R165 ;  /* 0x000000a5a68b723e */ /* 0x000fc400000010ff */
[----:B--2---:R-:W-:Y:S02]  /*9350*/  F2FP.BF16.F32.PACK_AB R122, R125, R124 ;  /* 0x0000007c7d7a723e */ /* 0x004fe400000010ff */
[----:B------:R-:W-:Y:S02]  /*9360*/  LOP3.LUT R96, R97, 0x380, RZ, 0xc0, !PT ;  /* 0x0000038061607812 */ /* 0x000fe400078ec0ff */
[----:B------:R-:W-:Y:S02]  /*9370*/  LOP3.LUT R92, R93, 0x380, RZ, 0xc0, !PT ;  /* 0x000003805d5c7812 */ /* 0x000fe400078ec0ff */
[----:B------:R-:W-:Y:S02]  /*9380*/  LOP3.LUT R88, R89, 0x380, RZ, 0xc0, !PT ;  /* 0x0000038059587812 */ /* 0x000fe400078ec0ff */
[----:B---3--:R-:W-:Y:S02]  /*9390*/  F2FP.BF16.F32.PACK_AB R123, R157, R156 ;  /* 0x0000009c9d7b723e */ /* 0x008fe400000010ff */
[----:B------:R-:W-:-:S02]  /*93a0*/  LOP3.LUT R84, R85, 0x380, RZ, 0xc0, !PT ;  /* 0x0000038055547812 */ /* 0x000fc400078ec0ff */
[----:B------:R-:W-:Y:S01]  /*93b0*/  LOP3.LUT R80, R81, 0x380, RZ, 0xc0, !PT ;  /* 0x0000038051507812 */ /* 0x000fe200078ec0ff */
[----:B------:R1:W-:Y:S01]  /*93c0*/  STSM.16.M88.4 [R100], R120 ;  /* 0x0000007864007844 */ /* 0x0003e20000000200 */
[----:B------:R-:W-:Y:S02]  /*93d0*/  LOP3.LUT R76, R77, 0x380, RZ, 0xc0, !PT ;  /* 0x000003804d4c7812 */ /* 0x000fe400078ec0ff */
[----:B------:R-:W-:Y:S01]  /*93e0*/  SHF.R.U64 R96, R96, 0x3, RZ ;  /* 0x0000000360607819 */ /* 0x000fe200000012ff */
[----:B------:R1:W-:Y:S01]  /*93f0*/  STSM.16.M88.4 [R118], R128 ;  /* 0x0000008076007844 */ /* 0x0003e20000000200 */
[----:B------:R-:W-:Y:S02]  /*9400*/  SHF.R.U64 R92, R92, 0x3, RZ ;  /* 0x000000035c5c7819 */ /* 0x000fe400000012ff */
[----:B------:R-:W-:Y:S01]  /*9410*/  SHF.R.U64 R88, R88, 0x3, RZ ;  /* 0x0000000358587819 */ /* 0x000fe200000012ff */
[----:B------:R1:W-:Y:S01]  /*9420*/  STSM.16.M88.4 [R38], R136 ;  /* 0x0000008826007844 */ /* 0x0003e20000000200 */
[----:B------:R-:W-:-:S02]  /*9430*/  SHF.R.U64 R84, R84, 0x3, RZ ;  /* 0x0000000354547819 */ /* 0x000fc400000012ff */
[----:B------:R-:W-:Y:S01]  /*9440*/  SHF.R.U64 R80, R80, 0x3, RZ ;  /* 0x0000000350507819 */ /* 0x000fe200000012ff */
[----:B------:R1:W-:Y:S01]  /*9450*/  STSM.16.M88.4 [R39], R144 ;  /* 0x0000009027007844 */ /* 0x0003e20000000200 */
        /* <DEDUP_REMOVED lines=12> */
[----:B------:R-:W-:Y:S02]  /*9520*/  IADD3.X R85, RZ, R73, RZ, P0, !PT ;  /* 0x00000049ff557210 */ /* 0x000fe400007fe4ff */
[----:B------:R-:W-:Y:S02]  /*9530*/  SHF.R.S32.HI R24, RZ, 0x1f, R187 ;  /* 0x0000001fff187819 */ /* 0x000fe400000114bb */
[----:B------:R-:W-:Y:S01]  /*9540*/  SHF.R.S32.HI R11, RZ, 0x1f, R10 ;  /* 0x0000001fff0b7819 */ /* 0x000fe2000001140a */
[----:B------:R-:W-:Y:S06]  /*9550*/  BAR.SYNC.DEFER_BLOCKING 0x1, 0x100 ;  /* 0x0044000000007b1d */ /* 0x000fec0000010000 */
[----:B-1----:R-:W-:Y:S05]  /*9560*/  @P3 BRA `(.L_x_206) ;  /* 0x0000000000c03947 */ /* 0x002fea0003800000 */
[----:B------:R-:W0:Y:S01]  /*9570*/  LDC R8, c[0x0][0xce8] ;  /* 0x00033a00ff087b82 */ /* 0x000e220000000800 */
[----:B------:R-:W-:Y:S01]  /*9580*/  IMAD R3, RZ, RZ, -UR40 ;  /* 0x80000028ff037e24 */ /* 0x000fe2000f8e02ff */
[----:B------:R-:W-:Y:S01]  /*9590*/  ULDC.64 UR4, c[0x0][0xc90] ;  /* 0x0003240000047ab9 */ /* 0x000fe20000000a00 */
[----:B------:R-:W-:-:S05]  /*95a0*/  IMAD.MOV R28, RZ, RZ, -R22 ;  /* 0x000000ffff1c7224 */ /* 0x000fca00078e0a16 */
[----:B------:R-:W1:Y:S01]  /*95b0*/  LDC R4, c[0x0][0xd38] ;  /* 0x00034e00ff047b82 */ /* 0x000e620000000800 */
[----:B0-----:R-:W-:Y:S01]  /*95c0*/  ISETP.NE.AND P0, PT, R8, 0x1, PT ;  /* 0x000000010800780c */ /* 0x001fe20003f05270 */
[----:B-1----:R-:W-:Y:S02]  /*95d0*/  IMAD R13, R4, R3, UR41 ;  /* 0x00000029040d7e24 */ /* 0x002fe4000f8e0203 */
[----:B------:R-:W-:Y:S02]  /*95e0*/  IMAD R3, R11, UR4, RZ ;  /* 0x000000040b037c24 */ /* 0x000fe4000f8e02ff */
[----:B------:R-:W-:-:S08]  /*95f0*/  IMAD R25, R13, 0x40, R217 ;  /* 0x000000400d197824 */ /* 0x000fd000078e02d9 */
[----:B------:R-:W0:Y:S01]  /*9600*/  @P0 LDC R6, c[0x0][0xcec] ;  /* 0x00033b00ff060b82 */ /* 0x000e220000000800 */
[C---:B------:R-:W-:Y:S02]  /*9610*/  IMAD R7, R10.reuse, UR5, R3 ;  /* 0x000000050a077c24 */ /* 0x040fe4000f8e0203 */
[----:B------:R-:W-:Y:S02]  /*9620*/  IMAD.MOV.U32 R3, RZ, RZ, R25 ;  /* 0x000000ffff037224 */ /* 0x000fe400078e0019 */
[----:B------:R-:W-:Y:S01]  /*9630*/  IMAD.WIDE.U32 R4, R10, UR4, RZ ;  /* 0x000000040a047c25 */ /* 0x000fe2000f8e00ff */
[----:B------:R-:W-:Y:S02]  /*9640*/  ULDC.64 UR4, c[0x0][0xc98] ;  /* 0x0003260000047ab9 */ /* 0x000fe40000000a00 */
[----:B------:R-:W1:Y:S01]  /*9650*/  @P0 LDC R9, c[0x0][0xcf0] ;  /* 0x00033c00ff090b82 */ /* 0x000e620000000800 */
[----:B------:R-:W-:Y:S02]  /*9660*/  IMAD.IADD R5, R5, 0x1, R7 ;  /* 0x0000000105057824 */ /* 0x000fe400078e0207 */
[----:B------:R-:W-:-:S02]  /*9670*/  IMAD R26, R13, 0x40, R16 ;  /* 0x000000400d1a7824 */ /* 0x000fc400078e0210 */
[----:B------:R-:W-:-:S04]  /*9680*/  IMAD.WIDE.U32 R4, R187, UR4, R4 ;  /* 0x00000004bb047c25 */ /* 0x000fc8000f8e0004 */
[----:B0-----:R-:W-:-:S05]  /*9690*/  @P0 IMAD.HI.U32 R6, R25, R6, RZ ;  /* 0x0000000619060227 */ /* 0x001fca00078e00ff */
[----:B-1----:R-:W-:Y:S01]  /*96a0*/  @P0 SHF.R.U32.HI R3, RZ, R9, R6 ;  /* 0x00000009ff030219 */ /* 0x002fe20000011606 */
[----:B------:R-:W-:-:S03]  /*96b0*/  IMAD R6, R24, UR4, RZ ;  /* 0x0000000418067c24 */ /* 0x000fc6000f8e02ff */
[--C-:B------:R-:W-:Y:S01]  /*96c0*/  SHF.R.S32.HI R9, RZ, 0x1f, R3.reuse ;  /* 0x0000001fff097819 */ /* 0x100fe20000011403 */
[----:B------:R-:W-:Y:S01]  /*96d0*/  IMAD.MOV R7, RZ, RZ, -R3 ;  /* 0x000000ffff077224 */ /* 0x000fe200078e0a03 */
[----:B------:R-:W-:Y:S01]  /*96e0*/  IADD3 R4, P0, R3, R4, RZ ;  /* 0x0000000403047210 */ /* 0x000fe20007f1e0ff */
[----:B------:R-:W-:Y:S01]  /*96f0*/  IMAD R6, R187, UR5, R6 ;  /* 0x00000005bb067c24 */ /* 0x000fe2000f8e0206 */
[----:B------:R-:W-:Y:S01]  /*9700*/  ULDC.64 UR4, c[0x0][0xc88] ;  /* 0x0003220000047ab9 */ /* 0x000fe20000000a00 */
[----:B------:R-:W-:-:S03]  /*9710*/  IMAD R7, R8, R7, R25 ;  /* 0x0000000708077224 */ /* 0x000fc600078e0219 */
[----:B------:R-:W-:Y:S02]  /*9720*/  IADD3.X R5, R9, R5, R6, P0, !PT ;  /* 0x0000000509057210 */ /* 0x000fe400007fe406 */
[----:B------:R-:W-:Y:S01]  /*9730*/  SHF.R.S32.HI R3, RZ, 0x1f, R7 ;  /* 0x0000001fff037819 */ /* 0x000fe20000011407 */
[----:B------:R-:W-:-:S04]  /*9740*/  IMAD.WIDE.U32 R4, R7, UR4, R4 ;  /* 0x0000000407047c25 */ /* 0x000fc8000f8e0004 */
[----:B------:R-:W-:-:S04]  /*9750*/  IMAD R6, R3, UR4, RZ ;  /* 0x0000000403067c24 */ /* 0x000fc8000f8e02ff */
[----:B------:R-:W-:Y:S01]  /*9760*/  IMAD R3, R7, UR5, R6 ;  /* 0x0000000507037c24 */ /* 0x000fe2000f8e0206 */
[----:B------:R-:W-:Y:S02]  /*9770*/  ULDC.64 UR4, c[0x0][0xc50] ;  /* 0x0003140000047ab9 */ /* 0x000fe40000000a00 */
[----:B------:R-:W-:Y:S01]  /*9780*/  LEA R9, P0, R4, UR4, 0x2 ;  /* 0x0000000404097c11 */ /* 0x000fe2000f8010ff */
[----:B------:R-:W-:Y:S01]  /*9790*/  IMAD.IADD R3, R5, 0x1, R3 ;  /* 0x0000000105037824 */ /* 0x000fe200078e0203 */
[----:B------:R-:W-:-:S03]  /*97a0*/  ULDC UR4, c[0x0][0xb88] ;  /* 0x0002e20000047ab9 */ /* 0x000fc60000000800 */
[----:B------:R-:W-:Y:S01]  /*97b0*/  SHFL.IDX PT, R6, R9, 0x1, 0x1c1f ;  /* 0x003c1f0009067f89 */ /* 0x000fe200000e0000 */
[----:B------:R-:W-:Y:S01]  /*97c0*/  LEA.HI.X R25, R4, UR5, R3, 0x2, P0 ;  /* 0x0000000504197c11 */ /* 0x000fe200080f1403 */
[----:B------:R-:W-:Y:S01]  /*97d0*/  IMAD R3, R8, UR4, RZ ;  /* 0x0000000408037c24 */ /* 0x000fe2000f8e02ff */
[----:B------:R-:W-:Y:S01]  /*97e0*/  ISETP.NE.AND P0, PT, R19, R28, PT ;  /* 0x0000001c1300720c */ /* 0x000fe20003f05270 */
[----:B------:R-:W-:Y:S01]  /*97f0*/  SHFL.IDX PT, R4, R9, RZ, 0x1c1f ;  /* 0x001c1fff09047589 */ /* 0x000fe200000e0000 */
[C---:B------:R-:W-:Y:S02]  /*9800*/  VIADD R8, R26.reuse, 0x8 ;  /* 0x000000081a087836 */ /* 0x040fe40000000000 */
[-C--:B------:R-:W-:Y:S01]  /*9810*/  ISETP.GE.OR P1, PT, R26, R3.reuse, P0 ;  /* 0x000000031a00720c */ /* 0x080fe20000726670 */
[----:B------:R-:W0:Y:S02]  /*9820*/  SHFL.IDX PT, R5, R25, RZ, 0x1c1f ;  /* 0x001c1fff19057589 */ /* 0x000e2400000e0000 */
[----:B------:R-:W-:-:S02]  /*9830*/  ISETP.GE.OR P0, PT, R8, R3, P0 ;  /* 0x000000030800720c */ /* 0x000fc40000706670 */
[----:B------:R-:W1:Y:S08]  /*9840*/  SHFL.IDX PT, R7, R25, 0x1, 0x1c1f ;  /* 0x003c1f0019077f89 */ /* 0x000e7000000e0000 */
[----:B0-----:R0:W-:Y:S04]  /*9850*/  @!P1 ST.E desc[UR42][R4.64], R12 ;  /* 0x0000000c04009985 */ /* 0x0011e8000c10192a */
[----:B-1----:R0:W-:Y:S02]  /*9860*/  @!P0 ST.E desc[UR42][R6.64], R0 ;  /* 0x0000000006008985 */ /* 0x0021e4000c10192a */
.L_x_206:
[----:B------:R-:W1:Y:S01]  /*9870*/  LDC R27, c[0x0][0xce8] ;  /* 0x00033a00ff1b7b82 */ /* 0x000e620000000800 */
[----:B------:R-:W-:Y:S01]  /*9880*/  ULDC UR8, c[0x0][0xbc8] ;  /* 0x0002f20000087ab9 */ /* 0x000fe20000000800 */
[----:B0-----:R0:W5:Y:S01]  /*9890*/  LD.E.128 R4, desc[UR42][R20.64] ;  /* 0x0000002a14047980 */ /* 0x001162000c101d00 */
[----:B------:R-:W-:Y:S01]  /*98a0*/  ISETP.GE.AND P0, PT, R192, UR8, PT ;  /* 0x00000008c0007c0c */ /* 0x000fe2000bf06270 */
[----:B------:R-:W-:Y:S01]  /*98b0*/  ULDC.64 UR4, c[0x0][0xbe8] ;  /* 0x0002fa0000047ab9 */ /* 0x000fe20000000a00 */
[----:B------:R-:W-:Y:S01]  /*98c0*/  ULDC.64 UR6, c[0x0][0xb80] ;  /* 0x0002e00000067ab9 */ /* 0x000fe20000000a00 */
[----:B------:R-:W5:Y:S01]  /*98d0*/  LD.E.128 R72, desc[UR42][R72.64] ;  /* 0x0000002a48487980 */ /* 0x000f62000c101d00 */
[----:B------:R-:W-:Y:S02]  /*98e0*/  SEL R3, RZ, 0xffffffff, P0 ;  /* 0xffffffffff037807 */ /* 0x000fe40000000000 */
[----:B------:R-:W-:Y:S01]  /*98f0*/  ISETP.GE.AND P0, PT, R191, UR8, PT ;  /* 0x00000008bf007c0c */ /* 0x000fe2000bf06270 */
[----:B------:R-:W5:Y:S01]  /*9900*/  LD.E.128 R12, desc[UR42][R14.64] ;  /* 0x0000002a0e0c7980 */ /* 0x000f62000c101d00 */
[----:B0-----:R-:W0:Y:S01]  /*9910*/  LDC R21, c[0x0][0xd38] ;  /* 0x00034e00ff157b82 */ /* 0x001e220000000800 */
[----:B------:R-:W-:-:S02]  /*9920*/  ISETP.GE.AND P1, PT, R18, UR8, PT ;  /* 0x0000000812007c0c */ /* 0x000fc4000bf26270 */
[----:B------:R-:W5:Y:S04]  /*9930*/  LD.E.128 R36, desc[UR42][R36.64] ;  /* 0x0000002a24247980 */ /* 0x000f68000c101d00 */
[----:B------:R-:W5:Y:S04]  /*9940*/  LD.E.128 R40, desc[UR42][R40.64] ;  /* 0x0000002a28287980 */ /* 0x000f68000c101d00 */
[----:B------:R-:W5:Y:S01]  /*9950*/  LD.E.128 R44, desc[UR42][R44.64] ;  /* 0x0000002a2c2c7980 */ /* 0x000f62000c101d00 */
[----:B-1----:R-:W-:Y:S01]  /*9960*/  ISETP.NE.AND P2, PT, R27, 0x1, PT ;  /* 0x000000011b00780c */ /* 0x002fe20003f45270 */
[----:B------:R-:W-:Y:S01]  /*9970*/  IMAD.SHL.U32 R9, R3, 0x2, RZ ;  /* 0x0000000203097824 */ /* 0x000fe200078e00ff */
[----:B------:R-:W-:Y:S01]  /*9980*/  SEL R3, RZ, 0xffffffff, P0 ;  /* 0xffffffffff037807 */ /* 0x000fe20000000000 */
[----:B------:R-:W5:Y:S01]  /*9990*/  LD.E.128 R48, desc[UR42][R48.64] ;  /* 0x0000002a30307980 */ /* 0x000f62000c101d00 */
[----:B------:R-:W-:-:S03]  /*99a0*/  SEL R0, RZ, 0x1, P1 ;  /* 0x00000001ff007807 */ /* 0x000fc60000800000 */
[----:B------:R-:W-:Y:S01]  /*99b0*/  IMAD.SHL.U32 R3, R3, 0x4, RZ ;  /* 0x0000000403037824 */ /* 0x000fe200078e00ff */
[----:B------:R-:W-:Y:S01]  /*99c0*/  LOP3.LUT R0, R9, 0x2, R0, 0xe2, !PT ;  /* 0x0000000209007812 */ /* 0x000fe200078ee200 */
[----:B------:R-:W5:Y:S04]  /*99d0*/  LD.E.128 R64, desc[UR42][R64.64] ;  /* 0x0000002a40407980 */ /* 0x000f68000c101d00 */
[----:B------:R-:W1:Y:S01]  /*99e0*/  @P2 LDC R29, c[0x0][0xcec] ;  /* 0x00033b00ff1d2b82 */ /* 0x000e620000000800 */
[----:B------:R-:W-:Y:S01]  /*99f0*/  ISETP.GE.AND P0, PT, R190, UR8, PT ;  /* 0x00000008be007c0c */ /* 0x000fe2000bf06270 */
[----:B------:R-:W-:Y:S01]  /*9a00*/  IMAD R8, R11, UR4, RZ ;  /* 0x000000040b087c24 */ /* 0x000fe2000f8e02ff */
[----:B------:R-:W-:Y:S01]  /*9a10*/  LOP3.LUT R3, R3, 0x4, R0, 0xe2, !PT ;  /* 0x0000000403037812 */ /* 0x000fe200078ee200 */
[----:B------:R-:W5:Y:S04]  /*9a20*/  LD.E.128 R60, desc[UR42][R60.64] ;  /* 0x0000002a3c3c7980 */ /* 0x000f68000c101d00 */
[----:B------:R-:W2:Y:S01]  /*9a30*/  @P2 LDC R31, c[0x0][0xcf0] ;  /* 0x00033c00ff1f2b82 */ /* 0x000ea20000000800 */
[----:B------:R-:W-:Y:S01]  /*9a40*/  SEL R0, RZ, 0xffffffff, P0 ;  /* 0xffffffffff007807 */ /* 0x000fe20000000000 */
[----:B------:R-:W-:Y:S01]  /*9a50*/  IMAD R20, RZ, RZ, -UR40 ;  /* 0x80000028ff147e24 */ /* 0x000fe2000f8e02ff */
[----:B------:R-:W5:Y:S01]  /*9a60*/  LD.E.128 R56, desc[UR42][R56.64] ;  /* 0x0000002a38387980 */ /* 0x000f62000c101d00 */
[----:B------:R-:W-:-:S02]  /*9a70*/  IMAD R11, R10, UR5, R8 ;  /* 0x000000050a0b7c24 */ /* 0x000fc4000f8e0208 */
[----:B------:R-:W-:Y:S01]  /*9a80*/  IMAD.WIDE.U32 R8, R10, UR4, RZ ;  /* 0x000000040a087c25 */ /* 0x000fe2000f8e00ff */
[----:B------:R-:W-:Y:S01]  /*9a90*/  ISETP.GE.AND P0, PT, R189, UR8, PT ;  /* 0x00000008bd007c0c */ /* 0x000fe2000bf06270 */
[----:B------:R-:W-:Y:S01]  /*9aa0*/  ULDC.64 UR4, c[0x0][0xbf0] ;  /* 0x0002fc0000047ab9 */ /* 0x000fe20000000a00 */
[----:B------:R-:W5:Y:S01]  /*9ab0*/  LD.E.128 R96, desc[UR42][R96.64] ;  /* 0x0000002a60607980 */ /* 0x000f62000c101d00 */
[----:B------:R-:W-:Y:S02]  /*9ac0*/  IMAD.SHL.U32 R10, R0, 0x8, RZ ;  /* 0x00000008000a7824 */ /* 0x000fe400078e00ff */
[----:B0-----:R-:W-:Y:S01]  /*9ad0*/  IMAD R25, R21, R20, UR41 ;  /* 0x0000002915197e24 */ /* 0x001fe2000f8e0214 */
[----:B------:R-:W5:Y:S01]  /*9ae0*/  LD.E.128 R92, desc[UR42][R92.64] ;  /* 0x0000002a5c5c7980 */ /* 0x000f62000c101d00 */
[----:B------:R-:W-:Y:S01]  /*9af0*/  IMAD R0, R212, 0x20, R214 ;  /* 0x00000020d4007824 */ /* 0x000fe200078e02d6 */
[----:B------:R-:W-:Y:S02]  /*9b00*/  LOP3.LUT R10, R10, 0x8, R3, 0xe2, !PT ;  /* 0x000000080a0a7812 */ /* 0x000fe400078ee203 */
[----:B------:R-:W5:Y:S01]  /*9b10*/  LD.E.128 R88, desc[UR42][R88.64] ;  /* 0x0000002a58587980 */ /* 0x000f62000c101d00 */
[----:B------:R-:W-:Y:S01]  /*9b20*/  IMAD R26, R25, 0x40, R0 ;  /* 0x00000040191a7824 */ /* 0x000fe200078e0200 */
[----:B------:R-:W-:Y:S01]  /*9b30*/  SEL R3, RZ, 0xffffffff, P0 ;  /* 0xffffffffff037807 */ /* 0x000fe20000000000 */
[----:B------:R-:W-:Y:S01]  /*9b40*/  IMAD.IADD R9, R9, 0x1, R11 ;  /* 0x0000000109097824 */ /* 0x000fe200078e020b */
[----:B------:R-:W5:Y:S01]  /*9b50*/  LD.E.128 R84, desc[UR42][R84.64] ;  /* 0x0000002a54547980 */ /* 0x000f62000c101d00 */
[----:B------:R-:W-:-:S02]  /*9b60*/  IMAD R20, R24, UR4, RZ ;  /* 0x0000000418147c24 */ /* 0x000fc4000f8e02ff */
[----:B-1----:R-:W-:Y:S01]  /*9b70*/  @P2 IMAD.HI.U32 R0, R26, R29, RZ ;  /* 0x0000001d1a002227 */ /* 0x002fe200078e00ff */
[----:B------:R-:W5:Y:S03]  /*9b80*/  LD.E.128 R80, desc[UR42][R80.64] ;  /* 0x0000002a50507980 */ /* 0x000f66000c101d00 */
[----:B------:R-:W-:Y:S01]  /*9b90*/  IMAD.SHL.U32 R21, R3, 0x10, RZ ;  /* 0x0000001003157824 */ /* 0x000fe200078e00ff */
[----:B------:R-:W5:Y:S01]  /*9ba0*/  LD.E.128 R76, desc[UR42][R76.64] ;  /* 0x0000002a4c4c7980 */ /* 0x000f62000c101d00 */
[----:B------:R-:W-:Y:S01]  /*9bb0*/  IMAD.MOV.U32 R3, RZ, RZ, R26 ;  /* 0x000000ffff037224 */ /* 0x000fe200078e001a */
[----:B--2---:R-:W-:Y:S01]  /*9bc0*/  @P2 SHF.R.U32.HI R3, RZ, R31, R0 ;  /* 0x0000001fff032219 */ /* 0x004fe20000011600 */
[C---:B------:R-:W-:Y:S02]  /*9bd0*/  IMAD R11, R187.reuse, UR5, R20 ;  /* 0x00000005bb0b7c24 */ /* 0x040fe4000f8e0214 */
[----:B------:R-:W-:Y:S01]  /*9be0*/  IMAD.WIDE.U32 R8, R187, UR4, R8 ;  /* 0x00000004bb087c25 */ /* 0x000fe2000f8e0008 */
[----:B------:R-:W-:Y:S01]  /*9bf0*/  LOP3.LUT R10, R21, 0x10, R10, 0xe2, !PT ;  /* 0x00000010150a7812 */ /* 0x000fe200078ee20a */
[----:B------:R-:W-:Y:S01]  /*9c00*/  ULDC.64 UR4, c[0x0][0xbe0] ;  /* 0x0002f80000047ab9 */ /* 0x000fe20000000a00 */
[----:B------:R-:W-:Y:S01]  /*9c10*/  ISETP.GE.AND P0, PT, R188, UR8, PT ;  /* 0x00000008bc007c0c */ /* 0x000fe2000bf06270 */
[----:B------:R-:W-:Y:S01]  /*9c20*/  IMAD.IADD R9, R9, 0x1, R11 ;  /* 0x0000000109097824 */ /* 0x000fe200078e020b */
[--C-:B------:R-:W-:Y:S01]  /*9c30*/  SHF.R.S32.HI R11, RZ, 0x1f, R3.reuse ;  /* 0x0000001fff0b7819 */ /* 0x100fe20000011403 */
[----:B------:R-:W-:Y:S01]  /*9c40*/  IMAD.MOV R21, RZ, RZ, -R3 ;  /* 0x000000ffff157224 */ /* 0x000fe200078e0a03 */
[----:B------:R-:W-:Y:S01]  /*9c50*/  SEL R0, RZ, 0xffffffff, P0 ;  /* 0xffffffffff007807 */ /* 0x000fe20000000000 */
[----:B------:R-:W-:Y:S01]  /*9c60*/  @!PT LDS RZ, [RZ] ;  /* 0x00000000fffff984 */ /* 0x000fe20000000800 */
[----:B------:R-:W-:Y:S01]  /*9c70*/  @!PT LDS RZ, [RZ] ;  /* 0x00000000fffff984 */ /* 0x000fe20000000800 */
[----:B------:R-:W-:Y:S01]  /*9c80*/  @!PT LDS RZ, [RZ] ;  /* 0x00000000fffff984 */ /* 0x000fe20000000800 */
[----:B------:R-:W-:Y:S01]  /*9c90*/  @!PT LDS RZ, [RZ] ;  /* 0x00000000fffff984 */ /* 0x000fe20000000800 */
[----:B------:R0:W-:Y:S06]  /*9ca0*/  MEMBAR.ALL.CTA ;  /* 0x0000000000007992 */ /* 0x0001ec0000008000 */
[----:B0-----:R-:W0:Y:S01]  /*9cb0*/  FENCE.VIEW.ASYNC.S ;  /* 0x00000000000073c6 */ /* 0x001e220000000000 */
[----:B------:R-:W-:-:S02]  /*9cc0*/  IMAD R20, R11, UR4, RZ ;  /* 0x000000040b147c24 */ /* 0x000fc4000f8e02ff */
[----:B------:R-:W-:Y:S02]  /*9cd0*/  IMAD R11, R27, R21, R26 ;  /* 0x000000151b0b7224 */ /* 0x000fe400078e021a */
[----:B------:R-:W-:-:S03]  /*9ce0*/  IMAD.SHL.U32 R29, R0, 0x20, RZ ;  /* 0x00000020001d7824 */ /* 0x000fc600078e00ff */
[----:B------:R-:W-:Y:S01]  /*9cf0*/  SHF.R.S32.HI R0, RZ, 0x1f, R11 ;  /* 0x0000001fff007819 */ /* 0x000fe2000001140b */
[C---:B------:R-:W-:Y:S02]  /*9d00*/  IMAD R21, R3.reuse, UR5, R20 ;  /* 0x0000000503157c24 */ /* 0x040fe4000f8e0214 */
[----:B------:R-:W-:Y:S01]  /*9d10*/  IMAD.WIDE.U32 R8, R3, UR4, R8 ;  /* 0x0000000403087c25 */ /* 0x000fe2000f8e0008 */
[----:B------:R-:W-:Y:S01]  /*9d20*/  ULDC.64 UR4, c[0x0][0xbd8] ;  /* 0x0002f60000047ab9 */ /* 0x000fe20000000a00 */
[----:B------:R-:W-:Y:S02]  /*9d30*/  ISETP.GE.AND P0, PT, R216, UR8, PT ;  /* 0x00000008d8007c0c */ /* 0x000fe4000bf06270 */
[----:B------:R-:W-:Y:S02]  /*9d40*/  IMAD R0, R0, UR4, RZ ;  /* 0x0000000400007c24 */ /* 0x000fe4000f8e02ff */
[----:B------:R-:W-:Y:S02]  /*9d50*/  IMAD.IADD R9, R9, 0x1, R21 ;  /* 0x0000000109097824 */ /* 0x000fe400078e0215 */
[----:B------:R-:W-:Y:S01]  /*9d60*/  IMAD R21, R11, UR5, R0 ;  /* 0x000000050b157c24 */ /* 0x000fe2000f8e0200 */
[----:B------:R-:W-:Y:S01]  /*9d70*/  ULDC UR5, c[0x0][0xb88] ;  /* 0x0002e20000057ab9 */ /* 0x000fe20000000800 */
[----:B------:R-:W-:Y:S01]  /*9d80*/  SEL R3, RZ, 0x40, P0 ;  /* 0x00000040ff037807 */ /* 0x000fe20000000000 */
[----:B------:R-:W-:Y:S01]  /*9d90*/  IMAD R31, R27, UR5, RZ ;  /* 0x000000051b1f7c24 */ /* 0x000fe2000f8e02ff */
[----:B------:R-:W-:Y:S01]  /*9da0*/  ISETP.GE.AND P0, PT, R215, UR8, PT ;  /* 0x00000008d7007c0c */ /* 0x000fe2000bf06270 */
[----:B------:R-:W-:-:S02]  /*9db0*/  IMAD R30, R25, 0x40, R214 ;  /* 0x00000040191e7824 */ /* 0x000fc400078e02d6 */
[----:B------:R-:W-:Y:S01]  /*9dc0*/  IMAD.WIDE.U32 R8, R11, UR4, R8 ;  /* 0x000000040b087c25 */ /* 0x000fe2000f8e0008 */
[----:B------:R-:W-:Y:S01]  /*9dd0*/  SEL R0, RZ, 0x80, P0 ;  /* 0x00000080ff007807 */ /* 0x000fe20000000000 */
[----:B------:R-:W-:Y:S01]  /*9de0*/  UIADD3 UR4, UR38, 0x38820, URZ ;  /* 0x0003882026047890 */ /* 0x000fe2000fffe03f */
[----:B------:R-:W-:Y:S01]  /*9df0*/  ISETP.GE.AND P0, PT, R30, R31, PT ;  /* 0x0000001f1e00720c */ /* 0x000fe20003f06270 */
[----:B------:R-:W-:Y:S01]  /*9e00*/  IMAD.IADD R9, R9, 0x1, R21 ;  /* 0x0000000109097824 */ /* 0x000fe200078e0215 */
[C---:B------:R-:W-:Y:S01]  /*9e10*/  LEA R28, P1, R8.reuse, UR6, 0x1 ;  /* 0x00000006081c7c11 */ /* 0x040fe2000f8208ff */
[----:B------:R-:W-:Y:S01]  /*9e20*/  UPRMT UR4, URZ, 0x654, UR4 ;  /* 0x000006543f047896 */ /* 0x000fe20008000004 */
[----:B------:R-:W-:Y:S02]  /*9e30*/  LOP3.LUT R10, R29, 0x20, R10, 0xe2, !PT ;  /* 0x000000201d0a7812 */ /* 0x000fe400078ee20a */
[----:B------:R-:W-:Y:S01]  /*9e40*/  LEA.HI.X R29, R8, UR7, R9, 0x1, P1 ;  /* 0x00000007081d7c11 */ /* 0x000fe200088f0c09 */
[----:B------:R-:W-:Y:S01]  /*9e50*/  BSSY B0, `(.L_x_207) ;  /* 0x0000026000007945 */ /* 0x000fe20003800000 */
[----:B------:R-:W-:-:S02]  /*9e60*/  LOP3.LUT R3, R10, R3, RZ, 0xfc, !PT ;  /* 0x000000030a037212 */ /* 0x000fc400078efcff */
[----:B0-----:R0:W1:Y:S02]  /*9e70*/  SHFL.IDX PT, R10, R28, RZ, 0x181f ;  /* 0x00181fff1c0a7589 */ /* 0x00106400000e0000 */
[----:B------:R-:W-:Y:S02]  /*9e80*/  SYNCS.ARRIVE.TRANS64.RED.A1T0 RZ, [UR4], RZ ;  /* 0x000000ffffff79a7 */ /* 0x000fe40008100404 */
[----:B------:R0:W2:Y:S01]  /*9e90*/  SHFL.IDX PT, R11, R29, RZ, 0x181f ;  /* 0x00181fff1d0b7589 */ /* 0x0000a200000e0000 */
[----:B------:R-:W-:Y:S01]  /*9ea0*/  LOP3.LUT R0, R3, R0, RZ, 0xfc, !PT ;  /* 0x0000000003007212 */ /* 0x000fe200078efcff */
[----:B------:R-:W-:Y:S06]  /*9eb0*/  @P0 BRA `(.L_x_208) ;  /* 0x00000000007c0947 */ /* 0x000fec0003800000 */
[----:B------:R-:W-:Y:S02]  /*9ec0*/  ISETP.GE.AND P1, PT, R192, UR8, PT ;  /* 0x00000008c0007c0c */ /* 0x000fe4000bf26270 */
[----:B------:R-:W-:Y:S02]  /*9ed0*/  ISETP.GE.AND P0, PT, R18, UR8, PT ;  /* 0x0000000812007c0c */ /* 0x000fe4000bf06270 */
[----:B------:R-:W-:Y:S02]  /*9ee0*/  ISETP.GE.AND P5, PT, R191, UR8, PT ;  /* 0x00000008bf007c0c */ /* 0x000fe4000bfa6270 */
[----:B------:R-:W-:-:S07]  /*9ef0*/  ISETP.GE.AND P3, PT, R190, UR8, PT ;  /* 0x00000008be007c0c */ /* 0x000fce000bf66270 */
[-C--:B-1----:R-:W-:Y:S02]  /*9f00*/  @!P1 LEA R20, P2, R192, R10.reuse, 0x1 ;  /* 0x0000000ac0149211 */ /* 0x082fe400078408ff */
        /* <DEDUP_REMOVED lines=26> */
.L_x_208:
[----:B------:R-:W-:Y:S05]  /*a0b0*/  BSYNC B0 ;  /* 0x0000000000007941 */ /* 0x000fea0003800000 */
.L_x_207:
[----:B---3-5:R-:W-:Y:S01]  /*a0c0*/  VIADD R4, R30, 0x20 ;  /* 0x000000201e047836 */ /* 0x028fe20000000000 */
[----:B------:R3:W4:Y:S01]  /*a0d0*/  SHFL.IDX PT, R7, R29, 0x1, 0x181f ;  /* 0x00381f001d077f89 */ /* 0x00072200000e0000 */
[----:B------:R-:W-:Y:S03]  /*a0e0*/  BSSY B0, `(.L_x_209) ;  /* 0x0000023000007945 */ /* 0x000fe60003800000 */
        /* <DEDUP_REMOVED lines=8> */
[-C--:B0-----:R-:W-:Y:S02]  /*a170*/  @!P2 LEA R8, P0, R192, R6.reuse, 0x1 ;  /* 0x00000006c008a211 */ /* 0x081fe400078008ff */
        /* <DEDUP_REMOVED lines=25> */
.L_x_210:
[----:B------:R-:W-:Y:S05]  /*a310*/  BSYNC B0 ;  /* 0x0000000000007941 */ /* 0x000fea0003800000 */
.L_x_209:
[----:B------:R-:W5:Y:S02]  /*a320*/  LDC R0, c[0x0][0xd34] ;  /* 0x00034d00ff007b82 */ /* 0x000f640000000800 */
[----:B-----5:R-:W-:-:S13]  /*a330*/  ISETP.LE.AND P0, PT, R0, UR39, PT ;  /* 0x0000002700007c0c */ /* 0x020fda000bf03270 */
[----:B------:R-:W-:Y:S05]  /*a340*/  @!P0 BRA `(.L_x_211) ;  /* 0xffffff6800f88947 */ /* 0x000fea000383ffff */
[----:B------:R-:W-:Y:S05]  /*a350*/  EXIT ;  /* 0x000000000000794d */ /* 0x000fea0003800000 */
.L_x_173:
        /* <DEDUP_REMOVED lines=11> */
[----:B------:R-:W-:Y:S01]  /*a410*/  ULDC UR7, c[0x0][0x3b8] ;  /* 0x0000ee0000077ab9 */ /* 0x000fe20000000800 */
[----:B------:R-:W-:Y:S01]  /*a420*/  LOP3.LUT R16, R16, 0xffffffdf, RZ, 0xc0, !PT ;  /* 0xffffffdf10107812 */ /* 0x000fe200078ec0ff */
[----:B------:R-:W-:Y:S01]  /*a430*/  ULDC.64 UR4, c[0x0][0x418] ;  /* 0x0001060000047ab9 */ /* 0x000fe20000000a00 */
[----:B------:R-:W-:Y:S01]  /*a440*/  LOP3.LUT R19, R29, 0x38, RZ, 0xc0, !PT ;  /* 0x000000381d137812 */ /* 0x000fe200078ec0ff */
[----:B------:R-:W-:Y:S01]  /*a450*/  UISETP.NE.U32.AND UP0, UPT, UR4, URZ, UPT ;  /* 0x0000003f0400728c */ /* 0x000fe2000bf05070 */
[----:B------:R-:W-:Y:S01]  /*a460*/  IMAD.SHL.U32 R24, R4, 0x10, RZ ;  /* 0x0000001004187824 */ /* 0x000fe200078e00ff */
[----:B------:R-:W-:Y:S01]  /*a470*/  LOP3.LUT R17, R17, 0xfffdffff, RZ, 0xc0, !PT ;  /* 0xfffdffff11117812 */ /* 0x000fe200078ec0ff */
[----:B------:R-:W-:Y:S01]  /*a480*/  ULDC UR4, c[0x0][0x424] ;  /* 0x0001090000047ab9 */ /* 0x000fe20000000800 */
[C---:B------:R-:W-:Y:S01]  /*a490*/  LOP3.LUT R0, R19.reuse, 0x40, RZ, 0xfc, !PT ;  /* 0x0000004013007812 */ /* 0x040fe200078efcff */
[----:B------:R-:W-:Y:S01]  /*a4a0*/  UISETP.NE.AND.EX UP0, UPT, UR5, URZ, UPT, UP0 ;  /* 0x0000003f0500728c */ /* 0x000fe2000bf05300 */
[C---:B------:R-:W-:Y:S01]  /*a4b0*/  LOP3.LUT R2, R19.reuse, 0x80, RZ, 0xfc, !PT ;  /* 0x0000008013027812 */ /* 0x040fe200078efcff */
[----:B------:R-:W0:Y:S01]  /*a4c0*/  S2UR UR5, SR_CgaCtaId ;  /* 0x00000000000579c3 */ /* 0x000e220000008800 */
[C---:B------:R-:W-:Y:S01]  /*a4d0*/  ISETP.GE.AND P0, PT, R0.reuse, UR6, PT ;  /* 0x0000000600007c0c */ /* 0x040fe2000bf06270 */
[----:B------:R-:W-:Y:S01]  /*a4e0*/  USEL UR4, UR4, 0x1, UP0 ;  /* 0x0000000104047887 */ /* 0x000fe20008000000 */
[----:B------:R-:W-:Y:S01]  /*a4f0*/  ISETP.GE.AND P5, PT, R0, UR7, PT ;  /* 0x0000000700007c0c */ /* 0x000fe2000bfa6270 */
[----:B------:R-:W-:Y:S01]  /*a500*/  UMOV UR37, 0x400 ;  /* 0x0000040000257882 */ /* 0x000fe20000000000 */
[C---:B------:R-:W-:Y:S01]  /*a510*/  ISETP.GE.AND P4, PT, R2.reuse, UR6, PT ;  /* 0x0000000602007c0c */ /* 0x040fe2000bf86270 */
[----:B------:R-:W-:Y:S01]  /*a520*/  IMAD.MOV.U32 R23, RZ, RZ, 0x1 ;  /* 0x00000001ff177424 */ /* 0x000fe200078e00ff */
[----:B------:R-:W-:Y:S01]  /*a530*/  ISETP.GE.AND P3, PT, R2, UR7, PT ;  /* 0x0000000702007c0c */ /* 0x000fe2000bf66270 */
[----:B------:R-:W-:Y:S01]  /*a540*/  ULDC UR36, c[0x0][0x448] ;  /* 0x0001120000247ab9 */ /* 0x000fe20000000800 */
[C---:B------:R-:W-:Y:S01]  /*a550*/  LOP3.LUT R3, R19.reuse, 0x180, RZ, 0xfc, !PT ;  /* 0x0000018013037812 */ /* 0x040fe200078efcff */
[----:B------:R-:W-:Y:S01]  /*a560*/  ULDC UR38, c[0x0][0xc] ;  /* 0x0000030000267ab9 */ /* 0x000fe20000000800 */
[----:B------:R-:W-:-:S02]  /*a570*/  ISETP.GE.AND P6, PT, R19, UR6, PT ;  /* 0x0000000613007c0c */ /* 0x000fc4000bfc6270 */
[C---:B------:R-:W-:Y:S02]  /*a580*/  ISETP.GE.AND P2, PT, R3.reuse, UR7, PT ;  /* 0x0000000703007c0c */ /* 0x040fe4000bf46270 */
[----:B------:R-:W-:Y:S02]  /*a590*/  @P0 LOP3.LUT R16, R16, 0x20, RZ, 0xfc, !PT ;  /* 0x0000002010100812 */ /* 0x000fe400078efcff */
[----:B------:R-:W-:Y:S02]  /*a5a0*/  SEL R6, RZ, 0x40, P2 ;  /* 0x00000040ff067807 */ /* 0x000fe40001000000 */
[----:B------:R-:W-:Y:S02]  /*a5b0*/  LOP3.LUT R16, R16, 0xffbfffff, RZ, 0xc0, !PT ;  /* 0xffbfffff10107812 */ /* 0x000fe400078ec0ff */
[----:B------:R-:W-:Y:S02]  /*a5c0*/  ISETP.GE.AND P2, PT, R0, UR6, PT ;  /* 0x0000000600007c0c */ /* 0x000fe4000bf46270 */
[----:B------:R-:W-:Y:S01]  /*a5d0*/  @P5 LOP3.LUT R16, R16, 0x400000, RZ, 0xfc, !PT ;  /* 0x0040000010105812 */ /* 0x000fe200078efcff */
[----:B0-----:R-:W-:Y:S01]  /*a5e0*/  ULEA UR37, UR5, UR37, 0x18 ;  /* 0x0000002505257291 */ /* 0x001fe2000f8ec03f */
[----:B------:R-:W-:-:S02]  /*a5f0*/  ISETP.GE.AND P0, PT, R3, UR6, PT ;  /* 0x0000000603007c0c */ /* 0x000fc4000bf06270 */
[----:B------:R-:W-:Y:S02]  /*a600*/  LOP3.LUT R16, R16, 0xffffffef, RZ, 0xc0, !PT ;  /* 0xffffffef10107812 */ /* 0x000fe400078ec0ff */
[C---:B------:R-:W-:Y:S02]  /*a610*/  LOP3.LUT R5, R19.reuse, 0x1c0, RZ, 0xfc, !PT ;  /* 0x000001c013057812 */ /* 0x040fe400078efcff */
[----:B------:R-:W-:Y:S02]  /*a620*/  @P4 LOP3.LUT R16, R16, 0x10, RZ, 0xfc, !PT ;  /* 0x0000001010104812 */ /* 0x000fe400078efcff */
[----:B------:R-:W-:Y:S02]  /*a630*/  SEL R3, RZ, 0xffffffff, P2 ;  /* 0xffffffffff037807 */ /* 0x000fe40001000000 */
[----:B------:R-:W-:Y:S02]  /*a640*/  LOP3.LUT R16, R16, 0xffdfffff, RZ, 0xc0, !PT ;  /* 0xffdfffff10107812 */ /* 0x000fe400078ec0ff */
[----:B------:R-:W-:Y:S01]  /*a650*/  ISETP.GE.AND P2, PT, R19, UR7, PT ;  /* 0x0000000713007c0c */ /* 0x000fe2000bf46270 */
[----:B------:R-:W-:Y:S01]  /*a660*/  IMAD.SHL.U32 R9, R3, 0x2, RZ ;  /* 0x0000000203097824 */ /* 0x000fe200078e00ff */
[----:B------:R-:W-:-:S02]  /*a670*/  @P3 LOP3.LUT R16, R16, 0x200000, RZ, 0xfc, !PT ;  /* 0x0020000010103812 */ /* 0x000fc400078efcff */
[----:B------:R-:W-:Y:S02]  /*a680*/  ISETP.GE.AND P1, PT, R5, UR6, PT ;  /* 0x0000000605007c0c */ /* 0x000fe4000bf26270 */
[----:B------:R-:W-:Y:S02]  /*a690*/  LOP3.LUT R16, R16, 0xfffffdff, RZ, 0xc0, !PT ;  /* 0xfffffdff10107812 */ /* 0x000fe400078ec0ff */
[----:B------:R-:W-:Y:S02]  /*a6a0*/  LOP3.LUT R11, R19, 0xc0, RZ, 0xfc, !PT ;  /* 0x000000c0130b7812 */ /* 0x000fe400078efcff */
[----:B------:R-:W-:Y:S02]  /*a6b0*/  @P6 LOP3.LUT R16, R16, 0x200, RZ, 0xfc, !PT ;  /* 0x0000020010106812 */ /* 0x000fe400078efcff */
[----:B------:R-:W-:Y:S02]  /*a6c0*/  SEL R7, RZ, 0x40, P0 ;  /* 0x00000040ff077807 */ /* 0x000fe40000000000 */
[----:B------:R-:W-:-:S02]  /*a6d0*/  SEL R0, RZ, 0x80, P1 ;  /* 0x00000080ff007807 */ /* 0x000fc40000800000 */
[----:B------:R-:W-:Y:S02]  /*a6e0*/  ISETP.GE.AND P0, PT, R5, UR7, PT ;  /* 0x0000000705007c0c */ /* 0x000fe4000bf06270 */
[----:B------:R-:W-:Y:S02]  /*a6f0*/  ISETP.GE.AND P1, PT, R11, UR6, PT ;  /* 0x000000060b007c0c */ /* 0x000fe4000bf26270 */
[----:B------:R-:W-:Y:S02]  /*a700*/  SEL R5, RZ, 0xffffffff, P5 ;  /* 0xffffffffff057807 */ /* 0x000fe40002800000 */
[----:B------:R-:W-:Y:S02]  /*a710*/  LOP3.LUT R16, R16, 0xff7fffff, RZ, 0xc0, !PT ;  /* 0xff7fffff10107812 */ /* 0x000fe400078ec0ff */
[----:B------:R-:W-:Y:S01]  /*a720*/  SEL R2, RZ, 0x1, P6 ;  /* 0x00000001ff027807 */ /* 0x000fe20003000000 */
[----:B------:R-:W-:Y:S01]  /*a730*/  IMAD.SHL.U32 R8, R5, 0x2, RZ ;  /* 0x0000000205087824 */ /* 0x000fe200078e00ff */
[----:B------:R-:W-:-:S02]  /*a740*/  @P2 LOP3.LUT R16, R16, 0x800000, RZ, 0xfc, !PT ;  /* 0x0080000010102812 */ /* 0x000fc400078efcff */
[----:B------:R-:W-:Y:S02]  /*a750*/  SEL R5, RZ, 0xffffff80, P0 ;  /* 0xffffff80ff057807 */ /* 0x000fe40000000000 */
[----:B------:R-:W-:Y:S02]  /*a760*/  ISETP.GE.AND P0, PT, R11, UR7, PT ;  /* 0x000000070b007c0c */ /* 0x000fe4000bf06270 */
[----:B------:R-:W-:Y:S02]  /*a770*/  LOP3.LUT R16, R16, 0xfffffff7, RZ, 0xc0, !PT ;  /* 0xfffffff710107812 */ /* 0x000fe400078ec0ff */
[----:B------:R-:W-:Y:S02]  /*a780*/  SEL R3, RZ, 0x1, P2 ;  /* 0x00000001ff037807 */ /* 0x000fe40001000000 */
[----:B------:R-:W-:Y:S02]  /*a790*/  @P1 LOP3.LUT R16, R16, 0x8, RZ, 0xfc, !PT ;  /* 0x0000000810101812 */ /* 0x000fe400078efcff */
[----:B------:R-:W-:-:S02]  /*a7a0*/  LOP3.LUT R13, R19, 0x100, RZ, 0xfc, !PT ;  /* 0x00000100130d7812 */ /* 0x000fc400078efcff */
[----:B------:R-:W-:Y:S02]  /*a7b0*/  LOP3.LUT R16, R16, 0xffefffff, RZ, 0xc0, !PT ;  /* 0xffefffff10107812 */ /* 0x000fe400078ec0ff */
[----:B------:R-:W-:Y:S02]  /*a7c0*/  LOP3.LUT R2, R9, 0x2, R2, 0xe2, !PT ;  /* 0x0000000209027812 */ /* 0x000fe400078ee202 */
[----:B------:R-:W-:Y:S02]  /*a7d0*/  LOP3.LUT R9, R8, 0x2, R3, 0xe2, !PT ;  /* 0x0000000208097812 */ /* 0x000fe400078ee203 */
[----:B------:R-:W-:Y:S02]  /*a7e0*/  SEL R3, RZ, 0x4, P4 ;  /* 0x00000004ff037807 */ /* 0x000fe40002000000 */
[----:B------:R-:W-:Y:S02]  /*a7f0*/  @P0 LOP3.LUT R16, R16, 0x100000, RZ, 0xfc, !PT ;  /* 0x0010000010100812 */ /* 0x000fe400078efcff */
[----:B------:R-:W-:-:S02]  /*a800*/  SEL R11, RZ, 0x8, P0 ;  /* 0x00000008ff0b7807 */ /* 0x000fc40000000000 */
[----:B------:R-:W-:Y:S02]  /*a810*/  SEL R8, RZ, 0x8, P1 ;  /* 0x00000008ff087807 */ /* 0x000fe40000800000 */
[----:B------:R-:W-:Y:S02]  /*a820*/  ISETP.GE.AND P0, PT, R13, UR6, PT ;  /* 0x000000060d007c0c */ /* 0x000fe4000bf06270 */
[----:B------:R-:W-:Y:S02]  /*a830*/  LOP3.LUT R8, R8, R2, R3, 0xfe, !PT ;  /* 0x0000000208087212 */ /* 0x000fe400078efe03 */
[----:B------:R-:W0:Y:S01]  /*a840*/  LDC.64 R2, c[0x0][0x2f0] ;  /* 0x0000bc00ff027b82 */ /* 0x000e220000000a00 */
[----:B------:R-:W-:Y:S02]  /*a850*/  SEL R10, RZ, 0x4, P3 ;  /* 0x00000004ff0a7807 */ /* 0x000fe40001800000 */
[----:B------:R-:W-:Y:S02]  /*a860*/  LOP3.LUT R16, R16, 0xfffffffb, RZ, 0xc0, !PT ;  /* 0xfffffffb10107812 */ /* 0x000fe400078ec0ff */
[----:B------:R-:W-:-:S02]  /*a870*/  LOP3.LUT R14, R19, 0x140, RZ, 0xfc, !PT ;  /* 0x00000140130e7812 */ /* 0x000fc400078efcff */
[----:B------:R-:W-:Y:S02]  /*a880*/  LOP3.LUT R12, R11, R9, R10, 0xfe, !PT ;  /* 0x000000090b0c7212 */ /* 0x000fe400078efe0a */
[----:B------:R-:W-:Y:S02]  /*a890*/  @P0 LOP3.LUT R16, R16, 0x4, RZ, 0xfc, !PT ;  /* 0x0000000410100812 */ /* 0x000fe400078efcff */
[----:B------:R-:W-:Y:S02]  /*a8a0*/  SEL R11, RZ, 0x10, P0 ;  /* 0x00000010ff0b7807 */ /* 0x000fe40000000000 */
[----:B------:R-:W-:Y:S02]  /*a8b0*/  ISETP.GE.AND P0, PT, R14, UR6, PT ;  /* 0x000000060e007c0c */ /* 0x000fe4000bf06270 */
[----:B------:R-:W-:Y:S02]  /*a8c0*/  LOP3.LUT R16, R16, 0xfffffffd, RZ, 0xc0, !PT ;  /* 0xfffffffd10107812 */ /* 0x000fe400078ec0ff */
[----:B------:R-:W-:-:S02]  /*a8d0*/  SEL R10, RZ, 0x20, P0 ;  /* 0x00000020ff0a7807 */ /* 0x000fc40000000000 */
[----:B------:R-:W-:Y:S02]  /*a8e0*/  LOP3.LUT R9, R29, 0x1f8, RZ, 0xc0, !PT ;  /* 0x000001f81d097812 */ /* 0x000fe400078ec0ff */
[----:B------:R-:W-:Y:S01]  /*a8f0*/  LOP3.LUT R8, R10, R8, R11, 0xfe, !PT ;  /* 0x000000080a087212 */ /* 0x000fe200078efe0b */
[----:B0-----:R-:W-:Y:S01]  /*a900*/  IMAD R18, R2, UR4, RZ ;  /* 0x0000000402127c24 */ /* 0x001fe2000f8e02ff */
[----:B------:R-:W-:Y:S01]  /*a910*/  LOP3.LUT R2, R9, 0x38, R4, 0x78, !PT ;  /* 0x0000003809027812 */ /* 0x000fe200078e7804 */
[----:B------:R-:W-:Y:S02]  /*a920*/  ULDC UR4, c[0x0][0x288] ;  /* 0x0000a20000047ab9 */ /* 0x000fe40000000800 */
[----:B------:R-:W-:Y:S01]  /*a930*/  @P0 LOP3.LUT R16, R16, 0x2, RZ, 0xfc, !PT ;  /* 0x0000000210100812 */ /* 0x000fe200078efcff */
[----:B------:R-:W-:Y:S01]  /*a940*/  VIADD R15, R18, 0x3f ;  /* 0x0000003f120f7836 */ /* 0x000fe20000000000 */
[----:B------:R-:W-:Y:S01]  /*a950*/  ISETP.GE.AND P0, PT, R13, UR7, PT ;  /* 0x000000070d007c0c */ /* 0x000fe2000bf06270 */
[----:B------:R-:W-:Y:S01]  /*a960*/  STL [R1+0x20], R18 ;  /* 0x0000201201007387 */ /* 0x000fe20000100800 */
[----:B------:R-:W-:Y:S01]  /*a970*/  LOP3.LUT R16, R16, 0xfff7ffff, RZ, 0xc0, !PT ;  /* 0xfff7ffff10107812 */ /* 0x000fe200078ec0ff */
[----:B------:R-:W-:Y:S01]  /*a980*/  UIMAD UR36, UR36, UR4, URZ ;  /* 0x00000004242472a4 */ /* 0x000fe2000f8e023f */
[----:B------:R-:W-:-:S02]  /*a990*/  SHF.R.S32.HI R10, RZ, 0x1f, R15 ;  /* 0x0000001fff0a7819 */ /* 0x000fc4000001140f */
[----:B------:R-:W-:Y:S02]  /*a9a0*/  LOP3.LUT R29, R2, 0x200, R29, 0xf8, !PT ;  /* 0x00000200021d7812 */ /* 0x000fe400078ef81d */
[----:B------:R-:W-:Y:S02]  /*a9b0*/  SHF.R.U32.HI R2, RZ, 0x3, R4 ;  /* 0x00000003ff027819 */ /* 0x000fe40000011604 */
[----:B------:R-:W-:Y:S02]  /*a9c0*/  SEL R13, RZ, 0x10, P0 ;  /* 0x00000010ff0d7807 */ /* 0x000fe40000000000 */
[----:B------:R-:W-:Y:S02]  /*a9d0*/  LEA.HI R10, R10, R15, RZ, 0x6 ;  /* 0x0000000f0a0a7211 */ /* 0x000fe400078f30ff */
[----:B------:R-:W-:Y:S02]  /*a9e0*/  @P0 LOP3.LUT R16, R16, 0x80000, RZ, 0xfc, !PT ;  /* 0x0008000010100812 */ /* 0x000fe400078efcff */
[----:B------:R-:W-:Y:S01]  /*a9f0*/  ISETP.GE.AND P0, PT, R14, UR7, PT ;  /* 0x000000070e007c0c */ /* 0x000fe2000bf06270 */
[----:B------:R-:W-:Y:S01]  /*aa00*/  ULDC UR7, c[0x0][0x2b8] ;  /* 0x0000ae0000077ab9 */ /* 0x000fe20000000800 */
[----:B------:R-:W-:Y:S01]  /*aa10*/  LOP3.LUT R7, R8, R7, RZ, 0xfc, !PT ;  /* 0x0000000708077212 */ /* 0x000fe200078efcff */
[----:B------:R-:W-:Y:S01]  /*aa20*/  IMAD.U32 R8, RZ, RZ, UR8 ;  /* 0x00000008ff087e24 */ /* 0x000fe2000f8e00ff */
[----:B------:R-:W-:-:S02]  /*aa30*/  LOP3.LUT R2, R2, 0xf, RZ, 0xc0, !PT ;  /* 0x0000000f02027812 */ /* 0x000fc400078ec0ff */
[----:B------:R-:W-:Y:S02]  /*aa40*/  LOP3.LUT R4, R37, 0x2, RZ, 0xfc, !PT ;  /* 0x0000000225047812 */ /* 0x000fe400078efcff */
[C---:B------:R-:W-:Y:S01]  /*aa50*/  LEA.HI.SX32 R4, R10.reuse, 0xfffffffe, 0x1a ;  /* 0xfffffffe0a047811 */ /* 0x040fe200078fd2ff */
[----:B------:R-:W-:Y:S01]  /*aa60*/  STL [R1+0xc], R8 ;  /* 0x00000c0801007387 */ /* 0x000fe20000100800 */
[----:B------:R-:W-:Y:S02]  /*aa70*/  LOP3.LUT R9, R10, 0xffffffc0, RZ, 0xc0, !PT ;  /* 0xffffffc00a097812 */ /* 0x000fe400078ec0ff */
[----:B------:R-:W-:Y:S01]  /*aa80*/  LOP3.LUT R24, R2, 0x70, R24, 0xf8, !PT ;  /* 0x0000007002187812 */ /* 0x000fe200078ef818 */
[----:B------:R0:W-:Y:S01]  /*aa90*/  STL [R1+0x28], R4 ;  /* 0x0000280401007387 */ /* 0x0001e20000100800 */
[----:B------:R-:W-:Y:S02]  /*aaa0*/  LOP3.LUT R16, R16, 0xfffbffff, RZ, 0xc0, !PT ;  /* 0xfffbffff10107812 */ /* 0x000fe400078ec0ff */
[----:B------:R-:W-:-:S02]  /*aab0*/  SEL R14, RZ, 0x20, P0 ;  /* 0x00000020ff0e7807 */ /* 0x000fc40000000000 */
[----:B------:R-:W-:Y:S02]  /*aac0*/  @P0 LOP3.LUT R16, R16, 0x40000, RZ, 0xfc, !PT ;  /* 0x0004000010100812 */ /* 0x000fe400078efcff */
[--C-:B------:R-:W-:Y:S02]  /*aad0*/  IADD3 R36, R18, 0x40, -R9.reuse ;  /* 0x0000004012247810 */ /* 0x100fe40007ffe809 */
[----:B------:R-:W-:Y:S02]  /*aae0*/  LOP3.LUT R16, R16, 0xffffbfff, RZ, 0xc0, !PT ;  /* 0xffffbfff10107812 */ /* 0x000fe400078ec0ff */
[----:B0-----:R-:W-:Y:S01]  /*aaf0*/  IADD3 R4, R24, -0x40, R9 ;  /* 0xffffffc018047810 */ /* 0x001fe20007ffe009 */
[----:B------:R-:W-:Y:S01]  /*ab00*/  IMAD.IADD R36, R36, 0x1, -R2 ;  /* 0x0000000124247824 */ /* 0x000fe200078e0a02 */
[----:B------:R-:W-:Y:S02]  /*ab10*/  LOP3.LUT R0, R7, R0, RZ, 0xfc, !PT ;  /* 0x0000000007007212 */ /* 0x000fe400078efcff */
[----:B------:R-:W-:Y:S01]  /*ab20*/  ISETP.GE.AND P0, PT, R4, R18, PT ;  /* 0x000000120400720c */ /* 0x000fe20003f06270 */
[----:B------:R-:W-:Y:S01]  /*ab30*/  STL [R1+0x24], R4 ;  /* 0x0000240401007387 */ /* 0x000fe20000100800 */
[----:B------:R-:W-:Y:S01]  /*ab40*/  LOP3.LUT R13, R14, R12, R13, 0xfe, !PT ;  /* 0x0000000c0e0d7212 */ /* 0x000fe200078efe0d */
[----:B------:R-:W-:Y:S01]  /*ab50*/  IMAD.MOV.U32 R18, RZ, RZ, RZ ;  /* 0x000000ffff127224 */ /* 0x000fe200078e00ff */
[----:B------:R-:W-:-:S02]  /*ab60*/  ISETP.LT.U32.AND P1, PT, R24, 0x40, !P0 ;  /* 0x000000401800780c */ /* 0x000fc40004721070 */
[----:B------:R-:W-:Y:S02]  /*ab70*/  ISETP.GE.AND P0, PT, R19, UR6, PT ;  /* 0x0000000613007c0c */ /* 0x000fe4000bf06270 */
[----:B------:R-:W-:Y:S02]  /*ab80*/  LOP3.LUT R6, R13, R6, RZ, 0xfc, !PT ;  /* 0x000000060d067212 */ /* 0x000fe400078efcff */
[C---:B------:R-:W-:Y:S02]  /*ab90*/  ISETP.LT.OR P3, PT, R36.reuse, 0x1, P0 ;  /* 0x000000012400780c */ /* 0x040fe40000761670 */
[----:B------:R-:W-:Y:S02]  /*aba0*/  ISETP.LT.OR P2, PT, R36, 0x11, P0 ;  /* 0x000000112400780c */ /* 0x000fe40000741670 */
[C---:B------:R-:W-:Y:S02]  /*abb0*/  LOP3.LUT R5, R6.reuse, 0x80, R5, 0xc8, !PT ;  /* 0x0000008006057812 */ /* 0x040fe400078ec805 */
[----:B------:R-:W-:-:S02]  /*abc0*/  LOP3.LUT R6, R6, 0x40, RZ, 0xc0, !PT ;  /* 0x0000004006067812 */ /* 0x000fc400078ec0ff */
[----:B------:R-:W-:Y:S02]  /*abd0*/  @P1 LOP3.LUT R16, R16, 0x4000, RZ, 0xfc, !PT ;  /* 0x0000400010101812 */ /* 0x000fe400078efcff */
[C---:B------:R-:W-:Y:S02]  /*abe0*/  ISETP.LT.OR P1, PT, R36.reuse, 0x21, P0 ;  /* 0x000000212400780c */ /* 0x040fe40000721670 */
[----:B------:R-:W-:Y:S02]  /*abf0*/  ISETP.LT.OR P0, PT, R36, 0x31, P0 ;  /* 0x000000312400780c */ /* 0x000fe40000701670 */
[----:B------:R-:W-:Y:S02]  /*ac00*/  @P3 LOP3.LUT R17, R17, 0x20000, RZ, 0xfc, !PT ;  /* 0x0002000011113812 */ /* 0x000fe400078efcff */
[----:B------:R-:W-:Y:S02]  /*ac10*/  LOP3.LUT R16, R16, 0xdfffffff, RZ, 0xc0, !PT ;  /* 0xdfffffff10107812 */ /* 0x000fe400078ec0ff */
[----:B------:R-:W-:-:S02]  /*ac20*/  LOP3.LUT R17, R17, 0xfffeffff, RZ, 0xc0, !PT ;  /* 0xfffeffff11117812 */ /* 0x000fc400078ec0ff */
[----:B------:R-:W-:Y:S02]  /*ac30*/  SHF.R.U32.HI R2, RZ, 0x2, R6 ;  /* 0x00000002ff027819 */ /* 0x000fe40000011606 */
[----:B------:R-:W-:Y:S02]  /*ac40*/  @P2 LOP3.LUT R17, R17, 0x10000, RZ, 0xfc, !PT ;  /* 0x0001000011112812 */ /* 0x000fe400078efcff */
[----:B------:R-:W-:Y:S01]  /*ac50*/  SHF.R.U32.HI R5, RZ, 0x3, R5 ;  /* 0x00000003ff057819 */ /* 0x000fe20000011605 */
[----:B------:R0:W-:Y:S01]  /*ac60*/  STL [R1+0x8], R2 ;  /* 0x0000080201007387 */ /* 0x0001e20000100800 */
[----:B------:R-:W-:Y:S02]  /*ac70*/  LOP3.LUT R17, R17, 0xffff7fff, RZ, 0xc0, !PT ;  /* 0xffff7fff11117812 */ /* 0x000fe400078ec0ff */
[----:B------:R-:W-:Y:S01]  /*ac80*/  LOP3.LUT R31, R7, 0x40, RZ, 0xc0, !PT ;  /* 0x00000040071f7812 */ /* 0x000fe200078ec0ff */
[----:B------:R1:W-:Y:S01]  /*ac90*/  STL [R1+0x4], R5 ;  /* 0x0000040501007387 */ /* 0x0003e20000100800 */
[----:B------:R-:W-:-:S02]  /*aca0*/  @P1 LOP3.LUT R17, R17, 0x8000, RZ, 0xfc, !PT ;  /* 0x0000800011111812 */ /* 0x000fc400078efcff */
[C---:B------:R-:W-:Y:S01]  /*acb0*/  LOP3.LUT R30, R0.reuse, 0x80, RZ, 0xc0, !PT ;  /* 0x00000080001e7812 */ /* 0x040fe200078ec0ff */
[----:B------:R1:W-:Y:S01]  /*acc0*/  STL [R1+0x1c], RZ ;  /* 0x00001cff01007387 */ /* 0x0003e20000100800 */
[----:B------:R-:W-:Y:S02]  /*acd0*/  LOP3.LUT R17, R17, 0xfdffffff, RZ, 0xc0, !PT ;  /* 0xfdffffff11117812 */ /* 0x000fe400078ec0ff */
[C---:B0-----:R-:W-:Y:S02]  /*ace0*/  PRMT R2, R0.reuse, 0x8880, RZ ;  /* 0x0000888000027816 */ /* 0x041fe400000000ff */
[----:B------:R-:W-:Y:S02]  /*acf0*/  @P0 LOP3.LUT R17, R17, 0x2000000, RZ, 0xfc, !PT ;  /* 0x0200000011110812 */ /* 0x000fe400078efcff */
[----:B------:R-:W-:Y:S02]  /*ad00*/  LOP3.LUT P0, RZ, R0, 0x2, RZ, 0xc0, !PT ;  /* 0x0000000200ff7812 */ /* 0x000fe4000780c0ff */
[----:B------:R-:W-:-:S02]  /*ad10*/  LOP3.LUT R17, R17, 0xffffbfff, RZ, 0xc0, !PT ;  /* 0xffffbfff11117812 */ /* 0x000fc400078ec0ff */
[C---:B------:R-:W-:Y:S02]  /*ad20*/  ISETP.LT.OR P1, PT, R36.reuse, 0x1, !P0 ;  /* 0x000000012400780c */ /* 0x040fe40004721670 */
[C---:B------:R-:W-:Y:S02]  /*ad30*/  ISETP.LT.OR P3, PT, R36.reuse, 0x11, !P0 ;  /* 0x000000112400780c */ /* 0x040fe40004761670 */
[----:B------:R-:W-:Y:S02]  /*ad40*/  ISETP.LT.OR P2, PT, R36, 0x21, !P0 ;  /* 0x000000212400780c */ /* 0x000fe40004741670 */
[----:B------:R-:W-:Y:S02]  /*ad50*/  SHF.R.U32.HI R31, RZ, 0x2, R31 ;  /* 0x00000002ff1f7819 */ /* 0x000fe4000001161f */
[----:B------:R-:W-:-:S05]  /*ad60*/  SHF.R.U32.HI R30, RZ, 0x3, R30 ;  /* 0x00000003ff1e7819 */ /* 0x000fca000001161e */
        /* <DEDUP_REMOVED lines=9> */
[----:B------:R-:W-:-:S04]  /*ae00*/  LOP3.LUT R17, R17, 0xfeffffff, RZ, 0xc0, !PT ;  /* 0xfeffffff11117812 */ /* 0x000fc800078ec0ff */
[----:B------:R-:W-:Y:S02]  /*ae10*/  @P1 LOP3.LUT R17, R17, 0x1000000, RZ, 0xfc, !PT ;  /* 0x0100000011111812 */ /* 0x000fe400078efcff */
[----:B------:R-:W-:Y:S02]  /*ae20*/  ISETP.LT.OR P1, PT, R36, 0x21, !P0 ;  /* 0x000000212400780c */ /* 0x000fe40004721670 */
[----:B------:R-:W-:-:S04]  /*ae30*/  LOP3.LUT R17, R17, 0xfffff7ff, RZ, 0xc0, !PT ;  /* 0xfffff7ff11117812 */ /* 0x000fc800078ec0ff */
        /* <DEDUP_REMOVED lines=31> */
[----:B------:R-:W-:-:S02]  /*b030*/  @P1 LOP3.LUT R16, R16, 0x20000000, RZ, 0xfc, !PT ;  /* 0x2000000010101812 */ /* 0x000fc400078efcff */
[C---:B------:R-:W-:Y:S02]  /*b040*/  ISETP.LT.OR P1, PT, R36.reuse, 0x1, !P0 ;  /* 0x000000012400780c */ /* 0x040fe40004721670 */
[----:B------:R-:W-:Y:S02]  /*b050*/  LOP3.LUT R17, R17, 0xffdfffff, RZ, 0xc0, !PT ;  /* 0xffdfffff11117812 */ /* 0x000fe400078ec0ff */
[C---:B------:R-:W-:Y:S02]  /*b060*/  ISETP.LT.OR P3, PT, R36.reuse, 0x11, !P0 ;  /* 0x000000112400780c */ /* 0x040fe40004761670 */
[----:B------:R-:W-:Y:S02]  /*b070*/  @P2 LOP3.LUT R17, R17, 0x200000, RZ, 0xfc, !PT ;  /* 0x0020000011112812 */ /* 0x000fe400078efcff */
[----:B------:R-:W-:Y:S02]  /*b080*/  ISETP.LT.OR P2, PT, R36, 0x21, !P0 ;  /* 0x000000212400780c */ /* 0x000fe40004741670 */
[----:B------:R-:W-:-:S02]  /*b090*/  LOP3.LUT R17, R17, 0xffffffef, RZ, 0xc0, !PT ;  /* 0xffffffef11117812 */ /* 0x000fc400078ec0ff */
[----:B------:R-:W-:Y:S02]  /*b0a0*/  LOP3.LUT R16, R16, 0xefffffff, RZ, 0xc0, !PT ;  /* 0xefffffff10107812 */ /* 0x000fe400078ec0ff */
[----:B------:R-:W-:Y:S02]  /*b0b0*/  @P1 LOP3.LUT R17, R17, 0x10, RZ, 0xfc, !PT ;  /* 0x0000001011111812 */ /* 0x000fe400078efcff */
[----:B------:R-:W-:Y:S02]  /*b0c0*/  ISETP.LT.OR P1, PT, R36, 0x31, !P0 ;  /* 0x000000312400780c */ /* 0x000fe40004721670 */
[----:B------:R-:W-:Y:S02]  /*b0d0*/  LOP3.LUT R17, R17, 0xfffffffe, RZ, 0xc0, !PT ;  /* 0xfffffffe11117812 */ /* 0x000fe400078ec0ff */
[----:B------:R-:W-:Y:S02]  /*b0e0*/  LOP3.LUT P0, RZ, R0, 0x40, RZ, 0xc0, !PT ;  /* 0x0000004000ff7812 */ /* 0x000fe4000780c0ff */
[----:B------:R-:W-:-:S02]  /*b0f0*/  @P3 LOP3.LUT R17, R17, 0x1, RZ, 0xfc, !PT ;  /* 0x0000000111113812 */ /* 0x000fc400078efcff */
[----:B------:R-:W-:Y:S02]  /*b100*/  ISETP.LT.OR P3, PT, R36, 0x11, !P0 ;  /* 0x000000112400780c */ /* 0x000fe40004761670 */
[----:B------:R-:W-:Y:S02]  /*b110*/  LOP3.LUT R17, R17, 0xffefffff, RZ, 0xc0, !PT ;  /* 0xffefffff11117812 */ /* 0x000fe400078ec0ff */
[----:B------:R-:W-:Y:S02]  /*b120*/  @P2 LOP3.LUT R16, R16, 0x10000000, RZ, 0xfc, !PT ;  /* 0x1000000010102812 */ /* 0x000fe400078efcff */
[----:B------:R-:W-:Y:S02]  /*b130*/  @P1 LOP3.LUT R17, R17, 0x100000, RZ, 0xfc, !PT ;  /* 0x0010000011111812 */ /* 0x000fe400078efcff */
[C---:B------:R-:W-:Y:S02]  /*b140*/  ISETP.LT.OR P1, PT, R36.reuse, 0x1, !P0 ;  /* 0x000000012400780c */ /* 0x040fe40004721670 */
[----:B------:R-:W-:-:S02]  /*b150*/  ISETP.LT.OR P2, PT, R36, 0x21, !P0 ;  /* 0x000000212400780c */ /* 0x000fc40004741670 */
[----:B------:R-:W-:Y:S02]  /*b160*/  LOP3.LUT R16, R16, 0x7fffffff, RZ, 0xc0, !PT ;  /* 0x7fffffff10107812 */ /* 0x000fe400078ec0ff */
[----:B------:R-:W-:Y:S02]  /*b170*/  LOP3.LUT R17, R17, 0xfffffff7, RZ, 0xc0, !PT ;  /* 0xfffffff711117812 */ /* 0x000fe400078ec0ff */
[----:B------:R-:W-:Y:S02]  /*b180*/  @P3 LOP3.LUT R16, R16, 0x80000000, RZ, 0xfc, !PT ;  /* 0x8000000010103812 */ /* 0x000fe400078efcff */
[----:B------:R-:W-:Y:S02]  /*b190*/  LEA R0, R29, UR37, 0x1 ;  /* 0x000000251d007c11 */ /* 0x000fe4000f8e08ff */
[----:B------:R-:W-:Y:S02]  /*b1a0*/  LOP3.LUT R16, R16, 0xf7ffffff, RZ, 0xc0, !PT ;  /* 0xf7ffffff10107812 */ /* 0x000fe400078ec0ff */
[----:B------:R-:W-:-:S02]  /*b1b0*/  @P1 LOP3.LUT R17, R17, 0x8, RZ, 0xfc, !PT ;  /* 0x0000000811111812 */ /* 0x000fc400078efcff */
[----:B------:R-:W-:Y:S02]  /*b1c0*/  ISETP.LT.OR P1, PT, R36, 0x31, !P0 ;  /* 0x000000312400780c */ /* 0x000fe40004721670 */
[----:B------:R-:W-:Y:S02]  /*b1d0*/  ISETP.GT.AND P0, PT, R2, -0x1, PT ;  /* 0xffffffff0200780c */ /* 0x000fe40003f04270 */
[----:B------:R-:W-:Y:S02]  /*b1e0*/  @P2 LOP3.LUT R16, R16, 0x8000000, RZ, 0xfc, !PT ;  /* 0x0800000010102812 */ /* 0x000fe400078efcff */
[----:B------:R-:W-:Y:S02]  /*b1f0*/  ISETP.LT.OR P2, PT, R36, 0x11, P0 ;  /* 0x000000112400780c */ /* 0x000fe40000741670 */
[----:B------:R-:W-:Y:S02]  /*b200*/  LOP3.LUT R17, R17, 0xfff7ffff, RZ, 0xc0, !PT ;  /* 0xfff7ffff11117812 */ /* 0x000fe400078ec0ff */
[----:B------:R-:W-:-:S02]  /*b210*/  LOP3.LUT R16, R16, 0xbfffffff, RZ, 0xc0, !PT ;  /* 0xbfffffff10107812 */ /* 0x000fc400078ec0ff */
[C---:B------:R-:W-:Y:S02]  /*b220*/  ISETP.LT.OR P3, PT, R36.reuse, 0x1, P0 ;  /* 0x000000012400780c */ /* 0x040fe40000761670 */
[----:B------:R-:W-:Y:S02]  /*b230*/  @P1 LOP3.LUT R17, R17, 0x80000, RZ, 0xfc, !PT ;  /* 0x0008000011111812 */ /* 0x000fe400078efcff */
[C---:B------:R-:W-:Y:S02]  /*b240*/  ISETP.LT.OR P1, PT, R36.reuse, 0x21, P0 ;  /* 0x000000212400780c */ /* 0x040fe40000721670 */
[----:B------:R-:W-:Y:S02]  /*b250*/  ISETP.LT.OR P0, PT, R36, 0x31, P0 ;  /* 0x000000312400780c */ /* 0x000fe40000701670 */
[----:B------:R-:W-:Y:S02]  /*b260*/  @P2 LOP3.LUT R16, R16, 0x40000000, RZ, 0xfc, !PT ;  /* 0x4000000010102812 */ /* 0x000fe400078efcff */
[----:B------:R-:W-:-:S02]  /*b270*/  ISETP.GE.AND P2, PT, R19, R3, PT ;  /* 0x000000031300720c */ /* 0x000fc40003f46270 */
[----:B------:R-:W-:Y:S02]  /*b280*/  LOP3.LUT R16, R16, 0xfbffffff, RZ, 0xc0, !PT ;  /* 0xfbffffff10107812 */ /* 0x000fe400078ec0ff */
[----:B------:R-:W-:-:S03]  /*b290*/  LOP3.LUT R17, R17, 0xfffffffb, RZ, 0xc0, !PT ;  /* 0xfffffffb11117812 */ /* 0x000fc600078ec0ff */
[----:B------:R-:W-:Y:S02]  /*b2a0*/  @P1 LOP3.LUT R16, R16, 0x4000000, RZ, 0xfc, !PT ;  /* 0x0400000010101812 */ /* 0x000fe400078efcff */
[----:B------:R-:W-:Y:S02]  /*b2b0*/  @P3 LOP3.LUT R17, R17, 0x4, RZ, 0xfc, !PT ;  /* 0x0000000411113812 */ /* 0x000fe400078efcff */
[----:B------:R-:W-:Y:S02]  /*b2c0*/  ISETP.GE.AND P1, PT, R36, 0x1, PT ;  /* 0x000000012400780c */ /* 0x000fe40003f26270 */
[----:B------:R-:W-:Y:S02]  /*b2d0*/  LOP3.LUT R16, R16, 0xfffffffe, RZ, 0xc0, !PT ;  /* 0xfffffffe10107812 */ /* 0x000fe400078ec0ff */
[----:B------:R-:W-:Y:S02]  /*b2e0*/  LOP3.LUT R17, R17, 0xfffbffff, RZ, 0xc0, !PT ;  /* 0xfffbffff11117812 */ /* 0x000fe400078ec0ff */
[----:B------:R-:W-:-:S02]  /*b2f0*/  @P2 LOP3.LUT R16, R16, 0x1, RZ, 0xfc, !PT ;  /* 0x0000000110102812 */ /* 0x000fc400078efcff */
[----:B------:R-:W-:Y:S02]  /*b300*/  @P0 LOP3.LUT R17, R17, 0x40000, RZ, 0xfc, !PT ;  /* 0x0004000011110812 */ /* 0x000fe400078efcff */
[----:B------:R-:W-:Y:S02]  /*b310*/  ISETP.GE.AND P0, PT, R36, 0x11, PT ;  /* 0x000000112400780c */ /* 0x000fe40003f06270 */
[----:B------:R-:W-:Y:S02]  /*b320*/  LOP3.LUT R16, R16, 0xfffdffff, RZ, 0xc0, !PT ;  /* 0xfffdffff10107812 */ /* 0x000fe400078ec0ff */
[----:B------:R-:W-:Y:S02]  /*b330*/  ISETP.GE.AND P2, PT, R36, 0x21, PT ;  /* 0x000000212400780c */ /* 0x000fe40003f46270 */
[----:B------:R-:W-:Y:S02]  /*b340*/  @P1 LOP3.LUT R16, R16, 0x20000, RZ, 0xfc, !PT ;  /* 0x0002000010101812 */ /* 0x000fe400078efcff */
[----:B------:R-:W-:-:S02]  /*b350*/  ISETP.GE.AND P1, PT, R36, 0x31, PT ;  /* 0x000000312400780c */ /* 0x000fc40003f26270 */
        /* <DEDUP_REMOVED lines=9> */
.L_x_249:
[----:B------:R-:W2:Y:S01]  /*b3f0*/  LDL R2, [R1+0xc] ;  /* 0x00000c0001027983 */ /* 0x000ea20000100800 */
[----:B0-----:R-:W0:Y:S01]  /*b400*/  LDC R0, c[0x0][0xd38] ;  /* 0x00034e00ff007b82 */ /* 0x001e220000000800 */
        /* <DEDUP_REMOVED lines=23> */
[----:B0--3--:R-:W-:Y:S05]  /*b580*/  @!P0 BRA `(.L_x_213) ;  /* 0x0000000000408947 */ /* 0x009fea0003800000 */
[----:B------:R-:W-:Y:S01]  /*b590*/  MOV R2, 0x0 ;  /* 0x0000000000027802 */ /* 0x000fe20000000f00 */
[----:B------:R-:W-:Y:S01]  /*b5a0*/  ULDC.64 UR6, c[0x4][0x90] ;  /* 0x0100240000067ab9 */ /* 0x000fe20000000a00 */
[----:B------:R-:W-:Y:S01]  /*b5b0*/  ULDC.64 UR8, c[0x4][0x98] ;  /* 0x0100260000087ab9 */ /* 0x000fe20000000a00 */
[----:B------:R-:W-:Y:S01]  /*b5c0*/  ULDC.64 UR4, c[0x4][0x8] ;  /* 0x0100020000047ab9 */ /* 0x000fe20000000a00 */
[----:B------:R-:W-:Y:S02]  /*b5d0*/  IMAD.U32 R4, RZ, RZ, UR6 ;  /* 0x00000006ff047e24 */ /* 0x000fe4000f8e00ff */
[----:B------:R-:W0:Y:S01]  /*b5e0*/  LDC.64 R2, c[0x4][R2] ;  /* 0x0100000002027b82 */ /* 0x000e220000000a00 */
[----:B------:R-:W-:Y:S02]  /*b5f0*/  IMAD.U32 R5, RZ, RZ, UR7 ;  /* 0x00000007ff057e24 */ /* 0x000fe4000f8e00ff */
[----:B------:R-:W-:Y:S02]  /*b600*/  IMAD.U32 R6, RZ, RZ, UR8 ;  /* 0x00000008ff067e24 */ /* 0x000fe4000f8e00ff */
[----:B------:R-:W-:-:S02]  /*b610*/  IMAD.U32 R7, RZ, RZ, UR9 ;  /* 0x00000009ff077e24 */ /* 0x000fc4000f8e00ff */
[----:B------:R-:W-:Y:S02]  /*b620*/  IMAD.U32 R10, RZ, RZ, UR4 ;  /* 0x00000004ff0a7e24 */ /* 0x000fe4000f8e00ff */
[----:B------:R-:W-:Y:S02]  /*b630*/  IMAD.U32 R11, RZ, RZ, UR5 ;  /* 0x00000005ff0b7e24 */ /* 0x000fe4000f8e00ff */
[----:B------:R-:W-:Y:S02]  /*b640*/  IMAD.MOV.U32 R8, RZ, RZ, 0x70 ;  /* 0x00000070ff087424 */ /* 0x000fe400078e00ff */
[----:B------:R-:W-:Y:S02]  /*b650*/  IMAD.MOV.U32 R12, RZ, RZ, 0x1 ;  /* 0x00000001ff0c7424 */ /* 0x000fe400078e00ff */
[----:B------:R-:W-:-:S07]  /*b660*/  IMAD.MOV.U32 R13, RZ, RZ, RZ ;  /* 0x000000ffff0d7224 */ /* 0x000fce00078e00ff */
[----:B------:R-:W-:-:S07]  /*b670*/  LEPC R20, `(.L_x_213) ;  /* 0x000000001014794e */ /* 0x000fce0000000000 */
[----:B0----5:R-:W-:Y:S05]  /*b680*/  CALL.ABS.NOINC R2 ;  /* 0x0000000002007343 */ /* 0x021fea0003c00000 */
.L_x_213:
        /* <DEDUP_REMOVED lines=9> */
[----:B------:R-:W-:Y:S01]  /*b720*/  MOV R4, UR6 ;  /* 0x0000000600047c02 */ /* 0x000fe20008000f00 */
[----:B------:R-:W-:Y:S02]  /*b730*/  IMAD.U32 R5, RZ, RZ, UR7 ;  /* 0x00000007ff057e24 */ /* 0x000fe4000f8e00ff */
[----:B------:R-:W-:Y:S02]  /*b740*/  IMAD.U32 R6, RZ, RZ, UR8 ;  /* 0x00000008ff067e24 */ /* 0x000fe4000f8e00ff */
[----:B------:R-:W-:-:S02]  /*b750*/  IMAD.U32 R7, RZ, RZ, UR9 ;  /* 0x00000009ff077e24 */ /* 0x000fc4000f8e00ff */
[----:B------:R-:W-:Y:S02]  /*b760*/  IMAD.U32 R10, RZ, RZ, UR4 ;  /* 0x00000004ff0a7e24 */ /* 0x000fe4000f8e00ff */
[----:B------:R-:W-:Y:S02]  /*b770*/  IMAD.U32 R11, RZ, RZ, UR5 ;  /* 0x00000005ff0b7e24 */ /* 0x000fe4000f8e00ff */
[----:B------:R-:W-:Y:S02]  /*b780*/  IMAD.MOV.U32 R8, RZ, RZ, 0x70 ;  /* 0x00000070ff087424 */ /* 0x000fe400078e00ff */
[----:B------:R-:W-:Y:S02]  /*b790*/  IMAD.MOV.U32 R12, RZ, RZ, 0x1 ;  /* 0x00000001ff0c7424 */ /* 0x000fe400078e00ff */
[----:B0-----:R-:W-:-:S07]  /*b7a0*/  IMAD.MOV.U32 R13, RZ, RZ, RZ ;  /* 0x000000ffff0d7224 */ /* 0x001fce00078e00ff */
[----:B------:R-:W-:-:S07]  /*b7b0*/  LEPC R20, `(.L_x_215) ;  /* 0x000000001014794e */ /* 0x000fce0000000000 */
[----:B-1---5:R-:W-:Y:S05]  /*b7c0*/  CALL.ABS.NOINC R2 ;  /* 0x0000000002007343 */ /* 0x022fea0003c00000 */
.L_x_215:
[----:B------:R0:W1:Y:S01]  /*b7d0*/  LDC.64 R2, c[0x4][R19] ;  /* 0x0100000013027b82 */ /* 0x0000620000000a00 */
[----:B------:R-:W-:Y:S01]  /*b7e0*/  ULDC.64 UR6, c[0x4][0x90] ;  /* 0x0100240000067ab9 */ /* 0x000fe20000000a00 */
[----:B------:R-:W-:Y:S01]  /*b7f0*/  ULDC.64 UR8, c[0x4][0x98] ;  /* 0x0100260000087ab9 */ /* 0x000fe20000000a00 */
[----:B------:R-:W-:Y:S01]  /*b800*/  ULDC.64 UR4, c[0x4][0x18] ;  /* 0x0100060000047ab9 */ /* 0x000fe20000000a00 */
[----:B------:R-:W-:Y:S02]  /*b810*/  IMAD.U32 R4, RZ, RZ, UR6 ;  /* 0x00000006ff047e24 */ /* 0x000fe4000f8e00ff */
        /* <DEDUP_REMOVED lines=9> */
[----:B-1----:R-:W-:Y:S05]  /*b8b0*/  CALL.ABS.NOINC R2 ;  /* 0x0000000002007343 */ /* 0x002fea0003c00000 */
.L_x_214:
[----:B------:R-:W-:Y:S01]  /*b8c0*/  ULDC.64 UR4, c[0x0][0xaf0] ;  /* 0x0002bc0000047ab9 */ /* 0x000fe20000000a00 */
[--C-:B------:R-:W-:Y:S01]  /*b8d0*/  IMAD.MOV.U32 R28, RZ, RZ, R27.reuse ;  /* 0x000000ffff1c7224 */ /* 0x100fe200078e001b */
[----:B------:R-:W-:Y:S01]  /*b8e0*/  ISETP.NE.U32.AND P0, PT, RZ, UR4, PT ;  /* 0x00000004ff007c0c */ /* 0x000fe2000bf05070 */
[----:B------:R-:W0:Y:S01]  /*b8f0*/  LDC R10, c[0x0][0x430] ;  /* 0x00010c00ff0a7b82 */ /* 0x000e220000000800 */
[----:B------:R-:W-:Y:S01]  /*b900*/  IMAD.MOV R19, RZ, RZ, -R27 ;  /* 0x000000ffff137224 */ /* 0x000fe200078e0a1b */
        /* <DEDUP_REMOVED lines=8> */
.L_x_267:
[----:B------:R-:W2:Y:S01]  /*b990*/  LDL R0, [R1+0x24] ;  /* 0x0000240001007983 */ /* 0x000ea20000100800 */
[----:B------:R-:W-:Y:S01]  /*b9a0*/  ISETP.NE.AND P0, PT, R10, 0x1, PT ;  /* 0x000000010a00780c */ /* 0x000fe20003f05270 */
[----:B------:R-:W-:Y:S01]  /*b9b0*/  IMAD.MOV.U32 R35, RZ, RZ, RZ ;  /* 0x000000ffff237224 */ /* 0x000fe200078e00ff */
[C---:B------:R-:W-:Y:S02]  /*b9c0*/  LOP3.LUT P1, RZ, R16.reuse, 0x4000, RZ, 0xc0, !PT ;  /* 0x0000400010ff7812 */ /* 0x040fe4000782c0ff */
[----:B-----5:R-:W-:Y:S02]  /*b9d0*/  SHF.R.S32.HI R33, RZ, 0x1f, R28 ;  /* 0x0000001fff217819 */ /* 0x020fe4000001141c */
[----:B------:R-:W-:-:S07]  /*b9e0*/  LOP3.LUT R16, R16, 0xffffefff, RZ, 0xc0, !PT ;  /* 0xffffefff10107812 */ /* 0x000fce00078ec0ff */
[----:B------:R-:W0:Y:S01]  /*b9f0*/  @P0 LDC R5, c[0x0][0x434] ;  /* 0x00010d00ff050b82 */ /* 0x000e220000000800 */
[----:B------:R-:W-:-:S07]  /*ba00*/  @P0 LOP3.LUT R16, R16, 0x1000, RZ, 0xfc, !PT ;  /* 0x0000100010100812 */ /* 0x000fce00078efcff */
[----:B------:R-:W3:Y:S08]  /*ba10*/  @P0 LDC R7, c[0x0][0x438] ;  /* 0x00010e00ff070b82 */ /* 0x000ef00000000800 */
[----:B-1----:R-:W1:Y:S02]  /*ba20*/  @P1 LDC.64 R2, c[0x0][0x428] ;  /* 0x00010a00ff021b82 */ /* 0x002e640000000a00 */
[----:B-1----:R-:W-:-:S04]  /*ba30*/  @P1 IMAD R8, R33, R2, RZ ;  /* 0x0000000221081224 */ /* 0x002fc800078e02ff */
[----:B------:R-:W-:Y:S02]  /*ba40*/  @P1 IMAD R8, R28, R3, R8 ;  /* 0x000000031c081224 */ /* 0x000fe400078e0208 */
[----:B--2---:R-:W-:-:S04]  /*ba50*/  IMAD.IADD R0, R0, 0x1, R32 ;  /* 0x0000000100007824 */ /* 0x004fc800078e0220 */
[----:B0-----:R-:W-:-:S04]  /*ba60*/  @P0 IMAD.HI.U32 R4, R0, R5, RZ ;  /* 0x0000000500040227 */ /* 0x001fc800078e00ff */
[----:B------:R-:W-:Y:S01]  /*ba70*/  IMAD.MOV.U32 R6, RZ, RZ, R0 ;  /* 0x000000ffff067224 */ /* 0x000fe200078e0000 */
[----:B---3--:R-:W-:Y:S02]  /*ba80*/  @P0 SHF.R.U32.HI R6, RZ, R7, R4 ;  /* 0x00000007ff060219 */ /* 0x008fe40000011604 */
[----:B------:R-:W0:Y:S02]  /*ba90*/  @P1 LDC.64 R4, c[0x0][0x418] ;  /* 0x00010600ff041b82 */ /* 0x000e240000000a00 */
[----:B------:R-:W-:-:S03]  /*baa0*/  @P1 SHF.R.S32.HI R7, RZ, 0x1f, R6 ;  /* 0x0000001fff071819 */ /* 0x000fc60000011406 */
[----:B------:R-:W-:-:S04]  /*bab0*/  @P1 IMAD.WIDE.U32 R2, R28, R2, R6 ;  /* 0x000000021c021225 */ /* 0x000fc800078e0006 */
[----:B------:R-:W-:Y:S01]  /*bac0*/  @P1 IMAD.IADD R8, R3, 0x1, R8 ;  /* 0x0000000103081824 */ /* 0x000fe200078e0208 */
[----:B0-----:R-:W-:-:S04]  /*bad0*/  @P1 LEA R4, P0, R2, R4, 0x2 ;  /* 0x0000000402041211 */ /* 0x001fc800078010ff */
[----:B------:R-:W-:-:S05]  /*bae0*/  @P1 LEA.HI.X R5, R2, R5, R8, 0x2, P0 ;  /* 0x0000000502051211 */ /* 0x000fca00000f1408 */
[----:B------:R0:W5:Y:S01]  /*baf0*/  @P1 LDG.E R35, desc[UR42][R4.64] ;  /* 0x0000002a04231981 */ /* 0x000162000c1e1900 */
[----:B------:R-:W-:Y:S01]  /*bb00*/  IMAD.MOV R3, RZ, RZ, -R6 ;  /* 0x000000ffff037224 */ /* 0x000fe200078e0a06 */
[----:B------:R-:W-:Y:S02]  /*bb10*/  LOP3.LUT R9, R37, 0x2, RZ, 0xfc, !PT ;  /* 0x0000000225097812 */ /* 0x000fe400078efcff */
[----:B------:R-:W-:Y:S01]  /*bb20*/  LOP3.LUT R16, R16, 0xfffffbff, RZ, 0xc0, !PT ;  /* 0xfffffbff10107812 */ /* 0x000fe200078ec0ff */
[----:B------:R-:W-:Y:S01]  /*bb30*/  IMAD R0, R10, R3, R0 ;  /* 0x000000030a007224 */ /* 0x000fe200078e0200 */
[----:B------:R-:W-:Y:S02]  /*bb40*/  ISETP.NE.AND P0, PT, R9, 0x3, PT ;  /* 0x000000030900780c */ /* 0x000fe40003f05270 */
[----:B------:R-:W-:Y:S02]  /*bb50*/  SHF.R.S32.HI R26, RZ, 0x1f, R19 ;  /* 0x0000001fff1a7819 */ /* 0x000fe40000011413 */
[----:B------:R0:W-:Y:S09]  /*bb60*/  STL [R1], R0 ;  /* 0x0000000001007387 */ /* 0x0001f20000100800 */
[----:B------:R-:W-:Y:S01]  /*bb70*/  @P0 LOP3.LUT R16, R16, 0x400, RZ, 0xfc, !PT ;  /* 0x0000040010100812 */ /* 0x000fe200078efcff */
[----:B0-----:R-:W-:Y:S06]  /*bb80*/  @!P0 BRA `(.L_x_217) ;  /* 0x0000000000048947 */ /* 0x001fec0003800000 */
[----:B------:R-:W-:Y:S01]  /*bb90*/  BPT.TRAP 0x1 ;  /* 0x000000040000795c */ /* 0x000fe20000300000 */
.L_x_217:
[----:B------:R-:W-:Y:S01]  /*bba0*/  LEA R25, R18, UR37, 0x3 ;  /* 0x0000002512197c11 */ /* 0x000fe2000f8e18ff */
[----:B------:R-:W-:Y:S01]  /*bbb0*/  BSSY B0, `(.L_x_218) ;  /* 0x0000004000007945 */ /* 0x000fe20003800000 */
[----:B------:R-:W-:-:S04]  /*bbc0*/  SHF.L.U32 R0, R23, 0x1f, RZ ;  /* 0x0000001f17007819 */ /* 0x000fc800000006ff */
[----:B------:R-:W0:Y:S02]  /*bbd0*/  SYNCS.PHASECHK.TRANS64.TRYWAIT P0, [R25+URZ+0x38840], R0 ;  /* 0x03884000190075a7 */ /* 0x000e24000800017f */
[----:B0-----:R-:W-:Y:S05]  /*bbe0*/  @!P0 BRA `(.L_x_219) ;  /* 0x0000003800148947 */ /* 0x001fea0003800000 */
.L_x_268:
[----:B------:R-:W-:Y:S05]  /*bbf0*/  BSYNC B0 ;  /* 0x0000000000007941 */ /* 0x000fea0003800000 */
.L_x_218:
[----:B------:R-:W0:Y:S01]  /*bc00*/  LDL R2, [R1] ;  /* 0x0000000001027983 */ /* 0x000e220000100800 */
[----:B------:R-:W-:Y:S01]  /*bc10*/  ULDC.64 UR4, c[0x0][0x300] ;  /* 0x0000c00000047ab9 */ /* 0x000fe20000000a00 */
[----:B-----5:R-:W-:Y:S01]  /*bc20*/  SHF.R.S32.HI R4, RZ, 0x1f, R35 ;  /* 0x0000001fff047819 */ /* 0x020fe20000011423 */
[----:B------:R-:W-:Y:S01]  /*bc30*/  IMAD R5, R18, 0x1000, R29 ;  /* 0x0000100012057824 */ /* 0x000fe200078e021d */
[----:B------:R-:W1:Y:S01]  /*bc40*/  S2R R7, SR_TID.X ;  /* 0x0000000000077919 */ /* 0x000e620000002100 */
[----:B------:R-:W-:Y:S01]  /*bc50*/  LOP3.LUT P1, RZ, R16, 0x1, RZ, 0xc0, !PT ;  /* 0x0000000110ff7812 */ /* 0x000fe2000782c0ff */
[----:B-1----:R-:W-:-:S05]  /*bc60*/  IMAD.SHL.U32 R7, R7, 0x8, RZ ;  /* 0x0000000807077824 */ /* 0x002fca00078e00ff */
[----:B------:R-:W-:Y:S02]  /*bc70*/  LOP3.LUT R7, R7, 0x38, RZ, 0xc0, !PT ;  /* 0x0000003807077812 */ /* 0x000fe400078ec0ff */
[----:B0-----:R-:W-:-:S05]  /*bc80*/  SHF.R.S32.HI R0, RZ, 0x1f, R2 ;  /* 0x0000001fff007819 */ /* 0x001fca0000011402 */
[----:B------:R0:W-:Y:S04]  /*bc90*/  STL [R1+0x14], R0 ;  /* 0x0000140001007387 */ /* 0x0001e80000100800 */
[----:B------:R1:W-:Y:S01]  /*bca0*/  STL [R1+0x18], R4 ;  /* 0x0000180401007387 */ /* 0x0003e20000100800 */
[----:B0-----:R-:W-:-:S04]  /*bcb0*/  IMAD R0, R0, UR4, RZ ;  /* 0x0000000400007c24 */ /* 0x001fc8000f8e02ff */
        /* <DEDUP_REMOVED lines=12> */
[----:B------:R-:W-:-:S03]  /*bd80*/  ULDC.64 UR4, c[0x0][0x2e8] ;  /* 0x0000ba0000047ab9 */ /* 0x000fc60000000a00 */
[----:B-1----:R-:W-:Y:S01]  /*bd90*/  IMAD.IADD R4, R3, 0x1, R0 ;  /* 0x0000000103047824 */ /* 0x002fe200078e0200 */
[----:B------:R-:W-:Y:S01]  /*bda0*/  LEA R0, P0, R2, UR4, 0x1 ;  /* 0x0000000402007c11 */ /* 0x000fe2000f8008ff */
[----:B------:R-:W-:-:S03]  /*bdb0*/  UMOV UR4, 0xffffffff ;  /* 0xffffffff00047882 */ /* 0x000fc60000000000 */
[----:B------:R-:W-:Y:S01]  /*bdc0*/  LEA.HI.X R4, R2, UR5, R4, 0x1, P0 ;  /* 0x0000000502047c11 */ /* 0x000fe200080f0c04 */
[----:B------:R-:W-:Y:S08]  /*bdd0*/  BRA.DIV UR4, `(.L_x_220) ;  /* 0x0000003604ac7947 */ /* 0x000ff0000b800000 */
[----:B------:R-:W0:Y:S01]  /*bde0*/  SHFL.IDX PT, R3, R0, RZ, 0x181f ;  /* 0x00181fff00037589 */ /* 0x000e2200000e0000 */
[C---:B------:R-:W-:Y:S02]  /*bdf0*/  ISETP.GE.AND P2, PT, R36.reuse, 0x1, PT ;  /* 0x000000012400780c */ /* 0x040fe40003f46270 */
[----:B------:R-:W-:Y:S01]  /*be00*/  ISETP.GE.AND P3, PT, R36, 0x11, PT ;  /* 0x000000112400780c */ /* 0x000fe20003f66270 */
[----:B------:R-:W1:Y:S10]  /*be10*/  SHFL.IDX PT, R2, R4, RZ, 0x181f ;  /* 0x00181fff04027589 */ /* 0x000e7400000e0000 */
[----:B------:R-:W-:-:S02]  /*be20*/  @P2 LEA R6, R5, UR37, 0x1 ;  /* 0x0000002505062c11 */ /* 0x000fc4000f8e08ff */
[----:B0-----:R-:W-:-:S05]  /*be30*/  @P2 LEA R3, P0, R7, R3, 0x1 ;  /* 0x0000000307032211 */ /* 0x001fca00078008ff */
[----:B-1----:R-:W-:-:S05]  /*be40*/  @P2 IMAD.X R2, RZ, RZ, R2, P0 ;  /* 0x000000ffff022224 */ /* 0x002fca00000e0602 */
[----:B------:R-:W-:-:S04]  /*be50*/  @P2 LOP3.LUT R3, R3, R2, RZ, 0x3c, !PT ;  /* 0x0000000203032212 */ /* 0x000fc800078e3cff */
[----:B------:R-:W-:-:S04]  /*be60*/  @P2 LOP3.LUT R2, R3, R2, RZ, 0x3c, !PT ;  /* 0x0000000203022212 */ /* 0x000fc800078e3cff */
[----:B------:R-:W-:-:S05]  /*be70*/  @P2 LOP3.LUT R3, R3, R2, RZ, 0x3c, !PT ;  /* 0x0000000203032212 */ /* 0x000fca00078e3cff */
[----:B------:R-:W-:Y:S01]  /*be80*/  @!PT LDS RZ, [RZ] ;  /* 0x00000000fffff984 */ /* 0x000fe20000000800 */
[----:B------:R0:W-:Y:S01]  /*be90*/  @P2 LDGSTS.E.BYPASS.LTC128B.128 [R6+0x22400], desc[UR42][R2.64], !P1 ;  /* 0x2240000002062fae */ /* 0x0001e2000c901d6a */
[----:B------:R-:W-:-:S03]  /*bea0*/  ISETP.GE.AND P2, PT, R36, 0x21, PT ;  /* 0x000000212400780c */ /* 0x000fc60003f46270 */
[----:B0-----:R-:W0:Y:S01]  /*beb0*/  SHFL.IDX PT, R3, R0, 0x1, 0x181f ;  /* 0x00381f0000037f89 */ /* 0x001e2200000e0000 */
[----:B------:R-:W-:-:S03]  /*bec0*/  @P3 LEA R6, R5, UR37, 0x1 ;  /* 0x0000002505063c11 */ /* 0x000fc6000f8e08ff */
[----:B------:R-:W1:Y:S01]  /*bed0*/  SHFL.IDX PT, R2, R4, 0x1, 0x181f ;  /* 0x00381f0004027f89 */ /* 0x000e6200000e0000 */
[----:B0-----:R-:W-:-:S05]  /*bee0*/  @P3 LEA R3, P0, R7, R3, 0x1 ;  /* 0x0000000307033211 */ /* 0x001fca00078008ff */
[----:B-1----:R-:W-:-:S05]  /*bef0*/  @P3 IMAD.X R2, RZ, RZ, R2, P0 ;  /* 0x000000ffff023224 */ /* 0x002fca00000e0602 */
[----:B------:R-:W-:-:S04]  /*bf00*/  @P3 LOP3.LUT R3, R3, R2, RZ, 0x3c, !PT ;  /* 0x0000000203033212 */ /* 0x000fc800078e3cff */
[----:B------:R-:W-:-:S04]  /*bf10*/  @P3 LOP3.LUT R2, R3, R2, RZ, 0x3c, !PT ;  /* 0x0000000203023212 */ /* 0x000fc800078e3cff */
[----:B------:R-:W-:-:S05]  /*bf20*/  @P3 LOP3.LUT R3, R3, R2, RZ, 0x3c, !PT ;  /* 0x0000000203033212 */ /* 0x000fca00078e3cff */
[----:B------:R0:W-:Y:S04]  /*bf30*/  @P3 LDGSTS.E.BYPASS.LTC128B.128 [R6+0x22c00], desc[UR42][R2.64], !P1 ;  /* 0x22c0000002063fae */ /* 0x0001e8000c901d6a */
[----:B0-----:R-:W0:Y:S01]  /*bf40*/  SHFL.IDX PT, R3, R0, 0x2, 0x181f ;  /* 0x00581f0000037f89 */ /* 0x001e2200000e0000 */
[----:B------:R-:W-:-:S03]  /*bf50*/  @P2 LEA R6, R5, UR37, 0x1 ;  /* 0x0000002505062c11 */ /* 0x000fc6000f8e08ff */
[----:B------:R-:W1:Y:S04]  /*bf60*/  SHFL.IDX PT, R2, R4, 0x2, 0x181f ;  /* 0x00581f0004027f89 */ /* 0x000e6800000e0000 */
[----:B------:R-:W2:Y:S04]  /*bf70*/  SHFL.IDX PT, R4, R4, 0x3, 0x181f ;  /* 0x00781f0004047f89 */ /* 0x000ea800000e0000 */
[----:B------:R-:W3:Y:S01]  /*bf80*/  SHFL.IDX PT, R0, R0, 0x3, 0x181f ;  /* 0x00781f0000007f89 */ /* 0x000ee200000e0000 */
[----:B0-----:R-:W-:-:S05]  /*bf90*/  @P2 LEA R3, P0, R7, R3, 0x1 ;  /* 0x0000000307032211 */ /* 0x001fca00078008ff */
[----:B-1----:R-:W-:-:S05]  /*bfa0*/  @P2 IMAD.X R2, RZ, RZ, R2, P0 ;  /* 0x000000ffff022224 */ /* 0x002fca00000e0602 */
[----:B------:R-:W-:-:S04]  /*bfb0*/  @P2 LOP3.LUT R3, R3, R2, RZ, 0x3c, !PT ;  /* 0x0000000203032212 */ /* 0x000fc800078e3cff */
[----:B------:R-:W-:-:S04]  /*bfc0*/  @P2 LOP3.LUT R2, R3, R2, RZ, 0x3c, !PT ;  /* 0x0000000203022212 */ /* 0x000fc800078e3cff */
[----:B------:R-:W-:-:S05]  /*bfd0*/  @P2 LOP3.LUT R3, R3, R2, RZ, 0x3c, !PT ;  /* 0x0000000203032212 */ /* 0x000fca00078e3cff */
[----:B--23--:R1:W-:Y:S02]  /*bfe0*/  @P2 LDGSTS.E.BYPASS.LTC128B.128 [R6+0x23400], desc[UR42][R2.64], !P1 ;  /* 0x2340000002062fae */ /* 0x00c3e4000c901d6a */
.L_x_278:
[----:B------:R-:W-:-:S13]  /*bff0*/  ISETP.GE.AND P2, PT, R36, 0x31, PT ;  /* 0x000000312400780c */ /* 0x000fda0003f46270 */
[----:B01----:R-:W-:Y:S02]  /*c000*/  @P2 LEA R2, P0, R7, R0, 0x1 ;  /* 0x0000000007022211 */ /* 0x003fe400078008ff */
[----:B------:R-:W-:-:S03]  /*c010*/  @P2 LEA R5, R5, UR37, 0x1 ;  /* 0x0000002505052c11 */ /* 0x000fc6000f8e08ff */
[----:B------:R-:W-:Y:S01]  /*c020*/  @P2 IMAD.X R3, RZ, RZ, R4, P0 ;  /* 0x000000ffff032224 */ /* 0x000fe200000e0604 */
[----:B------:R-:W-:-:S04]  /*c030*/  PLOP3.LUT P0, PT, PT, PT, PT, 0x80, 0x0 ;  /* 0x000000000000781c */ /* 0x000fc80003f0f070 */
[----:B------:R-:W-:Y:S01]  /*c040*/  @!PT LDS RZ, [RZ] ;  /* 0x00000000fffff984 */ /* 0x000fe20000000800 */
[----:B------:R-:W-:Y:S01]  /*c050*/  @!PT LDS RZ, [RZ] ;  /* 0x00000000fffff984 */ /* 0x000fe20000000800 */
[----:B------:R-:W-:Y:S01]  /*c060*/  @!PT LDS RZ, [RZ] ;  /* 0x00000000fffff984 */ /* 0x000fe20000000800 */
[----:B------:R0:W-:Y:S01]  /*c070*/  @P2 LDGSTS.E.BYPASS.LTC128B.128 [R5+0x23c00], desc[UR42][R2.64], !P1 ;  /* 0x23c0000002052fae */ /* 0x0001e2000c901d6a */
[----:B------:R-:W-:-:S08]  /*c080*/  NOP ;  /* 0x0000000000007918 */ /* 0x000fd00000000000 */
.L_x_221:
[----:B------:R-:W-:Y:S02]  /*c090*/  PLOP3.LUT P1, PT, P1, P0, PT, 0xa2, 0x0 ;  /* 0x000000000000781c */ /* 0x000fe40000f21472 */
[----:B------:R-:W-:-:S08]  /*c0a0*/  @P0 R2UR P1, UR4, R25 ;  /* 0x00000000190402ca */ /* 0x000fd00000020000 */
[----:B------:R-:W-:-:S05]  /*c0b0*/  @P0 PLOP3.LUT P0, PT, P1, PT, PT, 0x80, 0x0 ;  /* 0x000000000000081c */ /* 0x000fca0000f0f070 */
[----:B------:R-:W-:Y:S01]  /*c0c0*/  @!P1 SYNCS.ARRIVE.TRANS64.RED.A0T1 RZ, [UR4+0x38830], RZ ;  /* 0x038830ffffff99a7 */ /* 0x000fe20008200404 */
[----:B------:R-:W-:Y:S07]  /*c0d0*/  @!P1 ARRIVES.LDGSTSBAR.64.TRANSCNT [UR4+0x38830] ;  /* 0x03883000ff0099b0 */ /* 0x000fee0008000a84 */
[----:B------:R-:W-:Y:S05]  /*c0e0*/  @P0 BRA.U.ANY `(.L_x_221) ;  /* 0xfffffffd00e80947 */ /* 0x000fea000393ffff */
[----:B------:R-:W-:Y:S01]  /*c0f0*/  NOP ;  /* 0x0000000000007918 */ /* 0x000fe20000000000 */
[----:B------:R-:W-:-:S04]  /*c100*/  LOP3.LUT R0, R37, 0x2, RZ, 0xfc, !PT ;  /* 0x0000000225007812 */ /* 0x000fc800078efcff */
[----:B------:R-:W-:-:S13]  /*c110*/  ISETP.NE.AND P2, PT, R0, 0x3, PT ;  /* 0x000000030000780c */ /* 0x000fda0003f45270 */
[----:B------:R-:W-:Y:S05]  /*c120*/  @!P2 BRA `(.L_x_222) ;  /* 0x000000000004a947 */ /* 0x000fea0003800000 */
[----:B------:R-:W-:Y:S01]  /*c130*/  BPT.TRAP 0x1 ;  /* 0x000000040000795c */ /* 0x000fe20000300000 */
.L_x_222:
[----:B------:R1:W-:Y:S02]  /*c140*/  SYNCS.ARRIVE.TRANS64.A1T0 RZ, [R25+URZ+0x38830], RZ ;  /* 0x038830ff19ff79a7 */ /* 0x0003e4000810003f */
[----:B------:R-:W-:Y:S05]  /*c150*/  WARPSYNC.ALL ;  /* 0x0000000000007948 */ /* 0x000fea0003800000 */
[----:B------:R-:W-:Y:S01]  /*c160*/  UIADD3 UR4, UR37, 0x20400, URZ ;  /* 0x0002040025047890 */ /* 0x000fe2000fffe03f */
[----:B------:R-:W-:-:S03]  /*c170*/  SHF.R.S32.HI R0, RZ, 0x1f, R27 ;  /* 0x0000001fff007819 */ /* 0x000fc6000001141b */
[----:B------:R-:W-:Y:S02]  /*c180*/  ULOP3.LUT UP0, URZ, UR4, 0x3ff, URZ, 0xc0, !UPT ;  /* 0x000003ff043f7892 */ /* 0x000fe4000f80c03f */
[----:B------:R2:W-:Y:S01]  /*c190*/  STL [R1+0x10], R0 ;  /* 0x0000100001007387 */ /* 0x0005e20000100800 */
[----:B------:R-:W-:Y:S03]  /*c1a0*/  BAR.SYNC.DEFER_BLOCKING 0x8, 0x100 ;  /* 0x0204000000007b1d */ /* 0x000fe60000010000 */
[----:B------:R-:W-:-:S13]  /*c1b0*/  PLOP3.LUT P0, PT, PT, PT, UP0, 0x80, 0x0 ;  /* 0x000000000000781c */ /* 0x000fda0003f0f008 */
[----:B--2---:R-:W-:Y:S05]  /*c1c0*/  @!P0 BRA `(.L_x_223) ;  /* 0x0000000000408947 */ /* 0x004fea0003800000 */
[----:B0-----:R-:W-:Y:S01]  /*c1d0*/  MOV R2, 0x0 ;  /* 0x0000000000027802 */ /* 0x001fe20000000f00 */
        /* <DEDUP_REMOVED lines=14> */
[----:B01----:R-:W-:Y:S05]  /*c2c0*/  CALL.ABS.NOINC R2 ;  /* 0x0000000002007343 */ /* 0x003fea0003c00000 */
.L_x_223:
[----:B0-----:R-:W2:Y:S01]  /*c2d0*/  LDL R2, [R1+0x10] ;  /* 0x0000100001027983 */ /* 0x001ea20000100800 */
[----:B------:R-:W0:Y:S03]  /*c2e0*/  LDC R3, c[0x0][0x448] ;  /* 0x00011200ff037b82 */ /* 0x000e260000000800 */
[----:B------:R-:W3:Y:S01]  /*c2f0*/  LDL R21, [R1+0xc] ;  /* 0x00000c0001157983 */ /* 0x000ee20000100800 */
[----:B------:R-:W-:Y:S01]  /*c300*/  IMAD.MOV R5, RZ, RZ, -R34 ;  /* 0x000000ffff057224 */ /* 0x000fe200078e0a22 */
[----:B------:R-:W-:Y:S01]  /*c310*/  ULDC UR4, c[0x0][0xd38] ;  /* 0x00034e0000047ab9 */ /* 0x000fe20000000800 */
[----:B------:R-:W-:Y:S01]  /*c320*/  LOP3.LUT R16, R16, 0xffffdfff, RZ, 0xc0, !PT ;  /* 0xffffdfff10107812 */ /* 0x000fe200078ec0ff */
[----:B------:R-:W4:Y:S01]  /*c330*/  S2R R9, SR_TID.X ;  /* 0x0000000000097919 */ /* 0x000f220000002100 */
[----:B------:R-:W-:Y:S01]  /*c340*/  LEA R8, R29, UR37, 0x1 ;  /* 0x000000251d087c11 */ /* 0x000fe2000f8e08ff */
[----:B------:R-:W5:Y:S01]  /*c350*/  S2R R10, SR_TID.X ;  /* 0x00000000000a7919 */ /* 0x000f620000002100 */
[----:B0-----:R-:W-:-:S13]  /*c360*/  ISETP.NE.AND P0, PT, R3, 0x1, PT ;  /* 0x000000010300780c */ /* 0x001fda0003f05270 */
[----:B------:R-:W0:Y:S01]  /*c370*/  @P0 LDC R0, c[0x0][0x450] ;  /* 0x00011400ff000b82 */ /* 0x000e220000000800 */
[----:B------:R-:W-:Y:S01]  /*c380*/  @P0 LOP3.LUT R16, R16, 0x2000, RZ, 0xfc, !PT ;  /* 0x0000200010100812 */ /* 0x000fe200078efcff */
[----:B----4-:R-:W-:-:S03]  /*c390*/  IMAD.SHL.U32 R9, R9, 0x8, RZ ;  /* 0x0000000809097824 */ /* 0x010fc600078e00ff */
[----:B------:R-:W-:Y:S02]  /*c3a0*/  LOP3.LUT P1, RZ, R16, 0x1000000, RZ, 0xc0, !PT ;  /* 0x0100000010ff7812 */ /* 0x000fe4000782c0ff */
[----:B-----5:R-:W-:Y:S02]  /*c3b0*/  SHF.R.U32.HI R10, RZ, 0x3, R10 ;  /* 0x00000003ff0a7819 */ /* 0x020fe4000001160a */
[----:B------:R-:W-:Y:S02]  /*c3c0*/  LOP3.LUT R9, R9, 0x38, RZ, 0xc0, !PT ;  /* 0x0000003809097812 */ /* 0x000fe400078ec0ff */
[----:B------:R-:W-:Y:S01]  /*c3d0*/  LOP3.LUT R10, R10, 0xf, RZ, 0xc0, !PT ;  /* 0x0000000f0a0a7812 */ /* 0x000fe200078ec0ff */
[----:B--2---:R-:W-:Y:S02]  /*c3e0*/  IMAD.MOV.U32 R20, RZ, RZ, R2 ;  /* 0x000000ffff147224 */ /* 0x004fe400078e0002 */
[----:B------:R-:W2:Y:S01]  /*c3f0*/  @P0 LDC R2, c[0x0][0x44c] ;  /* 0x00011300ff020b82 */ /* 0x000ea20000000800 */
[----:B---3--:R-:W-:Y:S01]  /*c400*/  IMAD R5, R5, UR4, R21 ;  /* 0x0000000405057c24 */ /* 0x008fe2000f8e0215 */
[----:B------:R-:W-:-:S02]  /*c410*/  ULDC.64 UR4, c[0x0][0x2d8] ;  /* 0x0000b60000047ab9 */ /* 0x000fc40000000a00 */
[----:B------:R-:W-:Y:S02]  /*c420*/  IMAD R6, R26, UR4, RZ ;  /* 0x000000041a067c24 */ /* 0x000fe4000f8e02ff */
[----:B------:R-:W-:Y:S02]  /*c430*/  IMAD R34, R5, 0x40, R24 ;  /* 0x0000004005227824 */ /* 0x000fe400078e0218 */
[----:B------:R-:W-:Y:S02]  /*c440*/  IMAD R6, R19, UR5, R6 ;  /* 0x0000000513067c24 */ /* 0x000fe4000f8e0206 */
[----:B------:R-:W-:Y:S02]  /*c450*/  IMAD.MOV.U32 R4, RZ, RZ, R34 ;  /* 0x000000ffff047224 */ /* 0x000fe400078e0022 */
[----:B--2---:R-:W-:-:S05]  /*c460*/  @P0 IMAD.HI.U32 R2, R34, R2, RZ ;  /* 0x0000000222020227 */ /* 0x004fca00078e00ff */
[----:B0-----:R-:W-:-:S05]  /*c470*/  @P0 SHF.R.U32.HI R4, RZ, R0, R2 ;  /* 0x00000000ff040219 */ /* 0x001fca0000011602 */
[----:B------:R-:W-:-:S04]  /*c480*/  IMAD.MOV R0, RZ, RZ, -R4 ;  /* 0x000000ffff007224 */ /* 0x000fc800078e0a04 */
[----:B------:R-:W-:Y:S02]  /*c490*/  IMAD R0, R3, R0, R34 ;  /* 0x0000000003007224 */ /* 0x000fe400078e0222 */
[----:B------:R-:W-:Y:S01]  /*c4a0*/  IMAD.WIDE.U32 R2, R19, UR4, RZ ;  /* 0x0000000413027c25 */ /* 0x000fe2000f8e00ff */
[----:B------:R-:W-:-:S03]  /*c4b0*/  ULDC.64 UR4, c[0x0][0x2e0] ;  /* 0x0000b80000047ab9 */ /* 0x000fc60000000a00 */
[----:B------:R-:W-:Y:S02]  /*c4c0*/  IMAD.IADD R3, R3, 0x1, R6 ;  /* 0x0000000103037824 */ /* 0x000fe400078e0206 */
[----:B------:R-:W-:Y:S02]  /*c4d0*/  IMAD R6, R20, UR4, RZ ;  /* 0x0000000414067c24 */ /* 0x000fe4000f8e02ff */
[----:B------:R-:W-:-:S04]  /*c4e0*/  IMAD.WIDE.U32 R2, R27, UR4, R2 ;  /* 0x000000041b027c25 */ /* 0x000fc8000f8e0002 */
[----:B------:R-:W-:Y:S01]  /*c4f0*/  IMAD R6, R27, UR5, R6 ;  /* 0x000000051b067c24 */ /* 0x000fe2000f8e0206 */
[----:B------:R-:W-:-:S03]  /*c500*/  ULDC.64 UR4, c[0x0][0x2d0] ;  /* 0x0000b40000047ab9 */ /* 0x000fc60000000a00 */
[----:B------:R-:W-:Y:S01]  /*c510*/  IMAD.IADD R3, R3, 0x1, R6 ;  /* 0x0000000103037824 */ /* 0x000fe200078e0206 */
[----:B------:R-:W-:Y:S01]  /*c520*/  SHF.R.S32.HI R6, RZ, 0x1f, R4 ;  /* 0x0000001fff067819 */ /* 0x000fe20000011404 */
[----:B------:R-:W-:-:S04]  /*c530*/  IMAD.WIDE.U32 R2, R4, UR4, R2 ;  /* 0x0000000404027c25 */ /* 0x000fc8000f8e0002 */
[----:B------:R-:W-:-:S04]  /*c540*/  IMAD R6, R6, UR4, RZ ;  /* 0x0000000406067c24 */ /* 0x000fc8000f8e02ff */
        /* <DEDUP_REMOVED lines=14> */
[----:B------:R-:W-:Y:S02]  /*c630*/  LEA R5, R5, R10, 0x6 ;  /* 0x0000000a05057211 */ /* 0x000fe400078e30ff */
[----:B------:R-:W-:Y:S01]  /*c640*/  LOP3.LUT R16, R16, 0xfffffeff, RZ, 0xc0, !PT ;  /* 0xfffffeff10107812 */ /* 0x000fe200078ec0ff */
[----:B------:R-:W2:Y:S01]  /*c650*/  SHFL.IDX PT, R3, R2, RZ, 0x181f ;  /* 0x00181fff02037589 */ /* 0x000ea200000e0000 */
[----:B------:R-:W-:-:S13]  /*c660*/  ISETP.GE.AND P2, PT, R5, UR36, PT ;  /* 0x0000002405007c0c */ /* 0x000fda000bf46270 */
[----:B------:R-:W-:-:S04]  /*c670*/  @P2 LOP3.LUT R16, R16, 0x100, RZ, 0xfc, !PT ;  /* 0x0000010010102812 */ /* 0x000fc800078efcff */
[----:B------:R-:W-:Y:S02]  /*c680*/  LOP3.LUT R16, R16, 0xffffff7f, RZ, 0xc0, !PT ;  /* 0xffffff7f10107812 */ /* 0x000fe400078ec0ff */
[----:B0-----:R-:W-:-:S05]  /*c690*/  @!P2 LEA R4, P0, R9, R4, 0x1 ;  /* 0x000000040904a211 */ /* 0x001fca00078008ff */
[----:B--2---:R-:W-:Y:S02]  /*c6a0*/  @!P2 IMAD.X R3, RZ, RZ, R3, P0 ;  /* 0x000000ffff03a224 */ /* 0x004fe400000e0603 */
[----:B------:R-:W-:Y:S02]  /*c6b0*/  @!P2 IMAD.MOV.U32 R6, RZ, RZ, R4 ;  /* 0x000000ffff06a224 */ /* 0x000fe400078e0004 */
[----:B------:R-:W-:Y:S02]  /*c6c0*/  @!P2 IMAD.MOV.U32 R7, RZ, RZ, R3 ;  /* 0x000000ffff07a224 */ /* 0x000fe400078e0003 */
[----:B------:R-:W-:-:S03]  /*c6d0*/  VIADD R3, R5, 0x10 ;  /* 0x0000001005037836 */ /* 0x000fc60000000000 */
[----:B------:R-:W-:Y:S01]  /*c6e0*/  @!PT LDS RZ, [RZ] ;  /* 0x00000000fffff984 */ /* 0x000fe20000000800 */
[----:B------:R0:W-:Y:S02]  /*c6f0*/  @!P2 LDGSTS.E.BYPASS.LTC128B.128 [R8+0x20400], desc[UR42][R6.64], !P1 ;  /* 0x204000000608afae */ /* 0x0001e4000c901d6a */
[----:B------:R-:W-:Y:S02]  /*c700*/  ISETP.GE.AND P2, PT, R3, UR36, PT ;  /* 0x0000002403007c0c */ /* 0x000fe4000bf46270 */
[----:B------:R-:W-:Y:S04]  /*c710*/  SHFL.IDX PT, R3, R2, 0x1, 0x181f ;  /* 0x00381f0002037f89 */ /* 0x000fe800000e0000 */
[----:B0-----:R-:W0:Y:S07]  /*c720*/  SHFL.IDX PT, R6, R0, 0x1, 0x181f ;  /* 0x00381f0000067f89 */ /* 0x001e2e00000e0000 */
[----:B------:R-:W-:-:S04]  /*c730*/  @P2 LOP3.LUT R16, R16, 0x80, RZ, 0xfc, !PT ;  /* 0x0000008010102812 */ /* 0x000fc800078efcff */
[----:B------:R-:W-:Y:S02]  /*c740*/  LOP3.LUT R16, R16, 0xffffffbf, RZ, 0xc0, !PT ;  /* 0xffffffbf10107812 */ /* 0x000fe400078ec0ff */
[----:B0-----:R-:W-:-:S05]  /*c750*/  @!P2 LEA R6, P0, R9, R6, 0x1 ;  /* 0x000000060906a211 */ /* 0x001fca00078008ff */
[----:B------:R-:W-:-:S04]  /*c760*/  @!P2 IMAD.X R3, RZ, RZ, R3, P0 ;  /* 0x000000ffff03a224 */ /* 0x000fc800000e0603 */
[----:B------:R-:W-:Y:S02]  /*c770*/  @!P2 IMAD.MOV.U32 R7, RZ, RZ, R3 ;  /* 0x000000ffff07a224 */ /* 0x000fe400078e0003 */
[----:B------:R-:W-:-:S03]  /*c780*/  VIADD R3, R5, 0x20 ;  /* 0x0000002005037836 */ /* 0x000fc60000000000 */
[----:B------:R0:W-:Y:S02]  /*c790*/  @!P2 LDGSTS.E.BYPASS.LTC128B.128 [R8+0x20c00], desc[UR42][R6.64], !P1 ;  /* 0x20c000000608afae */ /* 0x0001e4000c901d6a */
[----:B------:R-:W-:Y:S02]  /*c7a0*/  ISETP.GE.AND P2, PT, R3, UR36, PT ;  /* 0x0000002403007c0c */ /* 0x000fe4000bf46270 */
[----:B------:R-:W-:Y:S04]  /*c7b0*/  SHFL.IDX PT, R3, R2, 0x2, 0x181f ;  /* 0x00581f0002037f89 */ /* 0x000fe800000e0000 */
[----:B0-----:R-:W0:Y:S07]  /*c7c0*/  SHFL.IDX PT, R6, R0, 0x2, 0x181f ;  /* 0x00581f0000067f89 */ /* 0x001e2e00000e0000 */
[----:B------:R-:W-:Y:S01]  /*c7d0*/  @P2 LOP3.LUT R16, R16, 0x40, RZ, 0xfc, !PT ;  /* 0x0000004010102812 */ /* 0x000fe200078efcff */
[----:B------:R-:W2:Y:S01]  /*c7e0*/  SHFL.IDX PT, R0, R0, 0x3, 0x181f ;  /* 0x00781f0000007f89 */ /* 0x000ea200000e0000 */
[----:B0-----:R-:W-:-:S05]  /*c7f0*/  @!P2 LEA R6, P0, R9, R6, 0x1 ;  /* 0x000000060906a211 */ /* 0x001fca00078008ff */
[----:B------:R-:W-:-:S04]  /*c800*/  @!P2 IMAD.X R3, RZ, RZ, R3, P0 ;  /* 0x000000ffff03a224 */ /* 0x000fc800000e0603 */
[----:B------:R-:W-:Y:S02]  /*c810*/  @!P2 IMAD.MOV.U32 R7, RZ, RZ, R3 ;  /* 0x000000ffff07a224 */ /* 0x000fe400078e0003 */
[----:B------:R0:W3:Y:S04]  /*c820*/  SHFL.IDX PT, R3, R2, 0x3, 0x181f ;  /* 0x00781f0002037f89 */ /* 0x0000e800000e0000 */
[----:B--2---:R0:W-:Y:S02]  /*c830*/  @!P2 LDGSTS.E.BYPASS.LTC128B.128 [R8+0x21400], desc[UR42][R6.64], !P1 ;  /* 0x214000000608afae */ /* 0x0041e4000c901d6a */
.L_x_287:
[----:B------:R-:W-:Y:S01]  /*c840*/  VIADD R5, R5, 0x30 ;  /* 0x0000003005057836 */ /* 0x000fe20000000000 */
[----:B------:R-:W-:-:S04]  /*c850*/  LOP3.LUT R16, R16, 0xfffff7ff, RZ, 0xc0, !PT ;  /* 0xfffff7ff10107812 */ /* 0x000fc800078ec0ff */
[----:B------:R-:W-:-:S13]  /*c860*/  ISETP.GE.AND P2, PT, R5, UR36, PT ;  /* 0x0000002405007c0c */ /* 0x000fda000bf46270 */
[----:B0-----:R-:W-:Y:S02]  /*c870*/  @!P2 LEA R2, P0, R9, R0, 0x1 ;  /* 0x000000000902a211 */ /* 0x001fe400078008ff */
[----:B------:R-:W-:-:S03]  /*c880*/  @P2 LOP3.LUT R16, R16, 0x800, RZ, 0xfc, !PT ;  /* 0x0000080010102812 */ /* 0x000fc600078efcff */
        /* <DEDUP_REMOVED lines=8> */
[----:B------:R-:W-:Y:S01]  /*c910*/  NOP ;  /* 0x0000000000007918 */ /* 0x000fe20000000000 */
[----:B------:R-:W-:Y:S02]  /*c920*/  UIADD3 UR4, UR37, 0x26400, URZ ;  /* 0x0002640025047890 */ /* 0x000fe4000fffe03f */
[----:B------:R-:W-:Y:S02]  /*c930*/  SYNCS.ARRIVE.TRANS64.A1T0 RZ, [UR37+0x38800], RZ ;  /* 0x038800ffffff79a7 */ /* 0x000fe40008100025 */
[----:B------:R-:W-:-:S06]  /*c940*/  ULOP3.LUT UP0, URZ, UR4, 0x3ff, URZ, 0xc0, !UPT ;  /* 0x000003ff043f7892 */ /* 0x000fcc000f80c03f */
[----:B------:R-:W-:-:S13]  /*c950*/  PLOP3.LUT P0, PT, PT, PT, UP0, 0x80, 0x0 ;  /* 0x000000000000781c */ /* 0x000fda0003f0f008 */
[----:B0-----:R-:W-:Y:S05]  /*c960*/  @!P0 BRA `(.L_x_225) ;  /* 0x0000000000408947 */ /* 0x001fea0003800000 */
        /* <DEDUP_REMOVED lines=16> */
.L_x_225:
[----:B------:R-:W2:Y:S01]  /*ca70*/  LDL.LU R20, [R1+0x10] ;  /* 0x0000100001147983 */ /* 0x000ea20000300800 */
[----:B------:R-:W0:Y:S01]  /*ca80*/  LDC R2, c[0x0][0x448] ;  /* 0x00011200ff027b82 */ /* 0x000e220000000800 */
[----:B------:R-:W-:Y:S01]  /*ca90*/  ULDC.64 UR4, c[0x0][0x3d8] ;  /* 0x0000f60000047ab9 */ /* 0x000fe20000000a00 */
[----:B------:R-:W-:Y:S01]  /*caa0*/  IMAD.MOV.U32 R0, RZ, RZ, R34 ;  /* 0x000000ffff007224 */ /* 0x000fe200078e0022 */
[----:B------:R3:W5:Y:S01]  /*cab0*/  LDL R9, [R1+0x8] ;  /* 0x0000080001097983 */ /* 0x0007620000100800 */
[----:B------:R-:W-:Y:S01]  /*cac0*/  IMAD R4, R26, UR4, RZ ;  /* 0x000000041a047c24 */ /* 0x000fe2000f8e02ff */
[C---:B------:R-:W-:Y:S02]  /*cad0*/  LOP3.LUT P5, RZ, R16.reuse, 0x200000, RZ, 0xc0, !PT ;  /* 0x0020000010ff7812 */ /* 0x040fe400078ac0ff */
[----:B------:R3:W5:Y:S01]  /*cae0*/  LDL R8, [R1+0x4] ;  /* 0x0000040001087983 */ /* 0x0007620000100800 */
[----:B------:R-:W-:Y:S01]  /*caf0*/  IMAD R4, R19, UR5, R4 ;  /* 0x0000000513047c24 */ /* 0x000fe2000f8e0204 */
[----:B------:R-:W-:-:S02]  /*cb00*/  LOP3.LUT P4, RZ, R16, 0x100000, RZ, 0xc0, !PT ;  /* 0x0010000010ff7812 */ /* 0x000fc4000788c0ff */
[C---:B------:R-:W-:Y:S02]  /*cb10*/  LOP3.LUT P3, RZ, R16.reuse, 0x80000, RZ, 0xc0, !PT ;  /* 0x0008000010ff7812 */ /* 0x040fe4000786c0ff */
[----:B------:R-:W-:Y:S02]  /*cb20*/  LOP3.LUT P2, RZ, R16, 0x40000, RZ, 0xc0, !PT ;  /* 0x0004000010ff7812 */ /* 0x000fe4000784c0ff */
[----:B0-----:R-:W-:-:S13]  /*cb30*/  ISETP.NE.AND P6, PT, R2, 0x1, PT ;  /* 0x000000010200780c */ /* 0x001fda0003fc5270 */
[----:B------:R-:W0:Y:S08]  /*cb40*/  @P6 LDC R3, c[0x0][0x44c] ;  /* 0x00011300ff036b82 */ /* 0x000e300000000800 */
[----:B------:R-:W4:Y:S01]  /*cb50*/  @P6 LDC R2, c[0x0][0x450] ;  /* 0x00011400ff026b82 */ /* 0x000f220000000800 */
[----:B0-----:R-:W-:-:S05]  /*cb60*/  @P6 IMAD.HI.U32 R3, R34, R3, RZ ;  /* 0x0000000322036227 */ /* 0x001fca00078e00ff */
[----:B----4-:R-:W-:Y:S01]  /*cb70*/  @P6 SHF.R.U32.HI R0, RZ, R2, R3 ;  /* 0x00000002ff006219 */ /* 0x010fe20000011603 */
[----:B------:R-:W-:Y:S01]  /*cb80*/  IMAD.WIDE.U32 R2, R19, UR4, RZ ;  /* 0x0000000413027c25 */ /* 0x000fe2000f8e00ff */
[----:B------:R-:W-:-:S03]  /*cb90*/  ULDC.64 UR4, c[0x0][0x3e0] ;  /* 0x0000f80000047ab9 */ /* 0x000fc60000000a00 */
[----:B------:R-:W-:Y:S01]  /*cba0*/  IMAD.IADD R3, R3, 0x1, R4 ;  /* 0x0000000103037824 */ /* 0x000fe200078e0204 */
[----:B------:R-:W0:Y:S01]  /*cbb0*/  S2R R21, SR_TID.X ;  /* 0x0000000000157919 */ /* 0x000e220000002100 */
[----:B------:R-:W-:Y:S01]  /*cbc0*/  IMAD.WIDE.U32 R2, R27, UR4, R2 ;  /* 0x000000041b027c25 */ /* 0x000fe2000f8e0002 */
[----:B------:R-:W-:-:S03]  /*cbd0*/  SHF.R.S32.HI R5, RZ, 0x1f, R0 ;  /* 0x0000001fff057819 */ /* 0x000fc60000011400 */
[----:B0-----:R-:W-:-:S05]  /*cbe0*/  IMAD.SHL.U32 R21, R21, 0x8, RZ ;  /* 0x0000000815157824 */ /* 0x001fca00078e00ff */
[----:B------:R-:W-:Y:S01]  /*cbf0*/  LOP3.LUT R21, R21, 0x38, RZ, 0xc0, !PT ;  /* 0x0000003815157812 */ /* 0x000fe200078ec0ff */
[----:B--2---:R-:W-:Y:S01]  /*cc00*/  IMAD R4, R20, UR4, RZ ;  /* 0x0000000414047c24 */ /* 0x004fe2000f8e02ff */
[----:B------:R-:W-:-:S03]  /*cc10*/  ULDC UR4, c[0x0][0x448] ;  /* 0x0001120000047ab9 */ /* 0x000fc60000000800 */
[----:B------:R-:W-:-:S04]  /*cc20*/  IMAD R4, R27, UR5, R4 ;  /* 0x000000051b047c24 */ /* 0x000fc8000f8e0204 */
[----:B------:R-:W-:Y:S02]  /*cc30*/  IMAD.IADD R3, R3, 0x1, R4 ;  /* 0x0000000103037824 */ /* 0x000fe400078e0204 */
[----:B------:R-:W-:-:S04]  /*cc40*/  IMAD.MOV R4, RZ, RZ, -R0 ;  /* 0x000000ffff047224 */ /* 0x000fc800078e0a00 */
[----:B------:R-:W-:Y:S01]  /*cc50*/  IMAD R4, R4, UR4, R34 ;  /* 0x0000000404047c24 */ /* 0x000fe2000f8e0222 */
[----:B------:R-:W-:Y:S02]  /*cc60*/  ULDC.64 UR4, c[0x0][0x3d0] ;  /* 0x0000f40000047ab9 */ /* 0x000fe40000000a00 */
        /* <DEDUP_REMOVED lines=9> */
[----:B------:R-:W-:-:S03]  /*cd00*/  ULDC.64 UR4, c[0x0][0x390] ;  /* 0x0000e40000047ab9 */ /* 0x000fc60000000a00 */
[----:B------:R-:W-:Y:S01]  /*cd10*/  IMAD.IADD R4, R3, 0x1, R0 ;  /* 0x0000000103047824 */ /* 0x000fe200078e0200 */
[----:B------:R-:W-:Y:S01]  /*cd20*/  LEA R0, P0, R2, UR4, 0x1 ;  /* 0x0000000402007c11 */ /* 0x000fe2000f8008ff */
[----:B------:R-:W-:-:S03]  /*cd30*/  UMOV UR4, 0xffffffff ;  /* 0xffffffff00047882 */ /* 0x000fc60000000000 */
[----:B------:R-:W-:Y:S02]  /*cd40*/  LEA.HI.X R4, R2, UR5, R4, 0x1, P0 ;  /* 0x0000000502047c11 */ /* 0x000fe400080f0c04 */
[----:B------:R-:W-:Y:S01]  /*cd50*/  LEA R20, R29, UR37, 0x1 ;  /* 0x000000251d147c11 */ /* 0x000fe2000f8e08ff */
[----:B---3--:R-:W-:Y:S06]  /*cd60*/  BRA.DIV UR4, `(.L_x_226) ;  /* 0x0000003204607947 */ /* 0x008fec000b800000 */
[----:B------:R-:W-:Y:S01]  /*cd70*/  LOP3.LUT P1, RZ, R16, 0x40, RZ, 0xc0, !PT ;  /* 0x0000004010ff7812 */ /* 0x000fe2000782c0ff */
[----:B------:R-:W0:Y:S01]  /*cd80*/  SHFL.IDX PT, R3, R0, RZ, 0x181f ;  /* 0x00181fff00037589 */ /* 0x000e2200000e0000 */
[----:B------:R-:W-:Y:S02]  /*cd90*/  LOP3.LUT R22, R22, 0xfbffffff, RZ, 0xc0, !PT ;  /* 0xfbffffff16167812 */ /* 0x000fe400078ec0ff */
[----:B------:R-:W-:Y:S01]  /*cda0*/  LOP3.LUT P6, RZ, R16, 0x400000, RZ, 0xc0, !PT ;  /* 0x0040000010ff7812 */ /* 0x000fe200078cc0ff */
[----:B------:R-:W2:Y:S04]  /*cdb0*/  SHFL.IDX PT, R2, R4, RZ, 0x181f ;  /* 0x00181fff04027589 */ /* 0x000ea800000e0000 */
[----:B------:R-:W3:Y:S04]  /*cdc0*/  SHFL.IDX PT, R14, R0, 0x1, 0x181f ;  /* 0x00381f00000e7f89 */ /* 0x000ee800000e0000 */
[----:B------:R-:W-:Y:S01]  /*cdd0*/  @P1 LOP3.LUT R22, R22, 0x4000000, RZ, 0xfc, !PT ;  /* 0x0400000016161812 */ /* 0x000fe200078efcff */
[----:B------:R-:W4:Y:S01]  /*cde0*/  SHFL.IDX PT, R5, R4, 0x1, 0x181f ;  /* 0x00381f0004057f89 */ /* 0x000f2200000e0000 */
[----:B------:R-:W-:-:S02]  /*cdf0*/  LOP3.LUT P1, RZ, R16, 0x80, RZ, 0xc0, !PT ;  /* 0x0000008010ff7812 */ /* 0x000fc4000782c0ff */
[----:B------:R-:W-:-:S11]  /*ce00*/  LOP3.LUT R22, R22, 0xf7ffffff, RZ, 0xc0, !PT ;  /* 0xf7ffffff16167812 */ /* 0x000fd600078ec0ff */
[----:B------:R-:W-:Y:S02]  /*ce10*/  @P1 LOP3.LUT R22, R22, 0x8000000, RZ, 0xfc, !PT ;  /* 0x0800000016161812 */ /* 0x000fe400078efcff */
[----:B------:R-:W-:-:S13]  /*ce20*/  LOP3.LUT P1, RZ, R16, 0x100, RZ, 0xc0, !PT ;  /* 0x0000010010ff7812 */ /* 0x000fda000782c0ff */
[----:B0-----:R-:W-:-:S05]  /*ce30*/  @!P1 LEA R3, P0, R21, R3, 0x1 ;  /* 0x0000000315039211 */ /* 0x001fca00078008ff */
[----:B--2---:R-:W-:Y:S01]  /*ce40*/  @!P1 IMAD.X R2, RZ, RZ, R2, P0 ;  /* 0x000000ffff029224 */ /* 0x004fe200000e0602 */
[----:B------:R-:W-:-:S04]  /*ce50*/  LOP3.LUT P0, RZ, R16, 0x800000, RZ, 0xc0, !PT ;  /* 0x0080000010ff7812 */ /* 0x000fc8000780c0ff */
[----:B------:R-:W-:-:S04]  /*ce60*/  @!P1 LOP3.LUT R3, R3, R2, RZ, 0x3c, !PT ;  /* 0x0000000203039212 */ /* 0x000fc800078e3cff */
[----:B------:R-:W-:-:S04]  /*ce70*/  @!P1 LOP3.LUT R2, R3, R2, RZ, 0x3c, !PT ;  /* 0x0000000203029212 */ /* 0x000fc800078e3cff */
[----:B------:R-:W-:-:S05]  /*ce80*/  @!P1 LOP3.LUT R3, R3, R2, RZ, 0x3c, !PT ;  /* 0x0000000203039212 */ /* 0x000fca00078e3cff */
[----:B------:R-:W-:Y:S01]  /*ce90*/  @!P1 LDGSTS.E.BYPASS.LTC128B.128 [R20+0x26400], desc[UR42][R2.64], !P0 ;  /* 0x2640000002149fae */ /* 0x000fe2000c101d6a */
[----:B-----5:R-:W-:-:S03]  /*cea0*/  @!P1 ISETP.NE.U32.AND P0, PT, R9, RZ, PT ;  /* 0x000000ff0900920c */ /* 0x020fc60003f05070 */
[----:B------:R-:W-:Y:S04]  /*ceb0*/  @!P1 LDGSTS.E.BYPASS.LTC128B.128 [R20+0x28400], desc[UR42][R2.64+0x80], !P6 ;  /* 0x2840008002149fae */ /* 0x000fe8000f101d6a */
[----:B------:R-:W-:Y:S04]  /*cec0*/  @!P1 LDGSTS.E.BYPASS.LTC128B.128 [R20+0x2a400], desc[UR42][R2.64+0x100], !P5 ;  /* 0x2a40010002149fae */ /* 0x000fe8000e901d6a */
[----:B------:R-:W-:Y:S04]  /*ced0*/  @!P1 LDGSTS.E.BYPASS.LTC128B.128 [R20+0x2c400], desc[UR42][R2.64+0x180], !P4 ;  /* 0x2c40018002149fae */ /* 0x000fe8000e101d6a */
[----:B------:R-:W-:Y:S04]  /*cee0*/  @!P1 LDGSTS.E.BYPASS.LTC128B.128 [R20+0x2e400], desc[UR42][R2.64+0x200], !P3 ;  /* 0x2e40020002149fae */ /* 0x000fe8000d901d6a */
[----:B------:R-:W-:Y:S04]  /*cef0*/  @!P1 LDGSTS.E.BYPASS.LTC128B.128 [R20+0x30400], desc[UR42][R2.64+0x280], !P2 ;  /* 0x3040028002149fae */ /* 0x000fe8000d101d6a */
[----:B------:R-:W-:Y:S01]  /*cf00*/  @!P1 LDGSTS.E.BYPASS.LTC128B.128 [R20+0x32400], desc[UR42][R2.64+0x300], P0 ;  /* 0x3240030002149fae */ /* 0x000fe20008101d6a */
[----:B------:R-:W-:-:S13]  /*cf10*/  @!P1 ISETP.NE.U32.AND P0, PT, R8, RZ, PT ;  /* 0x000000ff0800920c */ /* 0x000fda0003f05070 */
[----:B------:R0:W-:Y:S01]  /*cf20*/  @!P1 LDGSTS.E.BYPASS.LTC128B.128 [R20+0x34400], desc[UR42][R2.64+0x380], P0 ;  /* 0x3440038002149fae */ /* 0x0001e20008101d6a */
[----:B------:R-:W-:-:S13]  /*cf30*/  LOP3.LUT P1, RZ, R22, 0x8000000, RZ, 0xc0, !PT ;  /* 0x0800000016ff7812 */ /* 0x000fda000782c0ff */
[----:B---3--:R-:W-:Y:S02]  /*cf40*/  @!P1 LEA R6, P0, R21, R14, 0x1 ;  /* 0x0000000e15069211 */ /* 0x008fe400078008ff */
[----:B------:R-:W2:Y:S03]  /*cf50*/  SHFL.IDX PT, R14, R0, 0x2, 0x181f ;  /* 0x00581f00000e7f89 */ /* 0x000ea600000e0000 */
[----:B----4-:R-:W-:Y:S01]  /*cf60*/  @!P1 IMAD.X R7, RZ, RZ, R5, P0 ;  /* 0x000000ffff079224 */ /* 0x010fe200000e0605 */
[----:B------:R-:W-:Y:S01]  /*cf70*/  LOP3.LUT P0, RZ, R16, 0x800000, RZ, 0xc0, !PT ;  /* 0x0080000010ff7812 */ /* 0x000fe2000780c0ff */
[----:B0-----:R-:W-:Y:S01]  /*cf80*/  @!P1 IMAD.MOV.U32 R2, RZ, RZ, R6 ;  /* 0x000000ffff029224 */ /* 0x001fe200078e0006 */
[----:B------:R-:W0:Y:S01]  /*cf90*/  SHFL.IDX PT, R5, R4, 0x2, 0x181f ;  /* 0x00581f0004057f89 */ /* 0x000e2200000e0000 */
[----:B------:R-:W-:-:S03]  /*cfa0*/  @!P1 IMAD.MOV.U32 R3, RZ, RZ, R7 ;  /* 0x000000ffff039224 */ /* 0x000fc600078e0007 */
[----:B------:R-:W3:Y:S07]  /*cfb0*/  SHFL.IDX PT, R4, R4, 0x3, 0x181f ;  /* 0x00781f0004047f89 */ /* 0x000eee00000e0000 */
[----:B------:R-:W-:Y:S01]  /*cfc0*/  @!P1 LDGSTS.E.BYPASS.LTC128B.128 [R20+0x26c00], desc[UR42][R2.64], !P0 ;  /* 0x26c0000002149fae */ /* 0x000fe2000c101d6a */
[----:B------:R-:W-:-:S03]  /*cfd0*/  @!P1 ISETP.NE.U32.AND P0, PT, R9, RZ, PT ;  /* 0x000000ff0900920c */ /* 0x000fc60003f05070 */
        /* <DEDUP_REMOVED lines=9> */
[----:B--2---:R-:W-:Y:S02]  /*d070*/  @!P1 LEA R6, P0, R21, R14, 0x1 ;  /* 0x0000000e15069211 */ /* 0x004fe400078008ff */
[----:B------:R2:W1:Y:S03]  /*d080*/  SHFL.IDX PT, R14, R0, 0x3, 0x181f ;  /* 0x00781f00000e7f89 */ /* 0x00046600000e0000 */
[----:B0-----:R-:W-:Y:S01]  /*d090*/  @!P1 IMAD.X R7, RZ, RZ, R5, P0 ;  /* 0x000000ffff079224 */ /* 0x001fe200000e0605 */
[----:B------:R-:W-:Y:S01]  /*d0a0*/  LOP3.LUT P0, RZ, R16, 0x800000, RZ, 0xc0, !PT ;  /* 0x0080000010ff7812 */ /* 0x000fe2000780c0ff */
[----:B----4-:R-:W-:Y:S02]  /*d0b0*/  @!P1 IMAD.MOV.U32 R2, RZ, RZ, R6 ;  /* 0x000000ffff029224 */ /* 0x010fe400078e0006 */
[----:B------:R-:W-:-:S10]  /*d0c0*/  @!P1 IMAD.MOV.U32 R3, RZ, RZ, R7 ;  /* 0x000000ffff039224 */ /* 0x000fd400078e0007 */
[----:B------:R2:W-:Y:S01]  /*d0d0*/  @!P1 LDGSTS.E.BYPASS.LTC128B.128 [R20+0x27400], desc[UR42][R2.64], !P0 ;  /* 0x2740000002149fae */ /* 0x0005e2000c101d6a */
[----:B------:R-:W-:-:S03]  /*d0e0*/  @!P1 ISETP.NE.U32.AND P0, PT, R9, RZ, PT ;  /* 0x000000ff0900920c */ /* 0x000fc60003f05070 */
[----:B------:R2:W-:Y:S04]  /*d0f0*/  @!P1 LDGSTS.E.BYPASS.LTC128B.128 [R20+0x29400], desc[UR42][R2.64+0x80], !P6 ;  /* 0x2940008002149fae */ /* 0x0005e8000f101d6a */
[----:B------:R2:W-:Y:S04]  /*d100*/  @!P1 LDGSTS.E.BYPASS.LTC128B.128 [R20+0x2b400], desc[UR42][R2.64+0x100], !P5 ;  /* 0x2b40010002149fae */ /* 0x0005e8000e901d6a */
[----:B------:R2:W-:Y:S04]  /*d110*/  @!P1 LDGSTS.E.BYPASS.LTC128B.128 [R20+0x2d400], desc[UR42][R2.64+0x180], !P4 ;  /* 0x2d40018002149fae */ /* 0x0005e8000e101d6a */
[----:B------:R2:W-:Y:S04]  /*d120*/  @!P1 LDGSTS.E.BYPASS.LTC128B.128 [R20+0x2f400], desc[UR42][R2.64+0x200], !P3 ;  /* 0x2f40020002149fae */ /* 0x0005e8000d901d6a */
[----:B------:R2:W-:Y:S04]  /*d130*/  @!P1 LDGSTS.E.BYPASS.LTC128B.128 [R20+0x31400], desc[UR42][R2.64+0x280], !P2 ;  /* 0x3140028002149fae */ /* 0x0005e8000d101d6a */
[----:B------:R2:W-:Y:S01]  /*d140*/  @!P1 LDGSTS.E.BYPASS.LTC128B.128 [R20+0x33400], desc[UR42][R2.64+0x300], P0 ;  /* 0x3340030002149fae */ /* 0x0005e20008101d6a */
[----:B------:R-:W-:-:S13]  /*d150*/  @!P1 ISETP.NE.U32.AND P0, PT, R8, RZ, PT ;  /* 0x000000ff0800920c */ /* 0x000fda0003f05070 */
[----:B-1-3--:R2:W-:Y:S02]  /*d160*/  @!P1 LDGSTS.E.BYPASS.LTC128B.128 [R20+0x35400], desc[UR42][R2.64+0x380], P0 ;  /* 0x3540038002149fae */ /* 0x00a5e40008101d6a */
.L_x_297:
[----:B--2---:R-:W2:Y:S01]  /*d170*/  LDL R0, [R1+0x1c] ;  /* 0x00001c0001007983 */ /* 0x004ea20000100800 */
[C---:B------:R-:W-:Y:S02]  /*d180*/  LOP3.LUT P1, RZ, R16.reuse, 0x800, RZ, 0xc0, !PT ;  /* 0x0000080010ff7812 */ /* 0x040fe4000782c0ff */
[----:B------:R-:W-:-:S11]  /*d190*/  LOP3.LUT P6, RZ, R16, 0x400000, RZ, 0xc0, !PT ;  /* 0x0040000010ff7812 */ /* 0x000fd600078cc0ff */
[----:B0-----:R-:W-:-:S05]  /*d1a0*/  @!P1 LEA R2, P0, R21, R14, 0x1 ;  /* 0x0000000e15029211 */ /* 0x001fca00078008ff */
[----:B------:R-:W-:Y:S01]  /*d1b0*/  @!P1 IMAD.X R3, RZ, RZ, R4, P0 ;  /* 0x000000ffff039224 */ /* 0x000fe200000e0604 */
[----:B------:R-:W-:-:S13]  /*d1c0*/  LOP3.LUT P0, RZ, R16, 0x800000, RZ, 0xc0, !PT ;  /* 0x0080000010ff7812 */ /* 0x000fda000780c0ff */
[----:B------:R-:W-:Y:S01]  /*d1d0*/  @!PT LDS RZ, [RZ] ;  /* 0x00000000fffff984 */ /* 0x000fe20000000800 */
[----:B------:R-:W-:Y:S01]  /*d1e0*/  @!PT LDS RZ, [RZ] ;  /* 0x00000000fffff984 */ /* 0x000fe20000000800 */
[----:B------:R-:W-:Y:S01]  /*d1f0*/  @!PT LDS RZ, [RZ] ;  /* 0x00000000fffff984 */ /* 0x000fe20000000800 */
        /* <DEDUP_REMOVED lines=9> */
[----:B------:R0:W-:Y:S01]  /*d290*/  @!P1 LDGSTS.E.BYPASS.LTC128B.128 [R20+0x35c00], desc[UR42][R2.64+0x380], P0 ;  /* 0x35c0038002149fae */ /* 0x0001e20008101d6a */
        /* <DEDUP_REMOVED lines=8> */
[----:B------:R-:W1:Y:S03]  /*d320*/  SYNCS.PHASECHK.TRANS64.TRYWAIT P0, [UR37+0x38820], R0 ;  /* 0x03882000ff0075a7 */ /* 0x000e660008000165 */
[----:B01----:R-:W-:Y:S05]  /*d330*/  @!P0 BRA `(.L_x_228) ;  /* 0x0000003000d48947 */ /* 0x003fea0003800000 */
.L_x_298:
[----:B------:R-:W-:Y:S05]  /*d340*/  BSYNC B0 ;  /* 0x0000000000007941 */ /* 0x000fea0003800000 */
.L_x_227:
[----:B------:R-:W-:-:S04]  /*d350*/  LOP3.LUT R2, R37, 0x2, RZ, 0xfc, !PT ;  /* 0x0000000225027812 */ /* 0x000fc800078efcff */
[----:B------:R-:W-:-:S13]  /*d360*/  ISETP.NE.AND P0, PT, R2, 0x3, PT ;  /* 0x000000030200780c */ /* 0x000fda0003f05270 */
[----:B------:R-:W-:Y:S05]  /*d370*/  @!P0 BRA `(.L_x_229) ;  /* 0x0000000000048947 */ /* 0x000fea0003800000 */
[----:B------:R-:W-:Y:S01]  /*d380*/  BPT.TRAP 0x1 ;  /* 0x000000040000795c */ /* 0x000fe20000300000 */
.L_x_229:
[----:B0-----:R-:W-:Y:S01]  /*d390*/  SHF.L.U32 R0, R23, 0x1f, RZ ;  /* 0x0000001f17007819 */ /* 0x001fe200000006ff */
[----:B------:R-:W-:Y:S03]  /*d3a0*/  BSSY B0, `(.L_x_230) ;  /* 0x0000003000007945 */ /* 0x000fe60003800000 */
[----:B------:R-:W0:Y:S02]  /*d3b0*/  SYNCS.PHASECHK.TRANS64.TRYWAIT P0, [R25+URZ+0x38860], R0 ;  /* 0x03886000190075a7 */ /* 0x000e24000800017f */
[----:B0-----:R-:W-:Y:S05]  /*d3c0*/  @!P0 BRA `(.L_x_231) ;  /* 0x0000003000c88947 */ /* 0x001fea0003800000 */
.L_x_299:
[----:B------:R-:W-:Y:S05]  /*d3d0*/  BSYNC B0 ;  /* 0x0000000000007941 */ /* 0x000fea0003800000 */
.L_x_230:
[----:B------:R-:W0:Y:S01]  /*d3e0*/  LDL.LU R3, [R1+0x14] ;  /* 0x0000140001037983 */ /* 0x000e220000300800 */
[----:B------:R-:W-:-:S03]  /*d3f0*/  ULDC.64 UR4, c[0x0][0x328] ;  /* 0x0000ca0000047ab9 */ /* 0x000fc60000000a00 */
[----:B------:R-:W2:Y:S04]  /*d400*/  LDL.LU R2, [R1] ;  /* 0x0000000001027983 */ /* 0x000ea80000300800 */
[----:B------:R-:W3:Y:S01]  /*d410*/  LDL.LU R4, [R1+0x18] ;  /* 0x0000180001047983 */ /* 0x000ee20000300800 */
[----:B------:R-:W-:Y:S02]  /*d420*/  IMAD R9, R18, 0x8000, R29 ;  /* 0x0000800012097824 */ /* 0x000fe400078e021d */
[----:B0-----:R-:W-:-:S04]  /*d430*/  IMAD R0, R3, UR4, RZ ;  /* 0x0000000403007c24 */ /* 0x001fc8000f8e02ff */
[C---:B--2---:R-:W-:Y:S02]  /*d440*/  IMAD R5, R2.reuse, UR5, R0 ;  /* 0x0000000502057c24 */ /* 0x044fe4000f8e0200 */
[----:B------:R-:W-:Y:S01]  /*d450*/  IMAD.WIDE.U32 R2, R2, UR4, RZ ;  /* 0x0000000402027c25 */ /* 0x000fe2000f8e00ff */
[----:B------:R-:W-:-:S03]  /*d460*/  ULDC.64 UR4, c[0x0][0x338] ;  /* 0x0000ce0000047ab9 */ /* 0x000fc60000000a00 */
[----:B------:R-:W-:Y:S02]  /*d470*/  IMAD.IADD R3, R3, 0x1, R5 ;  /* 0x0000000103037824 */ /* 0x000fe400078e0205 */
[----:B---3--:R-:W-:Y:S02]  /*d480*/  IMAD R0, R4, UR4, RZ ;  /* 0x0000000404007c24 */ /* 0x008fe4000f8e02ff */
        /* <DEDUP_REMOVED lines=9> */
[----:B------:R-:W-:Y:S01]  /*d520*/  LEA R8, P0, R2, UR4, 0x1 ;  /* 0x0000000402087c11 */ /* 0x000fe2000f8008ff */
[----:B------:R-:W-:-:S03]  /*d530*/  UMOV UR4, 0xffffffff ;  /* 0xffffffff00047882 */ /* 0x000fc60000000000 */
[----:B------:R-:W-:Y:S01]  /*d540*/  LEA.HI.X R10, R2, UR5, R3, 0x1, P0 ;  /* 0x00000005020a7c11 */ /* 0x000fe200080f0c03 */
[----:B------:R-:W-:Y:S08]  /*d550*/  BRA.DIV UR4, `(.L_x_232) ;  /* 0x0000003204787947 */ /* 0x000ff0000b800000 */
[C---:B------:R-:W-:Y:S01]  /*d560*/  LOP3.LUT P6, RZ, R17.reuse, 0x200, RZ, 0xc0, !PT ;  /* 0x0000020011ff7812 */ /* 0x040fe200078cc0ff */
[----:B------:R-:W0:Y:S01]  /*d570*/  S2R R2, SR_TID.X ;  /* 0x0000000000027919 */ /* 0x000e220000002100 */
[----:B------:R-:W-:Y:S02]  /*d580*/  LOP3.LUT R17, R17, 0xfbffffff, RZ, 0xc0, !PT ;  /* 0xfbffffff11117812 */ /* 0x000fe400078ec0ff */
[----:B------:R-:W-:Y:S01]  /*d590*/  LOP3.LUT R22, R22, 0xfffffffe, RZ, 0xc0, !PT ;  /* 0xfffffffe16167812 */ /* 0x000fe200078ec0ff */
[----:B------:R-:W1:Y:S01]  /*d5a0*/  SHFL.IDX PT, R14, R8, RZ, 0x181f ;  /* 0x00181fff080e7589 */ /* 0x000e6200000e0000 */
[----:B------:R-:W-:Y:S02]  /*d5b0*/  LEA R9, R9, UR37, 0x1 ;  /* 0x0000002509097c11 */ /* 0x000fe4000f8e08ff */
[C---:B------:R-:W-:Y:S01]  /*d5c0*/  LOP3.LUT P4, RZ, R16.reuse, 0x20000000, RZ, 0xc0, !PT ;  /* 0x2000000010ff7812 */ /* 0x040fe2000788c0ff */
[----:B------:R-:W2:Y:S01]  /*d5d0*/  SHFL.IDX PT, R3, R10, RZ, 0x181f ;  /* 0x00181fff0a037589 */ /* 0x000ea200000e0000 */
[----:B------:R-:W-:-:S02]  /*d5e0*/  LOP3.LUT P3, RZ, R16, 0x10000000, RZ, 0xc0, !PT ;  /* 0x1000000010ff7812 */ /* 0x000fc4000786c0ff */
[C---:B------:R-:W-:Y:S01]  /*d5f0*/  LOP3.LUT P2, RZ, R16.reuse, 0x8000000, RZ, 0xc0, !PT ;  /* 0x0800000010ff7812 */ /* 0x040fe2000784c0ff */
[----:B------:R-:W-:Y:S01]  /*d600*/  SHFL.IDX PT, R20, R10, 0x2, 0x181f ;  /* 0x00581f000a147f89 */ /* 0x000fe200000e0000 */
[----:B------:R-:W-:Y:S02]  /*d610*/  @P6 LOP3.LUT R17, R17, 0x4000000, RZ, 0xfc, !PT ;  /* 0x0400000011116812 */ /* 0x000fe400078efcff */
[----:B------:R-:W-:Y:S02]  /*d620*/  LOP3.LUT P1, RZ, R16, 0x4000000, RZ, 0xc0, !PT ;  /* 0x0400000010ff7812 */ /* 0x000fe4000782c0ff */
[C---:B------:R-:W-:Y:S02]  /*d630*/  LOP3.LUT P6, RZ, R17.reuse, 0x8000, RZ, 0xc0, !PT ;  /* 0x0000800011ff7812 */ /* 0x040fe400078cc0ff */
[----:B------:R-:W-:-:S11]  /*d640*/  LOP3.LUT R17, R17, 0xf7ffffff, RZ, 0xc0, !PT ;  /* 0xf7ffffff11117812 */ /* 0x000fd600078ec0ff */
[----:B------:R-:W-:Y:S02]  /*d650*/  @P6 LOP3.LUT R17, R17, 0x8000000, RZ, 0xfc, !PT ;  /* 0x0800000011116812 */ /* 0x000fe400078efcff */
[----:B------:R-:W-:Y:S01]  /*d660*/  LOP3.LUT P6, RZ, R16, 0x40000000, RZ, 0xc0, !PT ;  /* 0x4000000010ff7812 */ /* 0x000fe200078cc0ff */
[----:B0-----:R-:W-:Y:S01]  /*d670*/  IMAD.SHL.U32 R2, R2, 0x8, RZ ;  /* 0x0000000802027824 */ /* 0x001fe200078e00ff */
[----:B------:R-:W-:-:S04]  /*d680*/  LOP3.LUT R17, R17, 0xefffffff, RZ, 0xc0, !PT ;  /* 0xefffffff11117812 */ /* 0x000fc800078ec0ff */
[----:B------:R-:W-:-:S05]  /*d690*/  LOP3.LUT R2, R2, 0x38, RZ, 0xc0, !PT ;  /* 0x0000003802027812 */ /* 0x000fca00078ec0ff */
[----:B------:R-:W-:Y:S02]  /*d6a0*/  IMAD.SHL.U32 R0, R2, 0x2, RZ ;  /* 0x0000000202007824 */ /* 0x000fe400078e00ff */
[----:B------:R-:W-:Y:S01]  /*d6b0*/  @P6 LOP3.LUT R17, R17, 0x10000000, RZ, 0xfc, !PT ;  /* 0x1000000011116812 */ /* 0x000fe200078efcff */
[----:B------:R-:W0:Y:S01]  /*d6c0*/  SHFL.IDX PT, R2, R8, 0x1, 0x181f ;  /* 0x00381f0008027f89 */ /* 0x000e2200000e0000 */
[----:B------:R-:W-:Y:S02]  /*d6d0*/  LOP3.LUT P6, RZ, R16, 0x80000000, RZ, 0xc0, !PT ;  /* 0x8000000010ff7812 */ /* 0x000fe400078cc0ff */
[----:B------:R-:W-:Y:S02]  /*d6e0*/  LOP3.LUT R17, R17, 0xdfffffff, RZ, 0xc0, !PT ;  /* 0xdfffffff11117812 */ /* 0x000fe400078ec0ff */
[----:B-1----:R-:W-:Y:S02]  /*d6f0*/  IADD3 R4, P0, R14, R0, RZ ;  /* 0x000000000e047210 */ /* 0x002fe40007f1e0ff */
[----:B------:R-:W-:Y:S03]  /*d700*/  SHFL.IDX PT, R14, R8, 0x2, 0x181f ;  /* 0x00581f00080e7f89 */ /* 0x000fe600000e0000 */
[----:B--2---:R-:W-:-:S02]  /*d710*/  IMAD.X R5, RZ, RZ, R3, P0 ;  /* 0x000000ffff057224 */ /* 0x004fc400000e0603 */
[----:B------:R-:W1:Y:S02]  /*d720*/  SHFL.IDX PT, R3, R10, 0x1, 0x181f ;  /* 0x00381f000a037f89 */ /* 0x000e6400000e0000 */
[----:B------:R-:W-:Y:S02]  /*d730*/  @P6 LOP3.LUT R17, R17, 0x20000000, RZ, 0xfc, !PT ;  /* 0x2000000011116812 */ /* 0x000fe400078efcff */
[----:B------:R-:W2:Y:S02]  /*d740*/  SHFL.IDX PT, R10, R10, 0x3, 0x181f ;  /* 0x00781f000a0a7f89 */ /* 0x000ea400000e0000 */
[C---:B------:R-:W-:Y:S02]  /*d750*/  LOP3.LUT P6, RZ, R17.reuse, 0x1, RZ, 0xc0, !PT ;  /* 0x0000000111ff7812 */ /* 0x040fe400078cc0ff */
[----:B------:R-:W-:Y:S02]  /*d760*/  LOP3.LUT R17, R17, 0xbfffffff, RZ, 0xc0, !PT ;  /* 0xbfffffff11117812 */ /* 0x000fe400078ec0ff */
[----:B0-----:R-:W-:-:S09]  /*d770*/  IADD3 R6, P0, R2, R0, RZ ;  /* 0x0000000002067210 */ /* 0x001fd20007f1e0ff */
[----:B------:R-:W-:-:S04]  /*d780*/  @P6 LOP3.LUT R17, R17, 0x40000000, RZ, 0xfc, !PT ;  /* 0x4000000011116812 */ /* 0x000fc800078efcff */
[C---:B------:R-:W-:Y:S01]  /*d790*/  LOP3.LUT P6, RZ, R17.reuse, 0x2, RZ, 0xc0, !PT ;  /* 0x0000000211ff7812 */ /* 0x040fe200078cc0ff */
[----:B-1----:R-:W-:Y:S01]  /*d7a0*/  IMAD.X R7, RZ, RZ, R3, P0 ;  /* 0x000000ffff077224 */ /* 0x002fe200000e0603 */
[----:B------:R-:W-:-:S11]  /*d7b0*/  LOP3.LUT R17, R17, 0x7fffffff, RZ, 0xc0, !PT ;  /* 0x7fffffff11117812 */ /* 0x000fd600078ec0ff */
[----:B------:R-:W-:-:S04]  /*d7c0*/  @P6 LOP3.LUT R17, R17, 0x80000000, RZ, 0xfc, !PT ;  /* 0x8000000011116812 */ /* 0x000fc800078efcff */
[C---:B------:R-:W-:Y:S02]  /*d7d0*/  LOP3.LUT P6, RZ, R17.reuse, 0x80, RZ, 0xc0, !PT ;  /* 0x0000008011ff7812 */ /* 0x040fe400078cc0ff */
[C---:B------:R-:W-:Y:S02]  /*d7e0*/  LOP3.LUT P0, RZ, R17.reuse, 0x4, RZ, 0xc0, !PT ;  /* 0x0000000411ff7812 */ /* 0x040fe4000780c0ff */
[----:B------:R-:W-:-:S09]  /*d7f0*/  LOP3.LUT P5, RZ, R17, 0x40, RZ, 0xc0, !PT ;  /* 0x0000004011ff7812 */ /* 0x000fd200078ac0ff */
[----:B------:R-:W-:Y:S02]  /*d800*/  @P6 LOP3.LUT R22, R22, 0x1, RZ, 0xfc, !PT ;  /* 0x0000000116166812 */ /* 0x000fe400078efcff */
[----:B------:R-:W-:Y:S02]  /*d810*/  LOP3.LUT P6, RZ, R17, 0x400, RZ, 0xc0, !PT ;  /* 0x0000040011ff7812 */ /* 0x000fe400078cc0ff */
[----:B------:R-:W-:-:S11]  /*d820*/  LOP3.LUT R22, R22, 0xfffffffd, RZ, 0xc0, !PT ;  /* 0xfffffffd16167812 */ /* 0x000fd600078ec0ff */
        /* <DEDUP_REMOVED lines=25> */
[----:B------:R-:W-:-:S13]  /*d9c0*/  LOP3.LUT P6, RZ, R17, 0x20000, RZ, 0xc0, !PT ;  /* 0x0002000011ff7812 */ /* 0x000fda00078cc0ff */
[----:B------:R0:W-:Y:S01]  /*d9d0*/  LDGSTS.E.BYPASS.LTC128B.128 [R9+0x400], desc[UR42][R4.64], !P6 ;  /* 0x0040000004097fae */ /* 0x0001e2000f101d6a */
        /* <DEDUP_REMOVED lines=12> */
[----:B------:R-:W-:-:S03]  /*daa0*/  LOP3.LUT P6, RZ, R22, 0x8, RZ, 0xc0, !PT ;  /* 0x0000000816ff7812 */ /* 0x000fc600078cc0ff */
[----:B------:R0:W-:Y:S01]  /*dab0*/  LDGSTS.E.BYPASS.LTC128B.128 [R9+0xe400], desc[UR42][R4.64+0x380], !P0 ;  /* 0x0e40038004097fae */ /* 0x0001e2000c101d6a */
[----:B------:R-:W-:-:S03]  /*dac0*/  IADD3 R2, P0, R14, R0, RZ ;  /* 0x000000000e027210 */ /* 0x000fc60007f1e0ff */
[----:B------:R0:W1:Y:S02]  /*dad0*/  SHFL.IDX PT, R14, R8, 0x3, 0x181f ;  /* 0x00781f00080e7f89 */ /* 0x00006400000e0000 */
[----:B------:R-:W-:Y:S01]  /*dae0*/  IMAD.X R3, RZ, RZ, R20, P0 ;  /* 0x000000ffff037224 */ /* 0x000fe200000e0614 */
[----:B------:R-:W-:-:S03]  /*daf0*/  LOP3.LUT P0, RZ, R17, 0x1000, RZ, 0xc0, !PT ;  /* 0x0000100011ff7812 */ /* 0x000fc6000780c0ff */
        /* <DEDUP_REMOVED lines=18> */
[----:B------:R0:W-:Y:S10]  /*dc20*/  LDGSTS.E.BYPASS.LTC128B.128 [R9+0x3400], desc[UR42][R2.64+0x80], !P0 ;  /* 0x0340008002097fae */ /* 0x0001f4000c101d6a */
[----:B------:R0:W-:Y:S04]  /*dc30*/  LDGSTS.E.BYPASS.LTC128B.128 [R9+0x5400], desc[UR42][R2.64+0x100], !P6 ;  /* 0x0540010002097fae */ /* 0x0001e8000f101d6a */
[----:B------:R0:W-:Y:S04]  /*dc40*/  LDGSTS.E.BYPASS.LTC128B.128 [R9+0x7400], desc[UR42][R2.64+0x180], !P5 ;  /* 0x0740018002097fae */ /* 0x0001e8000e901d6a */
[----:B------:R0:W-:Y:S04]  /*dc50*/  LDGSTS.E.BYPASS.LTC128B.128 [R9+0x9400], desc[UR42][R2.64+0x200], !P4 ;  /* 0x0940020002097fae */ /* 0x0001e8000e101d6a */
[----:B------:R0:W-:Y:S04]  /*dc60*/  LDGSTS.E.BYPASS.LTC128B.128 [R9+0xb400], desc[UR42][R2.64+0x280], !P3 ;  /* 0x0b40028002097fae */ /* 0x0001e8000d901d6a */
[----:B------:R0:W-:Y:S04]  /*dc70*/  LDGSTS.E.BYPASS.LTC128B.128 [R9+0xd400], desc[UR42][R2.64+0x300], !P2 ;  /* 0x0d40030002097fae */ /* 0x0001e8000d101d6a */
[----:B-12---:R0:W-:Y:S02]  /*dc80*/  LDGSTS.E.BYPASS.LTC128B.128 [R9+0xf400], desc[UR42][R2.64+0x380], !P1 ;  /* 0x0f40038002097fae */ /* 0x0061e4000c901d6a */
.L_x_309:
[C---:B------:R-:W-:Y:S02]  /*dc90*/  LOP3.LUT P6, RZ, R17.reuse, 0x800000, RZ, 0xc0, !PT ;  /* 0x0080000011ff7812 */ /* 0x040fe400078cc0ff */
[----:B0-----:R-:W-:Y:S02]  /*dca0*/  IADD3 R2, P0, R14, R0, RZ ;  /* 0x000000000e027210 */ /* 0x001fe40007f1e0ff */
[----:B------:R-:W-:Y:S02]  /*dcb0*/  P2R R4, PR, RZ, 0x40 ;  /* 0x00000040ff047803 */ /* 0x000fe40000000000 */
[C---:B------:R-:W-:Y:S01]  /*dcc0*/  LOP3.LUT P6, RZ, R17.reuse, 0x2000000, RZ, 0xc0, !PT ;  /* 0x0200000011ff7812 */ /* 0x040fe200078cc0ff */
[----:B------:R-:W-:Y:S01]  /*dcd0*/  IMAD.X R3, RZ, RZ, R10, P0 ;  /* 0x000000ffff037224 */ /* 0x000fe200000e060a */
        /* <DEDUP_REMOVED lines=20> */
.L_x_233:
[----:B------:R-:W-:Y:S02]  /*de20*/  PLOP3.LUT P1, PT, P1, P0, PT, 0xa2, 0x0 ;  /* 0x000000000000781c */ /* 0x000fe40000f21472 */
[----:B------:R-:W-:-:S08]  /*de30*/  @P0 R2UR P1, UR4, R25 ;  /* 0x00000000190402ca */ /* 0x000fd00000020000 */
[----:B------:R-:W-:-:S05]  /*de40*/  @P0 PLOP3.LUT P0, PT, P1, PT, PT, 0x80, 0x0 ;  /* 0x000000000000081c */ /* 0x000fca0000f0f070 */
[----:B------:R-:W-:Y:S01]  /*de50*/  @!P1 SYNCS.ARRIVE.TRANS64.RED.A0T1 RZ, [UR4+0x38850], RZ ;  /* 0x038850ffffff99a7 */ /* 0x000fe20008200404 */
[----:B------:R-:W-:Y:S07]  /*de60*/  @!P1 ARRIVES.LDGSTSBAR.64.TRANSCNT [UR4+0x38850] ;  /* 0x03885000ff0099b0 */ /* 0x000fee0008000a84 */
[----:B------:R-:W-:Y:S05]  /*de70*/  @P0 BRA.U.ANY `(.L_x_233) ;  /* 0xfffffffd00e80947 */ /* 0x000fea000393ffff */
[----:B------:R-:W-:Y:S01]  /*de80*/  NOP ;  /* 0x0000000000007918 */ /* 0x000fe20000000000 */
[----:B0-----:R-:W-:-:S04]  /*de90*/  LOP3.LUT R2, R37, 0x2, RZ, 0xfc, !PT ;  /* 0x0000000225027812 */ /* 0x001fc800078efcff */
[----:B------:R-:W-:-:S13]  /*dea0*/  ISETP.NE.AND P2, PT, R2, 0x3, PT ;  /* 0x000000030200780c */ /* 0x000fda0003f45270 */
[----:B------:R-:W-:Y:S05]  /*deb0*/  @!P2 BRA `(.L_x_234) ;  /* 0x000000000004a947 */ /* 0x000fea0003800000 */
[----:B------:R-:W-:Y:S01]  /*dec0*/  BPT.TRAP 0x1 ;  /* 0x000000040000795c */ /* 0x000fe20000300000 */
.L_x_234:
[----:B------:R-:W2:Y:S01]  /*ded0*/  LDL R3, [R1+0x20] ;  /* 0x0000200001037983 */ /* 0x000ea20000100800 */
[----:B------:R-:W-:Y:S01]  /*dee0*/  VIADD R18, R18, 0x1 ;  /* 0x0000000112127836 */ /* 0x000fe20000000000 */
[----:B------:R0:W-:Y:S04]  /*def0*/  SYNCS.ARRIVE.TRANS64.A1T0 RZ, [R25+URZ+0x38850], RZ ;  /* 0x038850ff19ff79a7 */ /* 0x0001e8000810003f */
[----:B------:R-:W-:-:S04]  /*df00*/  ISETP.NE.AND P0, PT, R18, 0x2, PT ;  /* 0x000000021200780c */ /* 0x000fc80003f05270 */
[----:B------:R-:W-:Y:S02]  /*df10*/  SEL R18, R18, RZ, P0 ;  /* 0x000000ff12127207 */ /* 0x000fe40000000000 */
[----:B------:R-:W-:-:S04]  /*df20*/  SEL R2, RZ, 0x1, P0 ;  /* 0x00000001ff027807 */ /* 0x000fc80000000000 */
[----:B------:R-:W-:Y:S02]  /*df30*/  LOP3.LUT R23, R23, R2, RZ, 0x3c, !PT ;  /* 0x0000000217177212 */ /* 0x000fe400078e3cff */
[----:B--2---:R-:W-:-:S13]  /*df40*/  ISETP.GE.AND P0, PT, R3, 0x41, PT ;  /* 0x000000410300780c */ /* 0x004fda0003f06270 */
[----:B0-----:R-:W-:Y:S05]  /*df50*/  @!P0 BRA `(.L_x_235) ;  /* 0x0000000c00848947 */ /* 0x001fea0003800000 */
[----:B------:R0:W5:Y:S01]  /*df60*/  LDL R9, [R1+0x28] ;  /* 0x0000280001097983 */ /* 0x0001620000100800 */
[----:B------:R-:W-:Y:S01]  /*df70*/  BSSY B0, `(.L_x_235) ;  /* 0x00000df000007945 */ /* 0x000fe20003800000 */
.L_x_248:
[----:B------:R-:W1:Y:S01]  /*df80*/  LDC R2, c[0x0][0x430] ;  /* 0x00010c00ff027b82 */ /* 0x000e620000000800 */
[C---:B------:R-:W-:Y:S01]  /*df90*/  ISETP.GT.U32.AND P0, PT, R24.reuse, 0x3f, PT ;  /* 0x0000003f1800780c */ /* 0x040fe20003f04070 */
[----:B-----5:R-:W-:Y:S01]  /*dfa0*/  IMAD R3, R9, 0x40, R32 ;  /* 0x0000004009037824 */ /* 0x020fe200078e0220 */
[----:B------:R-:W-:Y:S01]  /*dfb0*/  LOP3.LUT R11, R37, 0x2, RZ, 0xfc, !PT ;  /* 0x00000002250b7812 */ /* 0x000fe200078efcff */
[----:B------:R-:W-:Y:S02]  /*dfc0*/  ULDC UR4, c[0x0][0x430] ;  /* 0x00010c0000047ab9 */ /* 0x000fe40000000800 */
[----:B---3--:R-:W-:-:S04]  /*dfd0*/  IMAD.IADD R8, R24, 0x1, R3 ;  /* 0x0000000118087824 */ /* 0x008fc800078e0203 */
[----:B------:R-:W-:-:S04]  /*dfe0*/  IMAD.MOV.U32 R10, RZ, RZ, R8 ;  /* 0x000000ffff0a7224 */ /* 0x000fc800078e0008 */
[----:B------:R-:W2:Y:S01]  /*dff0*/  @!P0 LDC.64 R4, c[0x0][0x428] ;  /* 0x00010a00ff048b82 */ /* 0x000ea20000000a00 */
[----:B-1----:R-:W-:-:S13]  /*e000*/  ISETP.NE.AND P1, PT, R2, 0x1, PT ;  /* 0x000000010200780c */ /* 0x002fda0003f25270 */
[----:B------:R-:W1:Y:S08]  /*e010*/  @P1 LDC R7, c[0x0][0x434] ;  /* 0x00010d00ff071b82 */ /* 0x000e700000000800 */
[----:B------:R-:W3:Y:S01]  /*e020*/  @P1 LDC R2, c[0x0][0x438] ;  /* 0x00010e00ff021b82 */ /* 0x000ee20000000800 */
[----:B-1----:R-:W-:-:S07]  /*e030*/  @P1 IMAD.HI.U32 R3, R8, R7, RZ ;  /* 0x0000000708031227 */ /* 0x002fce00078e00ff */
[----:B------:R-:W1:Y:S01]  /*e040*/  @!P0 LDC.64 R6, c[0x0][0x418] ;  /* 0x00010600ff068b82 */ /* 0x000e620000000a00 */
[----:B---3--:R-:W-:Y:S01]  /*e050*/  @P1 SHF.R.U32.HI R10, RZ, R2, R3 ;  /* 0x00000002ff0a1219 */ /* 0x008fe20000011603 */
[----:B--2---:R-:W-:-:S03]  /*e060*/  @!P0 IMAD R2, R33, R4, RZ ;  /* 0x0000000421028224 */ /* 0x004fc600078e02ff */
[----:B------:R-:W-:Y:S01]  /*e070*/  @!P0 SHF.R.S32.HI R3, RZ, 0x1f, R10 ;  /* 0x0000001fff038819 */ /* 0x000fe2000001140a */
[----:B------:R-:W-:Y:S02]  /*e080*/  @!P0 IMAD R5, R28, R5, R2 ;  /* 0x000000051c058224 */ /* 0x000fe400078e0202 */
[----:B------:R-:W-:-:S04]  /*e090*/  @!P0 IMAD.MOV.U32 R2, RZ, RZ, R10 ;  /* 0x000000ffff028224 */ /* 0x000fc800078e000a */
[----:B------:R-:W-:-:S04]  /*e0a0*/  @!P0 IMAD.WIDE.U32 R2, R28, R4, R2 ;  /* 0x000000041c028225 */ /* 0x000fc800078e0002 */
[----:B------:R-:W-:Y:S02]  /*e0b0*/  @!P0 IMAD.IADD R5, R5, 0x1, R3 ;  /* 0x0000000105058824 */ /* 0x000fe400078e0203 */
[----:B------:R-:W-:Y:S01]  /*e0c0*/  IMAD.MOV.U32 R4, RZ, RZ, RZ ;  /* 0x000000ffff047224 */ /* 0x000fe200078e00ff */
[----:B-1----:R-:W-:-:S04]  /*e0d0*/  @!P0 LEA R6, P1, R2, R6, 0x2 ;  /* 0x0000000602068211 */ /* 0x002fc800078210ff */
[----:B------:R-:W-:-:S05]  /*e0e0*/  @!P0 LEA.HI.X R7, R2, R7, R5, 0x2, P1 ;  /* 0x0000000702078211 */ /* 0x000fca00008f1405 */
[----:B------:R1:W5:Y:S01]  /*e0f0*/  @!P0 LDG.E R4, desc[UR42][R6.64] ;  /* 0x0000002a06048981 */ /* 0x000362000c1e1900 */
[----:B------:R-:W-:Y:S02]  /*e100*/  ISETP.NE.AND P2, PT, R11, 0x3, PT ;  /* 0x000000030b00780c */ /* 0x000fe40003f45270 */
[----:B------:R-:W-:-:S05]  /*e110*/  IADD3 R5, -R10, RZ, RZ ;  /* 0x000000ff0a057210 */ /* 0x000fca0007ffe1ff */
[----:B------:R-:W-:-:S06]  /*e120*/  IMAD R5, R5, UR4, R8 ;  /* 0x0000000405057c24 */ /* 0x000fcc000f8e0208 */
[----:B-1----:R-:W-:Y:S05]  /*e130*/  @!P2 BRA `(.L_x_236) ;  /* 0x000000000004a947 */ /* 0x002fea0003800000 */
[----:B------:R-:W-:Y:S01]  /*e140*/  BPT.TRAP 0x1 ;  /* 0x000000040000795c */ /* 0x000fe20000300000 */
.L_x_236:
[----:B------:R-:W-:Y:S01]  /*e150*/  LEA R8, R18, UR37, 0x3 ;  /* 0x0000002512087c11 */ /* 0x000fe2000f8e18ff */
[----:B------:R-:W-:Y:S01]  /*e160*/  BSSY B1, `(.L_x_237) ;  /* 0x0000005000017945 */ /* 0x000fe20003800000 */
[----:B------:R-:W-:Y:S02]  /*e170*/  SHF.L.U32 R20, R23, 0x1f, RZ ;  /* 0x0000001f17147819 */ /* 0x000fe400000006ff */
[----:B------:R-:W-:Y:S02]  /*e180*/  SHF.R.S32.HI R7, RZ, 0x1f, R5 ;  /* 0x0000001fff077819 */ /* 0x000fe40000011405 */
[----:B------:R-:W1:Y:S02]  /*e190*/  SYNCS.PHASECHK.TRANS64.TRYWAIT P0, [R8+URZ+0x38840], R20 ;  /* 0x03884014080075a7 */ /* 0x000e64000800017f */
[----:B-1----:R-:W-:Y:S05]  /*e1a0*/  @!P0 BRA `(.L_x_238) ;  /* 0x0000002c00748947 */ /* 0x002fea0003800000 */
.L_x_310:
[----:B------:R-:W-:Y:S05]  /*e1b0*/  BSYNC B1 ;  /* 0x0000000000017941 */ /* 0x000fea0003800000 */
.L_x_237:
[----:B------:R-:W-:Y:S01]  /*e1c0*/  ULDC.64 UR4, c[0x0][0x300] ;  /* 0x0000c00000047ab9 */ /* 0x000fe20000000a00 */
[----:B-----5:R-:W-:Y:S01]  /*e1d0*/  SHF.R.S32.HI R10, RZ, 0x1f, R4 ;  /* 0x0000001fff0a7819 */ /* 0x020fe20000011404 */
[----:B------:R-:W-:Y:S01]  /*e1e0*/  IMAD R6, R7, UR4, RZ ;  /* 0x0000000407067c24 */ /* 0x000fe2000f8e02ff */
[----:B------:R-:W-:Y:S01]  /*e1f0*/  LOP3.LUT P1, RZ, R16, 0x1, RZ, 0xc0, !PT ;  /* 0x0000000110ff7812 */ /* 0x000fe2000782c0ff */
[----:B------:R-:W-:-:S04]  /*e200*/  IMAD.WIDE.U32 R2, R5, UR4, RZ ;  /* 0x0000000405027c25 */ /* 0x000fc8000f8e00ff */
[----:B------:R-:W-:Y:S01]  /*e210*/  IMAD R6, R5, UR5, R6 ;  /* 0x0000000505067c24 */ /* 0x000fe2000f8e0206 */
        /* <DEDUP_REMOVED lines=15> */
[----:B------:R-:W-:Y:S01]  /*e310*/  IMAD R6, R18, 0x1000, R29 ;  /* 0x0000100012067824 */ /* 0x000fe200078e021d */
[----:B------:R-:W-:Y:S06]  /*e320*/  BRA.DIV UR4, `(.L_x_239) ;  /* 0x0000002e04287947 */ /* 0x000fec000b800000 */
[----:B------:R-:W2:Y:S01]  /*e330*/  SHFL.IDX PT, R2, R21, RZ, 0x181f ;  /* 0x00181fff15027589 */ /* 0x000ea200000e0000 */
[----:B------:R-:W-:-:S03]  /*e340*/  LEA R25, R6, UR37, 0x1 ;  /* 0x0000002506197c11 */ /* 0x000fc6000f8e08ff */
[----:B------:R-:W3:Y:S01]  /*e350*/  SHFL.IDX PT, R3, R27, RZ, 0x181f ;  /* 0x00181fff1b037589 */ /* 0x000ee200000e0000 */
[----:B--2---:R-:W-:-:S05]  /*e360*/  IADD3 R2, P0, R2, R0, RZ ;  /* 0x0000000002027210 */ /* 0x004fca0007f1e0ff */
[----:B---3--:R-:W-:-:S05]  /*e370*/  IMAD.X R3, RZ, RZ, R3, P0 ;  /* 0x000000ffff037224 */ /* 0x008fca00000e0603 */
[----:B------:R-:W-:Y:S01]  /*e380*/  @!PT LDS RZ, [RZ] ;  /* 0x00000000fffff984 */ /* 0x000fe20000000800 */
[----:B------:R2:W-:Y:S04]  /*e390*/  LDGSTS.E.BYPASS.LTC128B.128 [R25+0x22400], desc[UR42][R2.64], !P1 ;  /* 0x2240000002197fae */ /* 0x0005e8000c901d6a */
[----:B--2---:R-:W2:Y:S04]  /*e3a0*/  SHFL.IDX PT, R2, R21, 0x1, 0x181f ;  /* 0x00381f0015027f89 */ /* 0x004ea800000e0000 */
[----:B------:R-:W3:Y:S01]  /*e3b0*/  SHFL.IDX PT, R3, R27, 0x1, 0x181f ;  /* 0x00381f001b037f89 */ /* 0x000ee200000e0000 */
[----:B--2---:R-:W-:-:S05]  /*e3c0*/  IADD3 R2, P0, R2, R0, RZ ;  /* 0x0000000002027210 */ /* 0x004fca0007f1e0ff */
[----:B---3--:R-:W-:-:S05]  /*e3d0*/  IMAD.X R3, RZ, RZ, R3, P0 ;  /* 0x000000ffff037224 */ /* 0x008fca00000e0603 */
[----:B------:R2:W-:Y:S04]  /*e3e0*/  LDGSTS.E.BYPASS.LTC128B.128 [R25+0x22c00], desc[UR42][R2.64], !P1 ;  /* 0x22c0000002197fae */ /* 0x0005e8000c901d6a */
[----:B--2---:R-:W2:Y:S04]  /*e3f0*/  SHFL.IDX PT, R2, R21, 0x2, 0x181f ;  /* 0x00581f0015027f89 */ /* 0x004ea800000e0000 */
[----:B------:R-:W3:Y:S04]  /*e400*/  SHFL.IDX PT, R3, R27, 0x2, 0x181f ;  /* 0x00581f001b037f89 */ /* 0x000ee800000e0000 */
[----:B------:R-:W4:Y:S01]  /*e410*/  SHFL.IDX PT, R27, R27, 0x3, 0x181f ;  /* 0x00781f001b1b7f89 */ /* 0x000f2200000e0000 */
[----:B--2---:R-:W-:-:S05]  /*e420*/  IADD3 R2, P0, R2, R0, RZ ;  /* 0x0000000002027210 */ /* 0x004fca0007f1e0ff */
[----:B---3--:R-:W-:-:S05]  /*e430*/  IMAD.X R3, RZ, RZ, R3, P0 ;  /* 0x000000ffff037224 */ /* 0x008fca00000e0603 */
[----:B------:R2:W-:Y:S04]  /*e440*/  LDGSTS.E.BYPASS.LTC128B.128 [R25+0x23400], desc[UR42][R2.64], !P1 ;  /* 0x2340000002197fae */ /* 0x0005e8000c901d6a */
[----:B--2-4-:R2:W3:Y:S02]  /*e450*/  SHFL.IDX PT, R2, R21, 0x3, 0x181f ;  /* 0x00781f0015027f89 */ /* 0x0144e400000e0000 */
.L_x_320:
[----:B---3--:R-:W-:-:S05]  /*e460*/  IADD3 R2, P0, R2, R0, RZ ;  /* 0x0000000002027210 */ /* 0x008fca0007f1e0ff */
[----:B------:R-:W-:Y:S01]  /*e470*/  IMAD.X R3, RZ, RZ, R27, P0 ;  /* 0x000000ffff037224 */ /* 0x000fe200000e061b */
[----:B------:R-:W-:-:S04]  /*e480*/  PLOP3.LUT P0, PT, PT, PT, PT, 0x80, 0x0 ;  /* 0x000000000000781c */ /* 0x000fc80003f0f070 */
[----:B------:R-:W-:Y:S01]  /*e490*/  @!PT LDS RZ, [RZ] ;  /* 0x00000000fffff984 */ /* 0x000fe20000000800 */
[----:B------:R-:W-:Y:S01]  /*e4a0*/  @!PT LDS RZ, [RZ] ;  /* 0x00000000fffff984 */ /* 0x000fe20000000800 */
[----:B------:R-:W-:Y:S01]  /*e4b0*/  @!PT LDS RZ, [RZ] ;  /* 0x00000000fffff984 */ /* 0x000fe20000000800 */
[----:B------:R3:W-:Y:S01]  /*e4c0*/  LDGSTS.E.BYPASS.LTC128B.128 [R25+0x23c00], desc[UR42][R2.64], !P1 ;  /* 0x23c0000002197fae */ /* 0x0007e2000c901d6a */
[----:B------:R-:W-:-:S08]  /*e4d0*/  NOP ;  /* 0x0000000000007918 */ /* 0x000fd00000000000 */
.L_x_240:
[----:B------:R-:W-:Y:S02]  /*e4e0*/  PLOP3.LUT P1, PT, P1, P0, PT, 0xa2, 0x0 ;  /* 0x000000000000781c */ /* 0x000fe40000f21472 */
[----:B------:R-:W-:-:S08]  /*e4f0*/  @P0 R2UR P1, UR4, R8 ;  /* 0x00000000080402ca */ /* 0x000fd00000020000 */
[----:B------:R-:W-:-:S05]  /*e500*/  @P0 PLOP3.LUT P0, PT, P1, PT, PT, 0x80, 0x0 ;  /* 0x000000000000081c */ /* 0x000fca0000f0f070 */
[----:B------:R-:W-:Y:S01]  /*e510*/  @!P1 SYNCS.ARRIVE.TRANS64.RED.A0T1 RZ, [UR4+0x38830], RZ ;  /* 0x038830ffffff99a7 */ /* 0x000fe20008200404 */
[----:B------:R-:W-:Y:S07]  /*e520*/  @!P1 ARRIVES.LDGSTSBAR.64.TRANSCNT [UR4+0x38830] ;  /* 0x03883000ff0099b0 */ /* 0x000fee0008000a84 */
[----:B------:R-:W-:Y:S05]  /*e530*/  @P0 BRA.U.ANY `(.L_x_240) ;  /* 0xfffffffd00e80947 */ /* 0x000fea000393ffff */
[----:B------:R-:W-:Y:S01]  /*e540*/  NOP ;  /* 0x0000000000007918 */ /* 0x000fe20000000000 */
[----:B---3--:R-:W-:-:S04]  /*e550*/  LOP3.LUT R2, R37, 0x2, RZ, 0xfc, !PT ;  /* 0x0000000225027812 */ /* 0x008fc800078efcff */
[----:B------:R-:W-:-:S13]  /*e560*/  ISETP.NE.AND P2, PT, R2, 0x3, PT ;  /* 0x000000030200780c */ /* 0x000fda0003f45270 */
[----:B------:R-:W-:Y:S05]  /*e570*/  @!P2 BRA `(.L_x_241) ;  /* 0x000000000004a947 */ /* 0x000fea0003800000 */
[----:B------:R-:W-:Y:S01]  /*e580*/  BPT.TRAP 0x1 ;  /* 0x000000040000795c */ /* 0x000fe20000300000 */
.L_x_241:
[----:B------:R3:W-:Y:S01]  /*e590*/  SYNCS.ARRIVE.TRANS64.A1T0 RZ, [R8+URZ+0x38830], RZ ;  /* 0x038830ff08ff79a7 */ /* 0x0007e2000810003f */
[----:B------:R-:W-:Y:S05]  /*e5a0*/  @!P2 BRA `(.L_x_242) ;  /* 0x000000000004a947 */ /* 0x000fea0003800000 */
[----:B------:R-:W-:Y:S01]  /*e5b0*/  BPT.TRAP 0x1 ;  /* 0x000000040000795c */ /* 0x000fe20000300000 */
.L_x_242:
[----:B------:R-:W4:Y:S01]  /*e5c0*/  SYNCS.PHASECHK.TRANS64.TRYWAIT P0, [R8+URZ+0x38860], R20 ;  /* 0x03886014080075a7 */ /* 0x000f22000800017f */
[----:B------:R-:W-:Y:S04]  /*e5d0*/  BSSY B1, `(.L_x_243) ;  /* 0x0000002000017945 */ /* 0x000fe80003800000 */
[----:B----4-:R-:W-:Y:S05]  /*e5e0*/  @!P0 BRA `(.L_x_244) ;  /* 0x0000002c00948947 */ /* 0x010fea0003800000 */
.L_x_321:
[----:B------:R-:W-:Y:S05]  /*e5f0*/  BSYNC B1 ;  /* 0x0000000000017941 */ /* 0x000fea0003800000 */
.L_x_243:
[----:B------:R-:W-:Y:S01]  /*e600*/  ULDC.64 UR4, c[0x0][0x328] ;  /* 0x0000ca0000047ab9 */ /* 0x000fe20000000a00 */
[C---:B------:R-:W-:Y:S01]  /*e610*/  LOP3.LUT P5, RZ, R16.reuse, 0x8, RZ, 0xc0, !PT ;  /* 0x0000000810ff7812 */ /* 0x040fe200078ac0ff */
[----:B------:R-:W-:Y:S01]  /*e620*/  IMAD R2, R7, UR4, RZ ;  /* 0x0000000407027c24 */ /* 0x000fe2000f8e02ff */
[----:B------:R-:W-:Y:S01]  /*e630*/  LOP3.LUT P4, RZ, R16, 0x4, RZ, 0xc0, !PT ;  /* 0x0000000410ff7812 */ /* 0x000fe2000788c0ff */
[----:B--2---:R-:W-:Y:S01]  /*e640*/  IMAD R21, R18, 0x7000, R6 ;  /* 0x0000700012157824 */ /* 0x004fe200078e0206 */
        /* <DEDUP_REMOVED lines=17> */
[----:B-1--4-:R-:W-:Y:S01]  /*e760*/  LEA.HI.X R20, R2, UR5, R3, 0x1, P0 ;  /* 0x0000000502147c11 */ /* 0x012fe200080f0c03 */
[----:B------:R-:W-:Y:S08]  /*e770*/  BRA.DIV UR4, `(.L_x_245) ;  /* 0x0000002e04447947 */ /* 0x000ff0000b800000 */
[----:B------:R-:W1:Y:S01]  /*e780*/  SHFL.IDX PT, R14, R10, RZ, 0x181f ;  /* 0x00181fff0a0e7589 */ /* 0x000e6200000e0000 */
[C---:B------:R-:W-:Y:S02]  /*e790*/  LOP3.LUT P1, RZ, R16.reuse, 0x200, RZ, 0xc0, !PT ;  /* 0x0000020010ff7812 */ /* 0x040fe4000782c0ff */
[C---:B------:R-:W-:Y:S01]  /*e7a0*/  LOP3.LUT P2, RZ, R16.reuse, 0x20, RZ, 0xc0, !PT ;  /* 0x0000002010ff7812 */ /* 0x040fe2000784c0ff */
[----:B------:R-:W2:Y:S01]  /*e7b0*/  SHFL.IDX PT, R3, R20, RZ, 0x181f ;  /* 0x00181fff14037589 */ /* 0x000ea200000e0000 */
[----:B------:R-:W-:Y:S02]  /*e7c0*/  LOP3.LUT P6, RZ, R16, 0x10, RZ, 0xc0, !PT ;  /* 0x0000001010ff7812 */ /* 0x000fe400078cc0ff */
[----:B------:R-:W-:Y:S01]  /*e7d0*/  LEA R21, R21, UR37, 0x1 ;  /* 0x0000002515157c11 */ /* 0x000fe2000f8e08ff */
[----:B------:R-:W4:Y:S01]  /*e7e0*/  SHFL.IDX PT, R2, R10, 0x1, 0x181f ;  /* 0x00381f000a027f89 */ /* 0x000f2200000e0000 */
[----:B------:R-:W-:-:S09]  /*e7f0*/  LOP3.LUT R17, R17, 0xf7ffffff, RZ, 0xc0, !PT ;  /* 0xf7ffffff11117812 */ /* 0x000fd200078ec0ff */
[----:B------:R-:W-:Y:S02]  /*e800*/  @P6 LOP3.LUT R17, R17, 0x8000000, RZ, 0xfc, !PT ;  /* 0x0800000011116812 */ /* 0x000fe400078efcff */
[-C--:B-1----:R-:W-:Y:S02]  /*e810*/  IADD3 R4, P0, R14, R0.reuse, RZ ;  /* 0x000000000e047210 */ /* 0x082fe40007f1e0ff */
[----:B------:R-:W1:Y:S03]  /*e820*/  SHFL.IDX PT, R14, R10, 0x2, 0x181f ;  /* 0x00581f000a0e7f89 */ /* 0x000e6600000e0000 */
[----:B--2---:R-:W-:Y:S02]  /*e830*/  IMAD.X R5, RZ, RZ, R3, P0 ;  /* 0x000000ffff057224 */ /* 0x004fe400000e0603 */
[----:B------:R-:W2:Y:S01]  /*e840*/  SHFL.IDX PT, R3, R20, 0x1, 0x181f ;  /* 0x00381f0014037f89 */ /* 0x000ea200000e0000 */
[----:B----4-:R-:W-:-:S03]  /*e850*/  IADD3 R6, P0, R2, R0, RZ ;  /* 0x0000000002067210 */ /* 0x010fc60007f1e0ff */
[----:B------:R4:W-:Y:S01]  /*e860*/  LDGSTS.E.BYPASS.LTC128B.128 [R21+0x400], desc[UR42][R4.64], !P1 ;  /* 0x0040000004157fae */ /* 0x0009e2000c901d6a */
[----:B------:R-:W-:-:S03]  /*e870*/  ISETP.NE.U32.AND P1, PT, R30, RZ, PT ;  /* 0x000000ff1e00720c */ /* 0x000fc60003f25070 */
[----:B------:R4:W-:Y:S04]  /*e880*/  LDGSTS.E.BYPASS.LTC128B.128 [R21+0x2400], desc[UR42][R4.64+0x80], !P2 ;  /* 0x0240008004157fae */ /* 0x0009e8000d101d6a */
[----:B------:R4:W-:Y:S01]  /*e890*/  LDGSTS.E.BYPASS.LTC128B.128 [R21+0x4400], desc[UR42][R4.64+0x100], !P6 ;  /* 0x0440010004157fae */ /* 0x0009e2000f101d6a */
[----:B------:R-:W-:-:S03]  /*e8a0*/  LOP3.LUT P6, RZ, R16, 0x200, RZ, 0xc0, !PT ;  /* 0x0000020010ff7812 */ /* 0x000fc600078cc0ff */
[----:B------:R4:W-:Y:S01]  /*e8b0*/  LDGSTS.E.BYPASS.LTC128B.128 [R21+0x6400], desc[UR42][R4.64+0x180], !P5 ;  /* 0x0640018004157fae */ /* 0x0009e2000e901d6a */
[----:B-1----:R-:W-:-:S03]  /*e8c0*/  IADD3 R2, P2, R14, R0, RZ ;  /* 0x000000000e027210 */ /* 0x002fc60007f5e0ff */
[----:B------:R4:W-:Y:S01]  /*e8d0*/  LDGSTS.E.BYPASS.LTC128B.128 [R21+0x8400], desc[UR42][R4.64+0x200], !P4 ;  /* 0x0840020004157fae */ /* 0x0009e2000e101d6a */
[----:B--2---:R-:W-:Y:S01]  /*e8e0*/  IMAD.X R7, RZ, RZ, R3, P0 ;  /* 0x000000ffff077224 */ /* 0x004fe200000e0603 */
[----:B------:R-:W-:Y:S02]  /*e8f0*/  ISETP.NE.U32.AND P0, PT, R31, RZ, PT ;  /* 0x000000ff1f00720c */ /* 0x000fe40003f05070 */
[----:B------:R-:W1:Y:S04]  /*e900*/  SHFL.IDX PT, R3, R20, 0x2, 0x181f ;  /* 0x00581f0014037f89 */ /* 0x000e6800000e0000 */
[----:B------:R4:W-:Y:S04]  /*e910*/  LDGSTS.E.BYPASS.LTC128B.128 [R21+0xa400], desc[UR42][R4.64+0x280], !P3 ;  /* 0x0a40028004157fae */ /* 0x0009e8000d901d6a */
[----:B------:R4:W2:Y:S04]  /*e920*/  SHFL.IDX PT, R14, R10, 0x3, 0x181f ;  /* 0x00781f000a0e7f89 */ /* 0x0008a800000e0000 */
[----:B------:R4:W-:Y:S04]  /*e930*/  LDGSTS.E.BYPASS.LTC128B.128 [R21+0xc400], desc[UR42][R4.64+0x300], P0 ;  /* 0x0c40030004157fae */ /* 0x0009e80008101d6a */
[----:B------:R4:W-:Y:S04]  /*e940*/  LDGSTS.E.BYPASS.LTC128B.128 [R21+0xe400], desc[UR42][R4.64+0x380], P1 ;  /* 0x0e40038004157fae */ /* 0x0009e80008901d6a */
[----:B------:R4:W-:Y:S01]  /*e950*/  LDGSTS.E.BYPASS.LTC128B.128 [R21+0xc00], desc[UR42][R6.64], !P6 ;  /* 0x00c0000006157fae */ /* 0x0009e2000f101d6a */
[----:B------:R-:W-:-:S02]  /*e960*/  LOP3.LUT P6, RZ, R17, 0x8000000, RZ, 0xc0, !PT ;  /* 0x0800000011ff7812 */ /* 0x000fc400078cc0ff */
[----:B------:R-:W-:Y:S01]  /*e970*/  LOP3.LUT R17, R17, 0xfbffffff, RZ, 0xc0, !PT ;  /* 0xfbffffff11117812 */ /* 0x000fe200078ec0ff */
[----:B-1----:R-:W-:Y:S01]  /*e980*/  IMAD.X R3, RZ, RZ, R3, P2 ;  /* 0x000000ffff037224 */ /* 0x002fe200010e0603 */
[----:B------:R-:W-:Y:S01]  /*e990*/  LOP3.LUT P2, RZ, R16, 0x20, RZ, 0xc0, !PT ;  /* 0x0000002010ff7812 */ /* 0x000fe2000784c0ff */
[----:B------:R-:W1:-:S12]  /*e9a0*/  SHFL.IDX PT, R20, R20, 0x3, 0x181f ;  /* 0x00781f0014147f89 */ /* 0x000e5800000e0000 */
[----:B------:R4:W-:Y:S01]  /*e9b0*/  LDGSTS.E.BYPASS.LTC128B.128 [R21+0x2c00], desc[UR42][R6.64+0x80], !P2 ;  /* 0x02c0008006157fae */ /* 0x0009e2000d101d6a */
[----:B------:R-:W-:Y:S02]  /*e9c0*/  @P2 LOP3.LUT R17, R17, 0x4000000, RZ, 0xfc, !PT ;  /* 0x0400000011112812 */ /* 0x000fe400078efcff */
[----:B------:R-:W-:Y:S01]  /*e9d0*/  LOP3.LUT P2, RZ, R16, 0x200, RZ, 0xc0, !PT ;  /* 0x0000020010ff7812 */ /* 0x000fe2000784c0ff */
[----:B------:R4:W-:Y:S04]  /*e9e0*/  LDGSTS.E.BYPASS.LTC128B.128 [R21+0x4c00], desc[UR42][R6.64+0x100], !P6 ;  /* 0x04c0010006157fae */ /* 0x0009e8000f101d6a */
[----:B------:R4:W-:Y:S04]  /*e9f0*/  LDGSTS.E.BYPASS.LTC128B.128 [R21+0x6c00], desc[UR42][R6.64+0x180], !P5 ;  /* 0x06c0018006157fae */ /* 0x0009e8000e901d6a */
[----:B------:R4:W-:Y:S04]  /*ea00*/  LDGSTS.E.BYPASS.LTC128B.128 [R21+0x8c00], desc[UR42][R6.64+0x200], !P4 ;  /* 0x08c0020006157fae */ /* 0x0009e8000e101d6a */
[----:B------:R4:W-:Y:S04]  /*ea10*/  LDGSTS.E.BYPASS.LTC128B.128 [R21+0xac00], desc[UR42][R6.64+0x280], !P3 ;  /* 0x0ac0028006157fae */ /* 0x0009e8000d901d6a */
[----:B------:R4:W-:Y:S04]  /*ea20*/  LDGSTS.E.BYPASS.LTC128B.128 [R21+0xcc00], desc[UR42][R6.64+0x300], P0 ;  /* 0x0cc0030006157fae */ /* 0x0009e80008101d6a */
[----:B------:R4:W-:Y:S04]  /*ea30*/  LDGSTS.E.BYPASS.LTC128B.128 [R21+0xec00], desc[UR42][R6.64+0x380], P1 ;  /* 0x0ec0038006157fae */ /* 0x0009e80008901d6a */
[----:B------:R4:W-:Y:S01]  /*ea40*/  LDGSTS.E.BYPASS.LTC128B.128 [R21+0x1400], desc[UR42][R2.64], !P2 ;  /* 0x0140000002157fae */ /* 0x0009e2000d101d6a */
[----:B------:R-:W-:-:S13]  /*ea50*/  LOP3.LUT P2, RZ, R17, 0x4000000, RZ, 0xc0, !PT ;  /* 0x0400000011ff7812 */ /* 0x000fda000784c0ff */
[----:B------:R4:W-:Y:S04]  /*ea60*/  LDGSTS.E.BYPASS.LTC128B.128 [R21+0x3400], desc[UR42][R2.64+0x80], !P2 ;  /* 0x0340008002157fae */ /* 0x0009e8000d101d6a */
[----:B------:R4:W-:Y:S04]  /*ea70*/  LDGSTS.E.BYPASS.LTC128B.128 [R21+0x5400], desc[UR42][R2.64+0x100], !P6 ;  /* 0x0540010002157fae */ /* 0x0009e8000f101d6a */
[----:B------:R4:W-:Y:S04]  /*ea80*/  LDGSTS.E.BYPASS.LTC128B.128 [R21+0x7400], desc[UR42][R2.64+0x180], !P5 ;  /* 0x0740018002157fae */ /* 0x0009e8000e901d6a */
[----:B------:R4:W-:Y:S04]  /*ea90*/  LDGSTS.E.BYPASS.LTC128B.128 [R21+0x9400], desc[UR42][R2.64+0x200], !P4 ;  /* 0x0940020002157fae */ /* 0x0009e8000e101d6a */
[----:B------:R4:W-:Y:S04]  /*eaa0*/  LDGSTS.E.BYPASS.LTC128B.128 [R21+0xb400], desc[UR42][R2.64+0x280], !P3 ;  /* 0x0b40028002157fae */ /* 0x0009e8000d901d6a */
[----:B------:R4:W-:Y:S04]  /*eab0*/  LDGSTS.E.BYPASS.LTC128B.128 [R21+0xd400], desc[UR42][R2.64+0x300], P0 ;  /* 0x0d40030002157fae */ /* 0x0009e80008101d6a */
[----:B-12---:R4:W-:Y:S02]  /*eac0*/  LDGSTS.E.BYPASS.LTC128B.128 [R21+0xf400], desc[UR42][R2.64+0x380], P1 ;  /* 0x0f40038002157fae */ /* 0x0069e40008901d6a */
.L_x_331:
[----:B----4-:R-:W-:Y:S02]  /*ead0*/  P2R R4, PR, RZ, 0x2 ;  /* 0x00000002ff047803 */ /* 0x010fe40000000000 */
        /* <DEDUP_REMOVED lines=19> */
.L_x_246:
[----:B------:R-:W-:Y:S02]  /*ec10*/  PLOP3.LUT P1, PT, P1, P0, PT, 0xa2, 0x0 ;  /* 0x000000000000781c */ /* 0x000fe40000f21472 */
[----:B------:R-:W-:-:S08]  /*ec20*/  @P0 R2UR P1, UR4, R8 ;  /* 0x00000000080402ca */ /* 0x000fd00000020000 */
[----:B------:R-:W-:-:S05]  /*ec30*/  @P0 PLOP3.LUT P0, PT, P1, PT, PT, 0x80, 0x0 ;  /* 0x000000000000081c */ /* 0x000fca0000f0f070 */
[----:B------:R-:W-:Y:S01]  /*ec40*/  @!P1 SYNCS.ARRIVE.TRANS64.RED.A0T1 RZ, [UR4+0x38850], RZ ;  /* 0x038850ffffff99a7 */ /* 0x000fe20008200404 */
[----:B------:R-:W-:Y:S07]  /*ec50*/  @!P1 ARRIVES.LDGSTSBAR.64.TRANSCNT [UR4+0x38850] ;  /* 0x03885000ff0099b0 */ /* 0x000fee0008000a84 */
[----:B------:R-:W-:Y:S05]  /*ec60*/  @P0 BRA.U.ANY `(.L_x_246) ;  /* 0xfffffffd00e80947 */ /* 0x000fea000393ffff */
[----:B------:R-:W-:Y:S01]  /*ec70*/  NOP ;  /* 0x0000000000007918 */ /* 0x000fe20000000000 */
[----:B-1----:R-:W-:-:S04]  /*ec80*/  LOP3.LUT R2, R37, 0x2, RZ, 0xfc, !PT ;  /* 0x0000000225027812 */ /* 0x002fc800078efcff */
[----:B------:R-:W-:-:S13]  /*ec90*/  ISETP.NE.AND P2, PT, R2, 0x3, PT ;  /* 0x000000030200780c */ /* 0x000fda0003f45270 */
[----:B------:R-:W-:Y:S05]  /*eca0*/  @!P2 BRA `(.L_x_247) ;  /* 0x000000000004a947 */ /* 0x000fea0003800000 */
[----:B------:R-:W-:Y:S01]  /*ecb0*/  BPT.TRAP 0x1 ;  /* 0x000000040000795c */ /* 0x000fe20000300000 */
.L_x_247:
[----:B------:R-:W-:Y:S01]  /*ecc0*/  VIADD R18, R18, 0x1 ;  /* 0x0000000112127836 */ /* 0x000fe20000000000 */
[----:B------:R1:W-:Y:S04]  /*ecd0*/  SYNCS.ARRIVE.TRANS64.A1T0 RZ, [R8+URZ+0x38850], RZ ;  /* 0x038850ff08ff79a7 */ /* 0x0003e8000810003f */
[----:B------:R-:W-:-:S04]  /*ece0*/  ISETP.NE.AND P0, PT, R18, 0x2, PT ;  /* 0x000000021200780c */ /* 0x000fc80003f05270 */
[----:B------:R-:W-:Y:S02]  /*ecf0*/  SEL R18, R18, RZ, P0 ;  /* 0x000000ff12127207 */ /* 0x000fe40000000000 */
[----:B------:R-:W-:Y:S02]  /*ed00*/  SEL R2, RZ, 0x1, P0 ;  /* 0x00000001ff027807 */ /* 0x000fe40000000000 */
[----:B------:R-:W-:Y:S02]  /*ed10*/  ISETP.GT.AND P0, PT, R9, RZ, PT ;  /* 0x000000ff0900720c */ /* 0x000fe40003f04270 */
[----:B------:R-:W-:Y:S01]  /*ed20*/  LOP3.LUT R23, R23, R2, RZ, 0x3c, !PT ;  /* 0x0000000217177212 */ /* 0x000fe200078e3cff */
[----:B------:R-:W-:-:S04]  /*ed30*/  VIADD R2, R9, 0xffffffff ;  /* 0xffffffff09027836 */ /* 0x000fc80000000000 */
[----:B------:R-:W-:-:S06]  /*ed40*/  IMAD.MOV.U32 R9, RZ, RZ, R2 ;  /* 0x000000ffff097224 */ /* 0x000fcc00078e0002 */
[----:B-1----:R-:W-:Y:S05]  /*ed50*/  @P0 BRA `(.L_x_248) ;  /* 0xfffffff000880947 */ /* 0x002fea000383ffff */
[----:B------:R-:W-:Y:S05]  /*ed60*/  BSYNC B0 ;  /* 0x0000000000007941 */ /* 0x000fea0003800000 */
.L_x_235:
[----:B------:R-:W2:Y:S01]  /*ed70*/  LDL.LU R2, [R1+0xc] ;  /* 0x00000c0001027983 */ /* 0x000ea20000300800 */
[----:B------:R-:W-:-:S03]  /*ed80*/  ULDC UR4, c[0x0][0xd34] ;  /* 0x00034d0000047ab9 */ /* 0x000fc60000000800 */
[----:B------:R-:W4:Y:S01]  /*ed90*/  LDL.LU R0, [R1+0x1c] ;  /* 0x00001c0001007983 */ /* 0x000f220000300800 */
[----:B--2---:R-:W-:Y:S02]  /*eda0*/  VIADD R2, R2, UR38 ;  /* 0x0000002602027c36 */ /* 0x004fe40008000000 */
[----:B----4-:R-:W-:-:S03]  /*edb0*/  VIADD R0, R0, 0x1 ;  /* 0x0000000100007836 */ /* 0x010fc60000000000 */
[----:B------:R1:W-:Y:S01]  /*edc0*/  STL [R1+0xc], R2 ;  /* 0x00000c0201007387 */ /* 0x0003e20000100800 */
[----:B------:R-:W-:-:S03]  /*edd0*/  ISETP.GE.AND P0, PT, R2, UR4, PT ;  /* 0x0000000402007c0c */ /* 0x000fc6000bf06270 */
[----:B------:R1:W-:Y:S10]  /*ede0*/  STL [R1+0x1c], R0 ;  /* 0x00001c0001007387 */ /* 0x0003f40000100800 */
[----:B-1----:R-:W-:Y:S05]  /*edf0*/  @!P0 BRA `(.L_x_249) ;  /* 0xffffffc4007c8947 */ /* 0x002fea000383ffff */
[----:B------:R-:W-:-:S07]  /*ee00*/  LOP3.LUT R0, R0, 0x1, RZ, 0xc, !PT ;  /* 0x0000000100007812 */ /* 0x000fce00078e0cff */
.L_x_212:
[----:B------:R-:W1:Y:S01]  /*ee10*/  S2R R3, SR_CgaCtaId ;  /* 0x0000000000037919 */ /* 0x000e620000008800 */
[----:B------:R-:W-:Y:S01]  /*ee20*/  MOV R2, 0x400 ;  /* 0x0000040000027802 */ /* 0x000fe20000000f00 */
[----:B------:R-:W-:Y:S01]  /*ee30*/  BSSY B0, `(.L_x_250) ;  /* 0x0000005000007945 */ /* 0x000fe20003800000 */
[----:B------:R-:W-:Y:S02]  /*ee40*/  SHF.L.U32 R0, R0, 0x1f, RZ ;  /* 0x0000001f00007819 */ /* 0x000fe400000006ff */
[----:B-1----:R-:W-:-:S04]  /*ee50*/  LEA R5, R3, R2, 0x18 ;  /* 0x0000000203057211 */ /* 0x002fc800078ec0ff */
[----:B------:R-:W1:Y:S02]  /*ee60*/  SYNCS.PHASECHK.TRANS64.TRYWAIT P0, [R5+URZ+0x38820], R0 ;  /* 0x03882000050075a7 */ /* 0x000e64000800017f */
[----:B-1----:R-:W-:Y:S05]  /*ee70*/  @!P0 BRA `(.L_x_251) ;  /* 0x0000002c00488947 */ /* 0x002fea0003800000 */
.L_x_332:
[----:B------:R-:W-:Y:S05]  /*ee80*/  BSYNC B0 ;  /* 0x0000000000007941 */ /* 0x000fea0003800000 */
.L_x_250:
[----:B------:R-:W-:-:S03]  /*ee90*/  UMOV UR4, 0xffffffff ;  /* 0xffffffff00047882 */ /* 0x000fc60000000000 */
[----:B------:R-:W-:Y:S05]  /*eea0*/  BRA.DIV UR4, `(.L_x_252) ;  /* 0x0000002e04507947 */ /* 0x000fea000b800000 */
[----:B-1----:R-:W1:Y:S02]  /*eeb0*/  S2R R0, SR_TID.X ;  /* 0x0000000000007919 */ /* 0x002e640000002100 */
[----:B-1----:R-:W-:-:S04]  /*eec0*/  SHF.R.U32.HI R0, RZ, 0x5, R0 ;  /* 0x00000005ff007819 */ /* 0x002fc80000011600 */
[----:B------:R-:W-:-:S05]  /*eed0*/  LOP3.LUT R0, R0, 0x3, RZ, 0xc0, !PT ;  /* 0x0000000300007812 */ /* 0x000fca00078ec0ff */
[----:B------:R1:W2:Y:S02]  /*eee0*/  SHFL.IDX PT, R14, R0, RZ, 0x1f ;  /* 0x00001fff000e7589 */ /* 0x0002a400000e0000 */
.L_x_335:
[----:B--2---:R-:W-:Y:S01]  /*eef0*/  ISETP.NE.AND P0, PT, R14, RZ, PT ;  /* 0x000000ff0e00720c */ /* 0x004fe20003f05270 */
[----:B------:R-:W-:-:S12]  /*ef00*/  BSSY B0, `(.L_x_253) ;  /* 0x0000023000007945 */ /* 0x000fd80003800000 */
[----:B------:R-:W-:Y:S05]  /*ef10*/  @P0 BRA `(.L_x_254) ;  /* 0x0000000000840947 */ /* 0x000fea0003800000 */
[----:B------:R-:W-:-:S03]  /*ef20*/  UMOV UR4, 0xffffffff ;  /* 0xffffffff00047882 */ /* 0x000fc60000000000 */
[----:B------:R-:W-:Y:S05]  /*ef30*/  BRA.DIV UR4, `(.L_x_255) ;  /* 0x0000002e04607947 */ /* 0x000fea000b800000 */
[----:B------:R-:W-:-:S13]  /*ef40*/  ELECT P6, URZ, PT ;  /* 0x00000000003f782f */ /* 0x000fda00038c0000 */
.L_x_338:
[----:B------:R-:W-:Y:S05]  /*ef50*/  @!P6 BRA `(.L_x_254) ;  /* 0x000000000074e947 */ /* 0x000fea0003800000 */
[----:B------:R-:W-:-:S04]  /*ef60*/  LOP3.LUT R37, R37, 0x2, RZ, 0xfc, !PT ;  /* 0x0000000225257812 */ /* 0x000fc800078efcff */
[----:B------:R-:W-:-:S13]  /*ef70*/  ISETP.NE.AND P0, PT, R37, 0x3, PT ;  /* 0x000000032500780c */ /* 0x000fda0003f05270 */
[----:B------:R-:W-:Y:S05]  /*ef80*/  @!P0 BRA `(.L_x_256) ;  /* 0x0000000000048947 */ /* 0x000fea0003800000 */
[----:B------:R-:W-:Y:S01]  /*ef90*/  BPT.TRAP 0x1 ;  /* 0x000000040000795c */ /* 0x000fe20000300000 */
.L_x_256:
[C---:B------:R-:W-:Y:S01]  /*efa0*/  IMAD R3, R18.reuse, 0x8, R5 ;  /* 0x0000000812037824 */ /* 0x040fe200078e0205 */
[----:B------:R-:W-:Y:S01]  /*efb0*/  SHF.L.U32 R2, R23, 0x1f, RZ ;  /* 0x0000001f17027819 */ /* 0x000fe200000006ff */
[----:B------:R-:W-:-:S03]  /*efc0*/  VIADD R18, R18, 0x1 ;  /* 0x0000000112127836 */ /* 0x000fc60000000000 */
[----:B------:R-:W2:Y:S02]  /*efd0*/  SYNCS.PHASECHK.TRANS64.TRYWAIT P1, [R3+URZ+0x38840], R2 ;  /* 0x03884002030075a7 */ /* 0x000ea4000802017f */
[----:B------:R-:W-:-:S04]  /*efe0*/  ISETP.NE.AND P2, PT, R18, 0x2, PT ;  /* 0x000000021200780c */ /* 0x000fc80003f45270 */
[----:B-1----:R-:W-:Y:S01]  /*eff0*/  SEL R0, RZ, 0x1, P2 ;  /* 0x00000001ff007807 */ /* 0x002fe20001000000 */
[----:B--2---:R-:W-:Y:S08]  /*f000*/  @!P1 BRA `(.L_x_257) ;  /* 0x0000002c004c9947 */ /* 0x004ff00003800000 */
.L_x_339:
[----:B------:R-:W-:Y:S02]  /*f010*/  SEL R18, R18, RZ, P2 ;  /* 0x000000ff12127207 */ /* 0x000fe40001000000 */
[----:B------:R-:W-:Y:S01]  /*f020*/  LOP3.LUT R0, R23, R0, RZ, 0x3c, !PT ;  /* 0x0000000017007212 */ /* 0x000fe200078e3cff */
[----:B------:R-:W-:Y:S06]  /*f030*/  @!P0 BRA `(.L_x_258) ;  /* 0x0000000000048947 */ /* 0x000fec0003800000 */
[----:B------:R-:W-:Y:S01]  /*f040*/  BPT.TRAP 0x1 ;  /* 0x000000040000795c */ /* 0x000fe20000300000 */
.L_x_258:
[----:B------:R-:W-:Y:S01]  /*f050*/  IMAD R5, R18, 0x8, R5 ;  /* 0x0000000812057824 */ /* 0x000fe200078e0205 */
[----:B------:R-:W-:-:S04]  /*f060*/  SHF.L.U32 R0, R0, 0x1f, RZ ;  /* 0x0000001f00007819 */ /* 0x000fc800000006ff */
[----:B------:R-:W2:Y:S02]  /*f070*/  SYNCS.PHASECHK.TRANS64.TRYWAIT P1, [R5+URZ+0x38840], R0 ;  /* 0x03884000050075a7 */ /* 0x000ea4000802017f */
[----:B--2---:R-:W-:Y:S05]  /*f080*/  @!P1 BRA `(.L_x_259) ;  /* 0x0000002c00409947 */ /* 0x004fea0003800000 */
.L_x_340:
[----:B------:R-:W-:Y:S05]  /*f090*/  @!P0 BRA `(.L_x_260) ;  /* 0x0000000000048947 */ /* 0x000fea0003800000 */
[----:B------:R-:W-:Y:S01]  /*f0a0*/  BPT.TRAP 0x1 ;  /* 0x000000040000795c */ /* 0x000fe20000300000 */
.L_x_260:
[----:B------:R-:W4:Y:S02]  /*f0b0*/  SYNCS.PHASECHK.TRANS64.TRYWAIT P1, [R3+URZ+0x38860], R2 ;  /* 0x03886002030075a7 */ /* 0x000f24000802017f */
[----:B----4-:R-:W-:Y:S05]  /*f0c0*/  @!P1 BRA `(.L_x_261) ;  /* 0x0000002c00449947 */ /* 0x010fea0003800000 */
.L_x_341:
[----:B------:R-:W-:Y:S05]  /*f0d0*/  @!P0 BRA `(.L_x_262) ;  /* 0x0000000000048947 */ /* 0x000fea0003800000 */
[----:B------:R-:W-:Y:S01]  /*f0e0*/  BPT.TRAP 0x1 ;  /* 0x000000040000795c */ /* 0x000fe20000300000 */
.L_x_262:
[----:B------:R0:W0:Y:S02]  /*f0f0*/  SYNCS.PHASECHK.TRANS64.TRYWAIT P0, [R5+URZ+0x38860], R0 ;  /* 0x03886000050075a7 */ /* 0x000024000800017f */
[----:B0-----:R-:W-:Y:S05]  /*f100*/  @!P0 NANOSLEEP.SYNCS 0x989680 ;  /* 0x009896800000895d */ /* 0x001fea0003900000 */
[----:B------:R-:W0:Y:S02]  /*f110*/  @!P0 SYNCS.PHASECHK.TRANS64 P0, [R5+URZ+0x38860], R0 ;  /* 0x03886000050085a7 */ /* 0x000e24000800007f */
[----:B0-----:R-:W-:Y:S05]  /*f120*/  @!P0 BRA `(.L_x_262) ;  /* 0xfffffffc00f08947 */ /* 0x001fea000383ffff */
.L_x_254:
[----:B------:R-:W-:Y:S05]  /*f130*/  BSYNC B0 ;  /* 0x0000000000007941 */ /* 0x000fea0003800000 */
.L_x_253:
[----:B------:R-:W-:Y:S05]  /*f140*/  EXIT ;  /* 0x000000000000794d */ /* 0x000fea0003800000 */
.L_x_182:
[----:B0-----:R-:W-:-:S04]  /*f150*/  IMAD.U32 R0, RZ, RZ, UR38 ;  /* 0x00000026ff007e24 */ /* 0x001fc8000f8e00ff */
[----:B------:R0:W1:Y:S03]  /*f160*/  SYNCS.PHASECHK.TRANS64.TRYWAIT P1, [R0+URZ+0x38800], R3 ;  /* 0x03880003000075a7 */ /* 0x000066000802017f */
[----:B-1----:R-:W-:Y:S05]  /*f170*/  @!P1 NANOSLEEP.SYNCS 0x989680 ;  /* 0x009896800000995d */ /* 0x002fea0003900000 */
[----:B------:R-:W1:Y:S02]  /*f180*/  @!P1 SYNCS.PHASECHK.TRANS64 P1, [R0+URZ+0x38800], R3 ;  /* 0x03880003000095a7 */ /* 0x000e64000802007f */
[----:B-1----:R-:W-:Y:S05]  /*f190*/  @!P1 BRA `(.L_x_182) ;  /* 0xfffffffc00ec9947 */ /* 0x002fea000383ffff */
[----:B------:R-:W-:Y:S05]  /*f1a0*/  BRA `(.L_x_263) ;  /* 0xffffff3800387947 */ /* 0x000fea000383ffff */
.L_x_186:
[----:B--2---:R2:W3:Y:S02]  /*f1b0*/  SYNCS.PHASECHK.TRANS64.TRYWAIT P1, [R8+URZ+0x38830], R5 ;  /* 0x03883005080075a7 */ /* 0x0044e4000802017f */
[----:B---3--:R-:W-:Y:S05]  /*f1c0*/  @!P1 NANOSLEEP.SYNCS 0x989680 ;  /* 0x009896800000995d */ /* 0x008fea0003900000 */
[----:B------:R-:W3:Y:S02]  /*f1d0*/  @!P1 SYNCS.PHASECHK.TRANS64 P1, [R8+URZ+0x38830], R5 ;  /* 0x03883005080095a7 */ /* 0x000ee4000802007f */
[----:B---3--:R-:W-:Y:S05]  /*f1e0*/  @!P1 BRA `(.L_x_186) ;  /* 0xfffffffc00f09947 */ /* 0x008fea000383ffff */
[----:B------:R-:W-:Y:S05]  /*f1f0*/  BRA `(.L_x_185) ;  /* 0xffffff3800507947 */ /* 0x000fea000383ffff */
.L_x_187:
[----:B0-----:R-:W-:-:S04]  /*f200*/  IMAD.U32 R4, RZ, RZ, UR38 ;  /* 0x00000026ff047e24 */ /* 0x001fc8000f8e00ff */
[----:B------:R0:W3:Y:S03]  /*f210*/  SYNCS.PHASECHK.TRANS64.TRYWAIT P1, [R4+URZ+0x38810], R3 ;  /* 0x03881003040075a7 */ /* 0x0000e6000802017f */
[----:B---3--:R-:W-:Y:S05]  /*f220*/  @!P1 NANOSLEEP.SYNCS 0x989680 ;  /* 0x009896800000995d */ /* 0x008fea0003900000 */
[----:B------:R-:W3:Y:S02]  /*f230*/  @!P1 SYNCS.PHASECHK.TRANS64 P1, [R4+URZ+0x38810], R3 ;  /* 0x03881003040095a7 */ /* 0x000ee4000802007f */
[----:B---3--:R-:W-:Y:S05]  /*f240*/  @!P1 BRA `(.L_x_187) ;  /* 0xfffffffc00ec9947 */ /* 0x008fea000383ffff */
[----:B------:R-:W-:Y:S05]  /*f250*/  BRA `(.L_x_264) ;  /* 0xffffff3800d87947 */ /* 0x000fea000383ffff */
.L_x_191:
[----:B----4-:R4:W0:Y:S02]  /*f260*/  SYNCS.PHASECHK.TRANS64.TRYWAIT P1, [R8+URZ+0x38850], R5 ;  /* 0x03885005080075a7 */ /* 0x010824000802017f */
[----:B0-----:R-:W-:Y:S05]  /*f270*/  @!P1 NANOSLEEP.SYNCS 0x989680 ;  /* 0x009896800000995d */ /* 0x001fea0003900000 */
[----:B------:R-:W0:Y:S02]  /*f280*/  @!P1 SYNCS.PHASECHK.TRANS64 P1, [R8+URZ+0x38850], R5 ;  /* 0x03885005080095a7 */ /* 0x000e24000802007f */
[----:B0-----:R-:W-:Y:S05]  /*f290*/  @!P1 BRA `(.L_x_191) ;  /* 0xfffffffc00f09947 */ /* 0x001fea000383ffff */
[----:B------:R-:W-:Y:S05]  /*f2a0*/  BRA `(.L_x_190) ;  /* 0xffffff3800e47947 */ /* 0x000fea000383ffff */
.L_x_198:
[----:B-1----:R-:W-:-:S04]  /*f2b0*/  IMAD.U32 R4, RZ, RZ, UR7 ;  /* 0x00000007ff047e24 */ /* 0x002fc8000f8e00ff */
[----:B------:R1:W2:Y:S03]  /*f2c0*/  SYNCS.PHASECHK.TRANS64.TRYWAIT P2, [R4+URZ+0x38830], R3 ;  /* 0x03883003040075a7 */ /* 0x0002a6000804017f */
[----:B--2---:R-:W-:Y:S05]  /*f2d0*/  @!P2 NANOSLEEP.SYNCS 0x989680 ;  /* 0x009896800000a95d */ /* 0x004fea0003900000 */
[----:B------:R-:W2:Y:S02]  /*f2e0*/  @!P2 SYNCS.PHASECHK.TRANS64 P2, [R4+URZ+0x38830], R3 ;  /* 0x038830030400a5a7 */ /* 0x000ea4000804007f */
[----:B--2---:R-:W-:Y:S05]  /*f2f0*/  @!P2 BRA `(.L_x_198) ;  /* 0xfffffffc00eca947 */ /* 0x004fea000383ffff */
[----:B------:R-:W-:Y:S05]  /*f300*/  BRA `(.L_x_197) ;  /* 0xffffff5c005c7947 */ /* 0x000fea000383ffff */
.L_x_202:
[----:B-1----:R-:W-:-:S04]  /*f310*/  IMAD.U32 R4, RZ, RZ, UR7 ;  /* 0x00000007ff047e24 */ /* 0x002fc8000f8e00ff */
[----:B------:R1:W3:Y:S03]  /*f320*/  SYNCS.PHASECHK.TRANS64.TRYWAIT P2, [R4+URZ+0x38850], R3 ;  /* 0x03885003040075a7 */ /* 0x0002e6000804017f */
[----:B---3--:R-:W-:Y:S05]  /*f330*/  @!P2 NANOSLEEP.SYNCS 0x989680 ;  /* 0x009896800000a95d */ /* 0x008fea0003900000 */
[----:B------:R-:W3:Y:S02]  /*f340*/  @!P2 SYNCS.PHASECHK.TRANS64 P2, [R4+URZ+0x38850], R3 ;  /* 0x038850030400a5a7 */ /* 0x000ee4000804007f */
[----:B---3--:R-:W-:Y:S05]  /*f350*/  @!P2 BRA `(.L_x_202) ;  /* 0xfffffffc00eca947 */ /* 0x008fea000383ffff */
[----:B------:R-:W-:Y:S05]  /*f360*/  BRA `(.L_x_201) ;  /* 0xffffff5c00d87947 */ /* 0x000fea000383ffff */
.L_x_216:
[----:B------:R-:W0:Y:S01]  /*f370*/  S2R R20, SR_TID.X ;  /* 0x0000000000147919 */ /* 0x000e220000002100 */
[----:B------:R-:W-:Y:S01]  /*f380*/  BSSY B0, `(.L_x_265) ;  /* 0x000000a000007945 */ /* 0x000fe20003800000 */
[----:B------:R-:W-:Y:S02]  /*f390*/  IMAD.MOV.U32 R12, RZ, RZ, RZ ;  /* 0x000000ffff0c7224 */ /* 0x000fe400078e00ff */
[----:B------:R-:W-:Y:S02]  /*f3a0*/  IMAD.MOV.U32 R11, RZ, RZ, 0x1f ;  /* 0x0000001fff0b7424 */ /* 0x000fe400078e00ff */
[----:B------:R-:W-:Y:S01]  /*f3b0*/  IMAD.MOV.U32 R15, RZ, RZ, -0x1 ;  /* 0xffffffffff0f7424 */ /* 0x000fe200078e00ff */
[----:B0-----:R-:W-:-:S04]  /*f3c0*/  SHF.R.U32.HI R20, RZ, 0x5, R20 ;  /* 0x00000005ff147819 */ /* 0x001fc80000011614 */
[----:B------:R-:W-:-:S05]  /*f3d0*/  LOP3.LUT R20, R20, 0x3, RZ, 0xc0, !PT ;  /* 0x0000000314147812 */ /* 0x000fca00078ec0ff */
[----:B------:R-:W-:-:S07]  /*f3e0*/  IMAD.MOV.U32 R13, RZ, RZ, R20 ;  /* 0x000000ffff0d7224 */ /* 0x000fce00078e0014 */
[----:B-1---5:R-:W-:Y:S05]  /*f3f0*/  WARPSYNC.COLLECTIVE R15, `(.L_x_266) ;  /* 0x000000000f087348 */ /* 0x022fea0003c00000 */
[----:B------:R0:W2:Y:S02]  /*f400*/  SHFL.IDX P6, R14, R13, R12, R11 ;  /* 0x0000000c0d0e7389 */ /* 0x0000a400000c000b */
[----:B012--5:R-:W-:Y:S01]  /*f410*/  ENDCOLLECTIVE ;  /* 0x000000000000791b */ /* 0x027fe20003800000 */
.L_x_266:
[----:B------:R-:W-:Y:S05]  /*f420*/  BSYNC B0 ;  /* 0x0000000000007941 */ /* 0x000fea0003800000 */
.L_x_265:
[----:B------:R-:W-:Y:S05]  /*f430*/  BRA `(.L_x_267) ;  /* 0xffffffc400547947 */ /* 0x000fea000383ffff */
.L_x_219:
[----:B0-----:R0:W1:Y:S02]  /*f440*/  SYNCS.PHASECHK.TRANS64.TRYWAIT P0, [R25+URZ+0x38840], R0 ;  /* 0x03884000190075a7 */ /* 0x001064000800017f */
[----:B-1----:R-:W-:Y:S05]  /*f450*/  @!P0 NANOSLEEP.SYNCS 0x989680 ;  /* 0x009896800000895d */ /* 0x002fea0003900000 */
[----:B------:R-:W1:Y:S02]  /*f460*/  @!P0 SYNCS.PHASECHK.TRANS64 P0, [R25+URZ+0x38840], R0 ;  /* 0x03884000190085a7 */ /* 0x000e64000800007f */
[----:B-1----:R-:W-:Y:S05]  /*f470*/  @!P0 BRA `(.L_x_219) ;  /* 0xfffffffc00f08947 */ /* 0x002fea000383ffff */
[----:B------:R-:W-:Y:S05]  /*f480*/  BRA `(.L_x_268) ;  /* 0xffffffc400d87947 */ /* 0x000fea000383ffff */
.L_x_220:
        /* <DEDUP_REMOVED lines=8> */
.L_x_270:
[----:B------:R-:W-:Y:S05]  /*f510*/  BSYNC B0 ;  /* 0x0000000000007941 */ /* 0x000fea0003800000 */
.L_x_269:
[----:B------:R-:W-:Y:S01]  /*f520*/  IMAD.MOV.U32 R13, RZ, RZ, R0 ;  /* 0x000000ffff0d7224 */ /* 0x000fe200078e0000 */
[----:B------:R-:W-:Y:S01]  /*f530*/  ISETP.GE.AND P2, PT, R36, 0x1, PT ;  /* 0x000000012400780c */ /* 0x000fe20003f46270 */
[----:B------:R-:W-:Y:S02]  /*f540*/  IMAD.MOV.U32 R12, RZ, RZ, RZ ;  /* 0x000000ffff0c7224 */ /* 0x000fe400078e00ff */
[----:B------:R-:W-:Y:S02]  /*f550*/  IMAD.MOV.U32 R11, RZ, RZ, 0x181f ;  /* 0x0000181fff0b7424 */ /* 0x000fe400078e00ff */
[----:B------:R-:W-:Y:S02]  /*f560*/  IMAD.MOV.U32 R15, RZ, RZ, -0x1 ;  /* 0xffffffffff0f7424 */ /* 0x000fe400078e00ff */
[----:B------:R-:W-:-:S07]  /*f570*/  IMAD.MOV.U32 R2, RZ, RZ, R14 ;  /* 0x000000ffff027224 */ /* 0x000fce00078e000e */
[----:B------:R-:W-:Y:S05]  /*f580*/  WARPSYNC.COLLECTIVE R15, `(.L_x_271) ;  /* 0x000000000f087348 */ /* 0x000fea0003c00000 */
[----:B------:R0:W1:Y:S02]  /*f590*/  SHFL.IDX P6, R14, R13, R12, R11 ;  /* 0x0000000c0d0e7389 */ /* 0x00006400000c000b */
[----:B01----:R-:W-:Y:S01]  /*f5a0*/  ENDCOLLECTIVE ;  /* 0x000000000000791b */ /* 0x003fe20003800000 */
.L_x_271:
[----:B------:R-:W-:Y:S01]  /*f5b0*/  @P2 LEA R6, R5, UR37, 0x1 ;  /* 0x0000002505062c11 */ /* 0x000fe2000f8e08ff */
[----:B------:R-:W-:Y:S02]  /*f5c0*/  IMAD.MOV.U32 R13, RZ, RZ, R4 ;  /* 0x000000ffff0d7224 */ /* 0x000fe400078e0004 */
[----:B------:R-:W-:Y:S02]  /*f5d0*/  IMAD.MOV.U32 R12, RZ, RZ, 0x1 ;  /* 0x00000001ff0c7424 */ /* 0x000fe400078e00ff */
[----:B------:R-:W-:-:S07]  /*f5e0*/  IMAD.MOV.U32 R3, RZ, RZ, R14 ;  /* 0x000000ffff037224 */ /* 0x000fce00078e000e */
[----:B------:R-:W-:Y:S05]  /*f5f0*/  WARPSYNC.COLLECTIVE R15, `(.L_x_272) ;  /* 0x000000000f087348 */ /* 0x000fea0003c00000 */
[----:B------:R0:W1:Y:S02]  /*f600*/  SHFL.IDX P6, R14, R13, R12, R11 ;  /* 0x0000000c0d0e7389 */ /* 0x00006400000c000b */
[----:B01----:R-:W-:Y:S01]  /*f610*/  ENDCOLLECTIVE ;  /* 0x000000000000791b */ /* 0x003fe20003800000 */
.L_x_272:
[----:B------:R-:W-:-:S05]  /*f620*/  @P2 LEA R3, P0, R7, R3, 0x1 ;  /* 0x0000000307032211 */ /* 0x000fca00078008ff */
[----:B------:R-:W-:-:S05]  /*f630*/  @P2 IMAD.X R2, RZ, RZ, R2, P0 ;  /* 0x000000ffff022224 */ /* 0x000fca00000e0602 */
[----:B------:R-:W-:Y:S01]  /*f640*/  @P2 LOP3.LUT R3, R3, R2, RZ, 0x3c, !PT ;  /* 0x0000000203032212 */ /* 0x000fe200078e3cff */
[----:B------:R-:W-:-:S03]  /*f650*/  IMAD.MOV.U32 R13, RZ, RZ, R0 ;  /* 0x000000ffff0d7224 */ /* 0x000fc600078e0000 */
[----:B------:R-:W-:-:S04]  /*f660*/  @P2 LOP3.LUT R2, R3, R2, RZ, 0x3c, !PT ;  /* 0x0000000203022212 */ /* 0x000fc800078e3cff */
[----:B------:R-:W-:-:S05]  /*f670*/  @P2 LOP3.LUT R3, R3, R2, RZ, 0x3c, !PT ;  /* 0x0000000203032212 */ /* 0x000fca00078e3cff */
[----:B------:R-:W-:Y:S01]  /*f680*/  @!PT LDS RZ, [RZ] ;  /* 0x00000000fffff984 */ /* 0x000fe20000000800 */
[----:B------:R-:W-:Y:S01]  /*f690*/  @!PT LDS RZ, [RZ] ;  /* 0x00000000fffff984 */ /* 0x000fe20000000800 */
[----:B------:R-:W-:Y:S01]  /*f6a0*/  @!PT LDS RZ, [RZ] ;  /* 0x00000000fffff984 */ /* 0x000fe20000000800 */
[----:B------:R0:W-:Y:S01]  /*f6b0*/  @P2 LDGSTS.E.BYPASS.LTC128B.128 [R6+0x22400], desc[UR42][R2.64], !P1 ;  /* 0x2240000002062fae */ /* 0x0001e2000c901d6a */
[----:B------:R-:W-:Y:S01]  /*f6c0*/  ISETP.GE.AND P2, PT, R36, 0x11, PT ;  /* 0x000000112400780c */ /* 0x000fe20003f46270 */
[----:B0-----:R-:W-:-:S12]  /*f6d0*/  IMAD.MOV.U32 R2, RZ, RZ, R14 ;  /* 0x000000ffff027224 */ /* 0x001fd800078e000e */
[----:B------:R-:W-:Y:S05]  /*f6e0*/  WARPSYNC.COLLECTIVE R15, `(.L_x_273) ;  /* 0x000000000f087348 */ /* 0x000fea0003c00000 */
[----:B------:R0:W1:Y:S02]  /*f6f0*/  SHFL.IDX P6, R14, R13, R12, R11 ;  /* 0x0000000c0d0e7389 */ /* 0x00006400000c000b */
[----:B01----:R-:W-:Y:S01]  /*f700*/  ENDCOLLECTIVE ;  /* 0x000000000000791b */ /* 0x003fe20003800000 */
.L_x_273:
[----:B------:R-:W-:Y:S01]  /*f710*/  @P2 LEA R6, R5, UR37, 0x1 ;  /* 0x0000002505062c11 */ /* 0x000fe2000f8e08ff */
[----:B------:R-:W-:Y:S02]  /*f720*/  IMAD.MOV.U32 R13, RZ, RZ, R4 ;  /* 0x000000ffff0d7224 */ /* 0x000fe400078e0004 */
[----:B------:R-:W-:Y:S02]  /*f730*/  IMAD.MOV.U32 R12, RZ, RZ, 0x2 ;  /* 0x00000002ff0c7424 */ /* 0x000fe400078e00ff */
[----:B------:R-:W-:-:S07]  /*f740*/  IMAD.MOV.U32 R3, RZ, RZ, R14 ;  /* 0x000000ffff037224 */ /* 0x000fce00078e000e */
[----:B------:R-:W-:Y:S05]  /*f750*/  WARPSYNC.COLLECTIVE R15, `(.L_x_274) ;  /* 0x000000000f087348 */ /* 0x000fea0003c00000 */
[----:B------:R0:W1:Y:S02]  /*f760*/  SHFL.IDX P6, R14, R13, R12, R11 ;  /* 0x0000000c0d0e7389 */ /* 0x00006400000c000b */
[----:B01----:R-:W-:Y:S01]  /*f770*/  ENDCOLLECTIVE ;  /* 0x000000000000791b */ /* 0x003fe20003800000 */
.L_x_274:
[----:B------:R-:W-:-:S05]  /*f780*/  @P2 LEA R3, P0, R7, R3, 0x1 ;  /* 0x0000000307032211 */ /* 0x000fca00078008ff */
[----:B------:R-:W-:-:S05]  /*f790*/  @P2 IMAD.X R2, RZ, RZ, R2, P0 ;  /* 0x000000ffff022224 */ /* 0x000fca00000e0602 */
[----:B------:R-:W-:Y:S02]  /*f7a0*/  @P2 LOP3.LUT R3, R3, R2, RZ, 0x3c, !PT ;  /* 0x0000000203032212 */ /* 0x000fe400078e3cff */
[----:B------:R-:W-:Y:S02]  /*f7b0*/  MOV R13, R0 ;  /* 0x00000000000d7202 */ /* 0x000fe40000000f00 */
        /* <DEDUP_REMOVED lines=11> */
.L_x_275:
[----:B------:R-:W-:Y:S01]  /*f870*/  @P2 LEA R6, R5, UR37, 0x1 ;  /* 0x0000002505062c11 */ /* 0x000fe2000f8e08ff */
[----:B------:R-:W-:Y:S02]  /*f880*/  IMAD.MOV.U32 R13, RZ, RZ, R4 ;  /* 0x000000ffff0d7224 */ /* 0x000fe400078e0004 */
[----:B------:R-:W-:Y:S02]  /*f890*/  IMAD.MOV.U32 R12, RZ, RZ, 0x3 ;  /* 0x00000003ff0c7424 */ /* 0x000fe400078e00ff */
[----:B------:R-:W-:-:S07]  /*f8a0*/  IMAD.MOV.U32 R3, RZ, RZ, R14 ;  /* 0x000000ffff037224 */ /* 0x000fce00078e000e */
[----:B------:R-:W-:Y:S05]  /*f8b0*/  WARPSYNC.COLLECTIVE R15, `(.L_x_276) ;  /* 0x000000000f087348 */ /* 0x000fea0003c00000 */
[----:B------:R0:W1:Y:S02]  /*f8c0*/  SHFL.IDX P6, R14, R13, R12, R11 ;  /* 0x0000000c0d0e7389 */ /* 0x00006400000c000b */
[----:B01----:R-:W-:Y:S01]  /*f8d0*/  ENDCOLLECTIVE ;  /* 0x000000000000791b */ /* 0x003fe20003800000 */
.L_x_276:
[----:B------:R-:W-:-:S05]  /*f8e0*/  @P2 LEA R3, P0, R7, R3, 0x1 ;  /* 0x0000000307032211 */ /* 0x000fca00078008ff */
[----:B------:R-:W-:-:S05]  /*f8f0*/  @P2 IMAD.X R2, RZ, RZ, R2, P0 ;  /* 0x000000ffff022224 */ /* 0x000fca00000e0602 */
[----:B------:R-:W-:Y:S01]  /*f900*/  @P2 LOP3.LUT R3, R3, R2, RZ, 0x3c, !PT ;  /* 0x0000000203032212 */ /* 0x000fe200078e3cff */
[----:B------:R-:W-:-:S03]  /*f910*/  IMAD.MOV.U32 R13, RZ, RZ, R0 ;  /* 0x000000ffff0d7224 */ /* 0x000fc600078e0000 */
[----:B------:R-:W-:-:S04]  /*f920*/  @P2 LOP3.LUT R2, R3, R2, RZ, 0x3c, !PT ;  /* 0x0000000203022212 */ /* 0x000fc800078e3cff */
[----:B------:R-:W-:Y:S01]  /*f930*/  @P2 LOP3.LUT R3, R3, R2, RZ, 0x3c, !PT ;  /* 0x0000000203032212 */ /* 0x000fe200078e3cff */
[----:B------:R-:W-:-:S07]  /*f940*/  IMAD.MOV.U32 R4, RZ, RZ, R14 ;  /* 0x000000ffff047224 */ /* 0x000fce00078e000e */
[----:B------:R-:W-:Y:S05]  /*f950*/  WARPSYNC.COLLECTIVE R15, `(.L_x_277) ;  /* 0x000000000f087348 */ /* 0x000fea0003c00000 */
[----:B------:R0:W1:Y:S02]  /*f960*/  SHFL.IDX P6, R14, R13, R12, R11 ;  /* 0x0000000c0d0e7389 */ /* 0x00006400000c000b */
[----:B01----:R-:W-:Y:S01]  /*f970*/  ENDCOLLECTIVE ;  /* 0x000000000000791b */ /* 0x003fe20003800000 */
.L_x_277:
[----:B------:R-:W-:Y:S01]  /*f980*/  @!PT LDS RZ, [RZ] ;  /* 0x00000000fffff984 */ /* 0x000fe20000000800 */
[----:B------:R-:W-:Y:S01]  /*f990*/  @!PT LDS RZ, [RZ] ;  /* 0x00000000fffff984 */ /* 0x000fe20000000800 */
[----:B------:R-:W-:Y:S01]  /*f9a0*/  @!PT LDS RZ, [RZ] ;  /* 0x00000000fffff984 */ /* 0x000fe20000000800 */
[----:B------:R0:W-:Y:S01]  /*f9b0*/  @P2 LDGSTS.E.BYPASS.LTC128B.128 [R6+0x23400], desc[UR42][R2.64], !P1 ;  /* 0x2340000002062fae */ /* 0x0001e2000c901d6a */
[----:B------:R-:W-:Y:S01]  /*f9c0*/  IMAD.MOV.U32 R0, RZ, RZ, R14 ;  /* 0x000000ffff007224 */ /* 0x000fe200078e000e */
[----:B------:R-:W-:Y:S06]  /*f9d0*/  BRA `(.L_x_278) ;  /* 0xffffffc400847947 */ /* 0x000fec000383ffff */
.L_x_224:
[----:B------:R-:W-:Y:S01]  /*f9e0*/  IMAD.MOV.U32 R13, RZ, RZ, R2 ;  /* 0x000000ffff0d7224 */ /* 0x000fe200078e0002 */
[----:B------:R-:W-:Y:S01]  /*f9f0*/  LOP3.LUT R16, R16, 0xfffffeff, RZ, 0xc0, !PT ;  /* 0xfffffeff10107812 */ /* 0x000fe200078ec0ff */
[----:B------:R-:W-:Y:S02]  /*fa00*/  IMAD.MOV.U32 R12, RZ, RZ, RZ ;  /* 0x000000ffff0c7224 */ /* 0x000fe400078e00ff */
[----:B------:R-:W-:Y:S02]  /*fa10*/  IMAD.MOV.U32 R11, RZ, RZ, 0x181f ;  /* 0x0000181fff0b7424 */ /* 0x000fe400078e00ff */
[----:B------:R-:W-:Y:S02]  /*fa20*/  IMAD.MOV.U32 R15, RZ, RZ, -0x1 ;  /* 0xffffffffff0f7424 */ /* 0x000fe400078e00ff */
[----:B------:R-:W-:-:S07]  /*fa30*/  IMAD R5, R5, 0x40, R10 ;  /* 0x0000004005057824 */ /* 0x000fce00078e020a */
[----:B-1----:R-:W-:Y:S05]  /*fa40*/  WARPSYNC.COLLECTIVE R15, `(.L_x_279) ;  /* 0x000000000f087348 */ /* 0x002fea0003c00000 */
[----:B------:R0:W2:Y:S02]  /*fa50*/  SHFL.IDX P6, R14, R13, R12, R11 ;  /* 0x0000000c0d0e7389 */ /* 0x0000a400000c000b */
[----:B012---:R-:W-:Y:S01]  /*fa60*/  ENDCOLLECTIVE ;  /* 0x000000000000791b */ /* 0x007fe20003800000 */
.L_x_279:
[----:B------:R-:W-:Y:S01]  /*fa70*/  ISETP.GE.AND P2, PT, R5, UR36, PT ;  /* 0x0000002405007c0c */ /* 0x000fe2000bf46270 */
[----:B------:R-:W-:-:S12]  /*fa80*/  IMAD.MOV.U32 R13, RZ, RZ, R0 ;  /* 0x000000ffff0d7224 */ /* 0x000fd800078e0000 */
[----:B------:R-:W-:-:S04]  /*fa90*/  @P2 LOP3.LUT R16, R16, 0x100, RZ, 0xfc, !PT ;  /* 0x0000010010102812 */ /* 0x000fc800078efcff */
[----:B------:R-:W-:Y:S01]  /*faa0*/  LOP3.LUT R16, R16, 0xffffff7f, RZ, 0xc0, !PT ;  /* 0xffffff7f10107812 */ /* 0x000fe200078ec0ff */
[----:B------:R-:W-:-:S07]  /*fab0*/  IMAD.MOV.U32 R3, RZ, RZ, R14 ;  /* 0x000000ffff037224 */ /* 0x000fce00078e000e */
[----:B------:R-:W-:Y:S05]  /*fac0*/  WARPSYNC.COLLECTIVE R15, `(.L_x_280) ;  /* 0x000000000f087348 */ /* 0x000fea0003c00000 */
[----:B------:R0:W1:Y:S02]  /*fad0*/  SHFL.IDX P6, R14, R13, R12, R11 ;  /* 0x0000000c0d0e7389 */ /* 0x00006400000c000b */
[----:B01----:R-:W-:Y:S01]  /*fae0*/  ENDCOLLECTIVE ;  /* 0x000000000000791b */ /* 0x003fe20003800000 */
.L_x_280:
[----:B------:R-:W-:Y:S02]  /*faf0*/  IMAD.MOV.U32 R13, RZ, RZ, R2 ;  /* 0x000000ffff0d7224 */ /* 0x000fe400078e0002 */
[----:B------:R-:W-:Y:S02]  /*fb00*/  IMAD.MOV.U32 R12, RZ, RZ, 0x1 ;  /* 0x00000001ff0c7424 */ /* 0x000fe400078e00ff */
[----:B------:R-:W-:-:S07]  /*fb10*/  IMAD.MOV.U32 R4, RZ, RZ, R14 ;  /* 0x000000ffff047224 */ /* 0x000fce00078e000e */
[----:B------:R-:W-:Y:S05]  /*fb20*/  WARPSYNC.COLLECTIVE R15, `(.L_x_281) ;  /* 0x000000000f087348 */ /* 0x000fea0003c00000 */
[----:B------:R0:W1:Y:S02]  /*fb30*/  SHFL.IDX P6, R14, R13, R12, R11 ;  /* 0x0000000c0d0e7389 */ /* 0x00006400000c000b */
[----:B01----:R-:W-:Y:S01]  /*fb40*/  ENDCOLLECTIVE ;  /* 0x000000000000791b */ /* 0x003fe20003800000 */
.L_x_281:
[----:B------:R-:W-:-:S05]  /*fb50*/  @!P2 LEA R4, P0, R9, R4, 0x1 ;  /* 0x000000040904a211 */ /* 0x000fca00078008ff */
[----:B------:R-:W-:Y:S02]  /*fb60*/  @!P2 IMAD.X R3, RZ, RZ, R3, P0 ;  /* 0x000000ffff03a224 */ /* 0x000fe400000e0603 */
[----:B------:R-:W-:Y:S02]  /*fb70*/  @!P2 IMAD.MOV.U32 R6, RZ, RZ, R4 ;  /* 0x000000ffff06a224 */ /* 0x000fe400078e0004 */
[----:B------:R-:W-:Y:S02]  /*fb80*/  @!P2 IMAD.MOV.U32 R7, RZ, RZ, R3 ;  /* 0x000000ffff07a224 */ /* 0x000fe400078e0003 */
[----:B------:R-:W-:Y:S02]  /*fb90*/  VIADD R3, R5, 0x10 ;  /* 0x0000001005037836 */ /* 0x000fe40000000000 */
[----:B------:R-:W-:Y:S01]  /*fba0*/  IMAD.MOV.U32 R13, RZ, RZ, R0 ;  /* 0x000000ffff0d7224 */ /* 0x000fe200078e0000 */
[----:B------:R-:W-:Y:S01]  /*fbb0*/  @!PT LDS RZ, [RZ] ;  /* 0x00000000fffff984 */ /* 0x000fe20000000800 */
[----:B------:R-:W-:Y:S01]  /*fbc0*/  @!PT LDS RZ, [RZ] ;  /* 0x00000000fffff984 */ /* 0x000fe20000000800 */
[----:B------:R-:W-:Y:S01]  /*fbd0*/  @!PT LDS RZ, [RZ] ;  /* 0x00000000fffff984 */ /* 0x000fe20000000800 */
[----:B------:R0:W-:Y:S02]  /*fbe0*/  @!P2 LDGSTS.E.BYPASS.LTC128B.128 [R8+0x20400], desc[UR42][R6.64], !P1 ;  /* 0x204000000608afae */ /* 0x0001e4000c901d6a */
[----:B------:R-:W-:Y:S01]  /*fbf0*/  ISETP.GE.AND P2, PT, R3, UR36, PT ;  /* 0x0000002403007c0c */ /* 0x000fe2000bf46270 */
[----:B------:R-:W-:-:S12]  /*fc00*/  IMAD.MOV.U32 R3, RZ, RZ, R14 ;  /* 0x000000ffff037224 */ /* 0x000fd800078e000e */
[----:B0-----:R-:W-:Y:S05]  /*fc10*/  WARPSYNC.COLLECTIVE R15, `(.L_x_282) ;  /* 0x000000000f087348 */ /* 0x001fea0003c00000 */
[----:B------:R1:W2:Y:S02]  /*fc20*/  SHFL.IDX P6, R14, R13, R12, R11 ;  /* 0x0000000c0d0e7389 */ /* 0x0002a400000c000b */
[----:B012---:R-:W-:Y:S01]  /*fc30*/  ENDCOLLECTIVE ;  /* 0x000000000000791b */ /* 0x007fe20003800000 */
.L_x_282:
[----:B------:R-:W-:-:S04]  /*fc40*/  @P2 LOP3.LUT R16, R16, 0x80, RZ, 0xfc, !PT ;  /* 0x0000008010102812 */ /* 0x000fc800078efcff */
[----:B------:R-:W-:Y:S01]  /*fc50*/  LOP3.LUT R16, R16, 0xffffffbf, RZ, 0xc0, !PT ;  /* 0xffffffbf10107812 */ /* 0x000fe200078ec0ff */
[----:B------:R-:W-:Y:S02]  /*fc60*/  IMAD.MOV.U32 R13, RZ, RZ, R2 ;  /* 0x000000ffff0d7224 */ /* 0x000fe400078e0002 */
[----:B------:R-:W-:Y:S02]  /*fc70*/  IMAD.MOV.U32 R12, RZ, RZ, 0x2 ;  /* 0x00000002ff0c7424 */ /* 0x000fe400078e00ff */
[----:B------:R-:W-:-:S07]  /*fc80*/  IMAD.MOV.U32 R6, RZ, RZ, R14 ;  /* 0x000000ffff067224 */ /* 0x000fce00078e000e */
[----:B------:R-:W-:Y:S05]  /*fc90*/  WARPSYNC.COLLECTIVE R15, `(.L_x_283) ;  /* 0x000000000f087348 */ /* 0x000fea0003c00000 */
[----:B------:R0:W1:Y:S02]  /*fca0*/  SHFL.IDX P6, R14, R13, R12, R11 ;  /* 0x0000000c0d0e7389 */ /* 0x00006400000c000b */
[----:B01----:R-:W-:Y:S01]  /*fcb0*/  ENDCOLLECTIVE ;  /* 0x000000000000791b */ /* 0x003fe20003800000 */
.L_x_283:
[----:B------:R-:W-:-:S05]  /*fcc0*/  @!P2 LEA R6, P0, R9, R6, 0x1 ;  /* 0x000000060906a211 */ /* 0x000fca00078008ff */
[----:B------:R-:W-:-:S04]  /*fcd0*/  @!P2 IMAD.X R3, RZ, RZ, R3, P0 ;  /* 0x000000ffff03a224 */ /* 0x000fc800000e0603 */
        /* <DEDUP_REMOVED lines=12> */
.L_x_284:
[----:B------:R-:W-:Y:S01]  /*fda0*/  @P2 LOP3.LUT R16, R16, 0x40, RZ, 0xfc, !PT ;  /* 0x0000004010102812 */ /* 0x000fe200078efcff */
[----:B------:R-:W-:Y:S02]  /*fdb0*/  IMAD.MOV.U32 R13, RZ, RZ, R2 ;  /* 0x000000ffff0d7224 */ /* 0x000fe400078e0002 */
[----:B------:R-:W-:Y:S02]  /*fdc0*/  IMAD.MOV.U32 R12, RZ, RZ, 0x3 ;  /* 0x00000003ff0c7424 */ /* 0x000fe400078e00ff */
[----:B------:R-:W-:-:S07]  /*fdd0*/  IMAD.MOV.U32 R6, RZ, RZ, R14 ;  /* 0x000000ffff067224 */ /* 0x000fce00078e000e */
[----:B------:R-:W-:Y:S05]  /*fde0*/  WARPSYNC.COLLECTIVE R15, `(.L_x_285) ;  /* 0x000000000f087348 */ /* 0x000fea0003c00000 */
[----:B------:R0:W1:Y:S02]  /*fdf0*/  SHFL.IDX P6, R14, R13, R12, R11 ;  /* 0x0000000c0d0e7389 */ /* 0x00006400000c000b */
[----:B01----:R-:W-:Y:S01]  /*fe00*/  ENDCOLLECTIVE ;  /* 0x000000000000791b */ /* 0x003fe20003800000 */
.L_x_285:
[----:B------:R-:W-:-:S05]  /*fe10*/  @!P2 LEA R6, P0, R9, R6, 0x1 ;  /* 0x000000060906a211 */ /* 0x000fca00078008ff */
[----:B------:R-:W-:-:S04]  /*fe20*/  @!P2 IMAD.X R3, RZ, RZ, R3, P0 ;  /* 0x000000ffff03a224 */ /* 0x000fc800000e0603 */
[----:B------:R-:W-:Y:S02]  /*fe30*/  @!P2 IMAD.MOV.U32 R7, RZ, RZ, R3 ;  /* 0x000000ffff07a224 */ /* 0x000fe400078e0003 */
[----:B------:R-:W-:-:S03]  /*fe40*/  IMAD.MOV.U32 R13, RZ, RZ, R0 ;  /* 0x000000ffff0d7224 */ /* 0x000fc600078e0000 */
[----:B------:R-:W-:Y:S01]  /*fe50*/  @!PT LDS RZ, [RZ] ;  /* 0x00000000fffff984 */ /* 0x000fe20000000800 */
[----:B------:R-:W-:Y:S01]  /*fe60*/  @!PT LDS RZ, [RZ] ;  /* 0x00000000fffff984 */ /* 0x000fe20000000800 */
[----:B------:R-:W-:Y:S01]  /*fe70*/  @!PT LDS RZ, [RZ] ;  /* 0x00000000fffff984 */ /* 0x000fe20000000800 */
[----:B------:R0:W-:Y:S01]  /*fe80*/  @!P2 LDGSTS.E.BYPASS.LTC128B.128 [R8+0x21400], desc[UR42][R6.64], !P1 ;  /* 0x214000000608afae */ /* 0x0001e2000c901d6a */
[----:B------:R-:W-:-:S07]  /*fe90*/  IMAD.MOV.U32 R3, RZ, RZ, R14 ;  /* 0x000000ffff037224 */ /* 0x000fce00078e000e */
[----:B0-----:R-:W-:Y:S05]  /*fea0*/  WARPSYNC.COLLECTIVE R15, `(.L_x_286) ;  /* 0x000000000f087348 */ /* 0x001fea0003c00000 */
[----:B------:R1:W2:Y:S02]  /*feb0*/  SHFL.IDX P6, R14, R13, R12, R11 ;  /* 0x0000000c0d0e7389 */ /* 0x0002a400000c000b */
[----:B012---:R-:W-:Y:S01]  /*fec0*/  ENDCOLLECTIVE ;  /* 0x000000000000791b */ /* 0x007fe20003800000 */
.L_x_286:
[----:B------:R-:W-:Y:S01]  /*fed0*/  IMAD.MOV.U32 R0, RZ, RZ, R14 ;  /* 0x000000ffff007224 */ /* 0x000fe200078e000e */
[----:B------:R-:W-:Y:S06]  /*fee0*/  BRA `(.L_x_287) ;  /* 0xffffffc800547947 */ /* 0x000fec000383ffff */
.L_x_226:
[----:B------:R-:W-:Y:S01]  /*fef0*/  BSSY B0, `(.L_x_288) ;  /* 0x0000008000007945 */ /* 0x000fe20003800000 */
[----:B------:R-:W-:Y:S02]  /*ff00*/  IMAD.MOV.U32 R13, RZ, RZ, R4 ;  /* 0x000000ffff0d7224 */ /* 0x000fe400078e0004 */
[----:B------:R-:W-:Y:S02]  /*ff10*/  IMAD.MOV.U32 R12, RZ, RZ, RZ ;  /* 0x000000ffff0c7224 */ /* 0x000fe400078e00ff */
[----:B------:R-:W-:Y:S02]  /*ff20*/  IMAD.MOV.U32 R11, RZ, RZ, 0x181f ;  /* 0x0000181fff0b7424 */ /* 0x000fe400078e00ff */
[----:B------:R-:W-:-:S07]  /*ff30*/  IMAD.MOV.U32 R15, RZ, RZ, -0x1 ;  /* 0xffffffffff0f7424 */ /* 0x000fce00078e00ff */
[----:B-1---5:R-:W-:Y:S05]  /*ff40*/  WARPSYNC.COLLECTIVE R15, `(.L_x_289) ;  /* 0x000000000f087348 */ /* 0x022fea0003c00000 */
[----:B------:R0:W2:Y:S02]  /*ff50*/  SHFL.IDX P6, R14, R13, R12, R11 ;  /* 0x0000000c0d0e7389 */ /* 0x0000a400000c000b */
[----:B012--5:R-:W-:Y:S01]  /*ff60*/  ENDCOLLECTIVE ;  /* 0x000000000000791b */ /* 0x027fe20003800000 */
.L_x_289:
[----:B------:R-:W-:Y:S05]  /*ff70*/  BSYNC B0 ;  /* 0x0000000000007941 */ /* 0x000fea0003800000 */
.L_x_288:
[----:B------:R-:W-:Y:S01]  /*ff80*/  IMAD.MOV.U32 R13, RZ, RZ, R0 ;  /* 0x000000ffff0d7224 */ /* 0x000fe200078e0000 */
[----:B------:R-:W-:Y:S01]  /*ff90*/  LOP3.LUT P1, RZ, R16, 0x100, RZ, 0xc0, !PT ;  /* 0x0000010010ff7812 */ /* 0x000fe2000782c0ff */
[----:B------:R-:W-:Y:S01]  /*ffa0*/  IMAD.MOV.U32 R12, RZ, RZ, RZ ;  /* 0x000000ffff0c7224 */ /* 0x000fe200078e00ff */
[----:B------:R-:W-:Y:S01]  /*ffb0*/  LOP3.LUT R22, R22, 0xfbffffff, RZ, 0xc0, !PT ;  /* 0xfbffffff16167812 */ /* 0x000fe200078ec0ff */
[----:B------:R-:W-:Y:S02]  /*ffc0*/  IMAD.MOV.U32 R11, RZ, RZ, 0x181f ;  /* 0x0000181fff0b7424 */ /* 0x000fe400078e00ff */
[----:B------:R-:W-:Y:S01]  /*ffd0*/  IMAD.MOV.U32 R15, RZ, RZ, -0x1 ;  /* 0xffffffffff0f7424 */ /* 0x000fe200078e00ff */
[----:B------:R-:W-:Y:S01]  /*ffe0*/  @P5 LOP3.LUT R22, R22, 0x4000000, RZ, 0xfc, !PT ;  /* 0x0400000016165812 */ /* 0x000fe200078efcff */
[----:B------:R-:W-:-:S07]  /*fff0*/  IMAD.MOV.U32 R2, RZ, RZ, R14 ;  /* 0x000000ffff027224 */ /* 0x000fce00078e000e */
[----:B------:R-:W-:Y:S05]  /*10000*/  WARPSYNC.COLLECTIVE R15, `(.L_x_290) ;  /* 0x000000000f087348 */ /* 0x000fea0003c00000 */
[----:B------:R0:W1:Y:S02]  /*10010*/  SHFL.IDX P6, R14, R13, R12, R11 ;  /* 0x0000000c0d0e7389 */ /* 0x00006400000c000b */
[----:B01----:R-:W-:Y:S01]  /*10020*/  ENDCOLLECTIVE ;  /* 0x000000000000791b */ /* 0x003fe20003800000 */
.L_x_290:
[----:B------:R-:W-:Y:S01]  /*10030*/  IMAD.MOV.U32 R13, RZ, RZ, R4 ;  /* 0x000000ffff0d7224 */ /* 0x000fe200078e0004 */
[----:B------:R-:W-:Y:S01]  /*10040*/  MOV R12, 0x1 ;  /* 0x00000001000c7802 */ /* 0x000fe20000000f00 */
[----:B------:R-:W-:Y:S01]  /*10050*/  IMAD.MOV.U32 R3, RZ, RZ, R14 ;  /* 0x000000ffff037224 */ /* 0x000fe200078e000e */
[----:B------:R-:W-:-:S04]  /*10060*/  LOP3.LUT P6, RZ, R16, 0x400000, RZ, 0xc0, !PT ;  /* 0x0040000010ff7812 */ /* 0x000fc800078cc0ff */
[----:B------:R-:W-:-:S05]  /*10070*/  @!P1 LEA R3, P0, R21, R3, 0x1 ;  /* 0x0000000315039211 */ /* 0x000fca00078008ff */
[----:B------:R-:W-:Y:S01]  /*10080*/  @!P1 IMAD.X R2, RZ, RZ, R2, P0 ;  /* 0x000000ffff029224 */ /* 0x000fe200000e0602 */
[----:B------:R-:W-:-:S04]  /*10090*/  LOP3.LUT P0, RZ, R16, 0x800000, RZ, 0xc0, !PT ;  /* 0x0080000010ff7812 */ /* 0x000fc8000780c0ff */
[----:B------:R-:W-:-:S04]  /*100a0*/  @!P1 LOP3.LUT R3, R3, R2, RZ, 0x3c, !PT ;  /* 0x0000000203039212 */ /* 0x000fc800078e3cff */
[----:B------:R-:W-:-:S04]  /*100b0*/  @!P1 LOP3.LUT R2, R3, R2, RZ, 0x3c, !PT ;  /* 0x0000000203029212 */ /* 0x000fc800078e3cff */
[----:B------:R-:W-:-:S05]  /*100c0*/  @!P1 LOP3.LUT R3, R3, R2, RZ, 0x3c, !PT ;  /* 0x0000000203039212 */ /* 0x000fca00078e3cff */
[----:B------:R-:W-:Y:S01]  /*100d0*/  @!PT LDS RZ, [RZ] ;  /* 0x00000000fffff984 */ /* 0x000fe20000000800 */
[----:B------:R-:W-:Y:S01]  /*100e0*/  @!PT LDS RZ, [RZ] ;  /* 0x00000000fffff984 */ /* 0x000fe20000000800 */
[----:B------:R-:W-:Y:S01]  /*100f0*/  @!PT LDS RZ, [RZ] ;  /* 0x00000000fffff984 */ /* 0x000fe20000000800 */
[----:B------:R0:W-:Y:S01]  /*10100*/  @!P1 LDGSTS.E.BYPASS.LTC128B.128 [R20+0x26400], desc[UR42][R2.64], !P0 ;  /* 0x2640000002149fae */ /* 0x0001e2000c101d6a */
[----:B------:R-:W-:-:S03]  /*10110*/  @!P1 ISETP.NE.U32.AND P0, PT, R9, RZ, PT ;  /* 0x000000ff0900920c */ /* 0x000fc60003f05070 */
[----:B------:R0:W-:Y:S10]  /*10120*/  @!P1 LDGSTS.E.BYPASS.LTC128B.128 [R20+0x28400], desc[UR42][R2.64+0x80], !P6 ;  /* 0x2840008002149fae */ /* 0x0001f4000f101d6a */
[----:B0-----:R-:W-:Y:S05]  /*10130*/  WARPSYNC.COLLECTIVE R15, `(.L_x_291) ;  /* 0x000000000f087348 */ /* 0x001fea0003c00000 */
[----:B------:R1:W2:Y:S02]  /*10140*/  SHFL.IDX P6, R14, R13, R12, R11 ;  /* 0x0000000c0d0e7389 */ /* 0x0002a400000c000b */
[----:B012---:R-:W-:Y:S01]  /*10150*/  ENDCOLLECTIVE ;  /* 0x000000000000791b */ /* 0x007fe20003800000 */
.L_x_291:
[----:B------:R-:W-:Y:S01]  /*10160*/  @!PT LDS RZ, [RZ] ;  /* 0x00000000fffff984 */ /* 0x000fe20000000800 */
[----:B------:R-:W-:Y:S01]  /*10170*/  @!PT LDS RZ, [RZ] ;  /* 0x00000000fffff984 */ /* 0x000fe20000000800 */
[----:B------:R-:W-:Y:S01]  /*10180*/  @!PT LDS RZ, [RZ] ;  /* 0x00000000fffff984 */ /* 0x000fe20000000800 */
[----:B------:R0:W-:Y:S01]  /*10190*/  @!P1 LDGSTS.E.BYPASS.LTC128B.128 [R20+0x2a400], desc[UR42][R2.64+0x100], !P5 ;  /* 0x2a40010002149fae */ /* 0x0001e2000e901d6a */
[----:B------:R-:W-:-:S03]  /*101a0*/  LOP3.LUT P5, RZ, R16, 0x800000, RZ, 0xc0, !PT ;  /* 0x0080000010ff7812 */ /* 0x000fc600078ac0ff */
[----:B------:R0:W-:Y:S04]  /*101b0*/  @!P1 LDGSTS.E.BYPASS.LTC128B.128 [R20+0x2c400], desc[UR42][R2.64+0x180], !P4 ;  /* 0x2c40018002149fae */ /* 0x0001e8000e101d6a */
[----:B------:R0:W-:Y:S01]  /*101c0*/  @!P1 LDGSTS.E.BYPASS.LTC128B.128 [R20+0x2e400], desc[UR42][R2.64+0x200], !P3 ;  /* 0x2e40020002149fae */ /* 0x0001e2000d901d6a */
[----:B------:R-:W-:-:S03]  /*101d0*/  IMAD.MOV.U32 R13, RZ, RZ, R0 ;  /* 0x000000ffff0d7224 */ /* 0x000fc600078e0000 */
[----:B------:R0:W-:Y:S04]  /*101e0*/  @!P1 LDGSTS.E.BYPASS.LTC128B.128 [R20+0x30400], desc[UR42][R2.64+0x280], !P2 ;  /* 0x3040028002149fae */ /* 0x0001e8000d101d6a */
[----:B------:R0:W-:Y:S01]  /*101f0*/  @!P1 LDGSTS.E.BYPASS.LTC128B.128 [R20+0x32400], desc[UR42][R2.64+0x300], P0 ;  /* 0x3240030002149fae */ /* 0x0001e20008101d6a */
[----:B------:R-:W-:Y:S01]  /*10200*/  @!P1 ISETP.NE.U32.AND P0, PT, R8, RZ, PT ;  /* 0x000000ff0800920c */ /* 0x000fe20003f05070 */
[----:B------:R-:W-:-:S12]  /*10210*/  IMAD.MOV.U32 R5, RZ, RZ, R14 ;  /* 0x000000ffff057224 */ /* 0x000fd800078e000e */
[----:B0-----:R-:W-:Y:S05]  /*10220*/  WARPSYNC.COLLECTIVE R15, `(.L_x_292) ;  /* 0x000000000f087348 */ /* 0x001fea0003c00000 */
[----:B------:R1:W2:Y:S02]  /*10230*/  SHFL.IDX P6, R14, R13, R12, R11 ;  /* 0x0000000c0d0e7389 */ /* 0x0002a400000c000b */
[----:B012---:R-:W-:Y:S01]  /*10240*/  ENDCOLLECTIVE ;  /* 0x000000000000791b */ /* 0x007fe20003800000 */
.L_x_292:
[----:B------:R-:W-:Y:S01]  /*10250*/  @!PT LDS RZ, [RZ] ;  /* 0x00000000fffff984 */ /* 0x000fe20000000800 */
[----:B------:R-:W-:Y:S01]  /*10260*/  @!PT LDS RZ, [RZ] ;  /* 0x00000000fffff984 */ /* 0x000fe20000000800 */
[----:B------:R-:W-:Y:S01]  /*10270*/  @!PT LDS RZ, [RZ] ;  /* 0x00000000fffff984 */ /* 0x000fe20000000800 */
[----:B------:R0:W-:Y:S01]  /*10280*/  @!P1 LDGSTS.E.BYPASS.LTC128B.128 [R20+0x34400], desc[UR42][R2.64+0x380], P0 ;  /* 0x3440038002149fae */ /* 0x0001e20008101d6a */
[C---:B------:R-:W-:Y:S01]  /*10290*/  LOP3.LUT P1, RZ, R16.reuse, 0x40, RZ, 0xc0, !PT ;  /* 0x0000004010ff7812 */ /* 0x040fe2000782c0ff */
[----:B------:R-:W-:Y:S02]  /*102a0*/  IMAD.MOV.U32 R13, RZ, RZ, R4 ;  /* 0x000000ffff0d7224 */ /* 0x000fe400078e0004 */
[----:B------:R-:W-:Y:S01]  /*102b0*/  IMAD.MOV.U32 R12, RZ, RZ, 0x2 ;  /* 0x00000002ff0c7424 */ /* 0x000fe200078e00ff */
[----:B------:R-:W-:-:S13]  /*102c0*/  LOP3.LUT P6, RZ, R16, 0x80, RZ, 0xc0, !PT ;  /* 0x0000008010ff7812 */ /* 0x000fda00078cc0ff */
[----:B------:R-:W-:-:S05]  /*102d0*/  @!P6 LEA R6, P0, R21, R14, 0x1 ;  /* 0x0000000e1506e211 */ /* 0x000fca00078008ff */
[----:B------:R-:W-:Y:S01]  /*102e0*/  @!P6 IMAD.X R7, RZ, RZ, R5, P0 ;  /* 0x000000ffff07e224 */ /* 0x000fe200000e0605 */
[----:B------:R-:W-:Y:S01]  /*102f0*/  LOP3.LUT P0, RZ, R16, 0x400000, RZ, 0xc0, !PT ;  /* 0x0040000010ff7812 */ /* 0x000fe2000780c0ff */
[----:B0-----:R-:W-:Y:S02]  /*10300*/  @!P6 IMAD.MOV.U32 R2, RZ, RZ, R6 ;  /* 0x000000ffff02e224 */ /* 0x001fe400078e0006 */
[----:B------:R-:W-:-:S05]  /*10310*/  @!P6 IMAD.MOV.U32 R3, RZ, RZ, R7 ;  /* 0x000000ffff03e224 */ /* 0x000fca00078e0007 */
[----:B------:R0:W-:Y:S01]  /*10320*/  @!P6 LDGSTS.E.BYPASS.LTC128B.128 [R20+0x26c00], desc[UR42][R2.64], !P5 ;  /* 0x26c000000214efae */ /* 0x0001e2000e901d6a */
[----:B------:R-:W-:-:S04]  /*10330*/  LOP3.LUT P5, RZ, R22, 0x4000000, RZ, 0xc0, !PT ;  /* 0x0400000016ff7812 */ /* 0x000fc800078ac0ff */
[----:B------:R0:W-:Y:S01]  /*10340*/  @!P6 LDGSTS.E.BYPASS.LTC128B.128 [R20+0x28c00], desc[UR42][R2.64+0x80], !P0 ;  /* 0x28c000800214efae */ /* 0x0001e2000c101d6a */
[----:B------:R-:W-:-:S08]  /*10350*/  @!P6 ISETP.NE.U32.AND P0, PT, R9, RZ, PT ;  /* 0x000000ff0900e20c */ /* 0x000fd00003f05070 */
[----:B------:R0:W-:Y:S04]  /*10360*/  @!P6 LDGSTS.E.BYPASS.LTC128B.128 [R20+0x2ac00], desc[UR42][R2.64+0x100], !P5 ;  /* 0x2ac001000214efae */ /* 0x0001e8000e901d6a */
[----:B------:R0:W-:Y:S04]  /*10370*/  @!P6 LDGSTS.E.BYPASS.LTC128B.128 [R20+0x2cc00], desc[UR42][R2.64+0x180], !P4 ;  /* 0x2cc001800214efae */ /* 0x0001e8000e101d6a */
[----:B------:R0:W-:Y:S04]  /*10380*/  @!P6 LDGSTS.E.BYPASS.LTC128B.128 [R20+0x2ec00], desc[UR42][R2.64+0x200], !P3 ;  /* 0x2ec002000214efae */ /* 0x0001e8000d901d6a */
[----:B------:R0:W-:Y:S04]  /*10390*/  @!P6 LDGSTS.E.BYPASS.LTC128B.128 [R20+0x30c00], desc[UR42][R2.64+0x280], !P2 ;  /* 0x30c002800214efae */ /* 0x0001e8000d101d6a */
[----:B------:R0:W-:Y:S01]  /*103a0*/  @!P6 LDGSTS.E.BYPASS.LTC128B.128 [R20+0x32c00], desc[UR42][R2.64+0x300], P0 ;  /* 0x32c003000214efae */ /* 0x0001e20008101d6a */
[----:B------:R-:W-:-:S13]  /*103b0*/  @!P6 ISETP.NE.U32.AND P0, PT, R8, RZ, PT ;  /* 0x000000ff0800e20c */ /* 0x000fda0003f05070 */
[----:B------:R0:W-:Y:S02]  /*103c0*/  @!P6 LDGSTS.E.BYPASS.LTC128B.128 [R20+0x34c00], desc[UR42][R2.64+0x380], P0 ;  /* 0x34c003800214efae */ /* 0x0001e40008101d6a */
[----:B0-----:R-:W-:Y:S05]  /*103d0*/  WARPSYNC.COLLECTIVE R15, `(.L_x_293) ;  /* 0x000000000f087348 */ /* 0x001fea0003c00000 */
[----:B------:R1:W2:Y:S02]  /*103e0*/  SHFL.IDX P6, R14, R13, R12, R11 ;  /* 0x0000000c0d0e7389 */ /* 0x0002a400000c000b */
[----:B012---:R-:W-:Y:S01]  /*103f0*/  ENDCOLLECTIVE ;  /* 0x000000000000791b */ /* 0x007fe20003800000 */
.L_x_293:
[----:B------:R-:W-:Y:S02]  /*10400*/  IMAD.MOV.U32 R13, RZ, RZ, R0 ;  /* 0x000000ffff0d7224 */ /* 0x000fe400078e0000 */
[----:B------:R-:W-:-:S07]  /*10410*/  IMAD.MOV.U32 R5, RZ, RZ, R14 ;  /* 0x000000ffff057224 */ /* 0x000fce00078e000e */
[----:B------:R-:W-:Y:S05]  /*10420*/  WARPSYNC.COLLECTIVE R15, `(.L_x_294) ;  /* 0x000000000f087348 */ /* 0x000fea0003c00000 */
[----:B------:R0:W1:Y:S02]  /*10430*/  SHFL.IDX P6, R14, R13, R12, R11 ;  /* 0x0000000c0d0e7389 */ /* 0x00006400000c000b */
[----:B01----:R-:W-:Y:S01]  /*10440*/  ENDCOLLECTIVE ;  /* 0x000000000000791b */ /* 0x003fe20003800000 */
.L_x_294:
[----:B------:R-:W-:Y:S02]  /*10450*/  IMAD.MOV.U32 R13, RZ, RZ, R4 ;  /* 0x000000ffff0d7224 */ /* 0x000fe400078e0004 */
[----:B------:R-:W-:Y:S01]  /*10460*/  IMAD.MOV.U32 R12, RZ, RZ, 0x3 ;  /* 0x00000003ff0c7424 */ /* 0x000fe200078e00ff */
[----:B------:R-:W-:Y:S02]  /*10470*/  @!P1 LEA R6, P0, R21, R14, 0x1 ;  /* 0x0000000e15069211 */ /* 0x000fe400078008ff */
[----:B------:R-:W-:-:S03]  /*10480*/  LOP3.LUT P6, RZ, R16, 0x400000, RZ, 0xc0, !PT ;  /* 0x0040000010ff7812 */ /* 0x000fc600078cc0ff */
[----:B------:R-:W-:Y:S01]  /*10490*/  @!P1 IMAD.X R7, RZ, RZ, R5, P0 ;  /* 0x000000ffff079224 */ /* 0x000fe200000e0605 */
[----:B------:R-:W-:Y:S01]  /*104a0*/  LOP3.LUT P0, RZ, R16, 0x800000, RZ, 0xc0, !PT ;  /* 0x0080000010ff7812 */ /* 0x000fe2000780c0ff */
[----:B------:R-:W-:Y:S02]  /*104b0*/  @!P1 IMAD.MOV.U32 R2, RZ, RZ, R6 ;  /* 0x000000ffff029224 */ /* 0x000fe400078e0006 */
[----:B------:R-:W-:-:S10]  /*104c0*/  @!P1 IMAD.MOV.U32 R3, RZ, RZ, R7 ;  /* 0x000000ffff039224 */ /* 0x000fd400078e0007 */
        /* <DEDUP_REMOVED lines=9> */
.L_x_295:
[----:B------:R-:W-:Y:S01]  /*10560*/  @!PT LDS RZ, [RZ] ;  /* 0x00000000fffff984 */ /* 0x000fe20000000800 */
[----:B------:R-:W-:Y:S01]  /*10570*/  @!PT LDS RZ, [RZ] ;  /* 0x00000000fffff984 */ /* 0x000fe20000000800 */
[----:B------:R-:W-:Y:S01]  /*10580*/  @!PT LDS RZ, [RZ] ;  /* 0x00000000fffff984 */ /* 0x000fe20000000800 */
[----:B------:R0:W-:Y:S04]  /*10590*/  @!P1 LDGSTS.E.BYPASS.LTC128B.128 [R20+0x2b400], desc[UR42][R2.64+0x100], !P5 ;  /* 0x2b40010002149fae */ /* 0x0001e8000e901d6a */
        /* <DEDUP_REMOVED lines=10> */
.L_x_296:
[----:B------:R-:W-:Y:S01]  /*10640*/  @!PT LDS RZ, [RZ] ;  /* 0x00000000fffff984 */ /* 0x000fe20000000800 */
[----:B------:R-:W-:Y:S01]  /*10650*/  @!PT LDS RZ, [RZ] ;  /* 0x00000000fffff984 */ /* 0x000fe20000000800 */
[----:B------:R-:W-:Y:S01]  /*10660*/  @!PT LDS RZ, [RZ] ;  /* 0x00000000fffff984 */ /* 0x000fe20000000800 */
[----:B------:R0:W-:Y:S01]  /*10670*/  @!P1 LDGSTS.E.BYPASS.LTC128B.128 [R20+0x35400], desc[UR42][R2.64+0x380], P0 ;  /* 0x3540038002149fae */ /* 0x0001e20008101d6a */
[----:B------:R-:W-:Y:S05]  /*10680*/  BRA `(.L_x_297) ;  /* 0xffffffc800b87947 */ /* 0x000fea000383ffff */
.L_x_228:
[----:B0-----:R-:W-:-:S04]  /*10690*/  IMAD.U32 R3, RZ, RZ, UR37 ;  /* 0x00000025ff037e24 */ /* 0x001fc8000f8e00ff */
[----:B------:R0:W1:Y:S03]  /*106a0*/  SYNCS.PHASECHK.TRANS64.TRYWAIT P0, [R3+URZ+0x38820], R0 ;  /* 0x03882000030075a7 */ /* 0x000066000800017f */
[----:B-1----:R-:W-:Y:S05]  /*106b0*/  @!P0 NANOSLEEP.SYNCS 0x989680 ;  /* 0x009896800000895d */ /* 0x002fea0003900000 */
[----:B------:R-:W1:Y:S02]  /*106c0*/  @!P0 SYNCS.PHASECHK.TRANS64 P0, [R3+URZ+0x38820], R0 ;  /* 0x03882000030085a7 */ /* 0x000e64000800007f */
[----:B-1----:R-:W-:Y:S05]  /*106d0*/  @!P0 BRA `(.L_x_228) ;  /* 0xfffffffc00ec8947 */ /* 0x002fea000383ffff */
[----:B------:R-:W-:Y:S05]  /*106e0*/  BRA `(.L_x_298) ;  /* 0xffffffcc00147947 */ /* 0x000fea000383ffff */
.L_x_231:
[----:B0-----:R0:W1:Y:S02]  /*106f0*/  SYNCS.PHASECHK.TRANS64.TRYWAIT P0, [R25+URZ+0x38860], R0 ;  /* 0x03886000190075a7 */ /* 0x001064000800017f */
[----:B-1----:R-:W-:Y:S05]  /*10700*/  @!P0 NANOSLEEP.SYNCS 0x989680 ;  /* 0x009896800000895d */ /* 0x002fea0003900000 */
[----:B------:R-:W1:Y:S02]  /*10710*/  @!P0 SYNCS.PHASECHK.TRANS64 P0, [R25+URZ+0x38860], R0 ;  /* 0x03886000190085a7 */ /* 0x000e64000800007f */
[----:B-1----:R-:W-:Y:S05]  /*10720*/  @!P0 BRA `(.L_x_231) ;  /* 0xfffffffc00f08947 */ /* 0x002fea000383ffff */
[----:B------:R-:W-:Y:S05]  /*10730*/  BRA `(.L_x_299) ;  /* 0xffffffcc00247947 */ /* 0x000fea000383ffff */
.L_x_232:
        /* <DEDUP_REMOVED lines=8> */
.L_x_301:
[----:B------:R-:W-:Y:S05]  /*107c0*/  BSYNC B0 ;  /* 0x0000000000007941 */ /* 0x000fea0003800000 */
.L_x_300:
[----:B------:R-:W0:Y:S01]  /*107d0*/  S2R R6, SR_TID.X ;  /* 0x0000000000067919 */ /* 0x000e220000002100 */
[----:B------:R-:W-:Y:S01]  /*107e0*/  IMAD.MOV.U32 R13, RZ, RZ, R8 ;  /* 0x000000ffff0d7224 */ /* 0x000fe200078e0008 */
[----:B------:R-:W-:Y:S01]  /*107f0*/  LOP3.LUT P5, RZ, R17, 0x100, RZ, 0xc0, !PT ;  /* 0x0000010011ff7812 */ /* 0x000fe200078ac0ff */
[----:B------:R-:W-:Y:S01]  /*10800*/  IMAD.MOV.U32 R12, RZ, RZ, RZ ;  /* 0x000000ffff0c7224 */ /* 0x000fe200078e00ff */
[----:B------:R-:W-:Y:S01]  /*10810*/  LEA R9, R9, UR37, 0x1 ;  /* 0x0000002509097c11 */ /* 0x000fe2000f8e08ff */
[----:B------:R-:W-:Y:S01]  /*10820*/  IMAD.MOV.U32 R11, RZ, RZ, 0x181f ;  /* 0x0000181fff0b7424 */ /* 0x000fe200078e00ff */
[----:B------:R-:W-:Y:S01]  /*10830*/  P2R R4, PR, RZ, 0x20 ;  /* 0x00000020ff047803 */ /* 0x000fe20000000000 */
[----:B------:R-:W-:Y:S01]  /*10840*/  IMAD.MOV.U32 R15, RZ, RZ, -0x1 ;  /* 0xffffffffff0f7424 */ /* 0x000fe200078e00ff */
[C---:B------:R-:W-:Y:S01]  /*10850*/  LOP3.LUT P5, RZ, R17.reuse, 0x20000, RZ, 0xc0, !PT ;  /* 0x0002000011ff7812 */ /* 0x040fe200078ac0ff */
[----:B------:R-:W-:Y:S01]  /*10860*/  IMAD.MOV.U32 R3, RZ, RZ, R14 ;  /* 0x000000ffff037224 */ /* 0x000fe200078e000e */
[----:B------:R-:W-:-:S13]  /*10870*/  LOP3.LUT P4, RZ, R17, 0x20, RZ, 0xc0, !PT ;  /* 0x0000002011ff7812 */ /* 0x000fda000788c0ff */
[----:B0-----:R-:W-:Y:S05]  /*10880*/  WARPSYNC.COLLECTIVE R15, `(.L_x_302) ;  /* 0x000000000f087348 */ /* 0x001fea0003c00000 */
[----:B------:R1:W2:Y:S02]  /*10890*/  SHFL.IDX P6, R14, R13, R12, R11 ;  /* 0x0000000c0d0e7389 */ /* 0x0002a400000c000b */
[----:B012---:R-:W-:Y:S01]  /*108a0*/  ENDCOLLECTIVE ;  /* 0x000000000000791b */ /* 0x007fe20003800000 */
.L_x_302:
[C---:B------:R-:W-:Y:S02]  /*108b0*/  LOP3.LUT P3, RZ, R17.reuse, 0x10, RZ, 0xc0, !PT ;  /* 0x0000001011ff7812 */ /* 0x040fe4000786c0ff */
[C---:B------:R-:W-:Y:S02]  /*108c0*/  LOP3.LUT P2, RZ, R17.reuse, 0x8, RZ, 0xc0, !PT ;  /* 0x0000000811ff7812 */ /* 0x040fe4000784c0ff */
[C---:B------:R-:W-:Y:S01]  /*108d0*/  LOP3.LUT P1, RZ, R17.reuse, 0x4, RZ, 0xc0, !PT ;  /* 0x0000000411ff7812 */ /* 0x040fe2000782c0ff */
[----:B------:R-:W-:Y:S02]  /*108e0*/  IMAD.MOV.U32 R13, RZ, RZ, R10 ;  /* 0x000000ffff0d7224 */ /* 0x000fe400078e000a */
[----:B------:R-:W-:Y:S02]  /*108f0*/  IMAD.MOV.U32 R12, RZ, RZ, 0x1 ;  /* 0x00000001ff0c7424 */ /* 0x000fe400078e00ff */
[----:B------:R-:W-:Y:S01]  /*10900*/  IMAD.SHL.U32 R6, R6, 0x8, RZ ;  /* 0x0000000806067824 */ /* 0x000fe200078e00ff */
[----:B------:R-:W-:-:S04]  /*10910*/  LOP3.LUT P6, RZ, R17, 0x800, RZ, 0xc0, !PT ;  /* 0x0000080011ff7812 */ /* 0x000fc800078cc0ff */
        /* <DEDUP_REMOVED lines=15> */
.L_x_303:
[----:B------:R-:W-:Y:S01]  /*10a10*/  @!PT LDS RZ, [RZ] ;  /* 0x00000000fffff984 */ /* 0x000fe20000000800 */
[----:B------:R-:W-:Y:S01]  /*10a20*/  @!PT LDS RZ, [RZ] ;  /* 0x00000000fffff984 */ /* 0x000fe20000000800 */
[----:B------:R-:W-:Y:S01]  /*10a30*/  @!PT LDS RZ, [RZ] ;  /* 0x00000000fffff984 */ /* 0x000fe20000000800 */
[----:B------:R-:W-:Y:S01]  /*10a40*/  LDGSTS.E.BYPASS.LTC128B.128 [R9+0x6400], desc[UR42][R2.64+0x180], !P5 ;  /* 0x0640018002097fae */ /* 0x000fe2000e901d6a */
[----:B------:R-:W-:-:S03]  /*10a50*/  LOP3.LUT P5, RZ, R17, 0x80, RZ, 0xc0, !PT ;  /* 0x0000008011ff7812 */ /* 0x000fc600078ac0ff */
[----:B------:R-:W-:Y:S01]  /*10a60*/  LDGSTS.E.BYPASS.LTC128B.128 [R9+0x8400], desc[UR42][R2.64+0x200], !P4 ;  /* 0x0840020002097fae */ /* 0x000fe2000e101d6a */
[----:B------:R-:W-:Y:S02]  /*10a70*/  P2R R4, PR, RZ, 0x20 ;  /* 0x00000020ff047803 */ /* 0x000fe40000000000 */
[C---:B------:R-:W-:Y:S01]  /*10a80*/  LOP3.LUT P5, RZ, R17.reuse, 0x10000, RZ, 0xc0, !PT ;  /* 0x0001000011ff7812 */ /* 0x040fe200078ac0ff */
[----:B------:R-:W-:Y:S01]  /*10a90*/  LDGSTS.E.BYPASS.LTC128B.128 [R9+0xa400], desc[UR42][R2.64+0x280], !P3 ;  /* 0x0a40028002097fae */ /* 0x000fe2000d901d6a */
[C---:B------:R-:W-:Y:S01]  /*10aa0*/  LOP3.LUT P4, RZ, R17.reuse, 0x2, RZ, 0xc0, !PT ;  /* 0x0000000211ff7812 */ /* 0x040fe2000788c0ff */
[----:B------:R-:W-:Y:S01]  /*10ab0*/  IMAD.MOV.U32 R13, RZ, RZ, R8 ;  /* 0x000000ffff0d7224 */ /* 0x000fe200078e0008 */
[----:B------:R-:W-:Y:S01]  /*10ac0*/  LOP3.LUT P3, RZ, R17, 0x1, RZ, 0xc0, !PT ;  /* 0x0000000111ff7812 */ /* 0x000fe2000786c0ff */
[----:B------:R-:W-:Y:S01]  /*10ad0*/  LDGSTS.E.BYPASS.LTC128B.128 [R9+0xc400], desc[UR42][R2.64+0x300], !P2 ;  /* 0x0c40030002097fae */ /* 0x000fe2000d101d6a */
[----:B------:R-:W-:-:S03]  /*10ae0*/  LOP3.LUT P2, RZ, R16, 0x80000000, RZ, 0xc0, !PT ;  /* 0x8000000010ff7812 */ /* 0x000fc6000784c0ff */
[----:B------:R0:W-:Y:S01]  /*10af0*/  LDGSTS.E.BYPASS.LTC128B.128 [R9+0xe400], desc[UR42][R2.64+0x380], !P1 ;  /* 0x0e40038002097fae */ /* 0x0001e2000c901d6a */
[----:B------:R-:W-:Y:S01]  /*10b00*/  LOP3.LUT P1, RZ, R16, 0x40000000, RZ, 0xc0, !PT ;  /* 0x4000000010ff7812 */ /* 0x000fe2000782c0ff */
[----:B0-----:R-:W-:-:S12]  /*10b10*/  IMAD.MOV.U32 R3, RZ, RZ, R14 ;  /* 0x000000ffff037224 */ /* 0x001fd800078e000e */
[----:B------:R-:W-:Y:S05]  /*10b20*/  WARPSYNC.COLLECTIVE R15, `(.L_x_304) ;  /* 0x000000000f087348 */ /* 0x000fea0003c00000 */
[----:B------:R0:W1:Y:S02]  /*10b30*/  SHFL.IDX P6, R14, R13, R12, R11 ;  /* 0x0000000c0d0e7389 */ /* 0x00006400000c000b */
[----:B01----:R-:W-:Y:S01]  /*10b40*/  ENDCOLLECTIVE ;  /* 0x000000000000791b */ /* 0x003fe20003800000 */
.L_x_304:
        /* <DEDUP_REMOVED lines=17> */
.L_x_305:
[----:B------:R-:W-:Y:S01]  /*10c60*/  @!PT LDS RZ, [RZ] ;  /* 0x00000000fffff984 */ /* 0x000fe20000000800 */
[----:B------:R-:W-:Y:S01]  /*10c70*/  @!PT LDS RZ, [RZ] ;  /* 0x00000000fffff984 */ /* 0x000fe20000000800 */
[----:B------:R-:W-:Y:S01]  /*10c80*/  @!PT LDS RZ, [RZ] ;  /* 0x00000000fffff984 */ /* 0x000fe20000000800 */
[----:B------:R0:W-:Y:S01]  /*10c90*/  LDGSTS.E.BYPASS.LTC128B.128 [R9+0x6c00], desc[UR42][R2.64+0x180], !P5 ;  /* 0x06c0018002097fae */ /* 0x0001e2000e901d6a */
[----:B------:R-:W-:-:S03]  /*10ca0*/  LOP3.LUT P5, RZ, R17, 0x40, RZ, 0xc0, !PT ;  /* 0x0000004011ff7812 */ /* 0x000fc600078ac0ff */
[----:B------:R0:W-:Y:S01]  /*10cb0*/  LDGSTS.E.BYPASS.LTC128B.128 [R9+0x8c00], desc[UR42][R2.64+0x200], !P4 ;  /* 0x08c0020002097fae */ /* 0x0001e2000e101d6a */
[----:B------:R-:W-:Y:S02]  /*10cc0*/  P2R R4, PR, RZ, 0x20 ;  /* 0x00000020ff047803 */ /* 0x000fe40000000000 */
[----:B------:R-:W-:Y:S01]  /*10cd0*/  LOP3.LUT P5, RZ, R17, 0x8000, RZ, 0xc0, !PT ;  /* 0x0000800011ff7812 */ /* 0x000fe200078ac0ff */
[----:B------:R0:W-:Y:S01]  /*10ce0*/  LDGSTS.E.BYPASS.LTC128B.128 [R9+0xac00], desc[UR42][R2.64+0x280], !P3 ;  /* 0x0ac0028002097fae */ /* 0x0001e2000d901d6a */
[C---:B------:R-:W-:Y:S01]  /*10cf0*/  LOP3.LUT P4, RZ, R16.reuse, 0x20000000, RZ, 0xc0, !PT ;  /* 0x2000000010ff7812 */ /* 0x040fe2000788c0ff */
[----:B------:R-:W-:Y:S01]  /*10d00*/  IMAD.MOV.U32 R13, RZ, RZ, R8 ;  /* 0x000000ffff0d7224 */ /* 0x000fe200078e0008 */
[C---:B------:R-:W-:Y:S01]  /*10d10*/  LOP3.LUT P3, RZ, R16.reuse, 0x10000000, RZ, 0xc0, !PT ;  /* 0x1000000010ff7812 */ /* 0x040fe2000786c0ff */
[----:B------:R0:W-:Y:S01]  /*10d20*/  LDGSTS.E.BYPASS.LTC128B.128 [R9+0xcc00], desc[UR42][R2.64+0x300], !P2 ;  /* 0x0cc0030002097fae */ /* 0x0001e2000d101d6a */
[----:B------:R-:W-:-:S03]  /*10d30*/  LOP3.LUT P2, RZ, R16, 0x8000000, RZ, 0xc0, !PT ;  /* 0x0800000010ff7812 */ /* 0x000fc6000784c0ff */
[----:B------:R0:W-:Y:S01]  /*10d40*/  LDGSTS.E.BYPASS.LTC128B.128 [R9+0xec00], desc[UR42][R2.64+0x380], !P1 ;  /* 0x0ec0038002097fae */ /* 0x0001e2000c901d6a */
[----:B------:R-:W-:Y:S01]  /*10d50*/  LOP3.LUT P1, RZ, R16, 0x4000000, RZ, 0xc0, !PT ;  /* 0x0400000010ff7812 */ /* 0x000fe2000782c0ff */
[----:B------:R-:W-:-:S12]  /*10d60*/  IMAD.MOV.U32 R20, RZ, RZ, R14 ;  /* 0x000000ffff147224 */ /* 0x000fd800078e000e */
[----:B0-----:R-:W-:Y:S05]  /*10d70*/  WARPSYNC.COLLECTIVE R15, `(.L_x_306) ;  /* 0x000000000f087348 */ /* 0x001fea0003c00000 */
[----:B------:R1:W2:Y:S02]  /*10d80*/  SHFL.IDX P6, R14, R13, R12, R11 ;  /* 0x0000000c0d0e7389 */ /* 0x0002a400000c000b */
[----:B012---:R-:W-:Y:S01]  /*10d90*/  ENDCOLLECTIVE ;  /* 0x000000000000791b */ /* 0x007fe20003800000 */
.L_x_306:
        /* <DEDUP_REMOVED lines=16> */
.L_x_307:
        /* <DEDUP_REMOVED lines=13> */
.L_x_308:
[----:B------:R-:W-:Y:S05]  /*10f70*/  BRA `(.L_x_309) ;  /* 0xffffffcc00447947 */ /* 0x000fea000383ffff */
.L_x_238:
[----:B-1----:R1:W2:Y:S02]  /*10f80*/  SYNCS.PHASECHK.TRANS64.TRYWAIT P0, [R8+URZ+0x38840], R20 ;  /* 0x03884014080075a7 */ /* 0x0022a4000800017f */
[----:B--2---:R-:W-:Y:S05]  /*10f90*/  @!P0 NANOSLEEP.SYNCS 0x989680 ;  /* 0x009896800000895d */ /* 0x004fea0003900000 */
[----:B------:R-:W2:Y:S02]  /*10fa0*/  @!P0 SYNCS.PHASECHK.TRANS64 P0, [R8+URZ+0x38840], R20 ;  /* 0x03884014080085a7 */ /* 0x000ea4000800007f */
[----:B--2---:R-:W-:Y:S05]  /*10fb0*/  @!P0 BRA `(.L_x_238) ;  /* 0xfffffffc00f08947 */ /* 0x004fea000383ffff */
[----:B------:R-:W-:Y:S05]  /*10fc0*/  BRA `(.L_x_310) ;  /* 0xffffffd000787947 */ /* 0x000fea000383ffff */
.L_x_239:
[----:B------:R-:W-:Y:S01]  /*10fd0*/  BSSY B1, `(.L_x_311) ;  /* 0x0000008000017945 */ /* 0x000fe20003800000 */
[----:B------:R-:W-:Y:S02]  /*10fe0*/  IMAD.MOV.U32 R13, RZ, RZ, R27 ;  /* 0x000000ffff0d7224 */ /* 0x000fe400078e001b */
[----:B------:R-:W-:Y:S02]  /*10ff0*/  IMAD.MOV.U32 R12, RZ, RZ, RZ ;  /* 0x000000ffff0c7224 */ /* 0x000fe400078e00ff */
[----:B------:R-:W-:Y:S02]  /*11000*/  IMAD.MOV.U32 R11, RZ, RZ, 0x181f ;  /* 0x0000181fff0b7424 */ /* 0x000fe400078e00ff */
[----:B------:R-:W-:-:S07]  /*11010*/  IMAD.MOV.U32 R15, RZ, RZ, -0x1 ;  /* 0xffffffffff0f7424 */ /* 0x000fce00078e00ff */
[----:B01----:R-:W-:Y:S05]  /*11020*/  WARPSYNC.COLLECTIVE R15, `(.L_x_312) ;  /* 0x000000000f087348 */ /* 0x003fea0003c00000 */
[----:B------:R2:W3:Y:S02]  /*11030*/  SHFL.IDX P6, R14, R13, R12, R11 ;  /* 0x0000000c0d0e7389 */ /* 0x0004e400000c000b */
[----:B0123--:R-:W-:Y:S01]  /*11040*/  ENDCOLLECTIVE ;  /* 0x000000000000791b */ /* 0x00ffe20003800000 */
.L_x_312:
[----:B------:R-:W-:Y:S05]  /*11050*/  BSYNC B1 ;  /* 0x0000000000017941 */ /* 0x000fea0003800000 */
.L_x_311:
        /* <DEDUP_REMOVED lines=9> */
.L_x_313:
[----:B------:R-:W-:Y:S02]  /*110f0*/  IMAD.MOV.U32 R13, RZ, RZ, R27 ;  /* 0x000000ffff0d7224 */ /* 0x000fe400078e001b */
[----:B------:R-:W-:Y:S02]  /*11100*/  IMAD.MOV.U32 R12, RZ, RZ, 0x1 ;  /* 0x00000001ff0c7424 */ /* 0x000fe400078e00ff */
[----:B------:R-:W-:-:S07]  /*11110*/  IMAD.MOV.U32 R2, RZ, RZ, R14 ;  /* 0x000000ffff027224 */ /* 0x000fce00078e000e */
[----:B------:R-:W-:Y:S05]  /*11120*/  WARPSYNC.COLLECTIVE R15, `(.L_x_314) ;  /* 0x000000000f087348 */ /* 0x000fea0003c00000 */
[----:B------:R0:W1:Y:S02]  /*11130*/  SHFL.IDX P6, R14, R13, R12, R11 ;  /* 0x0000000c0d0e7389 */ /* 0x00006400000c000b */
[----:B01----:R-:W-:Y:S01]  /*11140*/  ENDCOLLECTIVE ;  /* 0x000000000000791b */ /* 0x003fe20003800000 */
.L_x_314:
        /* <DEDUP_REMOVED lines=11> */
.L_x_315:
[----:B------:R-:W-:Y:S02]  /*11200*/  IMAD.MOV.U32 R13, RZ, RZ, R27 ;  /* 0x000000ffff0d7224 */ /* 0x000fe400078e001b */
[----:B------:R-:W-:Y:S02]  /*11210*/  IMAD.MOV.U32 R12, RZ, RZ, 0x2 ;  /* 0x00000002ff0c7424 */ /* 0x000fe400078e00ff */
[----:B------:R-:W-:-:S07]  /*11220*/  IMAD.MOV.U32 R2, RZ, RZ, R14 ;  /* 0x000000ffff027224 */ /* 0x000fce00078e000e */
[----:B------:R-:W-:Y:S05]  /*11230*/  WARPSYNC.COLLECTIVE R15, `(.L_x_316) ;  /* 0x000000000f087348 */ /* 0x000fea0003c00000 */
[----:B------:R0:W1:Y:S02]  /*11240*/  SHFL.IDX P6, R14, R13, R12, R11 ;  /* 0x0000000c0d0e7389 */ /* 0x00006400000c000b */
[----:B01----:R-:W-:Y:S01]  /*11250*/  ENDCOLLECTIVE ;  /* 0x000000000000791b */ /* 0x003fe20003800000 */
.L_x_316:
        /* <DEDUP_REMOVED lines=11> */
.L_x_317:
[----:B------:R-:W-:Y:S02]  /*11310*/  IMAD.MOV.U32 R13, RZ, RZ, R27 ;  /* 0x000000ffff0d7224 */ /* 0x000fe400078e001b */
[----:B------:R-:W-:Y:S02]  /*11320*/  IMAD.MOV.U32 R12, RZ, RZ, 0x3 ;  /* 0x00000003ff0c7424 */ /* 0x000fe400078e00ff */
[----:B------:R-:W-:-:S07]  /*11330*/  IMAD.MOV.U32 R2, RZ, RZ, R14 ;  /* 0x000000ffff027224 */ /* 0x000fce00078e000e */
[----:B------:R-:W-:Y:S05]  /*11340*/  WARPSYNC.COLLECTIVE R15, `(.L_x_318) ;  /* 0x000000000f087348 */ /* 0x000fea0003c00000 */
[----:B------:R0:W1:Y:S02]  /*11350*/  SHFL.IDX P6, R14, R13, R12, R11 ;  /* 0x0000000c0d0e7389 */ /* 0x00006400000c000b */
[----:B01----:R-:W-:Y:S01]  /*11360*/  ENDCOLLECTIVE ;  /* 0x000000000000791b */ /* 0x003fe20003800000 */
.L_x_318:
[----:B------:R-:W-:-:S05]  /*11370*/  IADD3 R2, P0, R2, R0, RZ ;  /* 0x0000000002027210 */ /* 0x000fca0007f1e0ff */
        /* <DEDUP_REMOVED lines=10> */
.L_x_319:
[----:B------:R-:W-:Y:S01]  /*11420*/  IMAD.MOV.U32 R2, RZ, RZ, R14 ;  /* 0x000000ffff027224 */ /* 0x000fe200078e000e */
[----:B------:R-:W-:Y:S06]  /*11430*/  BRA `(.L_x_320) ;  /* 0xffffffd000087947 */ /* 0x000fec000383ffff */
.L_x_244:
[----:B----4-:R4:W0:Y:S02]  /*11440*/  SYNCS.PHASECHK.TRANS64.TRYWAIT P0, [R8+URZ+0x38860], R20 ;  /* 0x03886014080075a7 */ /* 0x010824000800017f */
[----:B0-----:R-:W-:Y:S05]  /*11450*/  @!P0 NANOSLEEP.SYNCS 0x989680 ;  /* 0x009896800000895d */ /* 0x001fea0003900000 */
[----:B------:R-:W0:Y:S02]  /*11460*/  @!P0 SYNCS.PHASECHK.TRANS64 P0, [R8+URZ+0x38860], R20 ;  /* 0x03886014080085a7 */ /* 0x000e24000800007f */
[----:B0-----:R-:W-:Y:S05]  /*11470*/  @!P0 BRA `(.L_x_244) ;  /* 0xfffffffc00f08947 */ /* 0x001fea000383ffff */
[----:B------:R-:W-:Y:S05]  /*11480*/  BRA `(.L_x_321) ;  /* 0xffffffd000587947 */ /* 0x000fea000383ffff */
.L_x_245:
[----:B------:R-:W-:Y:S01]  /*11490*/  BSSY B1, `(.L_x_322) ;  /* 0x0000008000017945 */ /* 0x000fe20003800000 */
[----:B------:R-:W-:Y:S02]  /*114a0*/  IMAD.MOV.U32 R13, RZ, RZ, R20 ;  /* 0x000000ffff0d7224 */ /* 0x000fe400078e0014 */
[----:B------:R-:W-:Y:S02]  /*114b0*/  IMAD.MOV.U32 R12, RZ, RZ, RZ ;  /* 0x000000ffff0c7224 */ /* 0x000fe400078e00ff */
[----:B------:R-:W-:Y:S02]  /*114c0*/  IMAD.MOV.U32 R11, RZ, RZ, 0x181f ;  /* 0x0000181fff0b7424 */ /* 0x000fe400078e00ff */
[----:B------:R-:W-:-:S07]  /*114d0*/  IMAD.MOV.U32 R15, RZ, RZ, -0x1 ;  /* 0xffffffffff0f7424 */ /* 0x000fce00078e00ff */
[----:B0--3--:R-:W-:Y:S05]  /*114e0*/  WARPSYNC.COLLECTIVE R15, `(.L_x_323) ;  /* 0x000000000f087348 */ /* 0x009fea0003c00000 */
[----:B------:R1:W2:Y:S02]  /*114f0*/  SHFL.IDX P6, R14, R13, R12, R11 ;  /* 0x0000000c0d0e7389 */ /* 0x0002a400000c000b */
[----:B0123--:R-:W-:Y:S01]  /*11500*/  ENDCOLLECTIVE ;  /* 0x000000000000791b */ /* 0x00ffe20003800000 */
.L_x_323:
[----:B------:R-:W-:Y:S05]  /*11510*/  BSYNC B1 ;  /* 0x0000000000017941 */ /* 0x000fea0003800000 */
.L_x_322:
        /* <DEDUP_REMOVED lines=12> */
.L_x_324:
[----:B------:R-:W-:Y:S02]  /*115e0*/  IMAD.MOV.U32 R13, RZ, RZ, R20 ;  /* 0x000000ffff0d7224 */ /* 0x000fe400078e0014 */
[----:B------:R-:W-:Y:S01]  /*115f0*/  IMAD.MOV.U32 R12, RZ, RZ, 0x1 ;  /* 0x00000001ff0c7424 */ /* 0x000fe200078e00ff */
[----:B------:R-:W-:Y:S02]  /*11600*/  LOP3.LUT P6, RZ, R16, 0x200, RZ, 0xc0, !PT ;  /* 0x0000020010ff7812 */ /* 0x000fe400078cc0ff */
[----:B------:R-:W-:-:S05]  /*11610*/  IADD3 R2, P0, R14, R0, RZ ;  /* 0x000000000e027210 */ /* 0x000fca0007f1e0ff */
[----:B------:R-:W-:Y:S01]  /*11620*/  IMAD.X R3, RZ, RZ, R3, P0 ;  /* 0x000000ffff037224 */ /* 0x000fe200000e0603 */
        /* <DEDUP_REMOVED lines=8> */
.L_x_325:
        /* <DEDUP_REMOVED lines=17> */
.L_x_326:
        /* <DEDUP_REMOVED lines=18> */
.L_x_327:
        /* <DEDUP_REMOVED lines=14> */
.L_x_328:
        /* <DEDUP_REMOVED lines=16> */
.L_x_329:
[----:B------:R-:W-:Y:S01]  /*11ac0*/  @!PT LDS RZ, [RZ] ;  /* 0x00000000fffff984 */ /* 0x000fe20000000800 */
[----:B------:R-:W-:Y:S01]  /*11ad0*/  @!PT LDS RZ, [RZ] ;  /* 0x00000000fffff984 */ /* 0x000fe20000000800 */
[----:B------:R-:W-:Y:S01]  /*11ae0*/  @!PT LDS RZ, [RZ] ;  /* 0x00000000fffff984 */ /* 0x000fe20000000800 */
[----:B------:R0:W-:Y:S04]  /*11af0*/  LDGSTS.E.BYPASS.LTC128B.128 [R21+0x7400], desc[UR42][R2.64+0x180], !P5 ;  /* 0x0740018002157fae */ /* 0x0001e8000e901d6a */
[----:B------:R0:W-:Y:S04]  /*11b00*/  LDGSTS.E.BYPASS.LTC128B.128 [R21+0x9400], desc[UR42][R2.64+0x200], !P4 ;  /* 0x0940020002157fae */ /* 0x0001e8000e101d6a */
[----:B------:R0:W-:Y:S01]  /*11b10*/  LDGSTS.E.BYPASS.LTC128B.128 [R21+0xb400], desc[UR42][R2.64+0x280], !P3 ;  /* 0x0b40028002157fae */ /* 0x0001e2000d901d6a */
[----:B------:R-:W-:-:S03]  /*11b20*/  IMAD.MOV.U32 R13, RZ, RZ, R10 ;  /* 0x000000ffff0d7224 */ /* 0x000fc600078e000a */
[----:B------:R0:W-:Y:S04]  /*11b30*/  LDGSTS.E.BYPASS.LTC128B.128 [R21+0xd400], desc[UR42][R2.64+0x300], P0 ;  /* 0x0d40030002157fae */ /* 0x0001e80008101d6a */
[----:B------:R0:W-:Y:S01]  /*11b40*/  LDGSTS.E.BYPASS.LTC128B.128 [R21+0xf400], desc[UR42][R2.64+0x380], P1 ;  /* 0x0f40038002157fae */ /* 0x0001e20008901d6a */
[----:B------:R-:W-:-:S07]  /*11b50*/  IMAD.MOV.U32 R20, RZ, RZ, R14 ;  /* 0x000000ffff147224 */ /* 0x000fce00078e000e */
[----:B0-----:R-:W-:Y:S05]  /*11b60*/  WARPSYNC.COLLECTIVE R15, `(.L_x_330) ;  /* 0x000000000f087348 */ /* 0x001fea0003c00000 */
[----:B------:R1:W2:Y:S02]  /*11b70*/  SHFL.IDX P6, R14, R13, R12, R11 ;  /* 0x0000000c0d0e7389 */ /* 0x0002a400000c000b */
[----:B012---:R-:W-:Y:S01]  /*11b80*/  ENDCOLLECTIVE ;  /* 0x000000000000791b */ /* 0x007fe20003800000 */
.L_x_330:
[----:B------:R-:W-:Y:S05]  /*11b90*/  BRA `(.L_x_331) ;  /* 0xffffffcc00cc7947 */ /* 0x000fea000383ffff */
.L_x_251:
[----:B-1----:R1:W2:Y:S02]  /*11ba0*/  SYNCS.PHASECHK.TRANS64.TRYWAIT P0, [R5+URZ+0x38820], R0 ;  /* 0x03882000050075a7 */ /* 0x0022a4000800017f */
[----:B--2---:R-:W-:Y:S05]  /*11bb0*/  @!P0 NANOSLEEP.SYNCS 0x989680 ;  /* 0x009896800000895d */ /* 0x004fea0003900000 */
[----:B------:R-:W2:Y:S02]  /*11bc0*/  @!P0 SYNCS.PHASECHK.TRANS64 P0, [R5+URZ+0x38820], R0 ;  /* 0x03882000050085a7 */ /* 0x000ea4000800007f */
[----:B--2---:R-:W-:Y:S05]  /*11bd0*/  @!P0 BRA `(.L_x_251) ;  /* 0xfffffffc00f08947 */ /* 0x004fea000383ffff */
[----:B------:R-:W-:Y:S05]  /*11be0*/  BRA `(.L_x_332) ;  /* 0xffffffd000a47947 */ /* 0x000fea000383ffff */
.L_x_252:
        /* <DEDUP_REMOVED lines=8> */
[----:B01-3--:R-:W-:Y:S05]  /*11c70*/  WARPSYNC.COLLECTIVE R15, `(.L_x_334) ;  /* 0x000000000f087348 */ /* 0x00bfea0003c00000 */
[----:B------:R2:W4:Y:S02]  /*11c80*/  SHFL.IDX P6, R14, R13, R12, R11 ;  /* 0x0000000c0d0e7389 */ /* 0x00052400000c000b */
[----:B01234-:R-:W-:Y:S01]  /*11c90*/  ENDCOLLECTIVE ;  /* 0x000000000000791b */ /* 0x01ffe20003800000 */
.L_x_334:
[----:B------:R-:W-:Y:S05]  /*11ca0*/  BSYNC B0 ;  /* 0x0000000000007941 */ /* 0x000fea0003800000 */
.L_x_333:
[----:B------:R-:W-:Y:S05]  /*11cb0*/  BRA `(.L_x_335) ;  /* 0xffffffd0008c7947 */ /* 0x000fea000383ffff */
.L_x_255:
[----:B------:R-:W-:Y:S01]  /*11cc0*/  BSSY B1, `(.L_x_336) ;  /* 0x0000006000017945 */ /* 0x000fe20003800000 */
[----:B------:R-:W-:-:S07]  /*11cd0*/  IMAD.MOV.U32 R15, RZ, RZ, -0x1 ;  /* 0xffffffffff0f7424 */ /* 0x000fce00078e00ff */
[----:B01-3--:R-:W-:Y:S05]  /*11ce0*/  WARPSYNC.COLLECTIVE R15, `(.L_x_337) ;  /* 0x000000000f0c7348 */ /* 0x00bfea0003c00000 */
[----:B------:R-:W-:Y:S02]  /*11cf0*/  ELECT P6, UR62, PT ;  /* 0x00000000003e782f */ /* 0x000fe400038c0000 */
[----:B------:R-:W-:Y:S01]  /*11d00*/  MOV R14, UR62 ;  /* 0x0000003e000e7c02 */ /* 0x000fe20008000f00 */
[----:B01-3--:R-:W-:Y:S10]  /*11d10*/  ENDCOLLECTIVE ;  /* 0x000000000000791b */ /* 0x00bff40003800000 */
.L_x_337:
[----:B------:R-:W-:Y:S05]  /*11d20*/  BSYNC B1 ;  /* 0x0000000000017941 */ /* 0x000fea0003800000 */
.L_x_336:
[----:B------:R-:W-:Y:S05]  /*11d30*/  BRA `(.L_x_338) ;  /* 0xffffffd000847947 */ /* 0x000fea000383ffff */
.L_x_257:
[----:B-1----:R1:W2:Y:S02]  /*11d40*/  SYNCS.PHASECHK.TRANS64.TRYWAIT P1, [R3+URZ+0x38840], R2 ;  /* 0x03884002030075a7 */ /* 0x0022a4000802017f */
[----:B--2---:R-:W-:Y:S05]  /*11d50*/  @!P1 NANOSLEEP.SYNCS 0x989680 ;  /* 0x009896800000995d */ /* 0x004fea0003900000 */
[----:B------:R-:W2:Y:S02]  /*11d60*/  @!P1 SYNCS.PHASECHK.TRANS64 P1, [R3+URZ+0x38840], R2 ;  /* 0x03884002030095a7 */ /* 0x000ea4000802007f */
[----:B--2---:R-:W-:Y:S05]  /*11d70*/  @!P1 BRA `(.L_x_257) ;  /* 0xfffffffc00f09947 */ /* 0x004fea000383ffff */
[----:B------:R-:W-:Y:S05]  /*11d80*/  BRA `(.L_x_339) ;  /* 0xffffffd000a07947 */ /* 0x000fea000383ffff */
.L_x_259:
[----:B--2---:R2:W4:Y:S02]  /*11d90*/  SYNCS.PHASECHK.TRANS64.TRYWAIT P1, [R5+URZ+0x38840], R0 ;  /* 0x03884000050075a7 */ /* 0x004524000802017f */
[----:B----4-:R-:W-:Y:S05]  /*11da0*/  @!P1 NANOSLEEP.SYNCS 0x989680 ;  /* 0x009896800000995d */ /* 0x010fea0003900000 */
[----:B------:R-:W4:Y:S02]  /*11db0*/  @!P1 SYNCS.PHASECHK.TRANS64 P1, [R5+URZ+0x38840], R0 ;  /* 0x03884000050095a7 */ /* 0x000f24000802007f */
[----:B----4-:R-:W-:Y:S05]  /*11dc0*/  @!P1 BRA `(.L_x_259) ;  /* 0xfffffffc00f09947 */ /* 0x010fea000383ffff */
[----:B------:R-:W-:Y:S05]  /*11dd0*/  BRA `(.L_x_340) ;  /* 0xffffffd000ac7947 */ /* 0x000fea000383ffff */
.L_x_261:
[----:B----4-:R4:W0:Y:S02]  /*11de0*/  SYNCS.PHASECHK.TRANS64.TRYWAIT P1, [R3+URZ+0x38860], R2 ;  /* 0x03886002030075a7 */ /* 0x010824000802017f */
[----:B0-----:R-:W-:Y:S05]  /*11df0*/  @!P1 NANOSLEEP.SYNCS 0x989680 ;  /* 0x009896800000995d */ /* 0x001fea0003900000 */
[----:B------:R-:W0:Y:S02]  /*11e00*/  @!P1 SYNCS.PHASECHK.TRANS64 P1, [R3+URZ+0x38860], R2 ;  /* 0x03886002030095a7 */ /* 0x000e24000802007f */
[----:B0-----:R-:W-:Y:S05]  /*11e10*/  @!P1 BRA `(.L_x_261) ;  /* 0xfffffffc00f09947 */ /* 0x001fea000383ffff */
[----:B------:R-:W-:Y:S05]  /*11e20*/  BRA `(.L_x_341) ;  /* 0xffffffd000a87947 */ /* 0x000fea000383ffff */
.L_x_342:
        /* <DEDUP_REMOVED lines=13> */
.L_x_5634:


//--------------------- .text._ZN7cutlass13device_kernelIN5flash11enable_sm90INS1_16FlashAttnFwdSm90INS1_25CollectiveMainloopFwdSm90ILi2EN4cute5tupleIJNS5_1CILi1EEES8_S8_EEENS6_IJNS7_ILi64EEESA_SA_EEELi512ENS_10bfloat16_tEfNS_4arch4Sm90ELb0ELb0ELb0ELb1ELb1ELb0ELb0ELb0ELb0ELb1ELb0ELb0EEENS1_21CollectiveEpilogueFwdINS6_IJSA_NS7_ILi512EEESA_EEES9_SC_SE_Li256ELb1ELb1ELb0ELb0EEENS1_36VarlenDynamicPersistentTileSchedulerILi64ELi64ELi256ELi128ELb0ELb1ELb1ELb0ELb1ELb1EEEEEEEEEvNT_6ParamsE --------------------------
	.section	.text._ZN7cutlass13device_kernelIN5flash11enable_sm90INS1_16FlashAttnFwdSm90INS1_25CollectiveMainloopFwdSm90ILi2EN4cute5tupleIJNS5_1CILi1EEES8_S8_EEENS6_IJNS7_ILi64EEESA_SA_EEELi512ENS_10bfloat16_tEfNS_4arch4Sm90ELb0ELb0ELb0ELb1ELb1ELb0ELb0ELb0ELb0ELb1ELb0ELb0EEENS1_21CollectiveEpilogueFwdINS6_IJSA_NS7_ILi512EEESA_EEES9_SC_SE_Li256ELb1ELb1ELb0ELb0EEENS1_36VarlenDynamicPersistentTileSchedulerILi64ELi64ELi256ELi128ELb0ELb1ELb1ELb0ELb1ELb1EEEEEEEEEvNT_6ParamsE,"ax",@progbits
	.align	128
.text._ZN7cutlass13device_kernelIN5flash11enable_sm90INS1_16FlashAttnFwdSm90INS1_25CollectiveMainloopFwdSm90ILi2EN4cute5tupleIJNS5_1CILi1EEES8_S8_EEENS6_IJNS7_ILi64EEESA_SA_EEELi512ENS_10bfloat16_tEfNS_4arch4Sm90ELb0ELb0ELb0ELb1ELb1ELb0ELb0ELb0ELb0ELb1ELb0ELb0EEENS1_21CollectiveEpilogueFwdINS6_IJSA_NS7_ILi512EEESA_EEES9_SC_SE_Li256ELb1ELb1ELb0ELb0EEENS1_36VarlenDynamicPersistentTileSchedulerILi64ELi64ELi256ELi128ELb0ELb1ELb1ELb0ELb1ELb1EEEEEEEEEvNT_6ParamsE:
        .type           _ZN7cutlass13device_kernelIN5flash11enable_sm90INS1_16FlashAttnFwdSm90INS1_25CollectiveMainloopFwdSm90ILi2EN4cute5tupleIJNS5_1CILi1EEES8_S8_EEENS6_IJNS7_ILi64EEESA_SA_EEELi512ENS_10bfloat16_tEfNS_4arch4Sm90ELb0ELb0ELb0ELb1ELb1ELb0ELb0ELb0ELb0ELb1ELb0ELb0EEENS1_21CollectiveEpilogueFwdINS6_IJSA_NS7_ILi512EEESA_EEES9_SC_SE_Li256ELb1ELb1ELb0ELb0EEENS1_36VarlenDynamicPersistentTileSchedulerILi64ELi64ELi256ELi128ELb0ELb1ELb1ELb0ELb1ELb1EEEEEEEEEvNT_6ParamsE,@function
        .size           _ZN7cutlass13device_kernelIN5flash11enable_sm90INS1_16FlashAttnFwdSm90INS1_25CollectiveMainloopFwdSm90ILi2EN4cute5tupleIJNS5_1CILi1EEES8_S8_EEENS6_IJNS7_ILi64EEESA_SA_EEELi512ENS_10bfloat16_tEfNS_4arch4Sm90ELb0ELb0ELb0ELb1ELb1ELb0ELb0ELb0ELb0ELb1ELb0ELb0EEENS1_21CollectiveEpilogueFwdINS6_IJSA_NS7_ILi512EEESA_EEES9_SC_SE_Li256ELb1ELb1ELb0ELb0EEENS1_36VarlenDynamicPersistentTileSchedulerILi64ELi64ELi256ELi128ELb0ELb1ELb1ELb0ELb1ELb1EEEEEEEEEvNT_6ParamsE,(.L_x_5635 - _ZN7cutlass13device_kernelIN5flash11enable_sm90INS1_16FlashAttnFwdSm90INS1_25CollectiveMainloopFwdSm90ILi2EN4cute5tupleIJNS5_1CILi1EEES8_S8_EEENS6_IJNS7_ILi64EEESA_SA_EEELi512ENS_10bfloat16_tEfNS_4arch4Sm90ELb0ELb0ELb0ELb1ELb1ELb0ELb0ELb0ELb0ELb1ELb0ELb0EEENS1_21CollectiveEpilogueFwdINS6_IJSA_NS7_ILi512EEESA_EEES9_SC_SE_Li256ELb1ELb1ELb0ELb0EEENS1_36VarlenDynamicPersistentTileSchedulerILi64ELi64ELi256ELi128ELb0ELb1ELb1ELb0ELb1ELb1EEEEEEEEEvNT_6ParamsE)
        .other          _ZN7cutlass13device_kernelIN5flash11enable_sm90INS1_16FlashAttnFwdSm90INS1_25CollectiveMainloopFwdSm90ILi2EN4cute5tupleIJNS5_1CILi1EEES8_S8_EEENS6_IJNS7_ILi64EEESA_SA_EEELi512ENS_10bfloat16_tEfNS_4arch4Sm90ELb0ELb0ELb0ELb1ELb1ELb0ELb0ELb0ELb0ELb1ELb0ELb0EEENS1_21CollectiveEpilogueFwdINS6_IJSA_NS7_ILi512EEESA_EEES9_SC_SE_Li256ELb1ELb1ELb0ELb0EEENS1_36VarlenDynamicPersistentTileSchedulerILi64ELi64ELi256ELi128ELb0ELb1ELb1ELb0ELb1ELb1EEEEEEEEEvNT_6ParamsE,@"STO_CUDA_ENTRY STV_DEFAULT"
_ZN7cutlass13device_kernelIN5flash11enable_sm90INS1_16FlashAttnFwdSm90INS1_25CollectiveMainloopFwdSm90ILi2EN4cute5tupleIJNS5_1CILi1EEES8_S8_EEENS6_IJNS7_ILi64EEESA_SA_EEELi512ENS_10bfloat16_tEfNS_4arch4Sm90ELb0ELb0ELb0ELb1ELb1ELb0ELb0ELb0ELb0ELb1ELb0ELb0EEENS1_21CollectiveEpilogueFwdINS6_IJSA_NS7_ILi512EEESA_EEES9_SC_SE_Li256ELb1ELb1ELb0ELb0EEENS1_36VarlenDynamicPersistentTileSchedulerILi64ELi64ELi256ELi128ELb0ELb1ELb1ELb0ELb1ELb1EEEEEEEEEvNT_6ParamsE:
        /* <DEDUP_REMOVED lines=41> */
.L_x_343:
        /* <DEDUP_REMOVED lines=22> */
.L_x_344:
        /* <DEDUP_REMOVED lines=18> */
.L_x_345:
        /* <DEDUP_REMOVED lines=22> */
.L_x_346:
        /* <DEDUP_REMOVED lines=23> */
.L_x_347:
        /* <DEDUP_REMOVED lines=8> */
.L_x_349:
[----:B------:R-:W-:-:S08]  /*0860*/  NOP ;  /* 0x0000000000007918 */ /* 0x000fd00000000000 */
[----:B------:R-:W0:Y:S02]  /*0870*/  USETMAXREG.TRY_ALLOC.CTAPOOL UP0, 0xe8 ;  /* 0x000000e8000079c8 */ /* 0x000e240008000600 */
[----:B0-----:R-:W-:-:S13]  /*0880*/  PLOP3.LUT P0, PT, PT, PT, UP0, 0x80, 0x0 ;  /* 0x000000000000781c */ /* 0x001fda0003f0f008 */
[----:B------:R-:W-:Y:S05]  /*0890*/  @!P0 BRA `(.L_x_349) ;  /* 0xfffffffc00f08947 */ /* 0x000fea000383ffff */
[----:B------:R-:W0:Y:S01]  /*08a0*/  S2R R2, SR_TID.X ;  /* 0x0000000000027919 */ /* 0x000e220000002100 */
[----:B------:R-:W1:Y:S01]  /*08b0*/  S2UR UR40, SR_CgaCtaId ;  /* 0x00000000002879c3 */ /* 0x000e620000008800 */
[----:B------:R-:W-:Y:S01]  /*08c0*/  UMOV UR41, 0x400 ;  /* 0x0000040000297882 */ /* 0x000fe20000000000 */
[----:B------:R-:W-:Y:S01]  /*08d0*/  ULDC UR4, c[0x0][0xc3c] ;  /* 0x00030f0000047ab9 */ /* 0x000fe20000000800 */
[----:B-1----:R-:W-:Y:S01]  /*08e0*/  ULEA UR41, UR40, UR41, 0x18 ;  /* 0x0000002928297291 */ /* 0x002fe2000f8ec03f */
[----:B0-----:R-:W-:-:S04]  /*08f0*/  LOP3.LUT R0, R2, 0xffffff80, RZ, 0xc0, !PT ;  /* 0xffffff8002007812 */ /* 0x001fc800078ec0ff */
[----:B------:R-:W-:-:S13]  /*0900*/  ISETP.NE.AND P0, PT, R0, 0x80, PT ;  /* 0x000000800000780c */ /* 0x000fda0003f05270 */
[----:B------:R-:W-:Y:S06]  /*0910*/  @!P0 BAR.ARV 0x8, 0x100 ;  /* 0x0204000000008b1d */ /* 0x000fec0000002000 */
[----:B------:R-:W-:-:S13]  /*0920*/  ISETP.GE.U32.AND P0, PT, R2, 0x100, PT ;  /* 0x000001000200780c */ /* 0x000fda0003f06070 */
[----:B------:R-:W-:Y:S08]  /*0930*/  @P0 BAR.ARV 0xf, 0x100 ;  /* 0x03c4000000000b1d */ /* 0x000ff00000002000 */
[----:B------:R-:W-:Y:S06]  /*0940*/  BAR.SYNC.DEFER_BLOCKING 0x5, 0x180 ;  /* 0x0146000000007b1d */ /* 0x000fec0000010000 */
[----:B------:R-:W0:Y:S02]  /*0950*/  LDS.128 R4, [UR41+0x28cd0] ;  /* 0x028cd029ff047984 */ /* 0x000e240008000c00 */
[----:B------:R-:W-:Y:S06]  /*0960*/  BAR.ARV 0x4, 0x180 ;  /* 0x0106000000007b1d */ /* 0x000fec0000002000 */
[----:B0-----:R-:W-:-:S13]  /*0970*/  ISETP.GE.AND P0, PT, R7, UR4, PT ;  /* 0x0000000407007c0c */ /* 0x001fda000bf06270 */
[----:B------:R-:W-:Y:S05]  /*0980*/  @P0 EXIT ;  /* 0x000000000000094d */ /* 0x000fea0003800000 */
[----:B------:R-:W-:Y:S01]  /*0990*/  VIADD R197, R2, 0xffffff80 ;  /* 0xffffff8002c57836 */ /* 0x000fe20000000000 */
[----:B------:R-:W-:Y:S01]  /*09a0*/  R2UR UR5, R5 ;  /* 0x00000000050572ca */ /* 0x000fe200000e0000 */
[----:B------:R-:W-:Y:S01]  /*09b0*/  IMAD.MOV.U32 R23, RZ, RZ, 0x40 ;  /* 0x00000040ff177424 */ /* 0x000fe200078e00ff */
[----:B------:R-:W-:Y:S01]  /*09c0*/  R2UR UR7, R7 ;  /* 0x00000000070772ca */ /* 0x000fe200000e0000 */
[----:B------:R-:W-:Y:S01]  /*09d0*/  ULOP3.LUT UR46, UR39, 0x1, URZ, 0xfc, !UPT ;  /* 0x00000001272e7892 */ /* 0x000fe2000f8efc3f */
[----:B------:R-:W-:Y:S01]  /*09e0*/  SHF.R.S32.HI R0, RZ, 0x1f, R197 ;  /* 0x0000001fff007819 */ /* 0x000fe200000114c5 */
[----:B------:R-:W-:Y:S01]  /*09f0*/  UMOV UR36, URZ ;  /* 0x0000003f00247c82 */ /* 0x000fe20008000000 */
[----:B------:R-:W-:Y:S01]  /*0a00*/  R2UR UR6, R6 ;  /* 0x00000000060672ca */ /* 0x000fe200000e0000 */
[----:B------:R-:W-:Y:S01]  /*0a10*/  UMOV UR37, URZ ;  /* 0x0000003f00257c82 */ /* 0x000fe20008000000 */
[CC--:B------:R-:W-:Y:S01]  /*0a20*/  LEA.HI R2, R0.reuse, R197.reuse, RZ, 0x4 ;  /* 0x000000c500027211 */ /* 0x0c0fe200078f20ff */
[----:B------:R-:W-:Y:S01]  /*0a30*/  UMOV UR38, URZ ;  /* 0x0000003f00267c82 */ /* 0x000fe20008000000 */
[----:B------:R-:W-:-:S02]  /*0a40*/  LEA.HI R5, R0, R197, RZ, 0x5 ;  /* 0x000000c500057211 */ /* 0x000fc400078f28ff */
[----:B------:R-:W-:Y:S02]  /*0a50*/  SHF.R.S32.HI R3, RZ, 0x4, R2 ;  /* 0x00000004ff037819 */ /* 0x000fe40000011402 */
[----:B------:R-:W-:Y:S02]  /*0a60*/  LEA.HI R7, R0, R197, RZ, 0x2 ;  /* 0x000000c500077211 */ /* 0x000fe400078f10ff */
[----:B------:R-:W-:Y:S02]  /*0a70*/  LEA.HI R4, R2, R3, RZ, 0x1 ;  /* 0x0000000302047211 */ /* 0x000fe400078f08ff */
[--C-:B------:R-:W-:Y:S02]  /*0a80*/  SHF.R.S32.HI R11, RZ, 0x5, R5.reuse ;  /* 0x00000005ff0b7819 */ /* 0x100fe40000011405 */
[----:B------:R-:W-:Y:S02]  /*0a90*/  LOP3.LUT R4, R4, 0x1ffffffe, RZ, 0xc0, !PT ;  /* 0x1ffffffe04047812 */ /* 0x000fe400078ec0ff */
[----:B------:R-:W-:-:S02]  /*0aa0*/  SHF.R.S32.HI R6, RZ, 0x1f, R5 ;  /* 0x0000001fff067819 */ /* 0x000fc40000011405 */
[----:B------:R-:W-:Y:S01]  /*0ab0*/  LOP3.LUT R8, R7, 0xfffffffc, RZ, 0xc0, !PT ;  /* 0xfffffffc07087812 */ /* 0x000fe200078ec0ff */
[----:B------:R-:W-:Y:S01]  /*0ac0*/  IMAD.IADD R9, R3, 0x1, -R4 ;  /* 0x0000000103097824 */ /* 0x000fe200078e0a04 */
[----:B------:R-:W-:Y:S02]  /*0ad0*/  LOP3.LUT R4, R2, 0xfffffff0, RZ, 0xc0, !PT ;  /* 0xfffffff002047812 */ /* 0x000fe400078ec0ff */
[----:B------:R-:W-:Y:S01]  /*0ae0*/  LEA.HI R3, R0, R197, RZ, 0x7 ;  /* 0x000000c500037211 */ /* 0x000fe200078f38ff */
[C---:B------:R-:W-:Y:S01]  /*0af0*/  IMAD.IADD R10, R197.reuse, 0x1, -R8 ;  /* 0x00000001c50a7824 */ /* 0x040fe200078e0a08 */
[----:B------:R-:W-:Y:S01]  /*0b00*/  LEA.HI R6, R6, R11, RZ, 0x2 ;  /* 0x0000000b06067211 */ /* 0x000fe200078f10ff */
[----:B------:R-:W-:Y:S01]  /*0b10*/  IMAD.IADD R7, R197, 0x1, -R4 ;  /* 0x00000001c5077824 */ /* 0x000fe200078e0a04 */
[----:B------:R-:W-:Y:S01]  /*0b20*/  LOP3.LUT R2, R3, 0xffffff80, RZ, 0xc0, !PT ;  /* 0xffffff8003027812 */ /* 0x000fe200078ec0ff */
[----:B------:R-:W-:Y:S01]  /*0b30*/  IMAD.SHL.U32 R9, R9, 0x8, RZ ;  /* 0x0000000809097824 */ /* 0x000fe200078e00ff */
[----:B------:R-:W-:-:S02]  /*0b40*/  SHF.R.S32.HI R192, RZ, 0x7, R3 ;  /* 0x00000007ffc07819 */ /* 0x000fc40000011403 */
[--C-:B------:R-:W-:Y:S01]  /*0b50*/  SHF.R.S32.HI R4, RZ, 0x1f, R7.reuse ;  /* 0x0000001fff047819 */ /* 0x100fe20000011407 */
[----:B------:R-:W-:Y:S01]  /*0b60*/  IMAD.IADD R2, R197, 0x1, -R2 ;  /* 0x00000001c5027824 */ /* 0x000fe200078e0a02 */
[----:B------:R-:W-:Y:S01]  /*0b70*/  LOP3.LUT R6, R6, 0x3ffffc, RZ, 0xc0, !PT ;  /* 0x003ffffc06067812 */ /* 0x000fe200078ec0ff */
[----:B------:R-:W-:Y:S01]  /*0b80*/  IMAD R15, R192, 0x100, R7 ;  /* 0x00000100c00f7824 */ /* 0x000fe200078e0207 */
[----:B------:R-:W-:Y:S02]  /*0b90*/  LEA.HI R8, R4, R7, RZ, 0x3 ;  /* 0x0000000704087211 */ /* 0x000fe400078f18ff */
[----:B------:R-:W-:Y:S01]  /*0ba0*/  LEA.HI R12, R10, R10, RZ, 0x1 ;  /* 0x0000000a0a0c7211 */ /* 0x000fe200078f08ff */
[----:B------:R-:W-:Y:S01]  /*0bb0*/  IMAD.IADD R4, R11, 0x1, -R6 ;  /* 0x000000010b047824 */ /* 0x000fe200078e0a06 */
[----:B------:R-:W-:Y:S02]  /*0bc0*/  SHF.R.S32.HI R5, RZ, 0x1f, R2 ;  /* 0x0000001fff057819 */ /* 0x000fe40000011402 */
[----:B------:R-:W-:Y:S01]  /*0bd0*/  LOP3.LUT R13, R12, 0x1ffffffe, RZ, 0xc0, !PT ;  /* 0x1ffffffe0c0d7812 */ /* 0x000fe200078ec0ff */
[----:B------:R-:W-:Y:S01]  /*0be0*/  IMAD R196, R4, 0x10, R15 ;  /* 0x0000001004c47824 */ /* 0x000fe200078e020f */
[----:B------:R-:W-:-:S02]  /*0bf0*/  LEA.HI R4, R5, R2, RZ, 0x2 ;  /* 0x0000000205047211 */ /* 0x000fc400078f10ff */
[C---:B------:R-:W-:Y:S01]  /*0c00*/  LOP3.LUT R6, R8.reuse, 0xfffffff8, RZ, 0xc0, !PT ;  /* 0xfffffff808067812 */ /* 0x040fe200078ec0ff */
[----:B------:R-:W-:Y:S01]  /*0c10*/  IMAD.SHL.U32 R8, R8, 0x40, RZ ;  /* 0x0000004008087824 */ /* 0x000fe200078e00ff */
[----:B------:R-:W-:Y:S01]  /*0c20*/  IADD3 R195, R10, -R13, RZ ;  /* 0x8000000d0ac37210 */ /* 0x000fe20007ffe0ff */
[----:B------:R-:W-:Y:S01]  /*0c30*/  IMAD.U32 R196, R196, 0x40, R9 ;  /* 0x00000040c4c47824 */ /* 0x000fe200078e0009 */
[----:B------:R-:W-:Y:S01]  /*0c40*/  LOP3.LUT R13, R4, 0x7ffffffc, RZ, 0xc0, !PT ;  /* 0x7ffffffc040d7812 */ /* 0x000fe200078ec0ff */
[----:B------:R-:W-:Y:S01]  /*0c50*/  IMAD.IADD R7, R7, 0x1, -R6 ;  /* 0x0000000107077824 */ /* 0x000fe200078e0a06 */
[----:B------:R-:W-:Y:S02]  /*0c60*/  LEA.HI R6, R5, R2, RZ, 0x5 ;  /* 0x0000000205067211 */ /* 0x000fe400078f28ff */
[----:B------:R-:W-:Y:S01]  /*0c70*/  LOP3.LUT R8, R8, 0x7ffffe00, RZ, 0xc0, !PT ;  /* 0x7ffffe0008087812 */ /* 0x000fe200078ec0ff */
[----:B------:R-:W-:Y:S01]  /*0c80*/  IMAD.IADD R13, R2, 0x1, -R13 ;  /* 0x00000001020d7824 */ /* 0x000fe200078e0a0d */
[----:B------:R-:W-:Y:S01]  /*0c90*/  SHF.R.S32.HI R5, RZ, 0x2, R4 ;  /* 0x00000002ff057819 */ /* 0x000fe20000011404 */
[----:B------:R-:W-:Y:S01]  /*0ca0*/  IMAD.SHL.U32 R2, R7, 0x40, RZ ;  /* 0x0000004007027824 */ /* 0x000fe200078e00ff */
[----:B------:R-:W-:Y:S01]  /*0cb0*/  LEA.HI R0, R0, R197, RZ, 0x3 ;  /* 0x000000c500007211 */ /* 0x000fe200078f18ff */
[----:B------:R-:W-:Y:S01]  /*0cc0*/  IMAD R8, R11, 0x400, R8 ;  /* 0x000004000b087824 */ /* 0x000fe200078e0208 */
[----:B------:R-:W-:Y:S01]  /*0cd0*/  SHF.R.S32.HI R4, RZ, 0x1f, R4 ;  /* 0x0000001fff047819 */ /* 0x000fe20000011404 */
[----:B------:R-:W-:Y:S01]  /*0ce0*/  IMAD.SHL.U32 R17, R13, 0x2, RZ ;  /* 0x000000020d117824 */ /* 0x000fe200078e00ff */
[----:B------:R-:W-:-:S02]  /*0cf0*/  LOP3.LUT R2, R2, 0x1c0, RZ, 0xc0, !PT ;  /* 0x000001c002027812 */ /* 0x000fc400078ec0ff */
[----:B------:R-:W-:Y:S02]  /*0d00*/  LOP3.LUT R190, R0, 0xfffffff8, RZ, 0xc0, !PT ;  /* 0xfffffff800be7812 */ /* 0x000fe400078ec0ff */
[----:B------:R-:W-:Y:S02]  /*0d10*/  LOP3.LUT R9, R2, 0x8, R9, 0xf8, !PT ;  /* 0x0000000802097812 */ /* 0x000fe400078ef809 */
[----:B------:R-:W-:Y:S01]  /*0d20*/  SHF.R.U32.HI R2, RZ, 0x3, R2 ;  /* 0x00000003ff027819 */ /* 0x000fe20000011602 */
[----:B------:R-:W-:Y:S01]  /*0d30*/  IMAD.IADD R190, R197, 0x1, -R190 ;  /* 0x00000001c5be7824 */ /* 0x000fe200078e0abe */
[----:B------:R-:W-:Y:S02]  /*0d40*/  LEA.HI R4, R4, R5, RZ, 0x3 ;  /* 0x0000000504047211 */ /* 0x000fe400078f18ff */
[----:B------:R-:W-:Y:S01]  /*0d50*/  LOP3.LUT R9, R9, R2, RZ, 0x3c, !PT ;  /* 0x0000000209097212 */ /* 0x000fe200078e3cff */
[----:B------:R-:W-:Y:S01]  /*0d60*/  IMAD.SHL.U32 R2, R190, 0x8, RZ ;  /* 0x00000008be027824 */ /* 0x000fe200078e00ff */
[----:B------:R-:W-:-:S02]  /*0d70*/  R2P PR, R7, 0x6 ;  /* 0x0000000607007804 */ /* 0x000fc40000000000 */
[----:B------:R-:W-:Y:S01]  /*0d80*/  IADD3 R8, R8, R9, RZ ;  /* 0x0000000908087210 */ /* 0x000fe20007ffe0ff */
[----:B------:R-:W-:Y:S01]  /*0d90*/  VIADD R189, R2, 0x40 ;  /* 0x0000004002bd7836 */ /* 0x000fe20000000000 */
[----:B------:R-:W-:Y:S01]  /*0da0*/  LOP3.LUT R4, R4, 0xfffffff8, RZ, 0xc0, !PT ;  /* 0xfffffff804047812 */ /* 0x000fe200078ec0ff */
[C---:B------:R-:W-:Y:S01]  /*0db0*/  VIADD R188, R2.reuse, 0x80 ;  /* 0x0000008002bc7836 */ /* 0x040fe20000000000 */
[----:B------:R-:W-:Y:S01]  /*0dc0*/  LEA.HI R3, R3, R192, RZ, 0x1 ;  /* 0x000000c003037211 */ /* 0x000fe200078f08ff */
[----:B------:R-:W-:Y:S01]  /*0dd0*/  VIADD R187, R2, 0xc0 ;  /* 0x000000c002bb7836 */ /* 0x000fe20000000000 */
[----:B------:R-:W-:Y:S01]  /*0de0*/  LEA R19, R8, UR41, 0x1 ;  /* 0x0000002908137c11 */ /* 0x000fe2000f8e08ff */
[----:B------:R-:W-:Y:S01]  /*0df0*/  IMAD.IADD R5, R5, 0x1, -R4 ;  /* 0x0000000105057824 */ /* 0x000fe200078e0a04 */
[----:B------:R-:W-:Y:S01]  /*0e00*/  SHF.R.S32.HI R6, RZ, 0x5, R6 ;  /* 0x00000005ff067819 */ /* 0x000fe20000011406 */
[C---:B------:R-:W-:Y:S01]  /*0e10*/  VIADD R186, R2.reuse, 0x100 ;  /* 0x0000010002ba7836 */ /* 0x040fe20000000000 */
[----:B------:R-:W-:Y:S01]  /*0e20*/  LOP3.LUT R3, R3, 0xfffffe, RZ, 0xc0, !PT ;  /* 0x00fffffe03037812 */ /* 0x000fe200078ec0ff */
[----:B------:R-:W-:Y:S01]  /*0e30*/  VIADD R184, R19, 0x26800 ;  /* 0x0002680013b87836 */ /* 0x000fe20000000000 */
[----:B------:R-:W-:Y:S01]  /*0e40*/  SEL R23, R23, 0xffffffc0, !P2 ;  /* 0xffffffc017177807 */ /* 0x000fe20005000000 */
[C---:B------:R-:W-:Y:S01]  /*0e50*/  VIADD R185, R2.reuse, 0x140 ;  /* 0x0000014002b97836 */ /* 0x040fe20000000000 */
[C---:B------:R-:W-:Y:S01]  /*0e60*/  IADD3 R194, R2.reuse, 0x180, RZ ;  /* 0x0000018002c27810 */ /* 0x040fe20007ffe0ff */
[----:B------:R-:W-:Y:S01]  /*0e70*/  VIADD R193, R2, 0x1c0 ;  /* 0x000001c002c17836 */ /* 0x000fe20000000000 */
[----:B------:R-:W-:Y:S01]  /*0e80*/  SHF.R.S32.HI R191, RZ, 0x3, R0 ;  /* 0x00000003ffbf7819 */ /* 0x000fe20000011400 */
[----:B------:R-:W-:Y:S01]  /*0e90*/  VIADD R22, R19, 0x26820 ;  /* 0x0002682013167836 */ /* 0x000fe20000000000 */
[----:B------:R-:W-:Y:S01]  /*0ea0*/  SHF.R.S32.HI R204, RZ, 0x1f, R189 ;  /* 0x0000001fffcc7819 */ /* 0x000fe200000114bd */
[----:B------:R-:W-:Y:S01]  /*0eb0*/  IMAD R16, R6, 0x10, R5 ;  /* 0x0000001006107824 */ /* 0x000fe200078e0205 */
[----:B------:R-:W-:Y:S01]  /*0ec0*/  SHF.R.S32.HI R203, RZ, 0x1f, R188 ;  /* 0x0000001fffcb7819 */ /* 0x000fe200000114bc */
[----:B------:R-:W-:Y:S01]  /*0ed0*/  IMAD.IADD R3, R192, 0x1, -R3 ;  /* 0x00000001c0037824 */ /* 0x000fe200078e0a03 */
[----:B------:R-:W-:Y:S01]  /*0ee0*/  SHF.R.S32.HI R202, RZ, 0x1f, R187 ;  /* 0x0000001fffca7819 */ /* 0x000fe200000114bb */
[C---:B------:R-:W-:Y:S01]  /*0ef0*/  @P1 VIADD R22, R184.reuse, 0xffffffe0 ;  /* 0xffffffe0b8161836 */ /* 0x040fe20000000000 */
[----:B------:R-:W-:Y:S01]  /*0f00*/  SHF.R.S32.HI R201, RZ, 0x1f, R186 ;  /* 0x0000001fffc97819 */ /* 0x000fe200000114ba */
[----:B------:R-:W-:Y:S01]  /*0f10*/  IMAD.IADD R184, R184, 0x1, R23 ;  /* 0x00000001b8b87824 */ /* 0x000fe200078e0217 */
[----:B------:R-:W-:Y:S01]  /*0f20*/  SHF.R.S32.HI R200, RZ, 0x1f, R185 ;  /* 0x0000001fffc87819 */ /* 0x000fe200000114b9 */
[----:B------:R-:W-:Y:S01]  /*0f30*/  IMAD.SHL.U32 R18, R3, 0x100, RZ ;  /* 0x0000010003127824 */ /* 0x000fe200078e00ff */
[----:B------:R-:W-:Y:S01]  /*0f40*/  SHF.R.S32.HI R199, RZ, 0x1f, R194 ;  /* 0x0000001fffc77819 */ /* 0x000fe200000114c2 */
[----:B------:R-:W-:Y:S01]  /*0f50*/  IMAD R195, R195, 0x8, R16 ;  /* 0x00000008c3c37824 */ /* 0x000fe200078e0210 */
[----:B------:R-:W-:Y:S01]  /*0f60*/  SHF.R.S32.HI R198, RZ, 0x1f, R193 ;  /* 0x0000001fffc67819 */ /* 0x000fe200000114c1 */
[----:B------:R-:W-:-:S07]  /*0f70*/  IMAD.IADD R23, R23, 0x1, R22 ;  /* 0x0000000117177824 */ /* 0x000fce00078e0216 */
.L_x_399:
[----:B------:R-:W-:Y:S01]  /*0f80*/  ULDC.64 UR8, c[0x0][0xc88] ;  /* 0x0003220000087ab9 */ /* 0x000fe20000000a00 */
[----:B------:R-:W-:Y:S01]  /*0f90*/  ULDC.64 UR10, c[0x0][0xa20] ;  /* 0x00028800000a7ab9 */ /* 0x000fe20000000a00 */
[----:B------:R-:W-:Y:S01]  /*0fa0*/  UIMAD.WIDE UR8, UR7, 0x4, UR8 ;  /* 0x00000004070878a5 */ /* 0x000fe2000f8e0208 */
[----:B------:R-:W-:-:S05]  /*0fb0*/  ULDC UR4, c[0x0][0x424] ;  /* 0x0001090000047ab9 */ /* 0x000fca0000000800 */
[----:B0-2-4-:R-:W-:Y:S01]  /*0fc0*/  MOV R4, UR8 ;  /* 0x0000000800047c02 */ /* 0x015fe20008000f00 */
[----:B------:R-:W-:Y:S01]  /*0fd0*/  IMAD.U32 R5, RZ, RZ, UR9 ;  /* 0x00000009ff057e24 */ /* 0x000fe2000f8e00ff */
[----:B------:R-:W-:-:S04]  /*0fe0*/  ULDC.64 UR8, c[0x0][0xa28] ;  /* 0x00028a0000087ab9 */ /* 0x000fc80000000a00 */
[----:B------:R-:W2:Y:S01]  /*0ff0*/  LDG.E R4, desc[UR50][R4.64] ;  /* 0x0000003204047981 */ /* 0x000ea2000c1e1900 */
[----:B------:R-:W-:Y:S02]  /*1000*/  UISETP.NE.U32.AND UP0, UPT, UR8, URZ, UPT ;  /* 0x0000003f0800728c */ /* 0x000fe4000bf05070 */
[----:B------:R-:W-:Y:S02]  /*1010*/  UISETP.NE.U32.AND UP1, UPT, UR10, URZ, UPT ;  /* 0x0000003f0a00728c */ /* 0x000fe4000bf25070 */
[----:B------:R-:W-:Y:S02]  /*1020*/  UISETP.NE.AND.EX UP0, UPT, UR9, URZ, UPT, UP0 ;  /* 0x0000003f0900728c */ /* 0x000fe4000bf05300 */
[----:B------:R-:W-:-:S04]  /*1030*/  UISETP.NE.AND.EX UP1, UPT, UR11, URZ, UPT, UP1 ;  /* 0x0000003f0b00728c */ /* 0x000fc8000bf25310 */
[----:B------:R-:W-:Y:S02]  /*1040*/  PLOP3.LUT P0, PT, PT, PT, UP0, 0x80, 0x0 ;  /* 0x000000000000781c */ /* 0x000fe40003f0f008 */
[----:B------:R-:W-:Y:S02]  /*1050*/  PLOP3.LUT P1, PT, PT, PT, UP1, 0x80, 0x0 ;  /* 0x000000000000781c */ /* 0x000fe40003f2f018 */
[----:B--2---:R-:W-:-:S13]  /*1060*/  R2UR UR42, R4 ;  /* 0x00000000042a72ca */ /* 0x004fda00000e0000 */
[----:B------:R-:W-:Y:S02]  /*1070*/  USHF.R.S32.HI UR43, URZ, 0x1f, UR42 ;  /* 0x0000001f3f2b7899 */ /* 0x000fe4000801142a */
[----:B------:R-:W-:Y:S02]  /*1080*/  @UP0 ULEA UR8, UP2, UR42, UR8, 0x2 ;  /* 0x000000082a080291 */ /* 0x000fe4000f84103f */
[----:B------:R-:W-:Y:S02]  /*1090*/  @UP1 ULEA UR10, UP3, UR42, UR10, 0x2 ;  /* 0x0000000a2a0a1291 */ /* 0x000fe4000f86103f */
[----:B------:R-:W-:Y:S02]  /*10a0*/  @UP0 ULEA.HI.X UR9, UR42, UR9, UR43, 0x2, UP2 ;  /* 0x000000092a090291 */ /* 0x000fe400090f142b */
[----:B------:R-:W-:Y:S01]  /*10b0*/  @UP1 ULEA.HI.X UR11, UR42, UR11, UR43, 0x2, UP3 ;  /* 0x0000000b2a0b1291 */ /* 0x000fe200098f142b */
[----:B------:R-:W-:Y:S02]  /*10c0*/  IMAD.U32 R4, RZ, RZ, UR8 ;  /* 0x00000008ff047e24 */ /* 0x000fe4000f8e00ff */
[----:B-1----:R-:W-:-:S02]  /*10d0*/  IMAD.U32 R6, RZ, RZ, UR10 ;  /* 0x0000000aff067e24 */ /* 0x002fc4000f8e00ff */
[----:B------:R-:W-:Y:S01]  /*10e0*/  IMAD.U32 R5, RZ, RZ, UR9 ;  /* 0x00000009ff057e24 */ /* 0x000fe2000f8e00ff */
[----:B------:R-:W-:Y:S01]  /*10f0*/  ULDC.64 UR8, c[0x0][0x418] ;  /* 0x0001060000087ab9 */ /* 0x000fe20000000a00 */
[----:B---3--:R-:W-:-:S03]  /*1100*/  IMAD.U32 R7, RZ, RZ, UR11 ;  /* 0x0000000bff077e24 */ /* 0x008fc6000f8e00ff */
[----:B------:R-:W2:Y:S04]  /*1110*/  @P0 LDG.E R4, desc[UR50][R4.64] ;  /* 0x0000003204040981 */ /* 0x000ea8000c1e1900 */
[----:B------:R-:W3:Y:S01]  /*1120*/  @P1 LDG.E R6, desc[UR50][R6.64] ;  /* 0x0000003206061981 */ /* 0x000ee2000c1e1900 */
[----:B------:R-:W-:Y:S01]  /*1130*/  UISETP.NE.U32.AND UP0, UPT, UR8, URZ, UPT ;  /* 0x0000003f0800728c */ /* 0x000fe2000bf05070 */
[----:B------:R-:W-:Y:S01]  /*1140*/  CS2R R20, SRZ ;  /* 0x0000000000147805 */ /* 0x000fe2000001ff00 */
[----:B------:R-:W-:Y:S01]  /*1150*/  UMOV UR44, UR5 ;  /* 0x00000005002c7c82 */ /* 0x000fe20008000000 */
[----:B------:R-:W-:Y:S01]  /*1160*/  ULDC UR5, c[0x0][0x2f0] ;  /* 0x0000bc0000057ab9 */ /* 0x000fe20000000800 */
[----:B------:R-:W-:Y:S01]  /*1170*/  UISETP.NE.AND.EX UP0, UPT, UR9, URZ, UPT, UP0 ;  /* 0x0000003f0900728c */ /* 0x000fe2000bf05300 */
[----:B------:R-:W-:Y:S01]  /*1180*/  IMAD.MOV.U32 R0, RZ, RZ, RZ ;  /* 0x000000ffff007224 */ /* 0x000fe200078e00ff */
[----:B------:R-:W-:Y:S01]  /*1190*/  UMOV UR49, URZ ;  /* 0x0000003f00317c82 */ /* 0x000fe20008000000 */
[----:B------:R-:W-:Y:S01]  /*11a0*/  UMOV UR45, UR6 ;  /* 0x00000006002d7c82 */ /* 0x000fe20008000000 */
[----:B------:R-:W-:Y:S01]  /*11b0*/  USEL UR4, UR4, 0x1, UP0 ;  /* 0x0000000104047887 */ /* 0x000fe20008000000 */
[----:B------:R-:W-:Y:S01]  /*11c0*/  IMAD.MOV.U32 R150, RZ, RZ, RZ ;  /* 0x000000ffff967224 */ /* 0x000fe200078e00ff */
[----:B------:R-:W-:Y:S01]  /*11d0*/  UISETP.NE.AND UP0, UPT, UR47, 0x1, UPT ;  /* 0x000000012f00788c */ /* 0x000fe2000bf05270 */
[----:B------:R-:W-:Y:S01]  /*11e0*/  CS2R R148, SRZ ;  /* 0x0000000000947805 */ /* 0x000fe2000001ff00 */
[----:B------:R-:W-:Y:S01]  /*11f0*/  UIMAD UR4, UR4, UR5, URZ ;  /* 0x00000005040472a4 */ /* 0x000fe2000f8e023f */
[----:B------:R-:W-:-:S02]  /*1200*/  CS2R R146, SRZ ;  /* 0x0000000000927805 */ /* 0x000fc4000001ff00 */
[----:B------:R-:W-:Y:S02]  /*1210*/  CS2R R144, SRZ ;  /* 0x0000000000907805 */ /* 0x000fe4000001ff00 */
[----:B------:R-:W-:Y:S02]  /*1220*/  CS2R R142, SRZ ;  /* 0x00000000008e7805 */ /* 0x000fe4000001ff00 */
[----:B------:R-:W-:Y:S02]  /*1230*/  CS2R R140, SRZ ;  /* 0x00000000008c7805 */ /* 0x000fe4000001ff00 */
[----:B------:R-:W-:Y:S02]  /*1240*/  CS2R R138, SRZ ;  /* 0x00000000008a7805 */ /* 0x000fe4000001ff00 */
[----:B------:R-:W-:Y:S02]  /*1250*/  CS2R R136, SRZ ;  /* 0x0000000000887805 */ /* 0x000fe4000001ff00 */
        /* <DEDUP_REMOVED lines=46> */
[----:B------:R-:W-:Y:S01]  /*1540*/  CS2R R164, SRZ ;  /* 0x0000000000a47805 */ /* 0x000fe2000001ff00 */
[----:B------:R-:W-:Y:S02]  /*1550*/  IMAD.MOV.U32 R9, RZ, RZ, RZ ;  /* 0x000000ffff097224 */ /* 0x000fe400078e00ff */
[----:B------:R-:W-:Y:S01]  /*1560*/  IMAD.MOV.U32 R168, RZ, RZ, RZ ;  /* 0x000000ffffa87224 */ /* 0x000fe200078e00ff */
[----:B--2---:R-:W-:-:S02]  /*1570*/  @P0 R2UR UR49, R4 ;  /* 0x00000000043102ca */ /* 0x004fc400000e0000 */
[----:B---3--:R-:W-:Y:S01]  /*1580*/  @P1 R2UR UR4, R6 ;  /* 0x00000000060412ca */ /* 0x008fe200000e0000 */
[----:B------:R-:W-:-:S14]  /*1590*/  @P1 BRA `(.L_x_350) ;  /* 0x0000000000341947 */ /* 0x000fdc0003800000 */
[----:B------:R-:W-:Y:S02]  /*15a0*/  ULDC.64 UR6, c[0x0][0xa08] ;  /* 0x0002820000067ab9 */ /* 0x000fe40000000a00 */
[----:B------:R-:W-:-:S04]  /*15b0*/  ISETP.NE.U32.AND P0, PT, RZ, UR6, PT ;  /* 0x00000006ff007c0c */ /* 0x000fc8000bf05070 */
[----:B------:R-:W-:-:S13]  /*15c0*/  ISETP.NE.AND.EX P0, PT, RZ, UR7, PT, P0 ;  /* 0x00000007ff007c0c */ /* 0x000fda000bf05300 */
[----:B------:R-:W-:Y:S05]  /*15d0*/  @!P0 BRA `(.L_x_350) ;  /* 0x0000000000248947 */ /* 0x000fea0003800000 */
[----:B------:R-:W-:Y:S02]  /*15e0*/  ULDC.64 UR4, c[0x0][0xa08] ;  /* 0x0002820000047ab9 */ /* 0x000fe40000000a00 */
[----:B------:R-:W-:-:S06]  /*15f0*/  UIMAD.WIDE UR4, UR42, 0x4, UR4 ;  /* 0x000000042a0478a5 */ /* 0x000fcc000f8e0204 */
[----:B------:R-:W-:Y:S01]  /*1600*/  MOV R4, UR4 ;  /* 0x0000000400047c02 */ /* 0x000fe20008000f00 */
[----:B------:R-:W-:-:S05]  /*1610*/  IMAD.U32 R5, RZ, RZ, UR5 ;  /* 0x00000005ff057e24 */ /* 0x000fca000f8e00ff */
[----:B------:R-:W2:Y:S04]  /*1620*/  LDG.E R6, desc[UR50][R4.64] ;  /* 0x0000003204067981 */ /* 0x000ea8000c1e1900 */
[----:B------:R-:W3:Y:S01]  /*1630*/  LDG.E R3, desc[UR50][R4.64+0x4] ;  /* 0x0000043204037981 */ /* 0x000ee2000c1e1900 */
[----:B--2---:R-:W-:Y:S02]  /*1640*/  R2UR UR4, R6 ;  /* 0x00000000060472ca */ /* 0x004fe400000e0000 */
[----:B---3--:R-:W-:-:S13]  /*1650*/  R2UR UR5, R3 ;  /* 0x00000000030572ca */ /* 0x008fda00000e0000 */
[----:B------:R-:W-:-:S12]  /*1660*/  UIADD3 UR4, -UR4, UR5, URZ ;  /* 0x0000000504047290 */ /* 0x000fd8000fffe13f */
.L_x_350:
[----:B------:R-:W-:Y:S01]  /*1670*/  UIADD3 UR49, -UR49, UR4, URZ ;  /* 0x0000000431317290 */ /* 0x000fe2000fffe13f */
[----:B------:R-:W-:Y:S02]  /*1680*/  PLOP3.LUT P0, PT, PT, PT, UP0, 0x80, 0x0 ;  /* 0x000000000000781c */ /* 0x000fe40003f0f008 */
[----:B------:R-:W-:Y:S01]  /*1690*/  CS2R R38, SRZ ;  /* 0x0000000000267805 */ /* 0x000fe2000001ff00 */
[----:B------:R-:W-:Y:S01]  /*16a0*/  IMAD.MOV.U32 R8, RZ, RZ, RZ ;  /* 0x000000ffff087224 */ /* 0x000fe200078e00ff */
[----:B------:R-:W-:Y:S01]  /*16b0*/  UIADD3 UR4, UR49, 0x3f, URZ ;  /* 0x0000003f31047890 */ /* 0x000fe2000fffe03f */
[----:B------:R-:W-:Y:S02]  /*16c0*/  CS2R R166, SRZ ;  /* 0x0000000000a67805 */ /* 0x000fe4000001ff00 */
[----:B------:R-:W-:Y:S01]  /*16d0*/  CS2R R34, SRZ ;  /* 0x0000000000227805 */ /* 0x000fe2000001ff00 */
[----:B------:R-:W-:Y:S01]  /*16e0*/  IMAD.MOV.U32 R169, RZ, RZ, RZ ;  /* 0x000000ffffa97224 */ /* 0x000fe200078e00ff */
[----:B------:R-:W-:Y:S01]  /*16f0*/  USHF.R.S32.HI UR5, URZ, 0x1f, UR4 ;  /* 0x0000001f3f057899 */ /* 0x000fe20008011404 */
[----:B------:R-:W-:Y:S01]  /*1700*/  CS2R R30, SRZ ;  /* 0x00000000001e7805 */ /* 0x000fe2000001ff00 */
[----:B------:R-:W-:Y:S01]  /*1710*/  IMAD.MOV.U32 R28, RZ, RZ, RZ ;  /* 0x000000ffff1c7224 */ /* 0x000fe200078e00ff */
[----:B------:R-:W-:Y:S01]  /*1720*/  CS2R R170, SRZ ;  /* 0x0000000000aa7805 */ /* 0x000fe2000001ff00 */
[----:B------:R-:W-:Y:S01]  /*1730*/  ULEA.HI UR5, UR5, UR4, URZ, 0x6 ;  /* 0x0000000405057291 */ /* 0x000fe2000f8f303f */
[----:B------:R-:W-:Y:S01]  /*1740*/  CS2R R26, SRZ ;  /* 0x00000000001a7805 */ /* 0x000fe2000001ff00 */
[----:B------:R-:W-:-:S02]  /*1750*/  IMAD.MOV.U32 R172, RZ, RZ, RZ ;  /* 0x000000ffffac7224 */ /* 0x000fc400078e00ff */
[----:B------:R-:W-:Y:S01]  /*1760*/  USHF.R.S32.HI UR48, URZ, 0x6, UR5 ;  /* 0x000000063f307899 */ /* 0x000fe20008011405 */
[----:B------:R-:W-:Y:S11]  /*1770*/  @!P0 BRA `(.L_x_351) ;  /* 0x0000001800448947 */ /* 0x000ff60003800000 */
[----:B------:R-:W-:Y:S01]  /*1780*/  UISETP.GE.AND UP0, UPT, UR49, 0x1, UPT ;  /* 0x000000013100788c */ /* 0x000fe2000bf06270 */
[----:B------:R-:W-:-:S05]  /*1790*/  PLOP3.LUT P0, PT, PT, PT, PT, 0x80, 0x0 ;  /* 0x000000000000781c */ /* 0x000fca0003f0f070 */
[----:B------:R-:W-:-:S13]  /*17a0*/  PLOP3.LUT P1, PT, PT, PT, UP0, 0x80, 0x0 ;  /* 0x000000000000781c */ /* 0x000fda0003f2f008 */
[----:B------:R-:W-:Y:S05]  /*17b0*/  @!P1 BRA `(.L_x_352) ;  /* 0x0000005000d49947 */ /* 0x000fea0003800000 */
        /* <DEDUP_REMOVED lines=14> */
.L_x_353:
[----:B------:R-:W-:Y:S01]  /*18a0*/  ULEA UR16, UR38, UR41, 0x3 ;  /* 0x0000002926107291 */ /* 0x000fe2000f8e183f */
[----:B------:R-:W-:-:S05]  /*18b0*/  IMAD.U32 R0, RZ, RZ, UR37 ;  /* 0x00000025ff007e24 */ /* 0x000fca000f8e00ff */
[----:B------:R-:W-:-:S04]  /*18c0*/  SHF.L.U32 R0, R0, 0x1f, RZ ;  /* 0x0000001f00007819 */ /* 0x000fc800000006ff */
[----:B------:R-:W0:Y:S02]  /*18d0*/  SYNCS.PHASECHK.TRANS64.TRYWAIT P1, [UR16+0x28c50], R0 ;  /* 0x028c5000ff0075a7 */ /* 0x000e240008020150 */
[----:B0-----:R-:W-:Y:S05]  /*18e0*/  @!P1 BRA `(.L_x_354) ;  /* 0x000000d400849947 */ /* 0x001fea0003800000 */
.L_x_484:
        /* <DEDUP_REMOVED lines=40> */
.L_x_355:
        /* <DEDUP_REMOVED lines=8> */
.L_x_362:
[----:B------:R-:W-:Y:S01]  /*1bf0*/  BAR.SYNC.DEFER_BLOCKING 0xe, 0x100 ;  /* 0x0384000000007b1d */ /* 0x000fe20000010000 */
[----:B01----:R-:W-:Y:S01]  /*1c00*/  IMAD.U32 R3, RZ, RZ, UR38 ;  /* 0x00000026ff037e24 */ /* 0x003fe2000f8e00ff */
[----:B------:R-:W-:Y:S01]  /*1c10*/  UIADD3 UR38, UR38, 0x1, URZ ;  /* 0x0000000126267890 */ /* 0x000fe2000fffe03f */
[C---:B------:R-:W-:Y:S02]  /*1c20*/  ISETP.GT.AND P2, PT, R0.reuse, RZ, PT ;  /* 0x000000ff0000720c */ /* 0x040fe40003f44270 */
[----:B------:R-:W-:Y:S01]  /*1c30*/  IMAD R3, R3, 0x40, R16 ;  /* 0x0000004003037824 */ /* 0x000fe200078e0210 */
[----:B------:R-:W-:Y:S01]  /*1c40*/  UISETP.NE.AND UP0, UPT, UR38, 0x2, UPT ;  /* 0x000000022600788c */ /* 0x000fe2000bf05270 */
[----:B------:R-:W-:-:S03]  /*1c50*/  IADD3 R0, R0, -0x1, RZ ;  /* 0xffffffff00007810 */ /* 0x000fc60007ffe0ff */
        /* <DEDUP_REMOVED lines=136> */
.L_x_357:
[----:B------:R-:W-:Y:S01]  /*24e0*/  ULEA UR21, UR38, UR41, 0x3 ;  /* 0x0000002926157291 */ /* 0x000fe2000f8e183f */
[----:B------:R-:W-:-:S05]  /*24f0*/  IMAD.U32 R3, RZ, RZ, UR37 ;  /* 0x00000025ff037e24 */ /* 0x000fca000f8e00ff */
[----:B------:R-:W-:-:S04]  /*2500*/  SHF.L.U32 R3, R3, 0x1f, RZ ;  /* 0x0000001f03037819 */ /* 0x000fc800000006ff */
[----:B------:R0:W1:Y:S01]  /*2510*/  SYNCS.PHASECHK.TRANS64.TRYWAIT P1, [UR21+0x28c50], R3 ;  /* 0x028c5003ff0075a7 */ /* 0x0000620008020155 */
[----:B------:R-:W-:Y:S05]  /*2520*/  @!P0 BRA `(.L_x_358) ;  /* 0x0000000000048947 */ /* 0x000fea0003800000 */
[----:B------:R-:W-:Y:S01]  /*2530*/  BPT.TRAP 0x1 ;  /* 0x000000040000795c */ /* 0x000fe20000300000 */
.L_x_358:
[----:B-1----:R-:W-:Y:S05]  /*2540*/  @P1 BRA `(.L_x_359) ;  /* 0x0000000000081947 */ /* 0x002fea0003800000 */
[----:B------:R-:W1:Y:S02]  /*2550*/  SYNCS.PHASECHK.TRANS64.TRYWAIT P1, [UR21+0x28c50], R3 ;  /* 0x028c5003ff0075a7 */ /* 0x000e640008020155 */
[----:B-1----:R-:W-:Y:S05]  /*2560*/  @!P1 BRA `(.L_x_360) ;  /* 0x000000c8007c9947 */ /* 0x002fea0003800000 */
.L_x_359:
        /* <DEDUP_REMOVED lines=31> */
.L_x_361:
[----:B------:R-:W-:-:S04]  /*2760*/  UIADD3 UR6, UR21, 0x28c60, URZ ;  /* 0x00028c6015067890 */ /* 0x000fc8000fffe03f */
[----:B------:R-:W-:-:S09]  /*2770*/  UPRMT UR6, UR40, 0x654, UR6 ;  /* 0x0000065428067896 */ /* 0x000fd20008000006 */
[----:B------:R-:W-:Y:S01]  /*2780*/  SYNCS.ARRIVE.TRANS64.RED.A1T0 RZ, [UR6], RZ ;  /* 0x000000ffffff79a7 */ /* 0x000fe20008100406 */
[----:B------:R-:W-:Y:S05]  /*2790*/  @P2 BRA `(.L_x_362) ;  /* 0xfffffff400142947 */ /* 0x000fea000383ffff */
.L_x_356:
[----:B------:R-:W-:Y:S01]  /*27a0*/  BAR.SYNC.DEFER_BLOCKING 0xe, 0x100 ;  /* 0x0384000000007b1d */ /* 0x000fe20000010000 */
[----:B01----:R-:W-:Y:S01]  /*27b0*/  IMAD.U32 R3, RZ, RZ, UR38 ;  /* 0x00000026ff037e24 */ /* 0x003fe2000f8e00ff */
[----:B------:R-:W-:Y:S01]  /*27c0*/  UIADD3 UR38, UR38, 0x1, URZ ;  /* 0x0000000126267890 */ /* 0x000fe2000fffe03f */
[----:B------:R-:W-:Y:S02]  /*27d0*/  PLOP3.LUT P0, PT, PT, PT, PT, 0x8, 0x0 ;  /* 0x000000000000781c */ /* 0x000fe40003f0e170 */
[----:B------:R-:W-:Y:S01]  /*27e0*/  CS2R R20, SRZ ;  /* 0x0000000000147805 */ /* 0x000fe2000001ff00 */
        /* <DEDUP_REMOVED lines=135> */
[----:B------:R-:W-:Y:S01]  /*3060*/  FMUL.FTZ R0, R151, R0 ;  /* 0x0000000097007220 */ /* 0x000fe20000410000 */
[----:B------:R-:W-:Y:S06]  /*3070*/  BAR.ARV 0xf, 0x100 ;  /* 0x03c4000000007b1d */ /* 0x000fec0000002000 */
[----:B------:R-:W-:Y:S05]  /*3080*/  BRA `(.L_x_352) ;  /* 0x0000003800a07947 */ /* 0x000fea0003800000 */
.L_x_351:
[----:B------:R-:W-:Y:S01]  /*3090*/  UISETP.GE.AND UP0, UPT, UR49, 0x1, UPT ;  /* 0x000000013100788c */ /* 0x000fe2000bf06270 */
[----:B------:R-:W-:-:S05]  /*30a0*/  PLOP3.LUT P0, PT, PT, PT, PT, 0x80, 0x0 ;  /* 0x000000000000781c */ /* 0x000fca0003f0f070 */
[----:B------:R-:W-:-:S13]  /*30b0*/  PLOP3.LUT P1, PT, PT, PT, UP0, 0x80, 0x0 ;  /* 0x000000000000781c */ /* 0x000fda0003f2f008 */
[----:B------:R-:W-:Y:S05]  /*30c0*/  @!P1 BRA `(.L_x_352) ;  /* 0x0000003800909947 */ /* 0x000fea0003800000 */
        /* <DEDUP_REMOVED lines=29> */
.L_x_363:
        /* <DEDUP_REMOVED lines=9> */
.L_x_485:
[----:B------:R-:W-:Y:S05]  /*3330*/  @!P0 BRA `(.L_x_365) ;  /* 0x0000000000048947 */ /* 0x000fea0003800000 */
[----:B------:R-:W-:Y:S01]  /*3340*/  BPT.TRAP 0x1 ;  /* 0x000000040000795c */ /* 0x000fe20000300000 */
.L_x_365:
[----:B------:R-:W-:Y:S02]  /*3350*/  IMAD.U32 R7, RZ, RZ, UR38 ;  /* 0x00000026ff077e24 */ /* 0x000fe4000f8e00ff */
[----:B------:R-:W-:-:S03]  /*3360*/  IMAD.U32 R8, RZ, RZ, UR37 ;  /* 0x00000025ff087e24 */ /* 0x000fc6000f8e00ff */
[----:B------:R-:W-:Y:S02]  /*3370*/  LEA R7, R7, UR41, 0x3 ;  /* 0x0000002907077c11 */ /* 0x000fe4000f8e18ff */
[----:B------:R-:W-:-:S04]  /*3380*/  SHF.L.U32 R8, R8, 0x1f, RZ ;  /* 0x0000001f08087819 */ /* 0x000fc800000006ff */
[----:B------:R1:W2:Y:S01]  /*3390*/  SYNCS.PHASECHK.TRANS64.TRYWAIT P1, [R7+URZ+0x28c30], R8 ;  /* 0x028c3008070075a7 */ /* 0x0002a2000802017f */
[----:B------:R-:W-:Y:S05]  /*33a0*/  @!P0 BRA `(.L_x_366) ;  /* 0x0000000000048947 */ /* 0x000fea0003800000 */
[----:B------:R-:W-:Y:S01]  /*33b0*/  BPT.TRAP 0x1 ;  /* 0x000000040000795c */ /* 0x000fe20000300000 */
.L_x_366:
[----:B--2---:R-:W-:Y:S05]  /*33c0*/  @P1 BRA `(.L_x_367) ;  /* 0x0000000000081947 */ /* 0x004fea0003800000 */
[----:B------:R-:W2:Y:S02]  /*33d0*/  SYNCS.PHASECHK.TRANS64.TRYWAIT P1, [R7+URZ+0x28c30], R8 ;  /* 0x028c3008070075a7 */ /* 0x000ea4000802017f */
[----:B--2---:R-:W-:Y:S05]  /*33e0*/  @!P1 BRA `(.L_x_368) ;  /* 0x000000bc000c9947 */ /* 0x004fea0003800000 */
.L_x_367:
        /* <DEDUP_REMOVED lines=42> */
.L_x_369:
[----:B------:R-:W-:Y:S01]  /*3690*/  UIMAD UR6, UR48, -0x40, UR49 ;  /* 0xffffffc0300678a4 */ /* 0x000fe2000f8e0231 */
[----:B------:R-:W-:-:S05]  /*36a0*/  ULDC UR20, c[0x0][0x988] ;  /* 0x0002620000147ab9 */ /* 0x000fca0000000800 */
[----:B------:R-:W-:Y:S01]  /*36b0*/  IMAD.U32 R4, RZ, RZ, UR6 ;  /* 0x00000006ff047e24 */ /* 0x000fe2000f8e00ff */
        /* <DEDUP_REMOVED lines=55> */
[----:B------:R-:W-:Y:S01]  /*3a30*/  FSEL R43, R43, -INF , P2 ;  /* 0xff8000002b2b7808 */ /* 0x000fe20001000000 */
[----:B------:R-:W-:Y:S01]  /*3a40*/  BAR.SYNC.DEFER_BLOCKING 0xf, 0x100 ;  /* 0x03c4000000007b1d */ /* 0x000fe20000010000 */
[----:B------:R-:W-:Y:S02]  /*3a50*/  ISETP.GT.AND P2, PT, R3, 0x39, PT ;  /* 0x000000390300780c */ /* 0x000fe40003f44270 */
[----:B------:R-:W-:Y:S02]  /*3a60*/  FSEL R52, R52, -INF , P3 ;  /* 0xff80000034347808 */ /* 0x000fe40001800000 */
[----:B------:R-:W-:-:S02]  /*3a70*/  FMNMX.FTZ R3, R49, R4, !PT ;  /* 0x0000000431037209 */ /* 0x000fc40007810000 */
[----:B------:R-:W-:Y:S02]  /*3a80*/  FSEL R53, R53, -INF , P2 ;  /* 0xff80000035357808 */ /* 0x000fe40001000000 */
[----:B------:R-:W-:Y:S02]  /*3a90*/  FMNMX.FTZ R4, R52, R3, !PT ;  /* 0x0000000334047209 */ /* 0x000fe40007810000 */
[----:B------:R-:W-:Y:S02]  /*3aa0*/  FSEL R46, R46, -INF , P1 ;  /* 0xff8000002e2e7808 */ /* 0x000fe40000800000 */
[----:B------:R-:W-:Y:S02]  /*3ab0*/  FMNMX.FTZ R6, R53, R4, !PT ;  /* 0x0000000435067209 */ /* 0x000fe40007810000 */
[----:B------:R-:W-:Y:S02]  /*3ac0*/  FSEL R47, R47, -INF , P6 ;  /* 0xff8000002f2f7808 */ /* 0x000fe40003000000 */
[----:B------:R-:W-:Y:S01]  /*3ad0*/  FSEL R50, R50, -INF , P5 ;  /* 0xff80000032327808 */ /* 0x000fe20002800000 */
[----:B------:R-:W0:Y:S01]  /*3ae0*/  SHFL.BFLY PT, R3, R6, 0x2, 0x1f ;  /* 0x0c401f0006037f89 */ /* 0x000e2200000e0000 */
[----:B------:R-:W-:-:S02]  /*3af0*/  FSEL R51, R51, -INF , P4 ;  /* 0xff80000033337808 */ /* 0x000fc40002000000 */
        /* <DEDUP_REMOVED lines=12> */
[----:B------:R-:W-:Y:S02]  /*3bc0*/  FMNMX.FTZ R4, R42, R5, !PT ;  /* 0x000000052a047209 */ /* 0x000fe40007810000 */
        /* <DEDUP_REMOVED lines=19> */
[----:B------:R-:W-:Y:S01]  /*3d00*/  FMNMX.FTZ R4, R55, R4, !PT ;  /* 0x0000000437047209 */ /* 0x000fe20007810000 */
[----:B------:R-:W0:Y:S01]  /*3d10*/  MUFU.EX2 R25, R25 ;  /* 0x0000001900197308 */ /* 0x000e220000000800 */
[--C-:B------:R-:W-:Y:S01]  /*3d20*/  FFMA.FTZ R41, R41, UR20, -R6.reuse ;  /* 0x0000001429297c23 */ /* 0x100fe20008010806 */
[--C-:B------:R-:W-:Y:S01]  /*3d30*/  FFMA.FTZ R44, R44, UR20, -R6.reuse ;  /* 0x000000142c2c7c23 */ /* 0x100fe20008010806 */
[--C-:B------:R-:W-:Y:S01]  /*3d40*/  FFMA.FTZ R45, R45, UR20, -R6.reuse ;  /* 0x000000142d2d7c23 */ /* 0x100fe20008010806 */
[----:B------:R-:W3:Y:S01]  /*3d50*/  SHFL.BFLY PT, R5, R4, 0x2, 0x1f ;  /* 0x0c401f0004057f89 */ /* 0x000ee200000e0000 */
[--C-:B------:R-:W-:Y:S01]  /*3d60*/  FFMA.FTZ R48, R48, UR20, -R6.reuse ;  /* 0x0000001430307c23 */ /* 0x100fe20008010806 */
[--C-:B------:R-:W-:Y:S01]  /*3d70*/  FFMA.FTZ R49, R49, UR20, -R6.reuse ;  /* 0x0000001431317c23 */ /* 0x100fe20008010806 */
[--C-:B------:R-:W-:Y:S01]  /*3d80*/  FFMA.FTZ R52, R52, UR20, -R6.reuse ;  /* 0x0000001434347c23 */ /* 0x100fe20008010806 */
[----:B------:R-:W-:Y:S01]  /*3d90*/  MUFU.EX2 R28, R28 ;  /* 0x0000001c001c7308 */ /* 0x000fe20000000800 */
[----:B------:R-:W-:-:S07]  /*3da0*/  FFMA.FTZ R6, R53, UR20, -R6 ;  /* 0x0000001435067c23 */ /* 0x000fce0008010806 */
[----:B------:R-:W4:Y:S01]  /*3db0*/  MUFU.EX2 R29, R29 ;  /* 0x0000001d001d7308 */ /* 0x000f220000000800 */
[----:B0-----:R-:W-:Y:S01]  /*3dc0*/  FADD.FTZ R11, R24, R25 ;  /* 0x00000019180b7221 */ /* 0x001fe20000010000 */
[----:B------:R-:W-:-:S06]  /*3dd0*/  F2FP.BF16.F32.PACK_AB R152, R25, R24 ;  /* 0x000000181998723e */ /* 0x000fcc00000010ff */
[----:B------:R-:W-:Y:S01]  /*3de0*/  MUFU.EX2 R32, R32 ;  /* 0x0000002000207308 */ /* 0x000fe20000000800 */
[----:B---3--:R-:W-:-:S07]  /*3df0*/  FMNMX.FTZ R5, R4, R5, !PT ;  /* 0x0000000504057209 */ /* 0x008fce0007810000 */
[----:B------:R-:W0:Y:S01]  /*3e00*/  MUFU.EX2 R33, R33 ;  /* 0x0000002100217308 */ /* 0x000e220000000800 */
[----:B------:R-:W3:Y:S01]  /*3e10*/  SHFL.BFLY PT, R4, R5, 0x1, 0x1f ;  /* 0x0c201f0005047f89 */ /* 0x000ee200000e0000 */
[----:B----4-:R-:W-:-:S06]  /*3e20*/  F2FP.BF16.F32.PACK_AB R154, R29, R28 ;  /* 0x0000001c1d9a723e */ /* 0x010fcc00000010ff */
[----:B------:R-:W-:Y:S08]  /*3e30*/  MUFU.EX2 R36, R36 ;  /* 0x0000002400247308 */ /* 0x000ff00000000800 */
[----:B------:R-:W4:Y:S01]  /*3e40*/  MUFU.EX2 R37, R37 ;  /* 0x0000002500257308 */ /* 0x000f220000000800 */
[----:B0-----:R-:W-:-:S07]  /*3e50*/  F2FP.BF16.F32.PACK_AB R156, R33, R32 ;  /* 0x00000020219c723e */ /* 0x001fce00000010ff */
[----:B------:R-:W-:Y:S01]  /*3e60*/  MUFU.EX2 R40, R40 ;  /* 0x0000002800287308 */ /* 0x000fe20000000800 */
[----:B---3--:R-:W-:-:S04]  /*3e70*/  FMNMX.FTZ R4, R5, R4, !PT ;  /* 0x0000000405047209 */ /* 0x008fc80007810000 */
[C---:B------:R-:W-:Y:S01]  /*3e80*/  FSETP.NEU.FTZ.AND P1, PT, R4.reuse, -INF , PT ;  /* 0xff8000000400780b */ /* 0x040fe20003f3d000 */
[----:B------:R-:W-:Y:S02]  /*3e90*/  FMUL.FTZ R5, R4, UR20 ;  /* 0x0000001404057c20 */ /* 0x000fe40008410000 */
[----:B------:R-:W0:Y:S01]  /*3ea0*/  MUFU.EX2 R41, R41 ;  /* 0x0000002900297308 */ /* 0x000e220000000800 */
[----:B----4-:R-:W-:Y:S02]  /*3eb0*/  F2FP.BF16.F32.PACK_AB R158, R37, R36 ;  /* 0x00000024259e723e */ /* 0x010fe400000010ff */
[----:B------:R-:W-:-:S05]  /*3ec0*/  FSEL R9, R5, RZ, P1 ;  /* 0x000000ff05097208 */ /* 0x000fca0000800000 */
        /* <DEDUP_REMOVED lines=13> */
[--C-:B------:R-:W-:Y:S01]  /*3fa0*/  FFMA.FTZ R50, R50, UR20, -R9.reuse ;  /* 0x0000001432327c23 */ /* 0x100fe20008010809 */
[----:B------:R-:W3:Y:S01]  /*3fb0*/  MUFU.EX2 R27, R27 ;  /* 0x0000001b001b7308 */ /* 0x000ee20000000800 */
[--C-:B------:R-:W-:Y:S01]  /*3fc0*/  FFMA.FTZ R51, R51, UR20, -R9.reuse ;  /* 0x0000001433337c23 */ /* 0x100fe20008010809 */
[--C-:B------:R-:W-:Y:S01]  /*3fd0*/  FFMA.FTZ R54, R54, UR20, -R9.reuse ;  /* 0x0000001436367c23 */ /* 0x100fe20008010809 */
[----:B------:R-:W-:Y:S01]  /*3fe0*/  FFMA.FTZ R9, R55, UR20, -R9 ;  /* 0x0000001437097c23 */ /* 0x000fe20008010809 */
[----:B0-----:R-:W-:-:S04]  /*3ff0*/  F2FP.BF16.F32.PACK_AB R160, R41, R40 ;  /* 0x0000002829a0723e */ /* 0x001fc800000010ff */
[----:B------:R-:W-:Y:S08]  /*4000*/  MUFU.EX2 R30, R30 ;  /* 0x0000001e001e7308 */ /* 0x000ff00000000800 */
[----:B------:R-:W0:Y:S01]  /*4010*/  MUFU.EX2 R31, R31 ;  /* 0x0000001f001f7308 */ /* 0x000e220000000800 */
[----:B---3--:R-:W-:-:S07]  /*4020*/  F2FP.BF16.F32.PACK_AB R153, R27, R26 ;  /* 0x0000001a1b99723e */ /* 0x008fce00000010ff */
[----:B------:R-:W3:Y:S08]  /*4030*/  MUFU.EX2 R34, R34 ;  /* 0x0000002200227308 */ /* 0x000ef00000000800 */
[----:B------:R4:W-:Y:S01]  /*4040*/  MUFU.EX2 R5, R6 ;  /* 0x0000000600057308 */ /* 0x0009e20000000800 */
[----:B0-----:R-:W-:-:S05]  /*4050*/  F2FP.BF16.F32.PACK_AB R155, R31, R30 ;  /* 0x0000001e1f9b723e */ /* 0x001fca00000010ff */
[----:B------:R0:W-:Y:S02]  /*4060*/  STSM.16.M88.4 [R19+0x26800], R152 ;  /* 0x0268009813007844 */ /* 0x0001e40000000200 */
[----:B------:R-:W5:Y:S01]  /*4070*/  MUFU.EX2 R35, R35 ;  /* 0x0000002300237308 */ /* 0x000f620000000800 */
[----:B----4-:R-:W-:Y:S01]  /*4080*/  FADD.FTZ R6, R28, R11 ;  /* 0x0000000b1c067221 */ /* 0x010fe20000010000 */
[----:B------:R-:W-:-:S03]  /*4090*/  FADD.FTZ R11, R26, R27 ;  /* 0x0000001b1a0b7221 */ /* 0x000fc60000010000 */
[----:B------:R-:W-:Y:S01]  /*40a0*/  FADD.FTZ R13, R29, R6 ;  /* 0x000000061d0d7221 */ /* 0x000fe20000010000 */
[----:B------:R-:W-:Y:S02]  /*40b0*/  FADD.FTZ R6, R30, R11 ;  /* 0x0000000b1e067221 */ /* 0x000fe40000010000 */
[----:B------:R-:W4:Y:S01]  /*40c0*/  MUFU.EX2 R38, R38 ;  /* 0x0000002600267308 */ /* 0x000f220000000800 */
[----:B------:R-:W-:Y:S01]  /*40d0*/  FADD.FTZ R10, R32, R13 ;  /* 0x0000000d200a7221 */ /* 0x000fe20000010000 */
[----:B------:R-:W-:-:S03]  /*40e0*/  FADD.FTZ R11, R31, R6 ;  /* 0x000000061f0b7221 */ /* 0x000fc60000010000 */
[----:B------:R-:W-:Y:S01]  /*40f0*/  FADD.FTZ R13, R33, R10 ;  /* 0x0000000a210d7221 */ /* 0x000fe20000010000 */
[----:B---3--:R-:W-:Y:S02]  /*4100*/  FADD.FTZ R6, R34, R11 ;  /* 0x0000000b22067221 */ /* 0x008fe40000010000 */
[----:B------:R-:W3:Y:S01]  /*4110*/  MUFU.EX2 R39, R39 ;  /* 0x0000002700277308 */ /* 0x000ee20000000800 */
[----:B------:R-:W-:Y:S01]  /*4120*/  FADD.FTZ R10, R36, R13 ;  /* 0x0000000d240a7221 */ /* 0x000fe20000010000 */
[C---:B-----5:R-:W-:Y:S01]  /*4130*/  FADD.FTZ R11, R35.reuse, R6 ;  /* 0x00000006230b7221 */ /* 0x060fe20000010000 */
[----:B------:R-:W-:Y:S02]  /*4140*/  F2FP.BF16.F32.PACK_AB R157, R35, R34 ;  /* 0x00000022239d723e */ /* 0x000fe400000010ff */
[----:B------:R-:W-:-:S03]  /*4150*/  FADD.FTZ R13, R37, R10 ;  /* 0x0000000a250d7221 */ /* 0x000fc60000010000 */
[----:B------:R-:W5:Y:S01]  /*4160*/  MUFU.EX2 R42, R42 ;  /* 0x0000002a002a7308 */ /* 0x000f620000000800 */
[----:B----4-:R-:W-:Y:S01]  /*4170*/  FADD.FTZ R6, R38, R11 ;  /* 0x0000000b26067221 */ /* 0x010fe20000010000 */
[----:B------:R-:W-:-:S04]  /*4180*/  FADD.FTZ R10, R40, R13 ;  /* 0x0000000d280a7221 */ /* 0x000fc80000010000 */
[----:B------:R-:W-:Y:S02]  /*4190*/  FADD.FTZ R13, R41, R10 ;  /* 0x0000000a290d7221 */ /* 0x000fe40000010000 */
[----:B------:R-:W4:Y:S01]  /*41a0*/  MUFU.EX2 R43, R43 ;  /* 0x0000002b002b7308 */ /* 0x000f220000000800 */
[C---:B---3--:R-:W-:Y:S01]  /*41b0*/  FADD.FTZ R11, R39.reuse, R6 ;  /* 0x00000006270b7221 */ /* 0x048fe20000010000 */
[----:B------:R-:W-:-:S05]  /*41c0*/  F2FP.BF16.F32.PACK_AB R159, R39, R38 ;  /* 0x00000026279f723e */ /* 0x000fca00000010ff */
[----:B------:R0:W-:Y:S01]  /*41d0*/  STSM.16.M88.4 [R22], R156 ;  /* 0x0000009c16007844 */ /* 0x0001e20000000200 */
[----:B------:R-:W3:Y:S01]  /*41e0*/  MUFU.EX2 R44, R44 ;  /* 0x0000002c002c7308 */ /* 0x000ee20000000800 */
[----:B-----5:R-:W-:-:S07]  /*41f0*/  FADD.FTZ R6, R42, R11 ;  /* 0x0000000b2a067221 */ /* 0x020fce0000010000 */
[----:B------:R-:W5:Y:S01]  /*4200*/  MUFU.EX2 R46, R46 ;  /* 0x0000002e002e7308 */ /* 0x000f620000000800 */
[C---:B----4-:R-:W-:Y:S01]  /*4210*/  FADD.FTZ R11, R43.reuse, R6 ;  /* 0x000000062b0b7221 */ /* 0x050fe20000010000 */
[----:B------:R-:W-:-:S06]  /*4220*/  F2FP.BF16.F32.PACK_AB R161, R43, R42 ;  /* 0x0000002a2ba1723e */ /* 0x000fcc00000010ff */
[----:B------:R-:W4:Y:S01]  /*4230*/  MUFU.EX2 R45, R45 ;  /* 0x0000002d002d7308 */ /* 0x000f220000000800 */
[----:B---3--:R-:W-:-:S07]  /*4240*/  FADD.FTZ R6, R44, R13 ;  /* 0x0000000d2c067221 */ /* 0x008fce0000010000 */
[----:B------:R-:W3:Y:S01]  /*4250*/  MUFU.EX2 R47, R47 ;  /* 0x0000002f002f7308 */ /* 0x000ee20000000800 */
[----:B-----5:R-:W-:-:S07]  /*4260*/  FADD.FTZ R10, R46, R11 ;  /* 0x0000000b2e0a7221 */ /* 0x020fce0000010000 */
[----:B------:R-:W-:Y:S01]  /*4270*/  MUFU.EX2 R48, R48 ;  /* 0x0000003000307308 */ /* 0x000fe20000000800 */
[C---:B----4-:R-:W-:Y:S01]  /*4280*/  F2FP.BF16.F32.PACK_AB R162, R45.reuse, R44 ;  /* 0x0000002c2da2723e */ /* 0x050fe200000010ff */
[----:B------:R-:W-:-:S06]  /*4290*/  FADD.FTZ R45, R45, R6 ;  /* 0x000000062d2d7221 */ /* 0x000fcc0000010000 */
[----:B------:R-:W4:Y:S01]  /*42a0*/  MUFU.EX2 R49, R49 ;  /* 0x0000003100317308 */ /* 0x000f220000000800 */
[C---:B---3--:R-:W-:Y:S01]  /*42b0*/  F2FP.BF16.F32.PACK_AB R163, R47.reuse, R46 ;  /* 0x0000002e2fa3723e */ /* 0x048fe200000010ff */
[----:B------:R-:W-:-:S04]  /*42c0*/  FADD.FTZ R47, R47, R10 ;  /* 0x0000000a2f2f7221 */ /* 0x000fc80000010000 */
[----:B------:R0:W-:Y:S02]  /*42d0*/  STSM.16.M88.4 [R184], R160 ;  /* 0x000000a0b8007844 */ /* 0x0001e40000000200 */
[----:B------:R-:W-:Y:S08]  /*42e0*/  MUFU.EX2 R50, R50 ;  /* 0x0000003200327308 */ /* 0x000ff00000000800 */
[----:B------:R-:W3:Y:S01]  /*42f0*/  MUFU.EX2 R51, R51 ;  /* 0x0000003300337308 */ /* 0x000ee20000000800 */
[----:B----4-:R-:W-:Y:S01]  /*4300*/  F2FP.BF16.F32.PACK_AB R164, R49, R48 ;  /* 0x0000003031a4723e */ /* 0x010fe200000010ff */
[----:B------:R-:W-:-:S04]  /*4310*/  FADD.FTZ R48, R48, R45 ;  /* 0x0000002d30307221 */ /* 0x000fc80000010000 */
[----:B------:R-:W-:Y:S02]  /*4320*/  FADD.FTZ R49, R49, R48 ;  /* 0x0000003031317221 */ /* 0x000fe40000010000 */
[----:B------:R-:W4:Y:S08]  /*4330*/  MUFU.EX2 R52, R52 ;  /* 0x0000003400347308 */ /* 0x000f300000000800 */
[----:B------:R-:W5:Y:S01]  /*4340*/  MUFU.EX2 R54, R54 ;  /* 0x0000003600367308 */ /* 0x000f620000000800 */
[----:B---3--:R-:W-:Y:S01]  /*4350*/  F2FP.BF16.F32.PACK_AB R165, R51, R50 ;  /* 0x0000003233a5723e */ /* 0x008fe200000010ff */
[----:B------:R-:W-:-:S04]  /*4360*/  FADD.FTZ R50, R50, R47 ;  /* 0x0000002f32327221 */ /* 0x000fc80000010000 */
[----:B------:R-:W-:Y:S02]  /*4370*/  FADD.FTZ R51, R51, R50 ;  /* 0x0000003233337221 */ /* 0x000fe40000010000 */
[----:B------:R-:W3:Y:S01]  /*4380*/  MUFU.EX2 R9, R9 ;  /* 0x0000000900097308 */ /* 0x000ee20000000800 */
[----:B----4-:R-:W-:Y:S01]  /*4390*/  F2FP.BF16.F32.PACK_AB R166, R5, R52 ;  /* 0x0000003405a6723e */ /* 0x010fe200000010ff */
[----:B------:R-:W-:-:S04]  /*43a0*/  FADD.FTZ R52, R52, R49 ;  /* 0x0000003134347221 */ /* 0x000fc80000010000 */
[----:B------:R-:W-:Y:S01]  /*43b0*/  FADD.FTZ R5, R5, R52 ;  /* 0x0000003405057221 */ /* 0x000fe20000010000 */
[----:B-----5:R-:W-:Y:S01]  /*43c0*/  FADD.FTZ R6, R54, R51 ;  /* 0x0000003336067221 */ /* 0x020fe20000010000 */
[----:B---3--:R-:W-:-:S03]  /*43d0*/  F2FP.BF16.F32.PACK_AB R167, R9, R54 ;  /* 0x0000003609a7723e */ /* 0x008fc600000010ff */
[----:B------:R-:W-:Y:S02]  /*43e0*/  FADD.FTZ R6, R9, R6 ;  /* 0x0000000609067221 */ /* 0x000fe40000010000 */
[----:B------:R0:W-:Y:S01]  /*43f0*/  STSM.16.M88.4 [R23], R164 ;  /* 0x000000a417007844 */ /* 0x0001e20000000200 */
[----:B------:R-:W-:Y:S05]  /*4400*/  @!P0 BRA `(.L_x_370) ;  /* 0x0000000000048947 */ /* 0x000fea0003800000 */
[----:B------:R-:W-:Y:S01]  /*4410*/  BPT.TRAP 0x1 ;  /* 0x000000040000795c */ /* 0x000fe20000300000 */
.L_x_370:
[----:B------:R3:W4:Y:S01]  /*4420*/  SYNCS.PHASECHK.TRANS64.TRYWAIT P1, [R7+URZ+0x28c50], R8 ;  /* 0x028c5008070075a7 */ /* 0x000722000802017f */
[----:B------:R-:W-:Y:S05]  /*4430*/  @!P0 BRA `(.L_x_371) ;  /* 0x0000000000048947 */ /* 0x000fea0003800000 */
[----:B------:R-:W-:Y:S01]  /*4440*/  BPT.TRAP 0x1 ;  /* 0x000000040000795c */ /* 0x000fe20000300000 */
.L_x_371:
[----:B------:R-:W-:Y:S01]  /*4450*/  ULOP3.LUT UR52, UR52, 0x2000000, URZ, 0xfc, !UPT ;  /* 0x0200000034347892 */ /* 0x000fe2000f8efc3f */
[----:B----4-:R-:W-:Y:S11]  /*4460*/  @P1 BRA `(.L_x_372) ;  /* 0x0000000000081947 */ /* 0x010ff60003800000 */
[----:B------:R-:W4:Y:S02]  /*4470*/  SYNCS.PHASECHK.TRANS64.TRYWAIT P1, [R7+URZ+0x28c50], R8 ;  /* 0x028c5008070075a7 */ /* 0x000f24000802017f */
[----:B----4-:R-:W-:Y:S05]  /*4480*/  @!P1 BRA `(.L_x_373) ;  /* 0x000000a800f89947 */ /* 0x010fea0003800000 */
.L_x_372:
        /* <DEDUP_REMOVED lines=34> */
.L_x_374:
        /* <DEDUP_REMOVED lines=8> */
[----:B-1234-:R-:W-:Y:S01]  /*4730*/  MOV R8, R3 ;  /* 0x0000000300087202 */ /* 0x01efe20000000f00 */
[----:B------:R-:W-:Y:S01]  /*4740*/  UIADD3 UR48, UR48, -0x2, URZ ;  /* 0xfffffffe30307890 */ /* 0x000fe2000fffe03f */
[----:B------:R-:W-:Y:S01]  /*4750*/  UMOV UR22, UR38 ;  /* 0x0000002600167c82 */ /* 0x000fe20008000000 */
[----:B------:R-:W-:-:S10]  /*4760*/  ULDC UR20, c[0x0][0x988] ;  /* 0x0002620000147ab9 */ /* 0x000fd40000000800 */
.L_x_386:
        /* <DEDUP_REMOVED lines=8> */
[----:B01-3--:R-:W-:Y:S11]  /*47f0*/  @!P0 BRA `(.L_x_376) ;  /* 0x0000000000048947 */ /* 0x00bff60003800000 */
[----:B------:R-:W-:Y:S01]  /*4800*/  BPT.TRAP 0x1 ;  /* 0x000000040000795c */ /* 0x000fe20000300000 */
.L_x_376:
[----:B------:R-:W-:Y:S01]  /*4810*/  ULEA UR21, UR38, UR41, 0x3 ;  /* 0x0000002926157291 */ /* 0x000fe2000f8e183f */
[----:B------:R-:W-:-:S05]  /*4820*/  IMAD.U32 R7, RZ, RZ, UR37 ;  /* 0x00000025ff077e24 */ /* 0x000fca000f8e00ff */
[----:B------:R-:W-:-:S04]  /*4830*/  SHF.L.U32 R7, R7, 0x1f, RZ ;  /* 0x0000001f07077819 */ /* 0x000fc800000006ff */
[----:B------:R1:W2:Y:S01]  /*4840*/  SYNCS.PHASECHK.TRANS64.TRYWAIT P2, [UR21+0x28c30], R7 ;  /* 0x028c3007ff0075a7 */ /* 0x0002a20008040155 */
[----:B------:R-:W-:Y:S05]  /*4850*/  @!P0 BRA `(.L_x_377) ;  /* 0x0000000000048947 */ /* 0x000fea0003800000 */
[----:B------:R-:W-:Y:S01]  /*4860*/  BPT.TRAP 0x1 ;  /* 0x000000040000795c */ /* 0x000fe20000300000 */
.L_x_377:
[----:B--2---:R-:W-:Y:S05]  /*4870*/  @P2 BRA `(.L_x_378) ;  /* 0x0000000000082947 */ /* 0x004fea0003800000 */
[----:B------:R-:W2:Y:S02]  /*4880*/  SYNCS.PHASECHK.TRANS64.TRYWAIT P2, [UR21+0x28c30], R7 ;  /* 0x028c3007ff0075a7 */ /* 0x000ea40008040155 */
[----:B--2---:R-:W-:Y:S05]  /*4890*/  @!P2 BRA `(.L_x_379) ;  /* 0x000000a80008a947 */ /* 0x004fea0003800000 */
.L_x_378:
        /* <DEDUP_REMOVED lines=28> */
.L_x_380:
[----:B--2---:R-:W-:Y:S01]  /*4a60*/  FMNMX.FTZ R4, R152, R8, !PT ;  /* 0x0000000898047209 */ /* 0x004fe20007810000 */
[----:B------:R-:W-:-:S03]  /*4a70*/  UIADD3 UR6, UR21, 0x28c40, URZ ;  /* 0x00028c4015067890 */ /* 0x000fc6000fffe03f */
[----:B------:R-:W-:Y:S01]  /*4a80*/  FMNMX.FTZ R3, R153, R4, !PT ;  /* 0x0000000499037209 */ /* 0x000fe20007810000 */
        /* <DEDUP_REMOVED lines=16> */
[----:B------:R-:W-:-:S03]  /*4b90*/  FMNMX.FTZ R4, R154, R9, !PT ;  /* 0x000000099a047209 */ /* 0x000fc60007810000 */
[----:B------:R-:W0:Y:S02]  /*4ba0*/  SHFL.BFLY PT, R3, R10, 0x2, 0x1f ;  /* 0x0c401f000a037f89 */ /* 0x000e2400000e0000 */
[----:B0-----:R-:W-:Y:S02]  /*4bb0*/  FMNMX.FTZ R12, R10, R3, !PT ;  /* 0x000000030a0c7209 */ /* 0x001fe40007810000 */
[----:B------:R-:W-:-:S03]  /*4bc0*/  FMNMX.FTZ R3, R155, R4, !PT ;  /* 0x000000049b037209 */ /* 0x000fc60007810000 */
[----:B------:R-:W0:Y:S01]  /*4bd0*/  SHFL.BFLY PT, R11, R12, 0x1, 0x1f ;  /* 0x0c201f000c0b7f89 */ /* 0x000e2200000e0000 */
[----:B------:R-:W-:-:S04]  /*4be0*/  FMNMX.FTZ R4, R158, R3, !PT ;  /* 0x000000039e047209 */ /* 0x000fc80007810000 */
[----:B------:R-:W-:-:S04]  /*4bf0*/  FMNMX.FTZ R3, R159, R4, !PT ;  /* 0x000000049f037209 */ /* 0x000fc80007810000 */
[----:B------:R-:W-:Y:S02]  /*4c00*/  FMNMX.FTZ R4, R162, R3, !PT ;  /* 0x00000003a2047209 */ /* 0x000fe40007810000 */
[----:B0-----:R-:W-:Y:S02]  /*4c10*/  FMNMX.FTZ R3, R12, R11, !PT ;  /* 0x0000000b0c037209 */ /* 0x001fe40007810000 */
[----:B------:R-:W-:-:S03]  /*4c20*/  FMNMX.FTZ R11, R163, R4, !PT ;  /* 0x00000004a30b7209 */ /* 0x000fc60007810000 */
[C---:B------:R-:W-:Y:S01]  /*4c30*/  FMUL.FTZ R205, R3.reuse, UR20 ;  /* 0x0000001403cd7c20 */ /* 0x040fe20008410000 */
[----:B------:R-:W-:Y:S01]  /*4c40*/  FMNMX.FTZ R4, R166, R11, !PT ;  /* 0x0000000ba6047209 */ /* 0x000fe20007810000 */
[----:B------:R-:W-:Y:S02]  /*4c50*/  FADD.FTZ R8, -R3, R8 ;  /* 0x0000000803087221 */ /* 0x000fe40000010100 */
[--C-:B------:R-:W-:Y:S01]  /*4c60*/  FFMA.FTZ R21, R157, UR20, -R205.reuse ;  /* 0x000000149d157c23 */ /* 0x100fe200080108cd */
[----:B------:R-:W-:Y:S01]  /*4c70*/  FMNMX.FTZ R11, R167, R4, !PT ;  /* 0x00000004a70b7209 */ /* 0x000fe20007810000 */
[--C-:B------:R-:W-:Y:S01]  /*4c80*/  FFMA.FTZ R10, R156, UR20, -R205.reuse ;  /* 0x000000149c0a7c23 */ /* 0x100fe200080108cd */
[--C-:B------:R-:W-:Y:S01]  /*4c90*/  FFMA.FTZ R156, R160, UR20, -R205.reuse ;  /* 0x00000014a09c7c23 */ /* 0x100fe200080108cd */
[----:B------:R-:W-:Y:S01]  /*4ca0*/  FMUL.FTZ R8, R8, UR20 ;  /* 0x0000001408087c20 */ /* 0x000fe20008410000 */
        /* <DEDUP_REMOVED lines=8> */
[----:B------:R-:W-:Y:S01]  /*4d30*/  FMNMX.FTZ R4, R174, R13, !PT ;  /* 0x0000000dae047209 */ /* 0x000fe20007810000 */
[--C-:B------:R-:W-:Y:S01]  /*4d40*/  FFMA.FTZ R12, R164, UR20, -R205.reuse ;  /* 0x00000014a40c7c23 */ /* 0x100fe200080108cd */
[--C-:B------:R-:W-:Y:S01]  /*4d50*/  FFMA.FTZ R164, R176, UR20, -R205.reuse ;  /* 0x00000014b0a47c23 */ /* 0x100fe200080108cd */
[--C-:B------:R-:W-:Y:S01]  /*4d60*/  FFMA.FTZ R161, R169, UR20, -R205.reuse ;  /* 0x00000014a9a17c23 */ /* 0x100fe200080108cd */
[----:B------:R-:W-:Y:S01]  /*4d70*/  FMNMX.FTZ R13, R175, R4, !PT ;  /* 0x00000004af0d7209 */ /* 0x000fe20007810000 */
[----:B------:R-:W2:Y:S01]  /*4d80*/  MUFU.EX2 R11, R11 ;  /* 0x0000000b000b7308 */ /* 0x000ea20000000800 */
[--C-:B------:R-:W-:Y:S01]  /*4d90*/  FFMA.FTZ R169, R177, UR20, -R205.reuse ;  /* 0x00000014b1a97c23 */ /* 0x100fe200080108cd */
[--C-:B------:R-:W-:Y:S01]  /*4da0*/  FFMA.FTZ R20, R180, UR20, -R205.reuse ;  /* 0x00000014b4147c23 */ /* 0x100fe200080108cd */
[----:B------:R-:W-:Y:S01]  /*4db0*/  FMNMX.FTZ R4, R178, R13, !PT ;  /* 0x0000000db2047209 */ /* 0x000fe20007810000 */
[----:B------:R-:W-:-:S03]  /*4dc0*/  FFMA.FTZ R181, R181, UR20, -R205 ;  /* 0x00000014b5b57c23 */ /* 0x000fc600080108cd */
[----:B------:R-:W-:Y:S01]  /*4dd0*/  FMNMX.FTZ R13, R179, R4, !PT ;  /* 0x00000004b30d7209 */ /* 0x000fe20007810000 */
[----:B------:R-:W3:Y:S01]  /*4de0*/  MUFU.EX2 R152, R152 ;  /* 0x0000009800987308 */ /* 0x000ee20000000800 */
[-C--:B0-----:R-:W-:Y:S01]  /*4df0*/  FMUL.FTZ R24, R24, R8.reuse ;  /* 0x0000000818187220 */ /* 0x081fe20000410000 */
[-C--:B------:R-:W-:Y:S01]  /*4e00*/  FMUL.FTZ R25, R25, R8.reuse ;  /* 0x0000000819197220 */ /* 0x080fe20000410000 */
[----:B------:R-:W-:Y:S01]  /*4e10*/  FMNMX.FTZ R4, R182, R13, !PT ;  /* 0x0000000db6047209 */ /* 0x000fe20007810000 */
[--C-:B------:R-:W-:Y:S01]  /*4e20*/  FFMA.FTZ R13, R165, UR20, -R205.reuse ;  /* 0x00000014a50d7c23 */ /* 0x100fe200080108cd */
[----:B------:R-:W-:Y:S01]  /*4e30*/  FFMA.FTZ R165, R173, UR20, -R205 ;  /* 0x00000014ada57c23 */ /* 0x000fe200080108cd */
[----:B------:R-:W-:Y:S01]  /*4e40*/  FMUL.FTZ R28, R28, R8 ;  /* 0x000000081c1c7220 */ /* 0x000fe20000410000 */
[----:B------:R-:W-:Y:S01]  /*4e50*/  FMNMX.FTZ R4, R183, R4, !PT ;  /* 0x00000004b7047209 */ /* 0x000fe20007810000 */
[----:B------:R-:W0:Y:S01]  /*4e60*/  MUFU.EX2 R10, R10 ;  /* 0x0000000a000a7308 */ /* 0x000e220000000800 */
[-C--:B------:R-:W-:Y:S01]  /*4e70*/  FMUL.FTZ R29, R29, R8.reuse ;  /* 0x000000081d1d7220 */ /* 0x080fe20000410000 */
[-C--:B------:R-:W-:Y:S01]  /*4e80*/  FMUL.FTZ R32, R32, R8.reuse ;  /* 0x0000000820207220 */ /* 0x080fe20000410000 */
[-C--:B------:R-:W-:Y:S01]  /*4e90*/  FMUL.FTZ R33, R33, R8.reuse ;  /* 0x0000000821217220 */ /* 0x080fe20000410000 */
[----:B------:R-:W4:Y:S01]  /*4ea0*/  SHFL.BFLY PT, R153, R4, 0x2, 0x1f ;  /* 0x0c401f0004997f89 */ /* 0x000f2200000e0000 */
        /* <DEDUP_REMOVED lines=23> */
[----:B----4-:R-:W-:Y:S01]  /*5020*/  FMNMX.FTZ R153, R4, R153, !PT ;  /* 0x0000009904997209 */ /* 0x010fe20007810000 */
[-C--:B------:R-:W-:Y:S01]  /*5030*/  FMUL.FTZ R76, R76, R8.reuse ;  /* 0x000000084c4c7220 */ /* 0x080fe20000410000 */
[-C--:B------:R-:W-:Y:S01]  /*5040*/  FMUL.FTZ R77, R77, R8.reuse ;  /* 0x000000084d4d7220 */ /* 0x080fe20000410000 */
[-C--:B------:R-:W-:Y:S01]  /*5050*/  FMUL.FTZ R80, R80, R8.reuse ;  /* 0x0000000850507220 */ /* 0x080fe20000410000 */
[----:B------:R-:W-:Y:S01]  /*5060*/  MUFU.EX2 R12, R12 ;  /* 0x0000000c000c7308 */ /* 0x000fe20000000800 */
[----:B------:R-:W4:Y:S01]  /*5070*/  SHFL.BFLY PT, R4, R153, 0x1, 0x1f ;  /* 0x0c201f0099047f89 */ /* 0x000f2200000e0000 */
        /* <DEDUP_REMOVED lines=23> */
[----:B----4-:R-:W-:Y:S01]  /*51f0*/  FMNMX.FTZ R4, R153, R4, !PT ;  /* 0x0000000499047209 */ /* 0x010fe20007810000 */
        /* <DEDUP_REMOVED lines=9> */
[----:B------:R-:W-:Y:S01]  /*5290*/  FFMA.FTZ R168, R154, UR20, -R157 ;  /* 0x000000149aa87c23 */ /* 0x000fe2000801089d */
[----:B------:R-:W-:-:S02]  /*52a0*/  IMAD.MOV R154, RZ, RZ, -R18 ;  /* 0x000000ffff9a7224 */ /* 0x000fc400078e0a12 */
[--C-:B------:R-:W-:Y:S01]  /*52b0*/  FFMA.FTZ R153, R155, UR20, -R157.reuse ;  /* 0x000000149b997c23 */ /* 0x100fe2000801089d */
[--C-:B------:R-:W-:Y:S01]  /*52c0*/  FFMA.FTZ R155, R158, UR20, -R157.reuse ;  /* 0x000000149e9b7c23 */ /* 0x100fe2000801089d */
[--C-:B------:R-:W-:Y:S01]  /*52d0*/  FFMA.FTZ R172, R159, UR20, -R157.reuse ;  /* 0x000000149fac7c23 */ /* 0x100fe2000801089d */
[----:B------:R-:W-:Y:S01]  /*52e0*/  MUFU.EX2 R173, R173 ;  /* 0x000000ad00ad7308 */ /* 0x000fe20000000800 */
[----:B------:R-:W-:Y:S01]  /*52f0*/  ISETP.NE.AND P2, PT, R17, R154, PT ;  /* 0x0000009a1100720c */ /* 0x000fe20003f45270 */
[--C-:B------:R-:W-:Y:S01]  /*5300*/  FFMA.FTZ R158, R162, UR20, -R157.reuse ;  /* 0x00000014a29e7c23 */ /* 0x100fe2000801089d */
[--C-:B------:R-:W-:Y:S01]  /*5310*/  FFMA.FTZ R162, R167, UR20, -R157.reuse ;  /* 0x00000014a7a27c23 */ /* 0x100fe2000801089d */
[--C-:B------:R-:W-:Y:S01]  /*5320*/  FFMA.FTZ R167, R171, UR20, -R157.reuse ;  /* 0x00000014aba77c23 */ /* 0x100fe2000801089d */
[----:B------:R-:W-:Y:S02]  /*5330*/  IMAD.U32 R171, RZ, RZ, UR22 ;  /* 0x00000016ffab7e24 */ /* 0x000fe4000f8e00ff */
[--C-:B------:R-:W-:Y:S01]  /*5340*/  FFMA.FTZ R163, R163, UR20, -R157.reuse ;  /* 0x00000014a3a37c23 */ /* 0x100fe2000801089d */
[--C-:B------:R-:W-:Y:S01]  /*5350*/  FFMA.FTZ R159, R166, UR20, -R157.reuse ;  /* 0x00000014a69f7c23 */ /* 0x100fe2000801089d */
[----:B------:R-:W4:Y:S01]  /*5360*/  MUFU.EX2 R168, R168 ;  /* 0x000000a800a87308 */ /* 0x000f220000000800 */
[--C-:B------:R-:W-:Y:S01]  /*5370*/  FFMA.FTZ R166, R170, UR20, -R157.reuse ;  /* 0x00000014aaa67c23 */ /* 0x100fe2000801089d */
[--C-:B------:R-:W-:Y:S01]  /*5380*/  FFMA.FTZ R179, R179, UR20, -R157.reuse ;  /* 0x00000014b3b37c23 */ /* 0x100fe2000801089d */
[--C-:B------:R-:W-:Y:S01]  /*5390*/  FFMA.FTZ R182, R182, UR20, -R157.reuse ;  /* 0x00000014b6b67c23 */ /* 0x100fe2000801089d */
[----:B------:R-:W-:Y:S01]  /*53a0*/  FFMA.FTZ R183, R183, UR20, -R157 ;  /* 0x00000014b7b77c23 */ /* 0x000fe2000801089d */
[----:B------:R-:W-:Y:S01]  /*53b0*/  FMUL.FTZ R132, R132, R8 ;  /* 0x0000000884847220 */ /* 0x000fe20000410000 */
[----:B------:R-:W-:-:S02]  /*53c0*/  @!P2 IMAD R154, R171, 0x40, R16 ;  /* 0x00000040ab9aa824 */ /* 0x000fc400078e0210 */
[----:B--2---:R-:W-:Y:S01]  /*53d0*/  FFMA.FTZ R171, R8, R5, R11 ;  /* 0x0000000508ab7223 */ /* 0x004fe2000001000b */
[----:B------:R-:W2:Y:S01]  /*53e0*/  MUFU.EX2 R153, R153 ;  /* 0x0000009900997308 */ /* 0x000ea20000000800 */
[----:B------:R-:W-:Y:S01]  /*53f0*/  FFMA.FTZ R5, R174, UR20, -R157 ;  /* 0x00000014ae057c23 */ /* 0x000fe2000801089d */
[-C--:B------:R-:W-:Y:S01]  /*5400*/  FMUL.FTZ R133, R133, R8.reuse ;  /* 0x0000000885857220 */ /* 0x080fe20000410000 */
[C---:B---3--:R-:W-:Y:S01]  /*5410*/  FADD.FTZ R171, R152.reuse, R171 ;  /* 0x000000ab98ab7221 */ /* 0x048fe20000010000 */
[----:B------:R-:W-:Y:S01]  /*5420*/  F2FP.BF16.F32.PACK_AB R152, R152, R11 ;  /* 0x0000000b9898723e */ /* 0x000fe200000010ff */
[-C--:B------:R-:W-:Y:S01]  /*5430*/  FMUL.FTZ R136, R136, R8.reuse ;  /* 0x0000000888887220 */ /* 0x080fe20000410000 */
[----:B------:R-:W-:Y:S01]  /*5440*/  FMUL.FTZ R137, R137, R8 ;  /* 0x0000000889897220 */ /* 0x000fe20000410000 */
[----:B0-----:R-:W-:Y:S01]  /*5450*/  FADD.FTZ R176, R10, R171 ;  /* 0x000000ab0ab07221 */ /* 0x001fe20000010000 */
[----:B------:R-:W0:Y:S01]  /*5460*/  MUFU.EX2 R155, R155 ;  /* 0x0000009b009b7308 */ /* 0x000e220000000800 */
[----:B----4-:R-:W-:Y:S01]  /*5470*/  FFMA.FTZ R170, R173, R6, R168 ;  /* 0x00000006adaa7223 */ /* 0x010fe200000100a8 */
[--C-:B------:R-:W-:Y:S01]  /*5480*/  FFMA.FTZ R6, R175, UR20, -R157.reuse ;  /* 0x00000014af067c23 */ /* 0x100fe2000801089d */
[----:B------:R-:W-:Y:S01]  /*5490*/  FADD.FTZ R175, R21, R176 ;  /* 0x000000b015af7221 */ /* 0x000fe20000010000 */
[-C--:B------:R-:W-:Y:S01]  /*54a0*/  FMUL.FTZ R140, R140, R8.reuse ;  /* 0x000000088c8c7220 */ /* 0x080fe20000410000 */
[-C--:B------:R-:W-:Y:S01]  /*54b0*/  FMUL.FTZ R141, R141, R8.reuse ;  /* 0x000000088d8d7220 */ /* 0x080fe20000410000 */
[-C--:B------:R-:W-:Y:S01]  /*54c0*/  FMUL.FTZ R144, R144, R8.reuse ;  /* 0x0000000890907220 */ /* 0x080fe20000410000 */
[-C--:B------:R-:W-:Y:S01]  /*54d0*/  FMUL.FTZ R145, R145, R8.reuse ;  /* 0x0000000891917220 */ /* 0x080fe20000410000 */
[----:B------:R-:W3:Y:S01]  /*54e0*/  MUFU.EX2 R172, R172 ;  /* 0x000000ac00ac7308 */ /* 0x000ee20000000800 */
[C---:B--2---:R-:W-:Y:S01]  /*54f0*/  FADD.FTZ R174, R153.reuse, R170 ;  /* 0x000000aa99ae7221 */ /* 0x044fe20000010000 */
[----:B------:R-:W-:Y:S01]  /*5500*/  FFMA.FTZ R170, R178, UR20, -R157 ;  /* 0x00000014b2aa7c23 */ /* 0x000fe2000801089d */
[----:B------:R-:W-:Y:S01]  /*5510*/  @!P2 LEA R157, R154, UR41, 0x2 ;  /* 0x000000299a9dac11 */ /* 0x000fe2000f8e10ff */
[----:B------:R-:W-:Y:S01]  /*5520*/  FMUL.FTZ R148, R148, R8 ;  /* 0x0000000894947220 */ /* 0x000fe20000410000 */
[----:B------:R-:W-:Y:S01]  /*5530*/  F2FP.BF16.F32.PACK_AB R153, R153, R168 ;  /* 0x000000a89999723e */ /* 0x000fe200000010ff */
[----:B------:R-:W-:Y:S01]  /*5540*/  FMUL.FTZ R149, R149, R8 ;  /* 0x0000000895957220 */ /* 0x000fe20000410000 */
[-C--:B------:R-:W-:Y:S01]  /*5550*/  FMUL.FTZ R26, R26, R173.reuse ;  /* 0x000000ad1a1a7220 */ /* 0x080fe20000410000 */
[----:B------:R-:W2:Y:S01]  /*5560*/  MUFU.EX2 R158, R158 ;  /* 0x0000009e009e7308 */ /* 0x000ea20000000800 */
[----:B0-----:R-:W-:Y:S01]  /*5570*/  FADD.FTZ R171, R155, R174 ;  /* 0x000000ae9bab7221 */ /* 0x001fe20000010000 */
[----:B------:R-:W-:Y:S01]  /*5580*/  FADD.FTZ R174, R156, R175 ;  /* 0x000000af9cae7221 */ /* 0x000fe20000010000 */
[----:B------:R-:W-:Y:S01]  /*5590*/  @!P2 STS [R157+0x28800], R8 ;  /* 0x028800089d00a388 */ /* 0x000fe20000000800 */
[----:B------:R-:W-:Y:S01]  /*55a0*/  F2FP.BF16.F32.PACK_AB R156, R15, R156 ;  /* 0x0000009c0f9c723e */ /* 0x000fe200000010ff */
[-C--:B------:R-:W-:Y:S01]  /*55b0*/  FMUL.FTZ R27, R27, R173.reuse ;  /* 0x000000ad1b1b7220 */ /* 0x080fe20000410000 */
[----:B------:R-:W-:Y:S01]  /*55c0*/  FMUL.FTZ R30, R30, R173 ;  /* 0x000000ad1e1e7220 */ /* 0x000fe20000410000 */
[----:B------:R0:W-:Y:S01]  /*55d0*/  @!P2 STS [R157+0x28820], R173 ;  /* 0x028820ad9d00a388 */ /* 0x0001e20000000800 */
[----:B------:R-:W4:Y:S01]  /*55e0*/  MUFU.EX2 R163, R163 ;  /* 0x000000a300a37308 */ /* 0x000f220000000800 */
        /* <DEDUP_REMOVED lines=8> */
[----:B--2---:R-:W-:Y:S01]  /*5670*/  FADD.FTZ R154, R158, R171 ;  /* 0x000000ab9e9a7221 */ /* 0x004fe20000010000 */
[----:B------:R-:W-:Y:S01]  /*5680*/  FADD.FTZ R171, R15, R174 ;  /* 0x000000ae0fab7221 */ /* 0x000fe20000010000 */
[-C--:B------:R-:W-:Y:S01]  /*5690*/  FMUL.FTZ R42, R42, R173.reuse ;  /* 0x000000ad2a2a7220 */ /* 0x080fe20000410000 */
[-C--:B------:R-:W-:Y:S01]  /*56a0*/  FMUL.FTZ R43, R43, R173.reuse ;  /* 0x000000ad2b2b7220 */ /* 0x080fe20000410000 */
[-C--:B------:R-:W-:Y:S01]  /*56b0*/  FMUL.FTZ R46, R46, R173.reuse ;  /* 0x000000ad2e2e7220 */ /* 0x080fe20000410000 */
[----:B------:R-:W-:Y:S01]  /*56c0*/  FADD.FTZ R174, R12, R171 ;  /* 0x000000ab0cae7221 */ /* 0x000fe20000010000 */
[-C--:B------:R-:W-:Y:S01]  /*56d0*/  FMUL.FTZ R47, R47, R173.reuse ;  /* 0x000000ad2f2f7220 */ /* 0x080fe20000410000 */
[----:B------:R-:W2:Y:S01]  /*56e0*/  MUFU.EX2 R162, R162 ;  /* 0x000000a200a27308 */ /* 0x000ea20000000800 */
[----:B----4-:R-:W-:Y:S01]  /*56f0*/  FADD.FTZ R154, R163, R154 ;  /* 0x0000009aa39a7221 */ /* 0x010fe20000010000 */
[----:B------:R-:W-:Y:S01]  /*5700*/  FADD.FTZ R11, R13, R174 ;  /* 0x000000ae0d0b7221 */ /* 0x000fe20000010000 */
[----:B0-----:R-:W-:Y:S01]  /*5710*/  F2FP.BF16.F32.PACK_AB R157, R163, R158 ;  /* 0x0000009ea39d723e */ /* 0x001fe200000010ff */
[-C--:B------:R-:W-:Y:S01]  /*5720*/  FMUL.FTZ R50, R50, R173.reuse ;  /* 0x000000ad32327220 */ /* 0x080fe20000410000 */
[----:B------:R-:W-:Y:S01]  /*5730*/  F2FP.BF16.F32.PACK_AB R158, R13, R12 ;  /* 0x0000000c0d9e723e */ /* 0x000fe200000010ff */
[-C--:B------:R-:W-:Y:S01]  /*5740*/  FMUL.FTZ R51, R51, R173.reuse ;  /* 0x000000ad33337220 */ /* 0x080fe20000410000 */
[-C--:B------:R-:W-:Y:S01]  /*5750*/  FMUL.FTZ R54, R54, R173.reuse ;  /* 0x000000ad36367220 */ /* 0x080fe20000410000 */
[----:B------:R-:W0:Y:S01]  /*5760*/  MUFU.EX2 R166, R166 ;  /* 0x000000a600a67308 */ /* 0x000e220000000800 */
[----:B---3--:R-:W-:Y:S01]  /*5770*/  FADD.FTZ R171, R159, R154 ;  /* 0x0000009a9fab7221 */ /* 0x008fe20000010000 */
[----:B------:R-:W-:Y:S01]  /*5780*/  F2FP.BF16.F32.PACK_AB R154, R21, R10 ;  /* 0x0000000a159a723e */ /* 0x000fe200000010ff */
[----:B------:R-:W-:Y:S01]  /*5790*/  BAR.SYNC.DEFER_BLOCKING 0xf, 0x100 ;  /* 0x03c4000000007b1d */ /* 0x000fe20000010000 */
[----:B------:R-:W-:Y:S01]  /*57a0*/  FADD.FTZ R10, R160, R11 ;  /* 0x0000000ba00a7221 */ /* 0x000fe20000010000 */
[----:B------:R-:W-:Y:S01]  /*57b0*/  F2FP.BF16.F32.PACK_AB R160, R161, R160 ;  /* 0x000000a0a1a0723e */ /* 0x000fe200000010ff */
[-C--:B------:R-:W-:Y:S01]  /*57c0*/  FMUL.FTZ R55, R55, R173.reuse ;  /* 0x000000ad37377220 */ /* 0x080fe20000410000 */
[----:B------:R-:W-:Y:S01]  /*57d0*/  FMUL.FTZ R58, R58, R173 ;  /* 0x000000ad3a3a7220 */ /* 0x000fe20000410000 */
[----:B------:R-:W-:Y:S01]  /*57e0*/  FADD.FTZ R11, R161, R10 ;  /* 0x0000000aa10b7221 */ /* 0x000fe20000010000 */
[----:B------:R-:W3:Y:S01]  /*57f0*/  MUFU.EX2 R167, R167 ;  /* 0x000000a700a77308 */ /* 0x000ee20000000800 */
[C---:B--2---:R-:W-:Y:S01]  /*5800*/  FADD.FTZ R171, R162.reuse, R171 ;  /* 0x000000aba2ab7221 */ /* 0x044fe20000010000 */
[----:B------:R-:W-:Y:S01]  /*5810*/  F2FP.BF16.F32.PACK_AB R159, R162, R159 ;  /* 0x0000009fa29f723e */ /* 0x000fe200000010ff */
[----:B------:R-:W-:Y:S01]  /*5820*/  FADD.FTZ R10, R14, R11 ;  /* 0x0000000b0e0a7221 */ /* 0x000fe20000010000 */
        /* <DEDUP_REMOVED lines=13> */
[C---:B---3--:R-:W-:Y:S01]  /*5900*/  FADD.FTZ R168, R167.reuse, R168 ;  /* 0x000000a8a7a87221 */ /* 0x048fe20000010000 */
[----:B------:R-:W-:Y:S01]  /*5910*/  F2FP.BF16.F32.PACK_AB R161, R167, R166 ;  /* 0x000000a6a7a1723e */ /* 0x000fe200000010ff */
[----:B------:R3:W-:Y:S01]  /*5920*/  STSM.16.M88.4 [R19+0x26800], R152 ;  /* 0x0268009813007844 */ /* 0x0007e20000000200 */
[-C--:B------:R-:W-:Y:S01]  /*5930*/  FMUL.FTZ R79, R79, R173.reuse ;  /* 0x000000ad4f4f7220 */ /* 0x080fe20000410000 */
[-C--:B------:R-:W-:Y:S01]  /*5940*/  FMUL.FTZ R82, R82, R173.reuse ;  /* 0x000000ad52527220 */ /* 0x080fe20000410000 */
[-C--:B------:R-:W-:Y:S01]  /*5950*/  FMUL.FTZ R83, R83, R173.reuse ;  /* 0x000000ad53537220 */ /* 0x080fe20000410000 */
[----:B------:R3:W-:Y:S01]  /*5960*/  STSM.16.M88.4 [R22], R156 ;  /* 0x0000009c16007844 */ /* 0x0007e20000000200 */
[----:B------:R-:W4:Y:S01]  /*5970*/  MUFU.EX2 R6, R6 ;  /* 0x0000000600067308 */ /* 0x000f220000000800 */
[----:B--2---:R-:W-:Y:S01]  /*5980*/  FADD.FTZ R11, R5, R168 ;  /* 0x000000a8050b7221 */ /* 0x004fe20000010000 */
[-C--:B------:R-:W-:Y:S01]  /*5990*/  FMUL.FTZ R86, R86, R173.reuse ;  /* 0x000000ad56567220 */ /* 0x080fe20000410000 */
[-C--:B------:R-:W-:Y:S01]  /*59a0*/  FMUL.FTZ R87, R87, R173.reuse ;  /* 0x000000ad57577220 */ /* 0x080fe20000410000 */
[-C--:B------:R-:W-:Y:S01]  /*59b0*/  FMUL.FTZ R90, R90, R173.reuse ;  /* 0x000000ad5a5a7220 */ /* 0x080fe20000410000 */
[-C--:B------:R-:W-:Y:S01]  /*59c0*/  FMUL.FTZ R91, R91, R173.reuse ;  /* 0x000000ad5b5b7220 */ /* 0x080fe20000410000 */
[-C--:B------:R-:W-:Y:S01]  /*59d0*/  FMUL.FTZ R94, R94, R173.reuse ;  /* 0x000000ad5e5e7220 */ /* 0x080fe20000410000 */
[-C--:B------:R-:W-:Y:S01]  /*59e0*/  FMUL.FTZ R95, R95, R173.reuse ;  /* 0x000000ad5f5f7220 */ /* 0x080fe20000410000 */
[----:B------:R-:W2:Y:S01]  /*59f0*/  MUFU.EX2 R164, R164 ;  /* 0x000000a400a47308 */ /* 0x000ea20000000800 */
[C---:B0-----:R-:W-:Y:S01]  /*5a00*/  FADD.FTZ R13, R165.reuse, R10 ;  /* 0x0000000aa50d7221 */ /* 0x041fe20000010000 */
[----:B------:R-:W-:Y:S01]  /*5a10*/  F2FP.BF16.F32.PACK_AB R162, R165, R14 ;  /* 0x0000000ea5a2723e */ /* 0x000fe200000010ff */
        /* <DEDUP_REMOVED lines=40> */
[----:B------:R-:W-:-:S05]  /*5ca0*/  FMUL.FTZ R151, R151, R173 ;  /* 0x000000ad97977220 */ /* 0x000fca0000410000 */
[----:B------:R-:W2:Y:S01]  /*5cb0*/  MUFU.EX2 R182, R182 ;  /* 0x000000b600b67308 */ /* 0x000ea20000000800 */
[C---:B0-----:R-:W-:Y:S01]  /*5cc0*/  F2FP.BF16.F32.PACK_AB R166, R9.reuse, R20 ;  /* 0x0000001409a6723e */ /* 0x041fe200000010ff */
[----:B------:R-:W-:-:S06]  /*5cd0*/  FADD.FTZ R5, R9, R6 ;  /* 0x0000000609057221 */ /* 0x000fcc0000010000 */
[----:B------:R-:W0:Y:S01]  /*5ce0*/  MUFU.EX2 R183, R183 ;  /* 0x000000b700b77308 */ /* 0x000e220000000800 */
[C---:B----4-:R-:W-:Y:S01]  /*5cf0*/  FADD.FTZ R13, R179.reuse, R12 ;  /* 0x0000000cb30d7221 */ /* 0x050fe20000010000 */
[----:B------:R-:W-:-:S03]  /*5d00*/  F2FP.BF16.F32.PACK_AB R165, R179, R170 ;  /* 0x000000aab3a5723e */ /* 0x000fc600000010ff */
[----:B--2---:R-:W-:Y:S01]  /*5d10*/  FADD.FTZ R10, R182, R13 ;  /* 0x0000000db60a7221 */ /* 0x004fe20000010000 */
[----:B0-----:R-:W-:-:S03]  /*5d20*/  F2FP.BF16.F32.PACK_AB R167, R183, R182 ;  /* 0x000000b6b7a7723e */ /* 0x001fc600000010ff */
[----:B------:R-:W-:Y:S02]  /*5d30*/  FADD.FTZ R6, R183, R10 ;  /* 0x0000000ab7067221 */ /* 0x000fe40000010000 */
[----:B------:R3:W-:Y:S01]  /*5d40*/  STSM.16.M88.4 [R23], R164 ;  /* 0x000000a417007844 */ /* 0x0007e20000000200 */
[----:B------:R-:W-:Y:S05]  /*5d50*/  @!P0 BRA `(.L_x_381) ;  /* 0x0000000000048947 */ /* 0x000fea0003800000 */
[----:B------:R-:W-:Y:S01]  /*5d60*/  BPT.TRAP 0x1 ;  /* 0x000000040000795c */ /* 0x000fe20000300000 */
.L_x_381:
[----:B------:R0:W2:Y:S01]  /*5d70*/  SYNCS.PHASECHK.TRANS64.TRYWAIT P2, [UR21+0x28c50], R7 ;  /* 0x028c5007ff0075a7 */ /* 0x0000a20008040155 */
[----:B------:R-:W-:Y:S05]  /*5d80*/  @!P0 BRA `(.L_x_382) ;  /* 0x0000000000048947 */ /* 0x000fea0003800000 */
[----:B------:R-:W-:Y:S01]  /*5d90*/  BPT.TRAP 0x1 ;  /* 0x000000040000795c */ /* 0x000fe20000300000 */
.L_x_382:
[----:B--2---:R-:W-:Y:S05]  /*5da0*/  @P2 BRA `(.L_x_383) ;  /* 0x0000000000082947 */ /* 0x004fea0003800000 */
[----:B------:R-:W2:Y:S02]  /*5db0*/  SYNCS.PHASECHK.TRANS64.TRYWAIT P2, [UR21+0x28c50], R7 ;  /* 0x028c5007ff0075a7 */ /* 0x000ea40008040155 */
[----:B--2---:R-:W-:Y:S05]  /*5dc0*/  @!P2 BRA `(.L_x_384) ;  /* 0x0000009000d4a947 */ /* 0x004fea0003800000 */
.L_x_383:
        /* <DEDUP_REMOVED lines=34> */
.L_x_385:
[----:B------:R-:W-:Y:S01]  /*5ff0*/  UIADD3 UR21, UR21, 0x28c60, URZ ;  /* 0x00028c6015157890 */ /* 0x000fe2000fffe03f */
[----:B------:R-:W-:Y:S01]  /*6000*/  IMAD.MOV.U32 R9, RZ, RZ, R4 ;  /* 0x000000ffff097224 */ /* 0x000fe200078e0004 */
[----:B------:R-:W-:Y:S01]  /*6010*/  UMOV UR22, UR38 ;  /* 0x0000002600167c82 */ /* 0x000fe20008000000 */
[----:B--2---:R-:W-:Y:S01]  /*6020*/  IMAD.MOV.U32 R8, RZ, RZ, R3 ;  /* 0x000000ffff087224 */ /* 0x004fe200078e0003 */
[----:B------:R-:W-:-:S09]  /*6030*/  UPRMT UR21, UR40, 0x654, UR21 ;  /* 0x0000065428157896 */ /* 0x000fd20008000015 */
[----:B------:R-:W-:Y:S01]  /*6040*/  SYNCS.ARRIVE.TRANS64.RED.A1T0 RZ, [UR21], RZ ;  /* 0x000000ffffff79a7 */ /* 0x000fe20008100415 */
[----:B------:R-:W-:Y:S05]  /*6050*/  @P1 BRA `(.L_x_386) ;  /* 0xffffffe400c41947 */ /* 0x000fea000383ffff */
.L_x_375:
[----:B------:R-:W5:Y:S01]  /*6060*/  SHFL.BFLY PT, R0, R5, 0x2, 0x1f ;  /* 0x0c401f0005007f89 */ /* 0x000f6200000e0000 */
[----:B------:R-:W-:Y:S01]  /*6070*/  IMAD.MOV R10, RZ, RZ, -R18 ;  /* 0x000000ffff0a7224 */ /* 0x000fe200078e0a12 */
[----:B------:R-:W-:Y:S01]  /*6080*/  UIADD3 UR36, UR36, 0x1, URZ ;  /* 0x0000000124247890 */ /* 0x000fe2000fffe03f */
[----:B------:R-:W-:Y:S01]  /*6090*/  IMAD.U32 R13, RZ, RZ, UR20 ;  /* 0x00000014ff0d7e24 */ /* 0x000fe2000f8e00ff */
[----:B01234-:R-:W0:Y:S01]  /*60a0*/  SHFL.BFLY PT, R7, R6, 0x2, 0x1f ;  /* 0x0c401f0006077f89 */ /* 0x01fe2200000e0000 */
[----:B------:R-:W-:Y:S01]  /*60b0*/  IMAD.MOV.U32 R21, RZ, RZ, -0x800000 ;  /* 0xff800000ff157424 */ /* 0x000fe200078e00ff */
[----:B------:R-:W-:Y:S08]  /*60c0*/  BAR.ARV 0x8, 0x100 ;  /* 0x0204000000007b1d */ /* 0x000ff00000002000 */
[----:B------:R-:W-:Y:S01]  /*60d0*/  BAR.SYNC.DEFER_BLOCKING 0xf, 0x100 ;  /* 0x03c4000000007b1d */ /* 0x000fe20000010000 */
[----:B------:R-:W-:Y:S01]  /*60e0*/  ISETP.NE.AND P0, PT, R17, R10, PT ;  /* 0x0000000a1100720c */ /* 0x000fe20003f05270 */
[----:B------:R-:W-:-:S02]  /*60f0*/  IMAD.MOV.U32 R20, RZ, RZ, -0x800000 ;  /* 0xff800000ff147424 */ /* 0x000fc400078e00ff */
[----:B-----5:R-:W-:Y:S01]  /*6100*/  FADD.FTZ R0, R0, R5 ;  /* 0x0000000500007221 */ /* 0x020fe20000010000 */
[----:B0-----:R-:W-:-:S04]  /*6110*/  FADD.FTZ R8, R7, R6 ;  /* 0x0000000607087221 */ /* 0x001fc80000010000 */
[----:B------:R-:W0:Y:S01]  /*6120*/  SHFL.BFLY PT, R9, R0, 0x1, 0x1f ;  /* 0x0c201f0000097f89 */ /* 0x000e2200000e0000 */
[----:B------:R-:W-:-:S03]  /*6130*/  IMAD.MOV.U32 R7, RZ, RZ, RZ ;  /* 0x000000ffff077224 */ /* 0x000fc600078e00ff */
[----:B------:R-:W1:Y:S01]  /*6140*/  SHFL.BFLY PT, R11, R8, 0x1, 0x1f ;  /* 0x0c201f00080b7f89 */ /* 0x000e6200000e0000 */
[----:B0-----:R-:W-:Y:S01]  /*6150*/  FADD.FTZ R9, R0, R9 ;  /* 0x0000000900097221 */ /* 0x001fe20000010000 */
[----:B------:R-:W-:Y:S02]  /*6160*/  IMAD.MOV.U32 R0, RZ, RZ, RZ ;  /* 0x000000ffff007224 */ /* 0x000fe400078e00ff */
[----:B-1----:R-:W-:Y:S02]  /*6170*/  FADD.FTZ R5, R8, R11 ;  /* 0x0000000b08057221 */ /* 0x002fe40000010000 */
[----:B------:R-:W-:Y:S02]  /*6180*/  FSETP.NE.FTZ.AND P1, PT, R9, RZ, PT ;  /* 0x000000ff0900720b */ /* 0x000fe40003f35000 */
[----:B------:R-:W-:Y:S01]  /*6190*/  MOV R11, UR38 ;  /* 0x00000026000b7c02 */ /* 0x000fe20008000f00 */
[----:B------:R-:W-:Y:S01]  /*61a0*/  UIADD3 UR38, UR38, 0x1, URZ ;  /* 0x0000000126267890 */ /* 0x000fe2000fffe03f */
[----:B------:R-:W-:-:S03]  /*61b0*/  FSETP.NE.FTZ.AND P2, PT, R5, RZ, PT ;  /* 0x000000ff0500720b */ /* 0x000fc60003f55000 */
[----:B------:R-:W-:Y:S01]  /*61c0*/  @!P0 IMAD R6, R11, 0x40, R16 ;  /* 0x000000400b068824 */ /* 0x000fe200078e0210 */
[----:B------:R-:W-:Y:S01]  /*61d0*/  UISETP.NE.AND UP0, UPT, UR38, 0x2, UPT ;  /* 0x000000022600788c */ /* 0x000fe2000bf05270 */
[----:B------:R-:W-:-:S03]  /*61e0*/  IMAD.U32 R11, RZ, RZ, UR20 ;  /* 0x00000014ff0b7e24 */ /* 0x000fc6000f8e00ff */
[----:B------:R-:W-:Y:S01]  /*61f0*/  @!P0 LEA R6, R6, UR41, 0x2 ;  /* 0x0000002906068c11 */ /* 0x000fe2000f8e10ff */
[----:B------:R-:W0:Y:S01]  /*6200*/  @P1 MUFU.RCP R7, R9 ;  /* 0x0000000900071308 */ /* 0x000e220000001000 */
[----:B------:R-:W-:Y:S02]  /*6210*/  USEL UR4, URZ, 0x1, UP0 ;  /* 0x000000013f047887 */ /* 0x000fe40008000000 */
[----:B------:R-:W-:Y:S02]  /*6220*/  USEL UR38, UR38, URZ, UP0 ;  /* 0x0000003f26267287 */ /* 0x000fe40008000000 */
[----:B------:R-:W-:-:S03]  /*6230*/  ULOP3.LUT UR37, UR37, UR4, URZ, 0x3c, !UPT ;  /* 0x0000000425257292 */ /* 0x000fc6000f8e3c3f */
[----:B------:R-:W1:Y:S08]  /*6240*/  @P2 MUFU.RCP R0, R5 ;  /* 0x0000000500002308 */ /* 0x000e700000001000 */
[----:B------:R-:W-:Y:S01]  /*6250*/  @P2 MUFU.LG2 R5, R5 ;  /* 0x0000000500052308 */ /* 0x000fe20000000c00 */
[-C--:B0-----:R-:W-:Y:S01]  /*6260*/  FMUL.FTZ R171, R28, R7.reuse ;  /* 0x000000071cab7220 */ /* 0x081fe20000410000 */
[-C--:B------:R-:W-:Y:S01]  /*6270*/  FMUL.FTZ R28, R29, R7.reuse ;  /* 0x000000071d1c7220 */ /* 0x080fe20000410000 */
[----:B------:R-:W-:Y:S01]  /*6280*/  @!P0 STS [R6+0x28800], R7 ;  /* 0x0288000706008388 */ /* 0x000fe20000000800 */
[-C--:B------:R-:W-:Y:S01]  /*6290*/  FMUL.FTZ R172, R24, R7.reuse ;  /* 0x0000000718ac7220 */ /* 0x080fe20000410000 */
[-C--:B------:R-:W-:Y:S01]  /*62a0*/  FMUL.FTZ R170, R25, R7.reuse ;  /* 0x0000000719aa7220 */ /* 0x080fe20000410000 */
[-C--:B------:R-:W-:Y:S01]  /*62b0*/  FMUL.FTZ R169, R32, R7.reuse ;  /* 0x0000000720a97220 */ /* 0x080fe20000410000 */
[-C--:B------:R-:W-:Y:S01]  /*62c0*/  FMUL.FTZ R166, R33, R7.reuse ;  /* 0x0000000721a67220 */ /* 0x080fe20000410000 */
[----:B------:R-:W0:Y:S01]  /*62d0*/  @P1 MUFU.LG2 R29, R9 ;  /* 0x00000009001d1308 */ /* 0x000e220000000c00 */
        /* <DEDUP_REMOVED lines=59> */
[----:B-1----:R-:W-:Y:S01]  /*6690*/  @P1 FMUL.FTZ R6, R11, 0.69314718246459960938 ;  /* 0x3f3172180b061820 */ /* 0x002fe20000410000 */
[----:B------:R-:W-:Y:S01]  /*66a0*/  @P2 FMUL.FTZ R7, R13, 0.69314718246459960938 ;  /* 0x3f3172180d072820 */ /* 0x000fe20000410000 */
[----:B0-----:R-:W-:Y:S01]  /*66b0*/  @P1 FMUL.FTZ R29, R29, 0.69314718246459960938 ;  /* 0x3f3172181d1d1820 */ /* 0x001fe20000410000 */
[----:B------:R-:W-:Y:S01]  /*66c0*/  @P2 FMUL.FTZ R32, R5, 0.69314718246459960938 ;  /* 0x3f31721805202820 */ /* 0x000fe20000410000 */
        /* <DEDUP_REMOVED lines=63> */
[----:B------:R-:W-:Y:S06]  /*6ac0*/  BAR.ARV 0xe, 0x100 ;  /* 0x0384000000007b1d */ /* 0x000fec0000002000 */
[----:B------:R-:W-:Y:S01]  /*6ad0*/  PLOP3.LUT P0, PT, PT, PT, PT, 0x8, 0x0 ;  /* 0x000000000000781c */ /* 0x000fe20003f0e170 */
[----:B------:R-:W-:Y:S01]  /*6ae0*/  FMUL.FTZ R0, R151, R0 ;  /* 0x0000000097007220 */ /* 0x000fe20000410000 */
[----:B------:R-:W-:Y:S01]  /*6af0*/  @P1 FFMA.FTZ R21, R6, R3, R29 ;  /* 0x0000000306151223 */ /* 0x000fe2000001001d */
[----:B------:R-:W-:-:S10]  /*6b00*/  @P2 FFMA.FTZ R20, R7, R4, R32 ;  /* 0x0000000407142223 */ /* 0x000fd40000010020 */
.L_x_352:
[----:B------:R-:W0:Y:S08]  /*6b10*/  S2UR UR40, SR_CgaCtaId ;  /* 0x00000000002879c3 */ /* 0x000e300000008800 */
[----:B------:R-:W-:Y:S06]  /*6b20*/  BAR.SYNC.DEFER_BLOCKING 0x5, 0x180 ;  /* 0x0146000000007b1d */ /* 0x000fec0000010000 */
[----:B------:R-:W-:Y:S01]  /*6b30*/  UMOV UR41, 0x400 ;  /* 0x0000040000297882 */ /* 0x000fe20000000000 */
[----:B------:R-:W-:Y:S01]  /*6b40*/  BSSY B0, `(.L_x_387) ;  /* 0x00002f9000007945 */ /* 0x000fe20003800000 */
[----:B0-----:R-:W-:-:S09]  /*6b50*/  ULEA UR41, UR40, UR41, 0x18 ;  /* 0x0000002928297291 */ /* 0x001fd2000f8ec03f */
[----:B------:R-:W0:Y:S02]  /*6b60*/  LDS.128 R4, [UR41+0x28cd0] ;  /* 0x028cd029ff047984 */ /* 0x000e240008000c00 */
[----:B0-----:R-:W-:Y:S02]  /*6b70*/  R2UR UR5, R5 ;  /* 0x00000000050572ca */ /* 0x001fe400000e0000 */
[----:B------:R-:W-:Y:S02]  /*6b80*/  R2UR UR6, R6 ;  /* 0x00000000060672ca */ /* 0x000fe400000e0000 */
[----:B------:R-:W-:Y:S01]  /*6b90*/  R2UR UR7, R7 ;  /* 0x00000000070772ca */ /* 0x000fe200000e0000 */
[----:B------:R-:W-:Y:S06]  /*6ba0*/  BAR.ARV 0x4, 0x180 ;  /* 0x0106000000007b1d */ /* 0x000fec0000002000 */
[----:B------:R-:W-:Y:S08]  /*6bb0*/  @P0 BRA `(.L_x_388) ;  /* 0x0000002000380947 */ /* 0x000ff00003800000 */
[----:B------:R-:W0:Y:S08]  /*6bc0*/  S2UR UR4, SR_SWINHI ;  /* 0x00000000000479c3 */ /* 0x000e300000002f00 */
[----:B------:R-:W-:Y:S01]  /*6bd0*/  BAR.SYNC.DEFER_BLOCKING 0x1, 0x100 ;  /* 0x0044000000007b1d */ /* 0x000fe20000010000 */
[----:B------:R-:W-:Y:S01]  /*6be0*/  F2FP.BF16.F32.PACK_AB R9, R43, R9 ;  /* 0x000000092b09723e */ /* 0x000fe200000010ff */
[----:B------:R-:W-:Y:S01]  /*6bf0*/  USHF.L.U32 UR10, UR42, 0x2, URZ ;  /* 0x000000022a0a7899 */ /* 0x000fe2000800063f */
[----:B------:R-:W-:Y:S01]  /*6c00*/  F2FP.BF16.F32.PACK_AB R10, R10, R165 ;  /* 0x000000a50a0a723e */ /* 0x000fe200000010ff */
[----:B------:R-:W-:Y:S01]  /*6c10*/  USHF.L.U64.HI UR11, UR42, 0x2, UR43 ;  /* 0x000000022a0b7899 */ /* 0x000fe2000801022b */
[----:B------:R-:W-:-:S02]  /*6c20*/  F2FP.BF16.F32.PACK_AB R11, R47, R11 ;  /* 0x0000000b2f0b723e */ /* 0x000fc400000010ff */
[----:B------:R-:W-:Y:S02]  /*6c30*/  F2FP.BF16.F32.PACK_AB R12, R12, R156 ;  /* 0x0000009c0c0c723e */ /* 0x000fe400000010ff */
[----:B------:R-:W-:Y:S02]  /*6c40*/  F2FP.BF16.F32.PACK_AB R13, R51, R13 ;  /* 0x0000000d330d723e */ /* 0x000fe400000010ff */
[----:B------:R-:W-:Y:S02]  /*6c50*/  F2FP.BF16.F32.PACK_AB R14, R14, R153 ;  /* 0x000000990e0e723e */ /* 0x000fe400000010ff */
[----:B------:R-:W-:Y:S02]  /*6c60*/  F2FP.BF16.F32.PACK_AB R15, R55, R15 ;  /* 0x0000000f370f723e */ /* 0x000fe400000010ff */
[----:B------:R-:W-:Y:S02]  /*6c70*/  F2FP.BF16.F32.PACK_AB R64, R65, R64 ;  /* 0x000000404140723e */ /* 0x000fe400000010ff */
[----:B------:R-:W-:-:S02]  /*6c80*/  F2FP.BF16.F32.PACK_AB R24, R57, R24 ;  /* 0x000000183918723e */ /* 0x000fc400000010ff */
        /* <DEDUP_REMOVED lines=9> */
[----:B------:R-:W-:Y:S01]  /*6d20*/  ULDC.64 UR8, c[0x0][0xc00] ;  /* 0x0003000000087ab9 */ /* 0x000fe20000000a00 */
[----:B------:R-:W-:Y:S01]  /*6d30*/  F2FP.BF16.F32.PACK_AB R73, R75, R74 ;  /* 0x0000004a4b49723e */ /* 0x000fe200000010ff */
[----:B------:R-:W-:Y:S01]  /*6d40*/  IMAD.WIDE R4, R196, 0x2, R174 ;  /* 0x00000002c4047825 */ /* 0x000fe200078e02ae */
[----:B------:R-:W-:Y:S01]  /*6d50*/  F2FP.BF16.F32.PACK_AB R80, R81, R80 ;  /* 0x000000505150723e */ /* 0x000fe200000010ff */
[----:B------:R-:W-:Y:S01]  /*6d60*/  UIADD3 UR4, UP1, UR10, UR8, URZ ;  /* 0x000000080a047290 */ /* 0x000fe2000ff3e03f */
[----:B------:R-:W-:Y:S01]  /*6d70*/  F2FP.BF16.F32.PACK_AB R74, R77, R76 ;  /* 0x0000004c4d4a723e */ /* 0x000fe200000010ff */
[----:B------:R-:W-:Y:S01]  /*6d80*/  UISETP.NE.U32.AND UP0, UPT, UR8, URZ, UPT ;  /* 0x0000003f0800728c */ /* 0x000fe2000bf05070 */
[C---:B------:R-:W-:Y:S01]  /*6d90*/  IADD3 R173, P1, R4.reuse, 0x20, RZ ;  /* 0x0000002004ad7810 */ /* 0x040fe20007f3e0ff */
[----:B------:R-:W-:Y:S01]  /*6da0*/  UIADD3.X UR8, UR11, UR9, URZ, UP1, !UPT ;  /* 0x000000090b087290 */ /* 0x000fe20008ffe43f */
[C---:B------:R-:W-:Y:S01]  /*6db0*/  IADD3 R183, P6, R4.reuse, 0x2020, RZ ;  /* 0x0000202004b77810 */ /* 0x040fe20007fde0ff */
[----:B------:R-:W-:Y:S01]  /*6dc0*/  UISETP.NE.AND.EX UP0, UPT, UR9, URZ, UPT, UP0 ;  /* 0x0000003f0900728c */ /* 0x000fe2000bf05300 */
[C---:B------:R-:W-:Y:S01]  /*6dd0*/  IADD3 R177, P0, R4.reuse, 0x40, RZ ;  /* 0x0000004004b17810 */ /* 0x040fe20007f1e0ff */
[--C-:B------:R-:W-:Y:S01]  /*6de0*/  IMAD.X R33, RZ, RZ, R5.reuse, P1 ;  /* 0x000000ffff217224 */ /* 0x100fe200008e0605 */
[----:B------:R-:W-:Y:S01]  /*6df0*/  LOP3.LUT R32, R173, 0x380, RZ, 0xc0, !PT ;  /* 0x00000380ad207812 */ /* 0x000fe200078ec0ff */
[----:B------:R-:W-:Y:S01]  /*6e00*/  IMAD.X R49, RZ, RZ, R5, P6 ;  /* 0x000000ffff317224 */ /* 0x000fe200030e0605 */
[----:B------:R-:W-:-:S02]  /*6e10*/  IADD3 R7, P6, R4, 0x6000, RZ ;  /* 0x0000600004077810 */ /* 0x000fc40007fde0ff */
[----:B------:R-:W-:Y:S02]  /*6e20*/  IADD3.X R37, RZ, R5, RZ, P0, !PT ;  /* 0x00000005ff257210 */ /* 0x000fe400007fe4ff */
[----:B------:R-:W-:Y:S02]  /*6e30*/  SHF.R.U64 R32, R32, 0x3, RZ ;  /* 0x0000000320207819 */ /* 0x000fe400000012ff */
[C---:B------:R-:W-:Y:S02]  /*6e40*/  IADD3 R209, P1, R4.reuse, 0x4000, RZ ;  /* 0x0000400004d17810 */ /* 0x040fe40007f3e0ff */
[C---:B------:R-:W-:Y:S02]  /*6e50*/  IADD3 R6, P0, R4.reuse, 0x4020, RZ ;  /* 0x0000402004067810 */ /* 0x040fe40007f1e0ff */
[C---:B------:R-:W-:Y:S01]  /*6e60*/  LOP3.LUT R29, R4.reuse, 0x380, RZ, 0xc0, !PT ;  /* 0x00000380041d7812 */ /* 0x040fe200078ec0ff */
[--C-:B------:R-:W-:Y:S01]  /*6e70*/  IMAD.X R103, RZ, RZ, R5.reuse, P1 ;  /* 0x000000ffff677224 */ /* 0x100fe200008e0605 */
[----:B------:R-:W-:Y:S01]  /*6e80*/  LOP3.LUT R118, R7, 0x380, RZ, 0xc0, !PT ;  /* 0x0000038007767812 */ /* 0x000fe200078ec0ff */
[----:B------:R-:W-:Y:S01]  /*6e90*/  IMAD.X R107, RZ, RZ, R5, P0 ;  /* 0x000000ffff6b7224 */ /* 0x000fe200000e0605 */
[----:B------:R-:W-:-:S02]  /*6ea0*/  IADD3 R179, P4, R4, 0x60, RZ ;  /* 0x0000006004b37810 */ /* 0x000fc40007f9e0ff */
[C---:B------:R-:W-:Y:S02]  /*6eb0*/  IADD3 R181, P3, R4.reuse, 0x2000, RZ ;  /* 0x0000200004b57810 */ /* 0x040fe40007f7e0ff */
[C---:B------:R-:W-:Y:S01]  /*6ec0*/  IADD3 R205, P5, R4.reuse, 0x2040, RZ ;  /* 0x0000204004cd7810 */ /* 0x040fe20007fbe0ff */
[--C-:B------:R-:W-:Y:S01]  /*6ed0*/  IMAD.X R41, RZ, RZ, R5.reuse, P4 ;  /* 0x000000ffff297224 */ /* 0x100fe200020e0605 */
[----:B------:R-:W-:Y:S01]  /*6ee0*/  IADD3 R207, P2, R4, 0x2060, RZ ;  /* 0x0000206004cf7810 */ /* 0x000fe20007f5e0ff */
[--C-:B------:R-:W-:Y:S01]  /*6ef0*/  IMAD.X R45, RZ, RZ, R5.reuse, P3 ;  /* 0x000000ffff2d7224 */ /* 0x100fe200018e0605 */
[----:B------:R-:W-:Y:S01]  /*6f00*/  LOP3.LUT R32, R32, R173, RZ, 0x3c, !PT ;  /* 0x000000ad20207212 */ /* 0x000fe200078e3cff */
[--C-:B------:R-:W-:Y:S01]  /*6f10*/  IMAD.X R53, RZ, RZ, R5.reuse, P5 ;  /* 0x000000ffff357224 */ /* 0x100fe200028e0605 */
[----:B------:R-:W-:Y:S01]  /*6f20*/  LOP3.LUT R173, R6, 0x380, RZ, 0xc0, !PT ;  /* 0x0000038006ad7812 */ /* 0x000fe200078ec0ff */
[----:B------:R-:W-:Y:S01]  /*6f30*/  IMAD.X R99, RZ, RZ, R5, P2 ;  /* 0x000000ffff637224 */ /* 0x000fe200010e0605 */
[----:B------:R-:W-:-:S02]  /*6f40*/  SHF.R.U64 R29, R29, 0x3, RZ ;  /* 0x000000031d1d7819 */ /* 0x000fc400000012ff */
[----:B------:R-:W-:Y:S02]  /*6f50*/  SHF.R.U64 R118, R118, 0x3, RZ ;  /* 0x0000000376767819 */ /* 0x000fe400000012ff */
[C---:B------:R-:W-:Y:S02]  /*6f60*/  IADD3 R151, P1, R4.reuse, 0x6060, RZ ;  /* 0x0000606004977810 */ /* 0x040fe40007f3e0ff */
[C---:B------:R-:W-:Y:S02]  /*6f70*/  IADD3 R110, P4, R4.reuse, 0x4040, RZ ;  /* 0x00004040046e7810 */ /* 0x040fe40007f9e0ff */
[C---:B------:R-:W-:Y:S02]  /*6f80*/  IADD3 R114, P3, R4.reuse, 0x4060, RZ ;  /* 0x0000406004727810 */ /* 0x040fe40007f7e0ff */
[C---:B------:R-:W-:Y:S01]  /*6f90*/  IADD3 R3, P5, R4.reuse, 0x6020, RZ ;  /* 0x0000602004037810 */ /* 0x040fe20007fbe0ff */
[--C-:B------:R-:W-:Y:S01]  /*6fa0*/  IMAD.X R111, RZ, RZ, R5.reuse, P4 ;  /* 0x000000ffff6f7224 */ /* 0x100fe200020e0605 */
[----:B------:R-:W-:Y:S01]  /*6fb0*/  IADD3 R126, P2, R4, 0x6040, RZ ;  /* 0x00006040047e7810 */ /* 0x000fe20007f5e0ff */
[--C-:B------:R-:W-:Y:S01]  /*6fc0*/  IMAD.X R115, RZ, RZ, R5.reuse, P3 ;  /* 0x000000ffff737224 */ /* 0x100fe200018e0605 */
[----:B------:R-:W-:Y:S01]  /*6fd0*/  SHF.R.U64 R173, R173, 0x3, RZ ;  /* 0x00000003adad7819 */ /* 0x000fe200000012ff */
[--C-:B------:R-:W-:Y:S01]  /*6fe0*/  IMAD.X R123, RZ, RZ, R5.reuse, P5 ;  /* 0x000000ffff7b7224 */ /* 0x100fe200028e0605 */
[----:B------:R-:W-:Y:S01]  /*6ff0*/  LOP3.LUT R4, R29, R4, RZ, 0x3c, !PT ;  /* 0x000000041d047212 */ /* 0x000fe200078e3cff */
[--C-:B------:R-:W-:Y:S01]  /*7000*/  IMAD.X R127, RZ, RZ, R5.reuse, P2 ;  /* 0x000000ffff7f7224 */ /* 0x100fe200010e0605 */
[----:B------:R-:W-:Y:S01]  /*7010*/  LOP3.LUT R36, R177, 0x380, RZ, 0xc0, !PT ;  /* 0x00000380b1247812 */ /* 0x000fe200078ec0ff */
[----:B------:R-:W-:Y:S01]  /*7020*/  IMAD.X R29, RZ, RZ, R5, P1 ;  /* 0x000000ffff1d7224 */ /* 0x000fe200008e0605 */
[----:B------:R-:W-:-:S02]  /*7030*/  LOP3.LUT R40, R179, 0x380, RZ, 0xc0, !PT ;  /* 0x00000380b3287812 */ /* 0x000fc400078ec0ff */
[----:B------:R-:W-:Y:S02]  /*7040*/  LOP3.LUT R118, R118, R7, RZ, 0x3c, !PT ;  /* 0x0000000776767212 */ /* 0x000fe400078e3cff */
[----:B------:R-:W-:Y:S02]  /*7050*/  LOP3.LUT R7, R151, 0x380, RZ, 0xc0, !PT ;  /* 0x0000038097077812 */ /* 0x000fe400078ec0ff */
[----:B------:R-:W-:Y:S02]  /*7060*/  LOP3.LUT R44, R181, 0x380, RZ, 0xc0, !PT ;  /* 0x00000380b52c7812 */ /* 0x000fe400078ec0ff */
[----:B------:R-:W-:Y:S02]  /*7070*/  LOP3.LUT R106, R173, R6, RZ, 0x3c, !PT ;  /* 0x00000006ad6a7212 */ /* 0x000fe400078e3cff */
[----:B------:R-:W-:Y:S02]  /*7080*/  IADD3.X R119, RZ, R5, RZ, P6, !PT ;  /* 0x00000005ff777210 */ /* 0x000fe400037fe4ff */
[----:B------:R-:W-:-:S02]  /*7090*/  SHF.R.U64 R36, R36, 0x3, RZ ;  /* 0x0000000324247819 */ /* 0x000fc400000012ff */
[----:B------:R-:W-:Y:S02]  /*70a0*/  SHF.R.U64 R40, R40, 0x3, RZ ;  /* 0x0000000328287819 */ /* 0x000fe400000012ff */
[----:B------:R-:W-:Y:S02]  /*70b0*/  LOP3.LUT R48, R183, 0x380, RZ, 0xc0, !PT ;  /* 0x00000380b7307812 */ /* 0x000fe400078ec0ff */
[----:B------:R-:W-:Y:S02]  /*70c0*/  MOV R173, R4 ;  /* 0x0000000400ad7202 */ /* 0x000fe40000000f00 */
[----:B------:R-:W-:Y:S02]  /*70d0*/  F2FP.BF16.F32.PACK_AB R6, R28, R171 ;  /* 0x000000ab1c06723e */ /* 0x000fe400000010ff */
[----:B------:R-:W-:Y:S02]  /*70e0*/  LOP3.LUT R52, R205, 0x380, RZ, 0xc0, !PT ;  /* 0x00000380cd347812 */ /* 0x000fe400078ec0ff */
[----:B------:R-:W-:-:S02]  /*70f0*/  F2FP.BF16.F32.PACK_AB R5, R27, R26 ;  /* 0x0000001a1b05723e */ /* 0x000fc400000010ff */
[----:B------:R-:W-:Y:S02]  /*7100*/  SHF.R.U64 R28, R7, 0x3, RZ ;  /* 0x00000003071c7819 */ /* 0x000fe400000012ff */
[----:B------:R-:W-:Y:S02]  /*7110*/  LOP3.LUT R98, R207, 0x380, RZ, 0xc0, !PT ;  /* 0x00000380cf627812 */ /* 0x000fe400078ec0ff */
[----:B------:R-:W-:Y:S02]  /*7120*/  F2FP.BF16.F32.PACK_AB R4, R170, R172 ;  /* 0x000000acaa04723e */ /* 0x000fe400000010ff */
[----:B------:R-:W-:Y:S02]  /*7130*/  LOP3.LUT R26, R3, 0x380, RZ, 0xc0, !PT ;  /* 0x00000380031a7812 */ /* 0x000fe400078ec0ff */
[----:B------:R-:W-:Y:S02]  /*7140*/  LOP3.LUT R27, R126, 0x380, RZ, 0xc0, !PT ;  /* 0x000003807e1b7812 */ /* 0x000fe400078ec0ff */
[----:B------:R-:W-:-:S02]  /*7150*/  F2FP.BF16.F32.PACK_AB R7, R31, R30 ;  /* 0x0000001e1f07723e */ /* 0x000fc400000010ff */
[----:B------:R-:W-:Y:S02]  /*7160*/  SHF.R.U64 R44, R44, 0x3, RZ ;  /* 0x000000032c2c7819 */ /* 0x000fe400000012ff */
[----:B------:R-:W-:Y:S01]  /*7170*/  LOP3.LUT R102, R209, 0x380, RZ, 0xc0, !PT ;  /* 0x00000380d1667812 */ /* 0x000fe200078ec0ff */
[----:B------:R0:W-:Y:S01]  /*7180*/  STSM.16.M88.4 [R173], R4 ;  /* 0x00000004ad007844 */ /* 0x0001e20000000200 */
[----:B------:R-:W-:Y:S02]  /*7190*/  LOP3.LUT R36, R36, R177, RZ, 0x3c, !PT ;  /* 0x000000b124247212 */ /* 0x000fe400078e3cff */
[----:B------:R-:W-:Y:S02]  /*71a0*/  LOP3.LUT R40, R40, R179, RZ, 0x3c, !PT ;  /* 0x000000b328287212 */ /* 0x000fe400078e3cff */
[----:B------:R-:W-:Y:S02]  /*71b0*/  SHF.R.U64 R48, R48, 0x3, RZ ;  /* 0x0000000330307819 */ /* 0x000fe400000012ff */
[----:B------:R-:W-:-:S02]  /*71c0*/  SHF.R.U64 R52, R52, 0x3, RZ ;  /* 0x0000000334347819 */ /* 0x000fc400000012ff */
[----:B------:R-:W-:Y:S02]  /*71d0*/  LOP3.LUT R177, R110, 0x380, RZ, 0xc0, !PT ;  /* 0x000003806eb17812 */ /* 0x000fe400078ec0ff */
[----:B------:R-:W-:Y:S02]  /*71e0*/  LOP3.LUT R179, R114, 0x380, RZ, 0xc0, !PT ;  /* 0x0000038072b37812 */ /* 0x000fe400078ec0ff */
[----:B------:R-:W-:Y:S02]  /*71f0*/  SHF.R.U64 R98, R98, 0x3, RZ ;  /* 0x0000000362627819 */ /* 0x000fe400000012ff */
[----:B------:R-:W-:Y:S02]  /*7200*/  SHF.R.U64 R26, R26, 0x3, RZ ;  /* 0x000000031a1a7819 */ /* 0x000fe400000012ff */
[----:B------:R-:W-:Y:S02]  /*7210*/  SHF.R.U64 R27, R27, 0x3, RZ ;  /* 0x000000031b1b7819 */ /* 0x000fe400000012ff */
[----:B------:R-:W-:-:S02]  /*7220*/  LOP3.LUT R44, R44, R181, RZ, 0x3c, !PT ;  /* 0x000000b52c2c7212 */ /* 0x000fc400078e3cff */
[----:B------:R-:W-:Y:S02]  /*7230*/  SHF.R.U64 R102, R102, 0x3, RZ ;  /* 0x0000000366667819 */ /* 0x000fe400000012ff */
[----:B------:R-:W-:Y:S02]  /*7240*/  LOP3.LUT R48, R48, R183, RZ, 0x3c, !PT ;  /* 0x000000b730307212 */ /* 0x000fe400078e3cff */
[----:B------:R-:W-:Y:S02]  /*7250*/  MOV R33, R32 ;  /* 0x0000002000217202 */ /* 0x000fe40000000f00 */
[----:B0-----:R-:W-:Y:S02]  /*7260*/  F2FP.BF16.F32.PACK_AB R4, R166, R169 ;  /* 0x000000a9a604723e */ /* 0x001fe400000010ff */
[----:B------:R-:W-:Y:S02]  /*7270*/  F2FP.BF16.F32.PACK_AB R5, R35, R34 ;  /* 0x000000222305723e */ /* 0x000fe400000010ff */
[----:B------:R-:W-:-:S02]  /*7280*/  F2FP.BF16.F32.PACK_AB R6, R8, R167 ;  /* 0x000000a70806723e */ /* 0x000fc400000010ff */
[----:B------:R-:W-:Y:S02]  /*7290*/  F2FP.BF16.F32.PACK_AB R7, R39, R38 ;  /* 0x000000262707723e */ /* 0x000fe400000010ff */
[----:B------:R-:W-:Y:S02]  /*72a0*/  LOP3.LUT R52, R52, R205, RZ, 0x3c, !PT ;  /* 0x000000cd34347212 */ /* 0x000fe400078e3cff */
[----:B------:R-:W-:Y:S01]  /*72b0*/  SHF.R.U64 R177, R177, 0x3, RZ ;  /* 0x00000003b1b17819 */ /* 0x000fe200000012ff */
[----:B------:R0:W-:Y:S01]  /*72c0*/  STSM.16.M88.4 [R33], R4 ;  /* 0x0000000421007844 */ /* 0x0001e20000000200 */
[----:B------:R-:W-:Y:S02]  /*72d0*/  SHF.R.U64 R179, R179, 0x3, RZ ;  /* 0x00000003b3b37819 */ /* 0x000fe400000012ff */
[----:B------:R-:W-:Y:S02]  /*72e0*/  MOV R36, R36 ;  /* 0x0000002400247202 */ /* 0x000fe40000000f00 */
[----:B------:R-:W-:-:S02]  /*72f0*/  F2FP.BF16.F32.PACK_AB R8, R164, R168 ;  /* 0x000000a8a408723e */ /* 0x000fc400000010ff */
[----:B------:R-:W-:Y:S02]  /*7300*/  LOP3.LUT R98, R98, R207, RZ, 0x3c, !PT ;  /* 0x000000cf62627212 */ /* 0x000fe400078e3cff */
[----:B------:R-:W-:Y:S01]  /*7310*/  LOP3.LUT R122, R26, R3, RZ, 0x3c, !PT ;  /* 0x000000031a7a7212 */ /* 0x000fe200078e3cff */
[----:B------:R1:W-:Y:S01]  /*7320*/  STSM.16.M88.4 [R36], R8 ;  /* 0x0000000824007844 */ /* 0x0003e20000000200 */
[----:B------:R-:W-:Y:S02]  /*7330*/  LOP3.LUT R126, R27, R126, RZ, 0x3c, !PT ;  /* 0x0000007e1b7e7212 */ /* 0x000fe400078e3cff */
[----:B------:R-:W-:Y:S02]  /*7340*/  MOV R40, R40 ;  /* 0x0000002800287202 */ /* 0x000fe40000000f00 */
[----:B------:R-:W-:Y:S01]  /*7350*/  LOP3.LUT R102, R102, R209, RZ, 0x3c, !PT ;  /* 0x000000d166667212 */ /* 0x000fe200078e3cff */
[----:B0-----:R-:W-:Y:S01]  /*7360*/  IMAD.U32 R5, RZ, RZ, UR8 ;  /* 0x00000008ff057e24 */ /* 0x001fe2000f8e00ff */
[----:B------:R-:W-:Y:S01]  /*7370*/  MOV R44, R44 ;  /* 0x0000002c002c7202 */ /* 0x000fe20000000f00 */
[----:B------:R0:W-:Y:S01]  /*7380*/  STSM.16.M88.4 [R40], R12 ;  /* 0x0000000c28007844 */ /* 0x0001e20000000200 */
[----:B------:R-:W-:Y:S01]  /*7390*/  F2FP.BF16.F32.PACK_AB R26, R61, R60 ;  /* 0x0000003c3d1a723e */ /* 0x000fe200000010ff */
[----:B------:R-:W-:Y:S01]  /*73a0*/  ULDC.64 UR8, c[0x0][0xc08] ;  /* 0x0003020000087ab9 */ /* 0x000fe20000000a00 */
[----:B------:R-:W-:Y:S01]  /*73b0*/  F2FP.BF16.F32.PACK_AB R27, R63, R62 ;  /* 0x0000003e3f1b723e */ /* 0x000fe200000010ff */
[----:B------:R-:W-:Y:S01]  /*73c0*/  IMAD.U32 R4, RZ, RZ, UR4 ;  /* 0x00000004ff047e24 */ /* 0x000fe2000f8e00ff */
[----:B------:R-:W-:-:S02]  /*73d0*/  MOV R48, R48 ;  /* 0x0000003000307202 */ /* 0x000fc40000000f00 */
[----:B------:R-:W-:Y:S01]  /*73e0*/  LOP3.LUT R110, R177, R110, RZ, 0x3c, !PT ;  /* 0x0000006eb16e7212 */ /* 0x000fe200078e3cff */
[----:B------:R2:W-:Y:S01]  /*73f0*/  STSM.16.M88.4 [R44], R24 ;  /* 0x000000182c007844 */ /* 0x0005e20000000200 */
[----:B------:R-:W-:Y:S02]  /*7400*/  LOP3.LUT R114, R179, R114, RZ, 0x3c, !PT ;  /* 0x00000072b3727212 */ /* 0x000fe400078e3cff */
[----:B------:R-:W-:Y:S01]  /*7410*/  MOV R52, R52 ;  /* 0x0000003400347202 */ /* 0x000fe20000000f00 */
[----:B------:R-:W-:Y:S01]  /*7420*/  STSM.16.M88.4 [R48], R64 ;  /* 0x0000004030007844 */ /* 0x000fe20000000200 */
[----:B------:R-:W-:Y:S02]  /*7430*/  F2FP.BF16.F32.PACK_AB R75, R79, R78 ;  /* 0x0000004e4f4b723e */ /* 0x000fe400000010ff */
[----:B------:R-:W-:Y:S02]  /*7440*/  F2FP.BF16.F32.PACK_AB R81, R83, R82 ;  /* 0x000000525351723e */ /* 0x000fe400000010ff */
[----:B------:R-:W-:Y:S01]  /*7450*/  F2FP.BF16.F32.PACK_AB R88, R89, R88 ;  /* 0x000000585958723e */ /* 0x000fe200000010ff */
[----:B------:R-:W-:Y:S01]  /*7460*/  STSM.16.M88.4 [R52], R72 ;  /* 0x0000004834007844 */ /* 0x000fe20000000200 */
[----:B------:R-:W-:-:S02]  /*7470*/  MOV R32, R98 ;  /* 0x0000006200207202 */ /* 0x000fc40000000f00 */
[----:B------:R-:W-:Y:S02]  /*7480*/  F2FP.BF16.F32.PACK_AB R82, R85, R84 ;  /* 0x000000545552723e */ /* 0x000fe400000010ff */
[----:B------:R-:W-:Y:S02]  /*7490*/  F2FP.BF16.F32.PACK_AB R83, R87, R86 ;  /* 0x000000565753723e */ /* 0x000fe400000010ff */
[----:B------:R-:W-:Y:S02]  /*74a0*/  F2FP.BF16.F32.PACK_AB R89, R91, R90 ;  /* 0x0000005a5b59723e */ /* 0x000fe400000010ff */
[----:B------:R-:W-:Y:S01]  /*74b0*/  MOV R102, R102 ;  /* 0x0000006600667202 */ /* 0x000fe20000000f00 */
[----:B------:R-:W-:Y:S01]  /*74c0*/  STSM.16.M88.4 [R32], R80 ;  /* 0x0000005020007844 */ /* 0x000fe20000000200 */
[----:B------:R-:W-:Y:S02]  /*74d0*/  F2FP.BF16.F32.PACK_AB R90, R93, R92 ;  /* 0x0000005c5d5a723e */ /* 0x000fe400000010ff */
[----:B------:R-:W-:-:S02]  /*74e0*/  F2FP.BF16.F32.PACK_AB R91, R95, R94 ;  /* 0x0000005e5f5b723e */ /* 0x000fc400000010ff */
[----:B------:R-:W-:Y:S02]  /*74f0*/  F2FP.BF16.F32.PACK_AB R96, R97, R96 ;  /* 0x000000606160723e */ /* 0x000fe400000010ff */
[----:B------:R-:W-:Y:S01]  /*7500*/  MOV R31, R106 ;  /* 0x0000006a001f7202 */ /* 0x000fe20000000f00 */
[----:B------:R-:W-:Y:S01]  /*7510*/  STSM.16.M88.4 [R102], R88 ;  /* 0x0000005866007844 */ /* 0x000fe20000000200 */
[----:B------:R-:W-:Y:S02]  /*7520*/  F2FP.BF16.F32.PACK_AB R97, R46, R42 ;  /* 0x0000002a2e61723e */ /* 0x000fe400000010ff */
[----:B------:R-:W-:Y:S02]  /*7530*/  F2FP.BF16.F32.PACK_AB R98, R101, R100 ;  /* 0x000000646562723e */ /* 0x000fe400000010ff */
[----:B------:R-:W-:Y:S02]  /*7540*/  F2FP.BF16.F32.PACK_AB R99, R54, R50 ;  /* 0x000000323663723e */ /* 0x000fe400000010ff */
[----:B------:R-:W-:-:S02]  /*7550*/  F2FP.BF16.F32.PACK_AB R104, R105, R104 ;  /* 0x000000686968723e */ /* 0x000fc400000010ff */
[----:B------:R-:W-:Y:S01]  /*7560*/  MOV R110, R110 ;  /* 0x0000006e006e7202 */ /* 0x000fe20000000f00 */
[----:B------:R-:W-:Y:S01]  /*7570*/  STSM.16.M88.4 [R31], R96 ;  /* 0x000000601f007844 */ /* 0x000fe20000000200 */
[----:B------:R-:W-:Y:S02]  /*7580*/  MOV R30, R114 ;  /* 0x00000072001e7202 */ /* 0x000fe40000000f00 */
[----:B------:R-:W-:Y:S02]  /*7590*/  F2FP.BF16.F32.PACK_AB R105, R58, R56 ;  /* 0x000000383a69723e */ /* 0x000fe400000010ff */
[----:B------:R-:W-:Y:S02]  /*75a0*/  F2FP.BF16.F32.PACK_AB R106, R109, R108 ;  /* 0x0000006c6d6a723e */ /* 0x000fe400000010ff */
[----:B------:R-:W-:Y:S02]  /*75b0*/  F2FP.BF16.F32.PACK_AB R107, R154, R152 ;  /* 0x000000989a6b723e */ /* 0x000fe400000010ff */
[----:B------:R-:W-:-:S02]  /*75c0*/  F2FP.BF16.F32.PACK_AB R112, R113, R112 ;  /* 0x000000707170723e */ /* 0x000fc400000010ff */
[----:B------:R-:W-:Y:S01]  /*75d0*/  LOP3.LUT R28, R28, R151, RZ, 0x3c, !PT ;  /* 0x000000971c1c7212 */ /* 0x000fe200078e3cff */
[----:B------:R-:W-:Y:S01]  /*75e0*/  STSM.16.M88.4 [R110], R104 ;  /* 0x000000686e007844 */ /* 0x000fe20000000200 */
[----:B------:R-:W-:Y:S02]  /*75f0*/  MOV R3, R122 ;  /* 0x0000007a00037202 */ /* 0x000fe40000000f00 */
[----:B------:R-:W-:Y:S02]  /*7600*/  F2FP.BF16.F32.PACK_AB R113, R157, R155 ;  /* 0x0000009b9d71723e */ /* 0x000fe400000010ff */
[----:B------:R-:W-:Y:S02]  /*7610*/  F2FP.BF16.F32.PACK_AB R114, R117, R116 ;  /* 0x000000747572723e */ /* 0x000fe400000010ff */
[----:B------:R-:W-:Y:S02]  /*7620*/  F2FP.BF16.F32.PACK_AB R115, R159, R158 ;  /* 0x0000009e9f73723e */ /* 0x000fe400000010ff */
[----:B------:R-:W-:-:S02]  /*7630*/  F2FP.BF16.F32.PACK_AB R120, R121, R120 ;  /* 0x000000787978723e */ /* 0x000fc400000010ff */
[----:B------:R-:W-:Y:S01]  /*7640*/  F2FP.BF16.F32.PACK_AB R128, R129, R128 ;  /* 0x000000808180723e */ /* 0x000fe200000010ff */
        /* <DEDUP_REMOVED lines=8> */
[----:B------:R-:W-:Y:S02]  /*76d0*/  F2FP.BF16.F32.PACK_AB R130, R133, R132 ;  /* 0x000000848582723e */ /* 0x000fe400000010ff */
        /* <DEDUP_REMOVED lines=11> */
[----:B------:R-:W-:Y:S01]  /*7790*/  F2FP.BF16.F32.PACK_AB R147, R0, R150 ;  /* 0x000000960093723e */ /* 0x000fe200000010ff */
[----:B------:R-:W-:Y:S01]  /*77a0*/  UISETP.NE.U32.AND UP1, UPT, UR8, URZ, UPT ;  /* 0x0000003f0800728c */ /* 0x000fe2000bf25070 */
[----:B------:R-:W-:-:S03]  /*77b0*/  PLOP3.LUT P0, PT, PT, PT, UP0, 0x80, 0x0 ;  /* 0x000000000000781c */ /* 0x000fc60003f0f008 */
[----:B------:R3:W-:Y:S01]  /*77c0*/  STSM.16.M88.4 [R28], R144 ;  /* 0x000000901c007844 */ /* 0x0007e20000000200 */
[----:B------:R-:W-:Y:S01]  /*77d0*/  BAR.SYNC.DEFER_BLOCKING 0x1, 0x100 ;  /* 0x0044000000007b1d */ /* 0x000fe20000010000 */
[----:B------:R-:W-:-:S06]  /*77e0*/  UISETP.NE.AND.EX UP1, UPT, UR9, URZ, UPT, UP1 ;  /* 0x0000003f0900728c */ /* 0x000fcc000bf25310 */
[----:B------:R-:W-:-:S05]  /*77f0*/  PLOP3.LUT P6, PT, PT, PT, UP1, 0x80, 0x0 ;  /* 0x000000000000781c */ /* 0x000fca0003fcf018 */
[----:B------:R-:W-:-:S04]  /*7800*/  @UP1 UIADD3 UR8, UP2, UR10, UR8, URZ ;  /* 0x000000080a081290 */ /* 0x000fc8000ff5e03f */
[----:B------:R-:W-:Y:S01]  /*7810*/  @UP1 UIADD3.X UR9, UR11, UR9, URZ, UP2, !UPT ;  /* 0x000000090b091290 */ /* 0x000fe200097fe43f */
[----:B------:R-:W-:Y:S01]  /*7820*/  ULDC UR4, c[0x0][0xa88] ;  /* 0x0002a20000047ab9 */ /* 0x000fe20000000800 */
[----:B-1----:R-:W-:Y:S02]  /*7830*/  IMAD.U32 R10, RZ, RZ, UR8 ;  /* 0x00000008ff0a7e24 */ /* 0x002fe4000f8e00ff */
[----:B------:R-:W-:Y:S01]  /*7840*/  IMAD.U32 R0, RZ, RZ, UR4 ;  /* 0x00000004ff007e24 */ /* 0x000fe2000f8e00ff */
[----:B------:R-:W4:Y:S01]  /*7850*/  @P0 LDG.E R6, desc[UR50][R4.64] ;  /* 0x0000003204060981 */ /* 0x000f22000c1e1900 */
[----:B------:R-:W-:Y:S02]  /*7860*/  IMAD.U32 R11, RZ, RZ, UR9 ;  /* 0x00000009ff0b7e24 */ /* 0x000fe4000f8e00ff */
[----:B------:R-:W-:-:S03]  /*7870*/  IMAD R7, R191, 0x40, R2 ;  /* 0x00000040bf077824 */ /* 0x000fc600078e0202 */
[----:B------:R1:W5:Y:S01]  /*7880*/  @P6 LDG.E R0, desc[UR50][R10.64] ;  /* 0x000000320a006981 */ /* 0x000362000c1e1900 */
[----:B------:R-:W-:-:S03]  /*7890*/  IMAD.WIDE R174, R7, 0x2, R174 ;  /* 0x0000000207ae7825 */ /* 0x000fc600078e02ae */
[C---:B------:R-:W-:Y:S02]  /*78a0*/  IADD3 R9, P2, R174.reuse, 0x1000, RZ ;  /* 0x00001000ae097810 */ /* 0x040fe40007f5e0ff */
[C---:B0-----:R-:W-:Y:S02]  /*78b0*/  IADD3 R13, P1, R174.reuse, 0x2000, RZ ;  /* 0x00002000ae0d7810 */ /* 0x041fe40007f3e0ff */
[----:B------:R-:W-:Y:S02]  /*78c0*/  P2R R7, PR, RZ, 0x4 ;  /* 0x00000004ff077803 */ /* 0x000fe40000000000 */
[C---:B--2---:R-:W-:Y:S02]  /*78d0*/  IADD3 R25, P2, R174.reuse, 0x3000, RZ ;  /* 0x00003000ae197810 */ /* 0x044fe40007f5e0ff */
[C---:B------:R-:W-:Y:S02]  /*78e0*/  IADD3 R29, P3, R174.reuse, 0x4000, RZ ;  /* 0x00004000ae1d7810 */ /* 0x040fe40007f7e0ff */
[----:B------:R-:W-:-:S02]  /*78f0*/  IADD3 R33, P4, R174, 0x5000, RZ ;  /* 0x00005000ae217810 */ /* 0x000fc40007f9e0ff */
[----:B------:R-:W-:Y:S02]  /*7900*/  IADD3 R37, P5, R174, 0x6000, RZ ;  /* 0x00006000ae257810 */ /* 0x000fe40007fbe0ff */
[----:B------:R-:W-:Y:S02]  /*7910*/  LOP3.LUT R8, R9, 0x380, RZ, 0xc0, !PT ;  /* 0x0000038009087812 */ /* 0x000fe400078ec0ff */
[----:B------:R-:W-:Y:S02]  /*7920*/  LOP3.LUT R12, R13, 0x380, RZ, 0xc0, !PT ;  /* 0x000003800d0c7812 */ /* 0x000fe400078ec0ff */
[----:B------:R-:W-:Y:S02]  /*7930*/  LOP3.LUT R24, R25, 0x380, RZ, 0xc0, !PT ;  /* 0x0000038019187812 */ /* 0x000fe400078ec0ff */
[----:B---3--:R-:W-:Y:S02]  /*7940*/  LOP3.LUT R28, R29, 0x380, RZ, 0xc0, !PT ;  /* 0x000003801d1c7812 */ /* 0x008fe400078ec0ff */
[----:B------:R-:W-:-:S02]  /*7950*/  LOP3.LUT R32, R33, 0x380, RZ, 0xc0, !PT ;  /* 0x0000038021207812 */ /* 0x000fc400078ec0ff */
[----:B------:R-:W-:Y:S01]  /*7960*/  LOP3.LUT R36, R37, 0x380, RZ, 0xc0, !PT ;  /* 0x0000038025247812 */ /* 0x000fe200078ec0ff */
[----:B------:R-:W-:Y:S01]  /*7970*/  UMOV UR4, URZ ;  /* 0x0000003f00047c82 */ /* 0x000fe20008000000 */
[----:B------:R-:W-:Y:S02]  /*7980*/  SHF.R.U64 R8, R8, 0x3, RZ ;  /* 0x0000000308087819 */ /* 0x000fe400000012ff */
[----:B------:R-:W-:Y:S02]  /*7990*/  SHF.R.U64 R12, R12, 0x3, RZ ;  /* 0x000000030c0c7819 */ /* 0x000fe400000012ff */
[----:B------:R-:W-:Y:S02]  /*79a0*/  SHF.R.U64 R24, R24, 0x3, RZ ;  /* 0x0000000318187819 */ /* 0x000fe400000012ff */
[----:B------:R-:W-:Y:S02]  /*79b0*/  SHF.R.U64 R28, R28, 0x3, RZ ;  /* 0x000000031c1c7819 */ /* 0x000fe400000012ff */
[----:B------:R-:W-:-:S02]  /*79c0*/  SHF.R.U64 R32, R32, 0x3, RZ ;  /* 0x0000000320207819 */ /* 0x000fc400000012ff */
[----:B------:R-:W-:Y:S02]  /*79d0*/  SHF.R.U64 R36, R36, 0x3, RZ ;  /* 0x0000000324247819 */ /* 0x000fe400000012ff */
[----:B------:R-:W-:Y:S02]  /*79e0*/  LOP3.LUT R8, R8, R9, RZ, 0x3c, !PT ;  /* 0x0000000908087212 */ /* 0x000fe400078e3cff */
[----:B------:R-:W-:Y:S02]  /*79f0*/  LOP3.LUT R12, R12, R13, RZ, 0x3c, !PT ;  /* 0x0000000d0c0c7212 */ /* 0x000fe400078e3cff */
[----:B------:R-:W-:Y:S02]  /*7a00*/  LOP3.LUT R24, R24, R25, RZ, 0x3c, !PT ;  /* 0x0000001918187212 */ /* 0x000fe400078e3cff */
[----:B------:R-:W-:Y:S02]  /*7a10*/  LOP3.LUT R28, R28, R29, RZ, 0x3c, !PT ;  /* 0x0000001d1c1c7212 */ /* 0x000fe400078e3cff */
[----:B------:R-:W-:-:S02]  /*7a20*/  LOP3.LUT R32, R32, R33, RZ, 0x3c, !PT ;  /* 0x0000002120207212 */ /* 0x000fc400078e3cff */
[----:B------:R-:W-:Y:S02]  /*7a30*/  LOP3.LUT R36, R36, R37, RZ, 0x3c, !PT ;  /* 0x0000002524247212 */ /* 0x000fe400078e3cff */
[----:B----4-:R-:W-:Y:S01]  /*7a40*/  @P0 R2UR UR4, R6 ;  /* 0x00000000060402ca */ /* 0x010fe200000e0000 */
[----:B-1----:R-:W-:-:S14]  /*7a50*/  @P6 BRA `(.L_x_389) ;  /* 0x0000000000106947 */ /* 0x002fdc0003800000 */
[----:B------:R-:W-:Y:S05]  /*7a60*/  @!P0 BRA `(.L_x_389) ;  /* 0x00000000000c8947 */ /* 0x000fea0003800000 */
[----:B------:R-:W2:Y:S04]  /*7a70*/  LDG.E R3, desc[UR50][R4.64] ;  /* 0x0000003204037981 */ /* 0x000ea8000c1e1900 */
[----:B-----5:R-:W2:Y:S02]  /*7a80*/  LDG.E R0, desc[UR50][R4.64+0x4] ;  /* 0x0000043204007981 */ /* 0x020ea4000c1e1900 */
[----:B--2---:R-:W-:-:S07]  /*7a90*/  IADD3 R0, -R3, R0, RZ ;  /* 0x0000000003007210 */ /* 0x004fce0007ffe1ff */
.L_x_389:
[----:B------:R-:W0:Y:S01]  /*7aa0*/  SHFL.IDX PT, R3, R192, RZ, 0x1f ;  /* 0x00001fffc0037589 */ /* 0x000e2200000e0000 */
[----:B------:R-:W-:Y:S01]  /*7ab0*/  ISETP.NE.AND P6, PT, R7, RZ, PT ;  /* 0x000000ff0700720c */ /* 0x000fe20003fc5270 */
[--C-:B------:R-:W-:Y:S01]  /*7ac0*/  IMAD.X R13, RZ, RZ, R175.reuse, P1 ;  /* 0x000000ffff0d7224 */ /* 0x100fe200008e06af */
[C---:B------:R-:W-:Y:S01]  /*7ad0*/  IADD3 R41, P0, R174.reuse, 0x7000, RZ ;  /* 0x00007000ae297810 */ /* 0x040fe20007f1e0ff */
[--C-:B------:R-:W-:Y:S01]  /*7ae0*/  IMAD.X R25, RZ, RZ, R175.reuse, P2 ;  /* 0x000000ffff197224 */ /* 0x100fe200010e06af */
[C---:B------:R-:W-:Y:S01]  /*7af0*/  IADD3 R49, P1, R174.reuse, 0x9000, RZ ;  /* 0x00009000ae317810 */ /* 0x040fe20007f3e0ff */
[--C-:B------:R-:W-:Y:S01]  /*7b00*/  IMAD.X R9, RZ, RZ, R175.reuse, P6 ;  /* 0x000000ffff097224 */ /* 0x100fe200030e06af */
[----:B------:R-:W-:Y:S01]  /*7b10*/  IADD3 R45, P6, R174, 0x8000, RZ ;  /* 0x00008000ae2d7810 */ /* 0x000fe20007fde0ff */
[--C-:B------:R-:W-:Y:S01]  /*7b20*/  IMAD.X R29, RZ, RZ, R175.reuse, P3 ;  /* 0x000000ffff1d7224 */ /* 0x100fe200018e06af */
[----:B------:R-:W-:Y:S01]  /*7b30*/  LOP3.LUT R40, R41, 0x380, RZ, 0xc0, !PT ;  /* 0x0000038029287812 */ /* 0x000fe200078ec0ff */
[--C-:B------:R-:W-:Y:S01]  /*7b40*/  IMAD.X R33, RZ, RZ, R175.reuse, P4 ;  /* 0x000000ffff217224 */ /* 0x100fe200020e06af */
[----:B------:R-:W-:Y:S01]  /*7b50*/  LOP3.LUT R44, R45, 0x380, RZ, 0xc0, !PT ;  /* 0x000003802d2c7812 */ /* 0x000fe200078ec0ff */
[--C-:B------:R-:W-:Y:S01]  /*7b60*/  IMAD.X R37, RZ, RZ, R175.reuse, P5 ;  /* 0x000000ffff257224 */ /* 0x100fe200028e06af */
[----:B------:R-:W-:Y:S01]  /*7b70*/  LOP3.LUT R48, R49, 0x380, RZ, 0xc0, !PT ;  /* 0x0000038031307812 */ /* 0x000fe200078ec0ff */
[----:B------:R-:W-:Y:S01]  /*7b80*/  USHF.R.S32.HI UR14, URZ, 0x1f, UR4 ;  /* 0x0000001f3f0e7899 */ /* 0x000fe20008011404 */
[----:B------:R-:W-:Y:S01]  /*7b90*/  SHF.R.U64 R44, R44, 0x3, RZ ;  /* 0x000000032c2c7819 */ /* 0x000fe200000012ff */
[----:B------:R-:W-:Y:S01]  /*7ba0*/  USHF.R.S32.HI UR15, URZ, 0x1f, UR45 ;  /* 0x0000001f3f0f7899 */ /* 0x000fe2000801142d */
[----:B------:R-:W-:Y:S01]  /*7bb0*/  SHF.R.U64 R40, R40, 0x3, RZ ;  /* 0x0000000328287819 */ /* 0x000fe200000012ff */
[----:B------:R-:W-:Y:S01]  /*7bc0*/  USEL UR42, UR42, URZ, !UP0 ;  /* 0x0000003f2a2a7287 */ /* 0x000fe2000c000000 */
[----:B------:R-:W-:Y:S01]  /*7bd0*/  SHF.R.U64 R48, R48, 0x3, RZ ;  /* 0x0000000330307819 */ /* 0x000fe200000012ff */
[----:B------:R-:W-:Y:S01]  /*7be0*/  USEL UR43, UR43, URZ, !UP0 ;  /* 0x0000003f2b2b7287 */ /* 0x000fe2000c000000 */
[----:B------:R-:W-:Y:S01]  /*7bf0*/  LOP3.LUT R44, R44, R45, RZ, 0x3c, !PT ;  /* 0x0000002d2c2c7212 */ /* 0x000fe200078e3cff */
[--C-:B------:R-:W-:Y:S01]  /*7c00*/  IMAD.X R45, RZ, RZ, R175.reuse, P6 ;  /* 0x000000ffff2d7224 */ /* 0x100fe200030e06af */
[----:B------:R-:W-:Y:S01]  /*7c10*/  LOP3.LUT R40, R40, R41, RZ, 0x3c, !PT ;  /* 0x0000002928287212 */ /* 0x000fe200078e3cff */
[----:B------:R-:W-:Y:S01]  /*7c20*/  IMAD.X R41, RZ, RZ, R175, P0 ;  /* 0x000000ffff297224 */ /* 0x000fe200000e06af */
[----:B0-----:R-:W-:-:S02]  /*7c30*/  ISETP.NE.AND P6, PT, R3, RZ, PT ;  /* 0x000000ff0300720c */ /* 0x001fc40003fc5270 */
[----:B------:R-:W-:Y:S01]  /*7c40*/  LOP3.LUT R48, R48, R49, RZ, 0x3c, !PT ;  /* 0x0000003130307212 */ /* 0x000fe200078e3cff */
[----:B------:R-:W-:Y:S01]  /*7c50*/  IMAD.X R49, RZ, RZ, R175, P1 ;  /* 0x000000ffff317224 */ /* 0x000fe200008e06af */
[C---:B------:R-:W-:Y:S02]  /*7c60*/  IADD3 R57, P2, R174.reuse, 0xa000, RZ ;  /* 0x0000a000ae397810 */ /* 0x040fe40007f5e0ff */
[C---:B------:R-:W-:Y:S02]  /*7c70*/  IADD3 R53, P3, R174.reuse, 0xb000, RZ ;  /* 0x0000b000ae357810 */ /* 0x040fe40007f7e0ff */
[C---:B------:R-:W-:Y:S02]  /*7c80*/  IADD3 R65, P4, R174.reuse, 0xc000, RZ ;  /* 0x0000c000ae417810 */ /* 0x040fe40007f9e0ff */
[C---:B------:R-:W-:Y:S02]  /*7c90*/  IADD3 R61, P5, R174.reuse, 0xd000, RZ ;  /* 0x0000d000ae3d7810 */ /* 0x040fe40007fbe0ff */
[----:B------:R-:W-:-:S02]  /*7ca0*/  IADD3 R73, P0, R174, 0xe000, RZ ;  /* 0x0000e000ae497810 */ /* 0x000fc40007f1e0ff */
[----:B------:R-:W-:Y:S02]  /*7cb0*/  IADD3 R4, P1, R174, 0xf000, RZ ;  /* 0x0000f000ae047810 */ /* 0x000fe40007f3e0ff */
[----:B------:R-:W-:Y:S02]  /*7cc0*/  LOP3.LUT R56, R57, 0x380, RZ, 0xc0, !PT ;  /* 0x0000038039387812 */ /* 0x000fe400078ec0ff */
[----:B------:R-:W-:Y:S01]  /*7cd0*/  LOP3.LUT R52, R53, 0x380, RZ, 0xc0, !PT ;  /* 0x0000038035347812 */ /* 0x000fe200078ec0ff */
[----:B------:R-:W-:Y:S01]  /*7ce0*/  IMAD.X R69, RZ, RZ, R175, P1 ;  /* 0x000000ffff457224 */ /* 0x000fe200008e06af */
[----:B------:R-:W-:Y:S02]  /*7cf0*/  LOP3.LUT R64, R65, 0x380, RZ, 0xc0, !PT ;  /* 0x0000038041407812 */ /* 0x000fe400078ec0ff */
[----:B------:R-:W-:Y:S02]  /*7d00*/  LOP3.LUT R60, R61, 0x380, RZ, 0xc0, !PT ;  /* 0x000003803d3c7812 */ /* 0x000fe400078ec0ff */
[----:B------:R-:W-:-:S02]  /*7d10*/  LOP3.LUT R72, R73, 0x380, RZ, 0xc0, !PT ;  /* 0x0000038049487812 */ /* 0x000fc400078ec0ff */
[----:B------:R-:W-:Y:S02]  /*7d20*/  LOP3.LUT R5, R174, 0x380, RZ, 0xc0, !PT ;  /* 0x00000380ae057812 */ /* 0x000fe400078ec0ff */
        /* <DEDUP_REMOVED lines=8> */
[----:B------:R-:W-:Y:S02]  /*7db0*/  LOP3.LUT R56, R56, R57, RZ, 0x3c, !PT ;  /* 0x0000003938387212 */ /* 0x000fe400078e3cff */
        /* <DEDUP_REMOVED lines=8> */
[----:B------:R-:W-:-:S02]  /*7e40*/  IADD3.X R57, RZ, R175, RZ, P2, !PT ;  /* 0x000000afff397210 */ /* 0x000fc400017fe4ff */
[----:B------:R-:W-:Y:S02]  /*7e50*/  LOP3.LUT R174, R5, R174, RZ, 0x3c, !PT ;  /* 0x000000ae05ae7212 */ /* 0x000fe400078e3cff */
[----:B------:R-:W-:Y:S01]  /*7e60*/  LOP3.LUT R68, R3, R4, RZ, 0x3c, !PT ;  /* 0x0000000403447212 */ /* 0x000fe200078e3cff */
[----:B------:R-:W-:Y:S06]  /*7e70*/  @P6 BRA `(.L_x_390) ;  /* 0x0000000000c46947 */ /* 0x000fec0003800000 */
[----:B------:R-:W0:Y:S01]  /*7e80*/  LDC R11, c[0x0][0xbe8] ;  /* 0x0002fa00ff0b7b82 */ /* 0x000e220000000800 */
[----:B------:R-:W-:Y:S01]  /*7e90*/  IMAD.U32 R10, RZ, RZ, UR44 ;  /* 0x0000002cff0a7e24 */ /* 0x000fe2000f8e00ff */
[----:B------:R-:W-:Y:S01]  /*7ea0*/  ULDC.64 UR12, c[0x0][0xb90] ;  /* 0x0002e400000c7ab9 */ /* 0x000fe20000000a00 */
[----:B------:R-:W-:Y:S01]  /*7eb0*/  UMOV UR8, UR4 ;  /* 0x0000000400087c82 */ /* 0x000fe20008000000 */
[----:B------:R-:W-:Y:S01]  /*7ec0*/  UIMAD UR10, UR15, UR12, URZ ;  /* 0x0000000c0f0a72a4 */ /* 0x000fe2000f8e023f */
[----:B------:R-:W-:Y:S01]  /*7ed0*/  IMAD R10, R10, 0x40, R195 ;  /* 0x000000400a0a7824 */ /* 0x000fe200078e02c3 */
[----:B------:R-:W-:Y:S01]  /*7ee0*/  UMOV UR9, UR14 ;  /* 0x0000000e00097c82 */ /* 0x000fe20008000000 */
[----:B------:R-:W-:Y:S01]  /*7ef0*/  IMAD.U32 R15, RZ, RZ, UR44 ;  /* 0x0000002cff0f7e24 */ /* 0x000fe2000f8e00ff */
[----:B------:R-:W-:Y:S01]  /*7f00*/  UIMAD.WIDE.U32 UR8, UR45, UR12, UR8 ;  /* 0x0000000c2d0872a5 */ /* 0x000fe2000f8e0008 */
[----:B------:R-:W-:Y:S01]  /*7f10*/  IMAD.MOV.U32 R4, RZ, RZ, R10 ;  /* 0x000000ffff047224 */ /* 0x000fe200078e000a */
[----:B------:R-:W-:Y:S01]  /*7f20*/  UIMAD UR10, UR45, UR13, UR10 ;  /* 0x0000000d2d0a72a4 */ /* 0x000fe2000f8e020a */
[----:B------:R-:W-:-:S02]  /*7f30*/  IMAD.MOV R30, RZ, RZ, -R18 ;  /* 0x000000ffff1e7224 */ /* 0x000fc400078e0a12 */
[----:B------:R-:W-:Y:S01]  /*7f40*/  ULDC.64 UR12, c[0x0][0xb98] ;  /* 0x0002e600000c7ab9 */ /* 0x000fe20000000a00 */
[----:B------:R-:W-:Y:S01]  /*7f50*/  UIADD3 UR9, UR9, UR10, URZ ;  /* 0x0000000a09097290 */ /* 0x000fe2000fffe03f */
[----:B------:R-:W-:Y:S01]  /*7f60*/  IMAD R15, R15, 0x40, R16 ;  /* 0x000000400f0f7824 */ /* 0x000fe200078e0210 */
[----:B------:R-:W-:Y:S02]  /*7f70*/  UIMAD UR11, UR43, UR12, URZ ;  /* 0x0000000c2b0b72a4 */ /* 0x000fe4000f8e023f */
[----:B------:R-:W-:Y:S02]  /*7f80*/  UIMAD.WIDE.U32 UR8, UR42, UR12, UR8 ;  /* 0x0000000c2a0872a5 */ /* 0x000fe4000f8e0008 */
[----:B------:R-:W-:Y:S01]  /*7f90*/  UIMAD UR11, UR42, UR13, UR11 ;  /* 0x0000000d2a0b72a4 */ /* 0x000fe2000f8e020b */
[----:B0-----:R-:W-:Y:S01]  /*7fa0*/  ISETP.NE.AND P0, PT, R11, 0x1, PT ;  /* 0x000000010b00780c */ /* 0x001fe20003f05270 */
[----:B-----5:R-:W-:-:S12]  /*7fb0*/  IMAD R26, R0, R11, RZ ;  /* 0x0000000b001a7224 */ /* 0x020fd800078e02ff */
[----:B------:R-:W0:Y:S08]  /*7fc0*/  @P0 LDC R3, c[0x0][0xbec] ;  /* 0x0002fb00ff030b82 */ /* 0x000e300000000800 */
[----:B------:R-:W1:Y:S01]  /*7fd0*/  @P0 LDC R6, c[0x0][0xbf0] ;  /* 0x0002fc00ff060b82 */ /* 0x000e620000000800 */
[----:B0-----:R-:W-:-:S05]  /*7fe0*/  @P0 IMAD.HI.U32 R3, R10, R3, RZ ;  /* 0x000000030a030227 */ /* 0x001fca00078e00ff */
[----:B-1----:R-:W-:-:S04]  /*7ff0*/  @P0 SHF.R.U32.HI R4, RZ, R6, R3 ;  /* 0x00000006ff040219 */ /* 0x002fc80000011603 */
[--C-:B------:R-:W-:Y:S01]  /*8000*/  SHF.R.S32.HI R5, RZ, 0x1f, R4.reuse ;  /* 0x0000001fff057819 */ /* 0x100fe20000011404 */
[----:B------:R-:W-:Y:S01]  /*8010*/  IMAD.MOV R6, RZ, RZ, -R4 ;  /* 0x000000ffff067224 */ /* 0x000fe200078e0a04 */
[----:B------:R-:W-:-:S03]  /*8020*/  IADD3 R4, P0, R4, UR8, RZ ;  /* 0x0000000804047c10 */ /* 0x000fc6000ff1e0ff */
[----:B------:R-:W-:Y:S01]  /*8030*/  IMAD R3, R11, R6, R10 ;  /* 0x000000060b037224 */ /* 0x000fe200078e020a */
[----:B------:R-:W-:-:S04]  /*8040*/  MOV R10, UR11 ;  /* 0x0000000b000a7c02 */ /* 0x000fc80008000f00 */
[----:B------:R-:W-:Y:S02]  /*8050*/  SHF.R.S32.HI R6, RZ, 0x1f, R3 ;  /* 0x0000001fff067819 */ /* 0x000fe40000011403 */
[----:B------:R-:W-:Y:S01]  /*8060*/  IADD3.X R5, R5, UR9, R10, P0, !PT ;  /* 0x0000000905057c10 */ /* 0x000fe200087fe40a */
[----:B------:R-:W-:Y:S02]  /*8070*/  ULDC.64 UR8, c[0x0][0xb88] ;  /* 0x0002e20000087ab9 */ /* 0x000fe40000000a00 */
[----:B------:R-:W-:Y:S02]  /*8080*/  IMAD R6, R6, UR8, RZ ;  /* 0x0000000806067c24 */ /* 0x000fe4000f8e02ff */
[----:B------:R-:W-:-:S04]  /*8090*/  IMAD.WIDE.U32 R4, R3, UR8, R4 ;  /* 0x0000000803047c25 */ /* 0x000fc8000f8e0004 */
[----:B------:R-:W-:Y:S01]  /*80a0*/  IMAD R3, R3, UR9, R6 ;  /* 0x0000000903037c24 */ /* 0x000fe2000f8e0206 */
[----:B------:R-:W-:Y:S02]  /*80b0*/  ULDC.64 UR8, c[0x0][0xb50] ;  /* 0x0002d40000087ab9 */ /* 0x000fe40000000a00 */
[----:B------:R-:W-:Y:S01]  /*80c0*/  LEA R10, P0, R4, UR8, 0x2 ;  /* 0x00000008040a7c11 */ /* 0x000fe2000f8010ff */
[----:B------:R-:W-:-:S04]  /*80d0*/  IMAD.IADD R3, R5, 0x1, R3 ;  /* 0x0000000105037824 */ /* 0x000fc800078e0203 */
[----:B------:R-:W-:Y:S01]  /*80e0*/  SHFL.IDX PT, R6, R10, 0x1, 0x1c1f ;  /* 0x003c1f000a067f89 */ /* 0x000fe200000e0000 */
[----:B------:R-:W-:Y:S01]  /*80f0*/  LEA.HI.X R14, R4, UR9, R3, 0x2, P0 ;  /* 0x00000009040e7c11 */ /* 0x000fe200080f1403 */
[----:B------:R-:W-:Y:S01]  /*8100*/  VIADD R3, R15, 0x8 ;  /* 0x000000080f037836 */ /* 0x000fe20000000000 */
[----:B------:R-:W-:Y:S01]  /*8110*/  ISETP.NE.AND P0, PT, R17, R30, PT ;  /* 0x0000001e1100720c */ /* 0x000fe20003f05270 */
[----:B------:R-:W-:Y:S03]  /*8120*/  SHFL.IDX PT, R4, R10, RZ, 0x1c1f ;  /* 0x001c1fff0a047589 */ /* 0x000fe600000e0000 */
[-C--:B------:R-:W-:Y:S01]  /*8130*/  ISETP.GE.OR P1, PT, R15, R26.reuse, P0 ;  /* 0x0000001a0f00720c */ /* 0x080fe20000726670 */
[----:B------:R-:W0:Y:S01]  /*8140*/  SHFL.IDX PT, R5, R14, RZ, 0x1c1f ;  /* 0x001c1fff0e057589 */ /* 0x000e2200000e0000 */
[----:B------:R-:W-:-:S03]  /*8150*/  ISETP.GE.OR P0, PT, R3, R26, P0 ;  /* 0x0000001a0300720c */ /* 0x000fc60000706670 */
[----:B------:R-:W1:Y:S08]  /*8160*/  SHFL.IDX PT, R7, R14, 0x1, 0x1c1f ;  /* 0x003c1f000e077f89 */ /* 0x000e7000000e0000 */
[----:B0-----:R0:W-:Y:S04]  /*8170*/  @!P1 ST.E desc[UR50][R4.64], R21 ;  /* 0x0000001504009985 */ /* 0x0011e8000c101932 */
[----:B-1----:R0:W-:Y:S02]  /*8180*/  @!P0 ST.E desc[UR50][R6.64], R20 ;  /* 0x0000001406008985 */ /* 0x0021e4000c101932 */
.L_x_390:
[----:B------:R-:W1:Y:S01]  /*8190*/  LDC R81, c[0x0][0xbe8] ;  /* 0x0002fa00ff517b82 */ /* 0x000e620000000800 */
[----:B------:R-:W-:Y:S01]  /*81a0*/  ULDC UR16, c[0x0][0xac8] ;  /* 0x0002b20000107ab9 */ /* 0x000fe20000000800 */
[----:B------:R-:W-:Y:S01]  /*81b0*/  ULDC.64 UR12, c[0x0][0xaa0] ;  /* 0x0002a800000c7ab9 */ /* 0x000fe20000000a00 */
[----:B------:R-:W-:Y:S01]  /*81c0*/  ISETP.GE.AND P0, PT, R189, UR16, PT ;  /* 0x00000010bd007c0c */ /* 0x000fe2000bf06270 */
[----:B0-----:R0:W5:Y:S03]  /*81d0*/  LD.E.128 R4, desc[UR50][R174.64] ;  /* 0x00000032ae047980 */ /* 0x001166000c101d00 */
[----:B------:R-:W-:Y:S01]  /*81e0*/  SEL R20, RZ, 0xffffffff, P0 ;  /* 0xffffffffff147807 */ /* 0x000fe20000000000 */
[----:B------:R-:W5:Y:S01]  /*81f0*/  LD.E.128 R8, desc[UR50][R8.64] ;  /* 0x0000003208087980 */ /* 0x000f62000c101d00 */
[----:B------:R-:W-:-:S03]  /*8200*/  ISETP.GE.AND P0, PT, R188, UR16, PT ;  /* 0x00000010bc007c0c */ /* 0x000fc6000bf06270 */
[----:B------:R-:W5:Y:S04]  /*8210*/  LD.E.128 R12, desc[UR50][R12.64] ;  /* 0x000000320c0c7980 */ /* 0x000f68000c101d00 */
[----:B------:R-:W5:Y:S04]  /*8220*/  LD.E.128 R24, desc[UR50][R24.64] ;  /* 0x0000003218187980 */ /* 0x000f68000c101d00 */
[----:B------:R-:W5:Y:S01]  /*8230*/  LD.E.128 R28, desc[UR50][R28.64] ;  /* 0x000000321c1c7980 */ /* 0x000f62000c101d00 */
[----:B-1----:R-:W-:Y:S01]  /*8240*/  ISETP.NE.AND P2, PT, R81, 0x1, PT ;  /* 0x000000015100780c */ /* 0x002fe20003f45270 */
[----:B------:R-:W-:Y:S01]  /*8250*/  IMAD.SHL.U32 R76, R20, 0x2, RZ ;  /* 0x00000002144c7824 */ /* 0x000fe200078e00ff */
[----:B------:R-:W-:Y:S01]  /*8260*/  ISETP.GE.AND P1, PT, R2, UR16, PT ;  /* 0x0000001002007c0c */ /* 0x000fe2000bf26270 */
[----:B------:R-:W5:Y:S01]  /*8270*/  LD.E.128 R32, desc[UR50][R32.64] ;  /* 0x0000003220207980 */ /* 0x000f62000c101d00 */
[----:B------:R-:W-:-:S02]  /*8280*/  SEL R20, RZ, 0xffffffff, P0 ;  /* 0xffffffffff147807 */ /* 0x000fc40000000000 */
[----:B------:R-:W-:Y:S01]  /*8290*/  SEL R3, RZ, 0x1, P1 ;  /* 0x00000001ff037807 */ /* 0x000fe20000800000 */
[----:B------:R-:W5:Y:S04]  /*82a0*/  LD.E.128 R36, desc[UR50][R36.64] ;  /* 0x0000003224247980 */ /* 0x000f68000c101d00 */
[----:B------:R-:W5:Y:S02]  /*82b0*/  LD.E.128 R40, desc[UR50][R40.64] ;  /* 0x0000003228287980 */ /* 0x000f64000c101d00 */
[----:B------:R-:W1:Y:S01]  /*82c0*/  @P2 LDC R77, c[0x0][0xbec] ;  /* 0x0002fb00ff4d2b82 */ /* 0x000e620000000800 */
[----:B------:R-:W-:Y:S01]  /*82d0*/  IMAD.SHL.U32 R20, R20, 0x4, RZ ;  /* 0x0000000414147824 */ /* 0x000fe200078e00ff */
[----:B------:R-:W-:Y:S01]  /*82e0*/  UIMAD UR10, UR14, UR12, URZ ;  /* 0x0000000c0e0a72a4 */ /* 0x000fe2000f8e023f */
[----:B------:R-:W5:Y:S04]  /*82f0*/  LD.E.128 R44, desc[UR50][R44.64] ;  /* 0x000000322c2c7980 */ /* 0x000f68000c101d00 */
[----:B------:R-:W5:Y:S01]  /*8300*/  LD.E.128 R48, desc[UR50][R48.64] ;  /* 0x0000003230307980 */ /* 0x000f62000c101d00 */
[----:B------:R-:W2:Y:S01]  /*8310*/  @P2 LDC R79, c[0x0][0xbf0] ;  /* 0x0002fc00ff4f2b82 */ /* 0x000ea20000000800 */
[----:B------:R-:W-:-:S02]  /*8320*/  LOP3.LUT R3, R76, 0x2, R3, 0xe2, !PT ;  /* 0x000000024c037812 */ /* 0x000fc400078ee203 */
[----:B------:R-:W-:Y:S01]  /*8330*/  ISETP.GE.AND P0, PT, R187, UR16, PT ;  /* 0x00000010bb007c0c */ /* 0x000fe2000bf06270 */
[----:B------:R-:W-:Y:S01]  /*8340*/  UIMAD.WIDE.U32 UR8, UR4, UR12, URZ ;  /* 0x0000000c040872a5 */ /* 0x000fe2000f8e003f */
[----:B------:R-:W-:Y:S01]  /*8350*/  LOP3.LUT R20, R20, 0x4, R3, 0xe2, !PT ;  /* 0x0000000414147812 */ /* 0x000fe200078ee203 */
[----:B------:R-:W-:Y:S01]  /*8360*/  UIMAD UR10, UR4, UR13, UR10 ;  /* 0x0000000d040a72a4 */ /* 0x000fe2000f8e020a */
[----:B------:R-:W-:Y:S01]  /*8370*/  SEL R21, RZ, 0xffffffff, P0 ;  /* 0xffffffffff157807 */ /* 0x000fe20000000000 */
[----:B------:R-:W-:Y:S01]  /*8380*/  IMAD R3, R190, 0x20, R191 ;  /* 0x00000020be037824 */ /* 0x000fe200078e02bf */
[----:B------:R-:W-:Y:S01]  /*8390*/  ULDC.64 UR12, c[0x0][0xae8] ;  /* 0x0002ba00000c7ab9 */ /* 0x000fe20000000a00 */
[----:B------:R-:W-:Y:S01]  /*83a0*/  IMAD.U32 R82, RZ, RZ, UR44 ;  /* 0x0000002cff527e24 */ /* 0x000fe2000f8e00ff */
[----:B------:R-:W-:Y:S01]  /*83b0*/  ISETP.GE.AND P0, PT, R186, UR16, PT ;  /* 0x00000010ba007c0c */ /* 0x000fe2000bf06270 */
[----:B------:R-:W-:Y:S01]  /*83c0*/  UIADD3 UR9, UR9, UR10, URZ ;  /* 0x0000000a09097290 */ /* 0x000fe2000fffe03f */
[----:B------:R-:W-:Y:S01]  /*83d0*/  SHF.L.U32 R21, R21, 0x3, RZ ;  /* 0x0000000315157819 */ /* 0x000fe200000006ff */
[----:B------:R-:W-:Y:S01]  /*83e0*/  UIMAD UR4, UR15, UR12, URZ ;  /* 0x0000000c0f0472a4 */ /* 0x000fe2000f8e023f */
[----:B------:R-:W-:Y:S01]  /*83f0*/  IMAD R82, R82, 0x40, R3 ;  /* 0x0000004052527824 */ /* 0x000fe200078e0203 */
[----:B------:R-:W-:Y:S01]  /*8400*/  SEL R3, RZ, 0xffffffff, P0 ;  /* 0xffffffffff037807 */ /* 0x000fe20000000000 */
[----:B------:R-:W-:Y:S01]  /*8410*/  UIMAD.WIDE.U32 UR8, UR45, UR12, UR8 ;  /* 0x0000000c2d0872a5 */ /* 0x000fe2000f8e0008 */
[----:B------:R-:W-:Y:S01]  /*8420*/  LOP3.LUT R21, R21, 0x8, R20, 0xe2, !PT ;  /* 0x0000000815157812 */ /* 0x000fe200078ee214 */
[----:B------:R-:W-:Y:S01]  /*8430*/  UIMAD UR4, UR45, UR13, UR4 ;  /* 0x0000000d2d0472a4 */ /* 0x000fe2000f8e0204 */
[----:B-1----:R-:W-:Y:S01]  /*8440*/  @P2 IMAD.HI.U32 R20, R82, R77, RZ ;  /* 0x0000004d52142227 */ /* 0x002fe200078e00ff */
[----:B------:R-:W-:Y:S01]  /*8450*/  ULDC.64 UR10, c[0x0][0xaf0] ;  /* 0x0002bc00000a7ab9 */ /* 0x000fe20000000a00 */
[----:B------:R-:W5:Y:S01]  /*8460*/  LD.E.128 R56, desc[UR50][R56.64] ;  /* 0x0000003238387980 */ /* 0x000f62000c101d00 */
[----:B------:R-:W-:Y:S01]  /*8470*/  UIMAD UR43, UR43, UR10, URZ ;  /* 0x0000000a2b2b72a4 */ /* 0x000fe2000f8e023f */
[----:B------:R-:W-:Y:S01]  /*8480*/  IMAD.SHL.U32 R76, R3, 0x10, RZ ;  /* 0x00000010034c7824 */ /* 0x000fe200078e00ff */
[----:B------:R-:W-:Y:S01]  /*8490*/  UIADD3 UR9, UR9, UR4, URZ ;  /* 0x0000000409097290 */ /* 0x000fe2000fffe03f */
[----:B------:R-:W-:Y:S01]  /*84a0*/  IMAD.MOV.U32 R3, RZ, RZ, R82 ;  /* 0x000000ffff037224 */ /* 0x000fe200078e0052 */
[----:B--2---:R-:W-:Y:S01]  /*84b0*/  @P2 SHF.R.U32.HI R3, RZ, R79, R20 ;  /* 0x0000004fff032219 */ /* 0x004fe20000011614 */
[----:B------:R-:W-:Y:S01]  /*84c0*/  UIMAD UR4, UR42, UR11, UR43 ;  /* 0x0000000b2a0472a4 */ /* 0x000fe2000f8e022b */
[----:B------:R-:W5:Y:S01]  /*84d0*/  LD.E.128 R52, desc[UR50][R52.64] ;  /* 0x0000003234347980 */ /* 0x000f62000c101d00 */
[----:B------:R-:W-:Y:S01]  /*84e0*/  UIMAD.WIDE.U32 UR42, UR42, UR10, UR8 ;  /* 0x0000000a2a2a72a5 */ /* 0x000fe2000f8e0008 */
[--C-:B------:R-:W-:Y:S01]  /*84f0*/  SHF.R.S32.HI R77, RZ, 0x1f, R3.reuse ;  /* 0x0000001fff4d7819 */ /* 0x100fe20000011403 */
[----:B------:R-:W-:Y:S01]  /*8500*/  IMAD.MOV R79, RZ, RZ, -R3 ;  /* 0x000000ffff4f7224 */ /* 0x000fe200078e0a03 */
[----:B------:R-:W-:Y:S01]  /*8510*/  ISETP.GE.AND P0, PT, R185, UR16, PT ;  /* 0x00000010b9007c0c */ /* 0x000fe2000bf06270 */
[----:B------:R-:W-:Y:S01]  /*8520*/  UIADD3 UR4, UR43, UR4, URZ ;  /* 0x000000042b047290 */ /* 0x000fe2000fffe03f */
[----:B------:R-:W5:Y:S01]  /*8530*/  LD.E.128 R64, desc[UR50][R64.64] ;  /* 0x0000003240407980 */ /* 0x000f62000c101d00 */
[----:B------:R-:W-:Y:S01]  /*8540*/  ULDC.64 UR8, c[0x0][0xae0] ;  /* 0x0002b80000087ab9 */ /* 0x000fe20000000a00 */
[----:B------:R-:W-:Y:S01]  /*8550*/  SEL R78, RZ, 0xffffffff, P0 ;  /* 0xffffffffff4e7807 */ /* 0x000fe20000000000 */
[----:B------:R-:W-:Y:S01]  /*8560*/  IMAD R80, R77, UR8, RZ ;  /* 0x000000084d507c24 */ /* 0x000fe2000f8e02ff */
[----:B------:R-:W-:Y:S01]  /*8570*/  LOP3.LUT R76, R76, 0x10, R21, 0xe2, !PT ;  /* 0x000000104c4c7812 */ /* 0x000fe200078ee215 */
[----:B------:R-:W-:Y:S01]  /*8580*/  IMAD R77, R81, R79, R82 ;  /* 0x0000004f514d7224 */ /* 0x000fe200078e0252 */
[----:B------:R-:W5:Y:S01]  /*8590*/  LD.E.128 R60, desc[UR50][R60.64] ;  /* 0x000000323c3c7980 */ /* 0x000f62000c101d00 */
[----:B------:R-:W-:-:S02]  /*85a0*/  IMAD.U32 R21, RZ, RZ, UR43 ;  /* 0x0000002bff157e24 */ /* 0x000fc4000f8e00ff */
[----:B------:R-:W-:Y:S01]  /*85b0*/  IMAD.U32 R20, RZ, RZ, UR42 ;  /* 0x0000002aff147e24 */ /* 0x000fe2000f8e00ff */
[----:B------:R-:W5:Y:S01]  /*85c0*/  LD.E.128 R72, desc[UR50][R72.64] ;  /* 0x0000003248487980 */ /* 0x000f62000c101d00 */
[----:B------:R-:W-:Y:S02]  /*85d0*/  IMAD.U32 R21, RZ, RZ, UR4 ;  /* 0x00000004ff157e24 */ /* 0x000fe4000f8e00ff */
[----:B------:R-:W-:Y:S01]  /*85e0*/  IMAD.SHL.U32 R83, R78, 0x20, RZ ;  /* 0x000000204e537824 */ /* 0x000fe200078e00ff */
[----:B------:R-:W5:Y:S01]  /*85f0*/  LD.E.128 R68, desc[UR50][R68.64] ;  /* 0x0000003244447980 */ /* 0x000f62000c101d00 */
[----:B------:R-:W-:Y:S01]  /*8600*/  SHF.R.S32.HI R78, RZ, 0x1f, R77 ;  /* 0x0000001fff4e7819 */ /* 0x000fe2000001144d */
[C---:B------:R-:W-:Y:S01]  /*8610*/  IMAD R79, R3.reuse, UR9, R80 ;  /* 0x00000009034f7c24 */ /* 0x040fe2000f8e0250 */
[----:B------:R-:W-:Y:S01]  /*8620*/  ISETP.GE.AND P0, PT, R194, UR16, PT ;  /* 0x00000010c2007c0c */ /* 0x000fe2000bf06270 */
[----:B------:R-:W-:Y:S01]  /*8630*/  @!PT LDS RZ, [RZ] ;  /* 0x00000000fffff984 */ /* 0x000fe20000000800 */
[----:B------:R-:W-:Y:S01]  /*8640*/  @!PT LDS RZ, [RZ] ;  /* 0x00000000fffff984 */ /* 0x000fe20000000800 */
[----:B------:R-:W-:Y:S01]  /*8650*/  @!PT LDS RZ, [RZ] ;  /* 0x00000000fffff984 */ /* 0x000fe20000000800 */
[----:B------:R-:W-:Y:S01]  /*8660*/  @!PT LDS RZ, [RZ] ;  /* 0x00000000fffff984 */ /* 0x000fe20000000800 */
[----:B------:R1:W-:Y:S06]  /*8670*/  MEMBAR.ALL.CTA ;  /* 0x0000000000007992 */ /* 0x0003ec0000008000 */
[----:B-1----:R-:W1:Y:S01]  /*8680*/  FENCE.VIEW.ASYNC.S ;  /* 0x00000000000073c6 */ /* 0x002e620000000000 */
[----:B------:R-:W-:Y:S01]  /*8690*/  IMAD.WIDE.U32 R20, R3, UR8, R20 ;  /* 0x0000000803147c25 */ /* 0x000fe2000f8e0014 */
[----:B------:R-:W-:Y:S01]  /*86a0*/  MOV R86, UR44 ;  /* 0x0000002c00567c02 */ /* 0x000fe20008000f00 */
[----:B------:R-:W-:Y:S01]  /*86b0*/  ULDC.64 UR8, c[0x0][0xad8] ;  /* 0x0002b60000087ab9 */ /* 0x000fe20000000a00 */
[----:B------:R-:W-:Y:S01]  /*86c0*/  SEL R3, RZ, 0x40, P0 ;  /* 0x00000040ff037807 */ /* 0x000fe20000000000 */
[----:B------:R-:W-:Y:S01]  /*86d0*/  IMAD.IADD R21, R21, 0x1, R79 ;  /* 0x0000000115157824 */ /* 0x000fe200078e024f */
[----:B------:R-:W-:Y:S01]  /*86e0*/  ISETP.GE.AND P0, PT, R193, UR16, PT ;  /* 0x00000010c1007c0c */ /* 0x000fe2000bf06270 */
[----:B------:R-:W-:Y:S01]  /*86f0*/  IMAD R78, R78, UR8, RZ ;  /* 0x000000084e4e7c24 */ /* 0x000fe2000f8e02ff */
[----:B------:R-:W-:Y:S01]  /*8700*/  UIADD3 UR4, UR41, 0x28c20, URZ ;  /* 0x00028c2029047890 */ /* 0x000fe2000fffe03f */
[----:B-----5:R-:W-:Y:S01]  /*8710*/  IMAD R87, R0, R81, RZ ;  /* 0x0000005100577224 */ /* 0x020fe200078e02ff */
[----:B------:R-:W-:Y:S01]  /*8720*/  SEL R0, RZ, 0x80, P0 ;  /* 0x00000080ff007807 */ /* 0x000fe20000000000 */
[----:B------:R-:W-:Y:S01]  /*8730*/  IMAD R86, R86, 0x40, R191 ;  /* 0x0000004056567824 */ /* 0x000fe200078e02bf */
[----:B------:R-:W-:Y:S01]  /*8740*/  UPRMT UR4, URZ, 0x654, UR4 ;  /* 0x000006543f047896 */ /* 0x000fe20008000004 */
[----:B------:R-:W-:Y:S01]  /*8750*/  IMAD R79, R77, UR9, R78 ;  /* 0x000000094d4f7c24 */ /* 0x000fe2000f8e024e */
[----:B------:R-:W-:Y:S01]  /*8760*/  LOP3.LUT R76, R83, 0x20, R76, 0xe2, !PT ;  /* 0x00000020534c7812 */ /* 0x000fe200078ee24c */
[----:B------:R-:W-:Y:S01]  /*8770*/  IMAD.WIDE.U32 R20, R77, UR8, R20 ;  /* 0x000000084d147c25 */ /* 0x000fe2000f8e0014 */
[----:B------:R-:W-:Y:S01]  /*8780*/  ISETP.GE.AND P0, PT, R86, R87, PT ;  /* 0x000000575600720c */ /* 0x000fe20003f06270 */
[----:B------:R-:W-:Y:S01]  /*8790*/  ULDC.64 UR8, c[0x0][0xa80] ;  /* 0x0002a00000087ab9 */ /* 0x000fe20000000a00 */
[----:B------:R-:W-:Y:S01]  /*87a0*/  LOP3.LUT R3, R76, R3, RZ, 0xfc, !PT ;  /* 0x000000034c037212 */ /* 0x000fe200078efcff */
[----:B------:R-:W-:Y:S01]  /*87b0*/  IMAD.IADD R21, R21, 0x1, R79 ;  /* 0x0000000115157824 */ /* 0x000fe200078e024f */
[----:B------:R-:W-:Y:S01]  /*87c0*/  LEA R84, P1, R20, UR8, 0x1 ;  /* 0x0000000814547c11 */ /* 0x000fe2000f8208ff */
[----:B------:R-:W-:Y:S01]  /*87d0*/  BSSY B1, `(.L_x_391) ;  /* 0x0000026000017945 */ /* 0x000fe20003800000 */
[----:B------:R-:W-:-:S02]  /*87e0*/  LOP3.LUT R0, R3, R0, RZ, 0xfc, !PT ;  /* 0x0000000003007212 */ /* 0x000fc400078efcff */
[----:B------:R-:W-:Y:S01]  /*87f0*/  LEA.HI.X R85, R20, UR9, R21, 0x1, P1 ;  /* 0x0000000914557c11 */ /* 0x000fe200088f0c15 */
[----:B-1----:R-:W-:Y:S01]  /*8800*/  SYNCS.ARRIVE.TRANS64.RED.A1T0 RZ, [UR4], RZ ;  /* 0x000000ffffff79a7 */ /* 0x002fe20008100404 */
[----:B------:R0:W1:Y:S04]  /*8810*/  SHFL.IDX PT, R76, R84, RZ, 0x181f ;  /* 0x00181fff544c7589 */ /* 0x00006800000e0000 */
[----:B------:R0:W2:Y:S01]  /*8820*/  SHFL.IDX PT, R77, R85, RZ, 0x181f ;  /* 0x00181fff554d7589 */ /* 0x0000a200000e0000 */
[----:B------:R-:W-:Y:S05]  /*8830*/  @P0 BRA `(.L_x_392) ;  /* 0x00000000007c0947 */ /* 0x000fea0003800000 */
        /* <DEDUP_REMOVED lines=8> */
[----:B------:R1:W-:Y:S01]  /*88c0*/  @!P0 ST.E.128 desc[UR50][R20.64], R4 ;  /* 0x0000000414008985 */ /* 0x0003e2000c101d32 */
        /* <DEDUP_REMOVED lines=11> */
[-C--:B------:R-:W-:Y:S02]  /*8980*/  @!P1 LEA R6, P6, R185, R76.reuse, 0x1 ;  /* 0x0000004cb9069211 */ /* 0x080fe400078c08ff */
[-C--:B--2---:R-:W-:Y:S02]  /*8990*/  @P0 LEA R12, P3, R194, R76.reuse, 0x1 ;  /* 0x0000004cc20c0211 */ /* 0x084fe400078608ff */
        /* <DEDUP_REMOVED lines=9> */
.L_x_392:
[----:B------:R-:W-:Y:S05]  /*8a30*/  BSYNC B1 ;  /* 0x0000000000017941 */ /* 0x000fea0003800000 */
.L_x_391:
[----:B---3--:R-:W-:Y:S01]  /*8a40*/  VIADD R4, R86, 0x20 ;  /* 0x0000002056047836 */ /* 0x008fe20000000000 */
[----:B------:R4:W3:Y:S04]  /*8a50*/  SHFL.IDX PT, R7, R85, 0x1, 0x181f ;  /* 0x00381f0055077f89 */ /* 0x0008e800000e0000 */
[----:B------:R-:W-:Y:S01]  /*8a60*/  ISETP.GE.AND P0, PT, R4, R87, PT ;  /* 0x000000570400720c */ /* 0x000fe20003f06270 */
[----:B------:R4:W0:-:S12]  /*8a70*/  SHFL.IDX PT, R6, R84, 0x1, 0x181f ;  /* 0x00381f0054067f89 */ /* 0x00081800000e0000 */
[----:B----4-:R-:W-:Y:S05]  /*8a80*/  @P0 BRA `(.L_x_393) ;  /* 0x0000001000100947 */ /* 0x010fea0003800000 */
[----:B------:R-:W-:Y:S02]  /*8a90*/  ISETP.GE.AND P0, PT, R2, UR16, PT ;  /* 0x0000001002007c0c */ /* 0x000fe4000bf06270 */
[----:B------:R-:W-:Y:S02]  /*8aa0*/  ISETP.GE.AND P5, PT, R189, UR16, PT ;  /* 0x00000010bd007c0c */ /* 0x000fe4000bfa6270 */
[----:B------:R-:W-:Y:S02]  /*8ab0*/  ISETP.GE.AND P3, PT, R188, UR16, PT ;  /* 0x00000010bc007c0c */ /* 0x000fe4000bf66270 */
[----:B------:R-:W-:Y:S02]  /*8ac0*/  ISETP.GE.AND P2, PT, R187, UR16, PT ;  /* 0x00000010bb007c0c */ /* 0x000fe4000bf46270 */
[----:B------:R-:W-:-:S05]  /*8ad0*/  ISETP.GE.AND P1, PT, R186, UR16, PT ;  /* 0x00000010ba007c0c */ /* 0x000fca000bf26270 */
[----:B0--3--:R-:W-:Y:S02]  /*8ae0*/  @!P0 IMAD.WIDE R4, R2, 0x2, R6 ;  /* 0x0000000202048825 */ /* 0x009fe400078e0206 */
[-C--:B------:R-:W-:Y:S02]  /*8af0*/  @!P5 LEA R12, P4, R189, R6.reuse, 0x1 ;  /* 0x00000006bd0cd211 */ /* 0x080fe400078808ff */
[----:B------:R-:W-:Y:S01]  /*8b00*/  @!P3 LEA R14, P6, R188, R6, 0x1 ;  /* 0x00000006bc0eb211 */ /* 0x000fe200078c08ff */
[----:B------:R0:W-:Y:S01]  /*8b10*/  @!P0 ST.E.128 desc[UR50][R4.64], R8 ;  /* 0x0000000804008985 */ /* 0x0001e2000c101d32 */
[----:B------:R-:W-:Y:S02]  /*8b20*/  ISETP.GE.AND P0, PT, R185, UR16, PT ;  /* 0x00000010b9007c0c */ /* 0x000fe4000bf06270 */
[----:B------:R-:W-:Y:S02]  /*8b30*/  @!P5 LEA.HI.X R13, R189, R7, R204, 0x1, P4 ;  /* 0x00000007bd0dd211 */ /* 0x000fe400020f0ccc */
[----:B------:R-:W-:-:S02]  /*8b40*/  LOP3.LUT P4, RZ, R3, 0x40, RZ, 0xc0, !PT ;  /* 0x0000004003ff7812 */ /* 0x000fc4000788c0ff */
[----:B------:R-:W-:Y:S01]  /*8b50*/  @!P3 LEA.HI.X R15, R188, R7, R203, 0x1, P6 ;  /* 0x00000007bc0fb211 */ /* 0x000fe200030f0ccb */
[----:B------:R4:W-:Y:S01]  /*8b60*/  @!P5 ST.E.128 desc[UR50][R12.64], R24 ;  /* 0x000000180c00d985 */ /* 0x0009e2000c101d32 */
[----:B------:R-:W-:-:S03]  /*8b70*/  @!P2 LEA R20, P5, R187, R6, 0x1 ;  /* 0x00000006bb14a211 */ /* 0x000fc600078a08ff */
[----:B------:R4:W-:Y:S01]  /*8b80*/  @!P3 ST.E.128 desc[UR50][R14.64], R32 ;  /* 0x000000200e00b985 */ /* 0x0009e2000c101d32 */
[----:B------:R-:W-:Y:S02]  /*8b90*/  @!P2 LEA.HI.X R21, R187, R7, R202, 0x1, P5 ;  /* 0x00000007bb15a211 */ /* 0x000fe400028f0cca */
[----:B0-----:R-:W-:-:S03]  /*8ba0*/  @!P1 LEA R4, P6, R186, R6, 0x1 ;  /* 0x00000006ba049211 */ /* 0x001fc600078c08ff */
[----:B------:R4:W-:Y:S01]  /*8bb0*/  @!P2 ST.E.128 desc[UR50][R20.64], R40 ;  /* 0x000000281400a985 */ /* 0x0009e2000c101d32 */
[CC--:B------:R-:W-:Y:S02]  /*8bc0*/  @!P0 LEA R8, P3, R185.reuse, R6.reuse, 0x1 ;  /* 0x00000006b9088211 */ /* 0x0c0fe400078608ff */
[----:B------:R-:W-:Y:S02]  /*8bd0*/  @P4 LEA R10, P5, R194, R6, 0x1 ;  /* 0x00000006c20a4211 */ /* 0x000fe400078a08ff */
[-C--:B------:R-:W-:Y:S02]  /*8be0*/  @!P1 LEA.HI.X R5, R186, R7.reuse, R201, 0x1, P6 ;  /* 0x00000007ba059211 */ /* 0x080fe400030f0cc9 */
[-C--:B------:R-:W-:Y:S02]  /*8bf0*/  @!P0 LEA.HI.X R9, R185, R7.reuse, R200, 0x1, P3 ;  /* 0x00000007b9098211 */ /* 0x080fe400018f0cc8 */
[----:B------:R-:W-:Y:S01]  /*8c00*/  @P4 LEA.HI.X R11, R194, R7, R199, 0x1, P5 ;  /* 0x00000007c20b4211 */ /* 0x000fe200028f0cc7 */
[----:B------:R4:W-:Y:S04]  /*8c10*/  @!P1 ST.E.128 desc[UR50][R4.64], R48 ;  /* 0x0000003004009985 */ /* 0x0009e8000c101d32 */
[----:B------:R4:W-:Y:S01]  /*8c20*/  @!P0 ST.E.128 desc[UR50][R8.64], R52 ;  /* 0x0000003408008985 */ /* 0x0009e2000c101d32 */
[----:B------:R-:W-:-:S03]  /*8c30*/  LOP3.LUT P0, RZ, R0, 0x80, RZ, 0xc0, !PT ;  /* 0x0000008000ff7812 */ /* 0x000fc6000780c0ff */
[----:B------:R4:W-:Y:S10]  /*8c40*/  @P4 ST.E.128 desc[UR50][R10.64], R60 ;  /* 0x0000003c0a004985 */ /* 0x0009f4000c101d32 */
[----:B------:R-:W-:Y:S05]  /*8c50*/  @!P0 BRA `(.L_x_393) ;  /* 0x0000000c009c8947 */ /* 0x000fea0003800000 */
[----:B----4-:R-:W-:-:S04]  /*8c60*/  LEA R4, P0, R193, R6, 0x1 ;  /* 0x00000006c1047211 */ /* 0x010fc800078008ff */
[----:B------:R-:W-:-:S05]  /*8c70*/  LEA.HI.X R5, R193, R7, R198, 0x1, P0 ;  /* 0x00000007c1057211 */ /* 0x000fca00000f0cc6 */
[----:B------:R0:W-:Y:S01]  /*8c80*/  ST.E.128 desc[UR50][R4.64], R68 ;  /* 0x0000004404007985 */ /* 0x0001e2000c101d32 */
[----:B------:R-:W-:Y:S05]  /*8c90*/  BRA `(.L_x_393) ;  /* 0x0000000c008c7947 */ /* 0x000fea0003800000 */
.L_x_388:
[----:B------:R-:W-:Y:S01]  /*8ca0*/  ULDC.64 UR8, c[0x0][0xc00] ;  /* 0x0003000000087ab9 */ /* 0x000fe20000000a00 */
[----:B------:R-:W-:Y:S01]  /*8cb0*/  ULDC UR4, c[0x0][0xa88] ;  /* 0x0002a20000047ab9 */ /* 0x000fe20000000800 */
[----:B------:R-:W-:Y:S01]  /*8cc0*/  UISETP.NE.U32.AND UP0, UPT, UR8, URZ, UPT ;  /* 0x0000003f0800728c */ /* 0x000fe2000bf05070 */
[----:B------:R-:W0:Y:S03]  /*8cd0*/  LDC R11, c[0x0][0xbe8] ;  /* 0x0002fa00ff0b7b82 */ /* 0x000e260000000800 */
[----:B------:R-:W-:-:S03]  /*8ce0*/  UISETP.NE.AND.EX UP0, UPT, UR9, URZ, UPT, UP0 ;  /* 0x0000003f0900728c */ /* 0x000fc6000bf05300 */
[----:B------:R-:W-:Y:S02]  /*8cf0*/  ULDC.64 UR8, c[0x0][0xc00] ;  /* 0x0003000000087ab9 */ /* 0x000fe40000000a00 */
[----:B------:R-:W-:Y:S01]  /*8d00*/  UIMAD.WIDE UR8, UR42, 0x4, UR8 ;  /* 0x000000042a0878a5 */ /* 0x000fe2000f8e0208 */
[----:B------:R-:W-:-:S05]  /*8d10*/  PLOP3.LUT P1, PT, PT, PT, UP0, 0x80, 0x0 ;  /* 0x000000000000781c */ /* 0x000fca0003f2f008 */
[----:B------:R-:W-:Y:S02]  /*8d20*/  IMAD.U32 R4, RZ, RZ, UR8 ;  /* 0x00000008ff047e24 */ /* 0x000fe4000f8e00ff */
[----:B------:R-:W-:Y:S01]  /*8d30*/  IMAD.U32 R5, RZ, RZ, UR9 ;  /* 0x00000009ff057e24 */ /* 0x000fe2000f8e00ff */
[----:B------:R-:W-:Y:S02]  /*8d40*/  ULDC.64 UR8, c[0x0][0xc08] ;  /* 0x0003020000087ab9 */ /* 0x000fe40000000a00 */
[----:B------:R-:W-:-:S03]  /*8d50*/  UISETP.NE.U32.AND UP1, UPT, UR8, URZ, UPT ;  /* 0x0000003f0800728c */ /* 0x000fc6000bf25070 */
[----:B------:R-:W2:Y:S01]  /*8d60*/  @P1 LDG.E R3, desc[UR50][R4.64] ;  /* 0x0000003204031981 */ /* 0x000ea2000c1e1900 */
[----:B------:R-:W-:Y:S01]  /*8d70*/  UISETP.NE.AND.EX UP1, UPT, UR9, URZ, UPT, UP1 ;  /* 0x0000003f0900728c */ /* 0x000fe2000bf25310 */
[----:B------:R-:W-:-:S05]  /*8d80*/  IMAD.U32 R0, RZ, RZ, UR4 ;  /* 0x00000004ff007e24 */ /* 0x000fca000f8e00ff */
[----:B------:R-:W-:-:S05]  /*8d90*/  PLOP3.LUT P2, PT, PT, PT, UP1, 0x80, 0x0 ;  /* 0x000000000000781c */ /* 0x000fca0003f4f018 */
[----:B------:R-:W-:Y:S02]  /*8da0*/  @UP1 ULDC.64 UR8, c[0x0][0xc08] ;  /* 0x0003020000081ab9 */ /* 0x000fe40000000a00 */
[----:B------:R-:W-:-:S06]  /*8db0*/  @UP1 UIMAD.WIDE UR8, UR42, 0x4, UR8 ;  /* 0x000000042a0818a5 */ /* 0x000fcc000f8e0208 */
[----:B------:R-:W-:Y:S02]  /*8dc0*/  IMAD.U32 R6, RZ, RZ, UR8 ;  /* 0x00000008ff067e24 */ /* 0x000fe4000f8e00ff */
[----:B------:R-:W-:-:S05]  /*8dd0*/  IMAD.U32 R7, RZ, RZ, UR9 ;  /* 0x00000009ff077e24 */ /* 0x000fca000f8e00ff */
[----:B------:R1:W5:Y:S01]  /*8de0*/  @P2 LDG.E R0, desc[UR50][R6.64] ;  /* 0x0000003206002981 */ /* 0x000362000c1e1900 */
[----:B------:R-:W-:Y:S01]  /*8df0*/  UMOV UR4, URZ ;  /* 0x0000003f00047c82 */ /* 0x000fe20008000000 */
[----:B------:R-:W-:Y:S01]  /*8e00*/  USHF.R.S32.HI UR12, URZ, 0x1f, UR45 ;  /* 0x0000001f3f0c7899 */ /* 0x000fe2000801142d */
[----:B------:R-:W-:Y:S02]  /*8e10*/  ISETP.GE.AND P0, PT, R197, 0x40, PT ;  /* 0x00000040c500780c */ /* 0x000fe40003f06270 */
[----:B--2---:R-:W-:-:S13]  /*8e20*/  @P1 R2UR UR4, R3 ;  /* 0x00000000030412ca */ /* 0x004fda00000e0000 */
[----:B------:R-:W-:Y:S01]  /*8e30*/  USHF.R.S32.HI UR11, URZ, 0x1f, UR4 ;  /* 0x0000001f3f0b7899 */ /* 0x000fe20008011404 */
[----:B01----:R-:W-:Y:S11]  /*8e40*/  @P2 BRA `(.L_x_394) ;  /* 0x0000000000102947 */ /* 0x003ff60003800000 */
[----:B------:R-:W-:Y:S05]  /*8e50*/  @!P1 BRA `(.L_x_394) ;  /* 0x00000000000c9947 */ /* 0x000fea0003800000 */
[----:B------:R-:W2:Y:S04]  /*8e60*/  LDG.E R3, desc[UR50][R4.64] ;  /* 0x0000003204037981 */ /* 0x000ea8000c1e1900 */
[----:B-----5:R-:W2:Y:S02]  /*8e70*/  LDG.E R0, desc[UR50][R4.64+0x4] ;  /* 0x0000043204007981 */ /* 0x020ea4000c1e1900 */
[----:B--2---:R-:W-:-:S07]  /*8e80*/  IMAD.IADD R0, R0, 0x1, -R3 ;  /* 0x0000000100007824 */ /* 0x004fce00078e0a03 */
.L_x_394:
[----:B------:R-:W-:Y:S01]  /*8e90*/  USEL UR42, UR42, URZ, !UP0 ;  /* 0x0000003f2a2a7287 */ /* 0x000fe2000c000000 */
[----:B------:R-:W-:Y:S01]  /*8ea0*/  BSSY B1, `(.L_x_395) ;  /* 0x000002d000017945 */ /* 0x000fe20003800000 */
[----:B------:R-:W-:-:S03]  /*8eb0*/  USEL UR43, UR43, URZ, !UP0 ;  /* 0x0000003f2b2b7287 */ /* 0x000fc6000c000000 */
[----:B------:R-:W-:Y:S09]  /*8ec0*/  @P0 BRA `(.L_x_396) ;  /* 0x0000000000a80947 */ /* 0x000ff20003800000 */
[----:B------:R-:W0:Y:S01]  /*8ed0*/  S2R R4, SR_TID.X ;  /* 0x0000000000047919 */ /* 0x000e220000002100 */
[----:B------:R-:W1:Y:S01]  /*8ee0*/  LDC R6, c[0x0][0xbe8] ;  /* 0x0002fa00ff067b82 */ /* 0x000e620000000800 */
[----:B------:R-:W-:-:S05]  /*8ef0*/  MOV R3, UR44 ;  /* 0x0000002c00037c02 */ /* 0x000fca0008000f00 */
[----:B0-----:R-:W-:Y:S02]  /*8f00*/  IMAD R3, R3, 0x40, R4 ;  /* 0x0000004003037824 */ /* 0x001fe400078e0204 */
[----:B-1---5:R-:W-:Y:S02]  /*8f10*/  IMAD R4, R0, R6, RZ ;  /* 0x0000000600047224 */ /* 0x022fe400078e02ff */
[----:B------:R-:W-:-:S05]  /*8f20*/  VIADD R5, R3, 0xffffff80 ;  /* 0xffffff8003057836 */ /* 0x000fca0000000000 */
[----:B------:R-:W-:-:S13]  /*8f30*/  ISETP.GE.AND P0, PT, R5, R4, PT ;  /* 0x000000040500720c */ /* 0x000fda0003f06270 */
[----:B------:R-:W-:Y:S05]  /*8f40*/  @P0 BRA `(.L_x_396) ;  /* 0x0000000000880947 */ /* 0x000fea0003800000 */
[----:B------:R-:W-:Y:S01]  /*8f50*/  ISETP.NE.AND P0, PT, R6, 0x1, PT ;  /* 0x000000010600780c */ /* 0x000fe20003f05270 */
[----:B------:R-:W-:Y:S01]  /*8f60*/  ULDC.64 UR14, c[0x0][0xb90] ;  /* 0x0002e400000e7ab9 */ /* 0x000fe20000000a00 */
[----:B------:R-:W-:Y:S01]  /*8f70*/  UMOV UR8, UR4 ;  /* 0x0000000400087c82 */ /* 0x000fe20008000000 */
[----:B------:R-:W-:Y:S01]  /*8f80*/  UIMAD UR10, UR12, UR14, URZ ;  /* 0x0000000e0c0a72a4 */ /* 0x000fe2000f8e023f */
[----:B------:R-:W-:Y:S02]  /*8f90*/  UMOV UR9, UR11 ;  /* 0x0000000b00097c82 */ /* 0x000fe40008000000 */
[----:B------:R-:W-:Y:S02]  /*8fa0*/  UIMAD.WIDE.U32 UR8, UR45, UR14, UR8 ;  /* 0x0000000e2d0872a5 */ /* 0x000fe4000f8e0008 */
[----:B------:R-:W-:-:S03]  /*8fb0*/  UIMAD UR10, UR45, UR15, UR10 ;  /* 0x0000000f2d0a72a4 */ /* 0x000fc6000f8e020a */
[----:B------:R-:W-:Y:S02]  /*8fc0*/  ULDC.64 UR14, c[0x0][0xb98] ;  /* 0x0002e600000e7ab9 */ /* 0x000fe40000000a00 */
[----:B------:R-:W0:Y:S01]  /*8fd0*/  @P0 LDC R4, c[0x0][0xbec] ;  /* 0x0002fb00ff040b82 */ /* 0x000e220000000800 */
[----:B------:R-:W-:Y:S02]  /*8fe0*/  UIADD3 UR9, UR9, UR10, URZ ;  /* 0x0000000a09097290 */ /* 0x000fe4000fffe03f */
[----:B------:R-:W-:Y:S02]  /*8ff0*/  UIMAD UR10, UR43, UR14, URZ ;  /* 0x0000000e2b0a72a4 */ /* 0x000fe4000f8e023f */
[----:B------:R-:W-:Y:S02]  /*9000*/  UIMAD.WIDE.U32 UR8, UR42, UR14, UR8 ;  /* 0x0000000e2a0872a5 */ /* 0x000fe4000f8e0008 */
[----:B------:R-:W-:Y:S01]  /*9010*/  UIMAD UR10, UR42, UR15, UR10 ;  /* 0x0000000f2a0a72a4 */ /* 0x000fe2000f8e020a */
[----:B------:R-:W1:Y:S02]  /*9020*/  @P0 LDC R8, c[0x0][0xbf0] ;  /* 0x0002fc00ff080b82 */ /* 0x000e640000000800 */
[----:B------:R-:W-:Y:S01]  /*9030*/  ULDC.64 UR14, c[0x0][0xb88] ;  /* 0x0002e200000e7ab9 */ /* 0x000fe20000000a00 */
[----:B0-----:R-:W-:-:S04]  /*9040*/  @P0 IMAD.HI.U32 R3, R5, R4, RZ ;  /* 0x0000000405030227 */ /* 0x001fc800078e00ff */
[----:B------:R-:W-:Y:S01]  /*9050*/  IMAD.MOV.U32 R4, RZ, RZ, R5 ;  /* 0x000000ffff047224 */ /* 0x000fe200078e0005 */
[----:B-1----:R-:W-:Y:S01]  /*9060*/  @P0 SHF.R.U32.HI R4, RZ, R8, R3 ;  /* 0x00000008ff040219 */ /* 0x002fe20000011603 */
[----:B------:R-:W-:-:S04]  /*9070*/  IMAD.U32 R8, RZ, RZ, UR10 ;  /* 0x0000000aff087e24 */ /* 0x000fc8000f8e00ff */
[----:B------:R-:W-:-:S04]  /*9080*/  IMAD.MOV R3, RZ, RZ, -R4 ;  /* 0x000000ffff037224 */ /* 0x000fc800078e0a04 */
[----:B------:R-:W-:Y:S01]  /*9090*/  IMAD R3, R6, R3, R5 ;  /* 0x0000000306037224 */ /* 0x000fe200078e0205 */
[----:B------:R-:W-:Y:S02]  /*90a0*/  SHF.R.S32.HI R5, RZ, 0x1f, R4 ;  /* 0x0000001fff057819 */ /* 0x000fe40000011404 */
[----:B------:R-:W-:Y:S02]  /*90b0*/  IADD3 R4, P0, R4, UR8, RZ ;  /* 0x0000000804047c10 */ /* 0x000fe4000ff1e0ff */
[----:B------:R-:W-:Y:S02]  /*90c0*/  SHF.R.S32.HI R6, RZ, 0x1f, R3 ;  /* 0x0000001fff067819 */ /* 0x000fe40000011403 */
[----:B------:R-:W-:Y:S01]  /*90d0*/  IADD3.X R5, R5, UR9, R8, P0, !PT ;  /* 0x0000000905057c10 */ /* 0x000fe200087fe408 */
[----:B------:R-:W-:Y:S02]  /*90e0*/  ULDC.64 UR8, c[0x0][0xb50] ;  /* 0x0002d40000087ab9 */ /* 0x000fe40000000a00 */
[----:B------:R-:W-:-:S02]  /*90f0*/  IMAD R6, R6, UR14, RZ ;  /* 0x0000000e06067c24 */ /* 0x000fc4000f8e02ff */
[----:B------:R-:W-:-:S04]  /*9100*/  IMAD.WIDE.U32 R4, R3, UR14, R4 ;  /* 0x0000000e03047c25 */ /* 0x000fc8000f8e0004 */
[----:B------:R-:W-:Y:S01]  /*9110*/  IMAD R7, R3, UR15, R6 ;  /* 0x0000000f03077c24 */ /* 0x000fe2000f8e0206 */
[----:B------:R-:W-:-:S03]  /*9120*/  LEA R6, P0, R4, UR8, 0x2 ;  /* 0x0000000804067c11 */ /* 0x000fc6000f8010ff */
[----:B------:R-:W-:-:S05]  /*9130*/  IMAD.IADD R3, R5, 0x1, R7 ;  /* 0x0000000105037824 */ /* 0x000fca00078e0207 */
[----:B------:R-:W-:Y:S01]  /*9140*/  LEA.HI.X R7, R4, UR9, R3, 0x2, P0 ;  /* 0x0000000904077c11 */ /* 0x000fe200080f1403 */
[----:B------:R-:W-:-:S05]  /*9150*/  IMAD.MOV.U32 R3, RZ, RZ, -0x800000 ;  /* 0xff800000ff037424 */ /* 0x000fca00078e00ff */
[----:B------:R0:W-:Y:S02]  /*9160*/  STG.E desc[UR50][R6.64], R3 ;  /* 0x0000000306007986 */ /* 0x0001e4000c101932 */
.L_x_396:
[----:B------:R-:W-:Y:S05]  /*9170*/  BSYNC B1 ;  /* 0x0000000000017941 */ /* 0x000fea0003800000 */
.L_x_395:
[----:B------:R-:W-:Y:S01]  /*9180*/  ISETP.NE.AND P0, PT, R11, 0x1, PT ;  /* 0x000000010b00780c */ /* 0x000fe20003f05270 */
[----:B------:R-:W-:Y:S01]  /*9190*/  ULDC UR13, c[0x0][0xac8] ;  /* 0x0002b200000d7ab9 */ /* 0x000fe20000000800 */
[----:B------:R-:W-:Y:S01]  /*91a0*/  ULDC.64 UR14, c[0x0][0xaa0] ;  /* 0x0002a800000e7ab9 */ /* 0x000fe20000000a00 */
[----:B------:R-:W-:Y:S01]  /*91b0*/  ISETP.GE.AND P1, PT, R189, UR13, PT ;  /* 0x0000000dbd007c0c */ /* 0x000fe2000bf26270 */
[----:B------:R-:W-:Y:S01]  /*91c0*/  UIMAD UR10, UR11, UR14, URZ ;  /* 0x0000000e0b0a72a4 */ /* 0x000fe2000f8e023f */
[----:B------:R-:W-:Y:S01]  /*91d0*/  ISETP.GE.AND P2, PT, R2, UR13, PT ;  /* 0x0000000d02007c0c */ /* 0x000fe2000bf46270 */
[----:B------:R-:W-:Y:S01]  /*91e0*/  UIMAD.WIDE.U32 UR8, UR4, UR14, URZ ;  /* 0x0000000e040872a5 */ /* 0x000fe2000f8e003f */
[----:B------:R-:W-:Y:S01]  /*91f0*/  SEL R4, RZ, 0xffffffff, P1 ;  /* 0xffffffffff047807 */ /* 0x000fe20000800000 */
[----:B------:R-:W-:Y:S01]  /*9200*/  UIMAD UR10, UR4, UR15, UR10 ;  /* 0x0000000f040a72a4 */ /* 0x000fe2000f8e020a */
[----:B0-----:R-:W-:Y:S01]  /*9210*/  SEL R3, RZ, 0x1, P2 ;  /* 0x00000001ff037807 */ /* 0x001fe20001000000 */
[----:B------:R-:W-:Y:S01]  /*9220*/  IMAD.U32 R26, RZ, RZ, UR44 ;  /* 0x0000002cff1a7e24 */ /* 0x000fe2000f8e00ff */
[----:B------:R-:W-:Y:S01]  /*9230*/  ULDC.64 UR14, c[0x0][0xae8] ;  /* 0x0002ba00000e7ab9 */ /* 0x000fe20000000a00 */
[----:B------:R-:W-:Y:S01]  /*9240*/  IMAD.SHL.U32 R4, R4, 0x2, RZ ;  /* 0x0000000204047824 */ /* 0x000fe200078e00ff */
[----:B------:R-:W0:Y:S01]  /*9250*/  @P0 LDC R5, c[0x0][0xbec] ;  /* 0x0002fb00ff050b82 */ /* 0x000e220000000800 */
[----:B------:R-:W-:Y:S01]  /*9260*/  ISETP.GE.AND P2, PT, R188, UR13, PT ;  /* 0x0000000dbc007c0c */ /* 0x000fe2000bf46270 */
[----:B------:R-:W-:Y:S01]  /*9270*/  UIADD3 UR9, UR9, UR10, URZ ;  /* 0x0000000a09097290 */ /* 0x000fe2000fffe03f */
[----:B------:R-:W-:Y:S01]  /*9280*/  MOV R8, UR44 ;  /* 0x0000002c00087c02 */ /* 0x000fe20008000f00 */
[----:B------:R-:W-:Y:S01]  /*9290*/  UIMAD UR4, UR12, UR14, URZ ;  /* 0x0000000e0c0472a4 */ /* 0x000fe2000f8e023f */
[----:B------:R-:W-:Y:S01]  /*92a0*/  LOP3.LUT R4, R4, 0x2, R3, 0xe2, !PT ;  /* 0x0000000204047812 */ /* 0x000fe200078ee203 */
[----:B------:R-:W-:Y:S01]  /*92b0*/  IMAD R3, R190, 0x20, R191 ;  /* 0x00000020be037824 */ /* 0x000fe200078e02bf */
[----:B------:R-:W-:Y:S01]  /*92c0*/  SEL R6, RZ, 0xffffffff, P2 ;  /* 0xffffffffff067807 */ /* 0x000fe20001000000 */
[----:B------:R-:W1:Y:S01]  /*92d0*/  @P0 LDC R7, c[0x0][0xbf0] ;  /* 0x0002fc00ff070b82 */ /* 0x000e620000000800 */
[----:B------:R-:W-:Y:S01]  /*92e0*/  UIMAD UR4, UR45, UR15, UR4 ;  /* 0x0000000f2d0472a4 */ /* 0x000fe2000f8e0204 */
[----:B------:R-:W-:Y:S01]  /*92f0*/  IMAD R8, R8, 0x40, R3 ;  /* 0x0000004008087824 */ /* 0x000fe200078e0203 */
[----:B------:R-:W-:Y:S01]  /*9300*/  UIMAD.WIDE.U32 UR8, UR45, UR14, UR8 ;  /* 0x0000000e2d0872a5 */ /* 0x000fe2000f8e0008 */
[----:B------:R-:W-:Y:S01]  /*9310*/  ISETP.GE.AND P1, PT, R187, UR13, PT ;  /* 0x0000000dbb007c0c */ /* 0x000fe2000bf26270 */
[----:B------:R-:W-:Y:S01]  /*9320*/  ULDC.64 UR10, c[0x0][0xaf0] ;  /* 0x0002bc00000a7ab9 */ /* 0x000fe20000000a00 */
[----:B------:R-:W-:Y:S01]  /*9330*/  IMAD.SHL.U32 R9, R6, 0x4, RZ ;  /* 0x0000000406097824 */ /* 0x000fe200078e00ff */
[----:B------:R-:W-:Y:S01]  /*9340*/  UIMAD UR43, UR43, UR10, URZ ;  /* 0x0000000a2b2b72a4 */ /* 0x000fe2000f8e023f */
[----:B------:R-:W-:Y:S01]  /*9350*/  SEL R10, RZ, 0xffffffff, P1 ;  /* 0xffffffffff0a7807 */ /* 0x000fe20000800000 */
[----:B------:R-:W-:Y:S01]  /*9360*/  UIADD3 UR9, UR9, UR4, URZ ;  /* 0x0000000409097290 */ /* 0x000fe2000fffe03f */
[----:B------:R-:W-:Y:S01]  /*9370*/  IMAD.MOV.U32 R3, RZ, RZ, R8 ;  /* 0x000000ffff037224 */ /* 0x000fe200078e0008 */
[----:B------:R-:W-:Y:S01]  /*9380*/  UIMAD UR4, UR42, UR11, UR43 ;  /* 0x0000000b2a0472a4 */ /* 0x000fe2000f8e022b */
[----:B------:R-:W-:Y:S01]  /*9390*/  LOP3.LUT R9, R9, 0x4, R4, 0xe2, !PT ;  /* 0x0000000409097812 */ /* 0x000fe200078ee204 */
[----:B------:R-:W-:Y:S01]  /*93a0*/  UIMAD.WIDE.U32 UR42, UR42, UR10, UR8 ;  /* 0x0000000a2a2a72a5 */ /* 0x000fe2000f8e0008 */
[----:B------:R-:W-:Y:S01]  /*93b0*/  IMAD.SHL.U32 R10, R10, 0x8, RZ ;  /* 0x000000080a0a7824 */ /* 0x000fe200078e00ff */
[----:B------:R-:W-:Y:S01]  /*93c0*/  ISETP.GE.AND P2, PT, R193, UR13, PT ;  /* 0x0000000dc1007c0c */ /* 0x000fe2000bf46270 */
[----:B0-----:R-:W-:Y:S01]  /*93d0*/  @P0 IMAD.HI.U32 R6, R8, R5, RZ ;  /* 0x0000000508060227 */ /* 0x001fe200078e00ff */
[----:B------:R-:W-:Y:S01]  /*93e0*/  UIADD3 UR4, UR43, UR4, URZ ;  /* 0x000000042b047290 */ /* 0x000fe2000fffe03f */
[----:B------:R-:W-:Y:S01]  /*93f0*/  BSSY B1, `(.L_x_397) ;  /* 0x0000049000017945 */ /* 0x000fe20003800000 */
[----:B------:R-:W-:Y:S01]  /*9400*/  LOP3.LUT R10, R10, 0x8, R9, 0xe2, !PT ;  /* 0x000000080a0a7812 */ /* 0x000fe200078ee209 */
[----:B------:R-:W-:Y:S01]  /*9410*/  ULDC.64 UR8, c[0x0][0xae0] ;  /* 0x0002b80000087ab9 */ /* 0x000fe20000000a00 */
[----:B------:R-:W-:-:S02]  /*9420*/  IMAD.U32 R5, RZ, RZ, UR43 ;  /* 0x0000002bff057e24 */ /* 0x000fc4000f8e00ff */
[----:B------:R-:W-:Y:S01]  /*9430*/  IMAD.U32 R4, RZ, RZ, UR42 ;  /* 0x0000002aff047e24 */ /* 0x000fe2000f8e00ff */
[----:B-1----:R-:W-:Y:S01]  /*9440*/  @P0 SHF.R.U32.HI R3, RZ, R7, R6 ;  /* 0x00000007ff030219 */ /* 0x002fe20000011606 */
[----:B------:R-:W-:Y:S01]  /*9450*/  IMAD.U32 R5, RZ, RZ, UR4 ;  /* 0x00000004ff057e24 */ /* 0x000fe2000f8e00ff */
[----:B------:R-:W-:Y:S01]  /*9460*/  ISETP.GE.AND P0, PT, R186, UR13, PT ;  /* 0x0000000dba007c0c */ /* 0x000fe2000bf06270 */
[----:B-----5:R-:W-:Y:S01]  /*9470*/  IMAD R25, R0, R11, RZ ;  /* 0x0000000b00197224 */ /* 0x020fe200078e02ff */
[--C-:B------:R-:W-:Y:S01]  /*9480*/  SHF.R.S32.HI R6, RZ, 0x1f, R3.reuse ;  /* 0x0000001fff067819 */ /* 0x100fe20000011403 */
[----:B------:R-:W-:Y:S01]  /*9490*/  IMAD.MOV R7, RZ, RZ, -R3 ;  /* 0x000000ffff077224 */ /* 0x000fe200078e0a03 */
[----:B------:R-:W-:Y:S01]  /*94a0*/  SEL R9, RZ, 0xffffffff, P0 ;  /* 0xffffffffff097807 */ /* 0x000fe20000000000 */
[----:B------:R-:W-:Y:S01]  /*94b0*/  IMAD.WIDE.U32 R4, R3, UR8, R4 ;  /* 0x0000000803047c25 */ /* 0x000fe2000f8e0004 */
[----:B------:R-:W-:-:S03]  /*94c0*/  ISETP.GE.AND P0, PT, R185, UR13, PT ;  /* 0x0000000db9007c0c */ /* 0x000fc6000bf06270 */
[----:B------:R-:W-:Y:S02]  /*94d0*/  IMAD R6, R6, UR8, RZ ;  /* 0x0000000806067c24 */ /* 0x000fe4000f8e02ff */
[----:B------:R-:W-:Y:S01]  /*94e0*/  IMAD R7, R11, R7, R8 ;  /* 0x000000070b077224 */ /* 0x000fe200078e0208 */
[----:B------:R-:W-:Y:S01]  /*94f0*/  SEL R8, RZ, 0xffffffff, P0 ;  /* 0xffffffffff087807 */ /* 0x000fe20000000000 */
[----:B------:R-:W-:Y:S01]  /*9500*/  IMAD.SHL.U32 R13, R9, 0x10, RZ ;  /* 0x00000010090d7824 */ /* 0x000fe200078e00ff */
[----:B------:R-:W-:Y:S01]  /*9510*/  ISETP.GE.AND P0, PT, R194, UR13, PT ;  /* 0x0000000dc2007c0c */ /* 0x000fe2000bf06270 */
[----:B------:R-:W-:Y:S01]  /*9520*/  IMAD R9, R3, UR9, R6 ;  /* 0x0000000903097c24 */ /* 0x000fe2000f8e0206 */
[----:B------:R-:W-:Y:S01]  /*9530*/  SHF.R.S32.HI R3, RZ, 0x1f, R7 ;  /* 0x0000001fff037819 */ /* 0x000fe20000011407 */
[----:B------:R-:W-:Y:S01]  /*9540*/  ULDC.64 UR8, c[0x0][0xad8] ;  /* 0x0002b60000087ab9 */ /* 0x000fe20000000a00 */
[----:B------:R-:W-:Y:S01]  /*9550*/  IMAD R26, R26, 0x40, R191 ;  /* 0x000000401a1a7824 */ /* 0x000fe200078e02bf */
[----:B------:R-:W-:Y:S01]  /*9560*/  LOP3.LUT R10, R13, 0x10, R10, 0xe2, !PT ;  /* 0x000000100d0a7812 */ /* 0x000fe200078ee20a */
[----:B------:R-:W-:Y:S01]  /*9570*/  IMAD.IADD R5, R5, 0x1, R9 ;  /* 0x0000000105057824 */ /* 0x000fe200078e0209 */
[----:B------:R-:W-:Y:S01]  /*9580*/  SHF.L.U32 R13, R8, 0x5, RZ ;  /* 0x00000005080d7819 */ /* 0x000fe200000006ff */
[----:B------:R-:W-:-:S02]  /*9590*/  IMAD R0, R3, UR8, RZ ;  /* 0x0000000803007c24 */ /* 0x000fc4000f8e02ff */
[----:B------:R-:W-:Y:S01]  /*95a0*/  IMAD.WIDE.U32 R4, R7, UR8, R4 ;  /* 0x0000000807047c25 */ /* 0x000fe2000f8e0004 */
[----:B------:R-:W-:-:S03]  /*95b0*/  LOP3.LUT R10, R13, 0x20, R10, 0xe2, !PT ;  /* 0x000000200d0a7812 */ /* 0x000fc600078ee20a */
[----:B------:R-:W-:Y:S01]  /*95c0*/  IMAD R3, R7, UR9, R0 ;  /* 0x0000000907037c24 */ /* 0x000fe2000f8e0200 */
[----:B------:R-:W-:Y:S01]  /*95d0*/  SEL R7, RZ, 0x40, P0 ;  /* 0x00000040ff077807 */ /* 0x000fe20000000000 */
[----:B------:R-:W-:Y:S01]  /*95e0*/  ULDC.64 UR8, c[0x0][0xa80] ;  /* 0x0002a00000087ab9 */ /* 0x000fe20000000a00 */
[----:B------:R-:W-:Y:S01]  /*95f0*/  ISETP.GE.AND P0, PT, R26, R25, PT ;  /* 0x000000191a00720c */ /* 0x000fe20003f06270 */
[----:B------:R-:W-:Y:S01]  /*9600*/  IMAD.IADD R3, R5, 0x1, R3 ;  /* 0x0000000105037824 */ /* 0x000fe200078e0203 */
[----:B------:R-:W-:Y:S02]  /*9610*/  LEA R20, P1, R4, UR8, 0x1 ;  /* 0x0000000804147c11 */ /* 0x000fe4000f8208ff */
[----:B------:R-:W-:Y:S02]  /*9620*/  LOP3.LUT R21, R10, R7, RZ, 0xfc, !PT ;  /* 0x000000070a157212 */ /* 0x000fe400078efcff */
[----:B------:R-:W-:Y:S01]  /*9630*/  LEA.HI.X R3, R4, UR9, R3, 0x1, P1 ;  /* 0x0000000904037c11 */ /* 0x000fe200088f0c03 */
[----:B------:R0:W1:Y:S01]  /*9640*/  SHFL.IDX PT, R6, R20, RZ, 0x181f ;  /* 0x00181fff14067589 */ /* 0x00006200000e0000 */
[----:B------:R-:W-:-:S03]  /*9650*/  SEL R0, RZ, 0x80, P2 ;  /* 0x00000080ff007807 */ /* 0x000fc60001000000 */
[----:B------:R0:W2:Y:S01]  /*9660*/  SHFL.IDX PT, R7, R3, RZ, 0x181f ;  /* 0x00181fff03077589 */ /* 0x0000a200000e0000 */
        /* <DEDUP_REMOVED lines=9> */
[----:B------:R-:W-:Y:S01]  /*9700*/  @!P5 LEA R10, P4, R188, R6, 0x1 ;  /* 0x00000006bc0ad211 */ /* 0x000fe200078808ff */
[----:B------:R-:W-:Y:S01]  /*9710*/  @!P1 ST.E.128 desc[UR50][R4.64], RZ ;  /* 0x000000ff04009985 */ /* 0x000fe2000c101d32 */
[----:B------:R-:W-:Y:S02]  /*9720*/  ISETP.GE.AND P1, PT, R185, UR13, PT ;  /* 0x0000000db9007c0c */ /* 0x000fe4000bf26270 */
[----:B------:R-:W-:Y:S01]  /*9730*/  LOP3.LUT P0, RZ, R21, 0x40, RZ, 0xc0, !PT ;  /* 0x0000004015ff7812 */ /* 0x000fe2000780c0ff */
[----:B------:R1:W-:Y:S01]  /*9740*/  @!P2 ST.E.128 desc[UR50][R8.64], RZ ;  /* 0x000000ff0800a985 */ /* 0x0003e2000c101d32 */
[----:B------:R-:W-:-:S02]  /*9750*/  ISETP.GE.AND P2, PT, R186, UR13, PT ;  /* 0x0000000dba007c0c */ /* 0x000fc4000bf46270 */
[-C--:B------:R-:W-:Y:S02]  /*9760*/  @!P5 LEA.HI.X R11, R188, R7.reuse, R203, 0x1, P4 ;  /* 0x00000007bc0bd211 */ /* 0x080fe400020f0ccb */
[----:B------:R-:W-:Y:S02]  /*9770*/  LOP3.LUT P4, RZ, R24, 0x80, RZ, 0xc0, !PT ;  /* 0x0000008018ff7812 */ /* 0x000fe4000788c0ff */
[CC--:B------:R-:W-:Y:S01]  /*9780*/  @!P3 LEA R12, P6, R187.reuse, R6.reuse, 0x1 ;  /* 0x00000006bb0cb211 */ /* 0x0c0fe200078c08ff */
[----:B------:R3:W-:Y:S03]  /*9790*/  @!P5 ST.E.128 desc[UR50][R10.64], RZ ;  /* 0x000000ff0a00d985 */ /* 0x0007e6000c101d32 */
[----:B------:R-:W-:Y:S02]  /*97a0*/  @!P3 LEA.HI.X R13, R187, R7, R202, 0x1, P6 ;  /* 0x00000007bb0db211 */ /* 0x000fe400030f0cca */
[----:B-1----:R-:W-:-:S02]  /*97b0*/  @!P1 LEA R8, P6, R185, R6, 0x1 ;  /* 0x00000006b9089211 */ /* 0x002fc400078c08ff */
[-C--:B------:R-:W-:Y:S01]  /*97c0*/  @!P2 LEA R4, P5, R186, R6.reuse, 0x1 ;  /* 0x00000006ba04a211 */ /* 0x080fe200078a08ff */
[----:B------:R3:W-:Y:S01]  /*97d0*/  @!P3 ST.E.128 desc[UR50][R12.64], RZ ;  /* 0x000000ff0c00b985 */ /* 0x0007e2000c101d32 */
[-C--:B------:R-:W-:Y:S02]  /*97e0*/  @P0 LEA R14, P3, R194, R6.reuse, 0x1 ;  /* 0x00000006c20e0211 */ /* 0x080fe400078608ff */
[-C--:B------:R-:W-:Y:S02]  /*97f0*/  @!P2 LEA.HI.X R5, R186, R7.reuse, R201, 0x1, P5 ;  /* 0x00000007ba05a211 */ /* 0x080fe400028f0cc9 */
[----:B------:R-:W-:Y:S02]  /*9800*/  @P4 LEA R6, P5, R193, R6, 0x1 ;  /* 0x00000006c1064211 */ /* 0x000fe400078a08ff */
[-C--:B------:R-:W-:Y:S01]  /*9810*/  @!P1 LEA.HI.X R9, R185, R7.reuse, R200, 0x1, P6 ;  /* 0x00000007b9099211 */ /* 0x080fe200030f0cc8 */
[----:B------:R3:W-:Y:S01]  /*9820*/  @!P2 ST.E.128 desc[UR50][R4.64], RZ ;  /* 0x000000ff0400a985 */ /* 0x0007e2000c101d32 */
[----:B------:R-:W-:-:S02]  /*9830*/  @P0 LEA.HI.X R15, R194, R7, R199, 0x1, P3 ;  /* 0x00000007c20f0211 */ /* 0x000fc400018f0cc7 */
[----:B------:R-:W-:Y:S01]  /*9840*/  @P4 LEA.HI.X R7, R193, R7, R198, 0x1, P5 ;  /* 0x00000007c1074211 */ /* 0x000fe200028f0cc6 */
[----:B------:R3:W-:Y:S04]  /*9850*/  @!P1 ST.E.128 desc[UR50][R8.64], RZ ;  /* 0x000000ff08009985 */ /* 0x0007e8000c101d32 */
[----:B------:R3:W-:Y:S04]  /*9860*/  @P0 ST.E.128 desc[UR50][R14.64], RZ ;  /* 0x000000ff0e000985 */ /* 0x0007e8000c101d32 */
[----:B------:R3:W-:Y:S02]  /*9870*/  @P4 ST.E.128 desc[UR50][R6.64], RZ ;  /* 0x000000ff06004985 */ /* 0x0007e4000c101d32 */
.L_x_398:
[----:B------:R-:W-:Y:S05]  /*9880*/  BSYNC B1 ;  /* 0x0000000000017941 */ /* 0x000fea0003800000 */
.L_x_397:
[----:B------:R-:W-:Y:S01]  /*9890*/  VIADD R0, R26, 0x20 ;  /* 0x000000201a007836 */ /* 0x000fe20000000000 */
[----:B--23--:R2:W3:Y:S04]  /*98a0*/  SHFL.IDX PT, R7, R3, 0x1, 0x181f ;  /* 0x00381f0003077f89 */ /* 0x00c4e800000e0000 */
[----:B------:R-:W-:Y:S01]  /*98b0*/  ISETP.GE.AND P0, PT, R0, R25, PT ;  /* 0x000000190000720c */ /* 0x000fe20003f06270 */
[----:B-1----:R2:W1:-:S12]  /*98c0*/  SHFL.IDX PT, R6, R20, 0x1, 0x181f ;  /* 0x00381f0014067f89 */ /* 0x00245800000e0000 */
[----:B--2---:R-:W-:Y:S05]  /*98d0*/  @P0 BRA `(.L_x_393) ;  /* 0x00000000007c0947 */ /* 0x004fea0003800000 */
[----:B------:R-:W-:Y:S02]  /*98e0*/  ISETP.GE.AND P2, PT, R189, UR13, PT ;  /* 0x0000000dbd007c0c */ /* 0x000fe4000bf46270 */
[----:B------:R-:W-:Y:S02]  /*98f0*/  ISETP.GE.AND P3, PT, R2, UR13, PT ;  /* 0x0000000d02007c0c */ /* 0x000fe4000bf66270 */
[----:B------:R-:W-:Y:S02]  /*9900*/  ISETP.GE.AND P5, PT, R188, UR13, PT ;  /* 0x0000000dbc007c0c */ /* 0x000fe4000bfa6270 */
[----:B------:R-:W-:Y:S02]  /*9910*/  ISETP.GE.AND P4, PT, R187, UR13, PT ;  /* 0x0000000dbb007c0c */ /* 0x000fe4000bf86270 */
[----:B------:R-:W-:-:S05]  /*9920*/  LOP3.LUT P1, RZ, R21, 0x40, RZ, 0xc0, !PT ;  /* 0x0000004015ff7812 */ /* 0x000fca000782c0ff */
[CC--:B-1----:R-:W-:Y:S02]  /*9930*/  @!P2 LEA R8, P0, R189.reuse, R6.reuse, 0x1 ;  /* 0x00000006bd08a211 */ /* 0x0c2fe400078008ff */
[----:B---3--:R-:W-:Y:S02]  /*9940*/  @!P3 IMAD.WIDE R4, R2, 0x2, R6 ;  /* 0x000000020204b825 */ /* 0x008fe400078e0206 */
[-C--:B------:R-:W-:Y:S02]  /*9950*/  @!P2 LEA.HI.X R9, R189, R7.reuse, R204, 0x1, P0 ;  /* 0x00000007bd09a211 */ /* 0x080fe400000f0ccc */
[----:B------:R-:W-:Y:S01]  /*9960*/  @!P5 LEA R10, P0, R188, R6, 0x1 ;  /* 0x00000006bc0ad211 */ /* 0x000fe200078008ff */
[----:B------:R1:W-:Y:S01]  /*9970*/  @!P3 ST.E.128 desc[UR50][R4.64], RZ ;  /* 0x000000ff0400b985 */ /* 0x0003e2000c101d32 */
[----:B------:R-:W-:Y:S02]  /*9980*/  ISETP.GE.AND P3, PT, R186, UR13, PT ;  /* 0x0000000dba007c0c */ /* 0x000fe4000bf66270 */
[----:B------:R-:W-:Y:S01]  /*9990*/  @!P5 LEA.HI.X R11, R188, R7, R203, 0x1, P0 ;  /* 0x00000007bc0bd211 */ /* 0x000fe200000f0ccb */
[----:B------:R2:W-:Y:S01]  /*99a0*/  @!P2 ST.E.128 desc[UR50][R8.64], RZ ;  /* 0x000000ff0800a985 */ /* 0x0005e2000c101d32 */
[----:B------:R-:W-:-:S02]  /*99b0*/  ISETP.GE.AND P2, PT, R185, UR13, PT ;  /* 0x0000000db9007c0c */ /* 0x000fc4000bf46270 */
[----:B------:R-:W-:Y:S01]  /*99c0*/  LOP3.LUT P0, RZ, R24, 0x80, RZ, 0xc0, !PT ;  /* 0x0000008018ff7812 */ /* 0x000fe2000780c0ff */
[----:B------:R2:W-:Y:S01]  /*99d0*/  @!P5 ST.E.128 desc[UR50][R10.64], RZ ;  /* 0x000000ff0a00d985 */ /* 0x0005e2000c101d32 */
[----:B------:R-:W-:-:S04]  /*99e0*/  @!P4 LEA R12, P6, R187, R6, 0x1 ;  /* 0x00000006bb0cc211 */ /* 0x000fc800078c08ff */
[----:B------:R-:W-:Y:S02]  /*99f0*/  @!P4 LEA.HI.X R13, R187, R7, R202, 0x1, P6 ;  /* 0x00000007bb0dc211 */ /* 0x000fe400030f0cca */
[----:B------:R-:W-:-:S03]  /*9a00*/  @!P3 LEA R14, P5, R186, R6, 0x1 ;  /* 0x00000006ba0eb211 */ /* 0x000fc600078a08ff */
[----:B------:R2:W-:Y:S01]  /*9a10*/  @!P4 ST.E.128 desc[UR50][R12.64], RZ ;  /* 0x000000ff0c00c985 */ /* 0x0005e2000c101d32 */
[-C--:B-1----:R-:W-:Y:S02]  /*9a20*/  @!P2 LEA R4, P6, R185, R6.reuse, 0x1 ;  /* 0x00000006b904a211 */ /* 0x082fe400078c08ff */
[-C--:B0-----:R-:W-:Y:S02]  /*9a30*/  @P1 LEA R20, P4, R194, R6.reuse, 0x1 ;  /* 0x00000006c2141211 */ /* 0x081fe400078808ff */
        /* <DEDUP_REMOVED lines=9> */
.L_x_393:
[----:B------:R-:W-:Y:S05]  /*9ad0*/  BSYNC B0 ;  /* 0x0000000000007941 */ /* 0x000fea0003800000 */
.L_x_387:
[----:B------:R-:W-:Y:S02]  /*9ae0*/  ULDC UR4, c[0x0][0xc3c] ;  /* 0x00030f0000047ab9 */ /* 0x000fe40000000800 */
[----:B------:R-:W-:-:S06]  /*9af0*/  UISETP.GE.AND UP0, UPT, UR7, UR4, UPT ;  /* 0x000000040700728c */ /* 0x000fcc000bf06270 */
[----:B------:R-:W-:-:S13]  /*9b00*/  PLOP3.LUT P0, PT, PT, PT, UP0, 0x80, 0x0 ;  /* 0x000000000000781c */ /* 0x000fda0003f0f008 */
[----:B------:R-:W-:Y:S05]  /*9b10*/  @!P0 BRA `(.L_x_399) ;  /* 0xffffff7400188947 */ /* 0x000fea000383ffff */
[----:B------:R-:W-:Y:S05]  /*9b20*/  EXIT ;  /* 0x000000000000794d */ /* 0x000fea0003800000 */
.L_x_348:
[----:B------:R-:W-:-:S08]  /*9b30*/  NOP ;  /* 0x0000000000007918 */ /* 0x000fd00000000000 */
[----:B------:R-:W0:-:S00]  /*9b40*/  USETMAXREG.DEALLOC.CTAPOOL 0x28 ;  /* 0x00000028000079c8 */ /* 0x000e0000080e0500 */
[----:B0-----:R-:W-:Y:S02]  /*9b50*/  LOP3.LUT R0, R0, 0x3, RZ, 0xc0, !PT ;  /* 0x0000000300007812 */ /* 0x001fe400078ec0ff */
[----:B------:R-:W-:-:S04]  /*9b60*/  LOP3.LUT R22, R22, 0xffffdfff, RZ, 0xc0, !PT ;  /* 0xffffdfff16167812 */ /* 0x000fc800078ec0ff */
[----:B------:R-:W0:Y:S02]  /*9b70*/  SHFL.IDX PT, R0, R0, RZ, 0x1f ;  /* 0x00001fff00007589 */ /* 0x000e2400000e0000 */
[----:B0-----:R-:W-:Y:S01]  /*9b80*/  ISETP.NE.AND P0, PT, R0, RZ, PT ;  /* 0x000000ff0000720c */ /* 0x001fe20003f05270 */
[----:B------:R-:W-:-:S12]  /*9b90*/  IMAD.MOV.U32 R0, RZ, RZ, RZ ;  /* 0x000000ffff007224 */ /* 0x000fd800078e00ff */
[----:B------:R-:W-:Y:S01]  /*9ba0*/  @P0 LOP3.LUT R22, R22, 0x2000, RZ, 0xfc, !PT ;  /* 0x0000200016160812 */ /* 0x000fe200078efcff */
[----:B------:R-:W-:Y:S06]  /*9bb0*/  @!P0 BRA `(.L_x_400) ;  /* 0x00000000001c8947 */ /* 0x000fec0003800000 */
[----:B------:R-:W0:Y:S08]  /*9bc0*/  S2UR UR5, SR_CgaCtaId ;  /* 0x00000000000579c3 */ /* 0x000e300000008800 */
[----:B------:R-:W-:Y:S06]  /*9bd0*/  BAR.SYNC.DEFER_BLOCKING 0x5, 0x180 ;  /* 0x0146000000007b1d */ /* 0x000fec0000010000 */
[----:B------:R-:W-:-:S02]  /*9be0*/  UMOV UR4, 0x400 ;  /* 0x0000040000047882 */ /* 0x000fc40000000000 */
[----:B0-----:R-:W-:-:S09]  /*9bf0*/  ULEA UR4, UR5, UR4, 0x18 ;  /* 0x0000000405047291 */ /* 0x001fd2000f8ec03f */
[----:B------:R-:W0:Y:S01]  /*9c00*/  LDS.128 R16, [UR4+0x28cd0] ;  /* 0x028cd004ff107984 */ /* 0x000e220008000c00 */
[----:B------:R-:W-:Y:S06]  /*9c10*/  BAR.ARV 0x4, 0x180 ;  /* 0x0106000000007b1d */ /* 0x000fec0000002000 */
[----:B------:R-:W-:Y:S05]  /*9c20*/  BRA `(.L_x_401) ;  /* 0x0000000800007947 */ /* 0x000fea0003800000 */
.L_x_400:
[----:B------:R-:W0:Y:S01]  /*9c30*/  S2R R2, SR_TID.X ;  /* 0x0000000000027919 */ /* 0x000e220000002100 */
[----:B------:R-:W-:Y:S01]  /*9c40*/  ULDC UR4, c[0x0][0xc3c] ;  /* 0x00030f0000047ab9 */ /* 0x000fe20000000800 */
[----:B------:R-:W1:Y:S01]  /*9c50*/  S2UR UR6, SR_CTAID.X ;  /* 0x00000000000679c3 */ /* 0x000e620000002500 */
[----:B------:R-:W-:Y:S01]  /*9c60*/  ULDC UR5, c[0x0][0xc38] ;  /* 0x00030e0000057ab9 */ /* 0x000fe20000000800 */
[----:B0-----:R-:W-:-:S04]  /*9c70*/  LOP3.LUT R5, R2, 0x1f, RZ, 0xc0, !PT ;  /* 0x0000001f02057812 */ /* 0x001fc800078ec0ff */
[----:B------:R-:W-:-:S04]  /*9c80*/  ISETP.NE.AND P0, PT, R5, 0x1f, PT ;  /* 0x0000001f0500780c */ /* 0x000fc80003f05270 */
[----:B------:R-:W-:-:S13]  /*9c90*/  ISETP.GE.OR P1, PT, R5, UR4, !P0 ;  /* 0x0000000405007c0c */ /* 0x000fda000c726670 */
[----:B------:R-:W0:Y:S02]  /*9ca0*/  @!P1 LDC.64 R2, c[0x0][0xc80] ;  /* 0x00032000ff029b82 */ /* 0x000e240000000a00 */
[----:B0-----:R-:W-:-:S05]  /*9cb0*/  @!P1 IMAD.WIDE.U32 R2, R5, 0x4, R2 ;  /* 0x0000000405029825 */ /* 0x001fca00078e0002 */
[----:B------:R-:W2:Y:S01]  /*9cc0*/  @!P1 LDG.E R0, desc[UR50][R2.64] ;  /* 0x0000003202009981 */ /* 0x000ea2000c1e1900 */
[C---:B------:R-:W-:Y:S01]  /*9cd0*/  ISETP.NE.AND P1, PT, R5.reuse, RZ, PT ;  /* 0x000000ff0500720c */ /* 0x040fe20003f25270 */
[----:B------:R-:W-:Y:S01]  /*9ce0*/  UMOV UR4, URZ ;  /* 0x0000003f00047c82 */ /* 0x000fe20008000000 */
[C---:B------:R-:W-:Y:S01]  /*9cf0*/  ISETP.GE.U32.AND P2, PT, R5.reuse, 0x2, PT ;  /* 0x000000020500780c */ /* 0x040fe20003f46070 */
[----:B------:R-:W-:Y:S01]  /*9d00*/  IMAD.MOV.U32 R16, RZ, RZ, RZ ;  /* 0x000000ffff107224 */ /* 0x000fe200078e00ff */
[C---:B------:R-:W-:Y:S02]  /*9d10*/  ISETP.GE.U32.AND P3, PT, R5.reuse, 0x4, PT ;  /* 0x000000040500780c */ /* 0x040fe40003f66070 */
[C---:B------:R-:W-:Y:S02]  /*9d20*/  ISETP.GE.U32.AND P4, PT, R5.reuse, 0x8, PT ;  /* 0x000000080500780c */ /* 0x040fe40003f86070 */
[----:B------:R-:W-:Y:S01]  /*9d30*/  ISETP.GE.U32.AND P5, PT, R5, 0x10, PT ;  /* 0x000000100500780c */ /* 0x000fe20003fa6070 */
[----:B--2---:R-:W0:Y:S02]  /*9d40*/  SHFL.UP PT, R4, R0, 0x1, RZ ;  /* 0x0420000000047989 */ /* 0x004e2400000e00ff */
[----:B0-----:R-:W-:-:S05]  /*9d50*/  SEL R7, R4, RZ, P1 ;  /* 0x000000ff04077207 */ /* 0x001fca0000800000 */
[----:B------:R-:W-:-:S05]  /*9d60*/  IMAD.IADD R7, R0, 0x1, R7 ;  /* 0x0000000100077824 */ /* 0x000fca00078e0207 */
[----:B------:R-:W0:Y:S02]  /*9d70*/  SHFL.UP PT, R4, R7, 0x2, RZ ;  /* 0x0440000007047989 */ /* 0x000e2400000e00ff */
[----:B0-----:R-:W-:-:S05]  /*9d80*/  SEL R4, R4, RZ, P2 ;  /* 0x000000ff04047207 */ /* 0x001fca0001000000 */
[----:B------:R-:W-:-:S05]  /*9d90*/  IMAD.IADD R4, R7, 0x1, R4 ;  /* 0x0000000107047824 */ /* 0x000fca00078e0204 */
[----:B------:R-:W0:Y:S02]  /*9da0*/  SHFL.UP PT, R6, R4, 0x4, RZ ;  /* 0x0480000004067989 */ /* 0x000e2400000e00ff */
[----:B0-----:R-:W-:-:S05]  /*9db0*/  SEL R3, R6, RZ, P3 ;  /* 0x000000ff06037207 */ /* 0x001fca0001800000 */
[----:B------:R-:W-:-:S05]  /*9dc0*/  IMAD.IADD R3, R4, 0x1, R3 ;  /* 0x0000000104037824 */ /* 0x000fca00078e0203 */
[----:B------:R-:W0:Y:S02]  /*9dd0*/  SHFL.UP PT, R2, R3, 0x8, RZ ;  /* 0x0500000003027989 */ /* 0x000e2400000e00ff */
[----:B0-----:R-:W-:-:S04]  /*9de0*/  SEL R2, R2, RZ, P4 ;  /* 0x000000ff02027207 */ /* 0x001fc80002000000 */
[----:B------:R-:W-:-:S05]  /*9df0*/  IADD3 R2, R3, R2, RZ ;  /* 0x0000000203027210 */ /* 0x000fca0007ffe0ff */
[----:B------:R-:W0:Y:S02]  /*9e00*/  SHFL.UP PT, R6, R2, 0x10, RZ ;  /* 0x0600000002067989 */ /* 0x000e2400000e00ff */
[----:B0-----:R-:W-:-:S05]  /*9e10*/  SEL R7, R6, RZ, P5 ;  /* 0x000000ff06077207 */ /* 0x001fca0002800000 */
[----:B------:R-:W-:-:S05]  /*9e20*/  IMAD.IADD R7, R2, 0x1, R7 ;  /* 0x0000000102077824 */ /* 0x000fca00078e0207 */
[----:B------:R-:W0:Y:S02]  /*9e30*/  SHFL.IDX PT, R4, R7, 0x1f, 0x1f ;  /* 0x03e01f0007047f89 */ /* 0x000e2400000e0000 */
[----:B0-----:R-:W-:-:S04]  /*9e40*/  IMAD R4, R4, UR5, RZ ;  /* 0x0000000504047c24 */ /* 0x001fc8000f8e02ff */
[----:B------:R-:W-:Y:S01]  /*9e50*/  IMAD.MOV.U32 R3, RZ, RZ, R4 ;  /* 0x000000ffff037224 */ /* 0x000fe200078e0004 */
[----:B-1----:R-:W-:-:S13]  /*9e60*/  ISETP.GT.AND P6, PT, R4, UR6, PT ;  /* 0x0000000604007c0c */ /* 0x002fda000bfc4270 */
[----:B------:R-:W-:Y:S05]  /*9e70*/  @P6 BRA `(.L_x_402) ;  /* 0x0000000000946947 */ /* 0x000fea0003800000 */
[----:B------:R-:W-:Y:S01]  /*9e80*/  IMAD.MOV.U32 R4, RZ, RZ, R3 ;  /* 0x000000ffff047224 */ /* 0x000fe200078e0003 */
[----:B------:R-:W-:Y:S01]  /*9e90*/  UMOV UR4, URZ ;  /* 0x0000003f00047c82 */ /* 0x000fe20008000000 */
[----:B------:R-:W-:-:S05]  /*9ea0*/  ULDC UR5, c[0x0][0xc38] ;  /* 0x00030e0000057ab9 */ /* 0x000fca0000000800 */
.L_x_406:
[----:B------:R-:W0:Y:S01]  /*9eb0*/  LDC R2, c[0x0][0xc3c] ;  /* 0x00030f00ff027b82 */ /* 0x000e220000000800 */
[----:B------:R-:W-:-:S06]  /*9ec0*/  UIADD3 UR4, UR4, 0x1f, URZ ;  /* 0x0000001f04047890 */ /* 0x000fcc000fffe03f */
[----:B0-----:R-:W-:-:S13]  /*9ed0*/  ISETP.LE.AND P6, PT, R2, UR4, PT ;  /* 0x0000000402007c0c */ /* 0x001fda000bfc3270 */
[----:B------:R-:W-:Y:S05]  /*9ee0*/  @P6 BRA `(.L_x_403) ;  /* 0x0000000400246947 */ /* 0x000fea0003800000 */
[----:B------:R-:W-:Y:S01]  /*9ef0*/  VIADD R7, R5, UR4 ;  /* 0x0000000405077c36 */ /* 0x000fe20008000000 */
[----:B------:R-:W-:Y:S01]  /*9f00*/  BSSY B0, `(.L_x_404) ;  /* 0x0000007000007945 */ /* 0x000fe20003800000 */
[----:B------:R-:W-:-:S03]  /*9f10*/  IMAD.MOV.U32 R0, RZ, RZ, RZ ;  /* 0x000000ffff007224 */ /* 0x000fc600078e00ff */
[----:B------:R-:W-:-:S13]  /*9f20*/  ISETP.GE.OR P6, PT, R7, R2, !P0 ;  /* 0x000000020700720c */ /* 0x000fda00047c6670 */
[----:B------:R-:W-:Y:S05]  /*9f30*/  @P6 BRA `(.L_x_405) ;  /* 0x00000000000c6947 */ /* 0x000fea0003800000 */
[----:B------:R-:W0:Y:S02]  /*9f40*/  LDC.64 R2, c[0x0][0xc80] ;  /* 0x00032000ff027b82 */ /* 0x000e240000000a00 */
[----:B0-----:R-:W-:-:S05]  /*9f50*/  IMAD.WIDE R2, R7, 0x4, R2 ;  /* 0x0000000407027825 */ /* 0x001fca00078e0202 */
[----:B------:R0:W5:Y:S02]  /*9f60*/  LDG.E R0, desc[UR50][R2.64] ;  /* 0x0000003202007981 */ /* 0x000164000c1e1900 */
.L_x_405:
[----:B------:R-:W-:Y:S05]  /*9f70*/  BSYNC B0 ;  /* 0x0000000000007941 */ /* 0x000fea0003800000 */
.L_x_404:
[----:B0----5:R-:W0:Y:S02]  /*9f80*/  SHFL.UP PT, R2, R0, 0x1, RZ ;  /* 0x0420000000027989 */ /* 0x021e2400000e00ff */
        /* <DEDUP_REMOVED lines=16> */
[----:B------:R-:W-:-:S05]  /*a090*/  IMAD.IADD R4, R3, 0x1, R4 ;  /* 0x0000000103047824 */ /* 0x000fca00078e0204 */
[----:B------:R-:W-:-:S13]  /*a0a0*/  ISETP.GT.AND P6, PT, R4, UR6, PT ;  /* 0x0000000604007c0c */ /* 0x000fda000bfc4270 */
[----:B------:R-:W-:Y:S05]  /*a0b0*/  @!P6 BRA `(.L_x_406) ;  /* 0xfffffffc007ce947 */ /* 0x000fea000383ffff */
[----:B------:R-:W-:-:S07]  /*a0c0*/  IMAD.MOV.U32 R7, RZ, RZ, R9 ;  /* 0x000000ffff077224 */ /* 0x000fce00078e0009 */
.L_x_402:
[----:B------:R-:W-:-:S04]  /*a0d0*/  IMAD.IADD R8, R4, 0x1, -R3 ;  /* 0x0000000104087824 */ /* 0x000fc800078e0a03 */
[----:B------:R-:W-:-:S05]  /*a0e0*/  IMAD R2, R7, UR5, R8 ;  /* 0x0000000507027c24 */ /* 0x000fca000f8e0208 */
[----:B------:R-:W-:-:S13]  /*a0f0*/  ISETP.GT.AND P0, PT, R2, UR6, PT ;  /* 0x0000000602007c0c */ /* 0x000fda000bf04270 */
[----:B------:R-:W-:-:S04]  /*a100*/  VOTE.ANY R4, PT, !P0 ;  /* 0x0000000000047806 */ /* 0x000fc800040e0100 */
[----:B------:R-:W0:Y:S01]  /*a110*/  POPC R19, R4 ;  /* 0x0000000400137309 */ /* 0x000e220000000000 */
[----:B------:R-:W-:Y:S01]  /*a120*/  ISETP.NE.AND P0, PT, R4, RZ, PT ;  /* 0x000000ff0400720c */ /* 0x000fe20003f05270 */
[----:B0-----:R-:W0:Y:S02]  /*a130*/  SHFL.IDX PT, R10, R0, R19, 0x1f ;  /* 0x00001f13000a7589 */ /* 0x001e2400000e0000 */
[----:B0-----:R-:W-:-:S04]  /*a140*/  IABS R9, R10 ;  /* 0x0000000a00097213 */ /* 0x001fc80000000000 */
[----:B------:R-:W0:Y:S08]  /*a150*/  I2F.RP R6, R9 ;  /* 0x0000000900067306 */ /* 0x000e300000209400 */
[----:B0-----:R-:W0:Y:S02]  /*a160*/  MUFU.RCP R6, R6 ;  /* 0x0000000600067308 */ /* 0x001e240000001000 */
[----:B0-----:R-:W-:-:S06]  /*a170*/  VIADD R2, R6, 0xffffffe ;  /* 0x0ffffffe06027836 */ /* 0x001fcc0000000000 */
[----:B------:R0:W1:Y:S01]  /*a180*/  F2I.FTZ.U32.TRUNC.NTZ R3, R2 ;  /* 0x0000000200037305 */ /* 0x000062000021f000 */
[----:B------:R-:W-:Y:S05]  /*a190*/  @!P0 BRA `(.L_x_407) ;  /* 0x0000000000088947 */ /* 0x000fea0003800000 */
[----:B------:R-:W-:-:S06]  /*a1a0*/  VIADD R16, R19, 0xffffffff ;  /* 0xffffffff13107836 */ /* 0x000fcc0000000000 */
[----:B------:R2:W3:Y:S02]  /*a1b0*/  SHFL.IDX PT, R16, R7, R16, 0x1f ;  /* 0x00001f1007107589 */ /* 0x0004e400000e0000 */
.L_x_407:
[----:B---3--:R-:W-:Y:S01]  /*a1c0*/  IMAD R16, R16, UR5, R8 ;  /* 0x0000000510107c24 */ /* 0x008fe2000f8e0208 */
[----:B0-----:R-:W-:Y:S01]  /*a1d0*/  IABS R2, R10 ;  /* 0x0000000a00027213 */ /* 0x001fe20000000000 */
[----:B-1----:R-:W-:Y:S02]  /*a1e0*/  IMAD.MOV R0, RZ, RZ, -R3 ;  /* 0x000000ffff007224 */ /* 0x002fe400078e0a03 */
[----:B------:R-:W-:Y:S01]  /*a1f0*/  VIADD R19, R19, UR4 ;  /* 0x0000000413137c36 */ /* 0x000fe20008000000 */
[----:B------:R-:W-:Y:S01]  /*a200*/  IADD3 R11, -R16, UR6, RZ ;  /* 0x00000006100b7c10 */ /* 0x000fe2000fffe1ff */
[----:B------:R-:W-:Y:S02]  /*a210*/  IMAD.MOV R4, RZ, RZ, -R2 ;  /* 0x000000ffff047224 */ /* 0x000fe400078e0a02 */
[----:B--2---:R-:W-:Y:S01]  /*a220*/  IMAD R7, R0, R9, RZ ;  /* 0x0000000900077224 */ /* 0x004fe200078e02ff */
[----:B------:R-:W-:Y:S01]  /*a230*/  IABS R0, R11 ;  /* 0x0000000b00007213 */ /* 0x000fe20000000000 */
[----:B------:R-:W-:-:S04]  /*a240*/  IMAD.MOV.U32 R2, RZ, RZ, RZ ;  /* 0x000000ffff027224 */ /* 0x000fc800078e00ff */
[----:B------:R-:W-:Y:S01]  /*a250*/  IMAD.HI.U32 R2, R3, R7, R2 ;  /* 0x0000000703027227 */ /* 0x000fe200078e0002 */
[----:B------:R-:W-:-:S03]  /*a260*/  MOV R3, R0 ;  /* 0x0000000000037202 */ /* 0x000fc60000000f00 */
[----:B------:R-:W-:Y:S02]  /*a270*/  IMAD.MOV.U32 R0, RZ, RZ, R4 ;  /* 0x000000ffff007224 */ /* 0x000fe400078e0004 */
[----:B------:R-:W-:-:S04]  /*a280*/  IMAD.HI.U32 R2, R2, R3, RZ ;  /* 0x0000000302027227 */ /* 0x000fc800078e00ff */
[----:B------:R-:W-:-:S05]  /*a290*/  IMAD R0, R2, R0, R3 ;  /* 0x0000000002007224 */ /* 0x000fca00078e0203 */
[----:B------:R-:W-:-:S13]  /*a2a0*/  ISETP.GT.U32.AND P1, PT, R9, R0, PT ;  /* 0x000000000900720c */ /* 0x000fda0003f24070 */
[----:B------:R-:W-:Y:S02]  /*a2b0*/  @!P1 IMAD.IADD R0, R0, 0x1, -R9 ;  /* 0x0000000100009824 */ /* 0x000fe400078e0a09 */
[----:B------:R-:W-:Y:S01]  /*a2c0*/  @!P1 VIADD R2, R2, 0x1 ;  /* 0x0000000102029836 */ /* 0x000fe20000000000 */
[----:B------:R-:W-:Y:S02]  /*a2d0*/  ISETP.NE.AND P1, PT, R10, RZ, PT ;  /* 0x000000ff0a00720c */ /* 0x000fe40003f25270 */
[----:B------:R-:W-:Y:S02]  /*a2e0*/  ISETP.GE.U32.AND P0, PT, R0, R9, PT ;  /* 0x000000090000720c */ /* 0x000fe40003f06070 */
[----:B------:R-:W-:-:S04]  /*a2f0*/  LOP3.LUT R0, R11, R10, RZ, 0x3c, !PT ;  /* 0x0000000a0b007212 */ /* 0x000fc800078e3cff */
[----:B------:R-:W-:-:S07]  /*a300*/  ISETP.GE.AND P2, PT, R0, RZ, PT ;  /* 0x000000ff0000720c */ /* 0x000fce0003f46270 */
[----:B------:R-:W-:-:S06]  /*a310*/  @P0 VIADD R2, R2, 0x1 ;  /* 0x0000000102020836 */ /* 0x000fcc0000000000 */
[----:B------:R-:W-:Y:S01]  /*a320*/  @!P2 IMAD.MOV R2, RZ, RZ, -R2 ;  /* 0x000000ffff02a224 */ /* 0x000fe200078e0a02 */
[----:B------:R-:W-:-:S05]  /*a330*/  @!P1 LOP3.LUT R2, RZ, R10, RZ, 0x33, !PT ;  /* 0x0000000aff029212 */ /* 0x000fca00078e33ff */
[--C-:B------:R-:W-:Y:S02]  /*a340*/  IMAD.MOV R17, RZ, RZ, -R2.reuse ;  /* 0x000000ffff117224 */ /* 0x100fe400078e0a02 */
[----:B------:R-:W-:Y:S02]  /*a350*/  IMAD.MOV.U32 R18, RZ, RZ, R2 ;  /* 0x000000ffff127224 */ /* 0x000fe400078e0002 */
[----:B------:R-:W-:Y:S01]  /*a360*/  IMAD R17, R10, R17, R11 ;  /* 0x000000110a117224 */ /* 0x000fe200078e020b */
[----:B------:R-:W-:Y:S06]  /*a370*/  BRA `(.L_x_408) ;  /* 0x0000000000147947 */ /* 0x000fec0003800000 */
.L_x_403:
[----:B------:R-:W-:Y:S01]  /*a380*/  ULDC UR4, c[0x0][0xc3c] ;  /* 0x00030f0000047ab9 */ /* 0x000fe20000000800 */
[----:B------:R-:W-:Y:S01]  /*a390*/  IMAD.MOV.U32 R17, RZ, RZ, RZ ;  /* 0x000000ffff117224 */ /* 0x000fe200078e00ff */
[----:B------:R-:W-:Y:S01]  /*a3a0*/  MOV R16, UR6 ;  /* 0x0000000600107c02 */ /* 0x000fe20008000f00 */
[----:B------:R-:W-:Y:S02]  /*a3b0*/  IMAD.MOV.U32 R18, RZ, RZ, RZ ;  /* 0x000000ffff127224 */ /* 0x000fe400078e00ff */
[----:B------:R-:W-:-:S07]  /*a3c0*/  IMAD.U32 R19, RZ, RZ, UR4 ;  /* 0x00000004ff137e24 */ /* 0x000fce000f8e00ff */
.L_x_408:
[----:B------:R-:W-:-:S13]  /*a3d0*/  ISETP.NE.AND P0, PT, R5, RZ, PT ;  /* 0x000000ff0500720c */ /* 0x000fda0003f05270 */
[----:B------:R-:W0:Y:S01]  /*a3e0*/  @!P0 S2R R3, SR_CgaCtaId ;  /* 0x0000000000038919 */ /* 0x000e220000008800 */
[----:B------:R-:W-:-:S04]  /*a3f0*/  @!P0 MOV R0, 0x400 ;  /* 0x0000040000008802 */ /* 0x000fc80000000f00 */
[----:B0-----:R-:W-:-:S05]  /*a400*/  @!P0 LEA R0, R3, R0, 0x18 ;  /* 0x0000000003008211 */ /* 0x001fca00078ec0ff */
[----:B------:R1:W-:Y:S01]  /*a410*/  @!P0 STS.128 [R0+0x28cd0], R16 ;  /* 0x028cd01000008388 */ /* 0x0003e20000000c00 */
[----:B------:R-:W-:Y:S06]  /*a420*/  BAR.ARV 0x5, 0x180 ;  /* 0x0146000000007b1d */ /* 0x000fec0000002000 */
.L_x_401:
[----:B------:R2:W-:Y:S01]  /*a430*/  STL [R1+0x24], RZ ;  /* 0x000024ff01007387 */ /* 0x0005e20000100800 */
[----:B------:R-:W-:Y:S01]  /*a440*/  ULDC UR4, c[0x0][0xc3c] ;  /* 0x00030f0000047ab9 */ /* 0x000fe20000000800 */
[----:B------:R-:W-:Y:S01]  /*a450*/  IMAD.MOV.U32 R25, RZ, RZ, 0x1 ;  /* 0x00000001ff197424 */ /* 0x000fe200078e00ff */
[----:B0-----:R-:W-:Y:S01]  /*a460*/  ISETP.GE.AND P0, PT, R19, UR4, PT ;  /* 0x0000000413007c0c */ /* 0x001fe2000bf06270 */
[----:B------:R-:W-:-:S12]  /*a470*/  IMAD.MOV.U32 R24, RZ, RZ, RZ ;  /* 0x000000ffff187224 */ /* 0x000fd800078e00ff */
[----:B--2---:R-:W-:Y:S05]  /*a480*/  @P0 BRA `(.L_x_409) ;  /* 0x0000004400b40947 */ /* 0x004fea0003800000 */
[----:B------:R-:W0:Y:S01]  /*a490*/  S2R R4, SR_TID.X ;  /* 0x0000000000047919 */ /* 0x000e220000002100 */
[----:B------:R-:W2:Y:S01]  /*a4a0*/  S2UR UR5, SR_CgaCtaId ;  /* 0x00000000000579c3 */ /* 0x000ea20000008800 */
[----:B------:R-:W-:Y:S01]  /*a4b0*/  UMOV UR4, 0x400 ;  /* 0x0000040000047882 */ /* 0x000fe20000000000 */
[----:B------:R-:W-:Y:S01]  /*a4c0*/  BSSY B8, `(.L_x_409) ;  /* 0x0000469000087945 */ /* 0x000fe20003800000 */
[----:B------:R3:W-:Y:S01]  /*a4d0*/  STL [R1+0x24], RZ ;  /* 0x000024ff01007387 */ /* 0x0007e20000100800 */
[----:B------:R-:W-:Y:S01]  /*a4e0*/  IMAD.MOV.U32 R25, RZ, RZ, 0x1 ;  /* 0x00000001ff197424 */ /* 0x000fe200078e00ff */
[----:B------:R-:W-:Y:S01]  /*a4f0*/  ULOP3.LUT UR36, UR39, 0x2, URZ, 0xfc, !UPT ;  /* 0x0000000227247892 */ /* 0x000fe2000f8efc3f */
[----:B------:R-:W-:Y:S01]  /*a500*/  IMAD.MOV.U32 R24, RZ, RZ, RZ ;  /* 0x000000ffff187224 */ /* 0x000fe200078e00ff */
[----:B------:R-:W-:Y:S01]  /*a510*/  ULDC UR37, c[0x0][0xc] ;  /* 0x0000030000257ab9 */ /* 0x000fe20000000800 */
[----:B--2---:R-:W-:-:S06]  /*a520*/  ULEA UR4, UR5, UR4, 0x18 ;  /* 0x0000000405047291 */ /* 0x004fcc000f8ec03f */
[----:B------:R-:W-:Y:S01]  /*a530*/  IMAD.U32 R23, RZ, RZ, UR4 ;  /* 0x00000004ff177e24 */ /* 0x000fe2000f8e00ff */
[C---:B0-----:R-:W-:Y:S01]  /*a540*/  LOP3.LUT R3, R4.reuse, 0x7f, RZ, 0xc0, !PT ;  /* 0x0000007f04037812 */ /* 0x041fe200078ec0ff */
[----:B-1----:R-:W-:-:S03]  /*a550*/  IMAD.SHL.U32 R0, R4, 0x8, RZ ;  /* 0x0000000804007824 */ /* 0x002fc600078e00ff */
[----:B------:R-:W-:Y:S02]  /*a560*/  SHF.R.U32.HI R37, RZ, 0x3, R3 ;  /* 0x00000003ff257819 */ /* 0x000fe40000011603 */
[C---:B------:R-:W-:Y:S02]  /*a570*/  LOP3.LUT R2, R0.reuse, 0x1f8, RZ, 0xc0, !PT ;  /* 0x000001f800027812 */ /* 0x040fe400078ec0ff */
[----:B------:R-:W-:Y:S02]  /*a580*/  LOP3.LUT R3, R0, 0x38, RZ, 0xc0, !PT ;  /* 0x0000003800037812 */ /* 0x000fe400078ec0ff */
[----:B------:R-:W-:Y:S01]  /*a590*/  LOP3.LUT R33, R2, 0x38, R4, 0x78, !PT ;  /* 0x0000003802217812 */ /* 0x000fe200078e7804 */
[----:B------:R-:W-:Y:S01]  /*a5a0*/  IMAD.SHL.U32 R2, R4, 0x10, RZ ;  /* 0x0000001004027824 */ /* 0x000fe200078e00ff */
[----:B------:R-:W-:Y:S02]  /*a5b0*/  LOP3.LUT R4, R3, 0x80, RZ, 0xfc, !PT ;  /* 0x0000008003047812 */ /* 0x000fe400078efcff */
[----:B------:R-:W-:-:S02]  /*a5c0*/  LOP3.LUT R33, R33, 0x200, R0, 0xf8, !PT ;  /* 0x0000020021217812 */ /* 0x000fc400078ef800 */
[----:B------:R-:W-:Y:S02]  /*a5d0*/  LOP3.LUT R0, R37, 0x70, R2, 0xf8, !PT ;  /* 0x0000007025007812 */ /* 0x000fe400078ef802 */
[C---:B------:R-:W-:Y:S02]  /*a5e0*/  LOP3.LUT R0, R3.reuse, 0xc0, RZ, 0xfc, !PT ;  /* 0x000000c003007812 */ /* 0x040fe400078efcff */
[----:B------:R-:W-:Y:S02]  /*a5f0*/  LOP3.LUT R0, R3, 0x140, RZ, 0xfc, !PT ;  /* 0x0000014003007812 */ /* 0x000fe400078efcff */
[----:B------:R-:W-:Y:S02]  /*a600*/  LEA R0, R33, R23, 0x1 ;  /* 0x0000001721007211 */ /* 0x000fe400078e08ff */
[C---:B------:R-:W-:Y:S02]  /*a610*/  LOP3.LUT R2, R3.reuse, 0x40, RZ, 0xfc, !PT ;  /* 0x0000004003027812 */ /* 0x040fe400078efcff */
[C---:B------:R-:W-:Y:S01]  /*a620*/  LOP3.LUT R2, R3.reuse, 0x100, RZ, 0xfc, !PT ;  /* 0x0000010003027812 */ /* 0x040fe200078efcff */
[----:B------:R3:W-:Y:S01]  /*a630*/  STL [R1+0x2c], R0 ;  /* 0x00002c0001007387 */ /* 0x0007e20000100800 */
[----:B------:R-:W-:-:S02]  /*a640*/  LOP3.LUT R4, R3, 0x180, RZ, 0xfc, !PT ;  /* 0x0000018003047812 */ /* 0x000fc400078efcff */
[----:B------:R-:W-:-:S07]  /*a650*/  LOP3.LUT R2, R3, 0x1c0, RZ, 0xfc, !PT ;  /* 0x000001c003027812 */ /* 0x000fce00078efcff */
.L_x_470:
[----:B------:R-:W0:Y:S02]  /*a660*/  LDC.64 R30, c[0x0][0xc88] ;  /* 0x00032200ff1e7b82 */ /* 0x000e240000000a00 */
[----:B0-----:R-:W-:-:S06]  /*a670*/  IMAD.WIDE R30, R19, 0x4, R30 ;  /* 0x00000004131e7825 */ /* 0x001fcc00078e021e */
[----:B---3--:R0:W3:Y:S01]  /*a680*/  LDG.E R30, desc[UR50][R30.64] ;  /* 0x000000321e1e7981 */ /* 0x0080e2000c1e1900 */
[----:B------:R-:W-:Y:S05]  /*a690*/  YIELD ;  /* 0x0000000000007946 */ /* 0x000fea0003800000 */
[----:B------:R-:W-:Y:S01]  /*a6a0*/  ULDC.64 UR4, c[0x0][0xa28] ;  /* 0x00028a0000047ab9 */ /* 0x000fe20000000a00 */
[----:B------:R-:W-:Y:S01]  /*a6b0*/  ULDC.64 UR6, c[0x0][0xa18] ;  /* 0x0002860000067ab9 */ /* 0x000fe20000000a00 */
[----:B------:R-:W-:Y:S01]  /*a6c0*/  ISETP.NE.U32.AND P0, PT, RZ, UR4, PT ;  /* 0x00000004ff007c0c */ /* 0x000fe2000bf05070 */
[----:B0-----:R-:W-:-:S03]  /*a6d0*/  IMAD.MOV.U32 R31, RZ, RZ, RZ ;  /* 0x000000ffff1f7224 */ /* 0x001fc600078e00ff */
[----:B------:R-:W-:Y:S02]  /*a6e0*/  ISETP.NE.AND.EX P0, PT, RZ, UR5, PT, P0 ;  /* 0x00000005ff007c0c */ /* 0x000fe4000bf05300 */
[----:B---3--:R-:W-:-:S11]  /*a6f0*/  SHF.R.S32.HI R0, RZ, 0x1f, R30 ;  /* 0x0000001fff007819 */ /* 0x008fd6000001141e */
[C---:B------:R-:W-:Y:S01]  /*a700*/  @P0 LEA R2, P1, R30.reuse, UR4, 0x2 ;  /* 0x000000041e020c11 */ /* 0x040fe2000f8210ff */
[C---:B------:R-:W-:Y:S01]  /*a710*/  IMAD.SHL.U32 R26, R30.reuse, 0x4, RZ ;  /* 0x000000041e1a7824 */ /* 0x040fe200078e00ff */
[C-C-:B------:R-:W-:Y:S01]  /*a720*/  SHF.L.U64.HI R27, R30.reuse, 0x2, R0.reuse ;  /* 0x000000021e1b7819 */ /* 0x140fe20000010200 */
[----:B------:R0:W-:Y:S01]  /*a730*/  STL [R1+0x8], R0 ;  /* 0x0000080001007387 */ /* 0x0001e20000100800 */
[----:B------:R-:W-:Y:S01]  /*a740*/  @P0 LEA.HI.X R3, R30, UR5, R0, 0x2, P1 ;  /* 0x000000051e030c11 */ /* 0x000fe200088f1400 */
[----:B------:R-:W-:-:S04]  /*a750*/  ULDC.64 UR4, c[0x0][0xa00] ;  /* 0x0002800000047ab9 */ /* 0x000fc80000000a00 */
[----:B-1----:R1:W5:Y:S01]  /*a760*/  @P0 LDG.E R31, desc[UR50][R2.64] ;  /* 0x00000032021f0981 */ /* 0x002362000c1e1900 */
[----:B------:R-:W-:Y:S02]  /*a770*/  ISETP.NE.U32.AND P0, PT, RZ, UR4, PT ;  /* 0x00000004ff007c0c */ /* 0x000fe4000bf05070 */
[----:B------:R-:W-:Y:S01]  /*a780*/  LOP3.LUT R22, R22, 0xfffffeff, RZ, 0xc0, !PT ;  /* 0xfffffeff16167812 */ /* 0x000fe200078ec0ff */
[----:B0-----:R-:W-:Y:S01]  /*a790*/  IMAD.MOV.U32 R0, RZ, RZ, RZ ;  /* 0x000000ffff007224 */ /* 0x001fe200078e00ff */
[----:B------:R-:W-:Y:S02]  /*a7a0*/  ISETP.NE.AND.EX P2, PT, RZ, UR5, PT, P0 ;  /* 0x00000005ff007c0c */ /* 0x000fe4000bf45300 */
[----:B------:R-:W-:Y:S02]  /*a7b0*/  ISETP.NE.U32.AND P0, PT, RZ, UR6, PT ;  /* 0x00000006ff007c0c */ /* 0x000fe4000bf05070 */
[----:B-1----:R-:W-:Y:S02]  /*a7c0*/  IADD3 R2, P1, R26, UR4, RZ ;  /* 0x000000041a027c10 */ /* 0x002fe4000ff3e0ff */
[----:B------:R-:W-:-:S02]  /*a7d0*/  ISETP.NE.AND.EX P0, PT, RZ, UR7, PT, P0 ;  /* 0x00000007ff007c0c */ /* 0x000fc4000bf05300 */
[----:B------:R-:W-:Y:S01]  /*a7e0*/  IADD3.X R3, R27, UR5, RZ, P1, !PT ;  /* 0x000000051b037c10 */ /* 0x000fe20008ffe4ff */
[----:B------:R-:W-:-:S04]  /*a7f0*/  ULDC.64 UR4, c[0x0][0x418] ;  /* 0x0001060000047ab9 */ /* 0x000fc80000000a00 */
[----:B------:R-:W-:Y:S01]  /*a800*/  @P2 LOP3.LUT R22, R22, 0x100, RZ, 0xfc, !PT ;  /* 0x0000010016162812 */ /* 0x000fe200078efcff */
[----:B--2---:R-:W2:Y:S05]  /*a810*/  @P2 LDG.E R0, desc[UR50][R2.64] ;  /* 0x0000003202002981 */ /* 0x004eaa000c1e1900 */
[----:B------:R-:W-:-:S04]  /*a820*/  @P0 IADD3 R4, P1, R26, UR6, RZ ;  /* 0x000000061a040c10 */ /* 0x000fc8000ff3e0ff */
[----:B------:R-:W-:Y:S01]  /*a830*/  @P0 IADD3.X R5, R27, UR7, RZ, P1, !PT ;  /* 0x000000071b050c10 */ /* 0x000fe20008ffe4ff */
[----:B--2---:R0:W-:Y:S04]  /*a840*/  STL [R1], R0 ;  /* 0x0000000001007387 */ /* 0x0041e80000100800 */
[----:B0-----:R-:W2:Y:S01]  /*a850*/  @P0 LDG.E R0, desc[UR50][R4.64] ;  /* 0x0000003204000981 */ /* 0x001ea2000c1e1900 */
[----:B------:R-:W-:-:S03]  /*a860*/  UISETP.NE.U32.AND UP0, UPT, UR4, URZ, UPT ;  /* 0x0000003f0400728c */ /* 0x000fc6000bf05070 */
[----:B------:R-:W-:Y:S01]  /*a870*/  ULDC UR4, c[0x0][0x424] ;  /* 0x0001090000047ab9 */ /* 0x000fe20000000800 */
[----:B------:R-:W-:-:S03]  /*a880*/  UISETP.NE.AND.EX UP0, UPT, UR5, URZ, UPT, UP0 ;  /* 0x0000003f0500728c */ /* 0x000fc6000bf05300 */
[----:B------:R-:W-:Y:S01]  /*a890*/  ULDC UR5, c[0x0][0x2f0] ;  /* 0x0000bc0000057ab9 */ /* 0x000fe20000000800 */
[----:B------:R-:W-:-:S04]  /*a8a0*/  USEL UR4, UR4, 0x1, UP0 ;  /* 0x0000000104047887 */ /* 0x000fc80008000000 */
[----:B------:R-:W-:-:S06]  /*a8b0*/  UIMAD UR4, UR4, UR5, URZ ;  /* 0x00000005040472a4 */ /* 0x000fcc000f8e023f */
[----:B------:R-:W-:Y:S01]  /*a8c0*/  IMAD.U32 R36, RZ, RZ, UR4 ;  /* 0x00000004ff247e24 */ /* 0x000fe2000f8e00ff */
[----:B--2---:R0:W-:Y:S01]  /*a8d0*/  @P0 STL [R1+0xc], R0 ;  /* 0x00000c0001000387 */ /* 0x0041e20000100800 */
[----:B----4-:R-:W-:Y:S05]  /*a8e0*/  @P0 BRA `(.L_x_410) ;  /* 0x0000000000200947 */ /* 0x010fea0003800000 */
[----:B------:R-:W-:Y:S02]  /*a8f0*/  ULDC UR4, c[0x0][0x288] ;  /* 0x0000a20000047ab9 */ /* 0x000fe40000000800 */
[----:B0-----:R-:W-:-:S05]  /*a900*/  IMAD.U32 R0, RZ, RZ, UR4 ;  /* 0x00000004ff007e24 */ /* 0x001fca000f8e00ff */
[----:B------:R1:W-:Y:S01]  /*a910*/  STL [R1+0xc], R0 ;  /* 0x00000c0001007387 */ /* 0x0003e20000100800 */
[----:B------:R-:W-:Y:S05]  /*a920*/  @!P2 BRA `(.L_x_410) ;  /* 0x000000000010a947 */ /* 0x000fea0003800000 */
[----:B------:R-:W2:Y:S04]  /*a930*/  LDG.E R5, desc[UR50][R2.64] ;  /* 0x0000003202057981 */ /* 0x000ea8000c1e1900 */
[----:B-1----:R-:W2:Y:S02]  /*a940*/  LDG.E R0, desc[UR50][R2.64+0x4] ;  /* 0x0000043202007981 */ /* 0x002ea4000c1e1900 */
[----:B--2---:R-:W-:-:S05]  /*a950*/  IMAD.IADD R0, R0, 0x1, -R5 ;  /* 0x0000000100007824 */ /* 0x004fca00078e0a05 */
[----:B------:R2:W-:Y:S02]  /*a960*/  STL [R1+0xc], R0 ;  /* 0x00000c0001007387 */ /* 0x0005e40000100800 */
.L_x_410:
[----:B------:R-:W-:Y:S01]  /*a970*/  ULDC.64 UR4, c[0x0][0xa20] ;  /* 0x0002880000047ab9 */ /* 0x000fe20000000a00 */
[----:B------:R-:W-:Y:S01]  /*a980*/  IMAD.MOV.U32 R28, RZ, RZ, R30 ;  /* 0x000000ffff1c7224 */ /* 0x000fe200078e001e */
[----:B------:R-:W-:-:S04]  /*a990*/  ISETP.NE.U32.AND P0, PT, RZ, UR4, PT ;  /* 0x00000004ff007c0c */ /* 0x000fc8000bf05070 */
[----:B------:R-:W-:-:S13]  /*a9a0*/  ISETP.NE.AND.EX P0, PT, RZ, UR5, PT, P0 ;  /* 0x00000005ff007c0c */ /* 0x000fda000bf05300 */
[----:B------:R-:W-:Y:S05]  /*a9b0*/  @!P0 BRA `(.L_x_411) ;  /* 0x0000000000108947 */ /* 0x000fea0003800000 */
[----:B------:R-:W-:-:S04]  /*a9c0*/  IADD3 R2, P0, R26, UR4, RZ ;  /* 0x000000041a027c10 */ /* 0x000fc8000ff1e0ff */
[----:B------:R-:W-:-:S05]  /*a9d0*/  IADD3.X R3, R27, UR5, RZ, P0, !PT ;  /* 0x000000051b037c10 */ /* 0x000fca00087fe4ff */
[----:B------:R3:W5:Y:S01]  /*a9e0*/  LDG.E R36, desc[UR50][R2.64] ;  /* 0x0000003202247981 */ /* 0x000762000c1e1900 */
[----:B------:R-:W-:Y:S05]  /*a9f0*/  BRA `(.L_x_412) ;  /* 0x0000000000247947 */ /* 0x000fea0003800000 */
.L_x_411:
[----:B------:R-:W-:Y:S02]  /*aa00*/  ULDC.64 UR4, c[0x0][0xa08] ;  /* 0x0002820000047ab9 */ /* 0x000fe40000000a00 */
[----:B------:R-:W-:-:S04]  /*aa10*/  ISETP.NE.U32.AND P0, PT, RZ, UR4, PT ;  /* 0x00000004ff007c0c */ /* 0x000fc8000bf05070 */
[----:B------:R-:W-:-:S13]  /*aa20*/  ISETP.NE.AND.EX P0, PT, RZ, UR5, PT, P0 ;  /* 0x00000005ff007c0c */ /* 0x000fda000bf05300 */
[----:B------:R-:W-:Y:S05]  /*aa30*/  @!P0 BRA `(.L_x_412) ;  /* 0x0000000000148947 */ /* 0x000fea0003800000 */
[----:B------:R-:W3:Y:S02]  /*aa40*/  LDC.64 R2, c[0x0][0xa08] ;  /* 0x00028200ff027b82 */ /* 0x000ee40000000a00 */
[----:B---3--:R-:W-:-:S05]  /*aa50*/  IMAD.WIDE R2, R28, 0x4, R2 ;  /* 0x000000041c027825 */ /* 0x008fca00078e0202 */
[----:B------:R-:W3:Y:S04]  /*aa60*/  LDG.E R36, desc[UR50][R2.64] ;  /* 0x0000003202247981 */ /* 0x000ee8000c1e1900 */
[----:B------:R-:W3:Y:S02]  /*aa70*/  LDG.E R5, desc[UR50][R2.64+0x4] ;  /* 0x0000043202057981 */ /* 0x000ee4000c1e1900 */
[----:B---3--:R-:W-:-:S07]  /*aa80*/  IMAD.IADD R36, R5, 0x1, -R36 ;  /* 0x0000000105247824 */ /* 0x008fce00078e0a24 */
.L_x_412:
[----:B-----5:R-:W-:Y:S01]  /*aa90*/  IMAD.IADD R36, R36, 0x1, -R31 ;  /* 0x0000000124247824 */ /* 0x020fe200078e0a1f */
[----:B------:R-:W-:Y:S04]  /*aaa0*/  BSSY B7, `(.L_x_413) ;  /* 0x000036c000077945 */ /* 0x000fe80003800000 */
[C---:B012---:R-:W-:Y:S02]  /*aab0*/  IADD3 R0, R36.reuse, 0x3f, RZ ;  /* 0x0000003f24007810 */ /* 0x047fe40007ffe0ff */
[----:B------:R-:W-:Y:S02]  /*aac0*/  ISETP.GT.AND P0, PT, R36, RZ, PT ;  /* 0x000000ff2400720c */ /* 0x000fe40003f04270 */
[----:B---3--:R-:W-:-:S04]  /*aad0*/  SHF.R.S32.HI R3, RZ, 0x1f, R0 ;  /* 0x0000001fff037819 */ /* 0x008fc80000011400 */
[----:B------:R-:W-:-:S04]  /*aae0*/  LEA.HI R3, R3, R0, RZ, 0x6 ;  /* 0x0000000003037211 */ /* 0x000fc800078f30ff */
[----:B------:R-:W-:-:S05]  /*aaf0*/  SHF.R.S32.HI R34, RZ, 0x6, R3 ;  /* 0x00000006ff227819 */ /* 0x000fca0000011403 */
[----:B------:R0:W-:Y:S01]  /*ab00*/  STL [R1+0x30], R34 ;  /* 0x0000302201007387 */ /* 0x0001e20000100800 */
[----:B------:R-:W-:Y:S05]  /*ab10*/  @P0 BRA `(.L_x_414) ;  /* 0x0000000000440947 */ /* 0x000fea0003800000 */
[----:B------:R-:W1:Y:S02]  /*ab20*/  S2R R2, SR_TID.X ;  /* 0x0000000000027919 */ /* 0x000e640000002100 */
[----:B-1----:R-:W-:-:S04]  /*ab30*/  LOP3.LUT R2, R2, 0x7f, RZ, 0xc0, !PT ;  /* 0x0000007f02027812 */ /* 0x002fc800078ec0ff */
[----:B------:R-:W-:-:S13]  /*ab40*/  ISETP.NE.AND P0, PT, R2, RZ, PT ;  /* 0x000000ff0200720c */ /* 0x000fda0003f05270 */
[----:B------:R-:W-:Y:S05]  /*ab50*/  @P0 BRA `(.L_x_415) ;  /* 0x0000003400800947 */ /* 0x000fea0003800000 */
[----:B------:R-:W1:Y:S01]  /*ab60*/  S2R R5, SR_LANEID ;  /* 0x0000000000057919 */ /* 0x000e620000000000 */
[----:B------:R-:W-:Y:S01]  /*ab70*/  VOTEU.ANY UR4, UPT, PT ;  /* 0x0000000000047886 */ /* 0x000fe200038e0100 */
[----:B------:R-:W2:Y:S01]  /*ab80*/  LDC.64 R2, c[0x0][0xc60] ;  /* 0x00031800ff027b82 */ /* 0x000ea20000000a00 */
[----:B------:R-:W1:Y:S02]  /*ab90*/  FLO.U32 R0, UR4 ;  /* 0x0000000400007d00 */ /* 0x000e6400080e0000 */
[----:B-1----:R-:W-:-:S06]  /*aba0*/  ISETP.EQ.U32.AND P0, PT, R0, R5, PT ;  /* 0x000000050000720c */ /* 0x002fcc0003f02070 */
[----:B------:R-:W2:Y:S07]  /*abb0*/  POPC R5, UR4 ;  /* 0x0000000400057d09 */ /* 0x000eae0008000000 */
[----:B--2---:R-:W2:Y:S01]  /*abc0*/  @P0 ATOMG.E.ADD.STRONG.GPU PT, R3, desc[UR50][R2.64], R5 ;  /* 0x00000005020309a8 */ /* 0x004ea200081ee1f2 */
[----:B------:R-:W1:Y:S02]  /*abd0*/  S2R R4, SR_LTMASK ;  /* 0x0000000000047919 */ /* 0x000e640000003900 */
[----:B-1----:R-:W-:-:S04]  /*abe0*/  LOP3.LUT R4, R4, UR4, RZ, 0xc0, !PT ;  /* 0x0000000404047c12 */ /* 0x002fc8000f8ec0ff */
[----:B------:R-:W1:Y:S01]  /*abf0*/  POPC R7, R4 ;  /* 0x0000000400077309 */ /* 0x000e620000000000 */
[----:B--2---:R-:W1:Y:S02]  /*ac00*/  SHFL.IDX PT, R0, R3, R0, 0x1f ;  /* 0x00001f0003007589 */ /* 0x004e6400000e0000 */
[----:B-1----:R-:W-:Y:S01]  /*ac10*/  IADD3 R16, R0, UR37, R7 ;  /* 0x0000002500107c10 */ /* 0x002fe2000fffe007 */
[----:B------:R-:W-:Y:S06]  /*ac20*/  BRA `(.L_x_415) ;  /* 0x00000034004c7947 */ /* 0x000fec0003800000 */
.L_x_414:
[----:B------:R-:W-:Y:S01]  /*ac30*/  VIADD R0, R23, 0x22400 ;  /* 0x0002240017007836 */ /* 0x000fe20000000000 */
[----:B------:R-:W-:Y:S04]  /*ac40*/  BSSY B6, `(.L_x_416) ;  /* 0x0000013000067945 */ /* 0x000fe80003800000 */
[----:B------:R-:W-:-:S13]  /*ac50*/  LOP3.LUT P0, RZ, R0, 0x3ff, RZ, 0xc0, !PT ;  /* 0x000003ff00ff7812 */ /* 0x000fda000780c0ff */
[----:B------:R-:W-:Y:S05]  /*ac60*/  @!P0 BRA `(.L_x_417) ;  /* 0x0000000000408947 */ /* 0x000fea0003800000 */
[----:B------:R-:W-:Y:S01]  /*ac70*/  MOV R2, 0x0 ;  /* 0x0000000000027802 */ /* 0x000fe20000000f00 */
[----:B------:R-:W-:Y:S01]  /*ac80*/  ULDC.64 UR6, c[0x4][0x90] ;  /* 0x0100240000067ab9 */ /* 0x000fe20000000a00 */
[----:B------:R-:W-:Y:S01]  /*ac90*/  ULDC.64 UR8, c[0x4][0x98] ;  /* 0x0100260000087ab9 */ /* 0x000fe20000000a00 */
[----:B------:R-:W-:Y:S01]  /*aca0*/  ULDC.64 UR4, c[0x4][0x8] ;  /* 0x0100020000047ab9 */ /* 0x000fe20000000a00 */
[----:B------:R-:W-:Y:S01]  /*acb0*/  IMAD.U32 R4, RZ, RZ, UR6 ;  /* 0x00000006ff047e24 */ /* 0x000fe2000f8e00ff */
[----:B------:R-:W-:Y:S01]  /*acc0*/  MOV R13, RZ ;  /* 0x000000ff000d7202 */ /* 0x000fe20000000f00 */
[----:B------:R-:W1:Y:S01]  /*acd0*/  LDC.64 R2, c[0x4][R2] ;  /* 0x0100000002027b82 */ /* 0x000e620000000a00 */
[----:B------:R-:W-:Y:S02]  /*ace0*/  IMAD.U32 R5, RZ, RZ, UR7 ;  /* 0x00000007ff057e24 */ /* 0x000fe4000f8e00ff */
[----:B------:R-:W-:Y:S02]  /*acf0*/  IMAD.U32 R6, RZ, RZ, UR8 ;  /* 0x00000008ff067e24 */ /* 0x000fe4000f8e00ff */
[----:B------:R-:W-:-:S02]  /*ad00*/  IMAD.U32 R7, RZ, RZ, UR9 ;  /* 0x00000009ff077e24 */ /* 0x000fc4000f8e00ff */
[----:B------:R-:W-:Y:S02]  /*ad10*/  IMAD.U32 R10, RZ, RZ, UR4 ;  /* 0x00000004ff0a7e24 */ /* 0x000fe4000f8e00ff */
[----:B------:R-:W-:Y:S02]  /*ad20*/  IMAD.U32 R11, RZ, RZ, UR5 ;  /* 0x00000005ff0b7e24 */ /* 0x000fe4000f8e00ff */
[----:B------:R-:W-:Y:S02]  /*ad30*/  IMAD.MOV.U32 R8, RZ, RZ, 0x70 ;  /* 0x00000070ff087424 */ /* 0x000fe400078e00ff */
[----:B------:R-:W-:-:S07]  /*ad40*/  IMAD.MOV.U32 R12, RZ, RZ, 0x1 ;  /* 0x00000001ff0c7424 */ /* 0x000fce00078e00ff */
[----:B------:R-:W-:-:S07]  /*ad50*/  LEPC R20, `(.L_x_417) ;  /* 0x000000001014794e */ /* 0x000fce0000000000 */
[----:B01----:R-:W-:Y:S05]  /*ad60*/  CALL.ABS.NOINC R2 ;  /* 0x0000000002007343 */ /* 0x003fea0003c00000 */
.L_x_417:
[----:B------:R-:W-:Y:S05]  /*ad70*/  BSYNC B6 ;  /* 0x0000000000067941 */ /* 0x000fea0003800000 */
.L_x_416:
        /* <DEDUP_REMOVED lines=8> */
[----:B------:R1:W2:Y:S01]  /*ae00*/  LDC.64 R2, c[0x4][R29] ;  /* 0x010000001d027b82 */ /* 0x0002a20000000a00 */
[----:B------:R-:W-:Y:S01]  /*ae10*/  IMAD.U32 R4, RZ, RZ, UR6 ;  /* 0x00000006ff047e24 */ /* 0x000fe2000f8e00ff */
[----:B------:R-:W-:Y:S01]  /*ae20*/  MOV R13, RZ ;  /* 0x000000ff000d7202 */ /* 0x000fe20000000f00 */
[----:B------:R-:W-:Y:S02]  /*ae30*/  IMAD.U32 R5, RZ, RZ, UR7 ;  /* 0x00000007ff057e24 */ /* 0x000fe4000f8e00ff */
[----:B------:R-:W-:Y:S02]  /*ae40*/  IMAD.U32 R6, RZ, RZ, UR8 ;  /* 0x00000008ff067e24 */ /* 0x000fe4000f8e00ff */
[----:B------:R-:W-:-:S02]  /*ae50*/  IMAD.U32 R7, RZ, RZ, UR9 ;  /* 0x00000009ff077e24 */ /* 0x000fc4000f8e00ff */
[----:B------:R-:W-:Y:S02]  /*ae60*/  IMAD.U32 R10, RZ, RZ, UR4 ;  /* 0x00000004ff0a7e24 */ /* 0x000fe4000f8e00ff */
[----:B------:R-:W-:Y:S02]  /*ae70*/  IMAD.U32 R11, RZ, RZ, UR5 ;  /* 0x00000005ff0b7e24 */ /* 0x000fe4000f8e00ff */
[----:B------:R-:W-:Y:S02]  /*ae80*/  IMAD.MOV.U32 R8, RZ, RZ, 0x70 ;  /* 0x00000070ff087424 */ /* 0x000fe400078e00ff */
[----:B-1----:R-:W-:-:S07]  /*ae90*/  IMAD.MOV.U32 R12, RZ, RZ, 0x1 ;  /* 0x00000001ff0c7424 */ /* 0x002fce00078e00ff */
[----:B------:R-:W-:-:S07]  /*aea0*/  LEPC R20, `(.L_x_420) ;  /* 0x000000001014794e */ /* 0x000fce0000000000 */
[----:B0-2---:R-:W-:Y:S05]  /*aeb0*/  CALL.ABS.NOINC R2 ;  /* 0x0000000002007343 */ /* 0x005fea0003c00000 */
.L_x_420:
[----:B------:R0:W1:Y:S01]  /*aec0*/  LDC.64 R2, c[0x4][R29] ;  /* 0x010000001d027b82 */ /* 0x0000620000000a00 */
[----:B------:R-:W-:Y:S01]  /*aed0*/  ULDC.64 UR6, c[0x4][0x90] ;  /* 0x0100240000067ab9 */ /* 0x000fe20000000a00 */
[----:B------:R-:W-:Y:S01]  /*aee0*/  ULDC.64 UR8, c[0x4][0x98] ;  /* 0x0100260000087ab9 */ /* 0x000fe20000000a00 */
[----:B------:R-:W-:Y:S01]  /*aef0*/  ULDC.64 UR4, c[0x4][0x18] ;  /* 0x0100060000047ab9 */ /* 0x000fe20000000a00 */
        /* <DEDUP_REMOVED lines=8> */
[----:B0-----:R-:W-:-:S07]  /*af80*/  IMAD.MOV.U32 R12, RZ, RZ, 0x1 ;  /* 0x00000001ff0c7424 */ /* 0x001fce00078e00ff */
[----:B------:R-:W-:-:S07]  /*af90*/  LEPC R20, `(.L_x_419) ;  /* 0x000000001014794e */ /* 0x000fce0000000000 */
[----:B-1----:R-:W-:Y:S05]  /*afa0*/  CALL.ABS.NOINC R2 ;  /* 0x0000000002007343 */ /* 0x002fea0003c00000 */
.L_x_419:
[----:B------:R-:W-:Y:S05]  /*afb0*/  BSYNC B6 ;  /* 0x0000000000067941 */ /* 0x000fea0003800000 */
.L_x_418:
[----:B------:R-:W1:Y:S01]  /*afc0*/  S2R R21, SR_TID.X ;  /* 0x0000000000157919 */ /* 0x000e620000002100 */
[----:B------:R-:W-:Y:S01]  /*afd0*/  ULDC.64 UR4, c[0x0][0x9f8] ;  /* 0x00027e0000047ab9 */ /* 0x000fe20000000a00 */
[----:B------:R-:W2:Y:S01]  /*afe0*/  LDC R20, c[0x0][0x430] ;  /* 0x00010c00ff147b82 */ /* 0x000ea20000000800 */
[----:B------:R-:W-:Y:S01]  /*aff0*/  ISETP.NE.U32.AND P0, PT, RZ, UR4, PT ;  /* 0x00000004ff007c0c */ /* 0x000fe2000bf05070 */
[----:B------:R-:W3:Y:S03]  /*b000*/  S2R R2, SR_TID.X ;  /* 0x0000000000027919 */ /* 0x000ee60000002100 */
[----:B------:R-:W-:-:S13]  /*b010*/  ISETP.NE.AND.EX P0, PT, RZ, UR5, PT, P0 ;  /* 0x00000005ff007c0c */ /* 0x000fda000bf05300 */
[----:B------:R-:W-:Y:S01]  /*b020*/  @P0 IADD3 R26, P1, R26, UR4, RZ ;  /* 0x000000041a1a0c10 */ /* 0x000fe2000ff3e0ff */
[----:B------:R-:W-:-:S03]  /*b030*/  ULDC UR4, c[0x0][0x320] ;  /* 0x0000c80000047ab9 */ /* 0x000fc60000000800 */
[----:B------:R-:W-:-:S05]  /*b040*/  @P0 IADD3.X R27, R27, UR5, RZ, P1, !PT ;  /* 0x000000051b1b0c10 */ /* 0x000fca0008ffe4ff */
[----:B------:R4:W5:Y:S01]  /*b050*/  @P0 LDG.E R28, desc[UR50][R26.64] ;  /* 0x000000321a1c0981 */ /* 0x000962000c1e1900 */
[----:B------:R-:W-:Y:S01]  /*b060*/  LOP3.LUT R22, R22, 0xffffffbf, RZ, 0xc0, !PT ;  /* 0xffffffbf16167812 */ /* 0x000fe200078ec0ff */
[----:B------:R-:W-:Y:S01]  /*b070*/  UMOV UR5, 0xffffffff ;  /* 0xffffffff00057882 */ /* 0x000fe20000000000 */
[----:B-1----:R-:W-:Y:S02]  /*b080*/  IMAD.SHL.U32 R29, R21, 0x8, RZ ;  /* 0x00000008151d7824 */ /* 0x002fe400078e00ff */
[----:B---3--:R-:W-:-:S03]  /*b090*/  IMAD.SHL.U32 R21, R2, 0x8, RZ ;  /* 0x0000000802157824 */ /* 0x008fc600078e00ff */
[----:B------:R-:W-:Y:S01]  /*b0a0*/  LOP3.LUT R29, R29, 0x38, RZ, 0xc0, !PT ;  /* 0x000000381d1d7812 */ /* 0x000fe200078ec0ff */
[----:B------:R-:W-:-:S03]  /*b0b0*/  IMAD.SHL.U32 R9, R2, 0x10, RZ ;  /* 0x0000001002097824 */ /* 0x000fc600078e00ff */
[C---:B------:R-:W-:Y:S02]  /*b0c0*/  LOP3.LUT R35, R29.reuse, 0x40, RZ, 0xfc, !PT ;  /* 0x000000401d237812 */ /* 0x040fe400078efcff */
[----:B------:R-:W-:Y:S02]  /*b0d0*/  LOP3.LUT R32, R29, 0x180, RZ, 0xfc, !PT ;  /* 0x000001801d207812 */ /* 0x000fe400078efcff */
[----:B------:R-:W1:Y:S01]  /*b0e0*/  S2R R29, SR_TID.X ;  /* 0x00000000001d7919 */ /* 0x000e620000002100 */
[----:B------:R-:W-:Y:S02]  /*b0f0*/  ISETP.GE.AND P0, PT, R35, UR4, PT ;  /* 0x0000000423007c0c */ /* 0x000fe4000bf06270 */
[----:B------:R-:W-:Y:S02]  /*b100*/  ISETP.GE.AND P1, PT, R32, UR4, PT ;  /* 0x0000000420007c0c */ /* 0x000fe4000bf26270 */
[----:B------:R-:W-:Y:S02]  /*b110*/  LOP3.LUT R21, R21, 0x38, RZ, 0xc0, !PT ;  /* 0x0000003815157812 */ /* 0x000fe400078ec0ff */
[----:B------:R-:W-:-:S02]  /*b120*/  LOP3.LUT R9, R37, 0x70, R9, 0xf8, !PT ;  /* 0x0000007025097812 */ /* 0x000fc400078ef809 */
[C---:B------:R-:W-:Y:S02]  /*b130*/  ISETP.GE.AND P2, PT, R21.reuse, UR4, PT ;  /* 0x0000000415007c0c */ /* 0x040fe4000bf46270 */
[----:B------:R-:W-:Y:S02]  /*b140*/  LOP3.LUT R21, R21, 0x140, RZ, 0xfc, !PT ;  /* 0x0000014015157812 */ /* 0x000fe400078efcff */
[----:B------:R-:W-:Y:S02]  /*b150*/  SEL R0, RZ, 0x40, P1 ;  /* 0x00000040ff007807 */ /* 0x000fe40000800000 */
[----:B------:R-:W-:-:S04]  /*b160*/  @P0 LOP3.LUT R22, R22, 0x40, RZ, 0xfc, !PT ;  /* 0x0000004016160812 */ /* 0x000fc800078efcff */
[----:B------:R-:W-:-:S04]  /*b170*/  LOP3.LUT R22, R22, 0xffffff7f, RZ, 0xc0, !PT ;  /* 0xffffff7f16167812 */ /* 0x000fc800078ec0ff */
[----:B------:R-:W-:Y:S02]  /*b180*/  @P2 LOP3.LUT R22, R22, 0x80, RZ, 0xfc, !PT ;  /* 0x0000008016162812 */ /* 0x000fe400078efcff */
[----:B------:R-:W-:Y:S02]  /*b190*/  ISETP.GE.AND P2, PT, R21, UR4, PT ;  /* 0x0000000415007c0c */ /* 0x000fe4000bf46270 */
[----:B------:R-:W-:Y:S01]  /*b1a0*/  LOP3.LUT R22, R22, 0xffffffdf, RZ, 0xc0, !PT ;  /* 0xffffffdf16167812 */ /* 0x000fe200078ec0ff */
[C---:B-1----:R-:W-:Y:S02]  /*b1b0*/  IMAD.SHL.U32 R32, R29.reuse, 0x8, RZ ;  /* 0x000000081d207824 */ /* 0x042fe400078e00ff */
[----:B------:R-:W-:-:S03]  /*b1c0*/  IMAD.SHL.U32 R29, R29, 0x8, RZ ;  /* 0x000000081d1d7824 */ /* 0x000fc600078e00ff */
[----:B------:R-:W-:Y:S02]  /*b1d0*/  LOP3.LUT R32, R32, 0x38, RZ, 0xc0, !PT ;  /* 0x0000003820207812 */ /* 0x000fe400078ec0ff */
[----:B------:R-:W-:Y:S02]  /*b1e0*/  LOP3.LUT R29, R29, 0x38, RZ, 0xc0, !PT ;  /* 0x000000381d1d7812 */ /* 0x000fe400078ec0ff */
[C---:B------:R-:W-:Y:S02]  /*b1f0*/  LOP3.LUT R35, R32.reuse, 0x80, RZ, 0xfc, !PT ;  /* 0x0000008020237812 */ /* 0x040fe400078efcff */
[----:B------:R-:W-:Y:S02]  /*b200*/  LOP3.LUT R32, R32, 0x1c0, RZ, 0xfc, !PT ;  /* 0x000001c020207812 */ /* 0x000fe400078efcff */
[----:B------:R-:W-:Y:S02]  /*b210*/  ISETP.GE.AND P5, PT, R35, UR4, PT ;  /* 0x0000000423007c0c */ /* 0x000fe4000bfa6270 */
[----:B------:R-:W-:-:S02]  /*b220*/  LOP3.LUT R29, R29, 0xc0, RZ, 0xfc, !PT ;  /* 0x000000c01d1d7812 */ /* 0x000fc400078efcff */
[----:B------:R-:W-:Y:S01]  /*b230*/  ISETP.GE.AND P0, PT, R32, UR4, PT ;  /* 0x0000000420007c0c */ /* 0x000fe2000bf06270 */
[----:B------:R-:W-:Y:S01]  /*b240*/  IMAD.SHL.U32 R32, R2, 0x8, RZ ;  /* 0x0000000802207824 */ /* 0x000fe200078e00ff */
[----:B------:R-:W-:Y:S02]  /*b250*/  ISETP.GE.AND P4, PT, R29, UR4, PT ;  /* 0x000000041d007c0c */ /* 0x000fe4000bf86270 */
[----:B------:R-:W-:Y:S02]  /*b260*/  LEA R29, R34, 0xffffffc0, 0x6 ;  /* 0xffffffc0221d7811 */ /* 0x000fe400078e30ff */
[----:B------:R-:W-:Y:S02]  /*b270*/  LOP3.LUT R32, R32, 0x38, RZ, 0xc0, !PT ;  /* 0x0000003820207812 */ /* 0x000fe400078ec0ff */
[----:B------:R-:W-:Y:S01]  /*b280*/  SEL R7, RZ, 0x80, P0 ;  /* 0x00000080ff077807 */ /* 0x000fe20000000000 */
[----:B------:R-:W-:Y:S01]  /*b290*/  IMAD.IADD R35, R9, 0x1, R29 ;  /* 0x0000000109237824 */ /* 0x000fe200078e021d */
[----:B------:R-:W-:-:S02]  /*b2a0*/  @P5 LOP3.LUT R22, R22, 0x20, RZ, 0xfc, !PT ;  /* 0x0000002016165812 */ /* 0x000fc400078efcff */
[----:B------:R-:W-:Y:S02]  /*b2b0*/  LOP3.LUT R32, R32, 0x100, RZ, 0xfc, !PT ;  /* 0x0000010020207812 */ /* 0x000fe400078efcff */
[----:B------:R-:W-:Y:S02]  /*b2c0*/  LOP3.LUT R22, R22, 0xffffffef, RZ, 0xc0, !PT ;  /* 0xffffffef16167812 */ /* 0x000fe400078ec0ff */
[----:B------:R-:W-:Y:S02]  /*b2d0*/  ISETP.GE.AND P3, PT, R32, UR4, PT ;  /* 0x0000000420007c0c */ /* 0x000fe4000bf66270 */
[----:B------:R-:W-:-:S04]  /*b2e0*/  @P4 LOP3.LUT R22, R22, 0x10, RZ, 0xfc, !PT ;  /* 0x0000001016164812 */ /* 0x000fc800078efcff */
[----:B------:R-:W-:-:S04]  /*b2f0*/  LOP3.LUT R22, R22, 0xfffffffb, RZ, 0xc0, !PT ;  /* 0xfffffffb16167812 */ /* 0x000fc800078ec0ff */
[----:B------:R-:W-:-:S04]  /*b300*/  LOP3.LUT R22, R22, 0xfffffff7, RZ, 0xc0, !PT ;  /* 0xfffffff716167812 */ /* 0x000fc800078ec0ff */
[----:B------:R-:W-:-:S04]  /*b310*/  @P3 LOP3.LUT R22, R22, 0x8, RZ, 0xfc, !PT ;  /* 0x0000000816163812 */ /* 0x000fc800078efcff */
[----:B------:R-:W-:Y:S01]  /*b320*/  @P2 LOP3.LUT R22, R22, 0x4, RZ, 0xfc, !PT ;  /* 0x0000000416162812 */ /* 0x000fe200078efcff */
[----:B--2-4-:R-:W-:Y:S06]  /*b330*/  BRA.DIV UR5, `(.L_x_421) ;  /* 0x0000003e05907947 */ /* 0x014fec000b800000 */
.L_x_488:
[----:B------:R-:W-:Y:S01]  /*b340*/  ISETP.NE.AND P1, PT, R20, 0x1, PT ;  /* 0x000000011400780c */ /* 0x000fe20003f25270 */
[----:B0-----:R-:W-:Y:S01]  /*b350*/  IMAD.MOV.U32 R34, RZ, RZ, RZ ;  /* 0x000000ffff227224 */ /* 0x001fe200078e00ff */
[C---:B------:R-:W-:Y:S01]  /*b360*/  ISETP.GE.AND P0, PT, R35.reuse, R36, PT ;  /* 0x000000242300720c */ /* 0x040fe20003f06270 */
[----:B------:R-:W-:Y:S01]  /*b370*/  IMAD.IADD R35, R35, 0x1, R31 ;  /* 0x0000000123237824 */ /* 0x000fe200078e021f */
[----:B-----5:R-:W-:Y:S02]  /*b380*/  SHF.R.S32.HI R32, RZ, 0x1f, R28 ;  /* 0x0000001fff207819 */ /* 0x020fe4000001141c */
[----:B------:R-:W-:Y:S02]  /*b390*/  ISETP.GT.U32.OR P0, PT, R9, 0x3f, P0 ;  /* 0x0000003f0900780c */ /* 0x000fe40000704470 */
[----:B------:R-:W-:Y:S02]  /*b3a0*/  MOV R6, R35 ;  /* 0x0000002300067202 */ /* 0x000fe40000000f00 */
[----:B------:R-:W-:-:S02]  /*b3b0*/  LOP3.LUT P6, RZ, R22, 0x80, RZ, 0xc0, !PT ;  /* 0x0000008016ff7812 */ /* 0x000fc400078cc0ff */
[----:B------:R-:W-:Y:S01]  /*b3c0*/  LOP3.LUT R22, R22, 0xfffff7ff, RZ, 0xc0, !PT ;  /* 0xfffff7ff16167812 */ /* 0x000fe200078ec0ff */
[----:B------:R-:W0:Y:S03]  /*b3d0*/  @P1 LDC R3, c[0x0][0x434] ;  /* 0x00010d00ff031b82 */ /* 0x000e260000000800 */
[----:B------:R-:W-:-:S05]  /*b3e0*/  @P1 LOP3.LUT R22, R22, 0x800, RZ, 0xfc, !PT ;  /* 0x0000080016161812 */ /* 0x000fca00078efcff */
[----:B------:R-:W1:Y:S08]  /*b3f0*/  @P1 LDC R2, c[0x0][0x438] ;  /* 0x00010e00ff021b82 */ /* 0x000e700000000800 */
[----:B------:R-:W2:Y:S01]  /*b400*/  @!P0 LDC.64 R4, c[0x0][0x428] ;  /* 0x00010a00ff048b82 */ /* 0x000ea20000000a00 */
[----:B0-----:R-:W-:-:S05]  /*b410*/  @P1 IMAD.HI.U32 R3, R35, R3, RZ ;  /* 0x0000000323031227 */ /* 0x001fca00078e00ff */
[----:B-1----:R-:W-:-:S04]  /*b420*/  @P1 SHF.R.U32.HI R6, RZ, R2, R3 ;  /* 0x00000002ff061219 */ /* 0x002fc80000011603 */
[--C-:B------:R-:W-:Y:S01]  /*b430*/  @!P0 SHF.R.S32.HI R3, RZ, 0x1f, R6.reuse ;  /* 0x0000001fff038819 */ /* 0x100fe20000011406 */
[----:B------:R-:W-:Y:S02]  /*b440*/  @!P0 IMAD.MOV.U32 R2, RZ, RZ, R6 ;  /* 0x000000ffff028224 */ /* 0x000fe400078e0006 */
[-C--:B--2---:R-:W-:Y:S02]  /*b450*/  @!P0 IMAD R8, R32, R4.reuse, RZ ;  /* 0x0000000420088224 */ /* 0x084fe400078e02ff */
[----:B------:R-:W-:-:S04]  /*b460*/  @!P0 IMAD.WIDE.U32 R2, R28, R4, R2 ;  /* 0x000000041c028225 */ /* 0x000fc800078e0002 */
[----:B------:R-:W-:Y:S02]  /*b470*/  @!P0 IMAD R8, R28, R5, R8 ;  /* 0x000000051c088224 */ /* 0x000fe400078e0208 */
[----:B------:R-:W0:Y:S02]  /*b480*/  @!P0 LDC.64 R4, c[0x0][0x418] ;  /* 0x00010600ff048b82 */ /* 0x000e240000000a00 */
[----:B------:R-:W-:Y:S01]  /*b490*/  @!P0 IMAD.IADD R8, R3, 0x1, R8 ;  /* 0x0000000103088824 */ /* 0x000fe200078e0208 */
[----:B------:R-:W-:Y:S02]  /*b4a0*/  SEL R3, RZ, 0x1, P6 ;  /* 0x00000001ff037807 */ /* 0x000fe40003000000 */
[----:B0-----:R-:W-:-:S04]  /*b4b0*/  @!P0 LEA R4, P1, R2, R4, 0x2 ;  /* 0x0000000402048211 */ /* 0x001fc800078210ff */
[----:B------:R-:W-:Y:S02]  /*b4c0*/  @!P0 LEA.HI.X R5, R2, R5, R8, 0x2, P1 ;  /* 0x0000000502058211 */ /* 0x000fe400008f1408 */
[----:B------:R-:W-:-:S03]  /*b4d0*/  LOP3.LUT P1, RZ, R22, 0x40, RZ, 0xc0, !PT ;  /* 0x0000004016ff7812 */ /* 0x000fc6000782c0ff */
[----:B------:R0:W5:Y:S01]  /*b4e0*/  @!P0 LDG.E R34, desc[UR50][R4.64] ;  /* 0x0000003204228981 */ /* 0x000162000c1e1900 */
[----:B------:R-:W-:Y:S02]  /*b4f0*/  SEL R2, RZ, 0xffffffff, P1 ;  /* 0xffffffffff027807 */ /* 0x000fe40000800000 */
[----:B------:R-:W-:Y:S02]  /*b500*/  ISETP.GT.U32.AND P1, PT, R9, 0x3f, PT ;  /* 0x0000003f0900780c */ /* 0x000fe40003f24070 */
[----:B------:R-:W-:Y:S01]  /*b510*/  LOP3.LUT R22, R22, 0xfffffbff, RZ, 0xc0, !PT ;  /* 0xfffffbff16167812 */ /* 0x000fe200078ec0ff */
[----:B------:R-:W-:Y:S01]  /*b520*/  IMAD.SHL.U32 R2, R2, 0x2, RZ ;  /* 0x0000000202027824 */ /* 0x000fe200078e00ff */
[----:B------:R-:W-:Y:S02]  /*b530*/  SHF.R.S32.HI R26, RZ, 0x1f, R18 ;  /* 0x0000001fff1a7819 */ /* 0x000fe40000011412 */
[----:B0-----:R-:W-:Y:S02]  /*b540*/  SEL R4, RZ, 0x8, P4 ;  /* 0x00000008ff047807 */ /* 0x001fe40002000000 */
[----:B------:R-:W-:-:S02]  /*b550*/  LOP3.LUT R2, R2, 0x2, R3, 0xe2, !PT ;  /* 0x0000000202027812 */ /* 0x000fc400078ee203 */
[----:B------:R-:W-:-:S04]  /*b560*/  SEL R3, RZ, 0x4, P5 ;  /* 0x00000004ff037807 */ /* 0x000fc80002800000 */
[----:B------:R-:W-:Y:S02]  /*b570*/  LOP3.LUT R2, R4, R2, R3, 0xfe, !PT ;  /* 0x0000000204027212 */ /* 0x000fe400078efe03 */
[----:B------:R-:W-:Y:S02]  /*b580*/  SEL R3, RZ, 0x10, P3 ;  /* 0x00000010ff037807 */ /* 0x000fe40001800000 */
[----:B------:R-:W-:-:S04]  /*b590*/  SEL R4, RZ, 0x20, P2 ;  /* 0x00000020ff047807 */ /* 0x000fc80001000000 */
[----:B------:R-:W-:-:S04]  /*b5a0*/  LOP3.LUT R2, R4, R2, R3, 0xfe, !PT ;  /* 0x0000000204027212 */ /* 0x000fc800078efe03 */
[----:B------:R-:W-:Y:S01]  /*b5b0*/  LOP3.LUT R10, R2, R0, RZ, 0xfc, !PT ;  /* 0x00000000020a7212 */ /* 0x000fe200078efcff */
[----:B------:R-:W-:Y:S02]  /*b5c0*/  IMAD.MOV R0, RZ, RZ, -R6 ;  /* 0x000000ffff007224 */ /* 0x000fe400078e0a06 */
[----:B------:R-:W-:Y:S02]  /*b5d0*/  IMAD.U32 R2, RZ, RZ, UR36 ;  /* 0x00000024ff027e24 */ /* 0x000fe4000f8e00ff */
[----:B------:R-:W-:Y:S01]  /*b5e0*/  IMAD R35, R20, R0, R35 ;  /* 0x0000000014237224 */ /* 0x000fe200078e0223 */
[----:B------:R-:W-:Y:S01]  /*b5f0*/  LOP3.LUT R0, R10, R7, RZ, 0xfc, !PT ;  /* 0x000000070a007212 */ /* 0x000fe200078efcff */
[----:B------:R0:W-:Y:S01]  /*b600*/  STL [R1+0x28], R10 ;  /* 0x0000280a01007387 */ /* 0x0001e20000100800 */
[----:B------:R-:W-:-:S03]  /*b610*/  ISETP.NE.AND P0, PT, R2, 0x3, PT ;  /* 0x000000030200780c */ /* 0x000fc60003f05270 */
[----:B------:R0:W-:Y:S10]  /*b620*/  STL [R1+0x4], R0 ;  /* 0x0000040001007387 */ /* 0x0001f40000100800 */
[----:B------:R-:W-:-:S04]  /*b630*/  @P0 LOP3.LUT R22, R22, 0x400, RZ, 0xfc, !PT ;  /* 0x0000040016160812 */ /* 0x000fc800078efcff */
[----:B------:R-:W-:-:S04]  /*b640*/  LOP3.LUT R22, R22, 0xfffffffe, RZ, 0xc0, !PT ;  /* 0xfffffffe16167812 */ /* 0x000fc800078ec0ff */
[----:B------:R-:W-:Y:S01]  /*b650*/  @P1 LOP3.LUT R22, R22, 0x1, RZ, 0xfc, !PT ;  /* 0x0000000116161812 */ /* 0x000fe200078efcff */
[----:B0-----:R-:W-:Y:S06]  /*b660*/  @!P0 BRA `(.L_x_422) ;  /* 0x0000000000048947 */ /* 0x001fec0003800000 */
[----:B------:R-:W-:Y:S01]  /*b670*/  BPT.TRAP 0x1 ;  /* 0x000000040000795c */ /* 0x000fe20000300000 */
.L_x_422:
[----:B------:R-:W-:Y:S01]  /*b680*/  IMAD R27, R24, 0x8, R23 ;  /* 0x00000008181b7824 */ /* 0x000fe200078e0217 */
[----:B------:R-:W-:Y:S01]  /*b690*/  SHF.L.U32 R0, R25, 0x1f, RZ ;  /* 0x0000001f19007819 */ /* 0x000fe200000006ff */
[----:B------:R-:W-:Y:S03]  /*b6a0*/  BSSY B0, `(.L_x_423) ;  /* 0x0000003000007945 */ /* 0x000fe60003800000 */
[----:B------:R-:W0:Y:S02]  /*b6b0*/  SYNCS.PHASECHK.TRANS64.TRYWAIT P0, [R27+URZ+0x28c40], R0 ;  /* 0x028c40001b0075a7 */ /* 0x000e24000800017f */
[----:B0-----:R-:W-:Y:S05]  /*b6c0*/  @!P0 BRA `(.L_x_424) ;  /* 0x0000003800dc8947 */ /* 0x001fea0003800000 */
.L_x_489:
[----:B------:R-:W-:Y:S05]  /*b6d0*/  BSYNC B0 ;  /* 0x0000000000007941 */ /* 0x000fea0003800000 */
.L_x_423:
[----:B0-----:R-:W-:Y:S01]  /*b6e0*/  SHF.R.S32.HI R0, RZ, 0x1f, R35 ;  /* 0x0000001fff007819 */ /* 0x001fe20000011423 */
[----:B------:R-:W-:Y:S01]  /*b6f0*/  ULDC.64 UR4, c[0x0][0x300] ;  /* 0x0000c00000047ab9 */ /* 0x000fe20000000a00 */
[----:B-----5:R-:W-:Y:S01]  /*b700*/  SHF.R.S32.HI R4, RZ, 0x1f, R34 ;  /* 0x0000001fff047819 */ /* 0x020fe20000011422 */
[----:B------:R-:W-:Y:S01]  /*b710*/  IMAD.WIDE.U32 R2, R35, UR4, RZ ;  /* 0x0000000423027c25 */ /* 0x000fe2000f8e00ff */
[----:B------:R-:W-:Y:S01]  /*b720*/  IADD3 R29, -R37, R36, -R29 ;  /* 0x00000024251d7210 */ /* 0x000fe20007ffe91d */
[----:B------:R0:W-:Y:S01]  /*b730*/  STL [R1+0x1c], R0 ;  /* 0x00001c0001007387 */ /* 0x0001e20000100800 */
[----:B------:R-:W-:-:S03]  /*b740*/  LOP3.LUT R22, R22, 0xfffffffd, RZ, 0xc0, !PT ;  /* 0xfffffffd16167812 */ /* 0x000fc600078ec0ff */
[----:B------:R1:W-:Y:S01]  /*b750*/  STL [R1+0x20], R4 ;  /* 0x0000200401007387 */ /* 0x0003e20000100800 */
[----:B0-----:R-:W-:-:S04]  /*b760*/  IMAD R0, R0, UR4, RZ ;  /* 0x0000000400007c24 */ /* 0x001fc8000f8e02ff */
[----:B------:R-:W-:Y:S01]  /*b770*/  IMAD R0, R35, UR5, R0 ;  /* 0x0000000523007c24 */ /* 0x000fe2000f8e0200 */
[----:B------:R-:W-:-:S03]  /*b780*/  ULDC.64 UR4, c[0x0][0x310] ;  /* 0x0000c40000047ab9 */ /* 0x000fc60000000a00 */
[----:B------:R-:W-:Y:S02]  /*b790*/  IMAD.IADD R3, R3, 0x1, R0 ;  /* 0x0000000103037824 */ /* 0x000fe400078e0200 */
[----:B------:R-:W-:Y:S02]  /*b7a0*/  IMAD R0, R4, UR4, RZ ;  /* 0x0000000404007c24 */ /* 0x000fe4000f8e02ff */
[----:B-1----:R-:W0:Y:S01]  /*b7b0*/  S2R R4, SR_TID.X ;  /* 0x0000000000047919 */ /* 0x002e220000002100 */
[----:B------:R-:W-:-:S04]  /*b7c0*/  IMAD.WIDE.U32 R2, R34, UR4, R2 ;  /* 0x0000000422027c25 */ /* 0x000fc8000f8e0002 */
[----:B------:R-:W-:Y:S01]  /*b7d0*/  IMAD R0, R34, UR5, R0 ;  /* 0x0000000522007c24 */ /* 0x000fe2000f8e0200 */
[----:B------:R-:W-:-:S04]  /*b7e0*/  ULDC.64 UR4, c[0x0][0x308] ;  /* 0x0000c20000047ab9 */ /* 0x000fc80000000a00 */
[----:B------:R-:W-:Y:S01]  /*b7f0*/  IADD3 R3, R3, R0, RZ ;  /* 0x0000000003037210 */ /* 0x000fe20007ffe0ff */
[----:B------:R-:W-:-:S04]  /*b800*/  IMAD R0, R26, UR4, RZ ;  /* 0x000000041a007c24 */ /* 0x000fc8000f8e02ff */
[C---:B------:R-:W-:Y:S02]  /*b810*/  IMAD R0, R18.reuse, UR5, R0 ;  /* 0x0000000512007c24 */ /* 0x040fe4000f8e0200 */
[----:B------:R-:W-:Y:S01]  /*b820*/  IMAD.WIDE.U32 R2, R18, UR4, R2 ;  /* 0x0000000412027c25 */ /* 0x000fe2000f8e0002 */
[----:B------:R-:W-:-:S03]  /*b830*/  ULDC.64 UR4, c[0x0][0x2e8] ;  /* 0x0000ba0000047ab9 */ /* 0x000fc60000000a00 */
[----:B------:R-:W-:Y:S01]  /*b840*/  IMAD.IADD R5, R3, 0x1, R0 ;  /* 0x0000000103057824 */ /* 0x000fe200078e0200 */
[----:B------:R-:W-:Y:S01]  /*b850*/  LEA R0, P0, R2, UR4, 0x1 ;  /* 0x0000000402007c11 */ /* 0x000fe2000f8008ff */
[----:B------:R-:W-:-:S03]  /*b860*/  ULDC UR4, c[0x0][0x2f4] ;  /* 0x0000bd0000047ab9 */ /* 0x000fc60000000800 */
[----:B------:R-:W-:Y:S01]  /*b870*/  LEA.HI.X R5, R2, UR5, R5, 0x1, P0 ;  /* 0x0000000502057c11 */ /* 0x000fe200080f0c05 */
[----:B------:R-:W-:Y:S01]  /*b880*/  UMOV UR5, 0xffffffff ;  /* 0xffffffff00057882 */ /* 0x000fe20000000000 */
[----:B------:R-:W-:Y:S01]  /*b890*/  ISETP.GE.AND P0, PT, R29, 0x1, PT ;  /* 0x000000011d00780c */ /* 0x000fe20003f06270 */
[----:B0-----:R-:W-:Y:S02]  /*b8a0*/  IMAD.SHL.U32 R7, R4, 0x8, RZ ;  /* 0x0000000804077824 */ /* 0x001fe400078e00ff */
[----:B------:R-:W-:-:S03]  /*b8b0*/  IMAD R4, R24, 0x1000, R33 ;  /* 0x0000100018047824 */ /* 0x000fc600078e0221 */
[----:B------:R-:W-:-:S04]  /*b8c0*/  LOP3.LUT R7, R7, 0x38, RZ, 0xc0, !PT ;  /* 0x0000003807077812 */ /* 0x000fc800078ec0ff */
[----:B------:R-:W-:-:S13]  /*b8d0*/  ISETP.GE.AND P2, PT, R7, UR4, PT ;  /* 0x0000000407007c0c */ /* 0x000fda000bf46270 */
[----:B------:R-:W-:Y:S01]  /*b8e0*/  @P2 LOP3.LUT R22, R22, 0x2, RZ, 0xfc, !PT ;  /* 0x0000000216162812 */ /* 0x000fe200078efcff */
[----:B------:R-:W-:Y:S06]  /*b8f0*/  BRA.DIV UR5, `(.L_x_425) ;  /* 0x0000003a05647947 */ /* 0x000fec000b800000 */
[----:B------:R-:W0:Y:S01]  /*b900*/  SHFL.IDX PT, R3, R0, RZ, 0x181f ;  /* 0x00181fff00037589 */ /* 0x000e2200000e0000 */
[----:B------:R-:W-:-:S03]  /*b910*/  @P0 IMAD R6, R4, 0x2, R23 ;  /* 0x0000000204060824 */ /* 0x000fc600078e0217 */
[----:B------:R-:W1:Y:S01]  /*b920*/  SHFL.IDX PT, R2, R5, RZ, 0x181f ;  /* 0x00181fff05027589 */ /* 0x000e6200000e0000 */
        /* <DEDUP_REMOVED lines=8> */
[----:B0-----:R-:W0:Y:S10]  /*b9b0*/  SHFL.IDX PT, R3, R0, 0x1, 0x181f ;  /* 0x00381f0000037f89 */ /* 0x001e3400000e0000 */
[----:B------:R-:W-:Y:S01]  /*b9c0*/  @P0 IMAD R6, R4, 0x2, R23 ;  /* 0x0000000204060824 */ /* 0x000fe200078e0217 */
[----:B------:R-:W1:Y:S01]  /*b9d0*/  SHFL.IDX PT, R2, R5, 0x1, 0x181f ;  /* 0x00381f0005027f89 */ /* 0x000e6200000e0000 */
[----:B0-----:R-:W-:-:S05]  /*b9e0*/  @P0 LEA R3, P1, R7, R3, 0x1 ;  /* 0x0000000307030211 */ /* 0x001fca00078208ff */
[----:B-1----:R-:W-:-:S05]  /*b9f0*/  @P0 IMAD.X R2, RZ, RZ, R2, P1 ;  /* 0x000000ffff020224 */ /* 0x002fca00008e0602 */
[----:B------:R-:W-:-:S04]  /*ba00*/  @P0 LOP3.LUT R3, R3, R2, RZ, 0x3c, !PT ;  /* 0x0000000203030212 */ /* 0x000fc800078e3cff */
[----:B------:R-:W-:-:S04]  /*ba10*/  @P0 LOP3.LUT R2, R3, R2, RZ, 0x3c, !PT ;  /* 0x0000000203020212 */ /* 0x000fc800078e3cff */
[----:B------:R-:W-:-:S05]  /*ba20*/  @P0 LOP3.LUT R3, R3, R2, RZ, 0x3c, !PT ;  /* 0x0000000203030212 */ /* 0x000fca00078e3cff */
[----:B------:R0:W-:Y:S01]  /*ba30*/  @P0 LDGSTS.E.BYPASS.LTC128B.128 [R6+0x22c00], desc[UR50][R2.64], !P2 ;  /* 0x22c0000002060fae */ /* 0x0001e2000d101d72 */
[----:B------:R-:W-:-:S03]  /*ba40*/  ISETP.GE.AND P0, PT, R29, 0x21, PT ;  /* 0x000000211d00780c */ /* 0x000fc60003f06270 */
[----:B0-----:R-:W0:Y:S10]  /*ba50*/  SHFL.IDX PT, R3, R0, 0x2, 0x181f ;  /* 0x00581f0000037f89 */ /* 0x001e3400000e0000 */
[----:B------:R-:W-:Y:S01]  /*ba60*/  @P0 LEA R6, R4, R23, 0x1 ;  /* 0x0000001704060211 */ /* 0x000fe200078e08ff */
        /* <DEDUP_REMOVED lines=9> */
.L_x_499:
[----:B------:R-:W-:-:S13]  /*bb00*/  ISETP.GE.AND P0, PT, R29, 0x31, PT ;  /* 0x000000311d00780c */ /* 0x000fda0003f06270 */
[----:B0-----:R-:W-:Y:S01]  /*bb10*/  @P0 LEA R2, P1, R7, R0, 0x1 ;  /* 0x0000000007020211 */ /* 0x001fe200078208ff */
[----:B------:R-:W-:-:S04]  /*bb20*/  @P0 IMAD R4, R4, 0x2, R23 ;  /* 0x0000000204040824 */ /* 0x000fc800078e0217 */
[----:B------:R-:W-:-:S05]  /*bb30*/  @P0 IMAD.X R3, RZ, RZ, R5, P1 ;  /* 0x000000ffff030224 */ /* 0x000fca00008e0605 */
[----:B------:R-:W-:Y:S01]  /*bb40*/  @!PT LDS RZ, [RZ] ;  /* 0x00000000fffff984 */ /* 0x000fe20000000800 */
[----:B------:R-:W-:Y:S01]  /*bb50*/  @!PT LDS RZ, [RZ] ;  /* 0x00000000fffff984 */ /* 0x000fe20000000800 */
[----:B------:R-:W-:Y:S01]  /*bb60*/  @!PT LDS RZ, [RZ] ;  /* 0x00000000fffff984 */ /* 0x000fe20000000800 */
[----:B------:R0:W-:Y:S01]  /*bb70*/  @P0 LDGSTS.E.BYPASS.LTC128B.128 [R4+0x23c00], desc[UR50][R2.64], !P2 ;  /* 0x23c0000002040fae */ /* 0x0001e2000d101d72 */
[----:B------:R-:W-:Y:S01]  /*bb80*/  PLOP3.LUT P0, PT, PT, PT, PT, 0x80, 0x0 ;  /* 0x000000000000781c */ /* 0x000fe20003f0f070 */
[----:B------:R-:W-:-:S12]  /*bb90*/  NOP ;  /* 0x0000000000007918 */ /* 0x000fd80000000000 */
.L_x_426:
[----:B------:R-:W-:Y:S02]  /*bba0*/  PLOP3.LUT P1, PT, P1, P0, PT, 0xa2, 0x0 ;  /* 0x000000000000781c */ /* 0x000fe40000f21472 */
[----:B------:R-:W-:-:S08]  /*bbb0*/  @P0 R2UR P1, UR4, R27 ;  /* 0x000000001b0402ca */ /* 0x000fd00000020000 */
[----:B------:R-:W-:-:S05]  /*bbc0*/  @P0 PLOP3.LUT P0, PT, P1, PT, PT, 0x80, 0x0 ;  /* 0x000000000000081c */ /* 0x000fca0000f0f070 */
[----:B------:R-:W-:Y:S01]  /*bbd0*/  @!P1 SYNCS.ARRIVE.TRANS64.RED.A0T1 RZ, [UR4+0x28c30], RZ ;  /* 0x028c30ffffff99a7 */ /* 0x000fe20008200404 */
[----:B------:R-:W-:Y:S07]  /*bbe0*/  @!P1 ARRIVES.LDGSTSBAR.64.TRANSCNT [UR4+0x28c30] ;  /* 0x028c3000ff0099b0 */ /* 0x000fee0008000a84 */
[----:B------:R-:W-:Y:S05]  /*bbf0*/  @P0 BRA.U.ANY `(.L_x_426) ;  /* 0xfffffffd00e80947 */ /* 0x000fea000393ffff */
[----:B------:R-:W-:Y:S01]  /*bc00*/  NOP ;  /* 0x0000000000007918 */ /* 0x000fe20000000000 */
[----:B------:R-:W-:-:S05]  /*bc10*/  IMAD.U32 R0, RZ, RZ, UR36 ;  /* 0x00000024ff007e24 */ /* 0x000fca000f8e00ff */
[----:B------:R-:W-:-:S13]  /*bc20*/  ISETP.NE.AND P2, PT, R0, 0x3, PT ;  /* 0x000000030000780c */ /* 0x000fda0003f45270 */
[----:B------:R-:W-:Y:S05]  /*bc30*/  @!P2 BRA `(.L_x_427) ;  /* 0x000000000004a947 */ /* 0x000fea0003800000 */
[----:B------:R-:W-:Y:S01]  /*bc40*/  BPT.TRAP 0x1 ;  /* 0x000000040000795c */ /* 0x000fe20000300000 */
.L_x_427:
[----:B------:R1:W5:Y:S01]  /*bc50*/  LDL.LU R0, [R1+0x8] ;  /* 0x0000080001007983 */ /* 0x0003620000300800 */
[----:B------:R-:W-:Y:S01]  /*bc60*/  LOP3.LUT P0, RZ, R22, 0x100, RZ, 0xc0, !PT ;  /* 0x0000010016ff7812 */ /* 0x000fe2000780c0ff */
[----:B------:R1:W-:Y:S02]  /*bc70*/  SYNCS.ARRIVE.TRANS64.A1T0 RZ, [R27+URZ+0x28c30], RZ ;  /* 0x028c30ff1bff79a7 */ /* 0x0003e4000810003f */
[----:B0-----:R1:W5:Y:S04]  /*bc80*/  LDL.LU R4, [R1] ;  /* 0x0000000001047983 */ /* 0x0013680000300800 */
[----:B------:R1:W5:Y:S01]  /*bc90*/  LDL R3, [R1+0x4] ;  /* 0x0000040001037983 */ /* 0x0003620000100800 */
[----:B------:R-:W-:-:S07]  /*bca0*/  SEL R2, R30, RZ, !P0 ;  /* 0x000000ff1e027207 */ /* 0x000fce0004000000 */
[----:B------:R-:W-:Y:S05]  /*bcb0*/  WARPSYNC.ALL ;  /* 0x0000000000007948 */ /* 0x000fea0003800000 */
[----:B------:R0:W-:Y:S01]  /*bcc0*/  STL [R1+0x18], R2 ;  /* 0x0000180201007387 */ /* 0x0001e20000100800 */
[----:B------:R-:W-:Y:S01]  /*bcd0*/  ULDC.64 UR4, c[0x0][0x298] ;  /* 0x0000a60000047ab9 */ /* 0x000fe20000000a00 */
[----:B------:R-:W-:Y:S01]  /*bce0*/  BSSY B6, `(.L_x_428) ;  /* 0x0000020000067945 */ /* 0x000fe20003800000 */
[----:B0-----:R-:W-:Y:S01]  /*bcf0*/  VIADD R2, R23, 0x20400 ;  /* 0x0002040017027836 */ /* 0x001fe20000000000 */
[----:B------:R-:W-:Y:S01]  /*bd00*/  BAR.SYNC.DEFER_BLOCKING 0x8, 0x100 ;  /* 0x0204000000007b1d */ /* 0x000fe20000010000 */
[----:B-----5:R-:W-:-:S03]  /*bd10*/  SEL R0, R0, RZ, !P0 ;  /* 0x000000ff00007207 */ /* 0x020fc60004000000 */
[----:B------:R-:W-:Y:S02]  /*bd20*/  LOP3.LUT P0, RZ, R2, 0x3ff, RZ, 0xc0, !PT ;  /* 0x000003ff02ff7812 */ /* 0x000fe4000780c0ff */
[----:B------:R0:W-:Y:S01]  /*bd30*/  STL [R1+0x8], R0 ;  /* 0x0000080001007387 */ /* 0x0001e20000100800 */
[----:B------:R-:W-:-:S04]  /*bd40*/  PRMT R30, R3, 0x8880, RZ ;  /* 0x00008880031e7816 */ /* 0x000fc800000000ff */
[----:B------:R-:W-:Y:S02]  /*bd50*/  PRMT R30, R30, 0x7710, RZ ;  /* 0x000077101e1e7816 */ /* 0x000fe400000000ff */
[----:B0-----:R-:W-:-:S05]  /*bd60*/  SHF.R.S32.HI R0, RZ, 0x1f, R4 ;  /* 0x0000001fff007819 */ /* 0x001fca0000011404 */
[----:B------:R-:W-:-:S04]  /*bd70*/  IMAD R0, R0, UR4, RZ ;  /* 0x0000000400007c24 */ /* 0x000fc8000f8e02ff */
[C---:B------:R-:W-:Y:S02]  /*bd80*/  IMAD R0, R4.reuse, UR5, R0 ;  /* 0x0000000504007c24 */ /* 0x040fe4000f8e0200 */
[----:B------:R-:W-:-:S04]  /*bd90*/  IMAD.WIDE.U32 R4, R4, UR4, RZ ;  /* 0x0000000404047c25 */ /* 0x000fc8000f8e00ff */
[----:B------:R-:W-:Y:S01]  /*bda0*/  IMAD.IADD R0, R5, 0x1, R0 ;  /* 0x0000000105007824 */ /* 0x000fe200078e0200 */
[----:B------:R0:W-:Y:S04]  /*bdb0*/  STL.64 [R1+0x10], R4 ;  /* 0x0000100401007387 */ /* 0x0001e80000100a00 */
[----:B------:R0:W-:Y:S01]  /*bdc0*/  STL [R1], R0 ;  /* 0x0000000001007387 */ /* 0x0001e20000100800 */
[----:B------:R-:W-:Y:S05]  /*bdd0*/  @!P0 BRA `(.L_x_429) ;  /* 0x0000000000408947 */ /* 0x000fea0003800000 */
[----:B------:R-:W-:Y:S01]  /*bde0*/  MOV R2, 0x0 ;  /* 0x0000000000027802 */ /* 0x000fe20000000f00 */
[----:B------:R-:W-:Y:S01]  /*bdf0*/  ULDC.64 UR4, c[0x4][0x90] ;  /* 0x0100240000047ab9 */ /* 0x000fe20000000a00 */
[----:B------:R-:W-:Y:S01]  /*be00*/  ULDC.64 UR6, c[0x4][0x98] ;  /* 0x0100260000067ab9 */ /* 0x000fe20000000a00 */
[----:B------:R-:W-:Y:S01]  /*be10*/  ULDC.64 UR8, c[0x4][0x20] ;  /* 0x0100080000087ab9 */ /* 0x000fe20000000a00 */
[----:B0-----:R-:W-:Y:S01]  /*be20*/  IMAD.U32 R4, RZ, RZ, UR4 ;  /* 0x00000004ff047e24 */ /* 0x001fe2000f8e00ff */
[----:B------:R-:W-:Y:S01]  /*be30*/  MOV R7, UR7 ;  /* 0x0000000700077c02 */ /* 0x000fe20008000f00 */
[----:B------:R-:W0:Y:S01]  /*be40*/  LDC.64 R2, c[0x4][R2] ;  /* 0x0100000002027b82 */ /* 0x000e220000000a00 */
[----:B------:R-:W-:Y:S02]  /*be50*/  IMAD.U32 R5, RZ, RZ, UR5 ;  /* 0x00000005ff057e24 */ /* 0x000fe4000f8e00ff */
[----:B------:R-:W-:Y:S02]  /*be60*/  IMAD.U32 R6, RZ, RZ, UR6 ;  /* 0x00000006ff067e24 */ /* 0x000fe4000f8e00ff */
[----:B------:R-:W-:-:S02]  /*be70*/  IMAD.U32 R10, RZ, RZ, UR8 ;  /* 0x00000008ff0a7e24 */ /* 0x000fc4000f8e00ff */
[----:B------:R-:W-:Y:S02]  /*be80*/  IMAD.U32 R11, RZ, RZ, UR9 ;  /* 0x00000009ff0b7e24 */ /* 0x000fe4000f8e00ff */
[----:B------:R-:W-:Y:S02]  /*be90*/  IMAD.MOV.U32 R8, RZ, RZ, 0x70 ;  /* 0x00000070ff087424 */ /* 0x000fe400078e00ff */
[----:B------:R-:W-:Y:S02]  /*bea0*/  IMAD.MOV.U32 R12, RZ, RZ, 0x1 ;  /* 0x00000001ff0c7424 */ /* 0x000fe400078e00ff */
[----:B------:R-:W-:-:S07]  /*beb0*/  IMAD.MOV.U32 R13, RZ, RZ, RZ ;  /* 0x000000ffff0d7224 */ /* 0x000fce00078e00ff */
[----:B------:R-:W-:-:S07]  /*bec0*/  LEPC R20, `(.L_x_429) ;  /* 0x000000001014794e */ /* 0x000fce0000000000 */
[----:B01----:R-:W-:Y:S05]  /*bed0*/  CALL.ABS.NOINC R2 ;  /* 0x0000000002007343 */ /* 0x003fea0003c00000 */
.L_x_429:
[----:B------:R-:W-:Y:S05]  /*bee0*/  BSYNC B6 ;  /* 0x0000000000067941 */ /* 0x000fea0003800000 */
.L_x_428:
[----:B0-----:R-:W2:Y:S01]  /*bef0*/  LDL.LU R0, [R1] ;  /* 0x0000000001007983 */ /* 0x001ea20000300800 */
[----:B------:R-:W-:Y:S01]  /*bf00*/  ULDC.64 UR4, c[0x0][0x2d8] ;  /* 0x0000b60000047ab9 */ /* 0x000fe20000000a00 */
[----:B------:R-:W0:Y:S02]  /*bf10*/  LDC R7, c[0x0][0x448] ;  /* 0x00011200ff077b82 */ /* 0x000e240000000800 */
[----:B------:R-:W2:Y:S04]  /*bf20*/  LDL.LU.64 R2, [R1+0x10] ;  /* 0x0000100001027983 */ /* 0x000ea80000300a00 */
[----:B------:R-:W3:Y:S04]  /*bf30*/  LDL.LU R21, [R1+0x8] ;  /* 0x0000080001157983 */ /* 0x000ee80000300800 */
[----:B------:R-:W4:Y:S04]  /*bf40*/  LDL.LU R20, [R1+0x18] ;  /* 0x0000180001147983 */ /* 0x000f280000300800 */
[----:B------:R0:W5:Y:S04]  /*bf50*/  LDL R10, [R1+0xc] ;  /* 0x00000c00010a7983 */ /* 0x0001680000100800 */
[----:B------:R0:W5:Y:S02]  /*bf60*/  LDL R8, [R1+0x2c] ;  /* 0x00002c0001087983 */ /* 0x0001640000100800 */
[----:B0-----:R-:W-:-:S13]  /*bf70*/  ISETP.NE.AND P0, PT, R7, 0x1, PT ;  /* 0x000000010700780c */ /* 0x001fda0003f05270 */
[----:B------:R-:W0:Y:S01]  /*bf80*/  @P0 LDC R6, c[0x0][0x44c] ;  /* 0x00011300ff060b82 */ /* 0x000e220000000800 */
[----:B------:R-:W1:Y:S02]  /*bf90*/  S2R R9, SR_TID.X ;  /* 0x0000000000097919 */ /* 0x000e640000002100 */
[----:B-1----:R-:W-:-:S05]  /*bfa0*/  IMAD.SHL.U32 R9, R9, 0x8, RZ ;  /* 0x0000000809097824 */ /* 0x002fca00078e00ff */
[----:B------:R-:W-:Y:S01]  /*bfb0*/  LOP3.LUT R9, R9, 0x38, RZ, 0xc0, !PT ;  /* 0x0000003809097812 */ /* 0x000fe200078ec0ff */
[----:B--2---:R-:W-:Y:S02]  /*bfc0*/  IMAD.MOV.U32 R3, RZ, RZ, R0 ;  /* 0x000000ffff037224 */ /* 0x004fe400078e0000 */
[----:B------:R-:W-:Y:S02]  /*bfd0*/  IMAD R0, R26, UR4, RZ ;  /* 0x000000041a007c24 */ /* 0x000fe4000f8e02ff */
[----:B------:R-:W-:-:S04]  /*bfe0*/  IMAD.WIDE.U32 R2, R18, UR4, R2 ;  /* 0x0000000412027c25 */ /* 0x000fc8000f8e0002 */
[----:B------:R-:W-:Y:S01]  /*bff0*/  IMAD R0, R18, UR5, R0 ;  /* 0x0000000512007c24 */ /* 0x000fe2000f8e0200 */
[----:B------:R-:W-:-:S03]  /*c000*/  ULDC.64 UR4, c[0x0][0x2e0] ;  /* 0x0000b80000047ab9 */ /* 0x000fc60000000a00 */
[----:B------:R-:W-:Y:S02]  /*c010*/  IMAD.IADD R3, R3, 0x1, R0 ;  /* 0x0000000103037824 */ /* 0x000fe400078e0200 */
[----:B---3--:R-:W-:Y:S02]  /*c020*/  IMAD R0, R21, UR4, RZ ;  /* 0x0000000415007c24 */ /* 0x008fe4000f8e02ff */
[----:B----4-:R-:W-:-:S04]  /*c030*/  IMAD.WIDE.U32 R2, R20, UR4, R2 ;  /* 0x0000000414027c25 */ /* 0x010fc8000f8e0002 */
[----:B------:R-:W-:Y:S01]  /*c040*/  IMAD R0, R20, UR5, R0 ;  /* 0x0000000514007c24 */ /* 0x000fe2000f8e0200 */
[----:B------:R-:W-:Y:S01]  /*c050*/  ULDC.64 UR4, c[0x0][0x2d0] ;  /* 0x0000b40000047ab9 */ /* 0x000fe20000000a00 */
[----:B------:R-:W1:Y:S02]  /*c060*/  S2R R20, SR_TID.X ;  /* 0x0000000000147919 */ /* 0x000e640000002100 */
[----:B------:R-:W-:Y:S02]  /*c070*/  IMAD.IADD R3, R3, 0x1, R0 ;  /* 0x0000000103037824 */ /* 0x000fe400078e0200 */
[----:B------:R-:W2:Y:S01]  /*c080*/  @P0 LDC R0, c[0x0][0x450] ;  /* 0x00011400ff000b82 */ /* 0x000ea20000000800 */
[----:B-1----:R-:W-:-:S04]  /*c090*/  SHF.L.U32 R20, R20, 0x4, RZ ;  /* 0x0000000414147819 */ /* 0x002fc800000006ff */
[----:B------:R-:W-:-:S05]  /*c0a0*/  LOP3.LUT R20, R37, 0x70, R20, 0xf8, !PT ;  /* 0x0000007025147812 */ /* 0x000fca00078ef814 */
[----:B------:R-:W-:-:S04]  /*c0b0*/  IMAD R5, R17, 0x40, R20 ;  /* 0x0000004011057824 */ /* 0x000fc800078e0214 */
[----:B0-----:R-:W-:-:S04]  /*c0c0*/  @P0 IMAD.HI.U32 R6, R5, R6, RZ ;  /* 0x0000000605060227 */ /* 0x001fc800078e00ff */
[----:B------:R-:W-:Y:S01]  /*c0d0*/  IMAD.MOV.U32 R4, RZ, RZ, R5 ;  /* 0x000000ffff047224 */ /* 0x000fe200078e0005 */
[----:B--2---:R-:W-:-:S05]  /*c0e0*/  @P0 SHF.R.U32.HI R4, RZ, R0, R6 ;  /* 0x00000000ff040219 */ /* 0x004fca0000011606 */
[----:B------:R-:W-:-:S04]  /*c0f0*/  IMAD.MOV R0, RZ, RZ, -R4 ;  /* 0x000000ffff007224 */ /* 0x000fc800078e0a04 */
[----:B------:R-:W-:Y:S01]  /*c100*/  IMAD R0, R7, R0, R5 ;  /* 0x0000000007007224 */ /* 0x000fe200078e0205 */
        /* <DEDUP_REMOVED lines=13> */
[----:B------:R-:W-:-:S04]  /*c1e0*/  ULDC UR4, c[0x0][0x2b8] ;  /* 0x0000ae0000047ab9 */ /* 0x000fc80000000800 */
[----:B------:R-:W-:Y:S01]  /*c1f0*/  LEA.HI.X R4, R2, UR5, R4, 0x1, P0 ;  /* 0x0000000502047c11 */ /* 0x000fe200080f0c04 */
[----:B------:R-:W-:Y:S01]  /*c200*/  UMOV UR5, 0xffffffff ;  /* 0xffffffff00057882 */ /* 0x000fe20000000000 */
[----:B------:R-:W-:Y:S02]  /*c210*/  ISETP.GE.AND P1, PT, R9, UR4, PT ;  /* 0x0000000409007c0c */ /* 0x000fe4000bf26270 */
[----:B------:R-:W-:Y:S11]  /*c220*/  BRA.DIV UR5, `(.L_x_430) ;  /* 0x0000003605687947 */ /* 0x000ff6000b800000 */
[----:B------:R-:W0:Y:S01]  /*c230*/  SHFL.IDX PT, R3, R0, RZ, 0x181f ;  /* 0x00181fff00037589 */ /* 0x000e2200000e0000 */
[----:B-----5:R-:W-:Y:S02]  /*c240*/  IMAD R5, R10, R7, RZ ;  /* 0x000000070a057224 */ /* 0x020fe400078e02ff */
[----:B------:R-:W-:Y:S01]  /*c250*/  IMAD R17, R17, 0x40, R37 ;  /* 0x0000004011117824 */ /* 0x000fe200078e0225 */
[----:B------:R-:W1:Y:S04]  /*c260*/  SHFL.IDX PT, R2, R4, RZ, 0x181f ;  /* 0x00181fff04027589 */ /* 0x000e6800000e0000 */
[----:B------:R-:W-:-:S13]  /*c270*/  ISETP.GE.AND P0, PT, R17, R5, PT ;  /* 0x000000051100720c */ /* 0x000fda0003f06270 */
[----:B0-----:R-:W-:-:S05]  /*c280*/  @!P0 LEA R3, P2, R9, R3, 0x1 ;  /* 0x0000000309038211 */ /* 0x001fca00078408ff */
[----:B-1----:R-:W-:-:S05]  /*c290*/  @!P0 IMAD.X R2, RZ, RZ, R2, P2 ;  /* 0x000000ffff028224 */ /* 0x002fca00010e0602 */
[----:B------:R-:W-:-:S04]  /*c2a0*/  @!P0 LOP3.LUT R3, R3, R2, RZ, 0x3c, !PT ;  /* 0x0000000203038212 */ /* 0x000fc800078e3cff */
[----:B------:R-:W-:-:S04]  /*c2b0*/  @!P0 LOP3.LUT R2, R3, R2, RZ, 0x3c, !PT ;  /* 0x0000000203028212 */ /* 0x000fc800078e3cff */
[----:B------:R-:W-:-:S05]  /*c2c0*/  @!P0 LOP3.LUT R3, R3, R2, RZ, 0x3c, !PT ;  /* 0x0000000203038212 */ /* 0x000fca00078e3cff */
[----:B------:R-:W-:Y:S01]  /*c2d0*/  @!PT LDS RZ, [RZ] ;  /* 0x00000000fffff984 */ /* 0x000fe20000000800 */
[----:B------:R0:W-:Y:S02]  /*c2e0*/  @!P0 LDGSTS.E.BYPASS.LTC128B.128 [R8+0x20400], desc[UR50][R2.64], !P1 ;  /* 0x2040000002088fae */ /* 0x0001e4000c901d72 */
[----:B0-----:R-:W-:Y:S02]  /*c2f0*/  IADD3 R2, R17, 0x10, RZ ;  /* 0x0000001011027810 */ /* 0x001fe40007ffe0ff */
[----:B------:R-:W0:Y:S02]  /*c300*/  SHFL.IDX PT, R3, R0, 0x1, 0x181f ;  /* 0x00381f0000037f89 */ /* 0x000e2400000e0000 */
[----:B------:R-:W-:Y:S02]  /*c310*/  ISETP.GE.AND P0, PT, R2, R5, PT ;  /* 0x000000050200720c */ /* 0x000fe40003f06270 */
[----:B------:R-:W1:Y:S11]  /*c320*/  SHFL.IDX PT, R2, R4, 0x1, 0x181f ;  /* 0x00381f0004027f89 */ /* 0x000e7600000e0000 */
[----:B0-----:R-:W-:-:S05]  /*c330*/  @!P0 LEA R3, P2, R9, R3, 0x1 ;  /* 0x0000000309038211 */ /* 0x001fca00078408ff */
[----:B-1----:R-:W-:-:S05]  /*c340*/  @!P0 IMAD.X R2, RZ, RZ, R2, P2 ;  /* 0x000000ffff028224 */ /* 0x002fca00010e0602 */
[----:B------:R-:W-:-:S04]  /*c350*/  @!P0 LOP3.LUT R3, R3, R2, RZ, 0x3c, !PT ;  /* 0x0000000203038212 */ /* 0x000fc800078e3cff */
[----:B------:R-:W-:-:S04]  /*c360*/  @!P0 LOP3.LUT R2, R3, R2, RZ, 0x3c, !PT ;  /* 0x0000000203028212 */ /* 0x000fc800078e3cff */
[----:B------:R-:W-:-:S05]  /*c370*/  @!P0 LOP3.LUT R3, R3, R2, RZ, 0x3c, !PT ;  /* 0x0000000203038212 */ /* 0x000fca00078e3cff */
[----:B------:R0:W-:Y:S02]  /*c380*/  @!P0 LDGSTS.E.BYPASS.LTC128B.128 [R8+0x20c00], desc[UR50][R2.64], !P1 ;  /* 0x20c0000002088fae */ /* 0x0001e4000c901d72 */
[----:B0-----:R-:W-:Y:S02]  /*c390*/  VIADD R2, R17, 0x20 ;  /* 0x0000002011027836 */ /* 0x001fe40000000000 */
[----:B------:R-:W0:Y:S03]  /*c3a0*/  SHFL.IDX PT, R3, R0, 0x2, 0x181f ;  /* 0x00581f0000037f89 */ /* 0x000e2600000e0000 */
[----:B------:R-:W-:Y:S01]  /*c3b0*/  ISETP.GE.AND P0, PT, R2, R5, PT ;  /* 0x000000050200720c */ /* 0x000fe20003f06270 */
[----:B------:R-:W-:Y:S04]  /*c3c0*/  SHFL.IDX PT, R0, R0, 0x3, 0x181f ;  /* 0x00781f0000007f89 */ /* 0x000fe800000e0000 */
[----:B------:R-:W1:Y:S04]  /*c3d0*/  SHFL.IDX PT, R2, R4, 0x2, 0x181f ;  /* 0x00581f0004027f89 */ /* 0x000e6800000e0000 */
[----:B------:R-:W2:Y:S04]  /*c3e0*/  SHFL.IDX PT, R4, R4, 0x3, 0x181f ;  /* 0x00781f0004047f89 */ /* 0x000ea800000e0000 */
[----:B0-----:R-:W-:-:S05]  /*c3f0*/  @!P0 LEA R3, P2, R9, R3, 0x1 ;  /* 0x0000000309038211 */ /* 0x001fca00078408ff */
[----:B-1----:R-:W-:-:S05]  /*c400*/  @!P0 IMAD.X R2, RZ, RZ, R2, P2 ;  /* 0x000000ffff028224 */ /* 0x002fca00010e0602 */
[----:B------:R-:W-:-:S04]  /*c410*/  @!P0 LOP3.LUT R3, R3, R2, RZ, 0x3c, !PT ;  /* 0x0000000203038212 */ /* 0x000fc800078e3cff */
[----:B------:R-:W-:-:S04]  /*c420*/  @!P0 LOP3.LUT R2, R3, R2, RZ, 0x3c, !PT ;  /* 0x0000000203028212 */ /* 0x000fc800078e3cff */
[----:B------:R-:W-:-:S05]  /*c430*/  @!P0 LOP3.LUT R3, R3, R2, RZ, 0x3c, !PT ;  /* 0x0000000203038212 */ /* 0x000fca00078e3cff */
[----:B--2---:R0:W-:Y:S02]  /*c440*/  @!P0 LDGSTS.E.BYPASS.LTC128B.128 [R8+0x21400], desc[UR50][R2.64], !P1 ;  /* 0x2140000002088fae */ /* 0x0041e4000c901d72 */
.L_x_508:
[----:B------:R-:W-:-:S05]  /*c450*/  VIADD R17, R17, 0x30 ;  /* 0x0000003011117836 */ /* 0x000fca0000000000 */
[----:B------:R-:W-:-:S13]  /*c460*/  ISETP.GE.AND P0, PT, R17, R5, PT ;  /* 0x000000051100720c */ /* 0x000fda0003f06270 */
[----:B01----:R-:W-:-:S05]  /*c470*/  @!P0 LEA R2, P2, R9, R0, 0x1 ;  /* 0x0000000009028211 */ /* 0x003fca00078408ff */
[----:B------:R-:W-:-:S05]  /*c480*/  @!P0 IMAD.X R3, RZ, RZ, R4, P2 ;  /* 0x000000ffff038224 */ /* 0x000fca00010e0604 */
[----:B------:R-:W-:Y:S01]  /*c490*/  @!PT LDS RZ, [RZ] ;  /* 0x00000000fffff984 */ /* 0x000fe20000000800 */
[----:B------:R-:W-:Y:S01]  /*c4a0*/  @!PT LDS RZ, [RZ] ;  /* 0x00000000fffff984 */ /* 0x000fe20000000800 */
[----:B------:R-:W-:Y:S01]  /*c4b0*/  @!PT LDS RZ, [RZ] ;  /* 0x00000000fffff984 */ /* 0x000fe20000000800 */
[----:B------:R0:W-:Y:S01]  /*c4c0*/  @!P0 LDGSTS.E.BYPASS.LTC128B.128 [R8+0x21c00], desc[UR50][R2.64], !P1 ;  /* 0x21c0000002088fae */ /* 0x0001e2000c901d72 */
[----:B------:R-:W-:Y:S01]  /*c4d0*/  PLOP3.LUT P0, PT, PT, PT, PT, 0x80, 0x0 ;  /* 0x000000000000781c */ /* 0x000fe20003f0f070 */
[----:B------:R-:W-:-:S12]  /*c4e0*/  NOP ;  /* 0x0000000000007918 */ /* 0x000fd80000000000 */
.L_x_431:
[----:B------:R-:W-:Y:S02]  /*c4f0*/  PLOP3.LUT P1, PT, P1, P0, PT, 0xa2, 0x0 ;  /* 0x000000000000781c */ /* 0x000fe40000f21472 */
[----:B------:R-:W-:-:S08]  /*c500*/  @P0 R2UR P1, UR4, R23 ;  /* 0x00000000170402ca */ /* 0x000fd00000020000 */
[----:B------:R-:W-:-:S05]  /*c510*/  @P0 PLOP3.LUT P0, PT, P1, PT, PT, 0x80, 0x0 ;  /* 0x000000000000081c */ /* 0x000fca0000f0f070 */
[----:B------:R-:W-:Y:S01]  /*c520*/  @!P1 SYNCS.ARRIVE.TRANS64.RED.A0T1 RZ, [UR4+0x28c00], RZ ;  /* 0x028c00ffffff99a7 */ /* 0x000fe20008200404 */
[----:B------:R-:W-:Y:S07]  /*c530*/  @!P1 ARRIVES.LDGSTSBAR.64.TRANSCNT [UR4+0x28c00] ;  /* 0x028c0000ff0099b0 */ /* 0x000fee0008000a84 */
[----:B------:R-:W-:Y:S05]  /*c540*/  @P0 BRA.U.ANY `(.L_x_431) ;  /* 0xfffffffd00e80947 */ /* 0x000fea000393ffff */
[----:B0-----:R-:W2:Y:S02]  /*c550*/  LDL.LU R2, [R1+0x24] ;  /* 0x0000240001027983 */ /* 0x001ea40000300800 */
[----:B--2---:R-:W-:-:S05]  /*c560*/  VIADD R2, R2, 0x1 ;  /* 0x0000000102027836 */ /* 0x004fca0000000000 */
[----:B------:R0:W-:Y:S01]  /*c570*/  STL [R1+0x24], R2 ;  /* 0x0000240201007387 */ /* 0x0001e20000100800 */
[----:B------:R-:W-:-:S04]  /*c580*/  LEA.HI R0, R2, R2, RZ, 0x1 ;  /* 0x0000000202007211 */ /* 0x000fc800078f08ff */
[----:B------:R-:W-:-:S05]  /*c590*/  LOP3.LUT R0, R0, 0xfffffffe, RZ, 0xc0, !PT ;  /* 0xfffffffe00007812 */ /* 0x000fca00078ec0ff */
[----:B------:R-:W-:-:S05]  /*c5a0*/  IMAD.IADD R0, R2, 0x1, -R0 ;  /* 0x0000000102007824 */ /* 0x000fca00078e0a00 */
[----:B------:R-:W-:Y:S01]  /*c5b0*/  SHF.L.U32 R0, R0, 0x1f, RZ ;  /* 0x0000001f00007819 */ /* 0x000fe200000006ff */
[----:B------:R-:W-:Y:S01]  /*c5c0*/  NOP ;  /* 0x0000000000007918 */ /* 0x000fe20000000000 */
[----:B------:R0:W-:Y:S01]  /*c5d0*/  SYNCS.ARRIVE.TRANS64.A1T0 RZ, [R23+URZ+0x28c00], RZ ;  /* 0x028c00ff17ff79a7 */ /* 0x0001e2000810003f */
[----:B------:R-:W-:Y:S01]  /*c5e0*/  BSSY B0, `(.L_x_432) ;  /* 0x0000003000007945 */ /* 0x000fe20003800000 */
[----:B------:R-:W1:Y:S03]  /*c5f0*/  SYNCS.PHASECHK.TRANS64.TRYWAIT P0, [R23+URZ+0x28c20], R0 ;  /* 0x028c2000170075a7 */ /* 0x000e66000800017f */
[----:B01----:R-:W-:Y:S05]  /*c600*/  @!P0 BRA `(.L_x_433) ;  /* 0x0000003400b48947 */ /* 0x003fea0003800000 */
.L_x_509:
[----:B------:R-:W-:Y:S05]  /*c610*/  BSYNC B0 ;  /* 0x0000000000007941 */ /* 0x000fea0003800000 */
.L_x_432:
[----:B------:R-:W-:-:S05]  /*c620*/  IMAD.U32 R2, RZ, RZ, UR36 ;  /* 0x00000024ff027e24 */ /* 0x000fca000f8e00ff */
[----:B------:R-:W-:-:S13]  /*c630*/  ISETP.NE.AND P0, PT, R2, 0x3, PT ;  /* 0x000000030200780c */ /* 0x000fda0003f05270 */
[----:B------:R-:W-:Y:S05]  /*c640*/  @!P0 BRA `(.L_x_434) ;  /* 0x0000000000048947 */ /* 0x000fea0003800000 */
[----:B------:R-:W-:Y:S01]  /*c650*/  BPT.TRAP 0x1 ;  /* 0x000000040000795c */ /* 0x000fe20000300000 */
.L_x_434:
[----:B0-----:R-:W-:Y:S01]  /*c660*/  SHF.L.U32 R0, R25, 0x1f, RZ ;  /* 0x0000001f19007819 */ /* 0x001fe200000006ff */
[----:B------:R-:W-:Y:S03]  /*c670*/  BSSY B0, `(.L_x_435) ;  /* 0x0000003000007945 */ /* 0x000fe60003800000 */
[----:B------:R-:W0:Y:S02]  /*c680*/  SYNCS.PHASECHK.TRANS64.TRYWAIT P0, [R27+URZ+0x28c60], R0 ;  /* 0x028c60001b0075a7 */ /* 0x000e24000800017f */
[----:B0-----:R-:W-:Y:S05]  /*c690*/  @!P0 BRA `(.L_x_436) ;  /* 0x0000003400a48947 */ /* 0x001fea0003800000 */
.L_x_510:
[----:B------:R-:W-:Y:S05]  /*c6a0*/  BSYNC B0 ;  /* 0x0000000000007941 */ /* 0x000fea0003800000 */
.L_x_435:
[----:B------:R-:W0:Y:S01]  /*c6b0*/  LDL.LU R2, [R1+0x1c] ;  /* 0x00001c0001027983 */ /* 0x000e220000300800 */
[----:B------:R-:W-:-:S03]  /*c6c0*/  ULDC.64 UR4, c[0x0][0x328] ;  /* 0x0000ca0000047ab9 */ /* 0x000fc60000000a00 */
[----:B------:R-:W2:Y:S01]  /*c6d0*/  LDL.LU R4, [R1+0x20] ;  /* 0x0000200001047983 */ /* 0x000ea20000300800 */
[----:B------:R-:W-:Y:S02]  /*c6e0*/  IMAD R5, R24, 0x8000, R33 ;  /* 0x0000800018057824 */ /* 0x000fe400078e0221 */
[----:B0-----:R-:W-:Y:S02]  /*c6f0*/  IMAD R0, R2, UR4, RZ ;  /* 0x0000000402007c24 */ /* 0x001fe4000f8e02ff */
[----:B------:R-:W-:-:S04]  /*c700*/  IMAD.WIDE.U32 R2, R35, UR4, RZ ;  /* 0x0000000423027c25 */ /* 0x000fc8000f8e00ff */
[----:B------:R-:W-:Y:S01]  /*c710*/  IMAD R0, R35, UR5, R0 ;  /* 0x0000000523007c24 */ /* 0x000fe2000f8e0200 */
[----:B------:R-:W-:-:S04]  /*c720*/  ULDC.64 UR4, c[0x0][0x338] ;  /* 0x0000ce0000047ab9 */ /* 0x000fc80000000a00 */
[----:B------:R-:W-:Y:S01]  /*c730*/  IADD3 R3, R3, R0, RZ ;  /* 0x0000000003037210 */ /* 0x000fe20007ffe0ff */
[----:B--2---:R-:W-:Y:S02]  /*c740*/  IMAD R0, R4, UR4, RZ ;  /* 0x0000000404007c24 */ /* 0x004fe4000f8e02ff */
        /* <DEDUP_REMOVED lines=13> */
[----:B------:R-:W2:Y:S01]  /*c820*/  LDL R3, [R1+0x4] ;  /* 0x0000040001037983 */ /* 0x000ea20000100800 */
[----:B------:R-:W-:Y:S01]  /*c830*/  IMAD R5, R5, 0x2, R23 ;  /* 0x0000000205057824 */ /* 0x000fe200078e0217 */
[C---:B------:R-:W-:Y:S01]  /*c840*/  LOP3.LUT P5, RZ, R30.reuse, 0x2, RZ, 0xc0, !PT ;  /* 0x000000021eff7812 */ /* 0x040fe200078ac0ff */
[----:B------:R-:W0:Y:S01]  /*c850*/  S2R R7, SR_TID.X ;  /* 0x0000000000077919 */ /* 0x000e220000002100 */
[C---:B------:R-:W-:Y:S02]  /*c860*/  LOP3.LUT P4, RZ, R30.reuse, 0x4, RZ, 0xc0, !PT ;  /* 0x000000041eff7812 */ /* 0x040fe4000788c0ff */
[----:B------:R-:W-:Y:S01]  /*c870*/  LOP3.LUT P3, RZ, R30, 0x8, RZ, 0xc0, !PT ;  /* 0x000000081eff7812 */ /* 0x000fe2000786c0ff */
[----:B------:R-:W1:Y:S01]  /*c880*/  SHFL.IDX PT, R2, R4, RZ, 0x181f ;  /* 0x00181fff04027589 */ /* 0x000e6200000e0000 */
[----:B------:R-:W-:Y:S02]  /*c890*/  LOP3.LUT R22, R22, 0xfffffeff, RZ, 0xc0, !PT ;  /* 0xfffffeff16167812 */ /* 0x000fe400078ec0ff */
[----:B------:R-:W-:Y:S01]  /*c8a0*/  LOP3.LUT P2, RZ, R30, 0x10, RZ, 0xc0, !PT ;  /* 0x000000101eff7812 */ /* 0x000fe2000784c0ff */
[----:B0-----:R-:W-:-:S05]  /*c8b0*/  IMAD.SHL.U32 R7, R7, 0x8, RZ ;  /* 0x0000000807077824 */ /* 0x001fca00078e00ff */
[----:B------:R-:W-:-:S05]  /*c8c0*/  LOP3.LUT R7, R7, 0x38, RZ, 0xc0, !PT ;  /* 0x0000003807077812 */ /* 0x000fca00078ec0ff */
[----:B------:R-:W-:Y:S01]  /*c8d0*/  IMAD.SHL.U32 R0, R7, 0x2, RZ ;  /* 0x0000000207007824 */ /* 0x000fe200078e00ff */
[----:B------:R-:W-:-:S04]  /*c8e0*/  LOP3.LUT R7, R30, 0x1, RZ, 0xc0, !PT ;  /* 0x000000011e077812 */ /* 0x000fc800078ec0ff */
[----:B-1----:R-:W-:Y:S02]  /*c8f0*/  IADD3 R2, P0, R2, R0, RZ ;  /* 0x0000000002027210 */ /* 0x002fe40007f1e0ff */
[----:B------:R-:W-:-:S13]  /*c900*/  ISETP.NE.U32.AND P1, PT, R7, 0x1, PT ;  /* 0x000000010700780c */ /* 0x000fda0003f25070 */
[----:B------:R-:W-:-:S04]  /*c910*/  @P1 LOP3.LUT R22, R22, 0x100, RZ, 0xfc, !PT ;  /* 0x0000010016161812 */ /* 0x000fc800078efcff */
[----:B------:R-:W-:Y:S01]  /*c920*/  LOP3.LUT R22, R22, 0xfffffdff, RZ, 0xc0, !PT ;  /* 0xfffffdff16167812 */ /* 0x000fe200078ec0ff */
[----:B--2---:R-:W-:Y:S02]  /*c930*/  IMAD.MOV.U32 R8, RZ, RZ, R3 ;  /* 0x000000ffff087224 */ /* 0x004fe400078e0003 */
[----:B------:R-:W0:Y:S03]  /*c940*/  SHFL.IDX PT, R3, R6, RZ, 0x181f ;  /* 0x00181fff06037589 */ /* 0x000e2600000e0000 */
[----:B------:R-:W-:Y:S01]  /*c950*/  PRMT R7, R8, 0x8880, RZ ;  /* 0x0000888008077816 */ /* 0x000fe200000000ff */
[----:B0-----:R-:W-:Y:S01]  /*c960*/  IMAD.X R3, RZ, RZ, R3, P0 ;  /* 0x000000ffff037224 */ /* 0x001fe200000e0603 */
[----:B------:R-:W-:Y:S02]  /*c970*/  ISETP.LT.OR P0, PT, R29, 0x1, P1 ;  /* 0x000000011d00780c */ /* 0x000fe40000f01670 */
[----:B------:R-:W-:-:S04]  /*c980*/  LOP3.LUT P1, RZ, R30, 0x20, RZ, 0xc0, !PT ;  /* 0x000000201eff7812 */ /* 0x000fc8000782c0ff */
[----:B------:R-:W-:-:S07]  /*c990*/  ISETP.LT.OR P6, PT, R29, 0x1, !P1 ;  /* 0x000000011d00780c */ /* 0x000fce0004fc1670 */
[----:B------:R-:W-:Y:S01]  /*c9a0*/  @!PT LDS RZ, [RZ] ;  /* 0x00000000fffff984 */ /* 0x000fe20000000800 */
[----:B------:R-:W-:Y:S01]  /*c9b0*/  LDGSTS.E.BYPASS.LTC128B.128 [R5+0x400], desc[UR50][R2.64], !P0 ;  /* 0x0040000002057fae */ /* 0x000fe2000c101d72 */
[----:B------:R-:W-:-:S13]  /*c9c0*/  ISETP.LT.OR P0, PT, R29, 0x1, !P5 ;  /* 0x000000011d00780c */ /* 0x000fda0006f01670 */
[----:B------:R-:W-:Y:S01]  /*c9d0*/  LDGSTS.E.BYPASS.LTC128B.128 [R5+0x2400], desc[UR50][R2.64+0x80], !P0 ;  /* 0x0240008002057fae */ /* 0x000fe2000c101d72 */
[----:B------:R-:W-:-:S13]  /*c9e0*/  ISETP.LT.OR P0, PT, R29, 0x1, !P4 ;  /* 0x000000011d00780c */ /* 0x000fda0006701670 */
[----:B------:R-:W-:Y:S01]  /*c9f0*/  LDGSTS.E.BYPASS.LTC128B.128 [R5+0x4400], desc[UR50][R2.64+0x100], !P0 ;  /* 0x0440010002057fae */ /* 0x000fe2000c101d72 */
[----:B------:R-:W-:-:S13]  /*ca00*/  ISETP.LT.OR P0, PT, R29, 0x1, !P3 ;  /* 0x000000011d00780c */ /* 0x000fda0005f01670 */
[----:B------:R-:W-:Y:S01]  /*ca10*/  LDGSTS.E.BYPASS.LTC128B.128 [R5+0x6400], desc[UR50][R2.64+0x180], !P0 ;  /* 0x0640018002057fae */ /* 0x000fe2000c101d72 */
[----:B------:R-:W-:-:S13]  /*ca20*/  ISETP.LT.OR P0, PT, R29, 0x1, !P2 ;  /* 0x000000011d00780c */ /* 0x000fda0005701670 */
[----:B------:R-:W-:Y:S01]  /*ca30*/  LDGSTS.E.BYPASS.LTC128B.128 [R5+0x8400], desc[UR50][R2.64+0x200], !P0 ;  /* 0x0840020002057fae */ /* 0x000fe2000c101d72 */
[----:B------:R-:W-:-:S03]  /*ca40*/  LOP3.LUT P0, RZ, R30, 0x40, RZ, 0xc0, !PT ;  /* 0x000000401eff7812 */ /* 0x000fc6000780c0ff */
[----:B------:R-:W-:Y:S01]  /*ca50*/  LDGSTS.E.BYPASS.LTC128B.128 [R5+0xa400], desc[UR50][R2.64+0x280], !P6 ;  /* 0x0a40028002057fae */ /* 0x000fe2000f101d72 */
[----:B------:R-:W-:-:S13]  /*ca60*/  ISETP.LT.OR P6, PT, R29, 0x1, !P0 ;  /* 0x000000011d00780c */ /* 0x000fda00047c1670 */
[----:B------:R-:W-:Y:S01]  /*ca70*/  LDGSTS.E.BYPASS.LTC128B.128 [R5+0xc400], desc[UR50][R2.64+0x300], !P6 ;  /* 0x0c40030002057fae */ /* 0x000fe2000f101d72 */
[----:B------:R-:W-:-:S03]  /*ca80*/  ISETP.GT.AND P6, PT, R7, -0x1, PT ;  /* 0xffffffff0700780c */ /* 0x000fc60003fc4270 */
[----:B------:R-:W-:Y:S10]  /*ca90*/  SHFL.IDX PT, R7, R6, 0x2, 0x181f ;  /* 0x00581f0006077f89 */ /* 0x000ff400000e0000 */
[----:B------:R-:W-:-:S02]  /*caa0*/  @P6 LOP3.LUT R22, R22, 0x200, RZ, 0xfc, !PT ;  /* 0x0000020016166812 */ /* 0x000fc400078efcff */
[----:B------:R-:W-:-:S13]  /*cab0*/  ISETP.LT.OR P6, PT, R29, 0x1, P6 ;  /* 0x000000011d00780c */ /* 0x000fda00037c1670 */
[----:B------:R0:W-:Y:S04]  /*cac0*/  LDGSTS.E.BYPASS.LTC128B.128 [R5+0xe400], desc[UR50][R2.64+0x380], !P6 ;  /* 0x0e40038002057fae */ /* 0x0001e8000f101d72 */
[----:B0-----:R-:W0:Y:S04]  /*cad0*/  SHFL.IDX PT, R2, R4, 0x1, 0x181f ;  /* 0x00381f0004027f89 */ /* 0x001e2800000e0000 */
[----:B------:R-:W1:Y:S04]  /*cae0*/  SHFL.IDX PT, R3, R6, 0x1, 0x181f ;  /* 0x00381f0006037f89 */ /* 0x000e6800000e0000 */
[----:B------:R-:W-:Y:S01]  /*caf0*/  SHFL.IDX PT, R6, R6, 0x3, 0x181f ;  /* 0x00781f0006067f89 */ /* 0x000fe200000e0000 */
[----:B0-----:R-:W-:-:S04]  /*cb00*/  IADD3 R2, P6, R2, R0, RZ ;  /* 0x0000000002027210 */ /* 0x001fc80007fde0ff */
[----:B-1----:R-:W-:Y:S02]  /*cb10*/  IADD3.X R3, RZ, R3, RZ, P6, !PT ;  /* 0x00000003ff037210 */ /* 0x002fe400037fe4ff */
[----:B------:R-:W-:-:S04]  /*cb20*/  LOP3.LUT P6, RZ, R22, 0x100, RZ, 0xc0, !PT ;  /* 0x0000010016ff7812 */ /* 0x000fc800078cc0ff */
[----:B------:R-:W-:-:S13]  /*cb30*/  ISETP.LT.OR P6, PT, R29, 0x11, P6 ;  /* 0x000000111d00780c */ /* 0x000fda00037c1670 */
        /* <DEDUP_REMOVED lines=13> */
[----:B------:R-:W-:-:S04]  /*cc10*/  LOP3.LUT P6, RZ, R22, 0x200, RZ, 0xc0, !PT ;  /* 0x0000020016ff7812 */ /* 0x000fc800078cc0ff */
[----:B------:R-:W-:-:S13]  /*cc20*/  ISETP.LT.OR P6, PT, R29, 0x11, P6 ;  /* 0x000000111d00780c */ /* 0x000fda00037c1670 */
[----:B------:R0:W-:Y:S04]  /*cc30*/  LDGSTS.E.BYPASS.LTC128B.128 [R5+0xec00], desc[UR50][R2.64+0x380], !P6 ;  /* 0x0ec0038002057fae */ /* 0x0001e8000f101d72 */
[----:B0-----:R-:W0:Y:S02]  /*cc40*/  SHFL.IDX PT, R2, R4, 0x2, 0x181f ;  /* 0x00581f0004027f89 */ /* 0x001e2400000e0000 */
[----:B0-----:R-:W-:-:S05]  /*cc50*/  IADD3 R2, P6, R2, R0, RZ ;  /* 0x0000000002027210 */ /* 0x001fca0007fde0ff */
[----:B------:R-:W-:Y:S01]  /*cc60*/  IMAD.X R3, RZ, RZ, R7, P6 ;  /* 0x000000ffff037224 */ /* 0x000fe200030e0607 */
        /* <DEDUP_REMOVED lines=18> */
[----:B0-----:R0:W1:Y:S02]  /*cd90*/  SHFL.IDX PT, R2, R4, 0x3, 0x181f ;  /* 0x00781f0004027f89 */ /* 0x00106400000e0000 */
.L_x_520:
[C---:B------:R-:W-:Y:S02]  /*cda0*/  LOP3.LUT P6, RZ, R22.reuse, 0x100, RZ, 0xc0, !PT ;  /* 0x0000010016ff7812 */ /* 0x040fe400078cc0ff */
[----:B------:R-:W-:Y:S02]  /*cdb0*/  LOP3.LUT R22, R22, 0xffffefff, RZ, 0xc0, !PT ;  /* 0xffffefff16167812 */ /* 0x000fe400078ec0ff */
[C---:B------:R-:W-:Y:S02]  /*cdc0*/  ISETP.LT.OR P6, PT, R29.reuse, 0x31, P6 ;  /* 0x000000311d00780c */ /* 0x040fe400037c1670 */
[----:B------:R-:W-:-:S11]  /*cdd0*/  ISETP.LT.OR P5, PT, R29, 0x31, !P5 ;  /* 0x000000311d00780c */ /* 0x000fd60006fa1670 */
[----:B------:R-:W-:Y:S02]  /*cde0*/  @P6 LOP3.LUT R22, R22, 0x1000, RZ, 0xfc, !PT ;  /* 0x0000100016166812 */ /* 0x000fe400078efcff */
[C---:B------:R-:W-:Y:S02]  /*cdf0*/  ISETP.LT.OR P6, PT, R29.reuse, 0x31, !P4 ;  /* 0x000000311d00780c */ /* 0x040fe400067c1670 */
[----:B------:R-:W-:Y:S02]  /*ce00*/  LOP3.LUT R22, R22, 0xffffbfff, RZ, 0xc0, !PT ;  /* 0xffffbfff16167812 */ /* 0x000fe400078ec0ff */
[C---:B------:R-:W-:Y:S02]  /*ce10*/  ISETP.LT.OR P4, PT, R29.reuse, 0x31, !P2 ;  /* 0x000000311d00780c */ /* 0x040fe40005781670 */
[----:B------:R-:W-:Y:S02]  /*ce20*/  LOP3.LUT R22, R22, 0xfffffeff, RZ, 0xc0, !PT ;  /* 0xfffffeff16167812 */ /* 0x000fe400078ec0ff */
[----:B------:R-:W-:-:S02]  /*ce30*/  ISETP.LT.OR P2, PT, R29, 0x31, !P0 ;  /* 0x000000311d00780c */ /* 0x000fc40004741670 */
[----:B------:R-:W-:Y:S02]  /*ce40*/  @P5 LOP3.LUT R22, R22, 0x100, RZ, 0xfc, !PT ;  /* 0x0000010016165812 */ /* 0x000fe400078efcff */
[----:B-1----:R-:W-:Y:S02]  /*ce50*/  IADD3 R2, P0, R2, R0, RZ ;  /* 0x0000000002027210 */ /* 0x002fe40007f1e0ff */
[----:B------:R-:W-:Y:S02]  /*ce60*/  @P6 LOP3.LUT R22, R22, 0x4000, RZ, 0xfc, !PT ;  /* 0x0000400016166812 */ /* 0x000fe400078efcff */
[----:B------:R-:W-:Y:S01]  /*ce70*/  ISETP.LT.OR P5, PT, R29, 0x31, !P3 ;  /* 0x000000311d00780c */ /* 0x000fe20005fa1670 */
[----:B------:R-:W-:Y:S01]  /*ce80*/  IMAD.X R3, RZ, RZ, R6, P0 ;  /* 0x000000ffff037224 */ /* 0x000fe200000e0606 */
[C---:B------:R-:W-:Y:S02]  /*ce90*/  LOP3.LUT P6, RZ, R22.reuse, 0x1000, RZ, 0xc0, !PT ;  /* 0x0000100016ff7812 */ /* 0x040fe400078cc0ff */
[----:B------:R-:W-:-:S02]  /*cea0*/  LOP3.LUT P0, RZ, R22, 0x100, RZ, 0xc0, !PT ;  /* 0x0000010016ff7812 */ /* 0x000fc4000780c0ff */
[----:B------:R-:W-:Y:S02]  /*ceb0*/  ISETP.LT.OR P3, PT, R29, 0x31, !P1 ;  /* 0x000000311d00780c */ /* 0x000fe40004f61670 */
[----:B------:R-:W-:-:S04]  /*cec0*/  LOP3.LUT P1, RZ, R22, 0x200, RZ, 0xc0, !PT ;  /* 0x0000020016ff7812 */ /* 0x000fc8000782c0ff */
[----:B------:R-:W-:-:S03]  /*ced0*/  ISETP.LT.OR P1, PT, R29, 0x31, P1 ;  /* 0x000000311d00780c */ /* 0x000fc60000f21670 */
[----:B------:R-:W-:Y:S01]  /*cee0*/  @!PT LDS RZ, [RZ] ;  /* 0x00000000fffff984 */ /* 0x000fe20000000800 */
[----:B------:R-:W-:Y:S01]  /*cef0*/  @!PT LDS RZ, [RZ] ;  /* 0x00000000fffff984 */ /* 0x000fe20000000800 */
[----:B------:R-:W-:Y:S01]  /*cf00*/  @!PT LDS RZ, [RZ] ;  /* 0x00000000fffff984 */ /* 0x000fe20000000800 */
[----:B------:R1:W-:Y:S01]  /*cf10*/  LDGSTS.E.BYPASS.LTC128B.128 [R5+0x1c00], desc[UR50][R2.64], !P6 ;  /* 0x01c0000002057fae */ /* 0x0003e2000f101d72 */
[----:B------:R-:W-:-:S03]  /*cf20*/  LOP3.LUT P6, RZ, R22, 0x4000, RZ, 0xc0, !PT ;  /* 0x0000400016ff7812 */ /* 0x000fc600078cc0ff */
        /* <DEDUP_REMOVED lines=9> */
.L_x_438:
        /* <DEDUP_REMOVED lines=11> */
.L_x_439:
[----:B------:R-:W-:Y:S01]  /*d070*/  ISETP.GE.AND P0, PT, R36, 0x41, PT ;  /* 0x000000412400780c */ /* 0x000fe20003f06270 */
[----:B------:R1:W-:Y:S01]  /*d080*/  SYNCS.ARRIVE.TRANS64.A1T0 RZ, [R27+URZ+0x28c50], RZ ;  /* 0x028c50ff1bff79a7 */ /* 0x0003e2000810003f */
[----:B------:R-:W-:Y:S11]  /*d090*/  BSSY B0, `(.L_x_440) ;  /* 0x00000f5000007945 */ /* 0x000ff60003800000 */
[----:B-1----:R-:W-:Y:S05]  /*d0a0*/  @!P0 BRA `(.L_x_441) ;  /* 0x0000000c00cc8947 */ /* 0x002fea0003800000 */
[----:B0-----:R-:W2:Y:S04]  /*d0b0*/  LDL.LU R4, [R1+0x28] ;  /* 0x0000280001047983 */ /* 0x001ea80000300800 */
[----:B------:R-:W3:Y:S04]  /*d0c0*/  LDL.LU R3, [R1+0x4] ;  /* 0x0000040001037983 */ /* 0x000ee80000300800 */
[----:B------:R-:W4:Y:S01]  /*d0d0*/  LDL.LU R2, [R1+0x30] ;  /* 0x0000300001027983 */ /* 0x000f220000300800 */
[----:B--2---:R-:W-:Y:S02]  /*d0e0*/  LOP3.LUT R30, R4, 0x40, RZ, 0xc0, !PT ;  /* 0x00000040041e7812 */ /* 0x004fe400078ec0ff */
[----:B---3--:R-:W-:-:S02]  /*d0f0*/  LOP3.LUT R29, R3, 0x80, RZ, 0xc0, !PT ;  /* 0x00000080031d7812 */ /* 0x008fc400078ec0ff */
[----:B------:R-:W-:Y:S01]  /*d100*/  SHF.R.U32.HI R30, RZ, 0x2, R30 ;  /* 0x00000002ff1e7819 */ /* 0x000fe2000001161e */
[----:B----4-:R-:W-:Y:S01]  /*d110*/  VIADD R7, R2, 0xfffffffe ;  /* 0xfffffffe02077836 */ /* 0x010fe20000000000 */
[----:B------:R-:W-:-:S07]  /*d120*/  SHF.R.U32.HI R29, RZ, 0x3, R29 ;  /* 0x00000003ff1d7819 */ /* 0x000fce000001161d */
.L_x_454:
[----:B------:R-:W0:Y:S01]  /*d130*/  S2R R2, SR_TID.X ;  /* 0x0000000000027919 */ /* 0x000e220000002100 */
[----:B-1----:R-:W1:Y:S01]  /*d140*/  LDC R3, c[0x0][0x430] ;  /* 0x00010c00ff037b82 */ /* 0x002e620000000800 */
[----:B--23--:R-:W-:Y:S01]  /*d150*/  IMAD R6, R7, 0x40, R31 ;  /* 0x0000004007067824 */ /* 0x00cfe200078e021f */
[----:B------:R-:W-:Y:S05]  /*d160*/  YIELD ;  /* 0x0000000000007946 */ /* 0x000fea0003800000 */
[----:B------:R-:W-:Y:S01]  /*d170*/  IMAD.U32 R11, RZ, RZ, UR36 ;  /* 0x00000024ff0b7e24 */ /* 0x000fe2000f8e00ff */
[----:B------:R-:W-:Y:S01]  /*d180*/  ULDC UR4, c[0x0][0x430] ;  /* 0x00010c0000047ab9 */ /* 0x000fe20000000800 */
[----:B------:R-:W-:Y:S01]  /*d190*/  VIADD R24, R24, 0x1 ;  /* 0x0000000118187836 */ /* 0x000fe20000000000 */
[----:B-1----:R-:W-:Y:S01]  /*d1a0*/  ISETP.NE.AND P0, PT, R3, 0x1, PT ;  /* 0x000000010300780c */ /* 0x002fe20003f05270 */
[----:B0-----:R-:W-:-:S05]  /*d1b0*/  IMAD.SHL.U32 R4, R2, 0x10, RZ ;  /* 0x0000001002047824 */ /* 0x001fca00078e00ff */
[----:B------:R-:W-:-:S07]  /*d1c0*/  LOP3.LUT R4, R37, 0x70, R4, 0xf8, !PT ;  /* 0x0000007025047812 */ /* 0x000fce00078ef804 */
[----:B------:R-:W0:Y:S01]  /*d1d0*/  @P0 LDC R3, c[0x0][0x434] ;  /* 0x00010d00ff030b82 */ /* 0x000e220000000800 */
[C---:B------:R-:W-:Y:S01]  /*d1e0*/  ISETP.GT.U32.AND P1, PT, R4.reuse, 0x3f, PT ;  /* 0x0000003f0400780c */ /* 0x040fe20003f24070 */
[----:B------:R-:W-:-:S06]  /*d1f0*/  IMAD.IADD R6, R4, 0x1, R6 ;  /* 0x0000000104067824 */ /* 0x000fcc00078e0206 */
[----:B------:R-:W1:Y:S01]  /*d200*/  @P0 LDC R2, c[0x0][0x438] ;  /* 0x00010e00ff020b82 */ /* 0x000e620000000800 */
[----:B------:R-:W-:-:S07]  /*d210*/  IMAD.MOV.U32 R10, RZ, RZ, R6 ;  /* 0x000000ffff0a7224 */ /* 0x000fce00078e0006 */
[----:B------:R-:W2:Y:S01]  /*d220*/  @!P1 LDC.64 R4, c[0x0][0x428] ;  /* 0x00010a00ff049b82 */ /* 0x000ea20000000a00 */
[----:B0-----:R-:W-:-:S07]  /*d230*/  @P0 IMAD.HI.U32 R3, R6, R3, RZ ;  /* 0x0000000306030227 */ /* 0x001fce00078e00ff */
[----:B------:R-:W0:Y:S01]  /*d240*/  @!P1 LDC.64 R8, c[0x0][0x418] ;  /* 0x00010600ff089b82 */ /* 0x000e220000000a00 */
[----:B-1----:R-:W-:-:S04]  /*d250*/  @P0 SHF.R.U32.HI R10, RZ, R2, R3 ;  /* 0x00000002ff0a0219 */ /* 0x002fc80000011603 */
[----:B------:R-:W-:Y:S02]  /*d260*/  @!P1 SHF.R.S32.HI R3, RZ, 0x1f, R10 ;  /* 0x0000001fff039819 */ /* 0x000fe4000001140a */
[----:B------:R-:W-:-:S05]  /*d270*/  @!P1 MOV R2, R10 ;  /* 0x0000000a00029202 */ /* 0x000fca0000000f00 */
[----:B--2---:R-:W-:-:S04]  /*d280*/  @!P1 IMAD.WIDE.U32 R2, R28, R4, R2 ;  /* 0x000000041c029225 */ /* 0x004fc800078e0002 */
[----:B------:R-:W-:Y:S01]  /*d290*/  @!P1 IMAD R4, R32, R4, RZ ;  /* 0x0000000420049224 */ /* 0x000fe200078e02ff */
[----:B0-----:R-:W-:-:S03]  /*d2a0*/  @!P1 LEA R8, P0, R2, R8, 0x2 ;  /* 0x0000000802089211 */ /* 0x001fc600078010ff */
[----:B------:R-:W-:Y:S02]  /*d2b0*/  @!P1 IMAD R5, R28, R5, R4 ;  /* 0x000000051c059224 */ /* 0x000fe400078e0204 */
[----:B------:R-:W-:Y:S02]  /*d2c0*/  IMAD.MOV.U32 R4, RZ, RZ, RZ ;  /* 0x000000ffff047224 */ /* 0x000fe400078e00ff */
[----:B------:R-:W-:Y:S02]  /*d2d0*/  @!P1 IMAD.IADD R3, R5, 0x1, R3 ;  /* 0x0000000105039824 */ /* 0x000fe400078e0203 */
[----:B------:R-:W-:-:S03]  /*d2e0*/  IMAD.MOV R5, RZ, RZ, -R10 ;  /* 0x000000ffff057224 */ /* 0x000fc600078e0a0a */
[----:B------:R-:W-:Y:S01]  /*d2f0*/  @!P1 LEA.HI.X R9, R2, R9, R3, 0x2, P0 ;  /* 0x0000000902099211 */ /* 0x000fe200000f1403 */
[----:B------:R-:W-:Y:S01]  /*d300*/  IMAD R5, R5, UR4, R6 ;  /* 0x0000000405057c24 */ /* 0x000fe2000f8e0206 */
[----:B------:R-:W-:-:S03]  /*d310*/  ISETP.NE.AND P0, PT, R24, 0x2, PT ;  /* 0x000000021800780c */ /* 0x000fc60003f05270 */
[----:B------:R0:W5:Y:S01]  /*d320*/  @!P1 LDG.E R4, desc[UR50][R8.64] ;  /* 0x0000003208049981 */ /* 0x000162000c1e1900 */
[----:B------:R-:W-:Y:S02]  /*d330*/  ISETP.NE.AND P1, PT, R11, 0x3, PT ;  /* 0x000000030b00780c */ /* 0x000fe40003f25270 */
[----:B------:R-:W-:Y:S02]  /*d340*/  SEL R2, RZ, 0x1, P0 ;  /* 0x00000001ff027807 */ /* 0x000fe40000000000 */
[----:B------:R-:W-:Y:S02]  /*d350*/  SEL R24, R24, RZ, P0 ;  /* 0x000000ff18187207 */ /* 0x000fe40000000000 */
[----:B------:R-:W-:Y:S01]  /*d360*/  LOP3.LUT R25, R25, R2, RZ, 0x3c, !PT ;  /* 0x0000000219197212 */ /* 0x000fe200078e3cff */
[----:B------:R-:W-:Y:S02]  /*d370*/  IMAD.MOV.U32 R2, RZ, RZ, R7 ;  /* 0x000000ffff027224 */ /* 0x000fe400078e0007 */
[----:B------:R-:W-:-:S03]  /*d380*/  VIADD R7, R7, 0xffffffff ;  /* 0xffffffff07077836 */ /* 0x000fc60000000000 */
[----:B------:R-:W-:Y:S01]  /*d390*/  ISETP.GT.AND P3, PT, R2, RZ, PT ;  /* 0x000000ff0200720c */ /* 0x000fe20003f64270 */
[----:B0-----:R-:W-:-:S12]  /*d3a0*/  @!P1 BRA `(.L_x_442) ;  /* 0x0000000000049947 */ /* 0x001fd80003800000 */
[----:B------:R-:W-:Y:S01]  /*d3b0*/  BPT.TRAP 0x1 ;  /* 0x000000040000795c */ /* 0x000fe20000300000 */
.L_x_442:
[----:B------:R-:W-:Y:S01]  /*d3c0*/  IMAD R6, R24, 0x8, R23 ;  /* 0x0000000818067824 */ /* 0x000fe200078e0217 */
[----:B------:R-:W-:Y:S01]  /*d3d0*/  SHF.L.U32 R17, R25, 0x1f, RZ ;  /* 0x0000001f19117819 */ /* 0x000fe200000006ff */
[----:B------:R-:W-:Y:S01]  /*d3e0*/  BSSY B1, `(.L_x_443) ;  /* 0x0000004000017945 */ /* 0x000fe20003800000 */
[----:B------:R-:W-:Y:S02]  /*d3f0*/  SHF.R.S32.HI R9, RZ, 0x1f, R5 ;  /* 0x0000001fff097819 */ /* 0x000fe40000011405 */
[----:B------:R-:W0:Y:S02]  /*d400*/  SYNCS.PHASECHK.TRANS64.TRYWAIT P0, [R6+URZ+0x28c40], R17 ;  /* 0x028c4011060075a7 */ /* 0x000e24000800017f */
[----:B0-----:R-:W-:Y:S05]  /*d410*/  @!P0 BRA `(.L_x_444) ;  /* 0x0000003000848947 */ /* 0x001fea0003800000 */
.L_x_521:
[----:B------:R-:W-:Y:S05]  /*d420*/  BSYNC B1 ;  /* 0x0000000000017941 */ /* 0x000fea0003800000 */
.L_x_443:
[----:B------:R-:W-:Y:S01]  /*d430*/  ULDC.64 UR4, c[0x0][0x300] ;  /* 0x0000c00000047ab9 */ /* 0x000fe20000000a00 */
[----:B-----5:R-:W-:Y:S01]  /*d440*/  SHF.R.S32.HI R10, RZ, 0x1f, R4 ;  /* 0x0000001fff0a7819 */ /* 0x020fe20000011404 */
[----:B------:R-:W-:Y:S01]  /*d450*/  IMAD R8, R9, UR4, RZ ;  /* 0x0000000409087c24 */ /* 0x000fe2000f8e02ff */
[----:B------:R-:W-:Y:S01]  /*d460*/  LOP3.LUT P1, RZ, R22, 0x2, RZ, 0xc0, !PT ;  /* 0x0000000216ff7812 */ /* 0x000fe2000782c0ff */
[----:B------:R-:W-:-:S04]  /*d470*/  IMAD.WIDE.U32 R2, R5, UR4, RZ ;  /* 0x0000000405027c25 */ /* 0x000fc8000f8e00ff */
[----:B------:R-:W-:Y:S01]  /*d480*/  IMAD R8, R5, UR5, R8 ;  /* 0x0000000505087c24 */ /* 0x000fe2000f8e0208 */
[----:B------:R-:W-:-:S04]  /*d490*/  ULDC.64 UR4, c[0x0][0x310] ;  /* 0x0000c40000047ab9 */ /* 0x000fc80000000a00 */
[----:B------:R-:W-:Y:S01]  /*d4a0*/  IADD3 R3, R3, R8, RZ ;  /* 0x0000000803037210 */ /* 0x000fe20007ffe0ff */
[----:B------:R-:W-:-:S04]  /*d4b0*/  IMAD R8, R10, UR4, RZ ;  /* 0x000000040a087c24 */ /* 0x000fc8000f8e02ff */
[C---:B------:R-:W-:Y:S02]  /*d4c0*/  IMAD R8, R4.reuse, UR5, R8 ;  /* 0x0000000504087c24 */ /* 0x040fe4000f8e0208 */
[----:B------:R-:W-:Y:S01]  /*d4d0*/  IMAD.WIDE.U32 R2, R4, UR4, R2 ;  /* 0x0000000404027c25 */ /* 0x000fe2000f8e0002 */
        /* <DEDUP_REMOVED lines=12> */
[----:B------:R-:W1:Y:S01]  /*d5a0*/  SHFL.IDX PT, R2, R20, RZ, 0x181f ;  /* 0x00181fff14027589 */ /* 0x000e6200000e0000 */
[----:B------:R-:W-:-:S03]  /*d5b0*/  IMAD R21, R8, 0x2, R23 ;  /* 0x0000000208157824 */ /* 0x000fc600078e0217 */
[----:B------:R-:W2:Y:S01]  /*d5c0*/  SHFL.IDX PT, R3, R27, RZ, 0x181f ;  /* 0x00181fff1b037589 */ /* 0x000ea200000e0000 */
[----:B-1----:R-:W-:-:S05]  /*d5d0*/  IADD3 R2, P0, R2, R0, RZ ;  /* 0x0000000002027210 */ /* 0x002fca0007f1e0ff */
[----:B--2---:R-:W-:-:S05]  /*d5e0*/  IMAD.X R3, RZ, RZ, R3, P0 ;  /* 0x000000ffff037224 */ /* 0x004fca00000e0603 */
[----:B------:R-:W-:Y:S01]  /*d5f0*/  @!PT LDS RZ, [RZ] ;  /* 0x00000000fffff984 */ /* 0x000fe20000000800 */
[----:B------:R1:W-:Y:S04]  /*d600*/  LDGSTS.E.BYPASS.LTC128B.128 [R21+0x22400], desc[UR50][R2.64], !P1 ;  /* 0x2240000002157fae */ /* 0x0003e8000c901d72 */
[----:B-1----:R-:W1:Y:S04]  /*d610*/  SHFL.IDX PT, R2, R20, 0x1, 0x181f ;  /* 0x00381f0014027f89 */ /* 0x002e6800000e0000 */
[----:B------:R-:W2:Y:S01]  /*d620*/  SHFL.IDX PT, R3, R27, 0x1, 0x181f ;  /* 0x00381f001b037f89 */ /* 0x000ea200000e0000 */
[----:B-1----:R-:W-:-:S05]  /*d630*/  IADD3 R2, P0, R2, R0, RZ ;  /* 0x0000000002027210 */ /* 0x002fca0007f1e0ff */
[----:B--2---:R-:W-:-:S05]  /*d640*/  IMAD.X R3, RZ, RZ, R3, P0 ;  /* 0x000000ffff037224 */ /* 0x004fca00000e0603 */
[----:B------:R1:W-:Y:S04]  /*d650*/  LDGSTS.E.BYPASS.LTC128B.128 [R21+0x22c00], desc[UR50][R2.64], !P1 ;  /* 0x22c0000002157fae */ /* 0x0003e8000c901d72 */
[----:B-1----:R-:W1:Y:S04]  /*d660*/  SHFL.IDX PT, R2, R20, 0x2, 0x181f ;  /* 0x00581f0014027f89 */ /* 0x002e6800000e0000 */
[----:B------:R-:W2:Y:S04]  /*d670*/  SHFL.IDX PT, R3, R27, 0x2, 0x181f ;  /* 0x00581f001b037f89 */ /* 0x000ea800000e0000 */
[----:B------:R-:W3:Y:S01]  /*d680*/  SHFL.IDX PT, R27, R27, 0x3, 0x181f ;  /* 0x00781f001b1b7f89 */ /* 0x000ee200000e0000 */
[----:B-1----:R-:W-:-:S05]  /*d690*/  IADD3 R2, P0, R2, R0, RZ ;  /* 0x0000000002027210 */ /* 0x002fca0007f1e0ff */
[----:B--2---:R-:W-:-:S05]  /*d6a0*/  IMAD.X R3, RZ, RZ, R3, P0 ;  /* 0x000000ffff037224 */ /* 0x004fca00000e0603 */
[----:B------:R1:W-:Y:S04]  /*d6b0*/  LDGSTS.E.BYPASS.LTC128B.128 [R21+0x23400], desc[UR50][R2.64], !P1 ;  /* 0x2340000002157fae */ /* 0x0003e8000c901d72 */
[----:B-1-3--:R1:W2:Y:S02]  /*d6c0*/  SHFL.IDX PT, R2, R20, 0x3, 0x181f ;  /* 0x00781f0014027f89 */ /* 0x00a2a400000e0000 */
.L_x_531:
        /* <DEDUP_REMOVED lines=8> */
.L_x_446:
[----:B------:R-:W-:Y:S02]  /*d750*/  PLOP3.LUT P1, PT, P1, P0, PT, 0xa2, 0x0 ;  /* 0x000000000000781c */ /* 0x000fe40000f21472 */
[----:B------:R-:W-:-:S08]  /*d760*/  @P0 R2UR P1, UR4, R6 ;  /* 0x00000000060402ca */ /* 0x000fd00000020000 */
[----:B------:R-:W-:-:S05]  /*d770*/  @P0 PLOP3.LUT P0, PT, P1, PT, PT, 0x80, 0x0 ;  /* 0x000000000000081c */ /* 0x000fca0000f0f070 */
[----:B------:R-:W-:Y:S01]  /*d780*/  @!P1 SYNCS.ARRIVE.TRANS64.RED.A0T1 RZ, [UR4+0x28c30], RZ ;  /* 0x028c30ffffff99a7 */ /* 0x000fe20008200404 */
[----:B------:R-:W-:Y:S07]  /*d790*/  @!P1 ARRIVES.LDGSTSBAR.64.TRANSCNT [UR4+0x28c30] ;  /* 0x028c3000ff0099b0 */ /* 0x000fee0008000a84 */
[----:B------:R-:W-:Y:S05]  /*d7a0*/  @P0 BRA.U.ANY `(.L_x_446) ;  /* 0xfffffffd00e80947 */ /* 0x000fea000393ffff */
[----:B------:R-:W-:Y:S01]  /*d7b0*/  NOP ;  /* 0x0000000000007918 */ /* 0x000fe20000000000 */
[----:B--2---:R-:W-:-:S04]  /*d7c0*/  MOV R2, UR36 ;  /* 0x0000002400027c02 */ /* 0x004fc80008000f00 */
[----:B------:R-:W-:-:S13]  /*d7d0*/  ISETP.NE.AND P2, PT, R2, 0x3, PT ;  /* 0x000000030200780c */ /* 0x000fda0003f45270 */
[----:B------:R-:W-:Y:S05]  /*d7e0*/  @!P2 BRA `(.L_x_447) ;  /* 0x000000000004a947 */ /* 0x000fea0003800000 */
[----:B------:R-:W-:Y:S01]  /*d7f0*/  BPT.TRAP 0x1 ;  /* 0x000000040000795c */ /* 0x000fe20000300000 */
.L_x_447:
[----:B------:R2:W-:Y:S01]  /*d800*/  SYNCS.ARRIVE.TRANS64.A1T0 RZ, [R6+URZ+0x28c30], RZ ;  /* 0x028c30ff06ff79a7 */ /* 0x0005e2000810003f */
[----:B------:R-:W-:Y:S05]  /*d810*/  @!P2 BRA `(.L_x_448) ;  /* 0x000000000004a947 */ /* 0x000fea0003800000 */
[----:B------:R-:W-:Y:S01]  /*d820*/  BPT.TRAP 0x1 ;  /* 0x000000040000795c */ /* 0x000fe20000300000 */
.L_x_448:
[----:B------:R-:W3:Y:S01]  /*d830*/  SYNCS.PHASECHK.TRANS64.TRYWAIT P0, [R6+URZ+0x28c60], R17 ;  /* 0x028c6011060075a7 */ /* 0x000ee2000800017f */
[----:B------:R-:W-:Y:S04]  /*d840*/  BSSY B1, `(.L_x_449) ;  /* 0x0000002000017945 */ /* 0x000fe80003800000 */
[----:B---3--:R-:W-:Y:S05]  /*d850*/  @!P0 BRA `(.L_x_450) ;  /* 0x0000003000a48947 */ /* 0x008fea0003800000 */
.L_x_532:
[----:B------:R-:W-:Y:S05]  /*d860*/  BSYNC B1 ;  /* 0x0000000000017941 */ /* 0x000fea0003800000 */
.L_x_449:
[----:B------:R-:W-:Y:S01]  /*d870*/  ULDC.64 UR4, c[0x0][0x328] ;  /* 0x0000ca0000047ab9 */ /* 0x000fe20000000a00 */
[C---:B------:R-:W-:Y:S01]  /*d880*/  LOP3.LUT P5, RZ, R22.reuse, 0x8, RZ, 0xc0, !PT ;  /* 0x0000000816ff7812 */ /* 0x040fe200078ac0ff */
[----:B------:R-:W-:Y:S01]  /*d890*/  IMAD R9, R9, UR4, RZ ;  /* 0x0000000409097c24 */ /* 0x000fe2000f8e02ff */
[----:B------:R-:W-:Y:S01]  /*d8a0*/  LOP3.LUT P4, RZ, R22, 0x4, RZ, 0xc0, !PT ;  /* 0x0000000416ff7812 */ /* 0x000fe2000788c0ff */
[----:B------:R-:W-:-:S04]  /*d8b0*/  IMAD.WIDE.U32 R2, R5, UR4, RZ ;  /* 0x0000000405027c25 */ /* 0x000fc8000f8e00ff */
[----:B------:R-:W-:Y:S01]  /*d8c0*/  IMAD R9, R5, UR5, R9 ;  /* 0x0000000505097c24 */ /* 0x000fe2000f8e0209 */
[----:B------:R-:W-:Y:S01]  /*d8d0*/  ULDC.64 UR4, c[0x0][0x338] ;  /* 0x0000ce0000047ab9 */ /* 0x000fe20000000a00 */
[----:B0--3--:R-:W-:Y:S02]  /*d8e0*/  IMAD R17, R24, 0x7000, R8 ;  /* 0x0000700018117824 */ /* 0x009fe400078e0208 */
        /* <DEDUP_REMOVED lines=15> */
[----:B------:R-:W0:Y:S01]  /*d9e0*/  SHFL.IDX PT, R2, R9, RZ, 0x181f ;  /* 0x00181fff09027589 */ /* 0x000e2200000e0000 */
[C---:B------:R-:W-:Y:S01]  /*d9f0*/  LOP3.LUT P1, RZ, R22.reuse, 0x80, RZ, 0xc0, !PT ;  /* 0x0000008016ff7812 */ /* 0x040fe2000782c0ff */
[----:B------:R-:W-:Y:S01]  /*da00*/  IMAD R17, R17, 0x2, R23 ;  /* 0x0000000211117824 */ /* 0x000fe200078e0217 */
[C---:B------:R-:W-:Y:S01]  /*da10*/  LOP3.LUT P2, RZ, R22.reuse, 0x40, RZ, 0xc0, !PT ;  /* 0x0000004016ff7812 */ /* 0x040fe2000784c0ff */
[----:B------:R-:W3:Y:S01]  /*da20*/  SHFL.IDX PT, R3, R10, RZ, 0x181f ;  /* 0x00181fff0a037589 */ /* 0x000ee200000e0000 */
[----:B------:R-:W-:-:S03]  /*da30*/  LOP3.LUT R22, R22, 0xffffbfff, RZ, 0xc0, !PT ;  /* 0xffffbfff16167812 */ /* 0x000fc600078ec0ff */
[----:B------:R-:W4:Y:S01]  /*da40*/  SHFL.IDX PT, R14, R9, 0x1, 0x181f ;  /* 0x00381f00090e7f89 */ /* 0x000f2200000e0000 */
[----:B------:R-:W-:-:S03]  /*da50*/  @P3 LOP3.LUT R22, R22, 0x4000, RZ, 0xfc, !PT ;  /* 0x0000400016163812 */ /* 0x000fc600078efcff */
[----:B------:R-:W5:Y:S01]  /*da60*/  SHFL.IDX PT, R5, R10, 0x1, 0x181f ;  /* 0x00381f000a057f89 */ /* 0x000f6200000e0000 */
[C---:B------:R-:W-:Y:S02]  /*da70*/  LOP3.LUT P3, RZ, R22.reuse, 0x20, RZ, 0xc0, !PT ;  /* 0x0000002016ff7812 */ /* 0x040fe4000786c0ff */
[C---:B------:R-:W-:Y:S01]  /*da80*/  LOP3.LUT P6, RZ, R22.reuse, 0x10, RZ, 0xc0, !PT ;  /* 0x0000001016ff7812 */ /* 0x040fe200078cc0ff */
[----:B------:R-:W-:Y:S01]  /*da90*/  SHFL.IDX PT, R8, R10, 0x2, 0x181f ;  /* 0x00581f000a087f89 */ /* 0x000fe200000e0000 */
[----:B------:R-:W-:-:S03]  /*daa0*/  LOP3.LUT R22, R22, 0xfffeffff, RZ, 0xc0, !PT ;  /* 0xfffeffff16167812 */ /* 0x000fc600078ec0ff */
[----:B------:R-:W-:Y:S01]  /*dab0*/  SHFL.IDX PT, R10, R10, 0x3, 0x181f ;  /* 0x00781f000a0a7f89 */ /* 0x000fe200000e0000 */
[----:B0-----:R-:W-:-:S05]  /*dac0*/  IADD3 R2, P0, R2, R0, RZ ;  /* 0x0000000002027210 */ /* 0x001fca0007f1e0ff */
[----:B------:R-:W-:Y:S01]  /*dad0*/  @P3 LOP3.LUT R22, R22, 0x10000, RZ, 0xfc, !PT ;  /* 0x0001000016163812 */ /* 0x000fe200078efcff */
[----:B---3--:R-:W-:Y:S01]  /*dae0*/  IMAD.X R3, RZ, RZ, R3, P0 ;  /* 0x000000ffff037224 */ /* 0x008fe200000e0603 */
[----:B------:R-:W-:-:S04]  /*daf0*/  ISETP.NE.U32.AND P0, PT, R30, RZ, PT ;  /* 0x000000ff1e00720c */ /* 0x000fc80003f05070 */
[----:B------:R-:W-:Y:S01]  /*db00*/  LDGSTS.E.BYPASS.LTC128B.128 [R17+0x400], desc[UR50][R2.64], !P1 ;  /* 0x0040000002117fae */ /* 0x000fe2000c901d72 */
[----:B------:R-:W-:-:S03]  /*db10*/  ISETP.NE.U32.AND P1, PT, R29, RZ, PT ;  /* 0x000000ff1d00720c */ /* 0x000fc60003f25070 */
[----:B------:R-:W-:Y:S01]  /*db20*/  LDGSTS.E.BYPASS.LTC128B.128 [R17+0x2400], desc[UR50][R2.64+0x80], !P2 ;  /* 0x0240008002117fae */ /* 0x000fe2000d101d72 */
[----:B----4-:R-:W-:-:S03]  /*db30*/  IADD3 R4, P2, R14, R0, RZ ;  /* 0x000000000e047210 */ /* 0x010fc60007f5e0ff */
[----:B------:R-:W-:Y:S01]  /*db40*/  LDGSTS.E.BYPASS.LTC128B.128 [R17+0x4400], desc[UR50][R2.64+0x100], !P3 ;  /* 0x0440010002117fae */ /* 0x000fe2000d901d72 */
[C---:B------:R-:W-:Y:S01]  /*db50*/  LOP3.LUT P3, RZ, R22.reuse, 0x80, RZ, 0xc0, !PT ;  /* 0x0000008016ff7812 */ /* 0x040fe2000786c0ff */
[----:B-----5:R-:W-:Y:S01]  /*db60*/  IMAD.X R5, RZ, RZ, R5, P2 ;  /* 0x000000ffff057224 */ /* 0x020fe200010e0605 */
[C---:B------:R-:W-:Y:S01]  /*db70*/  LOP3.LUT P2, RZ, R22.reuse, 0x40, RZ, 0xc0, !PT ;  /* 0x0000004016ff7812 */ /* 0x040fe2000784c0ff */
[----:B------:R-:W-:Y:S04]  /*db80*/  LDGSTS.E.BYPASS.LTC128B.128 [R17+0x6400], desc[UR50][R2.64+0x180], !P6 ;  /* 0x0640018002117fae */ /* 0x000fe8000f101d72 */
[----:B------:R-:W-:Y:S04]  /*db90*/  LDGSTS.E.BYPASS.LTC128B.128 [R17+0x8400], desc[UR50][R2.64+0x200], !P5 ;  /* 0x0840020002117fae */ /* 0x000fe8000e901d72 */
[----:B------:R-:W-:Y:S04]  /*dba0*/  LDGSTS.E.BYPASS.LTC128B.128 [R17+0xa400], desc[UR50][R2.64+0x280], !P4 ;  /* 0x0a40028002117fae */ /* 0x000fe8000e101d72 */
[----:B------:R-:W0:Y:S04]  /*dbb0*/  SHFL.IDX PT, R14, R9, 0x2, 0x181f ;  /* 0x00581f00090e7f89 */ /* 0x000e2800000e0000 */
[----:B------:R-:W-:Y:S04]  /*dbc0*/  LDGSTS.E.BYPASS.LTC128B.128 [R17+0xc400], desc[UR50][R2.64+0x300], P0 ;  /* 0x0c40030002117fae */ /* 0x000fe80008101d72 */
[----:B------:R0:W-:Y:S04]  /*dbd0*/  LDGSTS.E.BYPASS.LTC128B.128 [R17+0xe400], desc[UR50][R2.64+0x380], P1 ;  /* 0x0e40038002117fae */ /* 0x0001e80008901d72 */
[----:B------:R3:W-:Y:S01]  /*dbe0*/  LDGSTS.E.BYPASS.LTC128B.128 [R17+0xc00], desc[UR50][R4.64], !P3 ;  /* 0x00c0000004117fae */ /* 0x0007e2000d901d72 */
[----:B------:R-:W-:-:S02]  /*dbf0*/  LOP3.LUT P3, RZ, R22, 0x10000, RZ, 0xc0, !PT ;  /* 0x0001000016ff7812 */ /* 0x000fc4000786c0ff */
[----:B------:R-:W-:Y:S01]  /*dc00*/  LOP3.LUT R22, R22, 0xffff7fff, RZ, 0xc0, !PT ;  /* 0xffff7fff16167812 */ /* 0x000fe200078ec0ff */
[----:B------:R3:W-:Y:S01]  /*dc10*/  LDGSTS.E.BYPASS.LTC128B.128 [R17+0x2c00], desc[UR50][R4.64+0x80], !P2 ;  /* 0x02c0008004117fae */ /* 0x0007e2000d101d72 */
[----:B0-----:R-:W-:-:S09]  /*dc20*/  IADD3 R2, P2, R14, R0, RZ ;  /* 0x000000000e027210 */ /* 0x001fd20007f5e0ff */
[----:B------:R-:W-:Y:S01]  /*dc30*/  @P3 LOP3.LUT R22, R22, 0x8000, RZ, 0xfc, !PT ;  /* 0x0000800016163812 */ /* 0x000fe200078efcff */
[----:B------:R3:W-:Y:S01]  /*dc40*/  LDGSTS.E.BYPASS.LTC128B.128 [R17+0x4c00], desc[UR50][R4.64+0x100], !P3 ;  /* 0x04c0010004117fae */ /* 0x0007e2000d901d72 */
[----:B------:R-:W-:Y:S02]  /*dc50*/  IMAD.X R3, RZ, RZ, R8, P2 ;  /* 0x000000ffff037224 */ /* 0x000fe400010e0608 */
[C---:B------:R-:W-:Y:S01]  /*dc60*/  LOP3.LUT P3, RZ, R22.reuse, 0x80, RZ, 0xc0, !PT ;  /* 0x0000008016ff7812 */ /* 0x040fe2000786c0ff */
[----:B------:R3:W-:Y:S01]  /*dc70*/  LDGSTS.E.BYPASS.LTC128B.128 [R17+0x6c00], desc[UR50][R4.64+0x180], !P6 ;  /* 0x06c0018004117fae */ /* 0x0007e2000f101d72 */
[----:B------:R-:W-:-:S03]  /*dc80*/  LOP3.LUT P2, RZ, R22, 0x40, RZ, 0xc0, !PT ;  /* 0x0000004016ff7812 */ /* 0x000fc6000784c0ff */
[----:B------:R3:W-:Y:S04]  /*dc90*/  LDGSTS.E.BYPASS.LTC128B.128 [R17+0x8c00], desc[UR50][R4.64+0x200], !P5 ;  /* 0x08c0020004117fae */ /* 0x0007e8000e901d72 */
[----:B------:R3:W-:Y:S04]  /*dca0*/  LDGSTS.E.BYPASS.LTC128B.128 [R17+0xac00], desc[UR50][R4.64+0x280], !P4 ;  /* 0x0ac0028004117fae */ /* 0x0007e8000e101d72 */
[----:B------:R3:W-:Y:S04]  /*dcb0*/  LDGSTS.E.BYPASS.LTC128B.128 [R17+0xcc00], desc[UR50][R4.64+0x300], P0 ;  /* 0x0cc0030004117fae */ /* 0x0007e80008101d72 */
[----:B------:R3:W-:Y:S04]  /*dcc0*/  LDGSTS.E.BYPASS.LTC128B.128 [R17+0xec00], desc[UR50][R4.64+0x380], P1 ;  /* 0x0ec0038004117fae */ /* 0x0007e80008901d72 */
[----:B------:R3:W-:Y:S01]  /*dcd0*/  LDGSTS.E.BYPASS.LTC128B.128 [R17+0x1400], desc[UR50][R2.64], !P3 ;  /* 0x0140000002117fae */ /* 0x0007e2000d901d72 */
[----:B------:R-:W-:-:S03]  /*dce0*/  LOP3.LUT P3, RZ, R22, 0x8000, RZ, 0xc0, !PT ;  /* 0x0000800016ff7812 */ /* 0x000fc6000786c0ff */
[----:B------:R3:W-:Y:S04]  /*dcf0*/  LDGSTS.E.BYPASS.LTC128B.128 [R17+0x3400], desc[UR50][R2.64+0x80], !P2 ;  /* 0x0340008002117fae */ /* 0x0007e8000d101d72 */
[----:B------:R3:W0:Y:S06]  /*dd00*/  SHFL.IDX PT, R14, R9, 0x3, 0x181f ;  /* 0x00781f00090e7f89 */ /* 0x00062c00000e0000 */
[----:B------:R3:W-:Y:S01]  /*dd10*/  LDGSTS.E.BYPASS.LTC128B.128 [R17+0x5400], desc[UR50][R2.64+0x100], !P3 ;  /* 0x0540010002117fae */ /* 0x0007e2000d901d72 */
[----:B------:R-:W-:-:S03]  /*dd20*/  LOP3.LUT P3, RZ, R22, 0x4000, RZ, 0xc0, !PT ;  /* 0x0000400016ff7812 */ /* 0x000fc6000786c0ff */
[----:B------:R3:W-:Y:S04]  /*dd30*/  LDGSTS.E.BYPASS.LTC128B.128 [R17+0x7400], desc[UR50][R2.64+0x180], !P6 ;  /* 0x0740018002117fae */ /* 0x0007e8000f101d72 */
[----:B------:R3:W-:Y:S04]  /*dd40*/  LDGSTS.E.BYPASS.LTC128B.128 [R17+0x9400], desc[UR50][R2.64+0x200], !P5 ;  /* 0x0940020002117fae */ /* 0x0007e8000e901d72 */
[----:B------:R3:W-:Y:S04]  /*dd50*/  LDGSTS.E.BYPASS.LTC128B.128 [R17+0xb400], desc[UR50][R2.64+0x280], !P4 ;  /* 0x0b40028002117fae */ /* 0x0007e8000e101d72 */
[----:B------:R3:W-:Y:S04]  /*dd60*/  LDGSTS.E.BYPASS.LTC128B.128 [R17+0xd400], desc[UR50][R2.64+0x300], P0 ;  /* 0x0d40030002117fae */ /* 0x0007e80008101d72 */
[----:B0-----:R3:W-:Y:S02]  /*dd70*/  LDGSTS.E.BYPASS.LTC128B.128 [R17+0xf400], desc[UR50][R2.64+0x380], P1 ;  /* 0x0f40038002117fae */ /* 0x0017e40008901d72 */
.L_x_542:
[----:B------:R-:W-:Y:S02]  /*dd80*/  LOP3.LUT R22, R22, 0xffff7fff, RZ, 0xc0, !PT ;  /* 0xffff7fff16167812 */ /* 0x000fe400078ec0ff */
[----:B---3--:R-:W-:Y:S02]  /*dd90*/  IADD3 R2, P2, R14, R0, RZ ;  /* 0x000000000e027210 */ /* 0x008fe40007f5e0ff */
[----:B------:R-:W-:-:S03]  /*dda0*/  @P1 LOP3.LUT R22, R22, 0x8000, RZ, 0xfc, !PT ;  /* 0x0000800016161812 */ /* 0x000fc600078efcff */
[----:B------:R-:W-:Y:S01]  /*ddb0*/  IMAD.X R3, RZ, RZ, R10, P2 ;  /* 0x000000ffff037224 */ /* 0x000fe200010e060a */
[C---:B------:R-:W-:Y:S02]  /*ddc0*/  LOP3.LUT P1, RZ, R22.reuse, 0x80, RZ, 0xc0, !PT ;  /* 0x0000008016ff7812 */ /* 0x040fe4000782c0ff */
[----:B------:R-:W-:-:S04]  /*ddd0*/  LOP3.LUT R22, R22, 0xffffbfff, RZ, 0xc0, !PT ;  /* 0xffffbfff16167812 */ /* 0x000fc800078ec0ff */
[----:B------:R-:W-:-:S04]  /*dde0*/  @P3 LOP3.LUT R22, R22, 0x4000, RZ, 0xfc, !PT ;  /* 0x0000400016163812 */ /* 0x000fc800078efcff */
[C---:B------:R-:W-:Y:S02]  /*ddf0*/  LOP3.LUT P3, RZ, R22.reuse, 0x40, RZ, 0xc0, !PT ;  /* 0x0000004016ff7812 */ /* 0x040fe4000786c0ff */
[C---:B------:R-:W-:Y:S01]  /*de00*/  LOP3.LUT P2, RZ, R22.reuse, 0x20, RZ, 0xc0, !PT ;  /* 0x0000002016ff7812 */ /* 0x040fe2000784c0ff */
[----:B------:R-:W-:Y:S01]  /*de10*/  @!PT LDS RZ, [RZ] ;  /* 0x00000000fffff984 */ /* 0x000fe20000000800 */
[----:B------:R-:W-:Y:S01]  /*de20*/  @!PT LDS RZ, [RZ] ;  /* 0x00000000fffff984 */ /* 0x000fe20000000800 */
[----:B------:R-:W-:Y:S01]  /*de30*/  @!PT LDS RZ, [RZ] ;  /* 0x00000000fffff984 */ /* 0x000fe20000000800 */
[----:B------:R0:W-:Y:S01]  /*de40*/  LDGSTS.E.BYPASS.LTC128B.128 [R17+0x1c00], desc[UR50][R2.64], !P1 ;  /* 0x01c0000002117fae */ /* 0x0001e2000c901d72 */
[C---:B------:R-:W-:Y:S02]  /*de50*/  LOP3.LUT P6, RZ, R22.reuse, 0x10, RZ, 0xc0, !PT ;  /* 0x0000001016ff7812 */ /* 0x040fe400078cc0ff */
[----:B------:R-:W-:-:S07]  /*de60*/  LOP3.LUT P1, RZ, R22, 0x8000, RZ, 0xc0, !PT ;  /* 0x0000800016ff7812 */ /* 0x000fce000782c0ff */
[----:B------:R0:W-:Y:S01]  /*de70*/  LDGSTS.E.BYPASS.LTC128B.128 [R17+0x3c00], desc[UR50][R2.64+0x80], !P3 ;  /* 0x03c0008002117fae */ /* 0x0001e2000d901d72 */
[----:B------:R-:W-:-:S03]  /*de80*/  LOP3.LUT P3, RZ, R22, 0x4000, RZ, 0xc0, !PT ;  /* 0x0000400016ff7812 */ /* 0x000fc6000786c0ff */
        /* <DEDUP_REMOVED lines=8> */
.L_x_452:
[----:B------:R-:W-:Y:S02]  /*df10*/  PLOP3.LUT P1, PT, P1, P0, PT, 0xa2, 0x0 ;  /* 0x000000000000781c */ /* 0x000fe40000f21472 */
[----:B------:R-:W-:-:S08]  /*df20*/  @P0 R2UR P1, UR4, R6 ;  /* 0x00000000060402ca */ /* 0x000fd00000020000 */
[----:B------:R-:W-:-:S05]  /*df30*/  @P0 PLOP3.LUT P0, PT, P1, PT, PT, 0x80, 0x0 ;  /* 0x000000000000081c */ /* 0x000fca0000f0f070 */
[----:B------:R-:W-:Y:S01]  /*df40*/  @!P1 SYNCS.ARRIVE.TRANS64.RED.A0T1 RZ, [UR4+0x28c50], RZ ;  /* 0x028c50ffffff99a7 */ /* 0x000fe20008200404 */
[----:B------:R-:W-:Y:S07]  /*df50*/  @!P1 ARRIVES.LDGSTSBAR.64.TRANSCNT [UR4+0x28c50] ;  /* 0x028c5000ff0099b0 */ /* 0x000fee0008000a84 */
[----:B------:R-:W-:Y:S05]  /*df60*/  @P0 BRA.U.ANY `(.L_x_452) ;  /* 0xfffffffd00e80947 */ /* 0x000fea000393ffff */
[----:B------:R-:W-:Y:S01]  /*df70*/  NOP ;  /* 0x0000000000007918 */ /* 0x000fe20000000000 */
[----:B0-----:R-:W-:-:S04]  /*df80*/  MOV R2, UR36 ;  /* 0x0000002400027c02 */ /* 0x001fc80008000f00 */
[----:B------:R-:W-:-:S13]  /*df90*/  ISETP.NE.AND P2, PT, R2, 0x3, PT ;  /* 0x000000030200780c */ /* 0x000fda0003f45270 */
[----:B------:R-:W-:Y:S05]  /*dfa0*/  @!P2 BRA `(.L_x_453) ;  /* 0x000000000004a947 */ /* 0x000fea0003800000 */
[----:B------:R-:W-:Y:S01]  /*dfb0*/  BPT.TRAP 0x1 ;  /* 0x000000040000795c */ /* 0x000fe20000300000 */
.L_x_453:
[----:B------:R3:W-:Y:S01]  /*dfc0*/  SYNCS.ARRIVE.TRANS64.A1T0 RZ, [R6+URZ+0x28c50], RZ ;  /* 0x028c50ff06ff79a7 */ /* 0x0007e2000810003f */
[----:B------:R-:W-:Y:S05]  /*dfd0*/  @P3 BRA `(.L_x_454) ;  /* 0xfffffff000543947 */ /* 0x000fea000383ffff */
.L_x_441:
[----:B------:R-:W-:Y:S05]  /*dfe0*/  BSYNC B0 ;  /* 0x0000000000007941 */ /* 0x000fea0003800000 */
.L_x_440:
[----:B------:R-:W4:Y:S01]  /*dff0*/  S2R R2, SR_TID.X ;  /* 0x0000000000027919 */ /* 0x000f220000002100 */
[----:B------:R-:W-:Y:S01]  /*e000*/  VIADD R24, R24, 0x1 ;  /* 0x0000000118187836 */ /* 0x000fe20000000000 */
[----:B------:R-:W-:Y:S04]  /*e010*/  BSSY B0, `(.L_x_455) ;  /* 0x0000013000007945 */ /* 0x000fe80003800000 */
[----:B------:R-:W-:-:S04]  /*e020*/  ISETP.NE.AND P0, PT, R24, 0x2, PT ;  /* 0x000000021800780c */ /* 0x000fc80003f05270 */
[----:B------:R-:W-:-:S04]  /*e030*/  SEL R0, RZ, 0x1, P0 ;  /* 0x00000001ff007807 */ /* 0x000fc80000000000 */
[----:B------:R-:W-:Y:S02]  /*e040*/  LOP3.LUT R25, R25, R0, RZ, 0x3c, !PT ;  /* 0x0000000019197212 */ /* 0x000fe400078e3cff */
[----:B----4-:R-:W-:-:S04]  /*e050*/  LOP3.LUT R2, R2, 0x7f, RZ, 0xc0, !PT ;  /* 0x0000007f02027812 */ /* 0x010fc800078ec0ff */
[----:B------:R-:W-:-:S13]  /*e060*/  ISETP.NE.AND P1, PT, R2, RZ, PT ;  /* 0x000000ff0200720c */ /* 0x000fda0003f25270 */
[----:B------:R-:W-:Y:S05]  /*e070*/  @P1 BRA `(.L_x_456) ;  /* 0x0000000000301947 */ /* 0x000fea0003800000 */
[----:B------:R-:W4:Y:S01]  /*e080*/  S2R R5, SR_LANEID ;  /* 0x0000000000057919 */ /* 0x000f220000000000 */
[----:B------:R-:W-:Y:S01]  /*e090*/  VOTEU.ANY UR4, UPT, PT ;  /* 0x0000000000047886 */ /* 0x000fe200038e0100 */
[----:B------:R-:W5:Y:S01]  /*e0a0*/  LDC.64 R2, c[0x0][0xc60] ;  /* 0x00031800ff027b82 */ /* 0x000f620000000a00 */
[----:B------:R-:W4:Y:S02]  /*e0b0*/  FLO.U32 R0, UR4 ;  /* 0x0000000400007d00 */ /* 0x000f2400080e0000 */
[----:B----4-:R-:W-:-:S06]  /*e0c0*/  ISETP.EQ.U32.AND P1, PT, R0, R5, PT ;  /* 0x000000050000720c */ /* 0x010fcc0003f22070 */
[----:B------:R-:W5:Y:S07]  /*e0d0*/  POPC R5, UR4 ;  /* 0x0000000400057d09 */ /* 0x000f6e0008000000 */
[----:B-----5:R-:W4:Y:S01]  /*e0e0*/  @P1 ATOMG.E.ADD.STRONG.GPU PT, R3, desc[UR50][R2.64], R5 ;  /* 0x00000005020319a8 */ /* 0x020f2200081ee1f2 */
[----:B0-----:R-:W0:Y:S02]  /*e0f0*/  S2R R4, SR_LTMASK ;  /* 0x0000000000047919 */ /* 0x001e240000003900 */
[----:B0-----:R-:W-:-:S04]  /*e100*/  LOP3.LUT R4, R4, UR4, RZ, 0xc0, !PT ;  /* 0x0000000404047c12 */ /* 0x001fc8000f8ec0ff */
[----:B------:R-:W0:Y:S01]  /*e110*/  POPC R7, R4 ;  /* 0x0000000400077309 */ /* 0x000e220000000000 */
[----:B----4-:R-:W0:Y:S02]  /*e120*/  SHFL.IDX PT, R0, R3, R0, 0x1f ;  /* 0x00001f0003007589 */ /* 0x010e2400000e0000 */
[----:B0-----:R-:W-:-:S07]  /*e130*/  IADD3 R16, R0, UR37, R7 ;  /* 0x0000002500107c10 */ /* 0x001fce000fffe007 */
.L_x_456:
[----:B------:R-:W-:Y:S05]  /*e140*/  BSYNC B0 ;  /* 0x0000000000007941 */ /* 0x000fea0003800000 */
.L_x_455:
[----:B------:R-:W-:-:S07]  /*e150*/  SEL R24, R24, RZ, P0 ;  /* 0x000000ff18187207 */ /* 0x000fce0000000000 */
.L_x_415:
[----:B------:R-:W-:Y:S05]  /*e160*/  BSYNC B7 ;  /* 0x0000000000077941 */ /* 0x000fea0003800000 */
.L_x_413:
[----:B------:R-:W-:-:S13]  /*e170*/  LOP3.LUT P0, RZ, R22, 0x2000, RZ, 0xc0, !PT ;  /* 0x0000200016ff7812 */ /* 0x000fda000780c0ff */
[----:B------:R-:W-:Y:S05]  /*e180*/  @!P0 BRA `(.L_x_457) ;  /* 0x0000000000248947 */ /* 0x000fea0003800000 */
[----:B------:R-:W-:Y:S05]  /*e190*/  WARPSYNC.ALL ;  /* 0x0000000000007948 */ /* 0x000fea0003800000 */
[----:B------:R-:W4:Y:S08]  /*e1a0*/  S2UR UR5, SR_CgaCtaId ;  /* 0x00000000000579c3 */ /* 0x000f300000008800 */
[----:B------:R-:W-:Y:S06]  /*e1b0*/  BAR.SYNC.DEFER_BLOCKING 0x5, 0x180 ;  /* 0x0146000000007b1d */ /* 0x000fec0000010000 */
[----:B------:R-:W-:-:S02]  /*e1c0*/  UMOV UR4, 0x400 ;  /* 0x0000040000047882 */ /* 0x000fc40000000000 */
[----:B----4-:R-:W-:-:S06]  /*e1d0*/  ULEA UR4, UR5, UR4, 0x18 ;  /* 0x0000000405047291 */ /* 0x010fcc000f8ec03f */
[----:B------:R-:W-:-:S05]  /*e1e0*/  IMAD.U32 R23, RZ, RZ, UR4 ;  /* 0x00000004ff177e24 */ /* 0x000fca000f8e00ff */
[----:B------:R4:W0:Y:S01]  /*e1f0*/  LDS.128 R16, [R23+0x28cd0] ;  /* 0x028cd00017107984 */ /* 0x0008220000000c00 */
[----:B------:R-:W-:Y:S06]  /*e200*/  BAR.ARV 0x4, 0x180 ;  /* 0x0106000000007b1d */ /* 0x000fec0000002000 */
[----:B------:R-:W-:Y:S05]  /*e210*/  BRA `(.L_x_458) ;  /* 0x0000000800407947 */ /* 0x000fea0003800000 */
.L_x_457:
[----:B------:R-:W4:Y:S01]  /*e220*/  S2R R0, SR_TID.X ;  /* 0x0000000000007919 */ /* 0x000f220000002100 */
[----:B------:R-:W-:Y:S01]  /*e230*/  UMOV UR4, 0xffffffff ;  /* 0xffffffff00047882 */ /* 0x000fe20000000000 */
[----:B----4-:R-:W-:-:S04]  /*e240*/  LOP3.LUT R8, R0, 0x1f, RZ, 0xc0, !PT ;  /* 0x0000001f00087812 */ /* 0x010fc800078ec0ff */
[----:B------:R-:W-:Y:S01]  /*e250*/  ISETP.NE.AND P0, PT, R8, 0x1f, PT ;  /* 0x0000001f0800780c */ /* 0x000fe20003f05270 */
[----:B------:R-:W-:-:S12]  /*e260*/  BRA.DIV UR4, `(.L_x_459) ;  /* 0x0000003204107947 */ /* 0x000fd8000b800000 */
[----:B------:R-:W-:Y:S01]  /*e270*/  IMAD.IADD R5, R19, 0x1, R8 ;  /* 0x0000000113057824 */ /* 0x000fe200078e0208 */
[----:B------:R-:W-:-:S04]  /*e280*/  ULDC UR4, c[0x0][0xc3c] ;  /* 0x00030f0000047ab9 */ /* 0x000fc80000000800 */
[----:B------:R-:W-:-:S13]  /*e290*/  ISETP.GE.OR P1, PT, R5, UR4, !P0 ;  /* 0x0000000405007c0c */ /* 0x000fda000c726670 */
[----:B------:R-:W4:Y:S02]  /*e2a0*/  @!P1 LDC.64 R2, c[0x0][0xc80] ;  /* 0x00032000ff029b82 */ /* 0x000f240000000a00 */
[----:B----4-:R-:W-:-:S06]  /*e2b0*/  @!P1 IMAD.WIDE R2, R5, 0x4, R2 ;  /* 0x0000000405029825 */ /* 0x010fcc00078e0202 */
[----:B------:R-:W4:Y:S01]  /*e2c0*/  @!P1 LDG.E R2, desc[UR50][R2.64] ;  /* 0x0000003202029981 */ /* 0x000f22000c1e1900 */
[----:B------:R-:W-:Y:S01]  /*e2d0*/  IMAD.MOV.U32 R5, RZ, RZ, RZ ;  /* 0x000000ffff057224 */ /* 0x000fe200078e00ff */
[C---:B------:R-:W-:Y:S02]  /*e2e0*/  ISETP.GE.U32.AND P2, PT, R8.reuse, 0x2, PT ;  /* 0x000000020800780c */ /* 0x040fe40003f46070 */
[C---:B------:R-:W-:Y:S01]  /*e2f0*/  ISETP.GE.U32.AND P3, PT, R8.reuse, 0x4, PT ;  /* 0x000000040800780c */ /* 0x040fe20003f66070 */
[----:B------:R-:W-:Y:S01]  /*e300*/  SHFL.IDX PT, R0, R16, RZ, 0x1f ;  /* 0x00001fff10007589 */ /* 0x000fe200000e0000 */
[C---:B------:R-:W-:Y:S02]  /*e310*/  ISETP.GE.U32.AND P4, PT, R8.reuse, 0x8, PT ;  /* 0x000000080800780c */ /* 0x040fe40003f86070 */
[C---:B------:R-:W-:Y:S01]  /*e320*/  ISETP.GE.U32.AND P5, PT, R8.reuse, 0x10, PT ;  /* 0x000000100800780c */ /* 0x040fe20003fa6070 */
[----:B0-----:R-:W-:Y:S01]  /*e330*/  SHFL.IDX PT, R4, R16, 0x1, 0x1f ;  /* 0x00201f0010047f89 */ /* 0x001fe200000e0000 */
[----:B----4-:R-:W-:Y:S01]  /*e340*/  @!P1 IMAD.MOV.U32 R5, RZ, RZ, R2 ;  /* 0x000000ffff059224 */ /* 0x010fe200078e0002 */
[----:B------:R-:W-:-:S04]  /*e350*/  ISETP.NE.AND P1, PT, R8, RZ, PT ;  /* 0x000000ff0800720c */ /* 0x000fc80003f25270 */
[----:B------:R-:W2:Y:S02]  /*e360*/  SHFL.UP PT, R14, R5, 0x1, RZ ;  /* 0x04200000050e7989 */ /* 0x000ea400000e00ff */
[----:B--23--:R-:W-:-:S05]  /*e370*/  SEL R6, R14, RZ, P1 ;  /* 0x000000ff0e067207 */ /* 0x00cfca0000800000 */
        /* <DEDUP_REMOVED lines=13> */
[----:B------:R0:W2:Y:S02]  /*e450*/  SHFL.IDX PT, R14, R2, 0x1f, 0x1f ;  /* 0x03e01f00020e7f89 */ /* 0x0000a400000e0000 */
.L_x_552:
[----:B------:R-:W-:Y:S02]  /*e460*/  ULDC UR4, c[0x0][0xc38] ;  /* 0x00030e0000047ab9 */ /* 0x000fe40000000800 */
[----:B------:R-:W-:-:S04]  /*e470*/  IMAD.U32 R7, RZ, RZ, UR4 ;  /* 0x00000004ff077e24 */ /* 0x000fc8000f8e00ff */
[----:B--2---:R-:W-:-:S04]  /*e480*/  IMAD R14, R14, R7, RZ ;  /* 0x000000070e0e7224 */ /* 0x004fc800078e02ff */
[----:B------:R-:W-:-:S05]  /*e490*/  IMAD.IADD R9, R4, 0x1, R14 ;  /* 0x0000000104097824 */ /* 0x000fca00078e020e */
[----:B------:R-:W-:-:S13]  /*e4a0*/  ISETP.GT.AND P6, PT, R9, R0, PT ;  /* 0x000000000900720c */ /* 0x000fda0003fc4270 */
[----:B------:R-:W-:Y:S05]  /*e4b0*/  @P6 BRA `(.L_x_460) ;  /* 0x00000000009c6947 */ /* 0x000fea0003800000 */
.L_x_465:
[----:B0-----:R-:W0:Y:S01]  /*e4c0*/  LDC R2, c[0x0][0xc3c] ;  /* 0x00030f00ff027b82 */ /* 0x001e220000000800 */
[----:B------:R-:W-:-:S05]  /*e4d0*/  VIADD R19, R19, 0x1f ;  /* 0x0000001f13137836 */ /* 0x000fca0000000000 */
[----:B0-----:R-:W-:-:S13]  /*e4e0*/  ISETP.GE.AND P6, PT, R19, R2, PT ;  /* 0x000000021300720c */ /* 0x001fda0003fc6270 */
[----:B------:R-:W-:Y:S05]  /*e4f0*/  @P6 BRA `(.L_x_461) ;  /* 0x0000000400446947 */ /* 0x000fea0003800000 */
[----:B------:R-:W0:Y:S01]  /*e500*/  S2R R3, SR_TID.X ;  /* 0x0000000000037919 */ /* 0x000e220000002100 */
[----:B------:R-:W-:Y:S01]  /*e510*/  BSSY B0, `(.L_x_462) ;  /* 0x0000009000007945 */ /* 0x000fe20003800000 */
[----:B------:R-:W-:Y:S01]  /*e520*/  IMAD.MOV.U32 R5, RZ, RZ, RZ ;  /* 0x000000ffff057224 */ /* 0x000fe200078e00ff */
[----:B0-----:R-:W-:-:S05]  /*e530*/  LOP3.LUT R3, R3, 0x1f, RZ, 0xc0, !PT ;  /* 0x0000001f03037812 */ /* 0x001fca00078ec0ff */
[----:B------:R-:W-:-:S05]  /*e540*/  IMAD.IADD R7, R19, 0x1, R3 ;  /* 0x0000000113077824 */ /* 0x000fca00078e0203 */
[----:B------:R-:W-:-:S13]  /*e550*/  ISETP.GE.OR P6, PT, R7, R2, !P0 ;  /* 0x000000020700720c */ /* 0x000fda00047c6670 */
[----:B------:R-:W-:Y:S05]  /*e560*/  @P6 BRA `(.L_x_463) ;  /* 0x00000000000c6947 */ /* 0x000fea0003800000 */
[----:B------:R-:W0:Y:S02]  /*e570*/  LDC.64 R2, c[0x0][0xc80] ;  /* 0x00032000ff027b82 */ /* 0x000e240000000a00 */
[----:B0-----:R-:W-:-:S05]  /*e580*/  IMAD.WIDE R2, R7, 0x4, R2 ;  /* 0x0000000407027825 */ /* 0x001fca00078e0202 */
[----:B------:R0:W5:Y:S02]  /*e590*/  LDG.E R5, desc[UR50][R2.64] ;  /* 0x0000003202057981 */ /* 0x000164000c1e1900 */
.L_x_463:
[----:B------:R-:W-:Y:S05]  /*e5a0*/  BSYNC B0 ;  /* 0x0000000000007941 */ /* 0x000fea0003800000 */
.L_x_462:
[----:B------:R-:W-:-:S03]  /*e5b0*/  UMOV UR4, 0xffffffff ;  /* 0xffffffff00047882 */ /* 0x000fc60000000000 */
[----:B------:R-:W-:Y:S05]  /*e5c0*/  BRA.DIV UR4, `(.L_x_464) ;  /* 0x00000032045c7947 */ /* 0x000fea000b800000 */
[----:B-----5:R-:W2:Y:S02]  /*e5d0*/  SHFL.UP PT, R14, R5, 0x1, RZ ;  /* 0x04200000050e7989 */ /* 0x020ea400000e00ff */
[----:B--2---:R-:W-:-:S05]  /*e5e0*/  SEL R14, R14, RZ, P1 ;  /* 0x000000ff0e0e7207 */ /* 0x004fca0000800000 */
        /* <DEDUP_REMOVED lines=10> */
[----:B------:R-:W0:Y:S02]  /*e690*/  SHFL.UP PT, R14, R4, 0x10, RZ ;  /* 0x06000000040e7989 */ /* 0x000e2400000e00ff */
[----:B0-----:R-:W-:-:S05]  /*e6a0*/  SEL R7, R14, RZ, P5 ;  /* 0x000000ff0e077207 */ /* 0x001fca0002800000 */
[----:B------:R-:W-:-:S05]  /*e6b0*/  IMAD.IADD R2, R4, 0x1, R7 ;  /* 0x0000000104027824 */ /* 0x000fca00078e0207 */
[----:B------:R0:W2:Y:S02]  /*e6c0*/  SHFL.IDX PT, R14, R2, 0x1f, 0x1f ;  /* 0x03e01f00020e7f89 */ /* 0x0000a400000e0000 */
.L_x_560:
[----:B------:R-:W-:Y:S02]  /*e6d0*/  ULDC UR4, c[0x0][0xc38] ;  /* 0x00030e0000047ab9 */ /* 0x000fe40000000800 */
[----:B------:R-:W-:-:S04]  /*e6e0*/  IMAD.U32 R7, RZ, RZ, UR4 ;  /* 0x00000004ff077e24 */ /* 0x000fc8000f8e00ff */
[----:B--2---:R-:W-:-:S04]  /*e6f0*/  IMAD R14, R14, R7, RZ ;  /* 0x000000070e0e7224 */ /* 0x004fc800078e02ff */
[----:B------:R-:W-:-:S05]  /*e700*/  IMAD.IADD R9, R14, 0x1, R9 ;  /* 0x000000010e097824 */ /* 0x000fca00078e0209 */
[----:B------:R-:W-:-:S13]  /*e710*/  ISETP.GT.AND P6, PT, R9, R0, PT ;  /* 0x000000000900720c */ /* 0x000fda0003fc4270 */
[----:B------:R-:W-:Y:S05]  /*e720*/  @!P6 BRA `(.L_x_465) ;  /* 0xfffffffc0064e947 */ /* 0x000fea000383ffff */
.L_x_460:
[----:B------:R-:W-:Y:S01]  /*e730*/  IMAD.IADD R16, R9, 0x1, -R14 ;  /* 0x0000000109107824 */ /* 0x000fe200078e0a0e */
[----:B------:R-:W-:-:S03]  /*e740*/  UMOV UR4, 0xffffffff ;  /* 0xffffffff00047882 */ /* 0x000fc60000000000 */
[----:B------:R-:W-:-:S05]  /*e750*/  IMAD R3, R2, R7, R16 ;  /* 0x0000000702037224 */ /* 0x000fca00078e0210 */
[----:B------:R-:W-:Y:S01]  /*e760*/  ISETP.GT.AND P6, PT, R3, R0, PT ;  /* 0x000000000300720c */ /* 0x000fe20003fc4270 */
[----:B------:R-:W-:-:S12]  /*e770*/  BRA.DIV UR4, `(.L_x_466) ;  /* 0x0000003204ac7947 */ /* 0x000fd8000b800000 */
[----:B------:R-:W-:-:S04]  /*e780*/  VOTE.ANY R3, PT, !P6 ;  /* 0x0000000000037806 */ /* 0x000fc800070e0100 */
[----:B------:R-:W2:Y:S02]  /*e790*/  POPC R4, R3 ;  /* 0x0000000300047309 */ /* 0x000ea40000000000 */
[----:B--2---:R2:W3:Y:S02]  /*e7a0*/  SHFL.IDX PT, R5, R5, R4, 0x1f ;  /* 0x00001f0405057589 */ /* 0x0044e400000e0000 */
.L_x_564:
[----:B------:R-:W-:Y:S01]  /*e7b0*/  ISETP.NE.AND P0, PT, R3, RZ, PT ;  /* 0x000000ff0300720c */ /* 0x000fe20003f05270 */
[----:B------:R-:W-:-:S12]  /*e7c0*/  IMAD.MOV.U32 R14, RZ, RZ, RZ ;  /* 0x000000ffff0e7224 */ /* 0x000fd800078e00ff */
[----:B------:R-:W-:Y:S05]  /*e7d0*/  @!P0 BRA `(.L_x_467) ;  /* 0x0000000000108947 */ /* 0x000fea0003800000 */
[----:B------:R-:W-:Y:S01]  /*e7e0*/  UMOV UR4, 0xffffffff ;  /* 0xffffffff00047882 */ /* 0x000fe20000000000 */
[----:B------:R-:W-:Y:S02]  /*e7f0*/  VIADD R12, R4, 0xffffffff ;  /* 0xffffffff040c7836 */ /* 0x000fe40000000000 */
[----:B------:R-:W-:Y:S05]  /*e800*/  BRA.DIV UR4, `(.L_x_468) ;  /* 0x0000003204d07947 */ /* 0x000fea000b800000 */
[----:B------:R4:W0:Y:S02]  /*e810*/  SHFL.IDX PT, R14, R2, R12, 0x1f ;  /* 0x00001f0c020e7589 */ /* 0x00082400000e0000 */
.L_x_467:
[----:B---3--:R-:W-:Y:S01]  /*e820*/  IABS R6, R5 ;  /* 0x0000000500067213 */ /* 0x008fe20000000000 */
[----:B0-----:R-:W-:Y:S01]  /*e830*/  IMAD R16, R14, R7, R16 ;  /* 0x000000070e107224 */ /* 0x001fe200078e0210 */
[----:B------:R-:W-:Y:S02]  /*e840*/  IADD3 R19, R4, R19, RZ ;  /* 0x0000001304137210 */ /* 0x000fe40007ffe0ff */
[----:B------:R-:W0:Y:S01]  /*e850*/  I2F.RP R8, R6 ;  /* 0x0000000600087306 */ /* 0x000e220000209400 */
[----:B------:R-:W-:-:S05]  /*e860*/  IMAD.IADD R10, R0, 0x1, -R16 ;  /* 0x00000001000a7824 */ /* 0x000fca00078e0a10 */
[----:B------:R-:W-:Y:S02]  /*e870*/  IABS R0, R10 ;  /* 0x0000000a00007213 */ /* 0x000fe40000000000 */
[----:B0-----:R-:W4:Y:S02]  /*e880*/  MUFU.RCP R8, R8 ;  /* 0x0000000800087308 */ /* 0x001f240000001000 */
[----:B----4-:R-:W-:-:S06]  /*e890*/  VIADD R2, R8, 0xffffffe ;  /* 0x0ffffffe08027836 */ /* 0x010fcc0000000000 */
[----:B------:R0:W3:Y:S02]  /*e8a0*/  F2I.FTZ.U32.TRUNC.NTZ R3, R2 ;  /* 0x0000000200037305 */ /* 0x0000e4000021f000 */
[----:B0-----:R-:W-:Y:S01]  /*e8b0*/  IMAD.MOV.U32 R2, RZ, RZ, RZ ;  /* 0x000000ffff027224 */ /* 0x001fe200078e00ff */
[----:B---3--:R-:W-:-:S05]  /*e8c0*/  IADD3 R7, RZ, -R3, RZ ;  /* 0x80000003ff077210 */ /* 0x008fca0007ffe0ff */
[----:B------:R-:W-:-:S04]  /*e8d0*/  IMAD R7, R7, R6, RZ ;  /* 0x0000000607077224 */ /* 0x000fc800078e02ff */
[----:B------:R-:W-:Y:S01]  /*e8e0*/  IMAD.HI.U32 R3, R3, R7, R2 ;  /* 0x0000000703037227 */ /* 0x000fe200078e0002 */
[----:B------:R-:W-:-:S05]  /*e8f0*/  IABS R7, R5 ;  /* 0x0000000500077213 */ /* 0x000fca0000000000 */
[----:B------:R-:W-:Y:S02]  /*e900*/  IMAD.MOV R7, RZ, RZ, -R7 ;  /* 0x000000ffff077224 */ /* 0x000fe400078e0a07 */
[----:B------:R-:W-:-:S04]  /*e910*/  IMAD.HI.U32 R3, R3, R0, RZ ;  /* 0x0000000003037227 */ /* 0x000fc800078e00ff */
[----:B------:R-:W-:Y:S01]  /*e920*/  IMAD R7, R3, R7, R0 ;  /* 0x0000000703077224 */ /* 0x000fe200078e0200 */
[----:B------:R-:W-:-:S04]  /*e930*/  LOP3.LUT R0, R10, R5, RZ, 0x3c, !PT ;  /* 0x000000050a007212 */ /* 0x000fc800078e3cff */
[----:B------:R-:W-:Y:S02]  /*e940*/  ISETP.GT.U32.AND P1, PT, R6, R7, PT ;  /* 0x000000070600720c */ /* 0x000fe40003f24070 */
[----:B------:R-:W-:-:S11]  /*e950*/  ISETP.GE.AND P2, PT, R0, RZ, PT ;  /* 0x000000ff0000720c */ /* 0x000fd60003f46270 */
[----:B------:R-:W-:Y:S02]  /*e960*/  @!P1 IMAD.IADD R7, R7, 0x1, -R6 ;  /* 0x0000000107079824 */ /* 0x000fe400078e0a06 */
[----:B------:R-:W-:Y:S01]  /*e970*/  @!P1 VIADD R3, R3, 0x1 ;  /* 0x0000000103039836 */ /* 0x000fe20000000000 */
[----:B------:R-:W-:Y:S02]  /*e980*/  ISETP.NE.AND P1, PT, R5, RZ, PT ;  /* 0x000000ff0500720c */ /* 0x000fe40003f25270 */
[----:B------:R-:W-:-:S13]  /*e990*/  ISETP.GE.U32.AND P0, PT, R7, R6, PT ;  /* 0x000000060700720c */ /* 0x000fda0003f06070 */
[----:B------:R-:W-:-:S04]  /*e9a0*/  @P0 VIADD R3, R3, 0x1 ;  /* 0x0000000103030836 */ /* 0x000fc80000000000 */
[----:B------:R-:W-:Y:S01]  /*e9b0*/  @!P2 IMAD.MOV R3, RZ, RZ, -R3 ;  /* 0x000000ffff03a224 */ /* 0x000fe200078e0a03 */
[----:B------:R-:W-:-:S05]  /*e9c0*/  @!P1 LOP3.LUT R3, RZ, R5, RZ, 0x33, !PT ;  /* 0x00000005ff039212 */ /* 0x000fca00078e33ff */
[--C-:B------:R-:W-:Y:S02]  /*e9d0*/  IMAD.MOV R0, RZ, RZ, -R3.reuse ;  /* 0x000000ffff007224 */ /* 0x100fe400078e0a03 */
[----:B------:R-:W-:Y:S02]  /*e9e0*/  IMAD.MOV.U32 R18, RZ, RZ, R3 ;  /* 0x000000ffff127224 */ /* 0x000fe400078e0003 */
[----:B------:R-:W-:Y:S01]  /*e9f0*/  IMAD R17, R5, R0, R10 ;  /* 0x0000000005117224 */ /* 0x000fe200078e020a */
[----:B------:R-:W-:Y:S06]  /*ea00*/  BRA `(.L_x_469) ;  /* 0x00000000001c7947 */ /* 0x000fec0003800000 */
.L_x_461:
[----:B------:R-:W-:Y:S01]  /*ea10*/  UMOV UR4, URZ ;  /* 0x0000003f00047c82 */ /* 0x000fe20008000000 */
[----:B------:R-:W-:Y:S01]  /*ea20*/  UMOV UR5, URZ ;  /* 0x0000003f00057c82 */ /* 0x000fe20008000000 */
[----:B------:R-:W-:Y:S01]  /*ea30*/  ULDC UR6, c[0x0][0xc3c] ;  /* 0x00030f0000067ab9 */ /* 0x000fe20000000800 */
[----:B------:R-:W-:Y:S02]  /*ea40*/  IMAD.MOV.U32 R16, RZ, RZ, R0 ;  /* 0x000000ffff107224 */ /* 0x000fe400078e0000 */
[----:B------:R-:W-:Y:S02]  /*ea50*/  IMAD.U32 R17, RZ, RZ, UR4 ;  /* 0x00000004ff117e24 */ /* 0x000fe4000f8e00ff */
[----:B------:R-:W-:Y:S02]  /*ea60*/  IMAD.U32 R18, RZ, RZ, UR5 ;  /* 0x00000005ff127e24 */ /* 0x000fe4000f8e00ff */
[----:B------:R-:W-:-:S07]  /*ea70*/  IMAD.U32 R19, RZ, RZ, UR6 ;  /* 0x00000006ff137e24 */ /* 0x000fce000f8e00ff */
.L_x_469:
[----:B------:R-:W0:Y:S01]  /*ea80*/  S2R R0, SR_TID.X ;  /* 0x0000000000007919 */ /* 0x000e220000002100 */
[----:B------:R-:W-:Y:S05]  /*ea90*/  WARPSYNC.ALL ;  /* 0x0000000000007948 */ /* 0x000fea0003800000 */
[----:B------:R-:W-:Y:S01]  /*eaa0*/  BAR.SYNC.DEFER_BLOCKING 0x4, 0x180 ;  /* 0x0106000000007b1d */ /* 0x000fe20000010000 */
[----:B0-----:R-:W-:-:S04]  /*eab0*/  LOP3.LUT R0, R0, 0x1f, RZ, 0xc0, !PT ;  /* 0x0000001f00007812 */ /* 0x001fc800078ec0ff */
[----:B------:R-:W-:-:S13]  /*eac0*/  ISETP.NE.AND P0, PT, R0, RZ, PT ;  /* 0x000000ff0000720c */ /* 0x000fda0003f05270 */
[----:B------:R-:W0:Y:S01]  /*ead0*/  @!P0 S2R R3, SR_CgaCtaId ;  /* 0x0000000000038919 */ /* 0x000e220000008800 */
[----:B------:R-:W-:-:S04]  /*eae0*/  @!P0 MOV R0, 0x400 ;  /* 0x0000040000008802 */ /* 0x000fc80000000f00 */
[----:B0-----:R-:W-:-:S05]  /*eaf0*/  @!P0 LEA R23, R3, R0, 0x18 ;  /* 0x0000000003178211 */ /* 0x001fca00078ec0ff */
[----:B------:R0:W-:Y:S01]  /*eb00*/  @!P0 STS.128 [R23+0x28cd0], R16 ;  /* 0x028cd01017008388 */ /* 0x0001e20000000c00 */
[----:B------:R-:W-:Y:S06]  /*eb10*/  BAR.ARV 0x5, 0x180 ;  /* 0x0146000000007b1d */ /* 0x000fec0000002000 */
.L_x_458:
[----:B------:R-:W-:Y:S02]  /*eb20*/  ULDC UR4, c[0x0][0xc3c] ;  /* 0x00030f0000047ab9 */ /* 0x000fe40000000800 */
[----:B0-----:R-:W-:-:S13]  /*eb30*/  ISETP.GE.AND P0, PT, R19, UR4, PT ;  /* 0x0000000413007c0c */ /* 0x001fda000bf06270 */
[----:B------:R-:W-:Y:S05]  /*eb40*/  @!P0 BRA `(.L_x_470) ;  /* 0xffffffb800c48947 */ /* 0x000fea000383ffff */
[----:B------:R-:W-:Y:S05]  /*eb50*/  BSYNC B8 ;  /* 0x0000000000087941 */ /* 0x000fea0003800000 */
.L_x_409:
[----:B-1----:R-:W5:Y:S01]  /*eb60*/  LDL.LU R0, [R1+0x24] ;  /* 0x0000240001007983 */ /* 0x002f620000300800 */
[----:B------:R-:W-:Y:S01]  /*eb70*/  BSSY B0, `(.L_x_471) ;  /* 0x000000b000007945 */ /* 0x000fe20003800000 */
[----:B------:R-:W0:Y:S01]  /*eb80*/  S2R R5, SR_CgaCtaId ;  /* 0x0000000000057919 */ /* 0x000e220000008800 */
[----:B-----5:R-:W-:-:S05]  /*eb90*/  VIADD R0, R0, 0x1 ;  /* 0x0000000100007836 */ /* 0x020fca0000000000 */
[----:B------:R-:W-:-:S04]  /*eba0*/  LEA.HI R2, R0, R0, RZ, 0x1 ;  /* 0x0000000000027211 */ /* 0x000fc800078f08ff */
[----:B------:R-:W-:Y:S02]  /*ebb0*/  LOP3.LUT R3, R2, 0xfffffffe, RZ, 0xc0, !PT ;  /* 0xfffffffe02037812 */ /* 0x000fe400078ec0ff */
[----:B------:R-:W-:-:S03]  /*ebc0*/  MOV R2, 0x400 ;  /* 0x0000040000027802 */ /* 0x000fc60000000f00 */
[----:B------:R-:W-:Y:S01]  /*ebd0*/  IMAD.IADD R0, R0, 0x1, -R3 ;  /* 0x0000000100007824 */ /* 0x000fe200078e0a03 */
[----:B0-----:R-:W-:-:S04]  /*ebe0*/  LEA R5, R5, R2, 0x18 ;  /* 0x0000000205057211 */ /* 0x001fc800078ec0ff */
[----:B------:R-:W-:-:S04]  /*ebf0*/  SHF.L.U32 R0, R0, 0x1f, RZ ;  /* 0x0000001f00007819 */ /* 0x000fc800000006ff */
[----:B------:R-:W0:Y:S02]  /*ec00*/  SYNCS.PHASECHK.TRANS64.TRYWAIT P0, [R5+URZ+0x28c20], R0 ;  /* 0x028c2000050075a7 */ /* 0x000e24000800017f */
[----:B0-----:R-:W-:Y:S05]  /*ec10*/  @!P0 BRA `(.L_x_472) ;  /* 0x0000002c00f08947 */ /* 0x001fea0003800000 */
.L_x_567:
[----:B------:R-:W-:Y:S05]  /*ec20*/  BSYNC B0 ;  /* 0x0000000000007941 */ /* 0x000fea0003800000 */
.L_x_471:
[----:B------:R-:W-:-:S03]  /*ec30*/  UMOV UR4, 0xffffffff ;  /* 0xffffffff00047882 */ /* 0x000fc60000000000 */
[----:B------:R-:W-:Y:S05]  /*ec40*/  BRA.DIV UR4, `(.L_x_473) ;  /* 0x0000002e04f87947 */ /* 0x000fea000b800000 */
[----:B0-----:R-:W0:Y:S02]  /*ec50*/  S2R R0, SR_TID.X ;  /* 0x0000000000007919 */ /* 0x001e240000002100 */
[----:B0-----:R-:W-:-:S04]  /*ec60*/  SHF.R.U32.HI R0, RZ, 0x5, R0 ;  /* 0x00000005ff007819 */ /* 0x001fc80000011600 */
[----:B------:R-:W-:-:S05]  /*ec70*/  LOP3.LUT R0, R0, 0x3, RZ, 0xc0, !PT ;  /* 0x0000000300007812 */ /* 0x000fca00078ec0ff */
[----:B------:R0:W1:Y:S02]  /*ec80*/  SHFL.IDX PT, R14, R0, RZ, 0x1f ;  /* 0x00001fff000e7589 */ /* 0x00006400000e0000 */
.L_x_570:
[----:B-1----:R-:W-:Y:S01]  /*ec90*/  ISETP.NE.AND P0, PT, R14, RZ, PT ;  /* 0x000000ff0e00720c */ /* 0x002fe20003f05270 */
[----:B------:R-:W-:-:S12]  /*eca0*/  BSSY B0, `(.L_x_474) ;  /* 0x0000024000007945 */ /* 0x000fd80003800000 */
[----:B------:R-:W-:Y:S05]  /*ecb0*/  @P0 BRA `(.L_x_475) ;  /* 0x0000000000880947 */ /* 0x000fea0003800000 */
[----:B------:R-:W-:-:S03]  /*ecc0*/  UMOV UR4, 0xffffffff ;  /* 0xffffffff00047882 */ /* 0x000fc60000000000 */
[----:B------:R-:W-:Y:S05]  /*ecd0*/  BRA.DIV UR4, `(.L_x_476) ;  /* 0x0000003204087947 */ /* 0x000fea000b800000 */
[----:B------:R-:W-:-:S13]  /*ece0*/  ELECT P6, URZ, PT ;  /* 0x00000000003f782f */ /* 0x000fda00038c0000 */
.L_x_573:
[----:B------:R-:W-:Y:S05]  /*ecf0*/  @!P6 BRA `(.L_x_475) ;  /* 0x000000000078e947 */ /* 0x000fea0003800000 */
[----:B------:R-:W-:-:S06]  /*ed00*/  ULOP3.LUT UR4, UR39, 0x2, URZ, 0xfc, !UPT ;  /* 0x0000000227047892 */ /* 0x000fcc000f8efc3f */
[----:B0-----:R-:W-:-:S05]  /*ed10*/  IMAD.U32 R0, RZ, RZ, UR4 ;  /* 0x00000004ff007e24 */ /* 0x001fca000f8e00ff */
[----:B------:R-:W-:-:S13]  /*ed20*/  ISETP.NE.AND P0, PT, R0, 0x3, PT ;  /* 0x000000030000780c */ /* 0x000fda0003f05270 */
[----:B------:R-:W-:Y:S05]  /*ed30*/  @!P0 BRA `(.L_x_477) ;  /* 0x0000000000048947 */ /* 0x000fea0003800000 */
[----:B------:R-:W-:Y:S01]  /*ed40*/  BPT.TRAP 0x1 ;  /* 0x000000040000795c */ /* 0x000fe20000300000 */
.L_x_477:
[C---:B------:R-:W-:Y:S01]  /*ed50*/  LEA R3, R24.reuse, R5, 0x3 ;  /* 0x0000000518037211 */ /* 0x040fe200078e18ff */
[----:B------:R-:W-:Y:S01]  /*ed60*/  VIADD R24, R24, 0x1 ;  /* 0x0000000118187836 */ /* 0x000fe20000000000 */
[----:B------:R-:W-:-:S04]  /*ed70*/  SHF.L.U32 R2, R25, 0x1f, RZ ;  /* 0x0000001f19027819 */ /* 0x000fc800000006ff */
[----:B------:R-:W0:Y:S01]  /*ed80*/  SYNCS.PHASECHK.TRANS64.TRYWAIT P1, [R3+URZ+0x28c40], R2 ;  /* 0x028c4002030075a7 */ /* 0x000e22000802017f */
[----:B------:R-:W-:-:S04]  /*ed90*/  ISETP.NE.AND P2, PT, R24, 0x2, PT ;  /* 0x000000021800780c */ /* 0x000fc80003f45270 */
[----:B------:R-:W-:Y:S01]  /*eda0*/  SEL R0, RZ, 0x1, P2 ;  /* 0x00000001ff007807 */ /* 0x000fe20001000000 */
[----:B0-----:R-:W-:Y:S08]  /*edb0*/  @!P1 BRA `(.L_x_478) ;  /* 0x0000002c00f09947 */ /* 0x001ff00003800000 */
.L_x_574:
[----:B------:R-:W-:Y:S02]  /*edc0*/  SEL R24, R24, RZ, P2 ;  /* 0x000000ff18187207 */ /* 0x000fe40001000000 */
[----:B------:R-:W-:Y:S01]  /*edd0*/  LOP3.LUT R0, R25, R0, RZ, 0x3c, !PT ;  /* 0x0000000019007212 */ /* 0x000fe200078e3cff */
[----:B------:R-:W-:Y:S06]  /*ede0*/  @!P0 BRA `(.L_x_479) ;  /* 0x0000000000048947 */ /* 0x000fec0003800000 */
[----:B------:R-:W-:Y:S01]  /*edf0*/  BPT.TRAP 0x1 ;  /* 0x000000040000795c */ /* 0x000fe20000300000 */
.L_x_479:
[----:B------:R-:W-:Y:S01]  /*ee00*/  IMAD R5, R24, 0x8, R5 ;  /* 0x0000000818057824 */ /* 0x000fe200078e0205 */
[----:B------:R-:W-:-:S04]  /*ee10*/  SHF.L.U32 R0, R0, 0x1f, RZ ;  /* 0x0000001f00007819 */ /* 0x000fc800000006ff */
[----:B------:R-:W1:Y:S02]  /*ee20*/  SYNCS.PHASECHK.TRANS64.TRYWAIT P1, [R5+URZ+0x28c40], R0 ;  /* 0x028c4000050075a7 */ /* 0x000e64000802017f */
[----:B-1----:R-:W-:Y:S05]  /*ee30*/  @!P1 BRA `(.L_x_480) ;  /* 0x0000002c00e49947 */ /* 0x002fea0003800000 */
.L_x_575:
[----:B------:R-:W-:Y:S05]  /*ee40*/  @!P0 BRA `(.L_x_481) ;  /* 0x0000000000048947 */ /* 0x000fea0003800000 */
[----:B------:R-:W-:Y:S01]  /*ee50*/  BPT.TRAP 0x1 ;  /* 0x000000040000795c */ /* 0x000fe20000300000 */
.L_x_481:
[----:B------:R-:W5:Y:S02]  /*ee60*/  SYNCS.PHASECHK.TRANS64.TRYWAIT P1, [R3+URZ+0x28c60], R2 ;  /* 0x028c6002030075a7 */ /* 0x000f64000802017f */
[----:B-----5:R-:W-:Y:S05]  /*ee70*/  @!P1 BRA `(.L_x_482) ;  /* 0x0000002c00e89947 */ /* 0x020fea0003800000 */
.L_x_576:
[----:B------:R-:W-:Y:S05]  /*ee80*/  @!P0 BRA `(.L_x_483) ;  /* 0x0000000000048947 */ /* 0x000fea0003800000 */
[----:B------:R-:W-:Y:S01]  /*ee90*/  BPT.TRAP 0x1 ;  /* 0x000000040000795c */ /* 0x000fe20000300000 */
.L_x_483:
[----:B------:R0:W0:Y:S02]  /*eea0*/  SYNCS.PHASECHK.TRANS64.TRYWAIT P0, [R5+URZ+0x28c60], R0 ;  /* 0x028c6000050075a7 */ /* 0x000024000800017f */
[----:B0-----:R-:W-:Y:S05]  /*eeb0*/  @!P0 NANOSLEEP.SYNCS 0x989680 ;  /* 0x009896800000895d */ /* 0x001fea0003900000 */
[----:B------:R-:W0:Y:S02]  /*eec0*/  @!P0 SYNCS.PHASECHK.TRANS64 P0, [R5+URZ+0x28c60], R0 ;  /* 0x028c6000050085a7 */ /* 0x000e24000800007f */
[----:B0-----:R-:W-:Y:S05]  /*eed0*/  @!P0 BRA `(.L_x_483) ;  /* 0xfffffffc00f08947 */ /* 0x001fea000383ffff */
.L_x_475:
[----:B------:R-:W-:Y:S05]  /*eee0*/  BSYNC B0 ;  /* 0x0000000000007941 */ /* 0x000fea0003800000 */
.L_x_474:
[----:B------:R-:W-:Y:S05]  /*eef0*/  EXIT ;  /* 0x000000000000794d */ /* 0x000fea0003800000 */
.L_x_354:
[----:B0-----:R-:W-:-:S04]  /*ef00*/  IMAD.U32 R3, RZ, RZ, UR16 ;  /* 0x00000010ff037e24 */ /* 0x001fc8000f8e00ff */
[----:B------:R0:W1:Y:S03]  /*ef10*/  SYNCS.PHASECHK.TRANS64.TRYWAIT P1, [R3+URZ+0x28c50], R0 ;  /* 0x028c5000030075a7 */ /* 0x000066000802017f */
[----:B-1----:R-:W-:Y:S05]  /*ef20*/  @!P1 NANOSLEEP.SYNCS 0x989680 ;  /* 0x009896800000995d */ /* 0x002fea0003900000 */
[----:B------:R-:W1:Y:S02]  /*ef30*/  @!P1 SYNCS.PHASECHK.TRANS64 P1, [R3+URZ+0x28c50], R0 ;  /* 0x028c5000030095a7 */ /* 0x000e64000802007f */
[----:B-1----:R-:W-:Y:S05]  /*ef40*/  @!P1 BRA `(.L_x_354) ;  /* 0xfffffffc00ec9947 */ /* 0x002fea000383ffff */
[----:B------:R-:W-:Y:S05]  /*ef50*/  BRA `(.L_x_484) ;  /* 0xffffff2800647947 */ /* 0x000fea000383ffff */
.L_x_360:
[----:B-1----:R-:W-:-:S04]  /*ef60*/  IMAD.U32 R4, RZ, RZ, UR21 ;  /* 0x00000015ff047e24 */ /* 0x002fc8000f8e00ff */
[----:B------:R1:W2:Y:S03]  /*ef70*/  SYNCS.PHASECHK.TRANS64.TRYWAIT P1, [R4+URZ+0x28c50], R3 ;  /* 0x028c5003040075a7 */ /* 0x0002a6000802017f */
[----:B--2---:R-:W-:Y:S05]  /*ef80*/  @!P1 NANOSLEEP.SYNCS 0x989680 ;  /* 0x009896800000995d */ /* 0x004fea0003900000 */
[----:B------:R-:W2:Y:S02]  /*ef90*/  @!P1 SYNCS.PHASECHK.TRANS64 P1, [R4+URZ+0x28c50], R3 ;  /* 0x028c5003040095a7 */ /* 0x000ea4000802007f */
[----:B--2---:R-:W-:Y:S05]  /*efa0*/  @!P1 BRA `(.L_x_360) ;  /* 0xfffffffc00ec9947 */ /* 0x004fea000383ffff */
[----:B------:R-:W-:Y:S05]  /*efb0*/  BRA `(.L_x_359) ;  /* 0xffffff34006c7947 */ /* 0x000fea000383ffff */
.L_x_364:
[----:B0-----:R-:W-:-:S04]  /*efc0*/  IMAD.U32 R3, RZ, RZ, UR41 ;  /* 0x00000029ff037e24 */ /* 0x001fc8000f8e00ff */
[----:B------:R0:W1:Y:S03]  /*efd0*/  SYNCS.PHASECHK.TRANS64.TRYWAIT P1, [R3+URZ+0x28c00], R0 ;  /* 0x028c0000030075a7 */ /* 0x000066000802017f */
[----:B-1----:R-:W-:Y:S05]  /*efe0*/  @!P1 NANOSLEEP.SYNCS 0x989680 ;  /* 0x009896800000995d */ /* 0x002fea0003900000 */
[----:B------:R-:W1:Y:S02]  /*eff0*/  @!P1 SYNCS.PHASECHK.TRANS64 P1, [R3+URZ+0x28c00], R0 ;  /* 0x028c0000030095a7 */ /* 0x000e64000802007f */
[----:B-1----:R-:W-:Y:S05]  /*f000*/  @!P1 BRA `(.L_x_364) ;  /* 0xfffffffc00ec9947 */ /* 0x002fea000383ffff */
[----:B------:R-:W-:Y:S05]  /*f010*/  BRA `(.L_x_485) ;  /* 0xffffff4000c47947 */ /* 0x000fea000383ffff */
.L_x_368:
[----:B--2---:R2:W3:Y:S02]  /*f020*/  SYNCS.PHASECHK.TRANS64.TRYWAIT P1, [R7+URZ+0x28c30], R8 ;  /* 0x028c3008070075a7 */ /* 0x0044e4000802017f */
[----:B---3--:R-:W-:Y:S05]  /*f030*/  @!P1 NANOSLEEP.SYNCS 0x989680 ;  /* 0x009896800000995d */ /* 0x008fea0003900000 */
[----:B------:R-:W3:Y:S02]  /*f040*/  @!P1 SYNCS.PHASECHK.TRANS64 P1, [R7+URZ+0x28c30], R8 ;  /* 0x028c3008070095a7 */ /* 0x000ee4000802007f */
[----:B---3--:R-:W-:Y:S05]  /*f050*/  @!P1 BRA `(.L_x_368) ;  /* 0xfffffffc00f09947 */ /* 0x008fea000383ffff */
[----:B------:R-:W-:Y:S05]  /*f060*/  BRA `(.L_x_367) ;  /* 0xffffff4000e07947 */ /* 0x000fea000383ffff */
.L_x_373:
[----:B----4-:R4:W0:Y:S02]  /*f070*/  SYNCS.PHASECHK.TRANS64.TRYWAIT P1, [R7+URZ+0x28c50], R8 ;  /* 0x028c5008070075a7 */ /* 0x010824000802017f */
[----:B0-----:R-:W-:Y:S05]  /*f080*/  @!P1 NANOSLEEP.SYNCS 0x989680 ;  /* 0x009896800000995d */ /* 0x001fea0003900000 */
[----:B------:R-:W0:Y:S02]  /*f090*/  @!P1 SYNCS.PHASECHK.TRANS64 P1, [R7+URZ+0x28c50], R8 ;  /* 0x028c5008070095a7 */ /* 0x000e24000802007f */
[----:B0-----:R-:W-:Y:S05]  /*f0a0*/  @!P1 BRA `(.L_x_373) ;  /* 0xfffffffc00f09947 */ /* 0x001fea000383ffff */
[----:B------:R-:W-:Y:S05]  /*f0b0*/  BRA `(.L_x_372) ;  /* 0xffffff5000f47947 */ /* 0x000fea000383ffff */
.L_x_379:
[----:B--2---:R-:W-:-:S04]  /*f0c0*/  IMAD.U32 R4, RZ, RZ, UR21 ;  /* 0x00000015ff047e24 */ /* 0x004fc8000f8e00ff */
[----:B------:R2:W3:Y:S03]  /*f0d0*/  SYNCS.PHASECHK.TRANS64.TRYWAIT P2, [R4+URZ+0x28c30], R7 ;  /* 0x028c3007040075a7 */ /* 0x0004e6000804017f */
[----:B---3--:R-:W-:Y:S05]  /*f0e0*/  @!P2 NANOSLEEP.SYNCS 0x989680 ;  /* 0x009896800000a95d */ /* 0x008fea0003900000 */
[----:B------:R-:W3:Y:S02]  /*f0f0*/  @!P2 SYNCS.PHASECHK.TRANS64 P2, [R4+URZ+0x28c30], R7 ;  /* 0x028c30070400a5a7 */ /* 0x000ee4000804007f */
[----:B---3--:R-:W-:Y:S05]  /*f100*/  @!P2 BRA `(.L_x_379) ;  /* 0xfffffffc00eca947 */ /* 0x008fea000383ffff */
[----:B------:R-:W-:Y:S05]  /*f110*/  BRA `(.L_x_378) ;  /* 0xffffff5400e07947 */ /* 0x000fea000383ffff */
.L_x_384:
[----:B--2---:R-:W-:-:S04]  /*f120*/  IMAD.U32 R8, RZ, RZ, UR21 ;  /* 0x00000015ff087e24 */ /* 0x004fc8000f8e00ff */
[----:B------:R2:W4:Y:S03]  /*f130*/  SYNCS.PHASECHK.TRANS64.TRYWAIT P2, [R8+URZ+0x28c50], R7 ;  /* 0x028c5007080075a7 */ /* 0x000526000804017f */
[----:B----4-:R-:W-:Y:S05]  /*f140*/  @!P2 NANOSLEEP.SYNCS 0x989680 ;  /* 0x009896800000a95d */ /* 0x010fea0003900000 */
[----:B------:R-:W4:Y:S02]  /*f150*/  @!P2 SYNCS.PHASECHK.TRANS64 P2, [R8+URZ+0x28c50], R7 ;  /* 0x028c50070800a5a7 */ /* 0x000f24000804007f */
[----:B----4-:R-:W-:Y:S05]  /*f160*/  @!P2 BRA `(.L_x_384) ;  /* 0xfffffffc00eca947 */ /* 0x010fea000383ffff */
[----:B------:R-:W-:Y:S05]  /*f170*/  BRA `(.L_x_383) ;  /* 0xffffff6c00147947 */ /* 0x000fea000383ffff */
.L_x_421:
[----:B------:R-:W-:Y:S01]  /*f180*/  SHF.R.U32.HI R2, RZ, 0x5, R2 ;  /* 0x00000005ff027819 */ /* 0x000fe20000011602 */
[----:B------:R-:W-:Y:S01]  /*f190*/  BSSY B0, `(.L_x_486) ;  /* 0x0000009000007945 */ /* 0x000fe20003800000 */
[----:B------:R-:W-:Y:S01]  /*f1a0*/  MOV R12, RZ ;  /* 0x000000ff000c7202 */ /* 0x000fe20000000f00 */
[----:B------:R-:W-:Y:S01]  /*f1b0*/  IMAD.MOV.U32 R11, RZ, RZ, 0x1f ;  /* 0x0000001fff0b7424 */ /* 0x000fe200078e00ff */
[----:B------:R-:W-:Y:S01]  /*f1c0*/  LOP3.LUT R2, R2, 0x3, RZ, 0xc0, !PT ;  /* 0x0000000302027812 */ /* 0x000fe200078ec0ff */
[----:B------:R-:W-:-:S04]  /*f1d0*/  IMAD.MOV.U32 R15, RZ, RZ, -0x1 ;  /* 0xffffffffff0f7424 */ /* 0x000fc800078e00ff */
[----:B------:R-:W-:-:S07]  /*f1e0*/  IMAD.MOV.U32 R13, RZ, RZ, R2 ;  /* 0x000000ffff0d7224 */ /* 0x000fce00078e0002 */
[----:B0----5:R-:W-:Y:S05]  /*f1f0*/  WARPSYNC.COLLECTIVE R15, `(.L_x_487) ;  /* 0x000000000f087348 */ /* 0x021fea0003c00000 */
[----:B------:R1:W2:Y:S02]  /*f200*/  SHFL.IDX P6, R14, R13, R12, R11 ;  /* 0x0000000c0d0e7389 */ /* 0x0002a400000c000b */
[----:B012--5:R-:W-:Y:S01]  /*f210*/  ENDCOLLECTIVE ;  /* 0x000000000000791b */ /* 0x027fe20003800000 */
.L_x_487:
[----:B------:R-:W-:Y:S05]  /*f220*/  BSYNC B0 ;  /* 0x0000000000007941 */ /* 0x000fea0003800000 */
.L_x_486:
[----:B------:R-:W-:Y:S05]  /*f230*/  BRA `(.L_x_488) ;  /* 0xffffffc000407947 */ /* 0x000fea000383ffff */
.L_x_424:
[----:B0-----:R0:W1:Y:S02]  /*f240*/  SYNCS.PHASECHK.TRANS64.TRYWAIT P0, [R27+URZ+0x28c40], R0 ;  /* 0x028c40001b0075a7 */ /* 0x001064000800017f */
[----:B-1----:R-:W-:Y:S05]  /*f250*/  @!P0 NANOSLEEP.SYNCS 0x989680 ;  /* 0x009896800000895d */ /* 0x002fea0003900000 */
[----:B------:R-:W1:Y:S02]  /*f260*/  @!P0 SYNCS.PHASECHK.TRANS64 P0, [R27+URZ+0x28c40], R0 ;  /* 0x028c40001b0085a7 */ /* 0x000e64000800007f */
[----:B-1----:R-:W-:Y:S05]  /*f270*/  @!P0 BRA `(.L_x_424) ;  /* 0xfffffffc00f08947 */ /* 0x002fea000383ffff */
[----:B------:R-:W-:Y:S05]  /*f280*/  BRA `(.L_x_489) ;  /* 0xffffffc400107947 */ /* 0x000fea000383ffff */
.L_x_425:
        /* <DEDUP_REMOVED lines=8> */
.L_x_491:
[----:B------:R-:W-:Y:S05]  /*f310*/  BSYNC B0 ;  /* 0x0000000000007941 */ /* 0x000fea0003800000 */
.L_x_490:
[----:B------:R-:W-:Y:S01]  /*f320*/  IMAD.MOV.U32 R13, RZ, RZ, R0 ;  /* 0x000000ffff0d7224 */ /* 0x000fe200078e0000 */
[----:B------:R-:W-:Y:S01]  /*f330*/  MOV R12, RZ ;  /* 0x000000ff000c7202 */ /* 0x000fe20000000f00 */
[----:B------:R-:W-:Y:S02]  /*f340*/  IMAD.MOV.U32 R11, RZ, RZ, 0x181f ;  /* 0x0000181fff0b7424 */ /* 0x000fe400078e00ff */
[----:B------:R-:W-:Y:S02]  /*f350*/  IMAD.MOV.U32 R15, RZ, RZ, -0x1 ;  /* 0xffffffffff0f7424 */ /* 0x000fe400078e00ff */
[----:B------:R-:W-:Y:S02]  /*f360*/  IMAD.MOV.U32 R2, RZ, RZ, R14 ;  /* 0x000000ffff027224 */ /* 0x000fe400078e000e */
[----:B------:R-:W-:-:S07]  /*f370*/  @P0 IMAD R6, R4, 0x2, R23 ;  /* 0x0000000204060824 */ /* 0x000fce00078e0217 */
[----:B------:R-:W-:Y:S05]  /*f380*/  WARPSYNC.COLLECTIVE R15, `(.L_x_492) ;  /* 0x000000000f087348 */ /* 0x000fea0003c00000 */
[----:B------:R0:W1:Y:S02]  /*f390*/  SHFL.IDX P6, R14, R13, R12, R11 ;  /* 0x0000000c0d0e7389 */ /* 0x00006400000c000b */
[----:B01----:R-:W-:Y:S01]  /*f3a0*/  ENDCOLLECTIVE ;  /* 0x000000000000791b */ /* 0x003fe20003800000 */
.L_x_492:
[----:B------:R-:W-:Y:S02]  /*f3b0*/  IMAD.MOV.U32 R13, RZ, RZ, R5 ;  /* 0x000000ffff0d7224 */ /* 0x000fe400078e0005 */
[----:B------:R-:W-:Y:S02]  /*f3c0*/  IMAD.MOV.U32 R12, RZ, RZ, 0x1 ;  /* 0x00000001ff0c7424 */ /* 0x000fe400078e00ff */
[----:B------:R-:W-:-:S07]  /*f3d0*/  IMAD.MOV.U32 R3, RZ, RZ, R14 ;  /* 0x000000ffff037224 */ /* 0x000fce00078e000e */
[----:B------:R-:W-:Y:S05]  /*f3e0*/  WARPSYNC.COLLECTIVE R15, `(.L_x_493) ;  /* 0x000000000f087348 */ /* 0x000fea0003c00000 */
[----:B------:R0:W1:Y:S02]  /*f3f0*/  SHFL.IDX P6, R14, R13, R12, R11 ;  /* 0x0000000c0d0e7389 */ /* 0x00006400000c000b */
[----:B01----:R-:W-:Y:S01]  /*f400*/  ENDCOLLECTIVE ;  /* 0x000000000000791b */ /* 0x003fe20003800000 */
.L_x_493:
        /* <DEDUP_REMOVED lines=15> */
.L_x_494:
[----:B------:R-:W-:Y:S02]  /*f500*/  @P0 IMAD R6, R4, 0x2, R23 ;  /* 0x0000000204060824 */ /* 0x000fe400078e0217 */
[----:B------:R-:W-:Y:S02]  /*f510*/  IMAD.MOV.U32 R13, RZ, RZ, R5 ;  /* 0x000000ffff0d7224 */ /* 0x000fe400078e0005 */
[----:B------:R-:W-:Y:S02]  /*f520*/  IMAD.MOV.U32 R12, RZ, RZ, 0x2 ;  /* 0x00000002ff0c7424 */ /* 0x000fe400078e00ff */
[----:B------:R-:W-:-:S07]  /*f530*/  IMAD.MOV.U32 R3, RZ, RZ, R14 ;  /* 0x000000ffff037224 */ /* 0x000fce00078e000e */
[----:B------:R-:W-:Y:S05]  /*f540*/  WARPSYNC.COLLECTIVE R15, `(.L_x_495) ;  /* 0x000000000f087348 */ /* 0x000fea0003c00000 */
[----:B------:R0:W1:Y:S02]  /*f550*/  SHFL.IDX P6, R14, R13, R12, R11 ;  /* 0x0000000c0d0e7389 */ /* 0x00006400000c000b */
[----:B01----:R-:W-:Y:S01]  /*f560*/  ENDCOLLECTIVE ;  /* 0x000000000000791b */ /* 0x003fe20003800000 */
.L_x_495:
        /* <DEDUP_REMOVED lines=15> */
.L_x_496:
[----:B------:R-:W-:Y:S02]  /*f660*/  @P0 IMAD R6, R4, 0x2, R23 ;  /* 0x0000000204060824 */ /* 0x000fe400078e0217 */
[----:B------:R-:W-:Y:S02]  /*f670*/  IMAD.MOV.U32 R13, RZ, RZ, R5 ;  /* 0x000000ffff0d7224 */ /* 0x000fe400078e0005 */
[----:B------:R-:W-:Y:S02]  /*f680*/  IMAD.MOV.U32 R12, RZ, RZ, 0x3 ;  /* 0x00000003ff0c7424 */ /* 0x000fe400078e00ff */
[----:B------:R-:W-:-:S07]  /*f690*/  IMAD.MOV.U32 R3, RZ, RZ, R14 ;  /* 0x000000ffff037224 */ /* 0x000fce00078e000e */
[----:B------:R-:W-:Y:S05]  /*f6a0*/  WARPSYNC.COLLECTIVE R15, `(.L_x_497) ;  /* 0x000000000f087348 */ /* 0x000fea0003c00000 */
[----:B------:R0:W1:Y:S02]  /*f6b0*/  SHFL.IDX P6, R14, R13, R12, R11 ;  /* 0x0000000c0d0e7389 */ /* 0x00006400000c000b */
[----:B01----:R-:W-:Y:S01]  /*f6c0*/  ENDCOLLECTIVE ;  /* 0x000000000000791b */ /* 0x003fe20003800000 */
.L_x_497:
[----:B------:R-:W-:-:S04]  /*f6d0*/  @P0 LEA R3, P1, R7, R3, 0x1 ;  /* 0x0000000307030211 */ /* 0x000fc800078208ff */
[----:B------:R-:W-:-:S04]  /*f6e0*/  @P0 IADD3.X R2, RZ, R2, RZ, P1, !PT ;  /* 0x00000002ff020210 */ /* 0x000fc80000ffe4ff */
[----:B------:R-:W-:Y:S01]  /*f6f0*/  @P0 LOP3.LUT R3, R3, R2, RZ, 0x3c, !PT ;  /* 0x0000000203030212 */ /* 0x000fe200078e3cff */
[----:B------:R-:W-:-:S03]  /*f700*/  IMAD.MOV.U32 R13, RZ, RZ, R0 ;  /* 0x000000ffff0d7224 */ /* 0x000fc600078e0000 */
[----:B------:R-:W-:-:S04]  /*f710*/  @P0 LOP3.LUT R2, R3, R2, RZ, 0x3c, !PT ;  /* 0x0000000203020212 */ /* 0x000fc800078e3cff */
[----:B------:R-:W-:Y:S01]  /*f720*/  @P0 LOP3.LUT R3, R3, R2, RZ, 0x3c, !PT ;  /* 0x0000000203030212 */ /* 0x000fe200078e3cff */
[----:B------:R-:W-:-:S04]  /*f730*/  IMAD.MOV.U32 R5, RZ, RZ, R14 ;  /* 0x000000ffff057224 */ /* 0x000fc800078e000e */
[----:B------:R-:W-:Y:S01]  /*f740*/  @!PT LDS RZ, [RZ] ;  /* 0x00000000fffff984 */ /* 0x000fe20000000800 */
[----:B------:R-:W-:Y:S01]  /*f750*/  @!PT LDS RZ, [RZ] ;  /* 0x00000000fffff984 */ /* 0x000fe20000000800 */
[----:B------:R-:W-:Y:S01]  /*f760*/  @!PT LDS RZ, [RZ] ;  /* 0x00000000fffff984 */ /* 0x000fe20000000800 */
[----:B------:R0:W-:Y:S03]  /*f770*/  @P0 LDGSTS.E.BYPASS.LTC128B.128 [R6+0x23400], desc[UR50][R2.64], !P2 ;  /* 0x2340000002060fae */ /* 0x0001e6000d101d72 */
[----:B0-----:R-:W-:Y:S05]  /*f780*/  WARPSYNC.COLLECTIVE R15, `(.L_x_498) ;  /* 0x000000000f087348 */ /* 0x001fea0003c00000 */
[----:B------:R1:W2:Y:S02]  /*f790*/  SHFL.IDX P6, R14, R13, R12, R11 ;  /* 0x0000000c0d0e7389 */ /* 0x0002a400000c000b */
[----:B012---:R-:W-:Y:S01]  /*f7a0*/  ENDCOLLECTIVE ;  /* 0x000000000000791b */ /* 0x007fe20003800000 */
.L_x_498:
[----:B------:R-:W-:Y:S01]  /*f7b0*/  IMAD.MOV.U32 R0, RZ, RZ, R14 ;  /* 0x000000ffff007224 */ /* 0x000fe200078e000e */
[----:B------:R-:W-:Y:S06]  /*f7c0*/  BRA `(.L_x_499) ;  /* 0xffffffc000cc7947 */ /* 0x000fec000383ffff */
.L_x_430:
[----:B------:R-:W-:Y:S01]  /*f7d0*/  IMAD.MOV.U32 R13, RZ, RZ, R4 ;  /* 0x000000ffff0d7224 */ /* 0x000fe200078e0004 */
[----:B------:R-:W-:Y:S01]  /*f7e0*/  MOV R11, 0x181f ;  /* 0x0000181f000b7802 */ /* 0x000fe20000000f00 */
[----:B------:R-:W-:Y:S02]  /*f7f0*/  IMAD.MOV.U32 R12, RZ, RZ, RZ ;  /* 0x000000ffff0c7224 */ /* 0x000fe400078e00ff */
[----:B------:R-:W-:Y:S02]  /*f800*/  IMAD.MOV.U32 R15, RZ, RZ, -0x1 ;  /* 0xffffffffff0f7424 */ /* 0x000fe400078e00ff */
[----:B-----5:R-:W-:Y:S02]  /*f810*/  IMAD R5, R10, R7, RZ ;  /* 0x000000070a057224 */ /* 0x020fe400078e02ff */
[----:B------:R-:W-:-:S07]  /*f820*/  IMAD R17, R17, 0x40, R37 ;  /* 0x0000004011117824 */ /* 0x000fce00078e0225 */
[----:B------:R-:W-:Y:S05]  /*f830*/  WARPSYNC.COLLECTIVE R15, `(.L_x_500) ;  /* 0x000000000f087348 */ /* 0x000fea0003c00000 */
[----:B------:R0:W1:Y:S02]  /*f840*/  SHFL.IDX P6, R14, R13, R12, R11 ;  /* 0x0000000c0d0e7389 */ /* 0x00006400000c000b */
[----:B01----:R-:W-:Y:S01]  /*f850*/  ENDCOLLECTIVE ;  /* 0x000000000000791b */ /* 0x003fe20003800000 */
.L_x_500:
[C---:B------:R-:W-:Y:S01]  /*f860*/  VIADD R6, R17.reuse, 0x10 ;  /* 0x0000001011067836 */ /* 0x040fe20000000000 */
[----:B------:R-:W-:Y:S01]  /*f870*/  ISETP.GE.AND P0, PT, R17, R5, PT ;  /* 0x000000051100720c */ /* 0x000fe20003f06270 */
[----:B------:R-:W-:Y:S02]  /*f880*/  IMAD.MOV.U32 R13, RZ, RZ, R0 ;  /* 0x000000ffff0d7224 */ /* 0x000fe400078e0000 */
[----:B------:R-:W-:-:S10]  /*f890*/  IMAD.MOV.U32 R2, RZ, RZ, R14 ;  /* 0x000000ffff027224 */ /* 0x000fd400078e000e */
[----:B------:R-:W-:Y:S05]  /*f8a0*/  WARPSYNC.COLLECTIVE R15, `(.L_x_501) ;  /* 0x000000000f087348 */ /* 0x000fea0003c00000 */
[----:B------:R0:W1:Y:S02]  /*f8b0*/  SHFL.IDX P6, R14, R13, R12, R11 ;  /* 0x0000000c0d0e7389 */ /* 0x00006400000c000b */
[----:B01----:R-:W-:Y:S01]  /*f8c0*/  ENDCOLLECTIVE ;  /* 0x000000000000791b */ /* 0x003fe20003800000 */
.L_x_501:
[----:B------:R-:W-:Y:S01]  /*f8d0*/  IMAD.MOV.U32 R13, RZ, RZ, R4 ;  /* 0x000000ffff0d7224 */ /* 0x000fe200078e0004 */
[----:B------:R-:W-:Y:S01]  /*f8e0*/  MOV R12, 0x1 ;  /* 0x00000001000c7802 */ /* 0x000fe20000000f00 */
[----:B------:R-:W-:-:S07]  /*f8f0*/  IMAD.MOV.U32 R3, RZ, RZ, R14 ;  /* 0x000000ffff037224 */ /* 0x000fce00078e000e */
[----:B------:R-:W-:Y:S05]  /*f900*/  WARPSYNC.COLLECTIVE R15, `(.L_x_502) ;  /* 0x000000000f087348 */ /* 0x000fea0003c00000 */
[----:B------:R0:W1:Y:S02]  /*f910*/  SHFL.IDX P6, R14, R13, R12, R11 ;  /* 0x0000000c0d0e7389 */ /* 0x00006400000c000b */
[----:B01----:R-:W-:Y:S01]  /*f920*/  ENDCOLLECTIVE ;  /* 0x000000000000791b */ /* 0x003fe20003800000 */
.L_x_502:
[----:B------:R-:W-:-:S05]  /*f930*/  @!P0 LEA R3, P2, R9, R3, 0x1 ;  /* 0x0000000309038211 */ /* 0x000fca00078408ff */
[----:B------:R-:W-:-:S05]  /*f940*/  @!P0 IMAD.X R2, RZ, RZ, R2, P2 ;  /* 0x000000ffff028224 */ /* 0x000fca00010e0602 */
[----:B------:R-:W-:Y:S01]  /*f950*/  @!P0 LOP3.LUT R3, R3, R2, RZ, 0x3c, !PT ;  /* 0x0000000203038212 */ /* 0x000fe200078e3cff */
[----:B------:R-:W-:-:S03]  /*f960*/  IMAD.MOV.U32 R13, RZ, RZ, R0 ;  /* 0x000000ffff0d7224 */ /* 0x000fc600078e0000 */
[----:B------:R-:W-:-:S04]  /*f970*/  @!P0 LOP3.LUT R2, R3, R2, RZ, 0x3c, !PT ;  /* 0x0000000203028212 */ /* 0x000fc800078e3cff */
[----:B------:R-:W-:-:S05]  /*f980*/  @!P0 LOP3.LUT R3, R3, R2, RZ, 0x3c, !PT ;  /* 0x0000000203038212 */ /* 0x000fca00078e3cff */
[----:B------:R-:W-:Y:S01]  /*f990*/  @!PT LDS RZ, [RZ] ;  /* 0x00000000fffff984 */ /* 0x000fe20000000800 */
[----:B------:R-:W-:Y:S01]  /*f9a0*/  @!PT LDS RZ, [RZ] ;  /* 0x00000000fffff984 */ /* 0x000fe20000000800 */
[----:B------:R-:W-:Y:S01]  /*f9b0*/  @!PT LDS RZ, [RZ] ;  /* 0x00000000fffff984 */ /* 0x000fe20000000800 */
[----:B------:R0:W-:Y:S01]  /*f9c0*/  @!P0 LDGSTS.E.BYPASS.LTC128B.128 [R8+0x20400], desc[UR50][R2.64], !P1 ;  /* 0x2040000002088fae */ /* 0x0001e2000c901d72 */
[----:B------:R-:W-:Y:S01]  /*f9d0*/  ISETP.GE.AND P0, PT, R6, R5, PT ;  /* 0x000000050600720c */ /* 0x000fe20003f06270 */
[----:B0-----:R-:W-:-:S12]  /*f9e0*/  IMAD.MOV.U32 R2, RZ, RZ, R14 ;  /* 0x000000ffff027224 */ /* 0x001fd800078e000e */
[----:B------:R-:W-:Y:S05]  /*f9f0*/  WARPSYNC.COLLECTIVE R15, `(.L_x_503) ;  /* 0x000000000f087348 */ /* 0x000fea0003c00000 */
[----:B------:R0:W1:Y:S02]  /*fa00*/  SHFL.IDX P6, R14, R13, R12, R11 ;  /* 0x0000000c0d0e7389 */ /* 0x00006400000c000b */
[----:B01----:R-:W-:Y:S01]  /*fa10*/  ENDCOLLECTIVE ;  /* 0x000000000000791b */ /* 0x003fe20003800000 */
.L_x_503:
[----:B------:R-:W-:Y:S02]  /*fa20*/  IMAD.MOV.U32 R13, RZ, RZ, R4 ;  /* 0x000000ffff0d7224 */ /* 0x000fe400078e0004 */
[----:B------:R-:W-:Y:S02]  /*fa30*/  IMAD.MOV.U32 R12, RZ, RZ, 0x2 ;  /* 0x00000002ff0c7424 */ /* 0x000fe400078e00ff */
[----:B------:R-:W-:-:S07]  /*fa40*/  IMAD.MOV.U32 R3, RZ, RZ, R14 ;  /* 0x000000ffff037224 */ /* 0x000fce00078e000e */
[----:B------:R-:W-:Y:S05]  /*fa50*/  WARPSYNC.COLLECTIVE R15, `(.L_x_504) ;  /* 0x000000000f087348 */ /* 0x000fea0003c00000 */
[----:B------:R0:W1:Y:S02]  /*fa60*/  SHFL.IDX P6, R14, R13, R12, R11 ;  /* 0x0000000c0d0e7389 */ /* 0x00006400000c000b */
[----:B01----:R-:W-:Y:S01]  /*fa70*/  ENDCOLLECTIVE ;  /* 0x000000000000791b */ /* 0x003fe20003800000 */
.L_x_504:
[----:B------:R-:W-:-:S05]  /*fa80*/  @!P0 LEA R3, P2, R9, R3, 0x1 ;  /* 0x0000000309038211 */ /* 0x000fca00078408ff */
[----:B------:R-:W-:-:S05]  /*fa90*/  @!P0 IMAD.X R2, RZ, RZ, R2, P2 ;  /* 0x000000ffff028224 */ /* 0x000fca00010e0602 */
[----:B------:R-:W-:Y:S02]  /*faa0*/  @!P0 LOP3.LUT R3, R3, R2, RZ, 0x3c, !PT ;  /* 0x0000000203038212 */ /* 0x000fe400078e3cff */
[----:B------:R-:W-:Y:S02]  /*fab0*/  MOV R13, R0 ;  /* 0x00000000000d7202 */ /* 0x000fe40000000f00 */
[----:B------:R-:W-:-:S04]  /*fac0*/  @!P0 LOP3.LUT R2, R3, R2, RZ, 0x3c, !PT ;  /* 0x0000000203028212 */ /* 0x000fc800078e3cff */
[----:B------:R-:W-:-:S05]  /*fad0*/  @!P0 LOP3.LUT R3, R3, R2, RZ, 0x3c, !PT ;  /* 0x0000000203038212 */ /* 0x000fca00078e3cff */
[----:B------:R-:W-:Y:S01]  /*fae0*/  @!PT LDS RZ, [RZ] ;  /* 0x00000000fffff984 */ /* 0x000fe20000000800 */
[----:B------:R-:W-:Y:S01]  /*faf0*/  @!PT LDS RZ, [RZ] ;  /* 0x00000000fffff984 */ /* 0x000fe20000000800 */
[----:B------:R-:W-:Y:S01]  /*fb00*/  @!PT LDS RZ, [RZ] ;  /* 0x00000000fffff984 */ /* 0x000fe20000000800 */
[----:B------:R0:W-:Y:S02]  /*fb10*/  @!P0 LDGSTS.E.BYPASS.LTC128B.128 [R8+0x20c00], desc[UR50][R2.64], !P1 ;  /* 0x20c0000002088fae */ /* 0x0001e4000c901d72 */
[----:B0-----:R-:W-:-:S05]  /*fb20*/  VIADD R2, R17, 0x20 ;  /* 0x0000002011027836 */ /* 0x001fca0000000000 */
[----:B------:R-:W-:Y:S01]  /*fb30*/  ISETP.GE.AND P0, PT, R2, R5, PT ;  /* 0x000000050200720c */ /* 0x000fe20003f06270 */
[----:B------:R-:W-:-:S12]  /*fb40*/  IMAD.MOV.U32 R2, RZ, RZ, R14 ;  /* 0x000000ffff027224 */ /* 0x000fd800078e000e */
[----:B------:R-:W-:Y:S05]  /*fb50*/  WARPSYNC.COLLECTIVE R15, `(.L_x_505) ;  /* 0x000000000f087348 */ /* 0x000fea0003c00000 */
[----:B------:R0:W1:Y:S02]  /*fb60*/  SHFL.IDX P6, R14, R13, R12, R11 ;  /* 0x0000000c0d0e7389 */ /* 0x00006400000c000b */
[----:B01----:R-:W-:Y:S01]  /*fb70*/  ENDCOLLECTIVE ;  /* 0x000000000000791b */ /* 0x003fe20003800000 */
.L_x_505:
[----:B------:R-:W-:Y:S02]  /*fb80*/  IMAD.MOV.U32 R13, RZ, RZ, R4 ;  /* 0x000000ffff0d7224 */ /* 0x000fe400078e0004 */
[----:B------:R-:W-:Y:S02]  /*fb90*/  IMAD.MOV.U32 R12, RZ, RZ, 0x3 ;  /* 0x00000003ff0c7424 */ /* 0x000fe400078e00ff */
[----:B------:R-:W-:-:S07]  /*fba0*/  IMAD.MOV.U32 R3, RZ, RZ, R14 ;  /* 0x000000ffff037224 */ /* 0x000fce00078e000e */
[----:B------:R-:W-:Y:S05]  /*fbb0*/  WARPSYNC.COLLECTIVE R15, `(.L_x_506) ;  /* 0x000000000f087348 */ /* 0x000fea0003c00000 */
[----:B------:R0:W1:Y:S02]  /*fbc0*/  SHFL.IDX P6, R14, R13, R12, R11 ;  /* 0x0000000c0d0e7389 */ /* 0x00006400000c000b */
[----:B01----:R-:W-:Y:S01]  /*fbd0*/  ENDCOLLECTIVE ;  /* 0x000000000000791b */ /* 0x003fe20003800000 */
.L_x_506:
[----:B------:R-:W-:-:S05]  /*fbe0*/  @!P0 LEA R3, P2, R9, R3, 0x1 ;  /* 0x0000000309038211 */ /* 0x000fca00078408ff */
[----:B------:R-:W-:-:S05]  /*fbf0*/  @!P0 IMAD.X R2, RZ, RZ, R2, P2 ;  /* 0x000000ffff028224 */ /* 0x000fca00010e0602 */
[----:B------:R-:W-:Y:S01]  /*fc00*/  @!P0 LOP3.LUT R3, R3, R2, RZ, 0x3c, !PT ;  /* 0x0000000203038212 */ /* 0x000fe200078e3cff */
[----:B------:R-:W-:-:S03]  /*fc10*/  IMAD.MOV.U32 R13, RZ, RZ, R0 ;  /* 0x000000ffff0d7224 */ /* 0x000fc600078e0000 */
[----:B------:R-:W-:-:S04]  /*fc20*/  @!P0 LOP3.LUT R2, R3, R2, RZ, 0x3c, !PT ;  /* 0x0000000203028212 */ /* 0x000fc800078e3cff */
[----:B------:R-:W-:Y:S01]  /*fc30*/  @!P0 LOP3.LUT R3, R3, R2, RZ, 0x3c, !PT ;  /* 0x0000000203038212 */ /* 0x000fe200078e3cff */
[----:B------:R-:W-:-:S07]  /*fc40*/  IMAD.MOV.U32 R4, RZ, RZ, R14 ;  /* 0x000000ffff047224 */ /* 0x000fce00078e000e */
[----:B------:R-:W-:Y:S05]  /*fc50*/  WARPSYNC.COLLECTIVE R15, `(.L_x_507) ;  /* 0x000000000f087348 */ /* 0x000fea0003c00000 */
[----:B------:R0:W1:Y:S02]  /*fc60*/  SHFL.IDX P6, R14, R13, R12, R11 ;  /* 0x0000000c0d0e7389 */ /* 0x00006400000c000b */
[----:B01----:R-:W-:Y:S01]  /*fc70*/  ENDCOLLECTIVE ;  /* 0x000000000000791b */ /* 0x003fe20003800000 */
.L_x_507:
[----:B------:R-:W-:Y:S01]  /*fc80*/  @!PT LDS RZ, [RZ] ;  /* 0x00000000fffff984 */ /* 0x000fe20000000800 */
[----:B------:R-:W-:Y:S01]  /*fc90*/  @!PT LDS RZ, [RZ] ;  /* 0x00000000fffff984 */ /* 0x000fe20000000800 */
[----:B------:R-:W-:Y:S01]  /*fca0*/  @!PT LDS RZ, [RZ] ;  /* 0x00000000fffff984 */ /* 0x000fe20000000800 */
[----:B------:R1:W-:Y:S01]  /*fcb0*/  @!P0 LDGSTS.E.BYPASS.LTC128B.128 [R8+0x21400], desc[UR50][R2.64], !P1 ;  /* 0x2140000002088fae */ /* 0x0003e2000c901d72 */
[----:B------:R-:W-:Y:S01]  /*fcc0*/  IMAD.MOV.U32 R0, RZ, RZ, R14 ;  /* 0x000000ffff007224 */ /* 0x000fe200078e000e */
[----:B------:R-:W-:Y:S06]  /*fcd0*/  BRA `(.L_x_508) ;  /* 0xffffffc400dc7947 */ /* 0x000fec000383ffff */
.L_x_433:
[----:B0-----:R0:W1:Y:S02]  /*fce0*/  SYNCS.PHASECHK.TRANS64.TRYWAIT P0, [R23+URZ+0x28c20], R0 ;  /* 0x028c2000170075a7 */ /* 0x001064000800017f */
[----:B-1----:R-:W-:Y:S05]  /*fcf0*/  @!P0 NANOSLEEP.SYNCS 0x989680 ;  /* 0x009896800000895d */ /* 0x002fea0003900000 */
[----:B------:R-:W1:Y:S02]  /*fd00*/  @!P0 SYNCS.PHASECHK.TRANS64 P0, [R23+URZ+0x28c20], R0 ;  /* 0x028c2000170085a7 */ /* 0x000e64000800007f */
[----:B-1----:R-:W-:Y:S05]  /*fd10*/  @!P0 BRA `(.L_x_433) ;  /* 0xfffffffc00f08947 */ /* 0x002fea000383ffff */
[----:B------:R-:W-:Y:S05]  /*fd20*/  BRA `(.L_x_509) ;  /* 0xffffffc800387947 */ /* 0x000fea000383ffff */
.L_x_436:
[----:B0-----:R0:W1:Y:S02]  /*fd30*/  SYNCS.PHASECHK.TRANS64.TRYWAIT P0, [R27+URZ+0x28c60], R0 ;  /* 0x028c60001b0075a7 */ /* 0x001064000800017f */
[----:B-1----:R-:W-:Y:S05]  /*fd40*/  @!P0 NANOSLEEP.SYNCS 0x989680 ;  /* 0x009896800000895d */ /* 0x002fea0003900000 */
[----:B------:R-:W1:Y:S02]  /*fd50*/  @!P0 SYNCS.PHASECHK.TRANS64 P0, [R27+URZ+0x28c60], R0 ;  /* 0x028c60001b0085a7 */ /* 0x000e64000800007f */
[----:B-1----:R-:W-:Y:S05]  /*fd60*/  @!P0 BRA `(.L_x_436) ;  /* 0xfffffffc00f08947 */ /* 0x002fea000383ffff */
[----:B------:R-:W-:Y:S05]  /*fd70*/  BRA `(.L_x_510) ;  /* 0xffffffc800487947 */ /* 0x000fea000383ffff */
.L_x_437:
[----:B------:R-:W-:Y:S01]  /*fd80*/  BSSY B0, `(.L_x_511) ;  /* 0x0000008000007945 */ /* 0x000fe20003800000 */
[----:B------:R-:W-:Y:S01]  /*fd90*/  IMAD.MOV.U32 R13, RZ, RZ, R6 ;  /* 0x000000ffff0d7224 */ /* 0x000fe200078e0006 */
[----:B------:R-:W-:Y:S01]  /*fda0*/  MOV R12, RZ ;  /* 0x000000ff000c7202 */ /* 0x000fe20000000f00 */
[----:B------:R-:W-:Y:S02]  /*fdb0*/  IMAD.MOV.U32 R11, RZ, RZ, 0x181f ;  /* 0x0000181fff0b7424 */ /* 0x000fe400078e00ff */
[----:B------:R-:W-:-:S07]  /*fdc0*/  IMAD.MOV.U32 R15, RZ, RZ, -0x1 ;  /* 0xffffffffff0f7424 */ /* 0x000fce00078e00ff */
[----:B------:R-:W-:Y:S05]  /*fdd0*/  WARPSYNC.COLLECTIVE R15, `(.L_x_512) ;  /* 0x000000000f087348 */ /* 0x000fea0003c00000 */
[----:B------:R0:W1:Y:S02]  /*fde0*/  SHFL.IDX P6, R14, R13, R12, R11 ;  /* 0x0000000c0d0e7389 */ /* 0x00006400000c000b */
[----:B01----:R-:W-:Y:S01]  /*fdf0*/  ENDCOLLECTIVE ;  /* 0x000000000000791b */ /* 0x003fe20003800000 */
.L_x_512:
[----:B------:R-:W-:Y:S05]  /*fe00*/  BSYNC B0 ;  /* 0x0000000000007941 */ /* 0x000fea0003800000 */
.L_x_511:
[----:B------:R0:W5:Y:S01]  /*fe10*/  LDL R8, [R1+0x4] ;  /* 0x0000040001087983 */ /* 0x0001620000100800 */
[----:B------:R-:W-:Y:S01]  /*fe20*/  IMAD.MOV.U32 R13, RZ, RZ, R4 ;  /* 0x000000ffff0d7224 */ /* 0x000fe200078e0004 */
[C---:B------:R-:W-:Y:S01]  /*fe30*/  LOP3.LUT P5, RZ, R30.reuse, 0x2, RZ, 0xc0, !PT ;  /* 0x000000021eff7812 */ /* 0x040fe200078ac0ff */
[----:B------:R-:W-:Y:S01]  /*fe40*/  IMAD.MOV.U32 R12, RZ, RZ, RZ ;  /* 0x000000ffff0c7224 */ /* 0x000fe200078e00ff */
[----:B------:R-:W1:Y:S01]  /*fe50*/  S2R R7, SR_TID.X ;  /* 0x0000000000077919 */ /* 0x000e620000002100 */
[----:B------:R-:W-:Y:S01]  /*fe60*/  IMAD.MOV.U32 R11, RZ, RZ, 0x181f ;  /* 0x0000181fff0b7424 */ /* 0x000fe200078e00ff */
[C---:B------:R-:W-:Y:S01]  /*fe70*/  LOP3.LUT P4, RZ, R30.reuse, 0x4, RZ, 0xc0, !PT ;  /* 0x000000041eff7812 */ /* 0x040fe2000788c0ff */
[----:B------:R-:W-:Y:S01]  /*fe80*/  IMAD.MOV.U32 R15, RZ, RZ, -0x1 ;  /* 0xffffffffff0f7424 */ /* 0x000fe200078e00ff */
[----:B------:R-:W-:Y:S01]  /*fe90*/  LOP3.LUT P3, RZ, R30, 0x8, RZ, 0xc0, !PT ;  /* 0x000000081eff7812 */ /* 0x000fe2000786c0ff */
[----:B------:R-:W-:Y:S01]  /*fea0*/  IMAD.MOV.U32 R3, RZ, RZ, R14 ;  /* 0x000000ffff037224 */ /* 0x000fe200078e000e */
[----:B------:R-:W-:Y:S01]  /*feb0*/  LOP3.LUT R22, R22, 0xfffffeff, RZ, 0xc0, !PT ;  /* 0xfffffeff16167812 */ /* 0x000fe200078ec0ff */
[----:B0-----:R-:W-:-:S10]  /*fec0*/  IMAD R5, R5, 0x2, R23 ;  /* 0x0000000205057824 */ /* 0x001fd400078e0217 */
[----:B-1---5:R-:W-:Y:S05]  /*fed0*/  WARPSYNC.COLLECTIVE R15, `(.L_x_513) ;  /* 0x000000000f087348 */ /* 0x022fea0003c00000 */
[----:B------:R0:W2:Y:S02]  /*fee0*/  SHFL.IDX P6, R14, R13, R12, R11 ;  /* 0x0000000c0d0e7389 */ /* 0x0000a400000c000b */
[----:B012--5:R-:W-:Y:S01]  /*fef0*/  ENDCOLLECTIVE ;  /* 0x000000000000791b */ /* 0x027fe20003800000 */
.L_x_513:
[----:B------:R-:W-:Y:S01]  /*ff00*/  LOP3.LUT P2, RZ, R30, 0x10, RZ, 0xc0, !PT ;  /* 0x000000101eff7812 */ /* 0x000fe2000784c0ff */
[----:B------:R-:W-:Y:S02]  /*ff10*/  IMAD.MOV.U32 R13, RZ, RZ, R6 ;  /* 0x000000ffff0d7224 */ /* 0x000fe400078e0006 */
[----:B------:R-:W-:Y:S02]  /*ff20*/  IMAD.MOV.U32 R12, RZ, RZ, 0x1 ;  /* 0x00000001ff0c7424 */ /* 0x000fe400078e00ff */
[----:B------:R-:W-:Y:S01]  /*ff30*/  IMAD.SHL.U32 R7, R7, 0x8, RZ ;  /* 0x0000000807077824 */ /* 0x000fe200078e00ff */
[----:B------:R-:W-:-:S04]  /*ff40*/  MOV R2, R14 ;  /* 0x0000000e00027202 */ /* 0x000fc80000000f00 */
[----:B------:R-:W-:-:S05]  /*ff50*/  LOP3.LUT R7, R7, 0x38, RZ, 0xc0, !PT ;  /* 0x0000003807077812 */ /* 0x000fca00078ec0ff */
[----:B------:R-:W-:Y:S01]  /*ff60*/  IMAD.SHL.U32 R0, R7, 0x2, RZ ;  /* 0x0000000207007824 */ /* 0x000fe200078e00ff */
[----:B------:R-:W-:-:S04]  /*ff70*/  LOP3.LUT R7, R30, 0x1, RZ, 0xc0, !PT ;  /* 0x000000011e077812 */ /* 0x000fc800078ec0ff */
[----:B------:R-:W-:Y:S02]  /*ff80*/  IADD3 R2, P0, R2, R0, RZ ;  /* 0x0000000002027210 */ /* 0x000fe40007f1e0ff */
[----:B------:R-:W-:-:S03]  /*ff90*/  ISETP.NE.U32.AND P1, PT, R7, 0x1, PT ;  /* 0x000000010700780c */ /* 0x000fc60003f25070 */
[----:B------:R-:W-:Y:S01]  /*ffa0*/  IMAD.X R3, RZ, RZ, R3, P0 ;  /* 0x000000ffff037224 */ /* 0x000fe200000e0603 */
[----:B------:R-:W-:-:S09]  /*ffb0*/  ISETP.LT.OR P0, PT, R29, 0x1, P1 ;  /* 0x000000011d00780c */ /* 0x000fd20000f01670 */
[----:B------:R-:W-:Y:S02]  /*ffc0*/  @P1 LOP3.LUT R22, R22, 0x100, RZ, 0xfc, !PT ;  /* 0x0000010016161812 */ /* 0x000fe400078efcff */
[----:B------:R-:W-:Y:S02]  /*ffd0*/  LOP3.LUT P1, RZ, R30, 0x20, RZ, 0xc0, !PT ;  /* 0x000000201eff7812 */ /* 0x000fe4000782c0ff */
[----:B------:R-:W-:Y:S01]  /*ffe0*/  @!PT LDS RZ, [RZ] ;  /* 0x00000000fffff984 */ /* 0x000fe20000000800 */
[----:B------:R-:W-:Y:S01]  /*fff0*/  @!PT LDS RZ, [RZ] ;  /* 0x00000000fffff984 */ /* 0x000fe20000000800 */
[----:B------:R-:W-:Y:S01]  /*10000*/  @!PT LDS RZ, [RZ] ;  /* 0x00000000fffff984 */ /* 0x000fe20000000800 */
[----:B------:R0:W-:Y:S01]  /*10010*/  LDGSTS.E.BYPASS.LTC128B.128 [R5+0x400], desc[UR50][R2.64], !P0 ;  /* 0x0040000002057fae */ /* 0x0001e2000c101d72 */
[C---:B------:R-:W-:Y:S02]  /*10020*/  ISETP.LT.OR P0, PT, R29.reuse, 0x1, !P5 ;  /* 0x000000011d00780c */ /* 0x040fe40006f01670 */
[----:B------:R-:W-:Y:S02]  /*10030*/  ISETP.LT.OR P6, PT, R29, 0x1, !P1 ;  /* 0x000000011d00780c */ /* 0x000fe40004fc1670 */
[----:B------:R-:W-:-:S09]  /*10040*/  LOP3.LUT R22, R22, 0xfffffdff, RZ, 0xc0, !PT ;  /* 0xfffffdff16167812 */ /* 0x000fd200078ec0ff */
[----:B------:R0:W-:Y:S01]  /*10050*/  LDGSTS.E.BYPASS.LTC128B.128 [R5+0x2400], desc[UR50][R2.64+0x80], !P0 ;  /* 0x0240008002057fae */ /* 0x0001e2000c101d72 */
[----:B------:R-:W-:-:S13]  /*10060*/  ISETP.LT.OR P0, PT, R29, 0x1, !P4 ;  /* 0x000000011d00780c */ /* 0x000fda0006701670 */
[----:B------:R0:W-:Y:S01]  /*10070*/  LDGSTS.E.BYPASS.LTC128B.128 [R5+0x4400], desc[UR50][R2.64+0x100], !P0 ;  /* 0x0440010002057fae */ /* 0x0001e2000c101d72 */
[----:B------:R-:W-:-:S13]  /*10080*/  ISETP.LT.OR P0, PT, R29, 0x1, !P3 ;  /* 0x000000011d00780c */ /* 0x000fda0005f01670 */
[----:B------:R0:W-:Y:S01]  /*10090*/  LDGSTS.E.BYPASS.LTC128B.128 [R5+0x6400], desc[UR50][R2.64+0x180], !P0 ;  /* 0x0640018002057fae */ /* 0x0001e2000c101d72 */
[----:B------:R-:W-:-:S13]  /*100a0*/  ISETP.LT.OR P0, PT, R29, 0x1, !P2 ;  /* 0x000000011d00780c */ /* 0x000fda0005701670 */
[----:B------:R0:W-:Y:S01]  /*100b0*/  LDGSTS.E.BYPASS.LTC128B.128 [R5+0x8400], desc[UR50][R2.64+0x200], !P0 ;  /* 0x0840020002057fae */ /* 0x0001e2000c101d72 */
[----:B------:R-:W-:-:S03]  /*100c0*/  LOP3.LUT P0, RZ, R30, 0x40, RZ, 0xc0, !PT ;  /* 0x000000401eff7812 */ /* 0x000fc6000780c0ff */
[----:B------:R0:W-:Y:S01]  /*100d0*/  LDGSTS.E.BYPASS.LTC128B.128 [R5+0xa400], desc[UR50][R2.64+0x280], !P6 ;  /* 0x0a40028002057fae */ /* 0x0001e2000f101d72 */
[----:B------:R-:W-:-:S13]  /*100e0*/  ISETP.LT.OR P6, PT, R29, 0x1, !P0 ;  /* 0x000000011d00780c */ /* 0x000fda00047c1670 */
[----:B------:R0:W-:Y:S01]  /*100f0*/  LDGSTS.E.BYPASS.LTC128B.128 [R5+0xc400], desc[UR50][R2.64+0x300], !P6 ;  /* 0x0c40030002057fae */ /* 0x0001e2000f101d72 */
[----:B------:R-:W-:-:S04]  /*10100*/  PRMT R7, R8, 0x8880, RZ ;  /* 0x0000888008077816 */ /* 0x000fc800000000ff */
[----:B------:R-:W-:-:S13]  /*10110*/  ISETP.GT.AND P6, PT, R7, -0x1, PT ;  /* 0xffffffff0700780c */ /* 0x000fda0003fc4270 */
[----:B------:R-:W-:Y:S02]  /*10120*/  @P6 LOP3.LUT R22, R22, 0x200, RZ, 0xfc, !PT ;  /* 0x0000020016166812 */ /* 0x000fe400078efcff */
[----:B------:R-:W-:-:S13]  /*10130*/  ISETP.LT.OR P6, PT, R29, 0x1, P6 ;  /* 0x000000011d00780c */ /* 0x000fda00037c1670 */
[----:B------:R0:W-:Y:S02]  /*10140*/  LDGSTS.E.BYPASS.LTC128B.128 [R5+0xe400], desc[UR50][R2.64+0x380], !P6 ;  /* 0x0e40038002057fae */ /* 0x0001e4000f101d72 */
[----:B0-----:R-:W-:Y:S05]  /*10150*/  WARPSYNC.COLLECTIVE R15, `(.L_x_514) ;  /* 0x000000000f087348 */ /* 0x001fea0003c00000 */
[----:B------:R1:W2:Y:S02]  /*10160*/  SHFL.IDX P6, R14, R13, R12, R11 ;  /* 0x0000000c0d0e7389 */ /* 0x0002a400000c000b */
[----:B012---:R-:W-:Y:S01]  /*10170*/  ENDCOLLECTIVE ;  /* 0x000000000000791b */ /* 0x007fe20003800000 */
.L_x_514:
[----:B------:R-:W-:Y:S02]  /*10180*/  IMAD.MOV.U32 R13, RZ, RZ, R4 ;  /* 0x000000ffff0d7224 */ /* 0x000fe400078e0004 */
[----:B------:R-:W-:-:S07]  /*10190*/  IMAD.MOV.U32 R3, RZ, RZ, R14 ;  /* 0x000000ffff037224 */ /* 0x000fce00078e000e */
[----:B------:R-:W-:Y:S05]  /*101a0*/  WARPSYNC.COLLECTIVE R15, `(.L_x_515) ;  /* 0x000000000f087348 */ /* 0x000fea0003c00000 */
[----:B------:R0:W1:Y:S02]  /*101b0*/  SHFL.IDX P6, R14, R13, R12, R11 ;  /* 0x0000000c0d0e7389 */ /* 0x00006400000c000b */
[----:B01----:R-:W-:Y:S01]  /*101c0*/  ENDCOLLECTIVE ;  /* 0x000000000000791b */ /* 0x003fe20003800000 */
.L_x_515:
[----:B------:R-:W-:Y:S02]  /*101d0*/  IMAD.MOV.U32 R13, RZ, RZ, R6 ;  /* 0x000000ffff0d7224 */ /* 0x000fe400078e0006 */
[----:B------:R-:W-:Y:S02]  /*101e0*/  IMAD.MOV.U32 R12, RZ, RZ, 0x2 ;  /* 0x00000002ff0c7424 */ /* 0x000fe400078e00ff */
[----:B------:R-:W-:-:S05]  /*101f0*/  IMAD.MOV.U32 R2, RZ, RZ, R14 ;  /* 0x000000ffff027224 */ /* 0x000fca00078e000e */
[----:B------:R-:W-:-:S04]  /*10200*/  IADD3 R2, P6, R2, R0, RZ ;  /* 0x0000000002027210 */ /* 0x000fc80007fde0ff */
[----:B------:R-:W-:Y:S02]  /*10210*/  IADD3.X R3, RZ, R3, RZ, P6, !PT ;  /* 0x00000003ff037210 */ /* 0x000fe400037fe4ff */
[----:B------:R-:W-:-:S04]  /*10220*/  LOP3.LUT P6, RZ, R22, 0x100, RZ, 0xc0, !PT ;  /* 0x0000010016ff7812 */ /* 0x000fc800078cc0ff */
[----:B------:R-:W-:-:S13]  /*10230*/  ISETP.LT.OR P6, PT, R29, 0x11, P6 ;  /* 0x000000111d00780c */ /* 0x000fda00037c1670 */
[----:B------:R-:W-:Y:S01]  /*10240*/  @!PT LDS RZ, [RZ] ;  /* 0x00000000fffff984 */ /* 0x000fe20000000800 */
[----:B------:R-:W-:Y:S01]  /*10250*/  @!PT LDS RZ, [RZ] ;  /* 0x00000000fffff984 */ /* 0x000fe20000000800 */
[----:B------:R-:W-:Y:S01]  /*10260*/  @!PT LDS RZ, [RZ] ;  /* 0x00000000fffff984 */ /* 0x000fe20000000800 */
[----:B------:R0:W-:Y:S01]  /*10270*/  LDGSTS.E.BYPASS.LTC128B.128 [R5+0xc00], desc[UR50][R2.64], !P6 ;  /* 0x00c0000002057fae */ /* 0x0001e2000f101d72 */
[----:B------:R-:W-:-:S13]  /*10280*/  ISETP.LT.OR P6, PT, R29, 0x11, !P5 ;  /* 0x000000111d00780c */ /* 0x000fda0006fc1670 */
        /* <DEDUP_REMOVED lines=11> */
[----:B------:R-:W-:-:S04]  /*10340*/  LOP3.LUT P6, RZ, R22, 0x200, RZ, 0xc0, !PT ;  /* 0x0000020016ff7812 */ /* 0x000fc800078cc0ff */
[----:B------:R-:W-:-:S13]  /*10350*/  ISETP.LT.OR P6, PT, R29, 0x11, P6 ;  /* 0x000000111d00780c */ /* 0x000fda00037c1670 */
[----:B------:R0:W-:Y:S02]  /*10360*/  LDGSTS.E.BYPASS.LTC128B.128 [R5+0xec00], desc[UR50][R2.64+0x380], !P6 ;  /* 0x0ec0038002057fae */ /* 0x0001e4000f101d72 */
[----:B0-----:R-:W-:Y:S05]  /*10370*/  WARPSYNC.COLLECTIVE R15, `(.L_x_516) ;  /* 0x000000000f087348 */ /* 0x001fea0003c00000 */
[----:B------:R1:W2:Y:S02]  /*10380*/  SHFL.IDX P6, R14, R13, R12, R11 ;  /* 0x0000000c0d0e7389 */ /* 0x0002a400000c000b */
[----:B012---:R-:W-:Y:S01]  /*10390*/  ENDCOLLECTIVE ;  /* 0x000000000000791b */ /* 0x007fe20003800000 */
.L_x_516:
[----:B------:R-:W-:Y:S02]  /*103a0*/  IMAD.MOV.U32 R13, RZ, RZ, R4 ;  /* 0x000000ffff0d7224 */ /* 0x000fe400078e0004 */
[----:B------:R-:W-:-:S07]  /*103b0*/  IMAD.MOV.U32 R7, RZ, RZ, R14 ;  /* 0x000000ffff077224 */ /* 0x000fce00078e000e */
[----:B------:R-:W-:Y:S05]  /*103c0*/  WARPSYNC.COLLECTIVE R15, `(.L_x_517) ;  /* 0x000000000f087348 */ /* 0x000fea0003c00000 */
[----:B------:R0:W1:Y:S02]  /*103d0*/  SHFL.IDX P6, R14, R13, R12, R11 ;  /* 0x0000000c0d0e7389 */ /* 0x00006400000c000b */
[----:B01----:R-:W-:Y:S01]  /*103e0*/  ENDCOLLECTIVE ;  /* 0x000000000000791b */ /* 0x003fe20003800000 */
.L_x_517:
[----:B------:R-:W-:Y:S02]  /*103f0*/  IMAD.MOV.U32 R13, RZ, RZ, R6 ;  /* 0x000000ffff0d7224 */ /* 0x000fe400078e0006 */
[----:B------:R-:W-:Y:S02]  /*10400*/  IMAD.MOV.U32 R12, RZ, RZ, 0x3 ;  /* 0x00000003ff0c7424 */ /* 0x000fe400078e00ff */
[----:B------:R-:W-:-:S05]  /*10410*/  IMAD.MOV.U32 R2, RZ, RZ, R14 ;  /* 0x000000ffff027224 */ /* 0x000fca00078e000e */
[----:B------:R-:W-:-:S05]  /*10420*/  IADD3 R2, P6, R2, R0, RZ ;  /* 0x0000000002027210 */ /* 0x000fca0007fde0ff */
[----:B------:R-:W-:Y:S01]  /*10430*/  IMAD.X R3, RZ, RZ, R7, P6 ;  /* 0x000000ffff037224 */ /* 0x000fe200030e0607 */
        /* <DEDUP_REMOVED lines=24> */
.L_x_518:
[----:B------:R-:W-:Y:S01]  /*105c0*/  IMAD.MOV.U32 R13, RZ, RZ, R4 ;  /* 0x000000ffff0d7224 */ /* 0x000fe200078e0004 */
[----:B------:R-:W-:-:S07]  /*105d0*/  MOV R6, R14 ;  /* 0x0000000e00067202 */ /* 0x000fce0000000f00 */
[----:B------:R-:W-:Y:S05]  /*105e0*/  WARPSYNC.COLLECTIVE R15, `(.L_x_519) ;  /* 0x000000000f087348 */ /* 0x000fea0003c00000 */
[----:B------:R0:W1:Y:S02]  /*105f0*/  SHFL.IDX P6, R14, R13, R12, R11 ;  /* 0x0000000c0d0e7389 */ /* 0x00006400000c000b */
[----:B01----:R-:W-:Y:S01]  /*10600*/  ENDCOLLECTIVE ;  /* 0x000000000000791b */ /* 0x003fe20003800000 */
.L_x_519:
[----:B------:R-:W-:Y:S01]  /*10610*/  IMAD.MOV.U32 R2, RZ, RZ, R14 ;  /* 0x000000ffff027224 */ /* 0x000fe200078e000e */
[----:B------:R-:W-:Y:S06]  /*10620*/  BRA `(.L_x_520) ;  /* 0xffffffc400dc7947 */ /* 0x000fec000383ffff */
.L_x_444:
[----:B0-----:R0:W1:Y:S02]  /*10630*/  SYNCS.PHASECHK.TRANS64.TRYWAIT P0, [R6+URZ+0x28c40], R17 ;  /* 0x028c4011060075a7 */ /* 0x001064000800017f */
[----:B-1----:R-:W-:Y:S05]  /*10640*/  @!P0 NANOSLEEP.SYNCS 0x989680 ;  /* 0x009896800000895d */ /* 0x002fea0003900000 */
[----:B------:R-:W1:Y:S02]  /*10650*/  @!P0 SYNCS.PHASECHK.TRANS64 P0, [R6+URZ+0x28c40], R17 ;  /* 0x028c4011060085a7 */ /* 0x000e64000800007f */
[----:B-1----:R-:W-:Y:S05]  /*10660*/  @!P0 BRA `(.L_x_444) ;  /* 0xfffffffc00f08947 */ /* 0x002fea000383ffff */
[----:B------:R-:W-:Y:S05]  /*10670*/  BRA `(.L_x_521) ;  /* 0xffffffcc00687947 */ /* 0x000fea000383ffff */
.L_x_445:
[----:B------:R-:W-:Y:S01]  /*10680*/  BSSY B1, `(.L_x_522) ;  /* 0x0000008000017945 */ /* 0x000fe20003800000 */
[----:B------:R-:W-:Y:S02]  /*10690*/  IMAD.MOV.U32 R13, RZ, RZ, R27 ;  /* 0x000000ffff0d7224 */ /* 0x000fe400078e001b */
[----:B------:R-:W-:Y:S02]  /*106a0*/  IMAD.MOV.U32 R12, RZ, RZ, RZ ;  /* 0x000000ffff0c7224 */ /* 0x000fe400078e00ff */
[----:B------:R-:W-:Y:S02]  /*106b0*/  IMAD.MOV.U32 R11, RZ, RZ, 0x181f ;  /* 0x0000181fff0b7424 */ /* 0x000fe400078e00ff */
[----:B------:R-:W-:-:S07]  /*106c0*/  IMAD.MOV.U32 R15, RZ, RZ, -0x1 ;  /* 0xffffffffff0f7424 */ /* 0x000fce00078e00ff */
[----:B0-----:R-:W-:Y:S05]  /*106d0*/  WARPSYNC.COLLECTIVE R15, `(.L_x_523) ;  /* 0x000000000f087348 */ /* 0x001fea0003c00000 */
[----:B------:R1:W2:Y:S02]  /*106e0*/  SHFL.IDX P6, R14, R13, R12, R11 ;  /* 0x0000000c0d0e7389 */ /* 0x0002a400000c000b */
[----:B012---:R-:W-:Y:S01]  /*106f0*/  ENDCOLLECTIVE ;  /* 0x000000000000791b */ /* 0x007fe20003800000 */
.L_x_523:
[----:B------:R-:W-:Y:S05]  /*10700*/  BSYNC B1 ;  /* 0x0000000000017941 */ /* 0x000fea0003800000 */
.L_x_522:
[----:B------:R-:W-:Y:S01]  /*10710*/  IMAD.MOV.U32 R13, RZ, RZ, R20 ;  /* 0x000000ffff0d7224 */ /* 0x000fe200078e0014 */
[----:B------:R-:W-:Y:S01]  /*10720*/  MOV R12, RZ ;  /* 0x000000ff000c7202 */ /* 0x000fe20000000f00 */
[----:B------:R-:W-:Y:S02]  /*10730*/  IMAD.MOV.U32 R11, RZ, RZ, 0x181f ;  /* 0x0000181fff0b7424 */ /* 0x000fe400078e00ff */
[----:B------:R-:W-:Y:S02]  /*10740*/  IMAD.MOV.U32 R15, RZ, RZ, -0x1 ;  /* 0xffffffffff0f7424 */ /* 0x000fe400078e00ff */
[----:B------:R-:W-:Y:S02]  /*10750*/  IMAD.MOV.U32 R3, RZ, RZ, R14 ;  /* 0x000000ffff037224 */ /* 0x000fe400078e000e */
[----:B------:R-:W-:-:S07]  /*10760*/  IMAD R21, R8, 0x2, R23 ;  /* 0x0000000208157824 */ /* 0x000fce00078e0217 */
[----:B------:R-:W-:Y:S05]  /*10770*/  WARPSYNC.COLLECTIVE R15, `(.L_x_524) ;  /* 0x000000000f087348 */ /* 0x000fea0003c00000 */
[----:B------:R0:W1:Y:S02]  /*10780*/  SHFL.IDX P6, R14, R13, R12, R11 ;  /* 0x0000000c0d0e7389 */ /* 0x00006400000c000b */
[----:B01----:R-:W-:Y:S01]  /*10790*/  ENDCOLLECTIVE ;  /* 0x000000000000791b */ /* 0x003fe20003800000 */
.L_x_524:
[----:B------:R-:W-:Y:S02]  /*107a0*/  IMAD.MOV.U32 R13, RZ, RZ, R27 ;  /* 0x000000ffff0d7224 */ /* 0x000fe400078e001b */
[----:B------:R-:W-:Y:S02]  /*107b0*/  IMAD.MOV.U32 R12, RZ, RZ, 0x1 ;  /* 0x00000001ff0c7424 */ /* 0x000fe400078e00ff */
[----:B------:R-:W-:-:S07]  /*107c0*/  IMAD.MOV.U32 R2, RZ, RZ, R14 ;  /* 0x000000ffff027224 */ /* 0x000fce00078e000e */
[----:B------:R-:W-:Y:S05]  /*107d0*/  WARPSYNC.COLLECTIVE R15, `(.L_x_525) ;  /* 0x000000000f087348 */ /* 0x000fea0003c00000 */
[----:B------:R0:W1:Y:S02]  /*107e0*/  SHFL.IDX P6, R14, R13, R12, R11 ;  /* 0x0000000c0d0e7389 */ /* 0x00006400000c000b */
[----:B01----:R-:W-:Y:S01]  /*107f0*/  ENDCOLLECTIVE ;  /* 0x000000000000791b */ /* 0x003fe20003800000 */
.L_x_525:
[----:B------:R-:W-:-:S05]  /*10800*/  IADD3 R2, P0, R2, R0, RZ ;  /* 0x0000000002027210 */ /* 0x000fca0007f1e0ff */
[----:B------:R-:W-:-:S05]  /*10810*/  IMAD.X R3, RZ, RZ, R3, P0 ;  /* 0x000000ffff037224 */ /* 0x000fca00000e0603 */
[----:B------:R-:W-:Y:S01]  /*10820*/  @!PT LDS RZ, [RZ] ;  /* 0x00000000fffff984 */ /* 0x000fe20000000800 */
[----:B------:R-:W-:Y:S01]  /*10830*/  @!PT LDS RZ, [RZ] ;  /* 0x00000000fffff984 */ /* 0x000fe20000000800 */
[----:B------:R-:W-:Y:S01]  /*10840*/  @!PT LDS RZ, [RZ] ;  /* 0x00000000fffff984 */ /* 0x000fe20000000800 */
[----:B------:R0:W-:Y:S01]  /*10850*/  LDGSTS.E.BYPASS.LTC128B.128 [R21+0x22400], desc[UR50][R2.64], !P1 ;  /* 0x2240000002157fae */ /* 0x0001e2000c901d72 */
[----:B------:R-:W-:Y:S01]  /*10860*/  MOV R13, R20 ;  /* 0x00000014000d7202 */ /* 0x000fe20000000f00 */
[----:B0-----:R-:W-:-:S07]  /*10870*/  IMAD.MOV.U32 R3, RZ, RZ, R14 ;  /* 0x000000ffff037224 */ /* 0x001fce00078e000e */
[----:B------:R-:W-:Y:S05]  /*10880*/  WARPSYNC.COLLECTIVE R15, `(.L_x_526) ;  /* 0x000000000f087348 */ /* 0x000fea0003c00000 */
[----:B------:R0:W1:Y:S02]  /*10890*/  SHFL.IDX P6, R14, R13, R12, R11 ;  /* 0x0000000c0d0e7389 */ /* 0x00006400000c000b */
[----:B01----:R-:W-:Y:S01]  /*108a0*/  ENDCOLLECTIVE ;  /* 0x000000000000791b */ /* 0x003fe20003800000 */
.L_x_526:
[----:B------:R-:W-:Y:S02]  /*108b0*/  IMAD.MOV.U32 R13, RZ, RZ, R27 ;  /* 0x000000ffff0d7224 */ /* 0x000fe400078e001b */
[----:B------:R-:W-:Y:S02]  /*108c0*/  IMAD.MOV.U32 R12, RZ, RZ, 0x2 ;  /* 0x00000002ff0c7424 */ /* 0x000fe400078e00ff */
[----:B------:R-:W-:-:S07]  /*108d0*/  IMAD.MOV.U32 R2, RZ, RZ, R14 ;  /* 0x000000ffff027224 */ /* 0x000fce00078e000e */
[----:B------:R-:W-:Y:S05]  /*108e0*/  WARPSYNC.COLLECTIVE R15, `(.L_x_527) ;  /* 0x000000000f087348 */ /* 0x000fea0003c00000 */
[----:B------:R0:W1:Y:S02]  /*108f0*/  SHFL.IDX P6, R14, R13, R12, R11 ;  /* 0x0000000c0d0e7389 */ /* 0x00006400000c000b */
[----:B01----:R-:W-:Y:S01]  /*10900*/  ENDCOLLECTIVE ;  /* 0x000000000000791b */ /* 0x003fe20003800000 */
.L_x_527:
        /* <DEDUP_REMOVED lines=11> */
.L_x_528:
[----:B------:R-:W-:Y:S01]  /*109c0*/  MOV R13, R27 ;  /* 0x0000001b000d7202 */ /* 0x000fe20000000f00 */
[----:B------:R-:W-:Y:S02]  /*109d0*/  IMAD.MOV.U32 R12, RZ, RZ, 0x3 ;  /* 0x00000003ff0c7424 */ /* 0x000fe400078e00ff */
[----:B------:R-:W-:-:S07]  /*109e0*/  IMAD.MOV.U32 R2, RZ, RZ, R14 ;  /* 0x000000ffff027224 */ /* 0x000fce00078e000e */
[----:B------:R-:W-:Y:S05]  /*109f0*/  WARPSYNC.COLLECTIVE R15, `(.L_x_529) ;  /* 0x000000000f087348 */ /* 0x000fea0003c00000 */
[----:B------:R0:W1:Y:S02]  /*10a00*/  SHFL.IDX P6, R14, R13, R12, R11 ;  /* 0x0000000c0d0e7389 */ /* 0x00006400000c000b */
[----:B01----:R-:W-:Y:S01]  /*10a10*/  ENDCOLLECTIVE ;  /* 0x000000000000791b */ /* 0x003fe20003800000 */
.L_x_529:
        /* <DEDUP_REMOVED lines=11> */
.L_x_530:
[----:B------:R-:W-:Y:S01]  /*10ad0*/  IMAD.MOV.U32 R2, RZ, RZ, R14 ;  /* 0x000000ffff027224 */ /* 0x000fe200078e000e */
[----:B------:R-:W-:Y:S06]  /*10ae0*/  BRA `(.L_x_531) ;  /* 0xffffffc800f87947 */ /* 0x000fec000383ffff */
.L_x_450:
[----:B---3--:R3:W4:Y:S02]  /*10af0*/  SYNCS.PHASECHK.TRANS64.TRYWAIT P0, [R6+URZ+0x28c60], R17 ;  /* 0x028c6011060075a7 */ /* 0x008724000800017f */
[----:B----4-:R-:W-:Y:S05]  /*10b00*/  @!P0 NANOSLEEP.SYNCS 0x989680 ;  /* 0x009896800000895d */ /* 0x010fea0003900000 */
[----:B------:R-:W4:Y:S02]  /*10b10*/  @!P0 SYNCS.PHASECHK.TRANS64 P0, [R6+URZ+0x28c60], R17 ;  /* 0x028c6011060085a7 */ /* 0x000f24000800007f */
[----:B----4-:R-:W-:Y:S05]  /*10b20*/  @!P0 BRA `(.L_x_450) ;  /* 0xfffffffc00f08947 */ /* 0x010fea000383ffff */
[----:B------:R-:W-:Y:S05]  /*10b30*/  BRA `(.L_x_532) ;  /* 0xffffffcc00487947 */ /* 0x000fea000383ffff */
.L_x_451:
[----:B------:R-:W-:Y:S01]  /*10b40*/  BSSY B1, `(.L_x_533) ;  /* 0x0000008000017945 */ /* 0x000fe20003800000 */
[----:B------:R-:W-:Y:S02]  /*10b50*/  IMAD.MOV.U32 R13, RZ, RZ, R10 ;  /* 0x000000ffff0d7224 */ /* 0x000fe400078e000a */
[----:B------:R-:W-:Y:S02]  /*10b60*/  IMAD.MOV.U32 R12, RZ, RZ, RZ ;  /* 0x000000ffff0c7224 */ /* 0x000fe400078e00ff */
[----:B------:R-:W-:Y:S02]  /*10b70*/  IMAD.MOV.U32 R11, RZ, RZ, 0x181f ;  /* 0x0000181fff0b7424 */ /* 0x000fe400078e00ff */
[----:B------:R-:W-:-:S07]  /*10b80*/  IMAD.MOV.U32 R15, RZ, RZ, -0x1 ;  /* 0xffffffffff0f7424 */ /* 0x000fce00078e00ff */
[----:B-12---:R-:W-:Y:S05]  /*10b90*/  WARPSYNC.COLLECTIVE R15, `(.L_x_534) ;  /* 0x000000000f087348 */ /* 0x006fea0003c00000 */
[----:B------:R0:W3:Y:S02]  /*10ba0*/  SHFL.IDX P6, R14, R13, R12, R11 ;  /* 0x0000000c0d0e7389 */ /* 0x0000e400000c000b */
[----:B0123--:R-:W-:Y:S01]  /*10bb0*/  ENDCOLLECTIVE ;  /* 0x000000000000791b */ /* 0x00ffe20003800000 */
.L_x_534:
[----:B------:R-:W-:Y:S05]  /*10bc0*/  BSYNC B1 ;  /* 0x0000000000017941 */ /* 0x000fea0003800000 */
.L_x_533:
[----:B------:R-:W-:Y:S01]  /*10bd0*/  IMAD.MOV.U32 R13, RZ, RZ, R9 ;  /* 0x000000ffff0d7224 */ /* 0x000fe200078e0009 */
[----:B------:R-:W-:Y:S01]  /*10be0*/  MOV R3, R14 ;  /* 0x0000000e00037202 */ /* 0x000fe20000000f00 */
[----:B------:R-:W-:Y:S01]  /*10bf0*/  IMAD.MOV.U32 R12, RZ, RZ, RZ ;  /* 0x000000ffff0c7224 */ /* 0x000fe200078e00ff */
[C---:B------:R-:W-:Y:S01]  /*10c00*/  LOP3.LUT P2, RZ, R22.reuse, 0x40, RZ, 0xc0, !PT ;  /* 0x0000004016ff7812 */ /* 0x040fe2000784c0ff */
[----:B------:R-:W-:Y:S01]  /*10c10*/  IMAD.MOV.U32 R11, RZ, RZ, 0x181f ;  /* 0x0000181fff0b7424 */ /* 0x000fe200078e00ff */
[C---:B------:R-:W-:Y:S01]  /*10c20*/  LOP3.LUT P1, RZ, R22.reuse, 0x20, RZ, 0xc0, !PT ;  /* 0x0000002016ff7812 */ /* 0x040fe2000782c0ff */
[----:B------:R-:W-:Y:S01]  /*10c30*/  IMAD.MOV.U32 R15, RZ, RZ, -0x1 ;  /* 0xffffffffff0f7424 */ /* 0x000fe200078e00ff */
[----:B------:R-:W-:Y:S01]  /*10c40*/  LOP3.LUT R22, R22, 0xffffbfff, RZ, 0xc0, !PT ;  /* 0xffffbfff16167812 */ /* 0x000fe200078ec0ff */
[----:B------:R-:W-:-:S10]  /*10c50*/  IMAD R17, R17, 0x2, R23 ;  /* 0x0000000211117824 */ /* 0x000fd400078e0217 */
[----:B------:R-:W-:Y:S05]  /*10c60*/  WARPSYNC.COLLECTIVE R15, `(.L_x_535) ;  /* 0x000000000f087348 */ /* 0x000fea0003c00000 */
[----:B------:R0:W1:Y:S02]  /*10c70*/  SHFL.IDX P6, R14, R13, R12, R11 ;  /* 0x0000000c0d0e7389 */ /* 0x00006400000c000b */
[----:B01----:R-:W-:Y:S01]  /*10c80*/  ENDCOLLECTIVE ;  /* 0x000000000000791b */ /* 0x003fe20003800000 */
.L_x_535:
[----:B------:R-:W-:-:S04]  /*10c90*/  @P3 LOP3.LUT R22, R22, 0x4000, RZ, 0xfc, !PT ;  /* 0x0000400016163812 */ /* 0x000fc800078efcff */
[C---:B------:R-:W-:Y:S01]  /*10ca0*/  LOP3.LUT P3, RZ, R22.reuse, 0x10, RZ, 0xc0, !PT ;  /* 0x0000001016ff7812 */ /* 0x040fe2000786c0ff */
[----:B------:R-:W-:Y:S01]  /*10cb0*/  IMAD.MOV.U32 R13, RZ, RZ, R10 ;  /* 0x000000ffff0d7224 */ /* 0x000fe200078e000a */
[----:B------:R-:W-:Y:S01]  /*10cc0*/  MOV R12, 0x1 ;  /* 0x00000001000c7802 */ /* 0x000fe20000000f00 */
[----:B------:R-:W-:Y:S01]  /*10cd0*/  IMAD.MOV.U32 R2, RZ, RZ, R14 ;  /* 0x000000ffff027224 */ /* 0x000fe200078e000e */
[C---:B------:R-:W-:Y:S02]  /*10ce0*/  LOP3.LUT P6, RZ, R22.reuse, 0x80, RZ, 0xc0, !PT ;  /* 0x0000008016ff7812 */ /* 0x040fe400078cc0ff */
[----:B------:R-:W-:Y:S02]  /*10cf0*/  LOP3.LUT R22, R22, 0xfffeffff, RZ, 0xc0, !PT ;  /* 0xfffeffff16167812 */ /* 0x000fe400078ec0ff */
[----:B------:R-:W-:-:S05]  /*10d00*/  IADD3 R2, P0, R2, R0, RZ ;  /* 0x0000000002027210 */ /* 0x000fca0007f1e0ff */
[----:B------:R-:W-:Y:S01]  /*10d10*/  @P3 LOP3.LUT R22, R22, 0x10000, RZ, 0xfc, !PT ;  /* 0x0001000016163812 */ /* 0x000fe200078efcff */
[----:B------:R-:W-:Y:S01]  /*10d20*/  IMAD.X R3, RZ, RZ, R3, P0 ;  /* 0x000000ffff037224 */ /* 0x000fe200000e0603 */
[----:B------:R-:W-:-:S04]  /*10d30*/  ISETP.NE.U32.AND P0, PT, R30, RZ, PT ;  /* 0x000000ff1e00720c */ /* 0x000fc80003f05070 */
[----:B------:R-:W-:Y:S01]  /*10d40*/  @!PT LDS RZ, [RZ] ;  /* 0x00000000fffff984 */ /* 0x000fe20000000800 */
[----:B------:R-:W-:Y:S01]  /*10d50*/  @!PT LDS RZ, [RZ] ;  /* 0x00000000fffff984 */ /* 0x000fe20000000800 */
[----:B------:R-:W-:Y:S01]  /*10d60*/  @!PT LDS RZ, [RZ] ;  /* 0x00000000fffff984 */ /* 0x000fe20000000800 */
[----:B------:R0:W-:Y:S09]  /*10d70*/  LDGSTS.E.BYPASS.LTC128B.128 [R17+0x400], desc[UR50][R2.64], !P6 ;  /* 0x0040000002117fae */ /* 0x0001f2000f101d72 */
[----:B0-----:R-:W-:Y:S05]  /*10d80*/  WARPSYNC.COLLECTIVE R15, `(.L_x_536) ;  /* 0x000000000f087348 */ /* 0x001fea0003c00000 */
[----:B------:R1:W2:Y:S02]  /*10d90*/  SHFL.IDX P6, R14, R13, R12, R11 ;  /* 0x0000000c0d0e7389 */ /* 0x0002a400000c000b */
[----:B012---:R-:W-:Y:S01]  /*10da0*/  ENDCOLLECTIVE ;  /* 0x000000000000791b */ /* 0x007fe20003800000 */
.L_x_536:
[----:B------:R-:W-:Y:S01]  /*10db0*/  @!PT LDS RZ, [RZ] ;  /* 0x00000000fffff984 */ /* 0x000fe20000000800 */
[----:B------:R-:W-:Y:S01]  /*10dc0*/  @!PT LDS RZ, [RZ] ;  /* 0x00000000fffff984 */ /* 0x000fe20000000800 */
[----:B------:R-:W-:Y:S01]  /*10dd0*/  @!PT LDS RZ, [RZ] ;  /* 0x00000000fffff984 */ /* 0x000fe20000000800 */
[----:B------:R0:W-:Y:S04]  /*10de0*/  LDGSTS.E.BYPASS.LTC128B.128 [R17+0x2400], desc[UR50][R2.64+0x80], !P2 ;  /* 0x0240008002117fae */ /* 0x0001e8000d101d72 */
[----:B------:R0:W-:Y:S01]  /*10df0*/  LDGSTS.E.BYPASS.LTC128B.128 [R17+0x4400], desc[UR50][R2.64+0x100], !P1 ;  /* 0x0440010002117fae */ /* 0x0001e2000c901d72 */
[----:B------:R-:W-:-:S03]  /*10e00*/  ISETP.NE.U32.AND P1, PT, R29, RZ, PT ;  /* 0x000000ff1d00720c */ /* 0x000fc60003f25070 */
[----:B------:R0:W-:Y:S01]  /*10e10*/  LDGSTS.E.BYPASS.LTC128B.128 [R17+0x6400], desc[UR50][R2.64+0x180], !P3 ;  /* 0x0640018002117fae */ /* 0x0001e2000d901d72 */
[----:B------:R-:W-:Y:S01]  /*10e20*/  LOP3.LUT P3, RZ, R22, 0x80, RZ, 0xc0, !PT ;  /* 0x0000008016ff7812 */ /* 0x000fe2000786c0ff */
[----:B------:R-:W-:Y:S02]  /*10e30*/  IMAD.MOV.U32 R13, RZ, RZ, R9 ;  /* 0x000000ffff0d7224 */ /* 0x000fe400078e0009 */
[----:B------:R0:W-:Y:S04]  /*10e40*/  LDGSTS.E.BYPASS.LTC128B.128 [R17+0x8400], desc[UR50][R2.64+0x200], !P5 ;  /* 0x0840020002117fae */ /* 0x0001e8000e901d72 */
[----:B------:R0:W-:Y:S01]  /*10e50*/  LDGSTS.E.BYPASS.LTC128B.128 [R17+0xa400], desc[UR50][R2.64+0x280], !P4 ;  /* 0x0a40028002117fae */ /* 0x0001e2000e101d72 */
[----:B------:R-:W-:-:S03]  /*10e60*/  IMAD.MOV.U32 R5, RZ, RZ, R14 ;  /* 0x000000ffff057224 */ /* 0x000fc600078e000e */
[----:B------:R0:W-:Y:S04]  /*10e70*/  LDGSTS.E.BYPASS.LTC128B.128 [R17+0xc400], desc[UR50][R2.64+0x300], P0 ;  /* 0x0c40030002117fae */ /* 0x0001e80008101d72 */
[----:B0-----:R-:W-:Y:S05]  /*10e80*/  WARPSYNC.COLLECTIVE R15, `(.L_x_537) ;  /* 0x000000000f087348 */ /* 0x001fea0003c00000 */
[----:B------:R1:W2:Y:S02]  /*10e90*/  SHFL.IDX P6, R14, R13, R12, R11 ;  /* 0x0000000c0d0e7389 */ /* 0x0002a400000c000b */
[----:B012---:R-:W-:Y:S01]  /*10ea0*/  ENDCOLLECTIVE ;  /* 0x000000000000791b */ /* 0x007fe20003800000 */
.L_x_537:
[----:B------:R-:W-:Y:S01]  /*10eb0*/  @!PT LDS RZ, [RZ] ;  /* 0x00000000fffff984 */ /* 0x000fe20000000800 */
[----:B------:R-:W-:Y:S01]  /*10ec0*/  @!PT LDS RZ, [RZ] ;  /* 0x00000000fffff984 */ /* 0x000fe20000000800 */
[----:B------:R-:W-:Y:S01]  /*10ed0*/  @!PT LDS RZ, [RZ] ;  /* 0x00000000fffff984 */ /* 0x000fe20000000800 */
[----:B------:R0:W-:Y:S01]  /*10ee0*/  LDGSTS.E.BYPASS.LTC128B.128 [R17+0xe400], desc[UR50][R2.64+0x380], P1 ;  /* 0x0e40038002117fae */ /* 0x0001e20008901d72 */
[----:B------:R-:W-:Y:S02]  /*10ef0*/  IMAD.MOV.U32 R13, RZ, RZ, R10 ;  /* 0x000000ffff0d7224 */ /* 0x000fe400078e000a */
[----:B------:R-:W-:Y:S01]  /*10f00*/  IMAD.MOV.U32 R12, RZ, RZ, 0x2 ;  /* 0x00000002ff0c7424 */ /* 0x000fe200078e00ff */
[----:B0-----:R-:W-:Y:S02]  /*10f10*/  IADD3 R2, P2, R14, R0, RZ ;  /* 0x000000000e027210 */ /* 0x001fe40007f5e0ff */
[----:B------:R-:W-:-:S03]  /*10f20*/  LOP3.LUT P6, RZ, R22, 0x20, RZ, 0xc0, !PT ;  /* 0x0000002016ff7812 */ /* 0x000fc600078cc0ff */
[----:B------:R-:W-:Y:S01]  /*10f30*/  IMAD.X R3, RZ, RZ, R5, P2 ;  /* 0x000000ffff037224 */ /* 0x000fe200010e0605 */
[----:B------:R-:W-:-:S04]  /*10f40*/  LOP3.LUT P2, RZ, R22, 0x40, RZ, 0xc0, !PT ;  /* 0x0000004016ff7812 */ /* 0x000fc8000784c0ff */
[----:B------:R0:W-:Y:S01]  /*10f50*/  LDGSTS.E.BYPASS.LTC128B.128 [R17+0xc00], desc[UR50][R2.64], !P3 ;  /* 0x00c0000002117fae */ /* 0x0001e2000d901d72 */
[C---:B------:R-:W-:Y:S02]  /*10f60*/  LOP3.LUT P3, RZ, R22.reuse, 0x10000, RZ, 0xc0, !PT ;  /* 0x0001000016ff7812 */ /* 0x040fe4000786c0ff */
[----:B------:R-:W-:-:S06]  /*10f70*/  LOP3.LUT R22, R22, 0xffff7fff, RZ, 0xc0, !PT ;  /* 0xffff7fff16167812 */ /* 0x000fcc00078ec0ff */
[----:B------:R0:W-:Y:S04]  /*10f80*/  LDGSTS.E.BYPASS.LTC128B.128 [R17+0x2c00], desc[UR50][R2.64+0x80], !P2 ;  /* 0x02c0008002117fae */ /* 0x0001e8000d101d72 */
[----:B------:R0:W-:Y:S01]  /*10f90*/  LDGSTS.E.BYPASS.LTC128B.128 [R17+0x4c00], desc[UR50][R2.64+0x100], !P6 ;  /* 0x04c0010002117fae */ /* 0x0001e2000f101d72 */
[----:B------:R-:W-:-:S07]  /*10fa0*/  @P3 LOP3.LUT R22, R22, 0x8000, RZ, 0xfc, !PT ;  /* 0x0000800016163812 */ /* 0x000fce00078efcff */
[----:B0-----:R-:W-:Y:S05]  /*10fb0*/  WARPSYNC.COLLECTIVE R15, `(.L_x_538) ;  /* 0x000000000f087348 */ /* 0x001fea0003c00000 */
[----:B------:R1:W2:Y:S02]  /*10fc0*/  SHFL.IDX P6, R14, R13, R12, R11 ;  /* 0x0000000c0d0e7389 */ /* 0x0002a400000c000b */
[----:B012---:R-:W-:Y:S01]  /*10fd0*/  ENDCOLLECTIVE ;  /* 0x000000000000791b */ /* 0x007fe20003800000 */
.L_x_538:
[----:B------:R-:W-:Y:S01]  /*10fe0*/  @!PT LDS RZ, [RZ] ;  /* 0x00000000fffff984 */ /* 0x000fe20000000800 */
[----:B------:R-:W-:Y:S01]  /*10ff0*/  @!PT LDS RZ, [RZ] ;  /* 0x00000000fffff984 */ /* 0x000fe20000000800 */
[----:B------:R-:W-:Y:S01]  /*11000*/  @!PT LDS RZ, [RZ] ;  /* 0x00000000fffff984 */ /* 0x000fe20000000800 */
[----:B------:R0:W-:Y:S01]  /*11010*/  LDGSTS.E.BYPASS.LTC128B.128 [R17+0x6c00], desc[UR50][R2.64+0x180], !P3 ;  /* 0x06c0018002117fae */ /* 0x0001e2000d901d72 */
[----:B------:R-:W-:-:S03]  /*11020*/  LOP3.LUT P3, RZ, R22, 0x80, RZ, 0xc0, !PT ;  /* 0x0000008016ff7812 */ /* 0x000fc6000786c0ff */
        /* <DEDUP_REMOVED lines=9> */
.L_x_539:
[----:B------:R-:W-:Y:S01]  /*110c0*/  MOV R13, R10 ;  /* 0x0000000a000d7202 */ /* 0x000fe20000000f00 */
        /* <DEDUP_REMOVED lines=9> */
[----:B------:R-:W-:-:S08]  /*11160*/  LOP3.LUT P3, RZ, R22, 0x8000, RZ, 0xc0, !PT ;  /* 0x0000800016ff7812 */ /* 0x000fd0000786c0ff */
[----:B------:R0:W-:Y:S04]  /*11170*/  LDGSTS.E.BYPASS.LTC128B.128 [R17+0x3400], desc[UR50][R2.64+0x80], !P2 ;  /* 0x0340008002117fae */ /* 0x0001e8000d101d72 */
[----:B------:R0:W-:Y:S02]  /*11180*/  LDGSTS.E.BYPASS.LTC128B.128 [R17+0x5400], desc[UR50][R2.64+0x100], !P6 ;  /* 0x0540010002117fae */ /* 0x0001e4000f101d72 */
[----:B0-----:R-:W-:Y:S05]  /*11190*/  WARPSYNC.COLLECTIVE R15, `(.L_x_540) ;  /* 0x000000000f087348 */ /* 0x001fea0003c00000 */
[----:B------:R1:W2:Y:S02]  /*111a0*/  SHFL.IDX P6, R14, R13, R12, R11 ;  /* 0x0000000c0d0e7389 */ /* 0x0002a400000c000b */
[----:B012---:R-:W-:Y:S01]  /*111b0*/  ENDCOLLECTIVE ;  /* 0x000000000000791b */ /* 0x007fe20003800000 */
.L_x_540:
        /* <DEDUP_REMOVED lines=14> */
.L_x_541:
[----:B------:R-:W-:Y:S05]  /*112a0*/  BRA `(.L_x_542) ;  /* 0xffffffc800b47947 */ /* 0x000fea000383ffff */
.L_x_459:
[----:B------:R-:W-:Y:S01]  /*112b0*/  BSSY B0, `(.L_x_543) ;  /* 0x0000008000007945 */ /* 0x000fe20003800000 */
[----:B------:R-:W-:Y:S02]  /*112c0*/  IMAD.MOV.U32 R13, RZ, RZ, R16 ;  /* 0x000000ffff0d7224 */ /* 0x000fe400078e0010 */
[----:B------:R-:W-:Y:S02]  /*112d0*/  IMAD.MOV.U32 R12, RZ, RZ, RZ ;  /* 0x000000ffff0c7224 */ /* 0x000fe400078e00ff */
[----:B------:R-:W-:Y:S02]  /*112e0*/  IMAD.MOV.U32 R11, RZ, RZ, 0x1f ;  /* 0x0000001fff0b7424 */ /* 0x000fe400078e00ff */
[----:B------:R-:W-:-:S07]  /*112f0*/  IMAD.MOV.U32 R15, RZ, RZ, -0x1 ;  /* 0xffffffffff0f7424 */ /* 0x000fce00078e00ff */
[----:B0123--:R-:W-:Y:S05]  /*11300*/  WARPSYNC.COLLECTIVE R15, `(.L_x_544) ;  /* 0x000000000f087348 */ /* 0x00ffea0003c00000 */
[----:B------:R4:W0:Y:S02]  /*11310*/  SHFL.IDX P6, R14, R13, R12, R11 ;  /* 0x0000000c0d0e7389 */ /* 0x00082400000c000b */
[----:B01234-:R-:W-:Y:S01]  /*11320*/  ENDCOLLECTIVE ;  /* 0x000000000000791b */ /* 0x01ffe20003800000 */
.L_x_544:
[----:B------:R-:W-:Y:S05]  /*11330*/  BSYNC B0 ;  /* 0x0000000000007941 */ /* 0x000fea0003800000 */
.L_x_543:
[----:B------:R-:W-:Y:S01]  /*11340*/  MOV R13, R16 ;  /* 0x00000010000d7202 */ /* 0x000fe20000000f00 */
[----:B------:R-:W-:Y:S02]  /*11350*/  IMAD.MOV.U32 R12, RZ, RZ, 0x1 ;  /* 0x00000001ff0c7424 */ /* 0x000fe400078e00ff */
[----:B------:R-:W-:Y:S02]  /*11360*/  IMAD.MOV.U32 R11, RZ, RZ, 0x1f ;  /* 0x0000001fff0b7424 */ /* 0x000fe400078e00ff */
[----:B------:R-:W-:Y:S02]  /*11370*/  IMAD.MOV.U32 R15, RZ, RZ, -0x1 ;  /* 0xffffffffff0f7424 */ /* 0x000fe400078e00ff */
[----:B------:R-:W-:Y:S02]  /*11380*/  IMAD.IADD R5, R19, 0x1, R8 ;  /* 0x0000000113057824 */ /* 0x000fe400078e0208 */
[----:B------:R-:W-:-:S07]  /*11390*/  IMAD.MOV.U32 R0, RZ, RZ, R14 ;  /* 0x000000ffff007224 */ /* 0x000fce00078e000e */
[----:B------:R-:W-:Y:S05]  /*113a0*/  WARPSYNC.COLLECTIVE R15, `(.L_x_545) ;  /* 0x000000000f087348 */ /* 0x000fea0003c00000 */
[----:B------:R0:W1:Y:S02]  /*113b0*/  SHFL.IDX P6, R14, R13, R12, R11 ;  /* 0x0000000c0d0e7389 */ /* 0x00006400000c000b */
[----:B01----:R-:W-:Y:S01]  /*113c0*/  ENDCOLLECTIVE ;  /* 0x000000000000791b */ /* 0x003fe20003800000 */
.L_x_545:
[----:B------:R-:W-:Y:S02]  /*113d0*/  ULDC UR4, c[0x0][0xc3c] ;  /* 0x00030f0000047ab9 */ /* 0x000fe40000000800 */
[----:B------:R-:W-:-:S13]  /*113e0*/  ISETP.GE.OR P1, PT, R5, UR4, !P0 ;  /* 0x0000000405007c0c */ /* 0x000fda000c726670 */
[----:B------:R-:W0:Y:S01]  /*113f0*/  @!P1 LDC.64 R2, c[0x0][0xc80] ;  /* 0x00032000ff029b82 */ /* 0x000e220000000a00 */
[----:B------:R-:W-:Y:S01]  /*11400*/  MOV R11, RZ ;  /* 0x000000ff000b7202 */ /* 0x000fe20000000f00 */
[----:B------:R-:W-:Y:S02]  /*11410*/  IMAD.MOV.U32 R4, RZ, RZ, R14 ;  /* 0x000000ffff047224 */ /* 0x000fe400078e000e */
[----:B0-----:R-:W-:-:S06]  /*11420*/  @!P1 IMAD.WIDE R2, R5, 0x4, R2 ;  /* 0x0000000405029825 */ /* 0x001fcc00078e0202 */
[----:B------:R-:W2:Y:S01]  /*11430*/  @!P1 LDG.E R2, desc[UR50][R2.64] ;  /* 0x0000003202029981 */ /* 0x000ea2000c1e1900 */
[----:B------:R-:W-:Y:S01]  /*11440*/  IMAD.MOV.U32 R5, RZ, RZ, RZ ;  /* 0x000000ffff057224 */ /* 0x000fe200078e00ff */
[C---:B------:R-:W-:Y:S02]  /*11450*/  ISETP.GE.U32.AND P2, PT, R8.reuse, 0x2, PT ;  /* 0x000000020800780c */ /* 0x040fe40003f46070 */
[C---:B------:R-:W-:Y:S02]  /*11460*/  ISETP.GE.U32.AND P3, PT, R8.reuse, 0x4, PT ;  /* 0x000000040800780c */ /* 0x040fe40003f66070 */
[C---:B------:R-:W-:Y:S02]  /*11470*/  ISETP.GE.U32.AND P4, PT, R8.reuse, 0x8, PT ;  /* 0x000000080800780c */ /* 0x040fe40003f86070 */
[C---:B------:R-:W-:Y:S01]  /*11480*/  ISETP.GE.U32.AND P5, PT, R8.reuse, 0x10, PT ;  /* 0x000000100800780c */ /* 0x040fe20003fa6070 */
[----:B--2---:R-:W-:Y:S01]  /*11490*/  @!P1 IMAD.MOV.U32 R5, RZ, RZ, R2 ;  /* 0x000000ffff059224 */ /* 0x004fe200078e0002 */
[----:B------:R-:W-:-:S03]  /*114a0*/  ISETP.NE.AND P1, PT, R8, RZ, PT ;  /* 0x000000ff0800720c */ /* 0x000fc60003f25270 */
[----:B------:R-:W-:-:S10]  /*114b0*/  IMAD.MOV.U32 R13, RZ, RZ, R5 ;  /* 0x000000ffff0d7224 */ /* 0x000fd400078e0005 */
[----:B------:R-:W-:Y:S05]  /*114c0*/  WARPSYNC.COLLECTIVE R15, `(.L_x_546) ;  /* 0x000000000f087348 */ /* 0x000fea0003c00000 */
[----:B------:R0:W1:Y:S02]  /*114d0*/  SHFL.UP P6, R14, R13, R12, R11 ;  /* 0x0400000c0d0e7389 */ /* 0x00006400000c000b */
[----:B01----:R-:W-:Y:S01]  /*114e0*/  ENDCOLLECTIVE ;  /* 0x000000000000791b */ /* 0x003fe20003800000 */
.L_x_546:
[----:B------:R-:W-:Y:S01]  /*114f0*/  IMAD.MOV.U32 R12, RZ, RZ, 0x2 ;  /* 0x00000002ff0c7424 */ /* 0x000fe200078e00ff */
[----:B------:R-:W-:-:S05]  /*11500*/  SEL R6, R14, RZ, P1 ;  /* 0x000000ff0e067207 */ /* 0x000fca0000800000 */
[----:B------:R-:W-:-:S04]  /*11510*/  IMAD.IADD R6, R5, 0x1, R6 ;  /* 0x0000000105067824 */ /* 0x000fc800078e0206 */
[----:B------:R-:W-:-:S07]  /*11520*/  IMAD.MOV.U32 R13, RZ, RZ, R6 ;  /* 0x000000ffff0d7224 */ /* 0x000fce00078e0006 */
[----:B------:R-:W-:Y:S05]  /*11530*/  WARPSYNC.COLLECTIVE R15, `(.L_x_547) ;  /* 0x000000000f087348 */ /* 0x000fea0003c00000 */
[----:B------:R0:W1:Y:S02]  /*11540*/  SHFL.UP P6, R14, R13, R12, R11 ;  /* 0x0400000c0d0e7389 */ /* 0x00006400000c000b */
[----:B01----:R-:W-:Y:S01]  /*11550*/  ENDCOLLECTIVE ;  /* 0x000000000000791b */ /* 0x003fe20003800000 */
.L_x_547:
[----:B------:R-:W-:Y:S01]  /*11560*/  IMAD.MOV.U32 R12, RZ, RZ, 0x4 ;  /* 0x00000004ff0c7424 */ /* 0x000fe200078e00ff */
[----:B------:R-:W-:-:S05]  /*11570*/  SEL R7, R14, RZ, P2 ;  /* 0x000000ff0e077207 */ /* 0x000fca0001000000 */
[----:B------:R-:W-:-:S04]  /*11580*/  IMAD.IADD R7, R6, 0x1, R7 ;  /* 0x0000000106077824 */ /* 0x000fc800078e0207 */
[----:B------:R-:W-:-:S07]  /*11590*/  IMAD.MOV.U32 R13, RZ, RZ, R7 ;  /* 0x000000ffff0d7224 */ /* 0x000fce00078e0007 */
[----:B------:R-:W-:Y:S05]  /*115a0*/  WARPSYNC.COLLECTIVE R15, `(.L_x_548) ;  /* 0x000000000f087348 */ /* 0x000fea0003c00000 */
[----:B------:R0:W1:Y:S02]  /*115b0*/  SHFL.UP P6, R14, R13, R12, R11 ;  /* 0x0400000c0d0e7389 */ /* 0x00006400000c000b */
[----:B01----:R-:W-:Y:S01]  /*115c0*/  ENDCOLLECTIVE ;  /* 0x000000000000791b */ /* 0x003fe20003800000 */
.L_x_548:
[----:B------:R-:W-:Y:S02]  /*115d0*/  MOV R12, 0x8 ;  /* 0x00000008000c7802 */ /* 0x000fe40000000f00 */
[----:B------:R-:W-:-:S05]  /*115e0*/  SEL R2, R14, RZ, P3 ;  /* 0x000000ff0e027207 */ /* 0x000fca0001800000 */
[----:B------:R-:W-:-:S04]  /*115f0*/  IMAD.IADD R2, R7, 0x1, R2 ;  /* 0x0000000107027824 */ /* 0x000fc800078e0202 */
[----:B------:R-:W-:-:S07]  /*11600*/  IMAD.MOV.U32 R13, RZ, RZ, R2 ;  /* 0x000000ffff0d7224 */ /* 0x000fce00078e0002 */
[----:B------:R-:W-:Y:S05]  /*11610*/  WARPSYNC.COLLECTIVE R15, `(.L_x_549) ;  /* 0x000000000f087348 */ /* 0x000fea0003c00000 */
[----:B------:R0:W1:Y:S02]  /*11620*/  SHFL.UP P6, R14, R13, R12, R11 ;  /* 0x0400000c0d0e7389 */ /* 0x00006400000c000b */
[----:B01----:R-:W-:Y:S01]  /*11630*/  ENDCOLLECTIVE ;  /* 0x000000000000791b */ /* 0x003fe20003800000 */
.L_x_549:
[----:B------:R-:W-:Y:S01]  /*11640*/  IMAD.MOV.U32 R12, RZ, RZ, 0x10 ;  /* 0x00000010ff0c7424 */ /* 0x000fe200078e00ff */
[----:B------:R-:W-:-:S05]  /*11650*/  SEL R3, R14, RZ, P4 ;  /* 0x000000ff0e037207 */ /* 0x000fca0002000000 */
[----:B------:R-:W-:-:S04]  /*11660*/  IMAD.IADD R3, R2, 0x1, R3 ;  /* 0x0000000102037824 */ /* 0x000fc800078e0203 */
[----:B------:R-:W-:-:S07]  /*11670*/  IMAD.MOV.U32 R13, RZ, RZ, R3 ;  /* 0x000000ffff0d7224 */ /* 0x000fce00078e0003 */
[----:B------:R-:W-:Y:S05]  /*11680*/  WARPSYNC.COLLECTIVE R15, `(.L_x_550) ;  /* 0x000000000f087348 */ /* 0x000fea0003c00000 */
[----:B------:R0:W1:Y:S02]  /*11690*/  SHFL.UP P6, R14, R13, R12, R11 ;  /* 0x0400000c0d0e7389 */ /* 0x00006400000c000b */
[----:B01----:R-:W-:Y:S01]  /*116a0*/  ENDCOLLECTIVE ;  /* 0x000000000000791b */ /* 0x003fe20003800000 */
.L_x_550:
[----:B------:R-:W-:Y:S02]  /*116b0*/  IMAD.MOV.U32 R12, RZ, RZ, 0x1f ;  /* 0x0000001fff0c7424 */ /* 0x000fe400078e00ff */
[----:B------:R-:W-:Y:S01]  /*116c0*/  IMAD.MOV.U32 R11, RZ, RZ, 0x1f ;  /* 0x0000001fff0b7424 */ /* 0x000fe200078e00ff */
[----:B------:R-:W-:-:S05]  /*116d0*/  SEL R2, R14, RZ, P5 ;  /* 0x000000ff0e027207 */ /* 0x000fca0002800000 */
[----:B------:R-:W-:-:S04]  /*116e0*/  IMAD.IADD R2, R3, 0x1, R2 ;  /* 0x0000000103027824 */ /* 0x000fc800078e0202 */
[----:B------:R-:W-:-:S07]  /*116f0*/  IMAD.MOV.U32 R13, RZ, RZ, R2 ;  /* 0x000000ffff0d7224 */ /* 0x000fce00078e0002 */
[----:B------:R-:W-:Y:S05]  /*11700*/  WARPSYNC.COLLECTIVE R15, `(.L_x_551) ;  /* 0x000000000f087348 */ /* 0x000fea0003c00000 */
[----:B------:R0:W1:Y:S02]  /*11710*/  SHFL.IDX P6, R14, R13, R12, R11 ;  /* 0x0000000c0d0e7389 */ /* 0x00006400000c000b */
[----:B01----:R-:W-:Y:S01]  /*11720*/  ENDCOLLECTIVE ;  /* 0x000000000000791b */ /* 0x003fe20003800000 */
.L_x_551:
[----:B------:R-:W-:Y:S05]  /*11730*/  BRA `(.L_x_552) ;  /* 0xffffffcc00487947 */ /* 0x000fea000383ffff */
.L_x_464:
[----:B------:R-:W-:Y:S01]  /*11740*/  BSSY B0, `(.L_x_553) ;  /* 0x0000008000007945 */ /* 0x000fe20003800000 */
[----:B-----5:R-:W-:Y:S01]  /*11750*/  IMAD.MOV.U32 R13, RZ, RZ, R5 ;  /* 0x000000ffff0d7224 */ /* 0x020fe200078e0005 */
[----:B------:R-:W-:Y:S01]  /*11760*/  MOV R12, 0x1 ;  /* 0x00000001000c7802 */ /* 0x000fe20000000f00 */
[----:B------:R-:W-:Y:S02]  /*11770*/  IMAD.MOV.U32 R11, RZ, RZ, RZ ;  /* 0x000000ffff0b7224 */ /* 0x000fe400078e00ff */
[----:B------:R-:W-:-:S07]  /*11780*/  IMAD.MOV.U32 R15, RZ, RZ, -0x1 ;  /* 0xffffffffff0f7424 */ /* 0x000fce00078e00ff */
[----:B01----:R-:W-:Y:S05]  /*11790*/  WARPSYNC.COLLECTIVE R15, `(.L_x_554) ;  /* 0x000000000f087348 */ /* 0x003fea0003c00000 */
[----:B------:R2:W3:Y:S02]  /*117a0*/  SHFL.UP P6, R14, R13, R12, R11 ;  /* 0x0400000c0d0e7389 */ /* 0x0004e400000c000b */
[----:B0123--:R-:W-:Y:S01]  /*117b0*/  ENDCOLLECTIVE ;  /* 0x000000000000791b */ /* 0x00ffe20003800000 */
.L_x_554:
[----:B------:R-:W-:Y:S05]  /*117c0*/  BSYNC B0 ;  /* 0x0000000000007941 */ /* 0x000fea0003800000 */
.L_x_553:
[----:B------:R-:W-:Y:S01]  /*117d0*/  SEL R14, R14, RZ, P1 ;  /* 0x000000ff0e0e7207 */ /* 0x000fe20000800000 */
[----:B------:R-:W-:Y:S02]  /*117e0*/  IMAD.MOV.U32 R12, RZ, RZ, 0x2 ;  /* 0x00000002ff0c7424 */ /* 0x000fe400078e00ff */
[----:B------:R-:W-:Y:S02]  /*117f0*/  IMAD.MOV.U32 R11, RZ, RZ, RZ ;  /* 0x000000ffff0b7224 */ /* 0x000fe400078e00ff */
[----:B------:R-:W-:Y:S02]  /*11800*/  IMAD.IADD R13, R5, 0x1, R14 ;  /* 0x00000001050d7824 */ /* 0x000fe400078e020e */
[----:B------:R-:W-:-:S07]  /*11810*/  IMAD.MOV.U32 R15, RZ, RZ, -0x1 ;  /* 0xffffffffff0f7424 */ /* 0x000fce00078e00ff */
[----:B------:R-:W-:Y:S05]  /*11820*/  WARPSYNC.COLLECTIVE R15, `(.L_x_555) ;  /* 0x000000000f087348 */ /* 0x000fea0003c00000 */
[----:B------:R0:W1:Y:S02]  /*11830*/  SHFL.UP P6, R14, R13, R12, R11 ;  /* 0x0400000c0d0e7389 */ /* 0x00006400000c000b */
[----:B01----:R-:W-:Y:S01]  /*11840*/  ENDCOLLECTIVE ;  /* 0x000000000000791b */ /* 0x003fe20003800000 */
.L_x_555:
[----:B------:R-:W-:Y:S02]  /*11850*/  MOV R12, 0x4 ;  /* 0x00000004000c7802 */ /* 0x000fe40000000f00 */
[----:B------:R-:W-:-:S05]  /*11860*/  SEL R2, R14, RZ, P2 ;  /* 0x000000ff0e027207 */ /* 0x000fca0001000000 */
[----:B------:R-:W-:-:S04]  /*11870*/  IMAD.IADD R2, R13, 0x1, R2 ;  /* 0x000000010d027824 */ /* 0x000fc800078e0202 */
[----:B------:R-:W-:-:S07]  /*11880*/  IMAD.MOV.U32 R13, RZ, RZ, R2 ;  /* 0x000000ffff0d7224 */ /* 0x000fce00078e0002 */
[----:B------:R-:W-:Y:S05]  /*11890*/  WARPSYNC.COLLECTIVE R15, `(.L_x_556) ;  /* 0x000000000f087348 */ /* 0x000fea0003c00000 */
[----:B------:R0:W1:Y:S02]  /*118a0*/  SHFL.UP P6, R14, R13, R12, R11 ;  /* 0x0400000c0d0e7389 */ /* 0x00006400000c000b */
[----:B01----:R-:W-:Y:S01]  /*118b0*/  ENDCOLLECTIVE ;  /* 0x000000000000791b */ /* 0x003fe20003800000 */
.L_x_556:
[----:B------:R-:W-:Y:S01]  /*118c0*/  IMAD.MOV.U32 R12, RZ, RZ, 0x8 ;  /* 0x00000008ff0c7424 */ /* 0x000fe200078e00ff */
[----:B------:R-:W-:-:S05]  /*118d0*/  SEL R3, R14, RZ, P3 ;  /* 0x000000ff0e037207 */ /* 0x000fca0001800000 */
[----:B------:R-:W-:-:S04]  /*118e0*/  IMAD.IADD R3, R2, 0x1, R3 ;  /* 0x0000000102037824 */ /* 0x000fc800078e0203 */
[----:B------:R-:W-:-:S07]  /*118f0*/  IMAD.MOV.U32 R13, RZ, RZ, R3 ;  /* 0x000000ffff0d7224 */ /* 0x000fce00078e0003 */
[----:B------:R-:W-:Y:S05]  /*11900*/  WARPSYNC.COLLECTIVE R15, `(.L_x_557) ;  /* 0x000000000f087348 */ /* 0x000fea0003c00000 */
[----:B------:R0:W1:Y:S02]  /*11910*/  SHFL.UP P6, R14, R13, R12, R11 ;  /* 0x0400000c0d0e7389 */ /* 0x00006400000c000b */
[----:B01----:R-:W-:Y:S01]  /*11920*/  ENDCOLLECTIVE ;  /* 0x000000000000791b */ /* 0x003fe20003800000 */
.L_x_557:
[----:B------:R-:W-:Y:S01]  /*11930*/  IMAD.MOV.U32 R12, RZ, RZ, 0x10 ;  /* 0x00000010ff0c7424 */ /* 0x000fe200078e00ff */
[----:B------:R-:W-:-:S05]  /*11940*/  SEL R4, R14, RZ, P4 ;  /* 0x000000ff0e047207 */ /* 0x000fca0002000000 */
[----:B------:R-:W-:-:S04]  /*11950*/  IMAD.IADD R4, R3, 0x1, R4 ;  /* 0x0000000103047824 */ /* 0x000fc800078e0204 */
[----:B------:R-:W-:-:S07]  /*11960*/  IMAD.MOV.U32 R13, RZ, RZ, R4 ;  /* 0x000000ffff0d7224 */ /* 0x000fce00078e0004 */
[----:B------:R-:W-:Y:S05]  /*11970*/  WARPSYNC.COLLECTIVE R15, `(.L_x_558) ;  /* 0x000000000f087348 */ /* 0x000fea0003c00000 */
[----:B------:R0:W1:Y:S02]  /*11980*/  SHFL.UP P6, R14, R13, R12, R11 ;  /* 0x0400000c0d0e7389 */ /* 0x00006400000c000b */
[----:B01----:R-:W-:Y:S01]  /*11990*/  ENDCOLLECTIVE ;  /* 0x000000000000791b */ /* 0x003fe20003800000 */
.L_x_558:
[----:B------:R-:W-:Y:S01]  /*119a0*/  MOV R12, 0x1f ;  /* 0x0000001f000c7802 */ /* 0x000fe20000000f00 */
[----:B------:R-:W-:Y:S01]  /*119b0*/  IMAD.MOV.U32 R11, RZ, RZ, 0x1f ;  /* 0x0000001fff0b7424 */ /* 0x000fe200078e00ff */
[----:B------:R-:W-:-:S05]  /*119c0*/  SEL R3, R14, RZ, P5 ;  /* 0x000000ff0e037207 */ /* 0x000fca0002800000 */
[----:B------:R-:W-:-:S04]  /*119d0*/  IMAD.IADD R2, R4, 0x1, R3 ;  /* 0x0000000104027824 */ /* 0x000fc800078e0203 */
[----:B------:R-:W-:-:S07]  /*119e0*/  IMAD.MOV.U32 R13, RZ, RZ, R2 ;  /* 0x000000ffff0d7224 */ /* 0x000fce00078e0002 */
[----:B------:R-:W-:Y:S05]  /*119f0*/  WARPSYNC.COLLECTIVE R15, `(.L_x_559) ;  /* 0x000000000f087348 */ /* 0x000fea0003c00000 */
[----:B------:R0:W1:Y:S02]  /*11a00*/  SHFL.IDX P6, R14, R13, R12, R11 ;  /* 0x0000000c0d0e7389 */ /* 0x00006400000c000b */
[----:B01----:R-:W-:Y:S01]  /*11a10*/  ENDCOLLECTIVE ;  /* 0x000000000000791b */ /* 0x003fe20003800000 */
.L_x_559:
[----:B------:R-:W-:Y:S05]  /*11a20*/  BRA `(.L_x_560) ;  /* 0xffffffcc00287947 */ /* 0x000fea000383ffff */
.L_x_466:
[----:B------:R-:W-:Y:S01]  /*11a30*/  BSSY B0, `(.L_x_561) ;  /* 0x0000006000007945 */ /* 0x000fe20003800000 */
[----:B------:R-:W-:Y:S01]  /*11a40*/  PLOP3.LUT P6, PT, P6, PT, PT, 0x8, 0x0 ;  /* 0x000000000000781c */ /* 0x000fe200037ce170 */
[----:B------:R-:W-:-:S12]  /*11a50*/  IMAD.MOV.U32 R15, RZ, RZ, -0x1 ;  /* 0xffffffffff0f7424 */ /* 0x000fd800078e00ff */
[----:B01----:R-:W-:Y:S05]  /*11a60*/  WARPSYNC.COLLECTIVE R15, `(.L_x_562) ;  /* 0x000000000f087348 */ /* 0x003fea0003c00000 */
[----:B------:R-:W-:Y:S01]  /*11a70*/  VOTE.ANY R14, PT, P6 ;  /* 0x00000000000e7806 */ /* 0x000fe200030e0100 */
[----:B01----:R-:W-:Y:S06]  /*11a80*/  ENDCOLLECTIVE ;  /* 0x000000000000791b */ /* 0x003fec0003800000 */
.L_x_562:
[----:B------:R-:W-:Y:S05]  /*11a90*/  BSYNC B0 ;  /* 0x0000000000007941 */ /* 0x000fea0003800000 */
.L_x_561:
[----:B------:R-:W-:Y:S02]  /*11aa0*/  IMAD.MOV.U32 R3, RZ, RZ, R14 ;  /* 0x000000ffff037224 */ /* 0x000fe400078e000e */
[----:B------:R-:W-:Y:S02]  /*11ab0*/  IMAD.MOV.U32 R13, RZ, RZ, R5 ;  /* 0x000000ffff0d7224 */ /* 0x000fe400078e0005 */
[----:B------:R-:W0:Y:S01]  /*11ac0*/  POPC R4, R3 ;  /* 0x0000000300047309 */ /* 0x000e220000000000 */
[----:B------:R-:W-:Y:S02]  /*11ad0*/  IMAD.MOV.U32 R11, RZ, RZ, 0x1f ;  /* 0x0000001fff0b7424 */ /* 0x000fe400078e00ff */
[----:B------:R-:W-:Y:S02]  /*11ae0*/  IMAD.MOV.U32 R15, RZ, RZ, -0x1 ;  /* 0xffffffffff0f7424 */ /* 0x000fe400078e00ff */
[----:B0-----:R-:W-:-:S07]  /*11af0*/  IMAD.MOV.U32 R12, RZ, RZ, R4 ;  /* 0x000000ffff0c7224 */ /* 0x001fce00078e0004 */
[----:B------:R-:W-:Y:S05]  /*11b00*/  WARPSYNC.COLLECTIVE R15, `(.L_x_563) ;  /* 0x000000000f087348 */ /* 0x000fea0003c00000 */
[----:B------:R0:W1:Y:S02]  /*11b10*/  SHFL.IDX P6, R14, R13, R12, R11 ;  /* 0x0000000c0d0e7389 */ /* 0x00006400000c000b */
[----:B01----:R-:W-:Y:S01]  /*11b20*/  ENDCOLLECTIVE ;  /* 0x000000000000791b */ /* 0x003fe20003800000 */
.L_x_563:
[----:B------:R-:W-:Y:S01]  /*11b30*/  IMAD.MOV.U32 R5, RZ, RZ, R14 ;  /* 0x000000ffff057224 */ /* 0x000fe200078e000e */
[----:B------:R-:W-:Y:S06]  /*11b40*/  BRA `(.L_x_564) ;  /* 0xffffffcc00187947 */ /* 0x000fec000383ffff */
.L_x_468:
[----:B------:R-:W-:Y:S01]  /*11b50*/  BSSY B0, `(.L_x_565) ;  /* 0x0000007000007945 */ /* 0x000fe20003800000 */
[----:B------:R-:W-:Y:S01]  /*11b60*/  MOV R13, R2 ;  /* 0x00000002000d7202 */ /* 0x000fe20000000f00 */
[----:B------:R-:W-:Y:S02]  /*11b70*/  IMAD.MOV.U32 R11, RZ, RZ, 0x1f ;  /* 0x0000001fff0b7424 */ /* 0x000fe400078e00ff */
[----:B------:R-:W-:-:S07]  /*11b80*/  IMAD.MOV.U32 R15, RZ, RZ, -0x1 ;  /* 0xffffffffff0f7424 */ /* 0x000fce00078e00ff */
[----:B0123--:R-:W-:Y:S05]  /*11b90*/  WARPSYNC.COLLECTIVE R15, `(.L_x_566) ;  /* 0x000000000f087348 */ /* 0x00ffea0003c00000 */
[----:B------:R4:W0:Y:S02]  /*11ba0*/  SHFL.IDX P6, R14, R13, R12, R11 ;  /* 0x0000000c0d0e7389 */ /* 0x00082400000c000b */
[----:B01234-:R-:W-:Y:S01]  /*11bb0*/  ENDCOLLECTIVE ;  /* 0x000000000000791b */ /* 0x01ffe20003800000 */
.L_x_566:
[----:B------:R-:W-:Y:S05]  /*11bc0*/  BSYNC B0 ;  /* 0x0000000000007941 */ /* 0x000fea0003800000 */
.L_x_565:
[----:B------:R-:W-:Y:S05]  /*11bd0*/  BRA `(.L_x_467) ;  /* 0xffffffcc00107947 */ /* 0x000fea000383ffff */
.L_x_472:
[----:B0-----:R0:W1:Y:S02]  /*11be0*/  SYNCS.PHASECHK.TRANS64.TRYWAIT P0, [R5+URZ+0x28c20], R0 ;  /* 0x028c2000050075a7 */ /* 0x001064000800017f */
[----:B-1----:R-:W-:Y:S05]  /*11bf0*/  @!P0 NANOSLEEP.SYNCS 0x989680 ;  /* 0x009896800000895d */ /* 0x002fea0003900000 */
[----:B------:R-:W1:Y:S02]  /*11c00*/  @!P0 SYNCS.PHASECHK.TRANS64 P0, [R5+URZ+0x28c20], R0 ;  /* 0x028c2000050085a7 */ /* 0x000e64000800007f */
[----:B-1----:R-:W-:Y:S05]  /*11c10*/  @!P0 BRA `(.L_x_472) ;  /* 0xfffffffc00f08947 */ /* 0x002fea000383ffff */
[----:B------:R-:W-:Y:S05]  /*11c20*/  BRA `(.L_x_567) ;  /* 0xffffffcc00fc7947 */ /* 0x000fea000383ffff */
.L_x_473:
[----:B------:R-:W1:Y:S01]  /*11c30*/  S2R R2, SR_TID.X ;  /* 0x0000000000027919 */ /* 0x000e620000002100 */
[----:B------:R-:W-:Y:S01]  /*11c40*/  BSSY B0, `(.L_x_568) ;  /* 0x000000a000007945 */ /* 0x000fe20003800000 */
[----:B------:R-:W-:Y:S02]  /*11c50*/  IMAD.MOV.U32 R12, RZ, RZ, RZ ;  /* 0x000000ffff0c7224 */ /* 0x000fe400078e00ff */
[----:B------:R-:W-:Y:S02]  /*11c60*/  IMAD.MOV.U32 R11, RZ, RZ, 0x1f ;  /* 0x0000001fff0b7424 */ /* 0x000fe400078e00ff */
[----:B------:R-:W-:Y:S01]  /*11c70*/  IMAD.MOV.U32 R15, RZ, RZ, -0x1 ;  /* 0xffffffffff0f7424 */ /* 0x000fe200078e00ff */
[----:B-1----:R-:W-:-:S04]  /*11c80*/  SHF.R.U32.HI R2, RZ, 0x5, R2 ;  /* 0x00000005ff027819 */ /* 0x002fc80000011602 */
[----:B------:R-:W-:-:S05]  /*11c90*/  LOP3.LUT R2, R2, 0x3, RZ, 0xc0, !PT ;  /* 0x0000000302027812 */ /* 0x000fca00078ec0ff */
[----:B------:R-:W-:-:S07]  /*11ca0*/  IMAD.MOV.U32 R13, RZ, RZ, R2 ;  /* 0x000000ffff0d7224 */ /* 0x000fce00078e0002 */
[----:B0-234-:R-:W-:Y:S05]  /*11cb0*/  WARPSYNC.COLLECTIVE R15, `(.L_x_569) ;  /* 0x000000000f087348 */ /* 0x01dfea0003c00000 */
[----:B------:R1:W0:Y:S02]  /*11cc0*/  SHFL.IDX P6, R14, R13, R12, R11 ;  /* 0x0000000c0d0e7389 */ /* 0x00022400000c000b */
[----:B01234-:R-:W-:Y:S01]  /*11cd0*/  ENDCOLLECTIVE ;  /* 0x000000000000791b */ /* 0x01ffe20003800000 */
.L_x_569:
[----:B------:R-:W-:Y:S05]  /*11ce0*/  BSYNC B0 ;  /* 0x0000000000007941 */ /* 0x000fea0003800000 */
.L_x_568:
[----:B------:R-:W-:Y:S05]  /*11cf0*/  BRA `(.L_x_570) ;  /* 0xffffffcc00e47947 */ /* 0x000fea000383ffff */
.L_x_476:
[----:B------:R-:W-:Y:S01]  /*11d00*/  BSSY B1, `(.L_x_571) ;  /* 0x0000006000017945 */ /* 0x000fe20003800000 */
[----:B------:R-:W-:-:S07]  /*11d10*/  IMAD.MOV.U32 R15, RZ, RZ, -0x1 ;  /* 0xffffffffff0f7424 */ /* 0x000fce00078e00ff */
[----:B0-234-:R-:W-:Y:S05]  /*11d20*/  WARPSYNC.COLLECTIVE R15, `(.L_x_572) ;  /* 0x000000000f0c7348 */ /* 0x01dfea0003c00000 */
[----:B------:R-:W-:Y:S02]  /*11d30*/  ELECT P6, UR62, PT ;  /* 0x00000000003e782f */ /* 0x000fe400038c0000 */
[----:B------:R-:W-:Y:S01]  /*11d40*/  MOV R14, UR62 ;  /* 0x0000003e000e7c02 */ /* 0x000fe20008000f00 */
[----:B0-234-:R-:W-:Y:S10]  /*11d50*/  ENDCOLLECTIVE ;  /* 0x000000000000791b */ /* 0x01dff40003800000 */
.L_x_572:
[----:B------:R-:W-:Y:S05]  /*11d60*/  BSYNC B1 ;  /* 0x0000000000017941 */ /* 0x000fea0003800000 */
.L_x_571:
[----:B------:R-:W-:Y:S05]  /*11d70*/  BRA `(.L_x_573) ;  /* 0xffffffcc00dc7947 */ /* 0x000fea000383ffff */
.L_x_478:
[----:B0-----:R0:W1:Y:S02]  /*11d80*/  SYNCS.PHASECHK.TRANS64.TRYWAIT P1, [R3+URZ+0x28c40], R2 ;  /* 0x028c4002030075a7 */ /* 0x001064000802017f */
[----:B-1----:R-:W-:Y:S05]  /*11d90*/  @!P1 NANOSLEEP.SYNCS 0x989680 ;  /* 0x009896800000995d */ /* 0x002fea0003900000 */
[----:B------:R-:W1:Y:S02]  /*11da0*/  @!P1 SYNCS.PHASECHK.TRANS64 P1, [R3+URZ+0x28c40], R2 ;  /* 0x028c4002030095a7 */ /* 0x000e64000802007f */
[----:B-1----:R-:W-:Y:S05]  /*11db0*/  @!P1 BRA `(.L_x_478) ;  /* 0xfffffffc00f09947 */ /* 0x002fea000383ffff */
[----:B------:R-:W-:Y:S05]  /*11dc0*/  BRA `(.L_x_574) ;  /* 0xffffffcc00fc7947 */ /* 0x000fea000383ffff */
.L_x_480:
[----:B-1----:R1:W0:Y:S02]  /*11dd0*/  SYNCS.PHASECHK.TRANS64.TRYWAIT P1, [R5+URZ+0x28c40], R0 ;  /* 0x028c4000050075a7 */ /* 0x002224000802017f */
[----:B0-----:R-:W-:Y:S05]  /*11de0*/  @!P1 NANOSLEEP.SYNCS 0x989680 ;  /* 0x009896800000995d */ /* 0x001fea0003900000 */
[----:B------:R-:W0:Y:S02]  /*11df0*/  @!P1 SYNCS.PHASECHK.TRANS64 P1, [R5+URZ+0x28c40], R0 ;  /* 0x028c4000050095a7 */ /* 0x000e24000802007f */
[----:B0-----:R-:W-:Y:S05]  /*11e00*/  @!P1 BRA `(.L_x_480) ;  /* 0xfffffffc00f09947 */ /* 0x001fea000383ffff */
[----:B------:R-:W-:Y:S05]  /*11e10*/  BRA `(.L_x_575) ;  /* 0xffffffd000087947 */ /* 0x000fea000383ffff */
.L_x_482:
[----:B------:R0:W0:Y:S02]  /*11e20*/  SYNCS.PHASECHK.TRANS64.TRYWAIT P1, [R3+URZ+0x28c60], R2 ;  /* 0x028c6002030075a7 */ /* 0x000024000802017f */
[----:B0-----:R-:W-:Y:S05]  /*11e30*/  @!P1 NANOSLEEP.SYNCS 0x989680 ;  /* 0x009896800000995d */ /* 0x001fea0003900000 */
[----:B------:R-:W0:Y:S02]  /*11e40*/  @!P1 SYNCS.PHASECHK.TRANS64 P1, [R3+URZ+0x28c60], R2 ;  /* 0x028c6002030095a7 */ /* 0x000e24000802007f */
[----:B0-----:R-:W-:Y:S05]  /*11e50*/  @!P1 BRA `(.L_x_482) ;  /* 0xfffffffc00f09947 */ /* 0x001fea000383ffff */
[----:B------:R-:W-:Y:S05]  /*11e60*/  BRA `(.L_x_576) ;  /* 0xffffffd000047947 */ /* 0x000fea000383ffff */
.L_x_577:
        /* <DEDUP_REMOVED lines=9> */
.L_x_5635:


//--------------------- .text._ZN7cutlass13device_kernelIN5flash11enable_sm90INS1_16FlashAttnFwdSm90INS1_25CollectiveMainloopFwdSm90ILi2EN4cute5tupleIJNS5_1CILi1EEES8_S8_EEENS6_IJNS7_ILi64EEESA_SA_EEELi512ENS_10bfloat16_tEfNS_4arch4Sm90ELb0ELb0ELb0ELb1ELb1ELb1ELb0ELb0ELb0ELb1ELb0ELb0EEENS1_21CollectiveEpilogueFwdINS6_IJSA_NS7_ILi512EEESA_EEES9_SC_SE_Li256ELb1ELb1ELb0ELb0EEENS1_36VarlenDynamicPersistentTileSchedulerILi64ELi64ELi256ELi128ELb0ELb1ELb1ELb0ELb1ELb1EEEEEEEEEvNT_6ParamsE --------------------------
	.section	.text._ZN7cutlass13device_kernelIN5flash11enable_sm90INS1_16FlashAttnFwdSm90INS1_25CollectiveMainloopFwdSm90ILi2EN4cute5tupleIJNS5_1CILi1EEES8_S8_EEENS6_IJNS7_ILi64EEESA_SA_EEELi512ENS_10bfloat16_tEfNS_4arch4Sm90ELb0ELb0ELb0ELb1ELb1ELb1ELb0ELb0ELb0ELb1ELb0ELb0EEENS1_21CollectiveEpilogueFwdINS6_IJSA_NS7_ILi512EEESA_EEES9_SC_SE_Li256ELb1ELb1ELb0ELb0EEENS1_36VarlenDynamicPersistentTileSchedulerILi64ELi64ELi256ELi128ELb0ELb1ELb1ELb0ELb1ELb1EEEEEEEEEvNT_6ParamsE,"ax",@progbits
	.align	128
.text._ZN7cutlass13device_kernelIN5flash11enable_sm90INS1_16FlashAttnFwdSm90INS1_25CollectiveMainloopFwdSm90ILi2EN4cute5tupleIJNS5_1CILi1EEES8_S8_EEENS6_IJNS7_ILi64EEESA_SA_EEELi512ENS_10bfloat16_tEfNS_4arch4Sm90ELb0ELb0ELb0ELb1ELb1ELb1ELb0ELb0ELb0ELb1ELb0ELb0EEENS1_21CollectiveEpilogueFwdINS6_IJSA_NS7_ILi512EEESA_EEES9_SC_SE_Li256ELb1ELb1ELb0ELb0EEENS1_36VarlenDynamicPersistentTileSchedulerILi64ELi64ELi256ELi128ELb0ELb1ELb1ELb0ELb1ELb1EEEEEEEEEvNT_6ParamsE:
        .type           _ZN7cutlass13device_kernelIN5flash11enable_sm90INS1_16FlashAttnFwdSm90INS1_25CollectiveMainloopFwdSm90ILi2EN4cute5tupleIJNS5_1CILi1EEES8_S8_EEENS6_IJNS7_ILi64EEESA_SA_EEELi512ENS_10bfloat16_tEfNS_4arch4Sm90ELb0ELb0ELb0ELb1ELb1ELb1ELb0ELb0ELb0ELb1ELb0ELb0EEENS1_21CollectiveEpilogueFwdINS6_IJSA_NS7_ILi512EEESA_EEES9_SC_SE_Li256ELb1ELb1ELb0ELb0EEENS1_36VarlenDynamicPersistentTileSchedulerILi64ELi64ELi256ELi128ELb0ELb1ELb1ELb0ELb1ELb1EEEEEEEEEvNT_6ParamsE,@function
        .size           _ZN7cutlass13device_kernelIN5flash11enable_sm90INS1_16FlashAttnFwdSm90INS1_25CollectiveMainloopFwdSm90ILi2EN4cute5tupleIJNS5_1CILi1EEES8_S8_EEENS6_IJNS7_ILi64EEESA_SA_EEELi512ENS_10bfloat16_tEfNS_4arch4Sm90ELb0ELb0ELb0ELb1ELb1ELb1ELb0ELb0ELb0ELb1ELb0ELb0EEENS1_21CollectiveEpilogueFwdINS6_IJSA_NS7_ILi512EEESA_EEES9_SC_SE_Li256ELb1ELb1ELb0ELb0EEENS1_36VarlenDynamicPersistentTileSchedulerILi64ELi64ELi256ELi128ELb0ELb1ELb1ELb0ELb1ELb1EEEEEEEEEvNT_6ParamsE,(.L_x_5636 - _ZN7cutlass13device_kernelIN5flash11enable_sm90INS1_16FlashAttnFwdSm90INS1_25CollectiveMainloopFwdSm90ILi2EN4cute5tupleIJNS5_1CILi1EEES8_S8_EEENS6_IJNS7_ILi64EEESA_SA_EEELi512ENS_10bfloat16_tEfNS_4arch4Sm90ELb0ELb0ELb0ELb1ELb1ELb1ELb0ELb0ELb0ELb1ELb0ELb0EEENS1_21CollectiveEpilogueFwdINS6_IJSA_NS7_ILi512EEESA_EEES9_SC_SE_Li256ELb1ELb1ELb0ELb0EEENS1_36VarlenDynamicPersistentTileSchedulerILi64ELi64ELi256ELi128ELb0ELb1ELb1ELb0ELb1ELb1EEEEEEEEEvNT_6ParamsE)
        .other          _ZN7cutlass13device_kernelIN5flash11enable_sm90INS1_16FlashAttnFwdSm90INS1_25CollectiveMainloopFwdSm90ILi2EN4cute5tupleIJNS5_1CILi1EEES8_S8_EEENS6_IJNS7_ILi64EEESA_SA_EEELi512ENS_10bfloat16_tEfNS_4arch4Sm90ELb0ELb0ELb0ELb1ELb1ELb1ELb0ELb0ELb0ELb1ELb0ELb0EEENS1_21CollectiveEpilogueFwdINS6_IJSA_NS7_ILi512EEESA_EEES9_SC_SE_Li256ELb1ELb1ELb0ELb0EEENS1_36VarlenDynamicPersistentTileSchedulerILi64ELi64ELi256ELi128ELb0ELb1ELb1ELb0ELb1ELb1EEEEEEEEEvNT_6ParamsE,@"STO_CUDA_ENTRY STV_DEFAULT"
_ZN7cutlass13device_kernelIN5flash11enable_sm90INS1_16FlashAttnFwdSm90INS1_25CollectiveMainloopFwdSm90ILi2EN4cute5tupleIJNS5_1CILi1EEES8_S8_EEENS6_IJNS7_ILi64EEESA_SA_EEELi512ENS_10bfloat16_tEfNS_4arch4Sm90ELb0ELb0ELb0ELb1ELb1ELb1ELb0ELb0ELb0ELb1ELb0ELb0EEENS1_21CollectiveEpilogueFwdINS6_IJSA_NS7_ILi512EEESA_EEES9_SC_SE_Li256ELb1ELb1ELb0ELb0EEENS1_36VarlenDynamicPersistentTileSchedulerILi64ELi64ELi256ELi128ELb0ELb1ELb1ELb0ELb1ELb1EEEEEEEEEvNT_6ParamsE:
[----:B------:R-:W0:Y:S02]  /*0000*/  LDC R1, c[0x0][0x28] ;  /* 0x00000a00ff017b82 */ /* 0x000e240000000800 */
[----:B0-----:R-:W-:Y:S01]  /*0010*/  VIADD R1, R1, 0xffffffa0 ;  /* 0xffffffa001017836 */ /* 0x001fe20000000000 */
[----:B------:R-:W0:Y:S01]  /*0020*/  S2R R0, SR_TID.X ;  /* 0x0000000000007919 */ /* 0x000e220000002100 */
[----:B------:R-:W-:Y:S01]  /*0030*/  ELECT P0, URZ, PT ;  /* 0x00000000003f782f */ /* 0x000fe20003800000 */
[----:B------:R-:W-:Y:S01]  /*0040*/  BSSY B0, `(.L_x_578) ;  /* 0x000000d000007945 */ /* 0x000fe20003800000 */
[----:B0-----:R-:W-:-:S05]  /*0050*/  SHF.R.U32.HI R2, RZ, 0x5, R0 ;  /* 0x00000005ff027819 */ /* 0x001fca0000011600 */
[----:B------:R-:W0:Y:S02]  /*0060*/  SHFL.IDX PT, R3, R2, RZ, 0x1f ;  /* 0x00001fff02037589 */ /* 0x000e2400000e0000 */
[----:B0-----:R-:W-:-:S13]  /*0070*/  ISETP.EQ.AND P0, PT, R3, RZ, P0 ;  /* 0x000000ff0300720c */ /* 0x001fda0000702270 */
[----:B------:R-:W-:Y:S05]  /*0080*/  @!P0 BRA `(.L_x_579) ;  /* 0x0000000000208947 */ /* 0x000fea0003800000 */
[----:B------:R-:W-:Y:S02]  /*0090*/  ULDC.64 UR4, c[0x0][0x198] ;  /* 0x0000660000047ab9 */ /* 0x000fe40000000a00 */
[----:B------:R-:W-:Y:S02]  /*00a0*/  UIADD3 UR6, UP0, UR4, 0x570, URZ ;  /* 0x0000057004067890 */ /* 0x000fe4000ff1e03f */
[----:B------:R-:W-:Y:S02]  /*00b0*/  UIADD3 UR4, UP1, UR4, 0x670, URZ ;  /* 0x0000067004047890 */ /* 0x000fe4000ff3e03f */
[----:B------:R-:W-:Y:S02]  /*00c0*/  UIADD3.X UR7, URZ, UR5, URZ, UP0, !UPT ;  /* 0x000000053f077290 */ /* 0x000fe400087fe43f */
[----:B------:R-:W-:-:S07]  /*00d0*/  UIADD3.X UR5, URZ, UR5, URZ, UP1, !UPT ;  /* 0x000000053f057290 */ /* 0x000fce0008ffe43f */
[----:B------:R0:W-:Y:S02]  /*00e0*/  UTMACCTL.PF [UR6] ;  /* 0x00000000060079b9 */ /* 0x0001e40008040000 */
[----:B------:R0:W-:Y:S02]  /*00f0*/  UTMACCTL.PF [UR4] ;  /* 0x00000000040079b9 */ /* 0x0001e40008040000 */
[----:B0-----:R-:W-:Y:S01]  /*0100*/  NOP ;  /* 0x0000000000007918 */ /* 0x001fe20000000000 */
.L_x_579:
[----:B------:R-:W-:Y:S05]  /*0110*/  BSYNC B0 ;  /* 0x0000000000007941 */ /* 0x000fea0003800000 */
.L_x_578:
[----:B------:R-:W-:Y:S01]  /*0120*/  SHF.R.U32.HI R4, RZ, 0x7, R0 ;  /* 0x00000007ff047819 */ /* 0x000fe20000011600 */
[----:B------:R-:W-:Y:S01]  /*0130*/  VOTEU.ANY UP0, P0 ;  /* 0x00000000003f7886 */ /* 0x000fe20000000100 */
[----:B------:R-:W0:Y:S01]  /*0140*/  SHFL.IDX PT, R3, R2, RZ, 0x1f ;  /* 0x00001fff02037589 */ /* 0x000e2200000e0000 */
[----:B------:R-:W-:Y:S01]  /*0150*/  UMOV UR4, 0x80 ;  /* 0x0000008000047882 */ /* 0x000fe20000000000 */
[----:B------:R-:W-:Y:S01]  /*0160*/  UMOV UR7, 0x100 ;  /* 0x0000010000077882 */ /* 0x000fe20000000000 */
[----:B------:R-:W-:Y:S01]  /*0170*/  VOTEU.ANY UP1, P0 ;  /* 0x00000000003f7886 */ /* 0x000fe20000020100 */
[----:B------:R-:W1:Y:S01]  /*0180*/  SHFL.IDX PT, R4, R4, RZ, 0x1f ;  /* 0x00001fff04047589 */ /* 0x000e6200000e0000 */
[----:B------:R-:W2:Y:S01]  /*0190*/  @UP0 S2UR UR8, SR_CgaCtaId ;  /* 0x00000000000809c3 */ /* 0x000ea20000008800 */
[----:B------:R-:W-:Y:S01]  /*01a0*/  @UP0 UMOV UR6, 0x400 ;  /* 0x0000040000060882 */ /* 0x000fe20000000000 */
[----:B------:R-:W-:-:S04]  /*01b0*/  @UP0 UIADD3 UR4, -UR4, 0x100000, URZ ;  /* 0x0010000004040890 */ /* 0x000fc8000fffe13f */
[----:B------:R-:W-:Y:S02]  /*01c0*/  @UP0 USHF.L.U32 UR5, UR4, 0xb, URZ ;  /* 0x0000000b04050899 */ /* 0x000fe4000800063f */
[----:B------:R-:W-:Y:S01]  /*01d0*/  @UP0 USHF.L.U32 UR4, UR4, 0x1, URZ ;  /* 0x0000000104040899 */ /* 0x000fe2000800063f */
[----:B0-----:R-:W-:Y:S01]  /*01e0*/  ISETP.NE.AND P1, PT, R3, RZ, PT ;  /* 0x000000ff0300720c */ /* 0x001fe20003f25270 */
[----:B-1----:R0:W-:Y:S01]  /*01f0*/  STL [R1+0x50], R4 ;  /* 0x0000500401007387 */ /* 0x0021e20000100800 */
[----:B--2---:R-:W-:Y:S02]  /*0200*/  @UP0 ULEA UR8, UR8, UR6, 0x18 ;  /* 0x0000000608080291 */ /* 0x004fe4000f8ec03f */
[----:B------:R-:W-:-:S04]  /*0210*/  @UP0 UIADD3 UR6, -UR7, 0x100000, URZ ;  /* 0x0010000007060890 */ /* 0x000fc8000fffe13f */
[----:B------:R-:W-:Y:S02]  /*0220*/  @UP0 USHF.L.U32 UR7, UR6, 0xb, URZ ;  /* 0x0000000b06070899 */ /* 0x000fe4000800063f */
[----:B------:R-:W-:Y:S01]  /*0230*/  @UP0 USHF.L.U32 UR6, UR6, 0x1, URZ ;  /* 0x0000000106060899 */ /* 0x000fe2000800063f */
[----:B------:R-:W-:Y:S01]  /*0240*/  VOTEU.ANY UP0, P0 ;  /* 0x00000000003f7886 */ /* 0x000fe20000000100 */
[----:B------:R-:W1:Y:S04]  /*0250*/  FENCE.VIEW.ASYNC.S ;  /* 0x00000000000073c6 */ /* 0x000e680000000000 */
[----:B-1----:R0:W1:Y:S06]  /*0260*/  @UP0 SYNCS.EXCH.64 URZ, [UR8+0x28c00], UR4 ;  /* 0x028c0004083f05b2 */ /* 0x00206c0008000100 */
[----:B------:R0:W2:Y:S02]  /*0270*/  @UP1 SYNCS.EXCH.64 URZ, [UR8+0x28c20], UR6 ;  /* 0x028c2006083f15b2 */ /* 0x0000a40008000100 */
        /* <DEDUP_REMOVED lines=10> */
[----:B0-----:R0:W3:Y:S01]  /*0320*/  SYNCS.EXCH.64 URZ, [UR6+0x28c30], UR4 ;  /* 0x028c3004063f75b2 */ /* 0x0010e20008000100 */
[----:B------:R0:W4:Y:S01]  /*0330*/  SYNCS.EXCH.64 URZ, [UR6+0x28c40], UR4 ;  /* 0x028c4004063f75b2 */ /* 0x0001220008000100 */
[----:B------:R0:W0:Y:S01]  /*0340*/  SYNCS.EXCH.64 URZ, [UR6+0x28c38], UR4 ;  /* 0x028c3804063f75b2 */ /* 0x0000220008000100 */
[----:B------:R0:W0:Y:S01]  /*0350*/  SYNCS.EXCH.64 URZ, [UR6+0x28c48], UR4 ;  /* 0x028c4804063f75b2 */ /* 0x0000220008000100 */
[----:B------:R-:W-:Y:S01]  /*0360*/  NOP ;  /* 0x0000000000007918 */ /* 0x000fe20000000000 */
.L_x_580:
        /* <DEDUP_REMOVED lines=22> */
.L_x_581:
        /* <DEDUP_REMOVED lines=18> */
.L_x_582:
        /* <DEDUP_REMOVED lines=22> */
.L_x_583:
        /* <DEDUP_REMOVED lines=22> */
.L_x_584:
[----:B------:R-:W-:Y:S01]  /*08b0*/  ISETP.NE.AND P0, PT, R4, RZ, PT ;  /* 0x000000ff0400720c */ /* 0x000fe20003f05270 */
[----:B------:R-:W-:Y:S01]  /*08c0*/  IMAD.MOV.U32 R37, RZ, RZ, 0x1 ;  /* 0x00000001ff257424 */ /* 0x000fe200078e00ff */
[----:B------:R-:W-:Y:S01]  /*08d0*/  NOP ;  /* 0x0000000000007918 */ /* 0x000fe20000000000 */
[----:B------:R-:W-:Y:S01]  /*08e0*/  ULDC.64 UR40, c[0x0][0x208] ;  /* 0x0000820000287ab9 */ /* 0x000fe20000000a00 */
[----:B------:R-:W-:Y:S02]  /*08f0*/  BSSY B9, `(.L_x_585) ;  /* 0x0001650000097945 */ /* 0x000fe40003800000 */
[----:B------:R-:W-:Y:S01]  /*0900*/  SEL R37, R37, 0x2, !P0 ;  /* 0x0000000225257807 */ /* 0x000fe20004000000 */
[----:B01234-:R-:W-:Y:S06]  /*0910*/  BAR.SYNC.DEFER_BLOCKING 0x0 ;  /* 0x0000000000007b1d */ /* 0x01ffec0000010000 */
[----:B------:R-:W-:Y:S05]  /*0920*/  @!P0 BRA `(.L_x_586) ;  /* 0x000000f400308947 */ /* 0x000fea0003800000 */
.L_x_587:
[----:B------:R-:W-:-:S08]  /*0930*/  NOP ;  /* 0x0000000000007918 */ /* 0x000fd00000000000 */
[----:B------:R-:W0:Y:S02]  /*0940*/  USETMAXREG.TRY_ALLOC.CTAPOOL UP0, 0xe8 ;  /* 0x000000e8000079c8 */ /* 0x000e240008000600 */
[----:B0-----:R-:W-:-:S13]  /*0950*/  PLOP3.LUT P0, PT, PT, PT, UP0, 0x80, 0x0 ;  /* 0x000000000000781c */ /* 0x001fda0003f0f008 */
[----:B------:R-:W-:Y:S05]  /*0960*/  @!P0 BRA `(.L_x_587) ;  /* 0xfffffffc00f08947 */ /* 0x000fea000383ffff */
[----:B------:R-:W-:Y:S01]  /*0970*/  SHF.R.U32.HI R2, RZ, 0x7, R0 ;  /* 0x00000007ff027819 */ /* 0x000fe20000011600 */
[----:B------:R-:W0:Y:S03]  /*0980*/  S2UR UR4, SR_CgaCtaId ;  /* 0x00000000000479c3 */ /* 0x000e260000008800 */
[----:B------:R-:W-:Y:S02]  /*0990*/  ISETP.NE.AND P0, PT, R2, 0x1, PT ;  /* 0x000000010200780c */ /* 0x000fe40003f05270 */
[----:B------:R-:W-:-:S11]  /*09a0*/  MOV R2, 0x400 ;  /* 0x0000040000027802 */ /* 0x000fd60000000f00 */
[----:B------:R-:W-:Y:S06]  /*09b0*/  @!P0 BAR.ARV 0x8, 0x100 ;  /* 0x0204000000008b1d */ /* 0x000fec0000002000 */
[----:B------:R-:W-:Y:S01]  /*09c0*/  ISETP.GE.U32.AND P0, PT, R0, 0x100, PT ;  /* 0x000001000000780c */ /* 0x000fe20003f06070 */
[----:B0-----:R-:W-:Y:S01]  /*09d0*/  IMAD.U32 R193, RZ, RZ, UR4 ;  /* 0x00000004ffc17e24 */ /* 0x001fe2000f8e00ff */
[----:B------:R-:W-:-:S04]  /*09e0*/  ULDC UR4, c[0x0][0xc3c] ;  /* 0x00030f0000047ab9 */ /* 0x000fc80000000800 */
[----:B------:R-:W-:-:S07]  /*09f0*/  LEA R2, R193, R2, 0x18 ;  /* 0x00000002c1027211 */ /* 0x000fce00078ec0ff */
[----:B------:R-:W-:Y:S08]  /*0a00*/  @P0 BAR.ARV 0xf, 0x100 ;  /* 0x03c4000000000b1d */ /* 0x000ff00000002000 */
[----:B------:R-:W-:Y:S06]  /*0a10*/  BAR.SYNC.DEFER_BLOCKING 0x5, 0x180 ;  /* 0x0146000000007b1d */ /* 0x000fec0000010000 */
[----:B------:R-:W0:Y:S02]  /*0a20*/  LDS.128 R24, [R2+0x28cd0] ;  /* 0x028cd00002187984 */ /* 0x000e240000000c00 */
[----:B------:R-:W-:Y:S06]  /*0a30*/  BAR.ARV 0x4, 0x180 ;  /* 0x0106000000007b1d */ /* 0x000fec0000002000 */
[----:B0-----:R-:W-:-:S13]  /*0a40*/  ISETP.GE.AND P0, PT, R27, UR4, PT ;  /* 0x000000041b007c0c */ /* 0x001fda000bf06270 */
[----:B------:R-:W-:Y:S05]  /*0a50*/  @P0 BRA `(.L_x_588) ;  /* 0x0000016000e40947 */ /* 0x000fea0003800000 */
[----:B------:R-:W-:Y:S01]  /*0a60*/  VIADD R19, R0, 0xffffff80 ;  /* 0xffffff8000137836 */ /* 0x000fe20000000000 */
[----:B------:R-:W-:Y:S01]  /*0a70*/  LOP3.LUT R185, R37, 0x1, RZ, 0xfc, !PT ;  /* 0x0000000125b97812 */ /* 0x000fe200078efcff */
[----:B------:R-:W-:Y:S01]  /*0a80*/  IMAD.MOV.U32 R219, RZ, RZ, 0x40 ;  /* 0x00000040ffdb7424 */ /* 0x000fe200078e00ff */
[----:B------:R-:W-:Y:S01]  /*0a90*/  CS2R R22, SRZ ;  /* 0x0000000000167805 */ /* 0x000fe2000001ff00 */
[----:B------:R-:W-:Y:S01]  /*0aa0*/  IMAD.MOV.U32 R192, RZ, RZ, RZ ;  /* 0x000000ffffc07224 */ /* 0x000fe200078e00ff */
[----:B------:R-:W-:Y:S01]  /*0ab0*/  SHF.R.S32.HI R0, RZ, 0x1f, R19 ;  /* 0x0000001fff007819 */ /* 0x000fe20000011413 */
[----:B------:R-:W-:-:S03]  /*0ac0*/  IMAD.MOV.U32 R18, RZ, RZ, RZ ;  /* 0x000000ffff127224 */ /* 0x000fc600078e00ff */
[CC--:B------:R-:W-:Y:S02]  /*0ad0*/  LEA.HI R3, R0.reuse, R19.reuse, RZ, 0x7 ;  /* 0x0000001300037211 */ /* 0x0c0fe400078f38ff */
[-C--:B------:R-:W-:Y:S02]  /*0ae0*/  LEA.HI R6, R0, R19.reuse, RZ, 0x4 ;  /* 0x0000001300067211 */ /* 0x080fe400078f20ff */
[----:B------:R-:W-:Y:S02]  /*0af0*/  LOP3.LUT R4, R3, 0xffffff80, RZ, 0xc0, !PT ;  /* 0xffffff8003047812 */ /* 0x000fe400078ec0ff */
[----:B------:R-:W-:Y:S02]  /*0b00*/  LOP3.LUT R5, R6, 0xfffffff0, RZ, 0xc0, !PT ;  /* 0xfffffff006057812 */ /* 0x000fe400078ec0ff */
[----:B------:R-:W-:Y:S01]  /*0b10*/  LEA.HI R7, R0, R19, RZ, 0x5 ;  /* 0x0000001300077211 */ /* 0x000fe200078f28ff */
[C---:B------:R-:W-:Y:S01]  /*0b20*/  IMAD.IADD R4, R19.reuse, 0x1, -R4 ;  /* 0x0000000113047824 */ /* 0x040fe200078e0a04 */
[----:B------:R-:W-:Y:S01]  /*0b30*/  SHF.R.S32.HI R11, RZ, 0x4, R6 ;  /* 0x00000004ff0b7819 */ /* 0x000fe20000011406 */
[----:B------:R-:W-:Y:S01]  /*0b40*/  IMAD.IADD R9, R19, 0x1, -R5 ;  /* 0x0000000113097824 */ /* 0x000fe200078e0a05 */
[----:B------:R-:W-:-:S02]  /*0b50*/  SHF.R.S32.HI R213, RZ, 0x5, R7 ;  /* 0x00000005ffd57819 */ /* 0x000fc40000011407 */
[----:B------:R-:W-:Y:S02]  /*0b60*/  SHF.R.S32.HI R5, RZ, 0x1f, R4 ;  /* 0x0000001fff057819 */ /* 0x000fe40000011404 */
[----:B------:R-:W-:Y:S02]  /*0b70*/  SHF.R.S32.HI R12, RZ, 0x1f, R7 ;  /* 0x0000001fff0c7819 */ /* 0x000fe40000011407 */
[----:B------:R-:W-:Y:S02]  /*0b80*/  SHF.R.S32.HI R8, RZ, 0x1f, R9 ;  /* 0x0000001fff087819 */ /* 0x000fe40000011409 */
[----:B------:R-:W-:Y:S02]  /*0b90*/  LEA.HI R7, R6, R11, RZ, 0x1 ;  /* 0x0000000b06077211 */ /* 0x000fe400078f08ff */
[----:B------:R-:W-:Y:S02]  /*0ba0*/  LEA.HI R6, R5, R4, RZ, 0x2 ;  /* 0x0000000405067211 */ /* 0x000fe400078f10ff */
[----:B------:R-:W-:-:S02]  /*0bb0*/  LEA.HI R13, R12, R213, RZ, 0x2 ;  /* 0x000000d50c0d7211 */ /* 0x000fc400078f10ff */
[----:B------:R-:W-:Y:S02]  /*0bc0*/  LEA.HI R10, R8, R9, RZ, 0x3 ;  /* 0x00000009080a7211 */ /* 0x000fe400078f18ff */
[----:B------:R-:W-:Y:S02]  /*0bd0*/  LOP3.LUT R14, R7, 0x1ffffffe, RZ, 0xc0, !PT ;  /* 0x1ffffffe070e7812 */ /* 0x000fe400078ec0ff */
[--C-:B------:R-:W-:Y:S02]  /*0be0*/  SHF.R.S32.HI R7, RZ, 0x2, R6.reuse ;  /* 0x00000002ff077819 */ /* 0x100fe40000011406 */
[----:B------:R-:W-:Y:S01]  /*0bf0*/  SHF.R.S32.HI R8, RZ, 0x1f, R6 ;  /* 0x0000001fff087819 */ /* 0x000fe20000011406 */
[----:B------:R-:W-:Y:S01]  /*0c00*/  IMAD.IADD R14, R11, 0x1, -R14 ;  /* 0x000000010b0e7824 */ /* 0x000fe200078e0a0e */
[----:B------:R-:W-:Y:S02]  /*0c10*/  SHF.R.S32.HI R15, RZ, 0x7, R3 ;  /* 0x00000007ff0f7819 */ /* 0x000fe40000011403 */
[----:B------:R-:W-:Y:S01]  /*0c20*/  LOP3.LUT R16, R13, 0x3ffffc, RZ, 0xc0, !PT ;  /* 0x003ffffc0d107812 */ /* 0x000fe200078ec0ff */
[----:B------:R-:W-:Y:S01]  /*0c30*/  IMAD.SHL.U32 R14, R14, 0x8, RZ ;  /* 0x000000080e0e7824 */ /* 0x000fe200078e00ff */
[----:B------:R-:W-:Y:S01]  /*0c40*/  LEA.HI R8, R8, R7, RZ, 0x3 ;  /* 0x0000000708087211 */ /* 0x000fe200078f18ff */
[----:B------:R-:W-:Y:S01]  /*0c50*/  IMAD R13, R15, 0x100, R9 ;  /* 0x000001000f0d7824 */ /* 0x000fe200078e0209 */
[----:B------:R-:W-:Y:S01]  /*0c60*/  LOP3.LUT R12, R10, 0xfffffff8, RZ, 0xc0, !PT ;  /* 0xfffffff80a0c7812 */ /* 0x000fe200078ec0ff */
[----:B------:R-:W-:Y:S01]  /*0c70*/  IMAD.IADD R16, R213, 0x1, -R16 ;  /* 0x00000001d5107824 */ /* 0x000fe200078e0a10 */
[----:B------:R-:W-:Y:S01]  /*0c80*/  LOP3.LUT R8, R8, 0xfffffff8, RZ, 0xc0, !PT ;  /* 0xfffffff808087812 */ /* 0x000fe200078ec0ff */
[----:B------:R-:W-:Y:S01]  /*0c90*/  IMAD.SHL.U32 R10, R10, 0x40, RZ ;  /* 0x000000400a0a7824 */ /* 0x000fe200078e00ff */
[----:B------:R-:W-:Y:S01]  /*0ca0*/  LEA.HI R5, R5, R4, RZ, 0x5 ;  /* 0x0000000405057211 */ /* 0x000fe200078f28ff */
[----:B------:R-:W-:Y:S01]  /*0cb0*/  IMAD R13, R16, 0x10, R13 ;  /* 0x00000010100d7824 */ /* 0x000fe200078e020d */
[----:B------:R-:W-:Y:S01]  /*0cc0*/  LEA.HI R3, R3, R15, RZ, 0x1 ;  /* 0x0000000f03037211 */ /* 0x000fe200078f08ff */
[----:B------:R-:W-:Y:S01]  /*0cd0*/  IMAD.IADD R8, R7, 0x1, -R8 ;  /* 0x0000000107087824 */ /* 0x000fe200078e0a08 */
[----:B------:R-:W-:Y:S01]  /*0ce0*/  SHF.R.S32.HI R5, RZ, 0x5, R5 ;  /* 0x00000005ff057819 */ /* 0x000fe20000011405 */
[----:B------:R-:W-:Y:S01]  /*0cf0*/  IMAD.U32 R7, R13, 0x40, R14 ;  /* 0x000000400d077824 */ /* 0x000fe200078e000e */
[----:B------:R-:W-:Y:S01]  /*0d00*/  LOP3.LUT R10, R10, 0x7ffffe00, RZ, 0xc0, !PT ;  /* 0x7ffffe000a0a7812 */ /* 0x000fe200078ec0ff */
[----:B------:R-:W-:Y:S01]  /*0d10*/  IMAD.IADD R12, R9, 0x1, -R12 ;  /* 0x00000001090c7824 */ /* 0x000fe200078e0a0c */
[----:B------:R-:W-:Y:S01]  /*0d20*/  LOP3.LUT R3, R3, 0xfffffe, RZ, 0xc0, !PT ;  /* 0x00fffffe03037812 */ /* 0x000fe200078ec0ff */
[----:B------:R-:W-:Y:S01]  /*0d30*/  IMAD R198, R5, 0x10, R8 ;  /* 0x0000001005c67824 */ /* 0x000fe200078e0208 */
[----:B------:R0:W-:Y:S01]  /*0d40*/  STL [R1+0x5c], R7 ;  /* 0x00005c0701007387 */ /* 0x0001e20000100800 */
[C---:B------:R-:W-:Y:S01]  /*0d50*/  IMAD.SHL.U32 R9, R12.reuse, 0x40, RZ ;  /* 0x000000400c097824 */ /* 0x040fe200078e00ff */
[----:B------:R-:W-:Y:S01]  /*0d60*/  R2P PR, R12, 0x6 ;  /* 0x000000060c007804 */ /* 0x000fe20000000000 */
[----:B------:R-:W-:Y:S01]  /*0d70*/  IMAD R10, R213, 0x400, R10 ;  /* 0x00000400d50a7824 */ /* 0x000fe200078e020a */
[----:B------:R-:W-:Y:S01]  /*0d80*/  STL [R1+0x34], RZ ;  /* 0x000034ff01007387 */ /* 0x000fe20000100800 */
[----:B------:R-:W-:Y:S01]  /*0d90*/  IMAD.IADD R3, R15, 0x1, -R3 ;  /* 0x000000010f037824 */ /* 0x000fe200078e0a03 */
[----:B------:R-:W-:-:S02]  /*0da0*/  LOP3.LUT R9, R9, 0x1c0, RZ, 0xc0, !PT ;  /* 0x000001c009097812 */ /* 0x000fc400078ec0ff */
[----:B------:R-:W-:Y:S01]  /*0db0*/  SEL R219, R219, 0xffffffc0, !P2 ;  /* 0xffffffc0dbdb7807 */ /* 0x000fe20005000000 */
[----:B------:R-:W-:Y:S01]  /*0dc0*/  IMAD.SHL.U32 R216, R3, 0x100, RZ ;  /* 0x0000010003d87824 */ /* 0x000fe200078e00ff */
[----:B0-----:R-:W-:Y:S02]  /*0dd0*/  LOP3.LUT R7, R6, 0x7ffffffc, RZ, 0xc0, !PT ;  /* 0x7ffffffc06077812 */ /* 0x001fe400078ec0ff */
[----:B------:R-:W-:Y:S02]  /*0de0*/  LOP3.LUT R14, R9, 0x8, R14, 0xf8, !PT ;  /* 0x00000008090e7812 */ /* 0x000fe400078ef80e */
[----:B------:R-:W-:Y:S01]  /*0df0*/  SHF.R.U32.HI R9, RZ, 0x3, R9 ;  /* 0x00000003ff097819 */ /* 0x000fe20000011609 */
[----:B------:R-:W-:Y:S01]  /*0e00*/  IMAD.IADD R7, R4, 0x1, -R7 ;  /* 0x0000000104077824 */ /* 0x000fe200078e0a07 */
[CC--:B------:R-:W-:Y:S02]  /*0e10*/  LEA.HI R4, R0.reuse, R19.reuse, RZ, 0x3 ;  /* 0x0000001300047211 */ /* 0x0c0fe400078f18ff */
[----:B------:R-:W-:Y:S01]  /*0e20*/  LEA.HI R0, R0, R19, RZ, 0x2 ;  /* 0x0000001300007211 */ /* 0x000fe200078f10ff */
[----:B------:R-:W-:Y:S01]  /*0e30*/  IMAD.SHL.U32 R214, R7, 0x2, RZ ;  /* 0x0000000207d67824 */ /* 0x000fe200078e00ff */
[----:B------:R-:W-:-:S02]  /*0e40*/  SHF.R.S32.HI R5, RZ, 0x3, R4 ;  /* 0x00000003ff057819 */ /* 0x000fc40000011404 */
[----:B------:R-:W-:Y:S02]  /*0e50*/  LOP3.LUT R4, R4, 0xfffffff8, RZ, 0xc0, !PT ;  /* 0xfffffff804047812 */ /* 0x000fe400078ec0ff */
[----:B------:R-:W-:Y:S02]  /*0e60*/  LOP3.LUT R9, R14, R9, RZ, 0x3c, !PT ;  /* 0x000000090e097212 */ /* 0x000fe400078e3cff */
[----:B------:R-:W-:Y:S01]  /*0e70*/  SHF.R.S32.HI R184, RZ, 0x2, R0 ;  /* 0x00000002ffb87819 */ /* 0x000fe20000011400 */
[----:B------:R-:W-:Y:S01]  /*0e80*/  IMAD.IADD R11, R19, 0x1, -R4 ;  /* 0x00000001130b7824 */ /* 0x000fe200078e0a04 */
[----:B------:R-:W-:Y:S01]  /*0e90*/  SHF.R.S32.HI R5, RZ, 0x1f, R0 ;  /* 0x0000001fff057819 */ /* 0x000fe20000011400 */
[----:B------:R-:W-:Y:S01]  /*0ea0*/  IMAD.IADD R9, R10, 0x1, R9 ;  /* 0x000000010a097824 */ /* 0x000fe200078e0209 */
[----:B------:R-:W-:Y:S01]  /*0eb0*/  LOP3.LUT R0, R0, 0xfffffffc, RZ, 0xc0, !PT ;  /* 0xfffffffc00007812 */ /* 0x000fe200078ec0ff */
[----:B------:R-:W-:Y:S01]  /*0ec0*/  IMAD.SHL.U32 R196, R11, 0x8, RZ ;  /* 0x000000080bc47824 */ /* 0x000fe200078e00ff */
[----:B------:R-:W-:Y:S01]  /*0ed0*/  LEA.HI R5, R5, R184, RZ, 0x3 ;  /* 0x000000b805057211 */ /* 0x000fe200078f18ff */
[----:B------:R-:W-:-:S02]  /*0ee0*/  VIADD R10, R184, 0x20 ;  /* 0x00000020b80a7836 */ /* 0x000fc40000000000 */
[----:B------:R-:W-:Y:S01]  /*0ef0*/  IMAD.IADD R8, R19, 0x1, -R0 ;  /* 0x0000000113087824 */ /* 0x000fe200078e0a00 */
[C---:B------:R-:W-:Y:S01]  /*0f00*/  IADD3 R24, R196.reuse, 0xc0, RZ ;  /* 0x000000c0c4187810 */ /* 0x040fe20007ffe0ff */
[C---:B------:R-:W-:Y:S01]  /*0f10*/  VIADD R29, R196.reuse, 0x40 ;  /* 0x00000040c41d7836 */ /* 0x040fe20000000000 */
[----:B------:R-:W-:Y:S01]  /*0f20*/  SHF.R.S32.HI R6, RZ, 0x1f, R10 ;  /* 0x0000001fff067819 */ /* 0x000fe2000001140a */
[----:B------:R-:W-:Y:S01]  /*0f30*/  VIADD R28, R196, 0x80 ;  /* 0x00000080c41c7836 */ /* 0x000fe20000000000 */
[----:B------:R-:W-:Y:S01]  /*0f40*/  LEA.HI R0, R8, R8, RZ, 0x1 ;  /* 0x0000000808007211 */ /* 0x000fe200078f08ff */
[----:B------:R-:W-:Y:S01]  /*0f50*/  VIADD R21, R196, 0x100 ;  /* 0x00000100c4157836 */ /* 0x000fe20000000000 */
[----:B------:R-:W-:Y:S01]  /*0f60*/  SHF.R.S32.HI R30, RZ, 0x1f, R29 ;  /* 0x0000001fff1e7819 */ /* 0x000fe2000001141d */
[----:B------:R-:W-:Y:S01]  /*0f70*/  IMAD.SHL.U32 R4, R10, 0x40, RZ ;  /* 0x000000400a047824 */ /* 0x000fe200078e00ff */
[----:B------:R-:W-:Y:S01]  /*0f80*/  SHF.R.S32.HI R29, RZ, 0x1f, R28 ;  /* 0x0000001fff1d7819 */ /* 0x000fe2000001141c */
[----:B------:R-:W-:Y:S01]  /*0f90*/  IMAD.SHL.U32 R186, R8, 0x4, RZ ;  /* 0x0000000408ba7824 */ /* 0x000fe200078e00ff */
[----:B------:R-:W-:Y:S01]  /*0fa0*/  LOP3.LUT R0, R0, 0x1ffffffe, RZ, 0xc0, !PT ;  /* 0x1ffffffe00007812 */ /* 0x000fe200078ec0ff */
[----:B------:R-:W-:Y:S01]  /*0fb0*/  VIADD R20, R196, 0x140 ;  /* 0x00000140c4147836 */ /* 0x000fe20000000000 */
[----:B------:R-:W-:Y:S01]  /*0fc0*/  LEA.HI R6, R6, R10, RZ, 0x3 ;  /* 0x0000000a06067211 */ /* 0x000fe200078f18ff */
[----:B------:R-:W-:Y:S01]  /*0fd0*/  IMAD.SHL.U32 R16, R8, 0x8, RZ ;  /* 0x0000000808107824 */ /* 0x000fe200078e00ff */
[----:B------:R-:W-:Y:S01]  /*0fe0*/  SHF.R.S32.HI R28, RZ, 0x1f, R24 ;  /* 0x0000001fff1c7819 */ /* 0x000fe20000011418 */
[C---:B------:R-:W-:Y:S01]  /*0ff0*/  VIADD R15, R196.reuse, 0x180 ;  /* 0x00000180c40f7836 */ /* 0x040fe20000000000 */
[----:B------:R-:W-:Y:S01]  /*1000*/  SHF.R.S32.HI R24, RZ, 0x1f, R21 ;  /* 0x0000001fff187819 */ /* 0x000fe20000011415 */
[----:B------:R-:W-:Y:S01]  /*1010*/  VIADD R14, R196, 0x1c0 ;  /* 0x000001c0c40e7836 */ /* 0x000fe20000000000 */
[----:B------:R-:W-:Y:S01]  /*1020*/  LOP3.LUT R5, R5, 0xfffffff8, RZ, 0xc0, !PT ;  /* 0xfffffff805057812 */ /* 0x000fe200078ec0ff */
[----:B------:R-:W-:Y:S01]  /*1030*/  VIADD R197, R186, 0x10 ;  /* 0x00000010bac57836 */ /* 0x000fe20000000000 */
[----:B------:R-:W-:Y:S01]  /*1040*/  LOP3.LUT R4, R4, 0x1c0, RZ, 0xc0, !PT ;  /* 0x000001c004047812 */ /* 0x000fe200078ec0ff */
[C---:B------:R-:W-:Y:S01]  /*1050*/  VIADD R201, R16.reuse, 0x160 ;  /* 0x0000016010c97836 */ /* 0x040fe20000000000 */
[----:B------:R-:W-:Y:S01]  /*1060*/  SHF.R.S32.HI R21, RZ, 0x1f, R20 ;  /* 0x0000001fff157819 */ /* 0x000fe20000011414 */
[----:B------:R-:W-:Y:S01]  /*1070*/  VIADD R200, R16, 0x180 ;  /* 0x0000018010c87836 */ /* 0x000fe20000000000 */
[----:B------:R-:W-:Y:S01]  /*1080*/  SHF.R.S32.HI R20, RZ, 0x1f, R15 ;  /* 0x0000001fff147819 */ /* 0x000fe2000001140f */
[----:B------:R-:W-:Y:S01]  /*1090*/  IMAD.IADD R3, R8, 0x1, -R0 ;  /* 0x0000000108037824 */ /* 0x000fe200078e0a00 */
[----:B------:R-:W-:Y:S01]  /*10a0*/  SHF.R.S32.HI R15, RZ, 0x1f, R14 ;  /* 0x0000001fff0f7819 */ /* 0x000fe2000001140e */
[----:B------:R-:W-:Y:S01]  /*10b0*/  IMAD.SHL.U32 R6, R6, 0x40, RZ ;  /* 0x0000004006067824 */ /* 0x000fe200078e00ff */
[----:B------:R-:W-:Y:S01]  /*10c0*/  LOP3.LUT R0, R4, 0x38, R16, 0xf8, !PT ;  /* 0x0000003804007812 */ /* 0x000fe200078ef810 */
[----:B------:R-:W-:Y:S01]  /*10d0*/  IMAD.SHL.U32 R14, R197, 0x2, RZ ;  /* 0x00000002c50e7824 */ /* 0x000fe200078e00ff */
[----:B------:R-:W-:Y:S01]  /*10e0*/  SHF.R.U32.HI R13, RZ, 0x3, R4 ;  /* 0x00000003ff0d7819 */ /* 0x000fe20000011604 */
[----:B------:R-:W-:Y:S01]  /*10f0*/  IMAD.IADD R194, R184, 0x1, -R5 ;  /* 0x00000001b8c27824 */ /* 0x000fe200078e0a05 */
[----:B------:R-:W-:Y:S01]  /*1100*/  SHF.R.S32.HI R4, RZ, 0x1f, R201 ;  /* 0x0000001fff047819 */ /* 0x000fe200000114c9 */
[C---:B------:R-:W-:Y:S01]  /*1110*/  VIADD R199, R16.reuse, 0x1a0 ;  /* 0x000001a010c77836 */ /* 0x040fe20000000000 */
[----:B------:R-:W-:Y:S01]  /*1120*/  SHF.R.S32.HI R5, RZ, 0x1f, R200 ;  /* 0x0000001fff057819 */ /* 0x000fe200000114c8 */
[----:B------:R-:W-:Y:S01]  /*1130*/  VIADD R212, R16, 0x1c0 ;  /* 0x000001c010d47836 */ /* 0x000fe20000000000 */
[----:B------:R-:W-:Y:S01]  /*1140*/  LOP3.LUT R6, R6, 0xfffffe00, RZ, 0xc0, !PT ;  /* 0xfffffe0006067812 */ /* 0x000fe200078ec0ff */
[----:B------:R-:W-:Y:S01]  /*1150*/  VIADD R211, R16, 0x1e0 ;  /* 0x000001e010d37836 */ /* 0x000fe20000000000 */
[----:B------:R0:W-:Y:S01]  /*1160*/  STL [R1+0x48], R14 ;  /* 0x0000480e01007387 */ /* 0x0001e20000100800 */
[----:B------:R-:W-:Y:S01]  /*1170*/  SHF.R.S32.HI R8, RZ, 0x1f, R199 ;  /* 0x0000001fff087819 */ /* 0x000fe200000114c7 */
[----:B------:R-:W-:Y:S01]  /*1180*/  IMAD R217, R9, 0x2, R2 ;  /* 0x0000000209d97824 */ /* 0x000fe200078e0202 */
[----:B------:R-:W-:Y:S01]  /*1190*/  SHF.L.U64.HI R5, R200, 0x1, R5 ;  /* 0x00000001c8057819 */ /* 0x000fe20000010205 */
[----:B------:R-:W-:Y:S01]  /*11a0*/  STL [R1+0x54], R6 ;  /* 0x0000540601007387 */ /* 0x000fe20000100800 */
[----:B------:R-:W-:Y:S01]  /*11b0*/  SHF.R.S32.HI R11, RZ, 0x1f, R212 ;  /* 0x0000001fff0b7819 */ /* 0x000fe200000114d4 */
[C---:B------:R-:W-:Y:S01]  /*11c0*/  VIADD R210, R16.reuse, 0x40 ;  /* 0x0000004010d27836 */ /* 0x040fe20000000000 */
[----:B------:R-:W-:Y:S01]  /*11d0*/  SHF.R.S32.HI R10, RZ, 0x1f, R211 ;  /* 0x0000001fff0a7819 */ /* 0x000fe200000114d3 */
[C---:B------:R-:W-:Y:S01]  /*11e0*/  VIADD R209, R16.reuse, 0x60 ;  /* 0x0000006010d17836 */ /* 0x040fe20000000000 */
[----:B------:R-:W-:Y:S01]  /*11f0*/  SHF.R.S32.HI R12, RZ, 0x1f, R197 ;  /* 0x0000001fff0c7819 */ /* 0x000fe200000114c5 */
[C---:B------:R-:W-:Y:S01]  /*1200*/  VIADD R208, R16.reuse, 0x80 ;  /* 0x0000008010d07836 */ /* 0x040fe20000000000 */
[----:B0-----:R-:W-:Y:S01]  /*1210*/  SHF.L.U64.HI R14, R201, 0x1, R4 ;  /* 0x00000001c90e7819 */ /* 0x001fe20000010204 */
[C---:B------:R-:W-:Y:S01]  /*1220*/  VIADD R207, R16.reuse, 0xa0 ;  /* 0x000000a010cf7836 */ /* 0x040fe20000000000 */
[----:B------:R-:W-:Y:S01]  /*1230*/  SHF.L.U64.HI R4, R199, 0x1, R8 ;  /* 0x00000001c7047819 */ /* 0x000fe20000010208 */
[----:B------:R-:W-:Y:S01]  /*1240*/  VIADD R206, R16, 0xc0 ;  /* 0x000000c010ce7836 */ /* 0x000fe20000000000 */
[----:B------:R-:W-:Y:S01]  /*1250*/  SHF.L.U64.HI R8, R212, 0x1, R11 ;  /* 0x00000001d4087819 */ /* 0x000fe2000001020b */
[----:B------:R-:W-:Y:S01]  /*1260*/  STL [R1], R14 ;  /* 0x0000000e01007387 */ /* 0x000fe20000100800 */
[C---:B------:R-:W-:Y:S01]  /*1270*/  VIADD R205, R16.reuse, 0xe0 ;  /* 0x000000e010cd7836 */ /* 0x040fe20000000000 */
[----:B------:R-:W-:Y:S01]  /*1280*/  SHF.R.S32.HI R221, RZ, 0x1f, R210 ;  /* 0x0000001fffdd7819 */ /* 0x000fe200000114d2 */
[C---:B------:R-:W-:Y:S01]  /*1290*/  VIADD R204, R16.reuse, 0x100 ;  /* 0x0000010010cc7836 */ /* 0x040fe20000000000 */
[----:B------:R0:W-:Y:S01]  /*12a0*/  STL [R1+0x4], R5 ;  /* 0x0000040501007387 */ /* 0x0001e20000100800 */
[C---:B------:R-:W-:Y:S01]  /*12b0*/  VIADD R203, R16.reuse, 0x120 ;  /* 0x0000012010cb7836 */ /* 0x040fe20000000000 */
[----:B------:R-:W-:Y:S01]  /*12c0*/  SHF.R.S32.HI R222, RZ, 0x1f, R209 ;  /* 0x0000001fffde7819 */ /* 0x000fe200000114d1 */
[C---:B------:R-:W-:Y:S01]  /*12d0*/  VIADD R202, R16.reuse, 0x140 ;  /* 0x0000014010ca7836 */ /* 0x040fe20000000000 */
[----:B------:R1:W-:Y:S01]  /*12e0*/  STL [R1+0x8], R4 ;  /* 0x0000080401007387 */ /* 0x0003e20000100800 */
[C---:B------:R-:W-:Y:S01]  /*12f0*/  VIADD R220, R217.reuse, 0x26800 ;  /* 0x00026800d9dc7836 */ /* 0x040fe20000000000 */
[----:B------:R-:W-:Y:S01]  /*1300*/  SHF.R.S32.HI R223, RZ, 0x1f, R208 ;  /* 0x0000001fffdf7819 */ /* 0x000fe200000114d0 */
[----:B------:R-:W-:Y:S01]  /*1310*/  VIADD R19, R16, 0x20 ;  /* 0x0000002010137836 */ /* 0x000fe20000000000 */
[----:B------:R-:W-:Y:S01]  /*1320*/  STL [R1+0xc], R8 ;  /* 0x00000c0801007387 */ /* 0x000fe20000100800 */
[----:B------:R-:W-:Y:S01]  /*1330*/  VIADD R218, R217, 0x26820 ;  /* 0x00026820d9da7836 */ /* 0x000fe20000000000 */
[----:B0-----:R-:W-:Y:S01]  /*1340*/  SHF.L.U64.HI R5, R211, 0x1, R10 ;  /* 0x00000001d3057819 */ /* 0x001fe2000001020a */
[C---:B------:R-:W-:Y:S01]  /*1350*/  @P1 VIADD R218, R220.reuse, 0xffffffe0 ;  /* 0xffffffe0dcda1836 */ /* 0x040fe20000000000 */
[----:B------:R-:W-:Y:S01]  /*1360*/  SHF.R.S32.HI R224, RZ, 0x1f, R207 ;  /* 0x0000001fffe07819 */ /* 0x000fe200000114cf */
[----:B------:R-:W-:Y:S01]  /*1370*/  IMAD.IADD R220, R220, 0x1, R219 ;  /* 0x00000001dcdc7824 */ /* 0x000fe200078e02db */
[----:B-1----:R-:W-:Y:S01]  /*1380*/  SHF.L.U64.HI R4, R197, 0x1, R12 ;  /* 0x00000001c5047819 */ /* 0x002fe2000001020c */
[----:B------:R0:W-:Y:S01]  /*1390*/  STL [R1+0x10], R5 ;  /* 0x0000100501007387 */ /* 0x0001e20000100800 */
[----:B------:R-:W-:Y:S01]  /*13a0*/  SHF.R.S32.HI R225, RZ, 0x1f, R206 ;  /* 0x0000001fffe17819 */ /* 0x000fe200000114ce */
[----:B------:R-:W-:Y:S01]  /*13b0*/  IMAD.IADD R219, R219, 0x1, R218 ;  /* 0x00000001dbdb7824 */ /* 0x000fe200078e02da */
[----:B------:R-:W-:Y:S01]  /*13c0*/  SHF.R.S32.HI R226, RZ, 0x1f, R205 ;  /* 0x0000001fffe27819 */ /* 0x000fe200000114cd */
[----:B------:R1:W-:Y:S01]  /*13d0*/  STL [R1+0x44], R4 ;  /* 0x0000440401007387 */ /* 0x0003e20000100800 */
[----:B------:R-:W-:-:S02]  /*13e0*/  SHF.R.S32.HI R227, RZ, 0x1f, R204 ;  /* 0x0000001fffe37819 */ /* 0x000fc400000114cc */
[----:B------:R-:W-:Y:S02]  /*13f0*/  SHF.R.S32.HI R228, RZ, 0x1f, R203 ;  /* 0x0000001fffe47819 */ /* 0x000fe400000114cb */
[----:B------:R-:W-:Y:S02]  /*1400*/  SHF.R.S32.HI R229, RZ, 0x1f, R202 ;  /* 0x0000001fffe57819 */ /* 0x000fe400000114ca */
[----:B0-----:R-:W-:Y:S01]  /*1410*/  LOP3.LUT R5, R6, R0, R13, 0xf6, !PT ;  /* 0x0000000006057212 */ /* 0x001fe200078ef60d */
[----:B------:R-:W-:Y:S01]  /*1420*/  IMAD R0, R3, 0x8, R198 ;  /* 0x0000000803007824 */ /* 0x000fe200078e02c6 */
[----:B------:R-:W-:Y:S02]  /*1430*/  SHF.R.S32.HI R17, RZ, 0x1f, R16 ;  /* 0x0000001fff117819 */ /* 0x000fe40000011410 */
[----:B------:R-:W-:Y:S01]  /*1440*/  SHF.R.S32.HI R195, RZ, 0x1f, R19 ;  /* 0x0000001fffc37819 */ /* 0x000fe20000011413 */
[----:B-1----:R-:W-:Y:S01]  /*1450*/  IMAD R4, R5, 0x2, R2 ;  /* 0x0000000205047824 */ /* 0x002fe200078e0202 */
[----:B------:R-:W-:-:S02]  /*1460*/  SHF.L.U64.HI R221, R210, 0x1, R221 ;  /* 0x00000001d2dd7819 */ /* 0x000fc400000102dd */
[----:B------:R-:W-:Y:S02]  /*1470*/  SHF.L.U64.HI R222, R209, 0x1, R222 ;  /* 0x00000001d1de7819 */ /* 0x000fe400000102de */
[----:B------:R0:W-:Y:S01]  /*1480*/  STL [R1+0x4c], R4 ;  /* 0x00004c0401007387 */ /* 0x0001e20000100800 */
[----:B------:R-:W-:Y:S02]  /*1490*/  SHF.L.U64.HI R223, R208, 0x1, R223 ;  /* 0x00000001d0df7819 */ /* 0x000fe400000102df */
[----:B------:R-:W-:Y:S01]  /*14a0*/  SHF.L.U64.HI R224, R207, 0x1, R224 ;  /* 0x00000001cfe07819 */ /* 0x000fe200000102e0 */
[----:B------:R0:W-:Y:S01]  /*14b0*/  STL [R1+0x58], R0 ;  /* 0x0000580001007387 */ /* 0x0001e20000100800 */
[----:B------:R-:W-:Y:S02]  /*14c0*/  SHF.L.U64.HI R225, R206, 0x1, R225 ;  /* 0x00000001cee17819 */ /* 0x000fe400000102e1 */
[----:B------:R-:W-:Y:S02]  /*14d0*/  SHF.L.U64.HI R226, R205, 0x1, R226 ;  /* 0x00000001cde27819 */ /* 0x000fe400000102e2 */
[----:B------:R-:W-:-:S02]  /*14e0*/  SHF.L.U64.HI R227, R204, 0x1, R227 ;  /* 0x00000001cce37819 */ /* 0x000fc400000102e3 */
[----:B------:R-:W-:Y:S02]  /*14f0*/  SHF.L.U64.HI R228, R203, 0x1, R228 ;  /* 0x00000001cbe47819 */ /* 0x000fe400000102e4 */
[----:B------:R-:W-:-:S07]  /*1500*/  SHF.L.U64.HI R229, R202, 0x1, R229 ;  /* 0x00000001cae57819 */ /* 0x000fce00000102e5 */
.L_x_716:
[----:B0-2-4-:R-:W0:Y:S01]  /*1510*/  LDC.64 R4, c[0x0][0xc88] ;  /* 0x00032200ff047b82 */ /* 0x015e220000000a00 */
[----:B------:R-:W-:Y:S01]  /*1520*/  ULDC.64 UR4, c[0x0][0xa28] ;  /* 0x00028a0000047ab9 */ /* 0x000fe20000000a00 */
[----:B------:R-:W-:Y:S01]  /*1530*/  ULDC.64 UR8, c[0x0][0xa18] ;  /* 0x0002860000087ab9 */ /* 0x000fe20000000a00 */
[----:B------:R-:W-:Y:S01]  /*1540*/  ULDC.64 UR6, c[0x0][0xa08] ;  /* 0x0002820000067ab9 */ /* 0x000fe20000000a00 */
[----:B0-----:R-:W-:-:S05]  /*1550*/  IMAD.WIDE R4, R27, 0x4, R4 ;  /* 0x000000041b047825 */ /* 0x001fca00078e0204 */
[----:B------:R-:W2:Y:S01]  /*1560*/  LDG.E R0, desc[UR40][R4.64] ;  /* 0x0000002804007981 */ /* 0x000ea2000c1e1900 */
[----:B------:R-:W-:Y:S01]  /*1570*/  ISETP.NE.U32.AND P2, PT, RZ, UR4, PT ;  /* 0x00000004ff007c0c */ /* 0x000fe2000bf45070 */
[----:B------:R-:W-:Y:S01]  /*1580*/  IMAD.MOV.U32 R29, RZ, RZ, RZ ;  /* 0x000000ffff1d7224 */ /* 0x000fe200078e00ff */
[----:B------:R-:W-:Y:S02]  /*1590*/  ISETP.NE.U32.AND P1, PT, RZ, UR8, PT ;  /* 0x00000008ff007c0c */ /* 0x000fe4000bf25070 */
[----:B------:R-:W-:Y:S02]  /*15a0*/  ISETP.NE.AND.EX P2, PT, RZ, UR5, PT, P2 ;  /* 0x00000005ff007c0c */ /* 0x000fe4000bf45320 */
[----:B------:R-:W-:Y:S02]  /*15b0*/  ISETP.NE.AND.EX P1, PT, RZ, UR9, PT, P1 ;  /* 0x00000009ff007c0c */ /* 0x000fe4000bf25310 */
[----:B------:R-:W-:-:S04]  /*15c0*/  ISETP.NE.U32.AND P0, PT, RZ, UR6, PT ;  /* 0x00000006ff007c0c */ /* 0x000fc8000bf05070 */
[----:B------:R-:W-:Y:S02]  /*15d0*/  ISETP.NE.AND.EX P0, PT, RZ, UR7, PT, P0 ;  /* 0x00000007ff007c0c */ /* 0x000fe4000bf05300 */
[----:B--2---:R-:W-:Y:S01]  /*15e0*/  SHF.R.S32.HI R3, RZ, 0x1f, R0 ;  /* 0x0000001fff037819 */ /* 0x004fe20000011400 */
[----:B------:R-:W-:Y:S02]  /*15f0*/  STL [R1+0x20], R0 ;  /* 0x0000200001007387 */ /* 0x000fe40000100800 */
[C---:B------:R-:W-:Y:S01]  /*1600*/  @P2 LEA R4, P3, R0.reuse, UR4, 0x2 ;  /* 0x0000000400042c11 */ /* 0x040fe2000f8610ff */
[C---:B------:R-:W-:Y:S01]  /*1610*/  IMAD.SHL.U32 R31, R0.reuse, 0x4, RZ ;  /* 0x00000004001f7824 */ /* 0x040fe200078e00ff */
[C-C-:B------:R-:W-:Y:S01]  /*1620*/  SHF.L.U64.HI R30, R0.reuse, 0x2, R3.reuse ;  /* 0x00000002001e7819 */ /* 0x140fe20000010203 */
[----:B------:R0:W-:Y:S01]  /*1630*/  STL [R1+0x40], R3 ;  /* 0x0000400301007387 */ /* 0x0001e20000100800 */
[----:B------:R-:W-:Y:S01]  /*1640*/  @P2 LEA.HI.X R5, R0, UR5, R3, 0x2, P3 ;  /* 0x0000000500052c11 */ /* 0x000fe200098f1403 */
[----:B------:R-:W-:Y:S01]  /*1650*/  ULDC UR4, c[0x0][0x288] ;  /* 0x0000a20000047ab9 */ /* 0x000fe20000000800 */
[----:B------:R-:W-:Y:S01]  /*1660*/  IADD3 R8, P4, R31, UR6, RZ ;  /* 0x000000061f087c10 */ /* 0x000fe2000ff9e0ff */
[----:B-1----:R1:W-:Y:S01]  /*1670*/  STL [R1+0x18], R31 ;  /* 0x0000181f01007387 */ /* 0x0023e20000100800 */
[----:B0-----:R-:W-:-:S02]  /*1680*/  IMAD.MOV.U32 R3, RZ, RZ, RZ ;  /* 0x000000ffff037224 */ /* 0x001fc400078e00ff */
[----:B------:R-:W-:Y:S01]  /*1690*/  IADD3.X R9, R30, UR7, RZ, P4, !PT ;  /* 0x000000071e097c10 */ /* 0x000fe2000a7fe4ff */
[----:B------:R-:W-:Y:S01]  /*16a0*/  IMAD.U32 R27, RZ, RZ, UR4 ;  /* 0x00000004ff1b7e24 */ /* 0x000fe2000f8e00ff */
[----:B------:R1:W-:Y:S01]  /*16b0*/  STL [R1+0x1c], R30 ;  /* 0x00001c1e01007387 */ /* 0x0003e20000100800 */
[----:B------:R-:W-:-:S03]  /*16c0*/  ULDC.64 UR4, c[0x0][0x418] ;  /* 0x0001060000047ab9 */ /* 0x000fc60000000a00 */
[----:B------:R1:W5:Y:S01]  /*16d0*/  @P2 LDG.E R3, desc[UR40][R4.64] ;  /* 0x0000002804032981 */ /* 0x000362000c1e1900 */
[----:B------:R-:W-:-:S03]  /*16e0*/  @P1 IADD3 R6, P2, R31, UR8, RZ ;  /* 0x000000081f061c10 */ /* 0x000fc6000ff5e0ff */
[----:B------:R1:W5:Y:S01]  /*16f0*/  @P0 LDG.E R29, desc[UR40][R8.64] ;  /* 0x00000028081d0981 */ /* 0x000362000c1e1900 */
[----:B---3--:R-:W-:-:S03]  /*1700*/  @P1 IADD3.X R7, R30, UR9, RZ, P2, !PT ;  /* 0x000000091e071c10 */ /* 0x008fc600097fe4ff */
[----:B------:R1:W-:Y:S01]  /*1710*/  STL [R1+0x38], R25 ;  /* 0x0000381901007387 */ /* 0x0003e20000100800 */
[----:B------:R-:W-:Y:S01]  /*1720*/  UISETP.NE.U32.AND UP0, UPT, UR4, URZ, UPT ;  /* 0x0000003f0400728c */ /* 0x000fe2000bf05070 */
[----:B------:R-:W-:Y:S02]  /*1730*/  ULDC.64 UR8, c[0x0][0xa20] ;  /* 0x0002880000087ab9 */ /* 0x000fe40000000a00 */
[----:B------:R1:W5:Y:S01]  /*1740*/  @P1 LDG.E R27, desc[UR40][R6.64] ;  /* 0x00000028061b1981 */ /* 0x000362000c1e1900 */
[----:B------:R-:W-:Y:S01]  /*1750*/  UISETP.NE.AND.EX UP0, UPT, UR5, URZ, UPT, UP0 ;  /* 0x0000003f0500728c */ /* 0x000fe2000bf05300 */
[----:B------:R-:W-:Y:S01]  /*1760*/  ISETP.NE.U32.AND P2, PT, RZ, UR8, PT ;  /* 0x00000008ff007c0c */ /* 0x000fe2000bf45070 */
[----:B------:R-:W-:Y:S01]  /*1770*/  ULDC UR4, c[0x0][0x424] ;  /* 0x0001090000047ab9 */ /* 0x000fe20000000800 */
[----:B------:R1:W-:Y:S01]  /*1780*/  STL [R1+0x14], R26 ;  /* 0x0000141a01007387 */ /* 0x0003e20000100800 */
[----:B------:R-:W-:Y:S01]  /*1790*/  USEL UR4, UR4, 0x1, UP0 ;  /* 0x0000000104047887 */ /* 0x000fe20008000000 */
[----:B------:R-:W-:Y:S01]  /*17a0*/  ISETP.NE.AND.EX P2, PT, RZ, UR9, PT, P2 ;  /* 0x00000009ff007c0c */ /* 0x000fe2000bf45320 */
[----:B------:R-:W-:Y:S01]  /*17b0*/  ULDC UR5, c[0x0][0x2f0] ;  /* 0x0000bc0000057ab9 */ /* 0x000fe20000000800 */
[----:B------:R-:W-:Y:S01]  /*17c0*/  IMAD.MOV.U32 R41, RZ, RZ, R0 ;  /* 0x000000ffff297224 */ /* 0x000fe200078e0000 */
[----:B------:R-:W-:-:S03]  /*17d0*/  UIMAD UR4, UR4, UR5, URZ ;  /* 0x00000005040472a4 */ /* 0x000fc6000f8e023f */
[----:B------:R-:W-:Y:S01]  /*17e0*/  ULDC UR5, c[0x0][0x348] ;  /* 0x0000d20000057ab9 */ /* 0x000fe20000000800 */
[----:B------:R-:W-:Y:S08]  /*17f0*/  @P1 BRA `(.L_x_589) ;  /* 0x0000000000241947 */ /* 0x000ff00003800000 */
[----:B------:R-:W-:Y:S02]  /*1800*/  ULDC.64 UR6, c[0x0][0xa00] ;  /* 0x0002800000067ab9 */ /* 0x000fe40000000a00 */
[----:B------:R-:W-:-:S04]  /*1810*/  ISETP.NE.U32.AND P1, PT, RZ, UR6, PT ;  /* 0x00000006ff007c0c */ /* 0x000fc8000bf25070 */
[----:B------:R-:W-:-:S13]  /*1820*/  ISETP.NE.AND.EX P1, PT, RZ, UR7, PT, P1 ;  /* 0x00000007ff007c0c */ /* 0x000fda000bf25310 */
[----:B------:R-:W-:Y:S05]  /*1830*/  @!P1 BRA `(.L_x_589) ;  /* 0x0000000000149947 */ /* 0x000fea0003800000 */
[----:B-1----:R-:W0:Y:S02]  /*1840*/  LDC.64 R4, c[0x0][0xa00] ;  /* 0x00028000ff047b82 */ /* 0x002e240000000a00 */
[----:B0-----:R-:W-:-:S05]  /*1850*/  IMAD.WIDE R4, R41, 0x4, R4 ;  /* 0x0000000429047825 */ /* 0x001fca00078e0204 */
[----:B-----5:R-:W2:Y:S04]  /*1860*/  LDG.E R27, desc[UR40][R4.64] ;  /* 0x00000028041b7981 */ /* 0x020ea8000c1e1900 */
[----:B------:R-:W2:Y:S02]  /*1870*/  LDG.E R0, desc[UR40][R4.64+0x4] ;  /* 0x0000042804007981 */ /* 0x000ea4000c1e1900 */
[----:B--2---:R-:W-:-:S07]  /*1880*/  IMAD.IADD R27, R0, 0x1, -R27 ;  /* 0x00000001001b7824 */ /* 0x004fce00078e0a1b */
.L_x_589:
[----:B------:R-:W-:Y:S02]  /*1890*/  IMAD.U32 R40, RZ, RZ, UR5 ;  /* 0x00000005ff287e24 */ /* 0x000fe4000f8e00ff */
[----:B------:R-:W-:Y:S01]  /*18a0*/  IMAD.U32 R28, RZ, RZ, UR4 ;  /* 0x00000004ff1c7e24 */ /* 0x000fe2000f8e00ff */
[----:B------:R-:W-:Y:S06]  /*18b0*/  @!P2 BRA `(.L_x_590) ;  /* 0x000000000010a947 */ /* 0x000fec0003800000 */
[----:B-1----:R-:W-:-:S04]  /*18c0*/  IADD3 R4, P0, R31, UR8, RZ ;  /* 0x000000081f047c10 */ /* 0x002fc8000ff1e0ff */
[----:B------:R-:W-:-:S05]  /*18d0*/  IADD3.X R5, R30, UR9, RZ, P0, !PT ;  /* 0x000000091e057c10 */ /* 0x000fca00087fe4ff */
[----:B------:R0:W5:Y:S01]  /*18e0*/  LDG.E R28, desc[UR40][R4.64] ;  /* 0x00000028041c7981 */ /* 0x000162000c1e1900 */
[----:B------:R-:W-:Y:S05]  /*18f0*/  BRA `(.L_x_591) ;  /* 0x0000000000107947 */ /* 0x000fea0003800000 */
.L_x_590:
[----:B------:R-:W-:Y:S05]  /*1900*/  @!P0 BRA `(.L_x_591) ;  /* 0x00000000000c8947 */ /* 0x000fea0003800000 */
[----:B-1----:R-:W2:Y:S04]  /*1910*/  LDG.E R5, desc[UR40][R8.64] ;  /* 0x0000002808057981 */ /* 0x002ea8000c1e1900 */
[----:B------:R-:W2:Y:S02]  /*1920*/  LDG.E R28, desc[UR40][R8.64+0x4] ;  /* 0x00000428081c7981 */ /* 0x000ea4000c1e1900 */
[----:B--2---:R-:W-:-:S07]  /*1930*/  IMAD.IADD R28, R28, 0x1, -R5 ;  /* 0x000000011c1c7824 */ /* 0x004fce00078e0a05 */
.L_x_591:
[----:B------:R-:W-:Y:S02]  /*1940*/  ULDC.64 UR4, c[0x0][0xa10] ;  /* 0x0002840000047ab9 */ /* 0x000fe40000000a00 */
[----:B------:R-:W-:-:S04]  /*1950*/  ISETP.NE.U32.AND P0, PT, RZ, UR4, PT ;  /* 0x00000004ff007c0c */ /* 0x000fc8000bf05070 */
[----:B------:R-:W-:Y:S01]  /*1960*/  ISETP.NE.AND.EX P0, PT, RZ, UR5, PT, P0 ;  /* 0x00000005ff007c0c */ /* 0x000fe2000bf05300 */
[----:B-----5:R-:W-:Y:S01]  /*1970*/  IMAD.IADD R11, R28, 0x1, -R3 ;  /* 0x000000011c0b7824 */ /* 0x020fe200078e0a03 */
[----:B------:R-:W-:-:S11]  /*1980*/  ULDC.64 UR4, c[0x0][0xa30] ;  /* 0x00028c0000047ab9 */ /* 0x000fd60000000a00 */
[----:B01----:R-:W0:Y:S02]  /*1990*/  @P0 LDC.64 R4, c[0x0][0xa10] ;  /* 0x00028400ff040b82 */ /* 0x003e240000000a00 */
[----:B0-----:R-:W-:-:S05]  /*19a0*/  @P0 IMAD.WIDE R4, R41, 0x4, R4 ;  /* 0x0000000429040825 */ /* 0x001fca00078e0204 */
[----:B------:R-:W2:Y:S04]  /*19b0*/  @P0 LDG.E R0, desc[UR40][R4.64] ;  /* 0x0000002804000981 */ /* 0x000ea8000c1e1900 */
[----:B------:R-:W2:Y:S01]  /*19c0*/  @P0 LDG.E R9, desc[UR40][R4.64+0x4] ;  /* 0x0000042804090981 */ /* 0x000ea2000c1e1900 */
[----:B------:R-:W-:Y:S01]  /*19d0*/  IMAD.MOV R39, RZ, RZ, -R11 ;  /* 0x000000ffff277224 */ /* 0x000fe200078e0a0b */
[----:B------:R-:W-:Y:S01]  /*19e0*/  ISETP.NE.U32.AND P1, PT, RZ, UR4, PT ;  /* 0x00000004ff007c0c */ /* 0x000fe2000bf25070 */
[----:B------:R-:W-:-:S03]  /*19f0*/  IMAD.MOV.U32 R24, RZ, RZ, R28 ;  /* 0x000000ffff187224 */ /* 0x000fc600078e001c */
[----:B------:R-:W-:Y:S02]  /*1a00*/  VIMNMX R39, RZ, R39, !PT ;  /* 0x00000027ff277248 */ /* 0x000fe40007fe0100 */
[----:B------:R-:W-:-:S13]  /*1a10*/  ISETP.NE.AND.EX P1, PT, RZ, UR5, PT, P1 ;  /* 0x00000005ff007c0c */ /* 0x000fda000bf25310 */
[----:B------:R-:W-:-:S04]  /*1a20*/  @P1 IADD3 R6, P2, R31, UR4, RZ ;  /* 0x000000041f061c10 */ /* 0x000fc8000ff5e0ff */
[----:B------:R-:W-:-:S05]  /*1a30*/  @P1 IADD3.X R7, R30, UR5, RZ, P2, !PT ;  /* 0x000000051e071c10 */ /* 0x000fca00097fe4ff */
[----:B------:R0:W5:Y:S01]  /*1a40*/  @P1 LDG.E R24, desc[UR40][R6.64] ;  /* 0x0000002806181981 */ /* 0x000162000c1e1900 */
[----:B--2---:R-:W-:-:S04]  /*1a50*/  @P0 IMAD.IADD R40, R9, 0x1, -R0 ;  /* 0x0000000109280824 */ /* 0x004fc800078e0a00 */
[----:B------:R-:W-:-:S04]  /*1a60*/  IMAD.IADD R168, R11, 0x1, R40 ;  /* 0x000000010ba87824 */ /* 0x000fc800078e0228 */
[----:B------:R-:W-:-:S05]  /*1a70*/  VIADD R0, R168, 0x3f ;  /* 0x0000003fa8007836 */ /* 0x000fca0000000000 */
[----:B------:R-:W-:-:S04]  /*1a80*/  SHF.R.S32.HI R3, RZ, 0x1f, R0 ;  /* 0x0000001fff037819 */ /* 0x000fc80000011400 */
[----:B------:R-:W-:-:S04]  /*1a90*/  LEA.HI R3, R3, R0, RZ, 0x6 ;  /* 0x0000000003037211 */ /* 0x000fc800078f30ff */
[----:B------:R-:W-:Y:S02]  /*1aa0*/  LOP3.LUT R5, R3, 0xffffffc0, RZ, 0xc0, !PT ;  /* 0xffffffc003057812 */ /* 0x000fe400078ec0ff */
[----:B------:R-:W-:Y:S02]  /*1ab0*/  SHF.R.S32.HI R215, RZ, 0x6, R3 ;  /* 0x00000006ffd77819 */ /* 0x000fe40000011403 */
[----:B------:R-:W-:-:S04]  /*1ac0*/  VIADDMNMX R0, R5, -R11, R40, PT ;  /* 0x8000000b05007246 */ /* 0x000fc80003800128 */
[----:B------:R-:W-:Y:S02]  /*1ad0*/  ISETP.GT.AND P0, PT, R0, R39, PT ;  /* 0x000000270000720c */ /* 0x000fe40003f04270 */
[----:B------:R-:W-:-:S05]  /*1ae0*/  SHF.R.U32.HI R39, RZ, 0x6, R39 ;  /* 0x00000006ff277819 */ /* 0x000fca0000011627 */
[----:B------:R-:W-:-:S06]  /*1af0*/  IMAD.MOV.U32 R38, RZ, RZ, R39 ;  /* 0x000000ffff267224 */ /* 0x000fcc00078e0027 */
[----:B------:R-:W-:-:S05]  /*1b00*/  @P0 VIADD R0, R0, 0x3f ;  /* 0x0000003f00000836 */ /* 0x000fca0000000000 */
[----:B------:R-:W-:-:S04]  /*1b10*/  @P0 SHF.R.S32.HI R5, RZ, 0x1f, R0 ;  /* 0x0000001fff050819 */ /* 0x000fc80000011400 */
[----:B------:R-:W-:-:S04]  /*1b20*/  @P0 LEA.HI R5, R5, R0, RZ, 0x6 ;  /* 0x0000000005050211 */ /* 0x000fc800078f30ff */
[----:B------:R-:W-:Y:S02]  /*1b30*/  @P0 SHF.R.S32.HI R38, RZ, 0x6, R5 ;  /* 0x00000006ff260819 */ /* 0x000fe40000011405 */
[----:B------:R-:W-:Y:S02]  /*1b40*/  PLOP3.LUT P0, PT, PT, PT, PT, 0x80, 0x0 ;  /* 0x000000000000781c */ /* 0x000fe40003f0f070 */
[----:B------:R-:W-:-:S13]  /*1b50*/  ISETP.GT.AND P1, PT, R38, R39, PT ;  /* 0x000000272600720c */ /* 0x000fda0003f24270 */
[----:B0-----:R-:W-:Y:S05]  /*1b60*/  @!P1 BRA `(.L_x_592) ;  /* 0x0000002c008c9947 */ /* 0x001fea0003800000 */
[----:B------:R-:W-:Y:S01]  /*1b70*/  VIADD R0, R2, 0x22400 ;  /* 0x0002240002007836 */ /* 0x000fe20000000000 */
[----:B------:R-:W-:Y:S04]  /*1b80*/  BSSY B6, `(.L_x_593) ;  /* 0x0000013000067945 */ /* 0x000fe80003800000 */
[----:B------:R-:W-:-:S13]  /*1b90*/  LOP3.LUT P0, RZ, R0, 0x3ff, RZ, 0xc0, !PT ;  /* 0x000003ff00ff7812 */ /* 0x000fda000780c0ff */
        /* <DEDUP_REMOVED lines=17> */
.L_x_594:
[----:B------:R-:W-:Y:S05]  /*1cb0*/  BSYNC B6 ;  /* 0x0000000000067941 */ /* 0x000fea0003800000 */
.L_x_593:
        /* <DEDUP_REMOVED lines=12> */
[----:B------:R-:W-:Y:S01]  /*1d80*/  MOV R7, UR7 ;  /* 0x0000000700077c02 */ /* 0x000fe20008000f00 */
[----:B------:R-:W-:Y:S02]  /*1d90*/  IMAD.U32 R10, RZ, RZ, UR4 ;  /* 0x00000004ff0a7e24 */ /* 0x000fe4000f8e00ff */
[----:B------:R-:W-:-:S02]  /*1da0*/  IMAD.U32 R11, RZ, RZ, UR5 ;  /* 0x00000005ff0b7e24 */ /* 0x000fc4000f8e00ff */
[----:B------:R-:W-:Y:S02]  /*1db0*/  IMAD.MOV.U32 R8, RZ, RZ, 0x70 ;  /* 0x00000070ff087424 */ /* 0x000fe400078e00ff */
[----:B------:R-:W-:Y:S02]  /*1dc0*/  IMAD.MOV.U32 R12, RZ, RZ, 0x1 ;  /* 0x00000001ff0c7424 */ /* 0x000fe400078e00ff */
[----:B0-----:R-:W-:-:S07]  /*1dd0*/  IMAD.MOV.U32 R13, RZ, RZ, RZ ;  /* 0x000000ffff0d7224 */ /* 0x001fce00078e00ff */
[----:B------:R-:W-:-:S07]  /*1de0*/  LEPC R20, `(.L_x_596) ;  /* 0x000000001014794e */ /* 0x000fce0000000000 */
[----:B-1---5:R-:W-:Y:S05]  /*1df0*/  CALL.ABS.NOINC R14 ;  /* 0x000000000e007343 */ /* 0x022fea0003c00000 */
.L_x_596:
[----:B------:R-:W-:Y:S05]  /*1e00*/  BSYNC B6 ;  /* 0x0000000000067941 */ /* 0x000fea0003800000 */
.L_x_595:
[----:B------:R-:W-:Y:S01]  /*1e10*/  ULDC.64 UR4, c[0x0][0x9f8] ;  /* 0x00027e0000047ab9 */ /* 0x000fe20000000a00 */
[----:B------:R-:W0:Y:S01]  /*1e20*/  LDC.64 R4, c[0x0][0x3f8] ;  /* 0x0000fe00ff047b82 */ /* 0x000e220000000a00 */
[----:B------:R-:W-:-:S04]  /*1e30*/  ISETP.NE.U32.AND P0, PT, RZ, UR4, PT ;  /* 0x00000004ff007c0c */ /* 0x000fc8000bf05070 */
[----:B------:R-:W-:-:S03]  /*1e40*/  ISETP.NE.AND.EX P0, PT, RZ, UR5, PT, P0 ;  /* 0x00000005ff007c0c */ /* 0x000fc6000bf05300 */
[----:B------:R-:W1:Y:S08]  /*1e50*/  LDC.64 R46, c[0x0][0x408] ;  /* 0x00010200ff2e7b82 */ /* 0x000e700000000a00 */
[----:B------:R-:W2:Y:S02]  /*1e60*/  LDC R51, c[0x0][0x3f4] ;  /* 0x0000fd00ff337b82 */ /* 0x000ea40000000800 */
[----:B------:R-:W-:Y:S01]  /*1e70*/  @P0 IADD3 R6, P1, R31, UR4, RZ ;  /* 0x000000041f060c10 */ /* 0x000fe2000ff3e0ff */
[----:B------:R-:W3:Y:S01]  /*1e80*/  S2R R12, SR_TID.X ;  /* 0x00000000000c7919 */ /* 0x000ee20000002100 */
[----:B------:R-:W-:-:S02]  /*1e90*/  SHF.R.S32.HI R3, RZ, 0x1f, R184 ;  /* 0x0000001fff037819 */ /* 0x000fc400000114b8 */
[----:B------:R-:W-:Y:S01]  /*1ea0*/  SHF.R.S32.HI R187, RZ, 0x1f, R186 ;  /* 0x0000001fffbb7819 */ /* 0x000fe200000114ba */
[----:B------:R-:W-:Y:S01]  /*1eb0*/  IMAD.SHL.U32 R44, R194, 0x40, RZ ;  /* 0x00000040c22c7824 */ /* 0x000fe200078e00ff */
[----:B------:R-:W-:Y:S01]  /*1ec0*/  @P0 IADD3.X R7, R30, UR5, RZ, P1, !PT ;  /* 0x000000051e070c10 */ /* 0x000fe20008ffe4ff */
[-C--:B0-----:R-:W-:Y:S01]  /*1ed0*/  IMAD.WIDE.U32 R32, R184, R4.reuse, R16 ;  /* 0x00000004b8207225 */ /* 0x081fe200078e0010 */
[----:B------:R-:W-:Y:S01]  /*1ee0*/  SHF.L.U64.HI R42, R4, 0x6, R5 ;  /* 0x00000006042a7819 */ /* 0x000fe20000010205 */
[----:B------:R-:W-:Y:S02]  /*1ef0*/  ULDC UR4, c[0x0][0x2f4] ;  /* 0x0000bd0000047ab9 */ /* 0x000fe40000000800 */
[----:B------:R0:W4:Y:S01]  /*1f00*/  @P0 LDG.E R41, desc[UR40][R6.64] ;  /* 0x0000002806290981 */ /* 0x000122000c1e1900 */
[C---:B------:R-:W-:Y:S01]  /*1f10*/  IMAD R0, R3.reuse, R4, RZ ;  /* 0x0000000403007224 */ /* 0x040fe200078e02ff */
[----:B------:R-:W-:Y:S01]  /*1f20*/  LOP3.LUT R44, R44, 0x1c0, RZ, 0xc0, !PT ;  /* 0x000001c02c2c7812 */ /* 0x000fe200078ec0ff */
[----:B-1----:R-:W-:Y:S01]  /*1f30*/  IMAD R3, R3, R46, RZ ;  /* 0x0000002e03037224 */ /* 0x002fe200078e02ff */
[----:B------:R-:W1:Y:S01]  /*1f40*/  S2R R30, SR_TID.X ;  /* 0x00000000001e7919 */ /* 0x000e620000002100 */
[----:B------:R-:W-:Y:S01]  /*1f50*/  IMAD R9, R184, R5, R0 ;  /* 0x00000005b8097224 */ /* 0x000fe200078e0200 */
[----:B------:R-:W-:Y:S01]  /*1f60*/  SHF.L.U64.HI R45, R46, 0x6, R47 ;  /* 0x000000062e2d7819 */ /* 0x000fe2000001022f */
[----:B------:R-:W-:Y:S01]  /*1f70*/  IMAD.WIDE.U32 R20, R184, R4, R186 ;  /* 0x00000004b8147225 */ /* 0x000fe200078e00ba */
[----:B------:R-:W-:-:S02]  /*1f80*/  SHF.R.S32.HI R48, RZ, 0x1f, R26 ;  /* 0x0000001fff307819 */ /* 0x000fc4000001141a */
[----:B0----5:R-:W-:Y:S01]  /*1f90*/  SHF.R.S32.HI R7, RZ, 0x1f, R24 ;  /* 0x0000001fff077819 */ /* 0x021fe20000011418 */
[----:B------:R-:W-:Y:S01]  /*1fa0*/  IMAD R11, R184, R47, R3 ;  /* 0x0000002fb80b7224 */ /* 0x000fe200078e0203 */
[C---:B--2---:R-:W-:Y:S01]  /*1fb0*/  ISETP.GE.AND P3, PT, R16.reuse, R51, PT ;  /* 0x000000331000720c */ /* 0x044fe20003f66270 */
[----:B------:R-:W-:Y:S01]  /*1fc0*/  IMAD.IADD R21, R21, 0x1, R9 ;  /* 0x0000000115157824 */ /* 0x000fe200078e0209 */
[C---:B------:R-:W-:Y:S01]  /*1fd0*/  ISETP.GE.AND P2, PT, R16.reuse, UR4, PT ;  /* 0x0000000410007c0c */ /* 0x040fe2000bf46270 */
[----:B------:R-:W-:Y:S01]  /*1fe0*/  IMAD R8, R7, R4, RZ ;  /* 0x0000000407087224 */ /* 0x000fe200078e02ff */
[----:B------:R-:W-:Y:S01]  /*1ff0*/  SEL R3, R51, RZ, P3 ;  /* 0x000000ff33037207 */ /* 0x000fe20001800000 */
[----:B------:R-:W-:Y:S01]  /*2000*/  IMAD.IADD R33, R9, 0x1, R33 ;  /* 0x0000000109217824 */ /* 0x000fe200078e0221 */
[----:B------:R-:W-:Y:S01]  /*2010*/  ISETP.GE.AND P1, PT, R19, UR4, PT ;  /* 0x0000000413007c0c */ /* 0x000fe2000bf26270 */
[----:B------:R-:W-:Y:S02]  /*2020*/  IMAD R7, R7, R46, RZ ;  /* 0x0000002e07077224 */ /* 0x000fe400078e02ff */
[----:B------:R-:W-:Y:S01]  /*2030*/  IMAD.IADD R3, R16, 0x1, R3 ;  /* 0x0000000110037824 */ /* 0x000fe200078e0203 */
[----:B---3--:R-:W-:Y:S01]  /*2040*/  SHF.R.U32.HI R12, RZ, 0x7, R12 ;  /* 0x00000007ff0c7819 */ /* 0x008fe2000001160c */
[----:B------:R-:W-:-:S03]  /*2050*/  IMAD.WIDE.U32 R20, R24, R4, R20 ;  /* 0x0000000418147225 */ /* 0x000fc600078e0014 */
[----:B------:R-:W-:Y:S01]  /*2060*/  SHF.R.S32.HI R6, RZ, 0x1f, R3 ;  /* 0x0000001fff067819 */ /* 0x000fe20000011403 */
[----:B------:R-:W-:-:S03]  /*2070*/  IMAD.WIDE.U32 R32, R24, R4, R32 ;  /* 0x0000000418207225 */ /* 0x000fc600078e0020 */
[----:B------:R-:W-:Y:S01]  /*2080*/  LEA.HI R3, R6, R3, RZ, 0x3 ;  /* 0x0000000306037211 */ /* 0x000fe200078f18ff */
[----:B------:R-:W-:Y:S01]  /*2090*/  IMAD.SHL.U32 R43, R4, 0x40, RZ ;  /* 0x00000040042b7824 */ /* 0x000fe200078e00ff */
[----:B------:R-:W-:Y:S01]  /*20a0*/  LOP3.LUT R4, R44, 0x18, R16, 0xf8, !PT ;  /* 0x000000182c047812 */ /* 0x000fe200078ef810 */
[----:B------:R-:W-:Y:S01]  /*20b0*/  IMAD R7, R24, R47, R7 ;  /* 0x0000002f18077224 */ /* 0x000fe200078e0207 */
[----:B------:R-:W-:Y:S01]  /*20c0*/  SHF.R.U32.HI R47, RZ, 0x3, R44 ;  /* 0x00000003ff2f7819 */ /* 0x000fe2000001162c */
[-C--:B------:R-:W-:Y:S01]  /*20d0*/  IMAD.WIDE.U32 R34, R184, R46.reuse, R186 ;  /* 0x0000002eb8227225 */ /* 0x080fe200078e00ba */
[----:B------:R-:W-:Y:S02]  /*20e0*/  LOP3.LUT R58, R3, 0xfffffff8, RZ, 0xc0, !PT ;  /* 0xfffffff8033a7812 */ /* 0x000fe400078ec0ff */
[----:B------:R-:W-:Y:S01]  /*20f0*/  LOP3.LUT R4, R4, R47, RZ, 0x3c, !PT ;  /* 0x0000002f04047212 */ /* 0x000fe200078e3cff */
[----:B-1----:R-:W-:Y:S01]  /*2100*/  VIADD R30, R30, 0xffffff80 ;  /* 0xffffff801e1e7836 */ /* 0x002fe20000000000 */
[----:B------:R-:W-:Y:S01]  /*2110*/  SHF.R.S32.HI R61, RZ, 0x1f, R58 ;  /* 0x0000001fff3d7819 */ /* 0x000fe2000001143a */
[----:B------:R-:W-:-:S03]  /*2120*/  IMAD.WIDE.U32 R36, R184, R46, R16 ;  /* 0x0000002eb8247225 */ /* 0x000fc600078e0010 */
[----:B------:R-:W-:Y:S01]  /*2130*/  SHF.R.S32.HI R10, RZ, 0x1f, R30 ;  /* 0x0000001fff0a7819 */ /* 0x000fe2000001141e */
[----:B------:R-:W-:Y:S01]  /*2140*/  IMAD R52, R213, 0x200, R4 ;  /* 0x00000200d5347824 */ /* 0x000fe200078e0204 */
[----:B------:R-:W-:Y:S01]  /*2150*/  LOP3.LUT R4, R44, 0x38, R3, 0xf8, !PT ;  /* 0x000000382c047812 */ /* 0x000fe200078ef803 */
[----:B------:R-:W-:Y:S01]  /*2160*/  IMAD.IADD R35, R35, 0x1, R11 ;  /* 0x0000000123237824 */ /* 0x000fe200078e020b */
[----:B------:R-:W-:Y:S01]  /*2170*/  LEA.HI R10, R10, R30, RZ, 0x2 ;  /* 0x0000001e0a0a7211 */ /* 0x000fe200078f10ff */
[----:B------:R-:W-:Y:S01]  /*2180*/  IMAD.IADD R37, R11, 0x1, R37 ;  /* 0x000000010b257824 */ /* 0x000fe200078e0225 */
[----:B------:R-:W-:Y:S01]  /*2190*/  LOP3.LUT R4, R4, R47, RZ, 0x3c, !PT ;  /* 0x0000002f04047212 */ /* 0x000fe200078e3cff */
[----:B------:R-:W-:Y:S01]  /*21a0*/  IMAD R9, R24, R5, R8 ;  /* 0x0000000518097224 */ /* 0x000fe200078e0208 */
[----:B------:R-:W-:Y:S01]  /*21b0*/  LOP3.LUT R10, R10, 0xfffffffc, RZ, 0xc0, !PT ;  /* 0xfffffffc0a0a7812 */ /* 0x000fe200078ec0ff */
[----:B------:R-:W-:-:S04]  /*21c0*/  IMAD.WIDE.U32 R34, R24, R46, R34 ;  /* 0x0000002e18227225 */ /* 0x000fc800078e0022 */
[----:B------:R-:W-:-:S04]  /*21d0*/  IMAD.WIDE.U32 R36, R24, R46, R36 ;  /* 0x0000002e18247225 */ /* 0x000fc800078e0024 */
[----:B------:R-:W-:Y:S02]  /*21e0*/  IMAD.IADD R10, R30, 0x1, -R10 ;  /* 0x000000011e0a7824 */ /* 0x000fe400078e0a0a */
[----:B------:R-:W-:Y:S02]  /*21f0*/  IMAD.IADD R0, R29, 0x1, R28 ;  /* 0x000000011d007824 */ /* 0x000fe400078e021c */
[----:B------:R-:W-:Y:S02]  /*2200*/  IMAD.SHL.U32 R46, R46, 0x40, RZ ;  /* 0x000000402e2e7824 */ /* 0x000fe400078e00ff */
[----:B------:R-:W-:Y:S02]  /*2210*/  VIADD R49, R12, 0x8 ;  /* 0x000000080c317836 */ /* 0x000fe40000000000 */
[----:B------:R-:W-:Y:S02]  /*2220*/  IMAD R50, R10, 0x40, R184 ;  /* 0x000000400a327824 */ /* 0x000fe400078e02b8 */
[----:B------:R-:W-:-:S02]  /*2230*/  IMAD.SHL.U32 R51, R51, 0x2, RZ ;  /* 0x0000000233337824 */ /* 0x000fc400078e00ff */
[----:B------:R-:W-:Y:S02]  /*2240*/  IMAD.IADD R53, R21, 0x1, R9 ;  /* 0x0000000115357824 */ /* 0x000fe400078e0209 */
[----:B------:R-:W-:Y:S02]  /*2250*/  IMAD.IADD R54, R9, 0x1, R33 ;  /* 0x0000000109367824 */ /* 0x000fe400078e0221 */
[----:B------:R-:W-:Y:S02]  /*2260*/  IMAD.IADD R55, R35, 0x1, R7 ;  /* 0x0000000123377824 */ /* 0x000fe400078e0207 */
[----:B------:R-:W-:Y:S02]  /*2270*/  IMAD.IADD R59, R7, 0x1, R37 ;  /* 0x00000001073b7824 */ /* 0x000fe400078e0225 */
[----:B------:R-:W-:Y:S01]  /*2280*/  IMAD R62, R213, 0x200, R4 ;  /* 0x00000200d53e7824 */ /* 0x000fe200078e0204 */
[----:B----4-:R-:W-:-:S07]  /*2290*/  SHF.R.S32.HI R60, RZ, 0x1f, R41 ;  /* 0x0000001fff3c7819 */ /* 0x010fce0000011429 */
.L_x_629:
[----:B0-----:R-:W0:Y:S01]  /*22a0*/  LDC R65, c[0x0][0x430] ;  /* 0x00010c00ff417b82 */ /* 0x001e220000000800 */
[----:B------:R-:W-:Y:S02]  /*22b0*/  VIADD R38, R38, 0xffffffff ;  /* 0xffffffff26267836 */ /* 0x000fe40000000000 */
[----:B------:R-:W-:Y:S02]  /*22c0*/  IMAD.MOV.U32 R64, RZ, RZ, RZ ;  /* 0x000000ffff407224 */ /* 0x000fe400078e00ff */
[----:B------:R-:W-:-:S03]  /*22d0*/  IMAD R5, R38, 0x40, R50 ;  /* 0x0000004026057824 */ /* 0x000fc600078e0232 */
[----:B-1----:R-:W1:Y:S01]  /*22e0*/  LDC R73, c[0x0][0x3f4] ;  /* 0x0000fd00ff497b82 */ /* 0x002e620000000800 */
[----:B------:R-:W-:Y:S01]  /*22f0*/  IMAD.IADD R12, R0, 0x1, R5 ;  /* 0x00000001000c7824 */ /* 0x000fe200078e0205 */
[----:B------:R-:W-:-:S03]  /*2300*/  ISETP.GE.AND P0, PT, R5, R40, PT ;  /* 0x000000280500720c */ /* 0x000fc60003f06270 */
[----:B------:R-:W-:Y:S01]  /*2310*/  IMAD.MOV.U32 R8, RZ, RZ, R12 ;  /* 0x000000ffff087224 */ /* 0x000fe200078e000c */
[----:B------:R-:W-:Y:S02]  /*2320*/  ISETP.GT.OR P0, PT, R50, 0x3f, P0 ;  /* 0x0000003f3200780c */ /* 0x000fe40000704670 */
[----:B0-----:R-:W-:-:S11]  /*2330*/  ISETP.NE.AND P4, PT, R65, 0x1, PT ;  /* 0x000000014100780c */ /* 0x001fd60003f85270 */
[----:B------:R-:W0:Y:S08]  /*2340*/  @!P0 LDC.64 R6, c[0x0][0x428] ;  /* 0x00010a00ff068b82 */ /* 0x000e300000000a00 */
[----:B------:R-:W2:Y:S08]  /*2350*/  @!P0 LDC.64 R4, c[0x0][0x418] ;  /* 0x00010600ff048b82 */ /* 0x000eb00000000a00 */
[----:B---3--:R-:W3:Y:S08]  /*2360*/  @P4 LDC R9, c[0x0][0x434] ;  /* 0x00010d00ff094b82 */ /* 0x008ef00000000800 */
[----:B------:R-:W4:Y:S01]  /*2370*/  @P4 LDC R10, c[0x0][0x438] ;  /* 0x00010e00ff0a4b82 */ /* 0x000f220000000800 */
[----:B---3--:R-:W-:-:S05]  /*2380*/  @P4 IMAD.HI.U32 R9, R12, R9, RZ ;  /* 0x000000090c094227 */ /* 0x008fca00078e00ff */
[----:B----4-:R-:W-:Y:S01]  /*2390*/  @P4 SHF.R.U32.HI R8, RZ, R10, R9 ;  /* 0x0000000aff084219 */ /* 0x010fe20000011609 */
[----:B0-----:R-:W-:-:S03]  /*23a0*/  @!P0 IMAD R10, R60, R6, RZ ;  /* 0x000000063c0a8224 */ /* 0x001fc600078e02ff */
[----:B------:R-:W-:Y:S01]  /*23b0*/  @!P0 SHF.R.S32.HI R9, RZ, 0x1f, R8 ;  /* 0x0000001fff098819 */ /* 0x000fe20000011408 */
[C---:B------:R-:W-:Y:S02]  /*23c0*/  @!P0 IMAD R11, R41.reuse, R7, R10 ;  /* 0x00000007290b8224 */ /* 0x040fe400078e020a */
[----:B------:R-:W-:-:S04]  /*23d0*/  @!P0 IMAD.WIDE.U32 R6, R41, R6, R8 ;  /* 0x0000000629068225 */ /* 0x000fc800078e0008 */
[----:B------:R-:W-:Y:S01]  /*23e0*/  @!P0 IMAD.IADD R7, R7, 0x1, R11 ;  /* 0x0000000107078824 */ /* 0x000fe200078e020b */
[----:B--2---:R-:W-:-:S04]  /*23f0*/  @!P0 LEA R4, P4, R6, R4, 0x2 ;  /* 0x0000000406048211 */ /* 0x004fc800078810ff */
[----:B------:R-:W-:-:S05]  /*2400*/  @!P0 LEA.HI.X R5, R6, R5, R7, 0x2, P4 ;  /* 0x0000000506058211 */ /* 0x000fca00020f1407 */
[----:B------:R0:W5:Y:S01]  /*2410*/  @!P0 LDG.E R64, desc[UR40][R4.64] ;  /* 0x0000002804408981 */ /* 0x000162000c1e1900 */
[----:B-1----:R-:W-:Y:S01]  /*2420*/  ISETP.GE.AND P0, PT, R73, 0x1, PT ;  /* 0x000000014900780c */ /* 0x002fe20003f06270 */
[----:B------:R-:W-:Y:S01]  /*2430*/  IMAD.SHL.U32 R71, R22, 0x1000, RZ ;  /* 0x0000100016477824 */ /* 0x000fe200078e00ff */
[----:B------:R-:W-:Y:S05]  /*2440*/  YIELD ;  /* 0x0000000000007946 */ /* 0x000fea0003800000 */
[----:B------:R-:W-:Y:S01]  /*2450*/  IMAD.MOV R6, RZ, RZ, -R8 ;  /* 0x000000ffff067224 */ /* 0x000fe200078e0a08 */
[----:B------:R-:W-:Y:S01]  /*2460*/  BSSY B0, `(.L_x_597) ;  /* 0x00001b8000007945 */ /* 0x000fe20003800000 */
[----:B------:R-:W-:Y:S01]  /*2470*/  IMAD.IADD R75, R52, 0x1, R71 ;  /* 0x00000001344b7824 */ /* 0x000fe200078e0247 */
[----:B------:R-:W-:Y:S01]  /*2480*/  ISETP.GT.AND P4, PT, R38, R39, PT ;  /* 0x000000272600720c */ /* 0x000fe20003f84270 */
[----:B------:R-:W-:-:S02]  /*2490*/  IMAD R65, R65, R6, R12 ;  /* 0x0000000641417224 */ /* 0x000fc400078e020c */
[----:B------:R-:W-:Y:S01]  /*24a0*/  IMAD R75, R75, 0x2, R2 ;  /* 0x000000024b4b7824 */ /* 0x000fe200078e0202 */
[----:B0-----:R-:W-:Y:S09]  /*24b0*/  @!P0 BRA `(.L_x_598) ;  /* 0x0000001400f08947 */ /* 0x001ff20003800000 */
[----:B------:R-:W-:Y:S01]  /*24c0*/  SHF.R.S32.HI R67, RZ, 0x1f, R65 ;  /* 0x0000001fff437819 */ /* 0x000fe20000011441 */
[----:B------:R-:W-:Y:S01]  /*24d0*/  ULDC.64 UR4, c[0x0][0x300] ;  /* 0x0000c00000047ab9 */ /* 0x000fe20000000a00 */
[----:B-----5:R-:W-:Y:S01]  /*24e0*/  SHF.R.S32.HI R66, RZ, 0x1f, R64 ;  /* 0x0000001fff427819 */ /* 0x020fe20000011440 */
[----:B------:R-:W-:Y:S01]  /*24f0*/  IMAD.WIDE.U32 R4, R65, UR4, RZ ;  /* 0x0000000441047c25 */ /* 0x000fe2000f8e00ff */
[----:B------:R-:W-:Y:S01]  /*2500*/  ULDC.U8 UR6, c[0x0][0x410] ;  /* 0x0001040000067ab9 */ /* 0x000fe20000000000 */
[----:B------:R-:W-:Y:S02]  /*2510*/  SHF.R.S32.HI R11, RZ, 0x1f, R38 ;  /* 0x0000001fff0b7819 */ /* 0x000fe40000011426 */
[----:B------:R-:W-:Y:S01]  /*2520*/  IMAD R6, R67, UR4, RZ ;  /* 0x0000000443067c24 */ /* 0x000fe2000f8e02ff */
[----:B------:R-:W-:Y:S01]  /*2530*/  ISETP.NE.AND P0, PT, RZ, UR6, PT ;  /* 0x00000006ff007c0c */ /* 0x000fe2000bf05270 */
[----:B------:R-:W-:Y:S02]  /*2540*/  IMAD R8, R42, R38, RZ ;  /* 0x000000262a087224 */ /* 0x000fe400078e02ff */
[----:B------:R-:W-:Y:S01]  /*2550*/  IMAD R7, R65, UR5, R6 ;  /* 0x0000000541077c24 */ /* 0x000fe2000f8e0206 */
[----:B------:R-:W-:-:S02]  /*2560*/  ULDC.64 UR4, c[0x0][0x310] ;  /* 0x0000c40000047ab9 */ /* 0x000fc40000000a00 */
[----:B------:R-:W-:Y:S02]  /*2570*/  IMAD R9, R66, UR4, RZ ;  /* 0x0000000442097c24 */ /* 0x000fe4000f8e02ff */
[----:B------:R-:W-:Y:S02]  /*2580*/  IMAD.IADD R5, R5, 0x1, R7 ;  /* 0x0000000105057824 */ /* 0x000fe400078e0207 */
[C---:B------:R-:W-:Y:S02]  /*2590*/  IMAD R9, R64.reuse, UR5, R9 ;  /* 0x0000000540097c24 */ /* 0x040fe4000f8e0209 */
[----:B------:R-:W-:Y:S01]  /*25a0*/  IMAD.WIDE.U32 R4, R64, UR4, R4 ;  /* 0x0000000440047c25 */ /* 0x000fe2000f8e0004 */
[----:B------:R-:W-:-:S03]  /*25b0*/  ULDC.64 UR4, c[0x0][0x308] ;  /* 0x0000c20000047ab9 */ /* 0x000fc60000000a00 */
[----:B------:R-:W-:Y:S02]  /*25c0*/  IMAD R7, R48, UR4, RZ ;  /* 0x0000000430077c24 */ /* 0x000fe4000f8e02ff */
[----:B------:R-:W-:Y:S02]  /*25d0*/  IMAD.IADD R5, R5, 0x1, R9 ;  /* 0x0000000105057824 */ /* 0x000fe400078e0209 */
[C---:B------:R-:W-:Y:S02]  /*25e0*/  IMAD R69, R26.reuse, UR5, R7 ;  /* 0x000000051a457c24 */ /* 0x040fe4000f8e0207 */
[----:B------:R-:W-:Y:S01]  /*25f0*/  IMAD.WIDE.U32 R6, R26, UR4, R4 ;  /* 0x000000041a067c25 */ /* 0x000fe2000f8e0004 */
[----:B------:R-:W-:-:S03]  /*2600*/  ULDC.64 UR4, c[0x0][0x2e8] ;  /* 0x0000ba0000047ab9 */ /* 0x000fc60000000a00 */
[----:B------:R-:W-:Y:S01]  /*2610*/  IMAD.IADD R69, R7, 0x1, R69 ;  /* 0x0000000107457824 */ /* 0x000fe200078e0245 */
[----:B------:R-:W-:Y:S01]  /*2620*/  LEA R70, P5, R6, UR4, 0x1 ;  /* 0x0000000406467c11 */ /* 0x000fe2000f8a08ff */
[----:B------:R-:W-:-:S03]  /*2630*/  IMAD.WIDE.U32 R4, R43, R38, RZ ;  /* 0x000000262b047225 */ /* 0x000fc600078e00ff */
[----:B------:R-:W-:Y:S01]  /*2640*/  LEA.HI.X R69, R6, UR5, R69, 0x1, P5 ;  /* 0x0000000506457c11 */ /* 0x000fe2000a8f0c45 */
[----:B------:R-:W-:-:S04]  /*2650*/  IMAD R9, R11, R43, R8 ;  /* 0x0000002b0b097224 */ /* 0x000fc800078e0208 */
[----:B------:R-:W-:Y:S01]  /*2660*/  IMAD.IADD R10, R5, 0x1, R9 ;  /* 0x00000001050a7824 */ /* 0x000fe200078e0209 */
[----:B------:R-:W-:Y:S06]  /*2670*/  @!P0 BRA `(.L_x_599) ;  /* 0x0000000800cc8947 */ /* 0x000fec0003800000 */
[----:B------:R-:W-:Y:S01]  /*2680*/  IMAD R68, R38, -0x40, R40 ;  /* 0xffffffc026447824 */ /* 0x000fe200078e0228 */
[----:B------:R-:W-:Y:S01]  /*2690*/  BSSY B1, `(.L_x_600) ;  /* 0x000001e000017945 */ /* 0x000fe20003800000 */
[----:B------:R-:W-:Y:S02]  /*26a0*/  CS2R R8, SRZ ;  /* 0x0000000000087805 */ /* 0x000fe4000001ff00 */
[----:B------:R-:W-:Y:S02]  /*26b0*/  CS2R R30, SRZ ;  /* 0x00000000001e7805 */ /* 0x000fe4000001ff00 */
[----:B------:R-:W-:Y:S02]  /*26c0*/  CS2R R28, SRZ ;  /* 0x00000000001c7805 */ /* 0x000fe4000001ff00 */
[----:B------:R-:W-:Y:S02]  /*26d0*/  VIMNMX R68, R68, 0x40, PT ;  /* 0x0000004044447848 */ /* 0x000fe40003fe0100 */
[----:B------:R-:W-:-:S02]  /*26e0*/  CS2R R56, SRZ ;  /* 0x0000000000387805 */ /* 0x000fc4000001ff00 */
[----:B------:R-:W-:-:S13]  /*26f0*/  ISETP.GE.AND P0, PT, R184, R68, PT ;  /* 0x00000044b800720c */ /* 0x000fda0003f06270 */
[----:B------:R-:W-:Y:S05]  /*2700*/  @P0 BRA `(.L_x_601) ;  /* 0x0000000000580947 */ /* 0x000fea0003800000 */
[----:B------:R-:W-:Y:S01]  /*2710*/  IMAD.MOV.U32 R6, RZ, RZ, R34 ;  /* 0x000000ffff067224 */ /* 0x000fe200078e0022 */
[----:B------:R-:W-:Y:S01]  /*2720*/  ULDC.64 UR4, c[0x0][0x3e8] ;  /* 0x0000fa0000047ab9 */ /* 0x000fe20000000a00 */
[----:B------:R-:W-:Y:S01]  /*2730*/  IMAD.MOV.U32 R7, RZ, RZ, R55 ;  /* 0x000000ffff077224 */ /* 0x000fe200078e0037 */
[----:B------:R-:W-:Y:S01]  /*2740*/  ULDC.64 UR6, c[0x0][0x400] ;  /* 0x0001000000067ab9 */ /* 0x000fe20000000a00 */
[----:B------:R-:W-:Y:S01]  /*2750*/  IMAD R5, R45, R38, RZ ;  /* 0x000000262d057224 */ /* 0x000fe200078e02ff */
[----:B------:R-:W-:Y:S01]  /*2760*/  CS2R R28, SRZ ;  /* 0x00000000001c7805 */ /* 0x000fe2000001ff00 */
[----:B------:R-:W-:Y:S01]  /*2770*/  IMAD.WIDE.U32 R8, R38, R46, R6 ;  /* 0x0000002e26087225 */ /* 0x000fe200078e0006 */
[----:B------:R-:W-:-:S03]  /*2780*/  IADD3 R7, P5, R20, R4, RZ ;  /* 0x0000000414077210 */ /* 0x000fc60007fbe0ff */
[----:B------:R-:W-:Y:S01]  /*2790*/  IMAD R5, R11, R46, R5 ;  /* 0x0000002e0b057224 */ /* 0x000fe200078e0205 */
[----:B------:R-:W-:Y:S01]  /*27a0*/  LEA R4, P6, R8, UR6, 0x1 ;  /* 0x0000000608047c11 */ /* 0x000fe2000f8c08ff */
[----:B------:R-:W-:Y:S01]  /*27b0*/  IMAD.X R10, R10, 0x1, R53, P5 ;  /* 0x000000010a0a7824 */ /* 0x000fe200028e0635 */
[----:B------:R-:W-:Y:S01]  /*27c0*/  LEA R6, P5, R7, UR4, 0x1 ;  /* 0x0000000407067c11 */ /* 0x000fe2000f8a08ff */
[----:B------:R-:W-:-:S03]  /*27d0*/  IMAD.IADD R5, R9, 0x1, R5 ;  /* 0x0000000109057824 */ /* 0x000fc600078e0205 */
[----:B------:R-:W-:Y:S02]  /*27e0*/  LEA.HI.X R7, R7, UR5, R10, 0x1, P5 ;  /* 0x0000000507077c11 */ /* 0x000fe4000a8f0c0a */
[----:B------:R-:W-:Y:S02]  /*27f0*/  LEA.HI.X R5, R8, UR7, R5, 0x1, P6 ;  /* 0x0000000708057c11 */ /* 0x000fe4000b0f0c05 */
[----:B------:R-:W-:Y:S02]  /*2800*/  CS2R R8, SRZ ;  /* 0x0000000000087805 */ /* 0x000fe4000001ff00 */
[-C--:B------:R-:W-:Y:S02]  /*2810*/  ISETP.GE.AND P6, PT, R186, R73.reuse, PT ;  /* 0x00000049ba00720c */ /* 0x080fe40003fc6270 */
[----:B------:R-:W-:-:S11]  /*2820*/  ISETP.GE.AND P5, PT, R197, R73, PT ;  /* 0x00000049c500720c */ /* 0x000fd60003fa6270 */
[----:B------:R0:W5:Y:S04]  /*2830*/  @!P6 LDG.E.64 R30, desc[UR40][R6.64] ;  /* 0x00000028061ee981 */ /* 0x000168000c1e1b00 */
[----:B------:R0:W5:Y:S04]  /*2840*/  @!P5 LDG.E.64 R8, desc[UR40][R6.64+0x20] ;  /* 0x000020280608d981 */ /* 0x000168000c1e1b00 */
[----:B------:R0:W5:Y:S04]  /*2850*/  @!P6 LDG.E.64 R56, desc[UR40][R4.64] ;  /* 0x000000280438e981 */ /* 0x000168000c1e1b00 */
[----:B------:R0:W5:Y:S02]  /*2860*/  @!P5 LDG.E.64 R28, desc[UR40][R4.64+0x20] ;  /* 0x00002028041cd981 */ /* 0x000164000c1e1b00 */
.L_x_601:
[----:B------:R-:W-:Y:S05]  /*2870*/  BSYNC B1 ;  /* 0x0000000000017941 */ /* 0x000fea0003800000 */
.L_x_600:
[----:B------:R-:W-:Y:S01]  /*2880*/  ISETP.NE.AND P5, PT, R185, 0x3, PT ;  /* 0x00000003b900780c */ /* 0x000fe20003fa5270 */
[----:B0----5:R-:W-:Y:S02]  /*2890*/  IMAD.MOV.U32 R4, RZ, RZ, R8 ;  /* 0x000000ffff047224 */ /* 0x021fe400078e0008 */
[----:B------:R-:W-:Y:S02]  /*28a0*/  IMAD.MOV.U32 R5, RZ, RZ, R9 ;  /* 0x000000ffff057224 */ /* 0x000fe400078e0009 */
[----:B------:R-:W-:Y:S02]  /*28b0*/  IMAD.MOV.U32 R6, RZ, RZ, R30 ;  /* 0x000000ffff067224 */ /* 0x000fe400078e001e */
[----:B------:R-:W-:Y:S01]  /*28c0*/  IMAD.MOV.U32 R7, RZ, RZ, R31 ;  /* 0x000000ffff077224 */ /* 0x000fe200078e001f */
[----:B------:R-:W-:Y:S01]  /*28d0*/  PRMT R80, R5, 0x5410, R4 ;  /* 0x0000541005507816 */ /* 0x000fe20000000004 */
[----:B------:R-:W-:Y:S01]  /*28e0*/  IMAD.MOV.U32 R4, RZ, RZ, R28 ;  /* 0x000000ffff047224 */ /* 0x000fe200078e001c */
[----:B------:R-:W-:Y:S01]  /*28f0*/  PRMT R77, R6, 0x7610, R77 ;  /* 0x00007610064d7816 */ /* 0x000fe2000000004d */
[----:B------:R-:W-:Y:S01]  /*2900*/  IMAD.MOV.U32 R6, RZ, RZ, R56 ;  /* 0x000000ffff067224 */ /* 0x000fe200078e0038 */
[----:B------:R-:W-:Y:S01]  /*2910*/  PRMT R78, R7, 0x7610, R78 ;  /* 0x00007610074e7816 */ /* 0x000fe2000000004e */
[----:B------:R-:W-:Y:S01]  /*2920*/  IMAD.MOV.U32 R7, RZ, RZ, R57 ;  /* 0x000000ffff077224 */ /* 0x000fe200078e0039 */
[----:B------:R-:W-:-:S02]  /*2930*/  MOV R5, R29 ;  /* 0x0000001d00057202 */ /* 0x000fc40000000f00 */
[----:B------:R-:W-:Y:S02]  /*2940*/  PRMT R81, R81, 0x5410, R4 ;  /* 0x0000541051517816 */ /* 0x000fe40000000004 */
[----:B------:R-:W-:Y:S02]  /*2950*/  PRMT R82, R82, 0x5410, R5 ;  /* 0x0000541052527816 */ /* 0x000fe40000000005 */
[----:B------:R-:W-:Y:S02]  /*2960*/  PRMT R77, R77, 0x5410, R6 ;  /* 0x000054104d4d7816 */ /* 0x000fe40000000006 */
[----:B------:R-:W-:Y:S01]  /*2970*/  PRMT R78, R78, 0x5410, R7 ;  /* 0x000054104e4e7816 */ /* 0x000fe20000000007 */
[----:B------:R-:W-:Y:S06]  /*2980*/  @!P5 BRA `(.L_x_602) ;  /* 0x000000000004d947 */ /* 0x000fec0003800000 */
[----:B------:R-:W-:Y:S01]  /*2990*/  BPT.TRAP 0x1 ;  /* 0x000000040000795c */ /* 0x000fe20000300000 */
.L_x_602:
[----:B------:R-:W-:Y:S01]  /*29a0*/  IMAD R63, R22, 0x8, R2 ;  /* 0x00000008163f7824 */ /* 0x000fe200078e0202 */
[----:B------:R-:W-:Y:S01]  /*29b0*/  SHF.L.U32 R74, R192, 0x1f, RZ ;  /* 0x0000001fc04a7819 */ /* 0x000fe200000006ff */
[----:B------:R-:W-:Y:S03]  /*29c0*/  BSSY B1, `(.L_x_603) ;  /* 0x0000003000017945 */ /* 0x000fe60003800000 */
[----:B------:R-:W0:Y:S02]  /*29d0*/  SYNCS.PHASECHK.TRANS64.TRYWAIT P6, [R63+URZ+0x28c90], R74 ;  /* 0x028c904a3f0075a7 */ /* 0x000e2400080c017f */
[----:B0-----:R-:W-:Y:S05]  /*29e0*/  @!P6 BRA `(.L_x_604) ;  /* 0x000001440008e947 */ /* 0x001fea0003800000 */
.L_x_845:
[----:B------:R-:W-:Y:S05]  /*29f0*/  BSYNC B1 ;  /* 0x0000000000017941 */ /* 0x000fea0003800000 */
.L_x_603:
[----:B------:R-:W-:-:S03]  /*2a00*/  UMOV UR4, 0xffffffff ;  /* 0xffffffff00047882 */ /* 0x000fc60000000000 */
[----:B------:R-:W-:Y:S05]  /*2a10*/  BRA.DIV UR4, `(.L_x_605) ;  /* 0x0000014604107947 */ /* 0x000fea000b800000 */
[----:B------:R1:W2:Y:S04]  /*2a20*/  SHFL.IDX PT, R72, R69, RZ, 0x1c1f ;  /* 0x001c1fff45487589 */ /* 0x0002a800000e0000 */
[----:B------:R1:W3:Y:S02]  /*2a30*/  SHFL.IDX PT, R14, R70, RZ, 0x1c1f ;  /* 0x001c1fff460e7589 */ /* 0x0002e400000e0000 */
.L_x_849:
[----:B------:R-:W-:Y:S05]  /*2a40*/  @P0 BRA `(.L_x_606) ;  /* 0x0000001400640947 */ /* 0x000fea0003800000 */
[----:B------:R-:W-:Y:S04]  /*2a50*/  BSSY B1, `(.L_x_607) ;  /* 0x0000038000017945 */ /* 0x000fe80003800000 */
[----:B------:R-:W-:Y:S05]  /*2a60*/  @P2 BRA `(.L_x_608) ;  /* 0x0000000000d82947 */ /* 0x000fea0003800000 */
[----:B------:R4:W0:Y:S01]  /*2a70*/  LDS.128 R4, [R75+0x22400] ;  /* 0x022400004b047984 */ /* 0x0008220000000c00 */
[----:B------:R-:W-:Y:S01]  /*2a80*/  ISETP.GE.AND P6, PT, R186, R73, PT ;  /* 0x00000049ba00720c */ /* 0x000fe20003fc6270 */
[----:B------:R-:W-:Y:S01]  /*2a90*/  BSSY B2, `(.L_x_609) ;  /* 0x0000032000027945 */ /* 0x000fe20003800000 */
[----:B---3--:R-:W-:-:S04]  /*2aa0*/  LEA R10, P0, R16, R14, 0x1 ;  /* 0x0000000e100a7211 */ /* 0x008fc800078008ff */
[----:B--2---:R-:W-:-:S07]  /*2ab0*/  LEA.HI.X R11, R16, R72, R17, 0x1, P0 ;  /* 0x00000048100b7211 */ /* 0x004fce00000f0c11 */
[----:B----4-:R-:W-:Y:S05]  /*2ac0*/  @P6 BRA `(.L_x_610) ;  /* 0x0000000000b86947 */ /* 0x010fea0003800000 */
[----:B------:R-:W-:Y:S01]  /*2ad0*/  SHF.R.U64 R75, R30, 0x10, R31 ;  /* 0x000000101e4b7819 */ /* 0x000fe2000000121f */
[----:B0-----:R-:W-:Y:S01]  /*2ae0*/  IMAD.U32 R15, R7, 0x10000, RZ ;  /* 0x00010000070f7824 */ /* 0x001fe200078e00ff */
[--C-:B-1----:R-:W-:Y:S01]  /*2af0*/  SHF.R.U64 R70, R56, 0x10, R57.reuse ;  /* 0x0000001038467819 */ /* 0x102fe20000001239 */
[----:B------:R-:W-:Y:S01]  /*2b00*/  IMAD.U32 R12, R6, 0x10000, RZ ;  /* 0x00010000060c7824 */ /* 0x000fe200078e00ff */
[----:B------:R-:W-:Y:S02]  /*2b10*/  SHF.R.U32.HI R76, RZ, 0x10, R57 ;  /* 0x00000010ff4c7819 */ /* 0x000fe40000011639 */
[----:B------:R-:W-:Y:S02]  /*2b20*/  SHF.R.U32.HI R69, RZ, 0x10, R31 ;  /* 0x00000010ff457819 */ /* 0x000fe4000001161f */
[C---:B------:R-:W-:Y:S02]  /*2b30*/  PRMT R31, R77.reuse, 0x5410, R75 ;  /* 0x000054104d1f7816 */ /* 0x040fe4000000004b */
[----:B------:R-:W-:-:S02]  /*2b40*/  PRMT R70, R77, 0x5432, R70 ;  /* 0x000054324d467816 */ /* 0x000fc40000000046 */
[C---:B------:R-:W-:Y:S02]  /*2b50*/  PRMT R76, R78.reuse, 0x5432, R76 ;  /* 0x000054324e4c7816 */ /* 0x040fe4000000004c */
[----:B------:R-:W-:Y:S02]  /*2b60*/  PRMT R57, R78, 0x5410, R69 ;  /* 0x000054104e397816 */ /* 0x000fe40000000045 */
[----:B------:R-:W-:Y:S01]  /*2b70*/  LOP3.LUT R30, R7, 0xffff0000, RZ, 0xc0, !PT ;  /* 0xffff0000071e7812 */ /* 0x000fe200078ec0ff */
[----:B------:R-:W-:Y:S01]  /*2b80*/  IMAD.U32 R77, R76, 0x10000, RZ ;  /* 0x000100004c4d7824 */ /* 0x000fe200078e00ff */
[----:B------:R-:W-:Y:S01]  /*2b90*/  LOP3.LUT R7, R5, 0xffff0000, RZ, 0xc0, !PT ;  /* 0xffff000005077812 */ /* 0x000fe200078ec0ff */
[----:B------:R-:W-:Y:S01]  /*2ba0*/  IMAD.U32 R69, R57, 0x10000, RZ ;  /* 0x0001000039457824 */ /* 0x000fe200078e00ff */
[C---:B------:R-:W-:Y:S01]  /*2bb0*/  LOP3.LUT R75, R70.reuse, 0xffff0000, RZ, 0xc0, !PT ;  /* 0xffff0000464b7812 */ /* 0x040fe200078ec0ff */
[----:B------:R-:W-:Y:S01]  /*2bc0*/  IMAD.U32 R70, R70, 0x10000, RZ ;  /* 0x0001000046467824 */ /* 0x000fe200078e00ff */
[C---:B------:R-:W-:Y:S01]  /*2bd0*/  LOP3.LUT R56, R31.reuse, 0xffff0000, RZ, 0xc0, !PT ;  /* 0xffff00001f387812 */ /* 0x040fe200078ec0ff */
[----:B------:R-:W-:Y:S01]  /*2be0*/  IMAD.U32 R31, R31, 0x10000, RZ ;  /* 0x000100001f1f7824 */ /* 0x000fe200078e00ff */
[----:B------:R-:W-:Y:S01]  /*2bf0*/  LOP3.LUT R13, R6, 0xffff0000, RZ, 0xc0, !PT ;  /* 0xffff0000060d7812 */ /* 0x000fe200078ec0ff */
[----:B------:R-:W-:Y:S01]  /*2c00*/  FMUL.FTZ R79, R7, R75 ;  /* 0x0000004b074f7220 */ /* 0x000fe20000410000 */
[----:B------:R-:W-:-:S02]  /*2c10*/  IMAD.U32 R6, R5, 0x10000, RZ ;  /* 0x0001000005067824 */ /* 0x000fc400078e00ff */
[-C--:B------:R-:W-:Y:S01]  /*2c20*/  FMUL.FTZ R78, R7, R56.reuse ;  /* 0x00000038074e7220 */ /* 0x080fe20000410000 */
[----:B------:R-:W-:Y:S01]  /*2c30*/  LOP3.LUT R76, R76, 0xffff0000, RZ, 0xc0, !PT ;  /* 0xffff00004c4c7812 */ /* 0x000fe200078ec0ff */
[C---:B------:R-:W-:Y:S01]  /*2c40*/  FMUL.FTZ R7, R13.reuse, R77 ;  /* 0x0000004d0d077220 */ /* 0x040fe20000410000 */
[-C--:B------:R-:W-:Y:S01]  /*2c50*/  FMUL.FTZ R13, R13, R69.reuse ;  /* 0x000000450d0d7220 */ /* 0x080fe20000410000 */
[----:B------:R-:W-:Y:S01]  /*2c60*/  LOP3.LUT R57, R57, 0xffff0000, RZ, 0xc0, !PT ;  /* 0xffff000039397812 */ /* 0x000fe200078ec0ff */
[----:B------:R-:W-:Y:S02]  /*2c70*/  IMAD.U32 R5, R4, 0x10000, RZ ;  /* 0x0001000004057824 */ /* 0x000fe400078e00ff */
[----:B------:R-:W-:Y:S01]  /*2c80*/  FFMA.FTZ R69, R12, R69, -R7 ;  /* 0x000000450c457223 */ /* 0x000fe20000010807 */
[----:B------:R-:W-:Y:S01]  /*2c90*/  LOP3.LUT R4, R4, 0xffff0000, RZ, 0xc0, !PT ;  /* 0xffff000004047812 */ /* 0x000fe200078ec0ff */
[----:B------:R-:W-:Y:S01]  /*2ca0*/  FFMA.FTZ R79, R6, R56, -R79 ;  /* 0x00000038064f7223 */ /* 0x000fe2000001084f */
[----:B------:R-:W-:Y:S01]  /*2cb0*/  FFMA.FTZ R12, R12, R77, R13 ;  /* 0x0000004d0c0c7223 */ /* 0x000fe2000001000d */
[C---:B------:R-:W-:Y:S01]  /*2cc0*/  FMUL.FTZ R56, R30.reuse, R76 ;  /* 0x0000004c1e387220 */ /* 0x040fe20000410000 */
[----:B------:R-:W-:Y:S01]  /*2cd0*/  FMUL.FTZ R13, R30, R57 ;  /* 0x000000391e0d7220 */ /* 0x000fe20000410000 */
[----:B------:R-:W-:Y:S01]  /*2ce0*/  FFMA.FTZ R78, R6, R75, R78 ;  /* 0x0000004b064e7223 */ /* 0x000fe2000001004e */
[C---:B------:R-:W-:Y:S01]  /*2cf0*/  FMUL.FTZ R6, R4.reuse, R70 ;  /* 0x0000004604067220 */ /* 0x040fe20000410000 */
[----:B------:R-:W-:Y:S01]  /*2d00*/  FMUL.FTZ R7, R4, R31 ;  /* 0x0000001f04077220 */ /* 0x000fe20000410000 */
[C---:B------:R-:W-:Y:S01]  /*2d10*/  FFMA.FTZ R56, R15.reuse, R57, -R56 ;  /* 0x000000390f387223 */ /* 0x040fe20000010838 */
[----:B------:R-:W-:Y:S01]  /*2d20*/  FFMA.FTZ R13, R15, R76, R13 ;  /* 0x0000004c0f0d7223 */ /* 0x000fe2000001000d */
[C---:B------:R-:W-:Y:S01]  /*2d30*/  FFMA.FTZ R6, R5.reuse, R31, -R6 ;  /* 0x0000001f05067223 */ /* 0x040fe20000010806 */
[----:B------:R-:W-:Y:S01]  /*2d40*/  FFMA.FTZ R7, R5, R70, R7 ;  /* 0x0000004605077223 */ /* 0x000fe20000010007 */
[----:B------:R-:W-:-:S02]  /*2d50*/  F2FP.BF16.F32.PACK_AB R12, R12, R69 ;  /* 0x000000450c0c723e */ /* 0x000fc400000010ff */
[----:B------:R-:W-:Y:S02]  /*2d60*/  F2FP.BF16.F32.PACK_AB R13, R13, R56 ;  /* 0x000000380d0d723e */ /* 0x000fe400000010ff */
[----:B------:R-:W-:Y:S01]  /*2d70*/  F2FP.BF16.F32.PACK_AB R4, R7, R6 ;  /* 0x000000060704723e */ /* 0x000fe200000010ff */
[----:B------:R-:W-:Y:S01]  /*2d80*/  IMAD.MOV.U32 R6, RZ, RZ, R12 ;  /* 0x000000ffff067224 */ /* 0x000fe200078e000c */
[----:B------:R-:W-:Y:S01]  /*2d90*/  F2FP.BF16.F32.PACK_AB R5, R78, R79 ;  /* 0x0000004f4e05723e */ /* 0x000fe200000010ff */
[----:B------:R-:W-:-:S07]  /*2da0*/  IMAD.MOV.U32 R7, RZ, RZ, R13 ;  /* 0x000000ffff077224 */ /* 0x000fce00078e000d */
.L_x_610:
[----:B------:R-:W-:Y:S05]  /*2db0*/  BSYNC B2 ;  /* 0x0000000000027941 */ /* 0x000fea0003800000 */
.L_x_609:
[----:B0-----:R4:W-:Y:S02]  /*2dc0*/  ST.E.128 desc[UR40][R10.64], R4 ;  /* 0x000000040a007985 */ /* 0x0019e4000c101d28 */
.L_x_608:
[----:B------:R-:W-:Y:S05]  /*2dd0*/  BSYNC B1 ;  /* 0x0000000000017941 */ /* 0x000fea0003800000 */
.L_x_607:
[----:B------:R-:W-:Y:S05]  /*2de0*/  @P1 BRA `(.L_x_606) ;  /* 0x00000010007c1947 */ /* 0x000fea0003800000 */
[----:B----4-:R-:W-:Y:S01]  /*2df0*/  IMAD.MOV.U32 R4, RZ, RZ, 0x20 ;  /* 0x00000020ff047424 */ /* 0x010fe200078e00ff */
[----:B------:R-:W-:Y:S01]  /*2e00*/  LOP3.LUT P0, RZ, R194, 0x4, RZ, 0xc0, !PT ;  /* 0x00000004c2ff7812 */ /* 0x000fe2000780c0ff */
[----:B------:R-:W-:Y:S01]  /*2e10*/  BSSY B1, `(.L_x_611) ;  /* 0x0000037000017945 */ /* 0x000fe20003800000 */
[----:B------:R-:W-:Y:S02]  /*2e20*/  ISETP.GE.AND P6, PT, R197, R73, PT ;  /* 0x00000049c500720c */ /* 0x000fe40003fc6270 */
[----:B------:R-:W-:Y:S02]  /*2e30*/  SEL R4, R4, 0xffffffe0, !P0 ;  /* 0xffffffe004047807 */ /* 0x000fe40004000000 */
[C---:B---3--:R-:W-:Y:S02]  /*2e40*/  LEA R10, P0, R19.reuse, R14, 0x1 ;  /* 0x0000000e130a7211 */ /* 0x048fe400078008ff */
[----:B------:R-:W-:Y:S02]  /*2e50*/  IADD3 R71, R4, R52, R71 ;  /* 0x0000003404477210 */ /* 0x000fe40007ffe047 */
[----:B--2---:R-:W-:-:S03]  /*2e60*/  LEA.HI.X R11, R19, R72, R195, 0x1, P0 ;  /* 0x00000048130b7211 */ /* 0x004fc600000f0cc3 */
[----:B------:R-:W-:-:S06]  /*2e70*/  IMAD R4, R71, 0x2, R2 ;  /* 0x0000000247047824 */ /* 0x000fcc00078e0202 */
[----:B------:R-:W2:Y:S01]  /*2e80*/  LDS.128 R4, [R4+0x22400] ;  /* 0x0224000004047984 */ /* 0x000ea20000000c00 */
[----:B------:R-:W-:Y:S05]  /*2e90*/  @P6 BRA `(.L_x_612) ;  /* 0x0000000000b86947 */ /* 0x000fea0003800000 */
[----:B------:R-:W-:Y:S01]  /*2ea0*/  SHF.R.U64 R14, R8, 0x10, R9 ;  /* 0x00000010080e7819 */ /* 0x000fe20000001209 */
[----:B--2---:R-:W-:Y:S01]  /*2eb0*/  IMAD.U32 R12, R7, 0x10000, RZ ;  /* 0x00010000070c7824 */ /* 0x004fe200078e00ff */
[--C-:B------:R-:W-:Y:S01]  /*2ec0*/  SHF.R.U64 R30, R28, 0x10, R29.reuse ;  /* 0x000000101c1e7819 */ /* 0x100fe2000000121d */
[----:B------:R-:W-:Y:S01]  /*2ed0*/  IMAD.U32 R8, R6, 0x10000, RZ ;  /* 0x0001000006087824 */ /* 0x000fe200078e00ff */
[----:B------:R-:W-:Y:S02]  /*2ee0*/  SHF.R.U32.HI R56, RZ, 0x10, R29 ;  /* 0x00000010ff387819 */ /* 0x000fe4000001161d */
[----:B------:R-:W-:Y:S02]  /*2ef0*/  SHF.R.U32.HI R15, RZ, 0x10, R9 ;  /* 0x00000010ff0f7819 */ /* 0x000fe40000011609 */
[----:B------:R-:W-:Y:S02]  /*2f00*/  PRMT R14, R80, 0x5432, R14 ;  /* 0x00005432500e7816 */ /* 0x000fe4000000000e */
[----:B------:R-:W-:-:S02]  /*2f10*/  PRMT R30, R81, 0x5432, R30 ;  /* 0x00005432511e7816 */ /* 0x000fc4000000001e */
[----:B------:R-:W-:Y:S02]  /*2f20*/  PRMT R56, R82, 0x5432, R56 ;  /* 0x0000543252387816 */ /* 0x000fe40000000038 */
        /* <DEDUP_REMOVED lines=10> */
[C---:B-1----:R-:W-:Y:S01]  /*2fd0*/  FMUL.FTZ R69, R7.reuse, R31 ;  /* 0x0000001f07457220 */ /* 0x042fe20000410000 */
[----:B------:R-:W-:Y:S01]  /*2fe0*/  LOP3.LUT R56, R56, 0xffff0000, RZ, 0xc0, !PT ;  /* 0xffff000038387812 */ /* 0x000fe200078ec0ff */
[----:B------:R-:W-:Y:S01]  /*2ff0*/  FMUL.FTZ R70, R7, R15 ;  /* 0x0000000f07467220 */ /* 0x000fe20000410000 */
[----:B------:R-:W-:Y:S01]  /*3000*/  LOP3.LUT R28, R28, 0xffff0000, RZ, 0xc0, !PT ;  /* 0xffff00001c1c7812 */ /* 0x000fe200078ec0ff */
[C---:B------:R-:W-:Y:S01]  /*3010*/  FMUL.FTZ R7, R9.reuse, R57 ;  /* 0x0000003909077220 */ /* 0x040fe20000410000 */
[----:B------:R-:W-:Y:S01]  /*3020*/  FMUL.FTZ R9, R9, R29 ;  /* 0x0000001d09097220 */ /* 0x000fe20000410000 */
[----:B------:R-:W-:-:S02]  /*3030*/  IMAD.U32 R6, R5, 0x10000, RZ ;  /* 0x0001000005067824 */ /* 0x000fc400078e00ff */
[----:B------:R-:W-:Y:S01]  /*3040*/  FFMA.FTZ R29, R8, R29, -R7 ;  /* 0x0000001d081d7223 */ /* 0x000fe20000010807 */
[----:B------:R-:W-:Y:S02]  /*3050*/  IMAD.U32 R5, R4, 0x10000, RZ ;  /* 0x0001000004057824 */ /* 0x000fe400078e00ff */
[----:B------:R-:W-:Y:S01]  /*3060*/  FFMA.FTZ R8, R8, R57, R9 ;  /* 0x0000003908087223 */ /* 0x000fe20000010009 */
[----:B------:R-:W-:Y:S01]  /*3070*/  LOP3.LUT R4, R4, 0xffff0000, RZ, 0xc0, !PT ;  /* 0xffff000004047812 */ /* 0x000fe200078ec0ff */
[C---:B------:R-:W-:Y:S01]  /*3080*/  FMUL.FTZ R9, R13.reuse, R56 ;  /* 0x000000380d097220 */ /* 0x040fe20000410000 */
[-C--:B------:R-:W-:Y:S01]  /*3090*/  FMUL.FTZ R13, R13, R28.reuse ;  /* 0x0000001c0d0d7220 */ /* 0x080fe20000410000 */
[C---:B------:R-:W-:Y:S01]  /*30a0*/  FFMA.FTZ R69, R6.reuse, R15, -R69 ;  /* 0x0000000f06457223 */ /* 0x040fe20000010845 */
[----:B------:R-:W-:Y:S01]  /*30b0*/  FFMA.FTZ R70, R6, R31, R70 ;  /* 0x0000001f06467223 */ /* 0x000fe20000010046 */
[----:B------:R-:W-:Y:S01]  /*30c0*/  FFMA.FTZ R9, R12, R28, -R9 ;  /* 0x0000001c0c097223 */ /* 0x000fe20000010809 */
[C---:B------:R-:W-:Y:S01]  /*30d0*/  FMUL.FTZ R6, R4.reuse, R30 ;  /* 0x0000001e04067220 */ /* 0x040fe20000410000 */
[----:B------:R-:W-:Y:S01]  /*30e0*/  FMUL.FTZ R7, R4, R14 ;  /* 0x0000000e04077220 */ /* 0x000fe20000410000 */
[----:B------:R-:W-:Y:S01]  /*30f0*/  FFMA.FTZ R12, R12, R56, R13 ;  /* 0x000000380c0c7223 */ /* 0x000fe2000001000d */
[----:B------:R-:W-:Y:S01]  /*3100*/  F2FP.BF16.F32.PACK_AB R8, R8, R29 ;  /* 0x0000001d0808723e */ /* 0x000fe200000010ff */
[C---:B------:R-:W-:Y:S01]  /*3110*/  FFMA.FTZ R6, R5.reuse, R14, -R6 ;  /* 0x0000000e05067223 */ /* 0x040fe20000010806 */
[----:B------:R-:W-:Y:S01]  /*3120*/  FFMA.FTZ R7, R5, R30, R7 ;  /* 0x0000001e05077223 */ /* 0x000fe20000010007 */
[----:B------:R-:W-:-:S02]  /*3130*/  F2FP.BF16.F32.PACK_AB R5, R70, R69 ;  /* 0x000000454605723e */ /* 0x000fc400000010ff */
[----:B------:R-:W-:Y:S02]  /*3140*/  F2FP.BF16.F32.PACK_AB R9, R12, R9 ;  /* 0x000000090c09723e */ /* 0x000fe400000010ff */
[----:B------:R-:W-:Y:S01]  /*3150*/  F2FP.BF16.F32.PACK_AB R4, R7, R6 ;  /* 0x000000060704723e */ /* 0x000fe200000010ff */
[----:B------:R-:W-:Y:S02]  /*3160*/  IMAD.MOV.U32 R6, RZ, RZ, R8 ;  /* 0x000000ffff067224 */ /* 0x000fe400078e0008 */
[----:B------:R-:W-:-:S07]  /*3170*/  IMAD.MOV.U32 R7, RZ, RZ, R9 ;  /* 0x000000ffff077224 */ /* 0x000fce00078e0009 */
.L_x_612:
[----:B------:R-:W-:Y:S05]  /*3180*/  BSYNC B1 ;  /* 0x0000000000017941 */ /* 0x000fea0003800000 */
.L_x_611:
[----:B--2---:R2:W-:Y:S01]  /*3190*/  ST.E.128 desc[UR40][R10.64], R4 ;  /* 0x000000040a007985 */ /* 0x0045e2000c101d28 */
[----:B------:R-:W-:Y:S05]  /*31a0*/  BRA `(.L_x_606) ;  /* 0x0000000c008c7947 */ /* 0x000fea0003800000 */
.L_x_599:
[----:B------:R-:W-:Y:S01]  /*31b0*/  IMAD R68, R38, -0x40, R40 ;  /* 0xffffffc026447824 */ /* 0x000fe200078e0228 */
[----:B------:R-:W-:-:S04]  /*31c0*/  ISETP.GE.AND P0, PT, R16, R73, PT ;  /* 0x000000491000720c */ /* 0x000fc80003f06270 */
[----:B------:R-:W-:-:S04]  /*31d0*/  VIMNMX R68, R68, 0x40, PT ;  /* 0x0000004044447848 */ /* 0x000fc80003fe0100 */
[----:B------:R-:W-:-:S13]  /*31e0*/  ISETP.GE.OR P5, PT, R184, R68, P0 ;  /* 0x00000044b800720c */ /* 0x000fda00007a6670 */
[----:B------:R-:W0:Y:S01]  /*31f0*/  @!P5 LDC.64 R12, c[0x0][0x3e8] ;  /* 0x0000fa00ff0cdb82 */ /* 0x000e220000000a00 */
[----:B------:R-:W-:Y:S01]  /*3200*/  @!P5 IADD3 R6, P6, R32, R4, RZ ;  /* 0x000000042006d210 */ /* 0x000fe20007fde0ff */
[----:B------:R-:W-:Y:S02]  /*3210*/  @!P5 IMAD R4, R45, R38, RZ ;  /* 0x000000262d04d224 */ /* 0x000fe400078e02ff */
[----:B------:R-:W-:Y:S02]  /*3220*/  @!P5 IMAD.MOV.U32 R5, RZ, RZ, R59 ;  /* 0x000000ffff05d224 */ /* 0x000fe400078e003b */
[----:B------:R-:W-:Y:S02]  /*3230*/  @!P5 IMAD R15, R11, R46, R4 ;  /* 0x0000002e0b0fd224 */ /* 0x000fe400078e0204 */
[----:B------:R-:W1:Y:S01]  /*3240*/  @!P5 LDC.64 R8, c[0x0][0x400] ;  /* 0x00010000ff08db82 */ /* 0x000e620000000a00 */
[----:B------:R-:W-:Y:S02]  /*3250*/  @!P5 IMAD.X R7, R10, 0x1, R54, P6 ;  /* 0x000000010a07d824 */ /* 0x000fe400030e0636 */
[----:B------:R-:W-:-:S04]  /*3260*/  @!P5 IMAD.MOV.U32 R4, RZ, RZ, R36 ;  /* 0x000000ffff04d224 */ /* 0x000fc800078e0024 */
[----:B------:R-:W-:Y:S01]  /*3270*/  @!P5 IMAD.WIDE.U32 R10, R38, R46, R4 ;  /* 0x0000002e260ad225 */ /* 0x000fe200078e0004 */
[----:B------:R-:W-:-:S03]  /*3280*/  CS2R R4, SRZ ;  /* 0x0000000000047805 */ /* 0x000fc6000001ff00 */
[----:B------:R-:W-:Y:S01]  /*3290*/  @!P5 IMAD.IADD R11, R15, 0x1, R11 ;  /* 0x000000010f0bd824 */ /* 0x000fe200078e020b */
[----:B0-----:R-:W-:-:S04]  /*32a0*/  @!P5 LEA R12, P6, R6, R12, 0x1 ;  /* 0x0000000c060cd211 */ /* 0x001fc800078c08ff */
[----:B------:R-:W-:Y:S02]  /*32b0*/  @!P5 LEA.HI.X R13, R6, R13, R7, 0x1, P6 ;  /* 0x0000000d060dd211 */ /* 0x000fe400030f0c07 */
[----:B------:R-:W-:Y:S02]  /*32c0*/  CS2R R6, SRZ ;  /* 0x0000000000067805 */ /* 0x000fe4000001ff00 */
[C---:B-1----:R-:W-:Y:S02]  /*32d0*/  @!P5 LEA R8, P6, R10.reuse, R8, 0x1 ;  /* 0x000000080a08d211 */ /* 0x042fe400078c08ff */
[----:B------:R-:W-:Y:S02]  /*32e0*/  CS2R R30, SRZ ;  /* 0x00000000001e7805 */ /* 0x000fe4000001ff00 */
[----:B------:R-:W-:Y:S01]  /*32f0*/  CS2R R28, SRZ ;  /* 0x00000000001c7805 */ /* 0x000fe2000001ff00 */
[----:B------:R-:W2:Y:S01]  /*3300*/  @!P5 LDG.E.128 R4, desc[UR40][R12.64] ;  /* 0x000000280c04d981 */ /* 0x000ea2000c1e1d00 */
[----:B------:R-:W-:-:S05]  /*3310*/  @!P5 LEA.HI.X R9, R10, R9, R11, 0x1, P6 ;  /* 0x000000090a09d211 */ /* 0x000fca00030f0c0b */
[----:B------:R-:W3:Y:S01]  /*3320*/  @!P5 LDG.E.128 R28, desc[UR40][R8.64] ;  /* 0x00000028081cd981 */ /* 0x000ee2000c1e1d00 */
[----:B------:R-:W-:Y:S01]  /*3330*/  ISETP.NE.AND P5, PT, R185, 0x3, PT ;  /* 0x00000003b900780c */ /* 0x000fe20003fa5270 */
[----:B--2---:R-:W-:Y:S02]  /*3340*/  IMAD.MOV.U32 R10, RZ, RZ, R6 ;  /* 0x000000ffff0a7224 */ /* 0x004fe400078e0006 */
[----:B------:R-:W-:Y:S02]  /*3350*/  IMAD.MOV.U32 R11, RZ, RZ, R7 ;  /* 0x000000ffff0b7224 */ /* 0x000fe400078e0007 */
[----:B------:R-:W-:Y:S02]  /*3360*/  IMAD.MOV.U32 R14, RZ, RZ, R4 ;  /* 0x000000ffff0e7224 */ /* 0x000fe400078e0004 */
[----:B------:R-:W-:Y:S02]  /*3370*/  IMAD.MOV.U32 R15, RZ, RZ, R5 ;  /* 0x000000ffff0f7224 */ /* 0x000fe400078e0005 */
[----:B---3--:R-:W-:Y:S01]  /*3380*/  IMAD.MOV.U32 R8, RZ, RZ, R31 ;  /* 0x000000ffff087224 */ /* 0x008fe200078e001f */
[----:B------:R-:W-:Y:S01]  /*3390*/  PRMT R81, R14, 0x5410, R10 ;  /* 0x000054100e517816 */ /* 0x000fe2000000000a */
[----:B------:R-:W-:Y:S01]  /*33a0*/  IMAD.MOV.U32 R10, RZ, RZ, R30 ;  /* 0x000000ffff0a7224 */ /* 0x000fe200078e001e */
[----:B------:R-:W-:Y:S01]  /*33b0*/  PRMT R85, R15, 0x5410, R11 ;  /* 0x000054100f557816 */ /* 0x000fe2000000000b */
[----:B------:R-:W-:-:S02]  /*33c0*/  IMAD.MOV.U32 R9, RZ, RZ, R28 ;  /* 0x000000ffff097224 */ /* 0x000fc400078e001c */
[----:B------:R-:W-:Y:S01]  /*33d0*/  IMAD.MOV.U32 R11, RZ, RZ, R29 ;  /* 0x000000ffff0b7224 */ /* 0x000fe200078e001d */
[----:B------:R-:W-:-:S04]  /*33e0*/  PRMT R84, R8, 0x5410, R10 ;  /* 0x0000541008547816 */ /* 0x000fc8000000000a */
[----:B------:R-:W-:Y:S01]  /*33f0*/  PRMT R77, R9, 0x5410, R11 ;  /* 0x00005410094d7816 */ /* 0x000fe2000000000b */
[----:B------:R-:W-:Y:S06]  /*3400*/  @!P5 BRA `(.L_x_613) ;  /* 0x000000000004d947 */ /* 0x000fec0003800000 */
[----:B------:R-:W-:Y:S01]  /*3410*/  BPT.TRAP 0x1 ;  /* 0x000000040000795c */ /* 0x000fe20000300000 */
.L_x_613:
[----:B------:R-:W-:Y:S01]  /*3420*/  IMAD R63, R22, 0x8, R2 ;  /* 0x00000008163f7824 */ /* 0x000fe200078e0202 */
[----:B------:R-:W-:Y:S01]  /*3430*/  SHF.L.U32 R74, R192, 0x1f, RZ ;  /* 0x0000001fc04a7819 */ /* 0x000fe200000006ff */
[----:B------:R-:W-:Y:S03]  /*3440*/  BSSY B1, `(.L_x_614) ;  /* 0x0000003000017945 */ /* 0x000fe60003800000 */
[----:B------:R-:W0:Y:S02]  /*3450*/  SYNCS.PHASECHK.TRANS64.TRYWAIT P6, [R63+URZ+0x28c90], R74 ;  /* 0x028c904a3f0075a7 */ /* 0x000e2400080c017f */
[----:B0-----:R-:W-:Y:S05]  /*3460*/  @!P6 BRA `(.L_x_615) ;  /* 0x0000013800c4e947 */ /* 0x001fea0003800000 */
.L_x_850:
[----:B------:R-:W-:Y:S05]  /*3470*/  BSYNC B1 ;  /* 0x0000000000017941 */ /* 0x000fea0003800000 */
.L_x_614:
[----:B------:R-:W-:-:S03]  /*3480*/  UMOV UR4, 0xffffffff ;  /* 0xffffffff00047882 */ /* 0x000fc60000000000 */
[----:B------:R-:W-:Y:S05]  /*3490*/  BRA.DIV UR4, `(.L_x_616) ;  /* 0x0000013a04cc7947 */ /* 0x000fea000b800000 */
[----:B------:R-:W1:Y:S04]  /*34a0*/  SHFL.IDX PT, R69, R69, RZ, 0x1c1f ;  /* 0x001c1fff45457589 */ /* 0x000e6800000e0000 */
[----:B------:R-:W2:Y:S02]  /*34b0*/  SHFL.IDX PT, R70, R70, RZ, 0x1c1f ;  /* 0x001c1fff46467589 */ /* 0x000ea400000e0000 */
.L_x_854:
[----:B------:R-:W-:-:S13]  /*34c0*/  ISETP.GE.OR P6, PT, R184, R68, P2 ;  /* 0x00000044b800720c */ /* 0x000fda00017c6670 */
[----:B------:R-:W-:Y:S05]  /*34d0*/  @P6 BRA `(.L_x_606) ;  /* 0x0000000800c06947 */ /* 0x000fea0003800000 */
[----:B------:R-:W3:Y:S01]  /*34e0*/  LDC R72, c[0x0][0x2f4] ;  /* 0x0000bd00ff487b82 */ /* 0x000ee20000000800 */
[C---:B--2---:R-:W-:Y:S01]  /*34f0*/  LEA R56, P6, R58.reuse, R70, 0x1 ;  /* 0x000000463a387211 */ /* 0x044fe200078c08ff */
[----:B------:R-:W-:Y:S03]  /*3500*/  BSSY B1, `(.L_x_617) ;  /* 0x000006f000017945 */ /* 0x000fe60003800000 */
[----:B-1----:R-:W-:Y:S01]  /*3510*/  LEA.HI.X R57, R58, R69, R61, 0x1, P6 ;  /* 0x000000453a397211 */ /* 0x002fe200030f0c3d */
[----:B---3--:R-:W-:-:S05]  /*3520*/  IMAD.IADD R8, R72, 0x1, -R51 ;  /* 0x0000000148087824 */ /* 0x008fca00078e0a33 */
[----:B------:R-:W-:-:S04]  /*3530*/  SEL R8, R51, R8, !P3 ;  /* 0x0000000833087207 */ /* 0x000fc80005800000 */
[----:B------:R-:W-:-:S04]  /*3540*/  SHF.R.S32.HI R9, RZ, 0x1f, R8 ;  /* 0x0000001fff097819 */ /* 0x000fc80000011408 */
[----:B------:R-:W-:-:S04]  /*3550*/  LEA.HI R9, R9, R8, RZ, 0x4 ;  /* 0x0000000809097211 */ /* 0x000fc800078f20ff */
[----:B------:R-:W-:Y:S01]  /*3560*/  SHF.R.S32.HI R8, RZ, 0x4, R9 ;  /* 0x00000004ff087819 */ /* 0x000fe20000011409 */
[----:B------:R-:W-:-:S03]  /*3570*/  IMAD.IADD R9, R62, 0x1, R71 ;  /* 0x000000013e097824 */ /* 0x000fc600078e0247 */
[----:B------:R-:W-:Y:S01]  /*3580*/  LEA.HI.SX32 R8, R3, R8, 0x1d ;  /* 0x0000000803087211 */ /* 0x000fe200078feaff */
[----:B------:R-:W-:-:S04]  /*3590*/  IMAD R9, R9, 0x2, R2 ;  /* 0x0000000209097824 */ /* 0x000fc800078e0202 */
[----:B------:R-:W-:-:S05]  /*35a0*/  IMAD.SHL.U32 R73, R8, 0x8, RZ ;  /* 0x0000000808497824 */ /* 0x000fca00078e00ff */
[----:B------:R-:W-:-:S04]  /*35b0*/  LOP3.LUT R8, R44, 0x38, R73, 0xf8, !PT ;  /* 0x000000382c087812 */ /* 0x000fc800078ef849 */
[----:B------:R-:W-:-:S05]  /*35c0*/  LOP3.LUT R8, R8, R47, RZ, 0x3c, !PT ;  /* 0x0000002f08087212 */ /* 0x000fca00078e3cff */
[----:B------:R-:W-:-:S04]  /*35d0*/  IMAD R8, R213, 0x200, R8 ;  /* 0x00000200d5087824 */ /* 0x000fc800078e0208 */
[----:B------:R-:W-:Y:S02]  /*35e0*/  IMAD.IADD R71, R71, 0x1, R8 ;  /* 0x0000000147477824 */ /* 0x000fe400078e0208 */
[----:B------:R-:W1:Y:S02]  /*35f0*/  LDS.128 R8, [R9+0x22400] ;  /* 0x0224000009087984 */ /* 0x000e640000000c00 */
[----:B------:R-:W-:-:S05]  /*3600*/  IMAD R71, R71, 0x2, R2 ;  /* 0x0000000247477824 */ /* 0x000fca00078e0202 */
[----:B------:R2:W3:Y:S01]  /*3610*/  LDS.128 R12, [R71+0x22400] ;  /* 0x02240000470c7984 */ /* 0x0004e20000000c00 */
[----:B------:R-:W-:Y:S05]  /*3620*/  @P0 BRA `(.L_x_618) ;  /* 0x0000000400700947 */ /* 0x000fea0003800000 */
[----:B------:R-:W-:Y:S02]  /*3630*/  SHF.R.U32.HI R75, RZ, 0x10, R5 ;  /* 0x00000010ff4b7819 */ /* 0x000fe40000011605 */
[----:B------:R-:W-:Y:S02]  /*3640*/  SHF.R.U32.HI R80, RZ, 0x10, R29 ;  /* 0x00000010ff507819 */ /* 0x000fe4000001161d */
[----:B--2---:R-:W-:Y:S01]  /*3650*/  SHF.R.U64 R71, R4, 0x10, R5 ;  /* 0x0000001004477819 */ /* 0x004fe20000001205 */
[----:B-1----:R-:W-:Y:S01]  /*3660*/  IMAD.U32 R5, R8, 0x10000, RZ ;  /* 0x0001000008057824 */ /* 0x002fe200078e00ff */
[----:B------:R-:W-:Y:S01]  /*3670*/  SHF.R.U64 R76, R6, 0x10, R7 ;  /* 0x00000010064c7819 */ /* 0x000fe20000001207 */
[----:B------:R-:W-:Y:S01]  /*3680*/  IMAD.U32 R6, R9, 0x10000, RZ ;  /* 0x0001000009067824 */ /* 0x000fe200078e00ff */
[----:B------:R-:W-:Y:S01]  /*3690*/  SHF.R.U64 R79, R28, 0x10, R29 ;  /* 0x000000101c4f7819 */ /* 0x000fe2000000121d */
[----:B---3--:R-:W-:Y:S01]  /*36a0*/  IMAD.U32 R28, R13, 0x10000, RZ ;  /* 0x000100000d1c7824 */ /* 0x008fe200078e00ff */
[----:B------:R-:W-:Y:S01]  /*36b0*/  PRMT R75, R85, 0x5410, R75 ;  /* 0x00005410554b7816 */ /* 0x000fe2000000004b */
[----:B------:R-:W-:Y:S01]  /*36c0*/  IMAD.U32 R4, R10, 0x10000, RZ ;  /* 0x000100000a047824 */ /* 0x000fe200078e00ff */
[----:B------:R-:W-:-:S02]  /*36d0*/  PRMT R80, R77, 0x5432, R80 ;  /* 0x000054324d507816 */ /* 0x000fc40000000050 */
[----:B------:R-:W-:Y:S02]  /*36e0*/  SHF.R.U32.HI R78, RZ, 0x10, R7 ;  /* 0x00000010ff4e7819 */ /* 0x000fe40000011607 */
[----:B------:R-:W-:Y:S02]  /*36f0*/  SHF.R.U32.HI R83, RZ, 0x10, R31 ;  /* 0x00000010ff537819 */ /* 0x000fe4000001161f */
[C---:B------:R-:W-:Y:S02]  /*3700*/  PRMT R71, R81.reuse, 0x5410, R71 ;  /* 0x0000541051477816 */ /* 0x040fe40000000047 */
[----:B------:R-:W-:Y:S01]  /*3710*/  PRMT R76, R81, 0x5432, R76 ;  /* 0x00005432514c7816 */ /* 0x000fe2000000004c */
[----:B------:R-:W-:Y:S01]  /*3720*/  IMAD.U32 R81, R80, 0x10000, RZ ;  /* 0x0001000050517824 */ /* 0x000fe200078e00ff */
[----:B------:R-:W-:Y:S01]  /*3730*/  PRMT R79, R77, 0x5410, R79 ;  /* 0x000054104d4f7816 */ /* 0x000fe2000000004f */
[----:B------:R-:W-:Y:S01]  /*3740*/  IMAD.U32 R77, R75, 0x10000, RZ ;  /* 0x000100004b4d7824 */ /* 0x000fe200078e00ff */
[----:B------:R-:W-:Y:S01]  /*3750*/  SHF.R.U64 R82, R30, 0x10, R31 ;  /* 0x000000101e527819 */ /* 0x000fe2000000121f */
[----:B------:R-:W-:Y:S01]  /*3760*/  IMAD.U32 R30, R15, 0x10000, RZ ;  /* 0x000100000f1e7824 */ /* 0x000fe200078e00ff */
[----:B------:R-:W-:Y:S01]  /*3770*/  LOP3.LUT R29, R13, 0xffff0000, RZ, 0xc0, !PT ;  /* 0xffff00000d1d7812 */ /* 0x000fe200078ec0ff */
[----:B------:R-:W-:Y:S01]  /*3780*/  FMUL.FTZ R87, R28, R77 ;  /* 0x0000004d1c577220 */ /* 0x000fe20000410000 */
[----:B------:R-:W-:-:S02]  /*3790*/  LOP3.LUT R80, R80, 0xffff0000, RZ, 0xc0, !PT ;  /* 0xffff000050507812 */ /* 0x000fc400078ec0ff */
[----:B------:R-:W-:Y:S01]  /*37a0*/  PRMT R78, R85, 0x5432, R78 ;  /* 0x00005432554e7816 */ /* 0x000fe2000000004e */
[-C--:B------:R-:W-:Y:S01]  /*37b0*/  FMUL.FTZ R85, R28, R81.reuse ;  /* 0x000000511c557220 */ /* 0x080fe20000410000 */
[----:B------:R-:W-:Y:S01]  /*37c0*/  PRMT R83, R84, 0x5410, R83 ;  /* 0x0000541054537816 */ /* 0x000fe20000000053 */
[C---:B------:R-:W-:Y:S01]  /*37d0*/  FFMA.FTZ R87, R6.reuse, R81, R87 ;  /* 0x0000005106577223 */ /* 0x040fe20000010057 */
[----:B------:R-:W-:Y:S01]  /*37e0*/  LOP3.LUT R7, R9, 0xffff0000, RZ, 0xc0, !PT ;  /* 0xffff000009077812 */ /* 0x000fe200078ec0ff */
[----:B------:R-:W-:Y:S01]  /*37f0*/  FFMA.FTZ R85, R6, R77, -R85 ;  /* 0x0000004d06557223 */ /* 0x000fe20000010855 */
[----:B------:R-:W-:Y:S01]  /*3800*/  PRMT R82, R84, 0x5432, R82 ;  /* 0x0000543254527816 */ /* 0x000fe20000000052 */
[----:B------:R-:W-:Y:S01]  /*3810*/  FMUL.FTZ R84, R29, R80 ;  /* 0x000000501d547220 */ /* 0x000fe20000410000 */
[----:B------:R-:W-:Y:S01]  /*3820*/  LOP3.LUT R28, R75, 0xffff0000, RZ, 0xc0, !PT ;  /* 0xffff00004b1c7812 */ /* 0x000fe200078ec0ff */
[----:B------:R-:W-:Y:S01]  /*3830*/  IMAD.U32 R75, R83, 0x10000, RZ ;  /* 0x00010000534b7824 */ /* 0x000fe200078e00ff */
[----:B------:R-:W-:Y:S01]  /*3840*/  LOP3.LUT R31, R15, 0xffff0000, RZ, 0xc0, !PT ;  /* 0xffff00000f1f7812 */ /* 0x000fe200078ec0ff */
[C---:B------:R-:W-:Y:S01]  /*3850*/  IMAD.U32 R6, R78.reuse, 0x10000, RZ ;  /* 0x000100004e067824 */ /* 0x040fe200078e00ff */
[----:B------:R-:W-:Y:S01]  /*3860*/  LOP3.LUT R78, R78, 0xffff0000, RZ, 0xc0, !PT ;  /* 0xffff00004e4e7812 */ /* 0x000fe200078ec0ff */
[-C--:B------:R-:W-:Y:S01]  /*3870*/  FMUL.FTZ R88, R29, R28.reuse ;  /* 0x0000001c1d587220 */ /* 0x080fe20000410000 */
[----:B------:R-:W-:Y:S01]  /*3880*/  FFMA.FTZ R86, R7, R28, -R84 ;  /* 0x0000001c07567223 */ /* 0x000fe20000010854 */
[CC--:B------:R-:W-:Y:S01]  /*3890*/  FMUL.FTZ R28, R30.reuse, R75.reuse ;  /* 0x0000004b1e1c7220 */ /* 0x0c0fe20000410000 */
[----:B------:R-:W-:Y:S01]  /*38a0*/  IMAD.U32 R9, R11, 0x10000, RZ ;  /* 0x000100000b097824 */ /* 0x000fe200078e00ff */
[----:B------:R-:W-:Y:S01]  /*38b0*/  LOP3.LUT R84, R83, 0xffff0000, RZ, 0xc0, !PT ;  /* 0xffff000053547812 */ /* 0x000fe200078ec0ff */
[-C--:B------:R-:W-:Y:S01]  /*38c0*/  FMUL.FTZ R30, R30, R6.reuse ;  /* 0x000000061e1e7220 */ /* 0x080fe20000410000 */
[----:B------:R-:W-:Y:S01]  /*38d0*/  LOP3.LUT R11, R11, 0xffff0000, RZ, 0xc0, !PT ;  /* 0xffff00000b0b7812 */ /* 0x000fe200078ec0ff */
[C---:B------:R-:W-:Y:S01]  /*38e0*/  FFMA.FTZ R77, R9.reuse, R6, -R28 ;  /* 0x00000006094d7223 */ /* 0x040fe2000001081c */
[C---:B------:R-:W-:Y:S01]  /*38f0*/  SHF.L.U32 R13, R12.reuse, 0x10, RZ ;  /* 0x000000100c0d7819 */ /* 0x040fe200000006ff */
[----:B------:R-:W-:Y:S01]  /*3900*/  FFMA.FTZ R75, R9, R75, R30 ;  /* 0x0000004b094b7223 */ /* 0x000fe2000001001e */
[----:B------:R-:W-:Y:S01]  /*3910*/  FMUL.FTZ R30, R31, R84 ;  /* 0x000000541f1e7220 */ /* 0x000fe20000410000 */
[----:B------:R-:W-:Y:S01]  /*3920*/  IMAD.U32 R28, R79, 0x10000, RZ ;  /* 0x000100004f1c7824 */ /* 0x000fe200078e00ff */
[----:B------:R-:W-:Y:S01]  /*3930*/  LOP3.LUT R12, R12, 0xffff0000, RZ, 0xc0, !PT ;  /* 0xffff00000c0c7812 */ /* 0x000fe200078ec0ff */
[----:B------:R-:W-:Y:S01]  /*3940*/  FFMA.FTZ R88, R7, R80, R88 ;  /* 0x0000005007587223 */ /* 0x000fe20000010058 */
[----:B------:R-:W-:Y:S01]  /*3950*/  LOP3.LUT R79, R79, 0xffff0000, RZ, 0xc0, !PT ;  /* 0xffff00004f4f7812 */ /* 0x000fe200078ec0ff */
[----:B------:R-:W-:-:S02]  /*3960*/  IMAD.U32 R6, R71, 0x10000, RZ ;  /* 0x0001000047067824 */ /* 0x000fc400078e00ff */
[-C--:B------:R-:W-:Y:S01]  /*3970*/  FMUL.FTZ R80, R31, R78.reuse ;  /* 0x0000004e1f507220 */ /* 0x080fe20000410000 */
[----:B------:R-:W-:Y:S01]  /*3980*/  FFMA.FTZ R78, R11, R78, -R30 ;  /* 0x0000004e0b4e7223 */ /* 0x000fe2000001081e */
[----:B------:R-:W-:Y:S01]  /*3990*/  LOP3.LUT R71, R71, 0xffff0000, RZ, 0xc0, !PT ;  /* 0xffff000047477812 */ /* 0x000fe200078ec0ff */
[C---:B------:R-:W-:Y:S01]  /*39a0*/  FMUL.FTZ R30, R13.reuse, R28 ;  /* 0x0000001c0d1e7220 */ /* 0x040fe20000410000 */
[----:B------:R-:W-:Y:S01]  /*39b0*/  LOP3.LUT R8, R8, 0xffff0000, RZ, 0xc0, !PT ;  /* 0xffff000008087812 */ /* 0x000fe200078ec0ff */
[----:B------:R-:W-:Y:S01]  /*39c0*/  FMUL.FTZ R13, R13, R6 ;  /* 0x000000060d0d7220 */ /* 0x000fe20000410000 */
[----:B------:R-:W-:Y:S01]  /*39d0*/  FMUL.FTZ R7, R12, R79 ;  /* 0x0000004f0c077220 */ /* 0x000fe20000410000 */
[----:B------:R-:W-:Y:S01]  /*39e0*/  FFMA.FTZ R80, R11, R84, R80 ;  /* 0x000000540b507223 */ /* 0x000fe20000010050 */
[----:B------:R-:W-:Y:S02]  /*39f0*/  IMAD.U32 R15, R14, 0x10000, RZ ;  /* 0x000100000e0f7824 */ /* 0x000fe400078e00ff */
[C---:B------:R-:W-:Y:S01]  /*3a00*/  FFMA.FTZ R30, R5.reuse, R6, -R30 ;  /* 0x00000006051e7223 */ /* 0x040fe2000001081e */
[-C--:B------:R-:W-:Y:S01]  /*3a10*/  FMUL.FTZ R11, R12, R71.reuse ;  /* 0x000000470c0b7220 */ /* 0x080fe20000410000 */
[----:B------:R-:W-:Y:S01]  /*3a20*/  LOP3.LUT R14, R14, 0xffff0000, RZ, 0xc0, !PT ;  /* 0xffff00000e0e7812 */ /* 0x000fe200078ec0ff */
[----:B------:R-:W-:Y:S01]  /*3a30*/  FFMA.FTZ R13, R5, R28, R13 ;  /* 0x0000001c050d7223 */ /* 0x000fe2000001000d */
[----:B------:R-:W-:Y:S01]  /*3a40*/  FFMA.FTZ R71, R8, R71, -R7 ;  /* 0x0000004708477223 */ /* 0x000fe20000010807 */
[C---:B------:R-:W-:Y:S01]  /*3a50*/  IMAD.U32 R6, R82.reuse, 0x10000, RZ ;  /* 0x0001000052067824 */ /* 0x040fe200078e00ff */
[----:B------:R-:W-:Y:S01]  /*3a60*/  LOP3.LUT R9, R82, 0xffff0000, RZ, 0xc0, !PT ;  /* 0xffff000052097812 */ /* 0x000fe200078ec0ff */
[C---:B------:R-:W-:Y:S01]  /*3a70*/  IMAD.U32 R5, R76.reuse, 0x10000, RZ ;  /* 0x000100004c057824 */ /* 0x040fe200078e00ff */
[----:B------:R-:W-:Y:S01]  /*3a80*/  LOP3.LUT R7, R76, 0xffff0000, RZ, 0xc0, !PT ;  /* 0xffff00004c077812 */ /* 0x000fe200078ec0ff */
[----:B------:R-:W-:Y:S01]  /*3a90*/  FFMA.FTZ R8, R8, R79, R11 ;  /* 0x0000004f08087223 */ /* 0x000fe2000001000b */
[CC--:B------:R-:W-:Y:S01]  /*3aa0*/  FMUL.FTZ R11, R15.reuse, R6.reuse ;  /* 0x000000060f0b7220 */ /* 0x0c0fe20000410000 */
[----:B------:R-:W-:Y:S01]  /*3ab0*/  LOP3.LUT R10, R10, 0xffff0000, RZ, 0xc0, !PT ;  /* 0xffff00000a0a7812 */ /* 0x000fe200078ec0ff */
[----:B------:R-:W-:Y:S01]  /*3ac0*/  FMUL.FTZ R15, R15, R5 ;  /* 0x000000050f0f7220 */ /* 0x000fe20000410000 */
        /* <DEDUP_REMOVED lines=8> */
[----:B------:R-:W-:Y:S02]  /*3b50*/  F2FP.BF16.F32.PACK_AB R75, R80, R75 ;  /* 0x0000004b504b723e */ /* 0x000fe400000010ff */
[----:B------:R-:W-:Y:S02]  /*3b60*/  F2FP.BF16.F32.PACK_AB R30, R71, R30 ;  /* 0x0000001e471e723e */ /* 0x000fe400000010ff */
[----:B------:R-:W-:Y:S01]  /*3b70*/  F2FP.BF16.F32.PACK_AB R12, R8, R13 ;  /* 0x0000000d080c723e */ /* 0x000fe200000010ff */
[----:B------:R-:W-:Y:S01]  /*3b80*/  IMAD.MOV.U32 R13, RZ, RZ, R87 ;  /* 0x000000ffff0d7224 */ /* 0x000fe200078e0057 */
[----:B------:R-:W-:Y:S01]  /*3b90*/  F2FP.BF16.F32.PACK_AB R10, R4, R11 ;  /* 0x0000000b040a723e */ /* 0x000fe200000010ff */
[----:B------:R-:W-:Y:S01]  /*3ba0*/  IMAD.MOV.U32 R8, RZ, RZ, R30 ;  /* 0x000000ffff087224 */ /* 0x000fe200078e001e */
[----:B------:R-:W-:Y:S01]  /*3bb0*/  F2FP.BF16.F32.PACK_AB R14, R14, R15 ;  /* 0x0000000f0e0e723e */ /* 0x000fe200000010ff */
[----:B------:R-:W-:Y:S01]  /*3bc0*/  IMAD.MOV.U32 R11, RZ, RZ, R77 ;  /* 0x000000ffff0b7224 */ /* 0x000fe200078e004d */
[----:B------:R-:W-:Y:S01]  /*3bd0*/  F2FP.BF16.F32.PACK_AB R9, R86, R85 ;  /* 0x000000555609723e */ /* 0x000fe200000010ff */
[----:B------:R-:W-:-:S07]  /*3be0*/  IMAD.MOV.U32 R15, RZ, RZ, R75 ;  /* 0x000000ffff0f7224 */ /* 0x000fce00078e004b */
.L_x_618:
[----:B------:R-:W-:Y:S05]  /*3bf0*/  BSYNC B1 ;  /* 0x0000000000017941 */ /* 0x000fea0003800000 */
.L_x_617:
[----:B-1----:R1:W-:Y:S01]  /*3c00*/  ST.E.128 desc[UR40][R56.64], R8 ;  /* 0x0000000838007985 */ /* 0x0023e2000c101d28 */
[----:B------:R-:W-:Y:S01]  /*3c10*/  ISETP.GE.AND P0, PT, R73, R72, PT ;  /* 0x000000484900720c */ /* 0x000fe20003f06270 */
[----:B------:R-:W-:Y:S02]  /*3c20*/  IMAD.MOV.U32 R4, RZ, RZ, R70 ;  /* 0x000000ffff047224 */ /* 0x000fe400078e0046 */
[----:B------:R-:W-:-:S10]  /*3c30*/  IMAD.MOV.U32 R5, RZ, RZ, R69 ;  /* 0x000000ffff057224 */ /* 0x000fd400078e0045 */
[----:B------:R-:W-:Y:S05]  /*3c40*/  @P0 BRA `(.L_x_606) ;  /* 0x0000000000e40947 */ /* 0x000fea0003800000 */
[----:B------:R-:W-:-:S05]  /*3c50*/  IMAD.WIDE R4, R73, 0x2, R4 ;  /* 0x0000000249047825 */ /* 0x000fca00078e0204 */
[----:B---3--:R3:W-:Y:S01]  /*3c60*/  ST.E.128 desc[UR40][R4.64], R12 ;  /* 0x0000000c04007985 */ /* 0x0087e2000c101d28 */
[----:B------:R-:W-:Y:S05]  /*3c70*/  BRA `(.L_x_606) ;  /* 0x0000000000d87947 */ /* 0x000fea0003800000 */
.L_x_598:
[----:B------:R-:W-:-:S13]  /*3c80*/  ISETP.NE.AND P5, PT, R185, 0x3, PT ;  /* 0x00000003b900780c */ /* 0x000fda0003fa5270 */
[----:B------:R-:W-:Y:S05]  /*3c90*/  @!P5 BRA `(.L_x_619) ;  /* 0x000000000004d947 */ /* 0x000fea0003800000 */
[----:B------:R-:W-:Y:S01]  /*3ca0*/  BPT.TRAP 0x1 ;  /* 0x000000040000795c */ /* 0x000fe20000300000 */
.L_x_619:
[----:B------:R-:W-:Y:S01]  /*3cb0*/  IMAD R63, R22, 0x8, R2 ;  /* 0x00000008163f7824 */ /* 0x000fe200078e0202 */
[----:B------:R-:W-:Y:S01]  /*3cc0*/  SHF.L.U32 R74, R192, 0x1f, RZ ;  /* 0x0000001fc04a7819 */ /* 0x000fe200000006ff */
[----:B------:R-:W-:Y:S01]  /*3cd0*/  BSSY B1, `(.L_x_620) ;  /* 0x0000004000017945 */ /* 0x000fe20003800000 */
[----:B------:R-:W-:Y:S02]  /*3ce0*/  SHF.R.S32.HI R67, RZ, 0x1f, R65 ;  /* 0x0000001fff437819 */ /* 0x000fe40000011441 */
[----:B------:R-:W0:Y:S02]  /*3cf0*/  SYNCS.PHASECHK.TRANS64.TRYWAIT P0, [R63+URZ+0x28c90], R74 ;  /* 0x028c904a3f0075a7 */ /* 0x000e24000800017f */
[----:B0-----:R-:W-:Y:S05]  /*3d00*/  @!P0 BRA `(.L_x_621) ;  /* 0x0000013000fc8947 */ /* 0x001fea0003800000 */
.L_x_855:
[----:B------:R-:W-:Y:S05]  /*3d10*/  BSYNC B1 ;  /* 0x0000000000017941 */ /* 0x000fea0003800000 */
.L_x_620:
[----:B------:R-:W-:Y:S01]  /*3d20*/  ULDC.64 UR4, c[0x0][0x300] ;  /* 0x0000c00000047ab9 */ /* 0x000fe20000000a00 */
[----:B-----5:R-:W-:Y:S01]  /*3d30*/  SHF.R.S32.HI R66, RZ, 0x1f, R64 ;  /* 0x0000001fff427819 */ /* 0x020fe20000011440 */
[----:B------:R-:W-:Y:S02]  /*3d40*/  IMAD R6, R67, UR4, RZ ;  /* 0x0000000443067c24 */ /* 0x000fe4000f8e02ff */
[----:B------:R-:W-:-:S04]  /*3d50*/  IMAD.WIDE.U32 R4, R65, UR4, RZ ;  /* 0x0000000441047c25 */ /* 0x000fc8000f8e00ff */
[----:B------:R-:W-:Y:S01]  /*3d60*/  IMAD R7, R65, UR5, R6 ;  /* 0x0000000541077c24 */ /* 0x000fe2000f8e0206 */
[----:B------:R-:W-:Y:S01]  /*3d70*/  ULDC.64 UR4, c[0x0][0x310] ;  /* 0x0000c40000047ab9 */ /* 0x000fe20000000a00 */
[----:B------:R-:W-:Y:S02]  /*3d80*/  IMAD R68, R38, -0x40, R40 ;  /* 0xffffffc026447824 */ /* 0x000fe400078e0228 */
[----:B------:R-:W-:Y:S02]  /*3d90*/  IMAD R9, R66, UR4, RZ ;  /* 0x0000000442097c24 */ /* 0x000fe4000f8e02ff */
[----:B------:R-:W-:Y:S01]  /*3da0*/  IMAD.IADD R5, R5, 0x1, R7 ;  /* 0x0000000105057824 */ /* 0x000fe200078e0207 */
[----:B------:R-:W-:Y:S01]  /*3db0*/  VIMNMX R68, R68, 0x40, PT ;  /* 0x0000004044447848 */ /* 0x000fe20003fe0100 */
[C---:B------:R-:W-:Y:S02]  /*3dc0*/  IMAD R9, R64.reuse, UR5, R9 ;  /* 0x0000000540097c24 */ /* 0x040fe4000f8e0209 */
[----:B------:R-:W-:Y:S01]  /*3dd0*/  IMAD.WIDE.U32 R4, R64, UR4, R4 ;  /* 0x0000000440047c25 */ /* 0x000fe2000f8e0004 */
[----:B------:R-:W-:Y:S01]  /*3de0*/  ULDC.64 UR4, c[0x0][0x308] ;  /* 0x0000c20000047ab9 */ /* 0x000fe20000000a00 */
[----:B------:R-:W-:-:S02]  /*3df0*/  ISETP.GT.AND P0, PT, R68, R184, PT ;  /* 0x000000b84400720c */ /* 0x000fc40003f04270 */
        /* <DEDUP_REMOVED lines=10> */
[----:B------:R1:W2:Y:S04]  /*3ea0*/  SHFL.IDX PT, R10, R13, RZ, 0x1c1f ;  /* 0x001c1fff0d0a7589 */ /* 0x0002a800000e0000 */
[----:B------:R1:W3:Y:S02]  /*3eb0*/  SHFL.IDX PT, R14, R6, RZ, 0x1c1f ;  /* 0x001c1fff060e7589 */ /* 0x0002e400000e0000 */
.L_x_859:
[----:B------:R-:W-:Y:S05]  /*3ec0*/  @!P0 BRA `(.L_x_606) ;  /* 0x0000000000448947 */ /* 0x000fea0003800000 */
[----:B------:R-:W-:Y:S02]  /*3ed0*/  ULDC UR4, c[0x0][0x2f4] ;  /* 0x0000bd0000047ab9 */ /* 0x000fe40000000800 */
[----:B------:R-:W-:-:S13]  /*3ee0*/  ISETP.GE.AND P0, PT, R16, UR4, PT ;  /* 0x0000000410007c0c */ /* 0x000fda000bf06270 */
[----:B-1----:R-:W1:Y:S01]  /*3ef0*/  @!P0 LDS.128 R4, [R75+0x22400] ;  /* 0x022400004b048984 */ /* 0x002e620000000c00 */
[----:B---3--:R-:W-:-:S04]  /*3f00*/  @!P0 LEA R8, P6, R16, R14, 0x1 ;  /* 0x0000000e10088211 */ /* 0x008fc800078c08ff */
[----:B--2---:R-:W-:-:S05]  /*3f10*/  @!P0 LEA.HI.X R9, R16, R10, R17, 0x1, P6 ;  /* 0x0000000a10098211 */ /* 0x004fca00030f0c11 */
[----:B-1----:R4:W-:Y:S01]  /*3f20*/  @!P0 ST.E.128 desc[UR40][R8.64], R4 ;  /* 0x0000000408008985 */ /* 0x0029e2000c101d28 */
[----:B------:R-:W-:-:S13]  /*3f30*/  ISETP.GE.AND P0, PT, R19, UR4, PT ;  /* 0x0000000413007c0c */ /* 0x000fda000bf06270 */
[----:B------:R-:W-:Y:S05]  /*3f40*/  @P0 BRA `(.L_x_606) ;  /* 0x0000000000240947 */ /* 0x000fea0003800000 */
[----:B------:R-:W-:Y:S01]  /*3f50*/  LOP3.LUT P0, RZ, R194, 0x4, RZ, 0xc0, !PT ;  /* 0x00000004c2ff7812 */ /* 0x000fe2000780c0ff */
[----:B----4-:R-:W-:-:S12]  /*3f60*/  VIADD R4, R52, 0x20 ;  /* 0x0000002034047836 */ /* 0x010fd80000000000 */
[----:B------:R-:W-:Y:S01]  /*3f70*/  @P0 VIADD R4, R52, 0xffffffe0 ;  /* 0xffffffe034040836 */ /* 0x000fe20000000000 */
[----:B------:R-:W-:-:S03]  /*3f80*/  LEA R8, P0, R19, R14, 0x1 ;  /* 0x0000000e13087211 */ /* 0x000fc600078008ff */
[----:B------:R-:W-:Y:S01]  /*3f90*/  IMAD.IADD R71, R71, 0x1, R4 ;  /* 0x0000000147477824 */ /* 0x000fe200078e0204 */
[----:B------:R-:W-:-:S03]  /*3fa0*/  LEA.HI.X R9, R19, R10, R195, 0x1, P0 ;  /* 0x0000000a13097211 */ /* 0x000fc600000f0cc3 */
[----:B------:R-:W-:-:S06]  /*3fb0*/  IMAD R4, R71, 0x2, R2 ;  /* 0x0000000247047824 */ /* 0x000fcc00078e0202 */
[----:B------:R-:W1:Y:S04]  /*3fc0*/  LDS.128 R4, [R4+0x22400] ;  /* 0x0224000004047984 */ /* 0x000e680000000c00 */
[----:B-1----:R1:W-:Y:S02]  /*3fd0*/  ST.E.128 desc[UR40][R8.64], R4 ;  /* 0x0000000408007985 */ /* 0x0023e4000c101d28 */
.L_x_606:
[----:B------:R-:W-:Y:S05]  /*3fe0*/  BSYNC B0 ;  /* 0x0000000000007941 */ /* 0x000fea0003800000 */
.L_x_597:
[----:B-1234-:R-:W1:Y:S01]  /*3ff0*/  S2R R4, SR_TID.X ;  /* 0x0000000000047919 */ /* 0x01ee620000002100 */
[----:B------:R-:W-:Y:S01]  /*4000*/  @!PT LDS RZ, [RZ] ;  /* 0x00000000fffff984 */ /* 0x000fe20000000800 */
[----:B------:R-:W-:Y:S01]  /*4010*/  @!PT LDS RZ, [RZ] ;  /* 0x00000000fffff984 */ /* 0x000fe20000000800 */
[----:B------:R-:W-:Y:S01]  /*4020*/  @!PT LDS RZ, [RZ] ;  /* 0x00000000fffff984 */ /* 0x000fe20000000800 */
[----:B------:R-:W-:Y:S01]  /*4030*/  @!PT LDS RZ, [RZ] ;  /* 0x00000000fffff984 */ /* 0x000fe20000000800 */
[----:B------:R2:W-:Y:S06]  /*4040*/  MEMBAR.ALL.CTA ;  /* 0x0000000000007992 */ /* 0x0005ec0000008000 */
[----:B--2---:R-:W2:Y:S01]  /*4050*/  FENCE.VIEW.ASYNC.S ;  /* 0x00000000000073c6 */ /* 0x004ea20000000000 */
[----:B------:R-:W-:Y:S05]  /*4060*/  WARPSYNC.ALL ;  /* 0x0000000000007948 */ /* 0x000fea0003800000 */
[----:B------:R-:W-:Y:S01]  /*4070*/  BSSY B0, `(.L_x_623) ;  /* 0x0000009000007945 */ /* 0x000fe20003800000 */
[----:B-1----:R-:W-:Y:S01]  /*4080*/  LOP3.LUT R4, R4, 0x7f, RZ, 0xc0, !PT ;  /* 0x0000007f04047812 */ /* 0x002fe200078ec0ff */
[----:B--2---:R1:W-:Y:S03]  /*4090*/  BAR.SYNC.DEFER_BLOCKING R49, 0x80 ;  /* 0x000200310000751d */ /* 0x0043e60000010000 */
[----:B------:R-:W-:-:S13]  /*40a0*/  ISETP.NE.AND P0, PT, R4, RZ, PT ;  /* 0x000000ff0400720c */ /* 0x000fda0003f05270 */
[----:B------:R-:W-:-:S05]  /*40b0*/  @!P0 VIADD R4, R63, 0x28ca0 ;  /* 0x00028ca03f048836 */ /* 0x000fca0000000000 */
[----:B------:R-:W-:-:S04]  /*40c0*/  @!P0 PRMT R4, RZ, 0x654, R4 ;  /* 0x00000654ff048816 */ /* 0x000fc80000000004 */
[----:B------:R1:W-:Y:S01]  /*40d0*/  @!P0 SYNCS.ARRIVE.TRANS64.RED.A1T0 RZ, [R4+URZ], RZ ;  /* 0x000000ff04ff89a7 */ /* 0x0003e2000810043f */
[----:B------:R-:W-:Y:S05]  /*40e0*/  @!P5 BRA `(.L_x_624) ;  /* 0x000000000004d947 */ /* 0x000fea0003800000 */
[----:B------:R-:W-:Y:S01]  /*40f0*/  BPT.TRAP 0x1 ;  /* 0x000000040000795c */ /* 0x000fe20000300000 */
.L_x_624:
[----:B------:R-:W-:Y:S05]  /*4100*/  BSYNC B0 ;  /* 0x0000000000007941 */ /* 0x000fea0003800000 */
.L_x_623:
[----:B------:R-:W2:Y:S01]  /*4110*/  SYNCS.PHASECHK.TRANS64.TRYWAIT P5, [R63+URZ+0x28cb0], R74 ;  /* 0x028cb04a3f0075a7 */ /* 0x000ea200080a017f */
[----:B------:R-:W-:Y:S04]  /*4120*/  BSSY B0, `(.L_x_625) ;  /* 0x0000002000007945 */ /* 0x000fe80003800000 */
[----:B--2---:R-:W-:Y:S05]  /*4130*/  @!P5 BRA `(.L_x_626) ;  /* 0x000001300048d947 */ /* 0x004fea0003800000 */
.L_x_860:
[----:B------:R-:W-:Y:S05]  /*4140*/  BSYNC B0 ;  /* 0x0000000000007941 */ /* 0x000fea0003800000 */
.L_x_625:
[----:B------:R-:W-:Y:S01]  /*4150*/  ULDC.64 UR4, c[0x0][0x328] ;  /* 0x0000ca0000047ab9 */ /* 0x000fe20000000a00 */
[----:B------:R-:W-:Y:S01]  /*4160*/  BSSY B0, `(.L_x_627) ;  /* 0x0000072000007945 */ /* 0x000fe20003800000 */
[----:B------:R-:W-:Y:S02]  /*4170*/  IMAD R6, R67, UR4, RZ ;  /* 0x0000000443067c24 */ /* 0x000fe4000f8e02ff */
[----:B-1----:R-:W-:-:S04]  /*4180*/  IMAD.WIDE.U32 R4, R65, UR4, RZ ;  /* 0x0000000441047c25 */ /* 0x002fc8000f8e00ff */
[----:B------:R-:W-:Y:S01]  /*4190*/  IMAD R65, R65, UR5, R6 ;  /* 0x0000000541417c24 */ /* 0x000fe2000f8e0206 */
[----:B------:R-:W-:Y:S02]  /*41a0*/  ULDC.64 UR4, c[0x0][0x338] ;  /* 0x0000ce0000047ab9 */ /* 0x000fe40000000a00 */
        /* <DEDUP_REMOVED lines=11> */
[----:B------:R-:W-:-:S04]  /*4260*/  LEA R11, P5, R4, UR4, 0x1 ;  /* 0x00000004040b7c11 */ /* 0x000fc8000f8a08ff */
[----:B------:R-:W-:Y:S02]  /*4270*/  LEA.HI.X R10, R4, UR5, R5, 0x1, P5 ;  /* 0x00000005040a7c11 */ /* 0x000fe4000a8f0c05 */
[----:B------:R-:W-:Y:S01]  /*4280*/  ISETP.GT.AND P5, PT, R68, R184, PT ;  /* 0x000000b84400720c */ /* 0x000fe20003fa4270 */
[----:B------:R-:W1:Y:S04]  /*4290*/  SHFL.IDX PT, R11, R11, RZ, 0x1c1f ;  /* 0x001c1fff0b0b7589 */ /* 0x000e6800000e0000 */
[----:B------:R-:W3:Y:S08]  /*42a0*/  SHFL.IDX PT, R10, R10, RZ, 0x1c1f ;  /* 0x001c1fff0a0a7589 */ /* 0x000ef000000e0000 */
[----:B------:R-:W-:Y:S05]  /*42b0*/  @!P5 BRA `(.L_x_628) ;  /* 0x000000040070d947 */ /* 0x000fea0003800000 */
[----:B------:R-:W-:Y:S01]  /*42c0*/  ULDC UR4, c[0x0][0x320] ;  /* 0x0000c80000047ab9 */ /* 0x000fe20000000800 */
[----:B------:R-:W4:Y:S01]  /*42d0*/  LDL R30, [R1] ;  /* 0x00000000011e7983 */ /* 0x000f220000100800 */
[----:B------:R-:W-:Y:S01]  /*42e0*/  ISETP.GE.AND P6, PT, R16, UR4, PT ;  /* 0x0000000410007c0c */ /* 0x000fe2000bfc6270 */
[----:B------:R-:W-:Y:S02]  /*42f0*/  IMAD R9, R22, 0x8000, R52 ;  /* 0x0000800016097824 */ /* 0x000fe400078e0234 */
[----:B------:R-:W5:Y:S02]  /*4300*/  LDL R29, [R1+0x4] ;  /* 0x00000400011d7983 */ /* 0x000f640000100800 */
[C---:B------:R-:W-:Y:S02]  /*4310*/  IMAD R12, R9.reuse, 0x2, R2 ;  /* 0x00000002090c7824 */ /* 0x040fe400078e0202 */
[----:B------:R-:W2:Y:S04]  /*4320*/  LDL R28, [R1+0x8] ;  /* 0x00000800011c7983 */ /* 0x000ea80000100800 */
[----:B------:R-:W2:Y:S04]  /*4330*/  LDL R15, [R1+0xc] ;  /* 0x00000c00010f7983 */ /* 0x000ea80000100800 */
[----:B------:R-:W0:Y:S01]  /*4340*/  @!P6 LDS.128 R4, [R12+0x400] ;  /* 0x000400000c04e984 */ /* 0x000e220000000c00 */
[----:B------:R-:W-:Y:S01]  /*4350*/  LOP3.LUT P5, RZ, R194, 0x4, RZ, 0xc0, !PT ;  /* 0x00000004c2ff7812 */ /* 0x000fe200078ac0ff */
[----:B------:R-:W-:-:S02]  /*4360*/  VIADD R13, R9, 0x20 ;  /* 0x00000020090d7836 */ /* 0x000fc40000000000 */
[----:B------:R-:W2:Y:S10]  /*4370*/  LDL R14, [R1+0x10] ;  /* 0x00001000010e7983 */ /* 0x000eb40000100800 */
[----:B------:R-:W-:Y:S01]  /*4380*/  @P5 VIADD R13, R9, 0xffffffe0 ;  /* 0xffffffe0090d5836 */ /* 0x000fe20000000000 */
[----:B-1----:R-:W-:-:S03]  /*4390*/  @!P6 LEA R8, P5, R16, R11, 0x1 ;  /* 0x0000000b1008e211 */ /* 0x002fc600078a08ff */
[----:B------:R-:W-:Y:S01]  /*43a0*/  IMAD R13, R13, 0x2, R2 ;  /* 0x000000020d0d7824 */ /* 0x000fe200078e0202 */
[----:B---3--:R-:W-:Y:S02]  /*43b0*/  @!P6 LEA.HI.X R9, R16, R10, R17, 0x1, P5 ;  /* 0x0000000a1009e211 */ /* 0x008fe400028f0c11 */
[----:B------:R-:W-:-:S03]  /*43c0*/  ISETP.GE.AND P5, PT, R19, UR4, PT ;  /* 0x0000000413007c0c */ /* 0x000fc6000bfa6270 */
[----:B0-----:R0:W-:Y:S10]  /*43d0*/  @!P6 ST.E.128 desc[UR40][R8.64], R4 ;  /* 0x000000040800e985 */ /* 0x0011f4000c101d28 */
[----:B------:R-:W1:Y:S01]  /*43e0*/  @!P5 LDS.128 R4, [R13+0x400] ;  /* 0x000400000d04d984 */ /* 0x000e620000000c00 */
[----:B0-----:R-:W-:-:S04]  /*43f0*/  @!P5 LEA R8, P6, R19, R11, 0x1 ;  /* 0x0000000b1308d211 */ /* 0x001fc800078c08ff */
[----:B------:R-:W-:Y:S02]  /*4400*/  @!P5 LEA.HI.X R9, R19, R10, R195, 0x1, P6 ;  /* 0x0000000a1309d211 */ /* 0x000fe400030f0cc3 */
[----:B------:R-:W-:-:S03]  /*4410*/  ISETP.GE.AND P6, PT, R210, UR4, PT ;  /* 0x00000004d2007c0c */ /* 0x000fc6000bfc6270 */
[----:B-1----:R0:W-:Y:S10]  /*4420*/  @!P5 ST.E.128 desc[UR40][R8.64], R4 ;  /* 0x000000040800d985 */ /* 0x0021f4000c101d28 */
[----:B------:R-:W1:Y:S01]  /*4430*/  @!P6 LDS.128 R4, [R12+0x2400] ;  /* 0x002400000c04e984 */ /* 0x000e620000000c00 */
[----:B0-----:R-:W-:-:S05]  /*4440*/  @!P6 LEA R8, P5, R210, R11, 0x1 ;  /* 0x0000000bd208e211 */ /* 0x001fca00078a08ff */
[----:B------:R-:W-:Y:S01]  /*4450*/  @!P6 IMAD.X R9, R10, 0x1, R221, P5 ;  /* 0x000000010a09e824 */ /* 0x000fe200028e06dd */
[----:B------:R-:W-:-:S04]  /*4460*/  ISETP.GE.AND P5, PT, R209, UR4, PT ;  /* 0x00000004d1007c0c */ /* 0x000fc8000bfa6270 */
[----:B-1----:R0:W-:Y:S09]  /*4470*/  @!P6 ST.E.128 desc[UR40][R8.64], R4 ;  /* 0x000000040800e985 */ /* 0x0021f2000c101d28 */
        /* <DEDUP_REMOVED lines=42> */
[----:B----4-:R-:W-:Y:S01]  /*4720*/  @!P5 IMAD.X R9, R10, 0x1, R30, P6 ;  /* 0x000000010a09d824 */ /* 0x010fe200030e061e */
[----:B------:R-:W-:-:S04]  /*4730*/  ISETP.GE.AND P6, PT, R200, UR4, PT ;  /* 0x00000004c8007c0c */ /* 0x000fc8000bfc6270 */
[----:B-1----:R0:W-:Y:S09]  /*4740*/  @!P5 ST.E.128 desc[UR40][R8.64], R4 ;  /* 0x000000040800d985 */ /* 0x0021f2000c101d28 */
[----:B------:R-:W1:Y:S01]  /*4750*/  @!P6 LDS.128 R4, [R12+0xc400] ;  /* 0x00c400000c04e984 */ /* 0x000e620000000c00 */
[----:B0-----:R-:W-:-:S05]  /*4760*/  @!P6 LEA R8, P5, R200, R11, 0x1 ;  /* 0x0000000bc808e211 */ /* 0x001fca00078a08ff */
[----:B-----5:R-:W-:Y:S01]  /*4770*/  @!P6 IMAD.X R9, R10, 0x1, R29, P5 ;  /* 0x000000010a09e824 */ /* 0x020fe200028e061d */
[----:B------:R-:W-:-:S04]  /*4780*/  ISETP.GE.AND P5, PT, R199, UR4, PT ;  /* 0x00000004c7007c0c */ /* 0x000fc8000bfa6270 */
[----:B-1----:R0:W-:Y:S09]  /*4790*/  @!P6 ST.E.128 desc[UR40][R8.64], R4 ;  /* 0x000000040800e985 */ /* 0x0021f2000c101d28 */
[----:B------:R-:W1:Y:S01]  /*47a0*/  @!P5 LDS.128 R4, [R13+0xc400] ;  /* 0x00c400000d04d984 */ /* 0x000e620000000c00 */
[----:B0-----:R-:W-:-:S05]  /*47b0*/  @!P5 LEA R8, P6, R199, R11, 0x1 ;  /* 0x0000000bc708d211 */ /* 0x001fca00078c08ff */
[----:B--2---:R-:W-:Y:S01]  /*47c0*/  @!P5 IMAD.X R9, R10, 0x1, R28, P6 ;  /* 0x000000010a09d824 */ /* 0x004fe200030e061c */
        /* <DEDUP_REMOVED lines=8> */
[----:B0-----:R-:W-:-:S04]  /*4850*/  @!P5 LEA R8, P6, R211, R11, 0x1 ;  /* 0x0000000bd308d211 */ /* 0x001fc800078c08ff */
[----:B------:R-:W-:-:S05]  /*4860*/  @!P5 IADD3.X R9, R10, R14, RZ, P6, !PT ;  /* 0x0000000e0a09d210 */ /* 0x000fca00037fe4ff */
[----:B-1----:R4:W-:Y:S04]  /*4870*/  @!P5 ST.E.128 desc[UR40][R8.64], R4 ;  /* 0x000000040800d985 */ /* 0x0029e8000c101d28 */
.L_x_628:
[----:B------:R-:W-:Y:S05]  /*4880*/  BSYNC B0 ;  /* 0x0000000000007941 */ /* 0x000fea0003800000 */
.L_x_627:
[----:B------:R-:W-:Y:S01]  /*4890*/  @!PT LDS RZ, [RZ] ;  /* 0x00000000fffff984 */ /* 0x000fe20000000800 */
[----:B------:R-:W-:Y:S01]  /*48a0*/  @!PT LDS RZ, [RZ] ;  /* 0x00000000fffff984 */ /* 0x000fe20000000800 */
[----:B------:R-:W-:Y:S01]  /*48b0*/  @!PT LDS RZ, [RZ] ;  /* 0x00000000fffff984 */ /* 0x000fe20000000800 */
[----:B------:R-:W-:Y:S01]  /*48c0*/  @!PT LDS RZ, [RZ] ;  /* 0x00000000fffff984 */ /* 0x000fe20000000800 */
[----:B------:R5:W-:Y:S06]  /*48d0*/  MEMBAR.ALL.CTA ;  /* 0x0000000000007992 */ /* 0x000bec0000008000 */
[----:B-----5:R-:W5:Y:S01]  /*48e0*/  FENCE.VIEW.ASYNC.S ;  /* 0x00000000000073c6 */ /* 0x020f620000000000 */
[----:B------:R-:W-:Y:S02]  /*48f0*/  VIADD R22, R22, 0x1 ;  /* 0x0000000116167836 */ /* 0x000fe40000000000 */
[----:B0-2---:R-:W-:Y:S01]  /*4900*/  @!P0 VIADD R63, R63, 0x28cc0 ;  /* 0x00028cc03f3f8836 */ /* 0x005fe20000000000 */
[----:B-----5:R0:W-:Y:S02]  /*4910*/  BAR.SYNC.DEFER_BLOCKING R49, 0x80 ;  /* 0x000200310000751d */ /* 0x0201e40000010000 */
[----:B------:R-:W-:-:S02]  /*4920*/  ISETP.NE.AND P5, PT, R22, 0x2, PT ;  /* 0x000000021600780c */ /* 0x000fc40003fa5270 */
[----:B------:R-:W-:Y:S02]  /*4930*/  @!P0 PRMT R63, RZ, 0x654, R63 ;  /* 0x00000654ff3f8816 */ /* 0x000fe4000000003f */
[----:B----4-:R-:W-:Y:S02]  /*4940*/  SEL R5, RZ, 0x1, P5 ;  /* 0x00000001ff057807 */ /* 0x010fe40002800000 */
[----:B------:R-:W-:Y:S02]  /*4950*/  SEL R22, R22, RZ, P5 ;  /* 0x000000ff16167207 */ /* 0x000fe40002800000 */
[----:B------:R-:W-:Y:S01]  /*4960*/  LOP3.LUT R192, R192, R5, RZ, 0x3c, !PT ;  /* 0x00000005c0c07212 */ /* 0x000fe200078e3cff */
[----:B------:R0:W-:Y:S01]  /*4970*/  @!P0 SYNCS.ARRIVE.TRANS64.RED.A1T0 RZ, [R63+URZ], RZ ;  /* 0x000000ff3fff89a7 */ /* 0x0001e2000810043f */
[----:B------:R-:W-:Y:S01]  /*4980*/  PLOP3.LUT P0, PT, PT, PT, PT, 0x8, 0x0 ;  /* 0x000000000000781c */ /* 0x000fe20003f0e170 */
[----:B------:R-:W-:-:S12]  /*4990*/  @P4 BRA `(.L_x_629) ;  /* 0xffffffd800404947 */ /* 0x000fd8000383ffff */
.L_x_592:
[----:B------:R-:W2:Y:S01]  /*49a0*/  LDL R4, [R1+0x50] ;  /* 0x0000500001047983 */ /* 0x000ea20000100800 */
[----:B------:R-:W-:Y:S01]  /*49b0*/  BSSY B0, `(.L_x_630) ;  /* 0x0000047000007945 */ /* 0x000fe20003800000 */
[----:B------:R-:W-:Y:S01]  /*49c0*/  IMAD.MOV.U32 R0, RZ, RZ, RZ ;  /* 0x000000ffff007224 */ /* 0x000fe200078e00ff */
        /* <DEDUP_REMOVED lines=27> */
[----:B------:R-:W-:Y:S01]  /*4b80*/  IMAD.MOV.U32 R99, RZ, RZ, RZ ;  /* 0x000000ffff637224 */ /* 0x000fe200078e00ff */
[----:B------:R-:W-:Y:S01]  /*4b90*/  CS2R R40, SRZ ;  /* 0x0000000000287805 */ /* 0x000fe2000001ff00 */
[----:B------:R-:W-:Y:S01]  /*4ba0*/  IMAD.MOV.U32 R96, RZ, RZ, RZ ;  /* 0x000000ffff607224 */ /* 0x000fe200078e00ff */
[----:B------:R-:W-:-:S02]  /*4bb0*/  CS2R R94, SRZ ;  /* 0x00000000005e7805 */ /* 0x000fc4000001ff00 */
[----:B------:R-:W-:Y:S01]  /*4bc0*/  CS2R R92, SRZ ;  /* 0x00000000005c7805 */ /* 0x000fe2000001ff00 */
[----:B------:R-:W-:Y:S01]  /*4bd0*/  IMAD.MOV.U32 R91, RZ, RZ, RZ ;  /* 0x000000ffff5b7224 */ /* 0x000fe200078e00ff */
[----:B------:R-:W-:Y:S01]  /*4be0*/  CS2R R88, SRZ ;  /* 0x0000000000587805 */ /* 0x000fe2000001ff00 */
[----:B------:R-:W-:Y:S01]  /*4bf0*/  IMAD.MOV.U32 R37, RZ, RZ, RZ ;  /* 0x000000ffff257224 */ /* 0x000fe200078e00ff */
        /* <DEDUP_REMOVED lines=8> */
[----:B------:R-:W-:Y:S02]  /*4c80*/  CS2R R28, SRZ ;  /* 0x00000000001c7805 */ /* 0x000fe4000001ff00 */
[----:B------:R-:W-:Y:S01]  /*4c90*/  CS2R R72, SRZ ;  /* 0x0000000000487805 */ /* 0x000fe2000001ff00 */
[----:B------:R-:W-:Y:S01]  /*4ca0*/  IMAD.MOV.U32 R71, RZ, RZ, RZ ;  /* 0x000000ffff477224 */ /* 0x000fe200078e00ff */
[----:B------:R-:W-:Y:S01]  /*4cb0*/  CS2R R68, SRZ ;  /* 0x0000000000447805 */ /* 0x000fe2000001ff00 */
[----:B------:R-:W-:Y:S01]  /*4cc0*/  IMAD.MOV.U32 R15, RZ, RZ, RZ ;  /* 0x000000ffff0f7224 */ /* 0x000fe200078e00ff */
[----:B------:R-:W-:Y:S01]  /*4cd0*/  CS2R R12, SRZ ;  /* 0x00000000000c7805 */ /* 0x000fe2000001ff00 */
[----:B------:R-:W-:Y:S01]  /*4ce0*/  IMAD.MOV.U32 R67, RZ, RZ, RZ ;  /* 0x000000ffff437224 */ /* 0x000fe200078e00ff */
[----:B------:R-:W-:-:S02]  /*4cf0*/  CS2R R64, SRZ ;  /* 0x0000000000407805 */ /* 0x000fc4000001ff00 */
[----:B0-----:R-:W-:Y:S01]  /*4d00*/  CS2R R62, SRZ ;  /* 0x00000000003e7805 */ /* 0x001fe2000001ff00 */
[----:B------:R-:W-:Y:S01]  /*4d10*/  IMAD.MOV.U32 R155, RZ, RZ, RZ ;  /* 0x000000ffff9b7224 */ /* 0x000fe200078e00ff */
[----:B------:R-:W-:Y:S02]  /*4d20*/  CS2R R156, SRZ ;  /* 0x00000000009c7805 */ /* 0x000fe4000001ff00 */
[----:B------:R-:W-:Y:S02]  /*4d30*/  CS2R R58, SRZ ;  /* 0x00000000003a7805 */ /* 0x000fe4000001ff00 */
[----:B------:R-:W-:Y:S02]  /*4d40*/  CS2R R158, SRZ ;  /* 0x00000000009e7805 */ /* 0x000fe4000001ff00 */
[----:B------:R-:W-:Y:S02]  /*4d50*/  CS2R R54, SRZ ;  /* 0x0000000000367805 */ /* 0x000fe4000001ff00 */
[----:B------:R-:W-:-:S02]  /*4d60*/  CS2R R160, SRZ ;  /* 0x0000000000a07805 */ /* 0x000fc4000001ff00 */
[----:B------:R-:W-:Y:S01]  /*4d70*/  CS2R R50, SRZ ;  /* 0x0000000000327805 */ /* 0x000fe2000001ff00 */
[----:B------:R-:W-:Y:S01]  /*4d80*/  IMAD.MOV.U32 R162, RZ, RZ, RZ ;  /* 0x000000ffffa27224 */ /* 0x000fe200078e00ff */
[----:B------:R-:W-:Y:S02]  /*4d90*/  CS2R R46, SRZ ;  /* 0x00000000002e7805 */ /* 0x000fe4000001ff00 */
[----:B------:R-:W-:Y:S01]  /*4da0*/  CS2R R42, SRZ ;  /* 0x00000000002a7805 */ /* 0x000fe2000001ff00 */
[----:B------:R-:W-:Y:S02]  /*4db0*/  IMAD.MOV.U32 R153, RZ, RZ, RZ ;  /* 0x000000ffff997224 */ /* 0x000fe400078e00ff */
[----:B------:R-:W-:Y:S02]  /*4dc0*/  IMAD.MOV.U32 R39, RZ, RZ, RZ ;  /* 0x000000ffff277224 */ /* 0x000fe400078e00ff */
[----:B-1----:R-:W-:Y:S01]  /*4dd0*/  IMAD.MOV.U32 R11, RZ, RZ, RZ ;  /* 0x000000ffff0b7224 */ /* 0x002fe200078e00ff */
[----:B--2---:R-:W-:Y:S01]  /*4de0*/  ISETP.NE.AND P1, PT, R4, 0x1, PT ;  /* 0x000000010400780c */ /* 0x004fe20003f25270 */
[----:B------:R-:W-:-:S12]  /*4df0*/  @P0 BRA `(.L_x_631) ;  /* 0x0000000000080947 */ /* 0x000fd80003800000 */
[----:B------:R-:W0:Y:S02]  /*4e00*/  FENCE.VIEW.ASYNC.G ;  /* 0x00000000000073c6 */ /* 0x000e240000000100 */
[----:B0-----:R-:W-:Y:S06]  /*4e10*/  BAR.ARV 0xc, 0x180 ;  /* 0x0306000000007b1d */ /* 0x001fec0000002000 */
.L_x_631:
[----:B------:R-:W-:Y:S05]  /*4e20*/  BSYNC B0 ;  /* 0x0000000000007941 */ /* 0x000fea0003800000 */
.L_x_630:
[----:B------:R-:W-:Y:S01]  /*4e30*/  BSSY B7, `(.L_x_632) ;  /* 0x00007cc000077945 */ /* 0x000fe20003800000 */
[----:B------:R-:W-:Y:S01]  /*4e40*/  IMAD.MOV.U32 R14, RZ, RZ, RZ ;  /* 0x000000ffff0e7224 */ /* 0x000fe200078e00ff */
[----:B------:R-:W-:Y:S01]  /*4e50*/  CS2R R8, SRZ ;  /* 0x0000000000087805 */ /* 0x000fe2000001ff00 */
[----:B------:R-:W-:Y:S01]  /*4e60*/  IMAD.MOV.U32 R36, RZ, RZ, RZ ;  /* 0x000000ffff247224 */ /* 0x000fe200078e00ff */
[----:B------:R-:W-:Y:S01]  /*4e70*/  CS2R R6, SRZ ;  /* 0x0000000000067805 */ /* 0x000fe2000001ff00 */
[----:B------:R-:W-:Y:S02]  /*4e80*/  IMAD.MOV.U32 R35, RZ, RZ, RZ ;  /* 0x000000ffff237224 */ /* 0x000fe400078e00ff */
[----:B---3--:R-:W-:Y:S02]  /*4e90*/  IMAD.MOV.U32 R10, RZ, RZ, RZ ;  /* 0x000000ffff0a7224 */ /* 0x008fe400078e00ff */
[----:B------:R-:W-:Y:S02]  /*4ea0*/  IMAD.MOV.U32 R32, RZ, RZ, RZ ;  /* 0x000000ffff207224 */ /* 0x000fe400078e00ff */
[----:B------:R-:W-:-:S02]  /*4eb0*/  IMAD.MOV.U32 R31, RZ, RZ, RZ ;  /* 0x000000ffff1f7224 */ /* 0x000fc400078e00ff */
[----:B------:R-:W-:Y:S02]  /*4ec0*/  IMAD.MOV.U32 R152, RZ, RZ, RZ ;  /* 0x000000ffff987224 */ /* 0x000fe400078e00ff */
[----:B------:R-:W-:Y:S02]  /*4ed0*/  IMAD.MOV.U32 R154, RZ, RZ, RZ ;  /* 0x000000ffff9a7224 */ /* 0x000fe400078e00ff */
[----:B------:R-:W-:Y:S02]  /*4ee0*/  IMAD.MOV.U32 R3, RZ, RZ, RZ ;  /* 0x000000ffff037224 */ /* 0x000fe400078e00ff */
[----:B------:R-:W-:Y:S01]  /*4ef0*/  IMAD.MOV.U32 R5, RZ, RZ, RZ ;  /* 0x000000ffff057224 */ /* 0x000fe200078e00ff */
[----:B------:R-:W-:Y:S06]  /*4f00*/  @!P1 BRA `(.L_x_633) ;  /* 0x0000001800b89947 */ /* 0x000fec0003800000 */
[----:B------:R-:W-:Y:S02]  /*4f10*/  ISETP.GE.AND P1, PT, R168, 0x1, PT ;  /* 0x00000001a800780c */ /* 0x000fe40003f26270 */
[----:B------:R-:W-:-:S11]  /*4f20*/  PLOP3.LUT P0, PT, PT, PT, PT, 0x80, 0x0 ;  /* 0x000000000000781c */ /* 0x000fd60003f0f070 */
[----:B------:R-:W-:Y:S05]  /*4f30*/  @!P1 BRA `(.L_x_634) ;  /* 0x0000007800ec9947 */ /* 0x000fea0003800000 */
[----:B------:R-:W0:Y:S01]  /*4f40*/  S2R R26, SR_TID.X ;  /* 0x00000000001a7919 */ /* 0x000e220000002100 */
[----:B------:R-:W-:Y:S01]  /*4f50*/  ISETP.NE.AND P0, PT, R185, 0x3, PT ;  /* 0x00000003b900780c */ /* 0x000fe20003f05270 */
[----:B0-----:R-:W-:-:S05]  /*4f60*/  VIADD R26, R26, 0xffffff80 ;  /* 0xffffff801a1a7836 */ /* 0x001fca0000000000 */
[----:B------:R-:W-:-:S04]  /*4f70*/  SHF.R.S32.HI R4, RZ, 0x1f, R26 ;  /* 0x0000001fff047819 */ /* 0x000fc8000001141a */
[----:B------:R-:W-:-:S04]  /*4f80*/  LEA.HI R4, R4, R26, RZ, 0x7 ;  /* 0x0000001a04047211 */ /* 0x000fc800078f38ff */
[----:B------:R-:W-:-:S05]  /*4f90*/  SHF.R.S32.HI R4, RZ, 0x7, R4 ;  /* 0x00000007ff047819 */ /* 0x000fca0000011404 */
[----:B------:R-:W0:Y:S02]  /*4fa0*/  SHFL.IDX PT, R0, R4, RZ, 0x1f ;  /* 0x00001fff04007589 */ /* 0x000e2400000e0000 */
[----:B0-----:R-:W-:-:S04]  /*4fb0*/  LEA.HI R3, R0, R0, RZ, 0x1 ;  /* 0x0000000000037211 */ /* 0x001fc800078f08ff */
[----:B------:R-:W-:-:S05]  /*4fc0*/  LOP3.LUT R3, R3, 0x1fffe, RZ, 0xc0, !PT ;  /* 0x0001fffe03037812 */ /* 0x000fca00078ec0ff */
[----:B------:R-:W-:-:S04]  /*4fd0*/  IMAD.IADD R3, R0, 0x1, -R3 ;  /* 0x0000000100037824 */ /* 0x000fc800078e0a03 */
[----:B------:R-:W-:-:S04]  /*4fe0*/  IMAD R3, R3, 0x8000, R2 ;  /* 0x0000800003037824 */ /* 0x000fc800078e0202 */
[----:B------:R-:W-:-:S05]  /*4ff0*/  VIADD R3, R3, 0x400 ;  /* 0x0000040003037836 */ /* 0x000fca0000000000 */
[----:B------:R-:W-:-:S04]  /*5000*/  SHF.R.U32.HI R3, RZ, 0x4, R3 ;  /* 0x00000004ff037819 */ /* 0x000fc80000011603 */
[----:B------:R-:W-:-:S04]  /*5010*/  LOP3.LUT R0, R3, 0x3fff, RZ, 0xc0, !PT ;  /* 0x00003fff03007812 */ /* 0x000fc800078ec0ff */
[----:B------:R-:W-:Y:S01]  /*5020*/  LOP3.LUT R0, R0, 0x2000000, RZ, 0xfc, !PT ;  /* 0x0200000000007812 */ /* 0x000fe200078efcff */
[----:B------:R-:W-:Y:S06]  /*5030*/  @!P0 BRA `(.L_x_635) ;  /* 0x0000000000048947 */ /* 0x000fec0003800000 */
[----:B------:R-:W-:Y:S01]  /*5040*/  BPT.TRAP 0x1 ;  /* 0x000000040000795c */ /* 0x000fe20000300000 */
.L_x_635:
[----:B------:R-:W-:Y:S01]  /*5050*/  IMAD R3, R18, 0x8, R2 ;  /* 0x0000000812037824 */ /* 0x000fe200078e0202 */
[----:B------:R-:W-:Y:S01]  /*5060*/  SHF.L.U32 R6, R23, 0x1f, RZ ;  /* 0x0000001f17067819 */ /* 0x000fe200000006ff */
[----:B------:R-:W-:Y:S01]  /*5070*/  VIADD R4, R2, 0x26800 ;  /* 0x0002680002047836 */ /* 0x000fe20000000000 */
[----:B------:R-:W-:Y:S02]  /*5080*/  BSSY B0, `(.L_x_636) ;  /* 0x0000008000007945 */ /* 0x000fe40003800000 */
[----:B------:R-:W0:Y:S02]  /*5090*/  SYNCS.PHASECHK.TRANS64.TRYWAIT P1, [R3+URZ+0x28c50], R6 ;  /* 0x028c5006030075a7 */ /* 0x000e24000802017f */
[----:B------:R-:W-:Y:S01]  /*50a0*/  SHF.R.U32.HI R5, RZ, 0x4, R4 ;  /* 0x00000004ff057819 */ /* 0x000fe20000011604 */
[----:B------:R-:W-:-:S03]  /*50b0*/  IMAD R4, R18, 0x1000, R0 ;  /* 0x0000100012047824 */ /* 0x000fc600078e0200 */
[----:B------:R-:W-:-:S04]  /*50c0*/  LOP3.LUT R5, R5, 0x3fff, RZ, 0xc0, !PT ;  /* 0x00003fff05057812 */ /* 0x000fc800078ec0ff */
[----:B------:R-:W-:Y:S01]  /*50d0*/  LOP3.LUT R10, R5, 0x10000, RZ, 0xfc, !PT ;  /* 0x00010000050a7812 */ /* 0x000fe200078efcff */
[----:B------:R-:W-:Y:S01]  /*50e0*/  IMAD.MOV.U32 R5, RZ, RZ, 0x40000040 ;  /* 0x40000040ff057424 */ /* 0x000fe200078e00ff */
[----:B0-----:R-:W-:Y:S06]  /*50f0*/  @!P1 BRA `(.L_x_637) ;  /* 0x00000120006c9947 */ /* 0x001fec0003800000 */
.L_x_861:
[----:B------:R-:W-:Y:S05]  /*5100*/  BSYNC B0 ;  /* 0x0000000000007941 */ /* 0x000fea0003800000 */
.L_x_636:
[----:B------:R-:W-:Y:S01]  /*5110*/  BAR.SYNC.DEFER_BLOCKING 0xe, 0x100 ;  /* 0x0384000000007b1d */ /* 0x000fe20000010000 */
[----:B------:R-:W-:Y:S01]  /*5120*/  IMAD.MOV.U32 R11, RZ, RZ, 0x40000040 ;  /* 0x40000040ff0b7424 */ /* 0x000fe200078e00ff */
[C---:B------:R-:W-:Y:S01]  /*5130*/  R2UR UR6, R4.reuse ;  /* 0x00000000040672ca */ /* 0x040fe200000e0000 */
[----:B0-----:R-:W-:Y:S01]  /*5140*/  VIADD R6, R4, 0x80 ;  /* 0x0000008004067836 */ /* 0x001fe20000000000 */
[----:B------:R-:W-:Y:S01]  /*5150*/  R2UR UR7, R5 ;  /* 0x00000000050772ca */ /* 0x000fe200000e0000 */
[----:B------:R-:W-:Y:S01]  /*5160*/  IMAD.MOV.U32 R7, RZ, RZ, 0x40000040 ;  /* 0x40000040ff077424 */ /* 0x000fe200078e00ff */
[C---:B------:R-:W-:Y:S01]  /*5170*/  R2UR UR4, R10.reuse ;  /* 0x000000000a0472ca */ /* 0x040fe200000e0000 */
[----:B------:R-:W-:Y:S01]  /*5180*/  VIADD R8, R10, 0x2 ;  /* 0x000000020a087836 */ /* 0x000fe20000000000 */
[----:B------:R-:W-:Y:S01]  /*5190*/  R2UR UR5, R11 ;  /* 0x000000000b0572ca */ /* 0x000fe200000e0000 */
[----:B------:R-:W-:Y:S02]  /*51a0*/  IMAD.MOV.U32 R9, RZ, RZ, 0x40000040 ;  /* 0x40000040ff097424 */ /* 0x000fe400078e00ff */
[----:B------:R-:W-:-:S05]  /*51b0*/  IMAD.MOV.U32 R5, RZ, RZ, 0x40000040 ;  /* 0x40000040ff057424 */ /* 0x000fca00078e00ff */
[----:B------:R-:W-:Y:S02]  /*51c0*/  R2UR UR15, R5 ;  /* 0x00000000050f72ca */ /* 0x000fe400000e0000 */
[----:B------:R-:W-:-:S04]  /*51d0*/  MOV R5, 0x40000040 ;  /* 0x4000004000057802 */ /* 0x000fc80000000f00 */
[----:B------:R-:W-:Y:S01]  /*51e0*/  R2UR UR13, R5 ;  /* 0x00000000050d72ca */ /* 0x000fe200000e0000 */
[----:B-----5:R-:W-:-:S06]  /*51f0*/  WARPGROUP.ARRIVE ;  /* 0x00000000000079c5 */ /* 0x020fcc0000000000 */
[----:B------:R-:W-:Y:S01]  /*5200*/  HGMMA.64x256x16.F32.BF16 R24, gdesc[UR4].tnspB, RZ, !UPT, gsb0 ;  /* 0x43e00000041879f0 */ /* 0x000fe2000c0018ff */
[----:B------:R-:W-:Y:S01]  /*5210*/  R2UR UR6, R6 ;  /* 0x00000000060672ca */ /* 0x000fe200000e0000 */
[----:B------:R-:W-:Y:S01]  /*5220*/  VIADD R6, R4, 0x100 ;  /* 0x0000010004067836 */ /* 0x000fe20000000000 */
[----:B------:R-:W-:Y:S01]  /*5230*/  R2UR UR7, R7 ;  /* 0x00000000070772ca */ /* 0x000fe200000e0000 */
[----:B------:R-:W-:Y:S01]  /*5240*/  IMAD.MOV.U32 R7, RZ, RZ, 0x40000040 ;  /* 0x40000040ff077424 */ /* 0x000fe200078e00ff */
[----:B------:R-:W-:Y:S01]  /*5250*/  R2UR UR4, R8 ;  /* 0x00000000080472ca */ /* 0x000fe200000e0000 */
[----:B------:R-:W-:Y:S01]  /*5260*/  VIADD R4, R4, 0x180 ;  /* 0x0000018004047836 */ /* 0x000fe20000000000 */
[----:B------:R-:W-:Y:S02]  /*5270*/  R2UR UR5, R9 ;  /* 0x00000000090572ca */ /* 0x000fe400000e0000 */
[----:B------:R-:W-:Y:S01]  /*5280*/  R2UR UR10, R6 ;  /* 0x00000000060a72ca */ /* 0x000fe200000e0000 */
[----:B------:R-:W-:Y:S01]  /*5290*/  VIADD R6, R10, 0x4 ;  /* 0x000000040a067836 */ /* 0x000fe20000000000 */
[----:B------:R-:W-:Y:S01]  /*52a0*/  R2UR UR11, R7 ;  /* 0x00000000070b72ca */ /* 0x000fe200000e0000 */
[----:B------:R-:W-:Y:S01]  /*52b0*/  IMAD.MOV.U32 R7, RZ, RZ, 0x40000040 ;  /* 0x40000040ff077424 */ /* 0x000fe200078e00ff */
[----:B------:R-:W-:Y:S01]  /*52c0*/  R2UR UR14, R4 ;  /* 0x00000000040e72ca */ /* 0x000fe200000e0000 */
[----:B------:R-:W-:Y:S01]  /*52d0*/  VIADD R4, R10, 0x6 ;  /* 0x000000060a047836 */ /* 0x000fe20000000000 */
[----:B------:R-:W-:-:S02]  /*52e0*/  R2UR UR8, R6 ;  /* 0x00000000060872ca */ /* 0x000fc400000e0000 */
[----:B------:R-:W-:Y:S02]  /*52f0*/  R2UR UR9, R7 ;  /* 0x00000000070972ca */ /* 0x000fe400000e0000 */
[----:B------:R-:W-:Y:S01]  /*5300*/  R2UR UR12, R4 ;  /* 0x00000000040c72ca */ /* 0x000fe200000e0000 */
[----:B------:R-:W-:Y:S02]  /*5310*/  WARPGROUP.DEPBAR.LE gsb0, 0x0 ;  /* 0x00008000000079c5 */ /* 0x000fe40000010000 */
        /* <DEDUP_REMOVED lines=14> */
.L_x_638:
[----:B------:R-:W-:Y:S01]  /*5400*/  ISETP.GE.AND P1, PT, R168, 0x41, PT ;  /* 0x00000041a800780c */ /* 0x000fe20003f26270 */
[----:B------:R-:W-:Y:S01]  /*5410*/  VIADD R10, R3, 0x28c60 ;  /* 0x00028c60030a7836 */ /* 0x000fe20000000000 */
[----:B------:R-:W-:Y:S04]  /*5420*/  BSSY B0, `(.L_x_639) ;  /* 0x00000cd000007945 */ /* 0x000fe80003800000 */
[----:B------:R-:W-:-:S04]  /*5430*/  PRMT R10, R193, 0x654, R10 ;  /* 0x00000654c10a7816 */ /* 0x000fc8000000000a */
[----:B------:R0:W-:Y:S03]  /*5440*/  SYNCS.ARRIVE.TRANS64.RED.A1T0 RZ, [R10+URZ], RZ ;  /* 0x000000ff0aff79a7 */ /* 0x0001e6000810043f */
[----:B------:R-:W-:Y:S05]  /*5450*/  @!P1 BRA `(.L_x_640) ;  /* 0x0000000c00249947 */ /* 0x000fea0003800000 */
[----:B------:R-:W-:-:S07]  /*5460*/  VIADD R215, R215, 0xfffffffe ;  /* 0xfffffffed7d77836 */ /* 0x000fce0000000000 */
.L_x_647:
[----:B------:R-:W-:Y:S01]  /*5470*/  BAR.SYNC.DEFER_BLOCKING 0xe, 0x100 ;  /* 0x0384000000007b1d */ /* 0x000fe20000010000 */
[C---:B------:R-:W-:Y:S01]  /*5480*/  IMAD R3, R18.reuse, 0x40, R198 ;  /* 0x0000004012037824 */ /* 0x040fe200078e02c6 */
[----:B------:R-:W-:Y:S01]  /*5490*/  ISETP.GT.AND P2, PT, R215, RZ, PT ;  /* 0x000000ffd700720c */ /* 0x000fe20003f44270 */
[----:B------:R-:W-:Y:S02]  /*54a0*/  VIADD R18, R18, 0x1 ;  /* 0x0000000112127836 */ /* 0x000fe40000000000 */
[----:B------:R-:W-:Y:S02]  /*54b0*/  IMAD R3, R3, 0x4, R2 ;  /* 0x0000000403037824 */ /* 0x000fe400078e0202 */
[----:B------:R-:W-:Y:S01]  /*54c0*/  VIADD R215, R215, 0xffffffff ;  /* 0xffffffffd7d77836 */ /* 0x000fe20000000000 */
[----:B------:R-:W-:-:S04]  /*54d0*/  ISETP.NE.AND P1, PT, R18, 0x2, PT ;  /* 0x000000021200780c */ /* 0x000fc80003f25270 */
[----:B------:R-:W-:Y:S01]  /*54e0*/  SEL R18, R18, RZ, P1 ;  /* 0x000000ff12127207 */ /* 0x000fe20000800000 */
[----:B01----:R-:W0:Y:S04]  /*54f0*/  LDS R10, [R3+0x28800] ;  /* 0x02880000030a7984 */ /* 0x003e280000000800 */
        /* <DEDUP_REMOVED lines=65> */
[----:B------:R-:W-:Y:S01]  /*5910*/  SEL R10, RZ, 0x1, P1 ;  /* 0x00000001ff0a7807 */ /* 0x000fe20000800000 */
        /* <DEDUP_REMOVED lines=64> */
[----:B------:R-:W-:Y:S01]  /*5d20*/  LOP3.LUT R23, R23, R10, RZ, 0x3c, !PT ;  /* 0x0000000a17177212 */ /* 0x000fe200078e3cff */
[----:B------:R-:W-:Y:S06]  /*5d30*/  @!P0 BRA `(.L_x_641) ;  /* 0x0000000000048947 */ /* 0x000fec0003800000 */
[----:B------:R-:W-:Y:S01]  /*5d40*/  BPT.TRAP 0x1 ;  /* 0x000000040000795c */ /* 0x000fe20000300000 */
.L_x_641:
[----:B------:R-:W-:Y:S01]  /*5d50*/  IMAD R3, R18, 0x8, R2 ;  /* 0x0000000812037824 */ /* 0x000fe200078e0202 */
[----:B------:R-:W-:-:S04]  /*5d60*/  SHF.L.U32 R10, R23, 0x1f, RZ ;  /* 0x0000001f170a7819 */ /* 0x000fc800000006ff */
[----:B------:R0:W1:Y:S01]  /*5d70*/  SYNCS.PHASECHK.TRANS64.TRYWAIT P1, [R3+URZ+0x28c50], R10 ;  /* 0x028c500a030075a7 */ /* 0x000062000802017f */
[----:B------:R-:W-:Y:S05]  /*5d80*/  @!P0 BRA `(.L_x_642) ;  /* 0x0000000000048947 */ /* 0x000fea0003800000 */
[----:B------:R-:W-:Y:S01]  /*5d90*/  BPT.TRAP 0x1 ;  /* 0x000000040000795c */ /* 0x000fe20000300000 */
.L_x_642:
[----:B------:R-:W-:Y:S04]  /*5da0*/  BSSY B1, `(.L_x_643) ;  /* 0x0000004000017945 */ /* 0x000fe80003800000 */
[----:B-1----:R-:W-:Y:S05]  /*5db0*/  @P1 BRA `(.L_x_644) ;  /* 0x0000000000081947 */ /* 0x002fea0003800000 */
[----:B------:R-:W1:Y:S02]  /*5dc0*/  SYNCS.PHASECHK.TRANS64.TRYWAIT P1, [R3+URZ+0x28c50], R10 ;  /* 0x028c500a030075a7 */ /* 0x000e64000802017f */
[----:B-1----:R-:W-:Y:S05]  /*5dd0*/  @!P1 BRA `(.L_x_645) ;  /* 0x0000011400489947 */ /* 0x002fea0003800000 */
.L_x_644:
[----:B------:R-:W-:Y:S05]  /*5de0*/  BSYNC B1 ;  /* 0x0000000000017941 */ /* 0x000fea0003800000 */
.L_x_643:
[----:B01----:R-:W-:Y:S01]  /*5df0*/  IMAD R10, R18, 0x1000, R0 ;  /* 0x00001000120a7824 */ /* 0x003fe200078e0200 */
[----:B------:R-:W-:Y:S01]  /*5e00*/  WARPGROUP.ARRIVE ;  /* 0x00000000000079c5 */ /* 0x000fe20000000000 */
[----:B------:R-:W-:Y:S01]  /*5e10*/  IMAD.MOV.U32 R11, RZ, RZ, 0x40000040 ;  /* 0x40000040ff0b7424 */ /* 0x000fe200078e00ff */
[----:B------:R-:W-:Y:S01]  /*5e20*/  R2UR UR8, R8 ;  /* 0x00000000080872ca */ /* 0x000fe200000e0000 */
[C---:B------:R-:W-:Y:S01]  /*5e30*/  VIADD R12, R10.reuse, 0x80 ;  /* 0x000000800a0c7836 */ /* 0x040fe20000000000 */
[----:B------:R-:W-:Y:S01]  /*5e40*/  R2UR UR6, R10 ;  /* 0x000000000a0672ca */ /* 0x000fe200000e0000 */
[----:B------:R-:W-:Y:S01]  /*5e50*/  IMAD.MOV.U32 R13, RZ, RZ, 0x40000040 ;  /* 0x40000040ff0d7424 */ /* 0x000fe200078e00ff */
[C---:B------:R-:W-:Y:S02]  /*5e60*/  R2UR UR7, R11.reuse ;  /* 0x000000000b0772ca */ /* 0x040fe400000e0000 */
[----:B------:R-:W-:Y:S01]  /*5e70*/  R2UR UR10, R12 ;  /* 0x000000000c0a72ca */ /* 0x000fe200000e0000 */
[C---:B------:R-:W-:Y:S01]  /*5e80*/  VIADD R12, R10.reuse, 0x100 ;  /* 0x000001000a0c7836 */ /* 0x040fe20000000000 */
[----:B------:R-:W-:Y:S01]  /*5e90*/  R2UR UR5, R11 ;  /* 0x000000000b0572ca */ /* 0x000fe200000e0000 */
[----:B------:R-:W-:Y:S01]  /*5ea0*/  VIADD R10, R10, 0x180 ;  /* 0x000001800a0a7836 */ /* 0x000fe20000000000 */
[----:B------:R-:W-:-:S02]  /*5eb0*/  R2UR UR11, R13 ;  /* 0x000000000d0b72ca */ /* 0x000fc400000e0000 */
[----:B------:R-:W-:Y:S02]  /*5ec0*/  R2UR UR9, R9 ;  /* 0x00000000090972ca */ /* 0x000fe400000e0000 */
[----:B------:R-:W-:Y:S01]  /*5ed0*/  R2UR UR18, R10 ;  /* 0x000000000a1272ca */ /* 0x000fe200000e0000 */
[----:B------:R-:W-:Y:S01]  /*5ee0*/  VIADD R10, R2, 0x26800 ;  /* 0x00026800020a7836 */ /* 0x000fe20000000000 */
[----:B------:R-:W-:Y:S02]  /*5ef0*/  R2UR UR14, R12 ;  /* 0x000000000c0e72ca */ /* 0x000fe400000e0000 */
[----:B------:R-:W-:Y:S02]  /*5f00*/  R2UR UR15, R13 ;  /* 0x000000000d0f72ca */ /* 0x000fe400000e0000 */
[----:B------:R-:W-:Y:S02]  /*5f10*/  SHF.R.U32.HI R10, RZ, 0x4, R10 ;  /* 0x00000004ff0a7819 */ /* 0x000fe4000001160a */
[----:B------:R-:W-:-:S02]  /*5f20*/  R2UR UR12, R6 ;  /* 0x00000000060c72ca */ /* 0x000fc400000e0000 */
[----:B------:R-:W-:Y:S02]  /*5f30*/  LOP3.LUT R10, R10, 0x3fff, RZ, 0xc0, !PT ;  /* 0x00003fff0a0a7812 */ /* 0x000fe400078ec0ff */
[----:B------:R-:W-:Y:S02]  /*5f40*/  R2UR UR13, R7 ;  /* 0x00000000070d72ca */ /* 0x000fe400000e0000 */
[----:B------:R-:W-:Y:S02]  /*5f50*/  LOP3.LUT R10, R10, 0x10000, RZ, 0xfc, !PT ;  /* 0x000100000a0a7812 */ /* 0x000fe400078efcff */
[----:B------:R-:W-:Y:S02]  /*5f60*/  R2UR UR19, R11 ;  /* 0x000000000b1372ca */ /* 0x000fe400000e0000 */
[----:B------:R-:W-:Y:S02]  /*5f70*/  R2UR UR4, R10 ;  /* 0x000000000a0472ca */ /* 0x000fe400000e0000 */
[----:B------:R-:W-:-:S02]  /*5f80*/  R2UR UR16, R4 ;  /* 0x00000000041072ca */ /* 0x000fc400000e0000 */
[----:B------:R-:W-:-:S09]  /*5f90*/  R2UR UR17, R5 ;  /* 0x00000000051172ca */ /* 0x000fd200000e0000 */
        /* <DEDUP_REMOVED lines=17> */
.L_x_646:
[----:B------:R-:W-:-:S05]  /*60b0*/  VIADD R10, R3, 0x28c60 ;  /* 0x00028c60030a7836 */ /* 0x000fca0000000000 */
[----:B------:R-:W-:-:S04]  /*60c0*/  PRMT R10, R193, 0x654, R10 ;  /* 0x00000654c10a7816 */ /* 0x000fc8000000000a */
[----:B------:R1:W-:Y:S01]  /*60d0*/  SYNCS.ARRIVE.TRANS64.RED.A1T0 RZ, [R10+URZ], RZ ;  /* 0x000000ff0aff79a7 */ /* 0x0003e2000810043f */
[----:B------:R-:W-:Y:S05]  /*60e0*/  @P2 BRA `(.L_x_647) ;  /* 0xfffffff000e02947 */ /* 0x000fea000383ffff */
.L_x_640:
[----:B------:R-:W-:Y:S05]  /*60f0*/  BSYNC B0 ;  /* 0x0000000000007941 */ /* 0x000fea0003800000 */
.L_x_639:
[----:B------:R-:W-:Y:S01]  /*6100*/  BAR.SYNC.DEFER_BLOCKING 0xe, 0x100 ;  /* 0x0384000000007b1d */ /* 0x000fe20000010000 */
[C---:B------:R-:W-:Y:S01]  /*6110*/  IMAD R3, R18.reuse, 0x40, R198 ;  /* 0x0000004012037824 */ /* 0x040fe200078e02c6 */
[----:B------:R-:W-:Y:S01]  /*6120*/  PLOP3.LUT P0, PT, PT, PT, PT, 0x8, 0x0 ;  /* 0x000000000000781c */ /* 0x000fe20003f0e170 */
[----:B------:R-:W-:Y:S02]  /*6130*/  VIADD R18, R18, 0x1 ;  /* 0x0000000112127836 */ /* 0x000fe40000000000 */
[----:B------:R-:W-:Y:S02]  /*6140*/  IMAD R3, R3, 0x4, R2 ;  /* 0x0000000403037824 */ /* 0x000fe400078e0202 */
[----:B------:R-:W-:Y:S01]  /*6150*/  IMAD.MOV.U32 R21, RZ, RZ, RZ ;  /* 0x000000ffff157224 */ /* 0x000fe200078e00ff */
[----:B------:R-:W-:-:S04]  /*6160*/  ISETP.NE.AND P1, PT, R18, 0x2, PT ;  /* 0x000000021200780c */ /* 0x000fc80003f25270 */
[----:B------:R-:W-:Y:S01]  /*6170*/  SEL R18, R18, RZ, P1 ;  /* 0x000000ff12127207 */ /* 0x000fe20000800000 */
[----:B------:R-:W2:Y:S04]  /*6180*/  LDS R2, [R3+0x28800] ;  /* 0x0288000003027984 */ /* 0x000ea80000000800 */
[----:B------:R-:W3:Y:S01]  /*6190*/  LDS R0, [R3+0x28820] ;  /* 0x0288200003007984 */ /* 0x000ee20000000800 */
[-C--:B--2---:R-:W-:Y:S01]  /*61a0*/  FMUL.FTZ R152, R29, R2.reuse ;  /* 0x000000021d987220 */ /* 0x084fe20000410000 */
[-C--:B01----:R-:W-:Y:S01]  /*61b0*/  FMUL.FTZ R10, R33, R2.reuse ;  /* 0x00000002210a7220 */ /* 0x083fe20000410000 */
[-C--:B------:R-:W-:Y:S01]  /*61c0*/  FMUL.FTZ R14, R37, R2.reuse ;  /* 0x00000002250e7220 */ /* 0x080fe20000410000 */
[----:B------:R-:W-:Y:S01]  /*61d0*/  FMUL.FTZ R20, R41, R2 ;  /* 0x0000000229147220 */ /* 0x000fe20000410000 */
[-C--:B---3--:R-:W-:Y:S01]  /*61e0*/  FMUL.FTZ R5, R26, R0.reuse ;  /* 0x000000001a057220 */ /* 0x088fe20000410000 */
        /* <DEDUP_REMOVED lines=64> */
[-C--:B------:R-:W-:Y:S01]  /*65f0*/  FMUL.FTZ R154, R28, R2.reuse ;  /* 0x000000021c9a7220 */ /* 0x080fe20000410000 */
[-C--:B------:R-:W-:Y:S01]  /*6600*/  FMUL.FTZ R153, R40, R2.reuse ;  /* 0x0000000228997220 */ /* 0x080fe20000410000 */
[----:B------:R-:W-:Y:S01]  /*6610*/  FMUL.FTZ R8, R24, R2 ;  /* 0x0000000218087220 */ /* 0x000fe20000410000 */
[----:B------:R-:W-:Y:S01]  /*6620*/  LOP3.LUT R23, R23, R0, RZ, 0x3c, !PT ;  /* 0x0000000017177212 */ /* 0x000fe200078e3cff */
        /* <DEDUP_REMOVED lines=60> */
.L_x_633:
[----:B------:R-:W-:Y:S02]  /*69f0*/  ISETP.GE.AND P1, PT, R168, 0x1, PT ;  /* 0x00000001a800780c */ /* 0x000fe40003f26270 */
[----:B------:R-:W-:-:S11]  /*6a00*/  PLOP3.LUT P0, PT, PT, PT, PT, 0x80, 0x0 ;  /* 0x000000000000781c */ /* 0x000fd60003f0f070 */
[----:B------:R-:W-:Y:S05]  /*6a10*/  @!P1 BRA `(.L_x_634) ;  /* 0x0000006000349947 */ /* 0x000fea0003800000 */
[----:B------:R-:W0:Y:S01]  /*6a20*/  S2R R26, SR_TID.X ;  /* 0x00000000001a7919 */ /* 0x000e220000002100 */
[----:B------:R-:W-:Y:S01]  /*6a30*/  BSSY B6, `(.L_x_648) ;  /* 0x0000020000067945 */ /* 0x000fe20003800000 */
[----:B0-----:R-:W-:-:S05]  /*6a40*/  VIADD R26, R26, 0xffffff80 ;  /* 0xffffff801a1a7836 */ /* 0x001fca0000000000 */
[----:B------:R-:W-:-:S04]  /*6a50*/  SHF.R.S32.HI R4, RZ, 0x1f, R26 ;  /* 0x0000001fff047819 */ /* 0x000fc8000001141a */
[----:B------:R-:W-:-:S04]  /*6a60*/  LEA.HI R4, R4, R26, RZ, 0x7 ;  /* 0x0000001a04047211 */ /* 0x000fc800078f38ff */
[----:B------:R-:W-:-:S05]  /*6a70*/  SHF.R.S32.HI R4, RZ, 0x7, R4 ;  /* 0x00000007ff047819 */ /* 0x000fca0000011404 */
[----:B------:R-:W0:Y:S02]  /*6a80*/  SHFL.IDX PT, R0, R4, RZ, 0x1f ;  /* 0x00001fff04007589 */ /* 0x000e2400000e0000 */
[----:B0-----:R-:W-:-:S04]  /*6a90*/  LEA.HI R3, R0, R0, RZ, 0x1 ;  /* 0x0000000000037211 */ /* 0x001fc800078f08ff */
[----:B------:R-:W-:-:S05]  /*6aa0*/  LOP3.LUT R3, R3, 0x1fffe, RZ, 0xc0, !PT ;  /* 0x0001fffe03037812 */ /* 0x000fca00078ec0ff */
[----:B------:R-:W-:Y:S02]  /*6ab0*/  IMAD.IADD R3, R0, 0x1, -R3 ;  /* 0x0000000100037824 */ /* 0x000fe400078e0a03 */
[----:B------:R-:W-:Y:S02]  /*6ac0*/  VIADD R0, R2, 0x26800 ;  /* 0x0002680002007836 */ /* 0x000fe40000000000 */
[----:B------:R-:W-:-:S03]  /*6ad0*/  IMAD R3, R3, 0x8000, R2 ;  /* 0x0000800003037824 */ /* 0x000fc600078e0202 */
[----:B------:R-:W-:Y:S01]  /*6ae0*/  LOP3.LUT P0, RZ, R0, 0x3ff, RZ, 0xc0, !PT ;  /* 0x000003ff00ff7812 */ /* 0x000fe2000780c0ff */
[----:B------:R-:W-:-:S05]  /*6af0*/  VIADD R3, R3, 0x400 ;  /* 0x0000040003037836 */ /* 0x000fca0000000000 */
[----:B------:R-:W-:-:S04]  /*6b00*/  SHF.R.U32.HI R3, RZ, 0x4, R3 ;  /* 0x00000004ff037819 */ /* 0x000fc80000011603 */
[----:B------:R-:W-:-:S03]  /*6b10*/  LOP3.LUT R56, R3, 0x3fff, RZ, 0xc0, !PT ;  /* 0x00003fff03387812 */ /* 0x000fc600078ec0ff */
        /* <DEDUP_REMOVED lines=17> */
.L_x_649:
[----:B------:R-:W-:Y:S05]  /*6c30*/  BSYNC B6 ;  /* 0x0000000000067941 */ /* 0x000fea0003800000 */
.L_x_648:
[----:B------:R-:W-:Y:S02]  /*6c40*/  ULDC UR4, c[0x0][0x3f4] ;  /* 0x0000fd0000047ab9 */ /* 0x000fe40000000800 */
[----:B------:R-:W-:-:S13]  /*6c50*/  ISETP.LT.AND P0, PT, RZ, UR4, PT ;  /* 0x00000004ff007c0c */ /* 0x000fda000bf01270 */
[----:B------:R-:W-:Y:S05]  /*6c60*/  @P0 BRA `(.L_x_650) ;  /* 0x0000000000400947 */ /* 0x000fea0003800000 */
[----:B------:R-:W2:Y:S02]  /*6c70*/  LDL R20, [R1+0x34] ;  /* 0x0000340001147983 */ /* 0x000ea40000100800 */
[----:B--2---:R-:W-:-:S04]  /*6c80*/  LEA.HI R0, R20, R20, RZ, 0x1 ;  /* 0x0000001414007211 */ /* 0x004fc800078f08ff */
[----:B------:R-:W-:-:S05]  /*6c90*/  LOP3.LUT R0, R0, 0xfffffffe, RZ, 0xc0, !PT ;  /* 0xfffffffe00007812 */ /* 0x000fca00078ec0ff */
[----:B------:R-:W-:-:S05]  /*6ca0*/  IMAD.IADD R0, R20, 0x1, -R0 ;  /* 0x0000000114007824 */ /* 0x000fca00078e0a00 */
[----:B------:R-:W-:-:S04]  /*6cb0*/  SHF.L.U32 R3, R0, 0x1f, RZ ;  /* 0x0000001f00037819 */ /* 0x000fc800000006ff */
[----:B------:R0:W1:Y:S03]  /*6cc0*/  SYNCS.PHASECHK.TRANS64.TRYWAIT P0, [R2+URZ+0x28c00], R3 ;  /* 0x028c0003020075a7 */ /* 0x000066000800017f */
[----:B-1----:R-:W-:Y:S05]  /*6cd0*/  @!P0 NANOSLEEP.SYNCS 0x989680 ;  /* 0x009896800000895d */ /* 0x002fea0003900000 */
[----:B------:R-:W1:Y:S01]  /*6ce0*/  @!P0 SYNCS.PHASECHK.TRANS64 P0, [R2+URZ+0x28c00], R3 ;  /* 0x028c0003020085a7 */ /* 0x000e62000800007f */
[----:B------:R-:W-:Y:S04]  /*6cf0*/  BSSY B0, `(.L_x_651) ;  /* 0x0000006000007945 */ /* 0x000fe80003800000 */
[----:B-1----:R-:W-:Y:S05]  /*6d00*/  @P0 BRA `(.L_x_652) ;  /* 0x0000000000100947 */ /* 0x002fea0003800000 */
.L_x_653:
[----:B-1----:R1:W2:Y:S02]  /*6d10*/  SYNCS.PHASECHK.TRANS64.TRYWAIT P0, [R2+URZ+0x28c00], R3 ;  /* 0x028c0003020075a7 */ /* 0x0022a4000800017f */
[----:B--2---:R-:W-:Y:S05]  /*6d20*/  @!P0 NANOSLEEP.SYNCS 0x989680 ;  /* 0x009896800000895d */ /* 0x004fea0003900000 */
[----:B------:R-:W2:Y:S02]  /*6d30*/  @!P0 SYNCS.PHASECHK.TRANS64 P0, [R2+URZ+0x28c00], R3 ;  /* 0x028c0003020085a7 */ /* 0x000ea4000800007f */
[----:B--2---:R-:W-:Y:S05]  /*6d40*/  @!P0 BRA `(.L_x_653) ;  /* 0xfffffffc00f08947 */ /* 0x004fea000383ffff */
.L_x_652:
[----:B------:R-:W-:Y:S05]  /*6d50*/  BSYNC B0 ;  /* 0x0000000000007941 */ /* 0x000fea0003800000 */
.L_x_651:
[----:B------:R-:W-:Y:S05]  /*6d60*/  BRA `(.L_x_654) ;  /* 0x0000002000c07947 */ /* 0x000fea0003800000 */
.L_x_650:
[----:B-----5:R-:W-:Y:S01]  /*6d70*/  SHF.R.S32.HI R0, RZ, 0x1f, R24 ;  /* 0x0000001fff007819 */ /* 0x020fe20000011418 */
[----:B------:R-:W-:Y:S01]  /*6d80*/  VIADD R4, R2, 0x20400 ;  /* 0x0002040002047836 */ /* 0x000fe20000000000 */
[----:B------:R-:W-:Y:S01]  /*6d90*/  ULDC.64 UR4, c[0x0][0x3f8] ;  /* 0x0000fe0000047ab9 */ /* 0x000fe20000000a00 */
[----:B------:R-:W-:Y:S01]  /*6da0*/  ULDC.64 UR6, c[0x0][0x408] ;  /* 0x0001020000067ab9 */ /* 0x000fe20000000a00 */
[----:B------:R-:W-:Y:S01]  /*6db0*/  BSSY B6, `(.L_x_655) ;  /* 0x0000021000067945 */ /* 0x000fe20003800000 */
[----:B------:R-:W-:Y:S01]  /*6dc0*/  IMAD R3, R0, UR4, RZ ;  /* 0x0000000400037c24 */ /* 0x000fe2000f8e02ff */
[----:B------:R-:W-:Y:S01]  /*6dd0*/  LOP3.LUT P0, RZ, R4, 0x3ff, RZ, 0xc0, !PT ;  /* 0x000003ff04ff7812 */ /* 0x000fe2000780c0ff */
[----:B------:R-:W-:Y:S02]  /*6de0*/  IMAD R9, R0, UR6, RZ ;  /* 0x0000000600097c24 */ /* 0x000fe4000f8e02ff */
[----:B------:R-:W-:-:S04]  /*6df0*/  IMAD.WIDE.U32 R4, R24, UR4, RZ ;  /* 0x0000000418047c25 */ /* 0x000fc8000f8e00ff */
[C---:B------:R-:W-:Y:S01]  /*6e00*/  IMAD R3, R24.reuse, UR5, R3 ;  /* 0x0000000518037c24 */ /* 0x040fe2000f8e0203 */
[----:B------:R-:W-:Y:S01]  /*6e10*/  ULDC.64 UR4, c[0x0][0x3e8] ;  /* 0x0000fa0000047ab9 */ /* 0x000fe20000000a00 */
[----:B------:R-:W-:-:S04]  /*6e20*/  IMAD.WIDE.U32 R6, R24, UR6, RZ ;  /* 0x0000000618067c25 */ /* 0x000fc8000f8e00ff */
[----:B------:R-:W-:Y:S01]  /*6e30*/  IMAD R9, R24, UR7, R9 ;  /* 0x0000000718097c24 */ /* 0x000fe2000f8e0209 */
[----:B------:R-:W-:Y:S01]  /*6e40*/  ULDC.64 UR6, c[0x0][0x400] ;  /* 0x0001000000067ab9 */ /* 0x000fe20000000a00 */
[----:B------:R-:W-:Y:S01]  /*6e50*/  IMAD.IADD R3, R3, 0x1, R5 ;  /* 0x0000000103037824 */ /* 0x000fe200078e0205 */
[----:B------:R-:W-:Y:S01]  /*6e60*/  LEA R24, P1, R4, UR4, 0x1 ;  /* 0x0000000404187c11 */ /* 0x000fe2000f8208ff */
[----:B------:R-:W-:Y:S01]  /*6e70*/  IMAD.IADD R29, R9, 0x1, R7 ;  /* 0x00000001091d7824 */ /* 0x000fe200078e0207 */
[----:B------:R-:W-:Y:S02]  /*6e80*/  LEA R28, P2, R6, UR6, 0x1 ;  /* 0x00000006061c7c11 */ /* 0x000fe4000f8408ff */
[----:B------:R-:W-:Y:S02]  /*6e90*/  LEA.HI.X R26, R4, UR5, R3, 0x1, P1 ;  /* 0x00000005041a7c11 */ /* 0x000fe400088f0c03 */
[----:B------:R-:W-:Y:S01]  /*6ea0*/  LEA.HI.X R29, R6, UR7, R29, 0x1, P2 ;  /* 0x00000007061d7c11 */ /* 0x000fe200090f0c1d */
[----:B------:R-:W-:Y:S08]  /*6eb0*/  @!P0 BRA `(.L_x_656) ;  /* 0x0000000000408947 */ /* 0x000ff00003800000 */
        /* <DEDUP_REMOVED lines=16> */
.L_x_656:
[----:B------:R-:W-:Y:S05]  /*6fc0*/  BSYNC B6 ;  /* 0x0000000000067941 */ /* 0x000fea0003800000 */
.L_x_655:
[----:B------:R-:W-:Y:S01]  /*6fd0*/  ULDC.U8 UR4, c[0x0][0x410] ;  /* 0x0001040000047ab9 */ /* 0x000fe20000000000 */
[----:B------:R-:W-:Y:S01]  /*6fe0*/  BSSY B0, `(.L_x_657) ;  /* 0x0000200000007945 */ /* 0x000fe20003800000 */
[----:B------:R-:W-:Y:S01]  /*6ff0*/  ISETP.NE.AND P0, PT, RZ, UR4, PT ;  /* 0x00000004ff007c0c */ /* 0x000fe2000bf05270 */
[----:B------:R-:W-:-:S12]  /*7000*/  IMAD R4, R25, 0x40, R184 ;  /* 0x0000004019047824 */ /* 0x000fd800078e02b8 */
[----:B------:R-:W-:Y:S05]  /*7010*/  @!P0 BRA `(.L_x_658) ;  /* 0x0000001000088947 */ /* 0x000fea0003800000 */
[----:B------:R-:W-:-:S03]  /*7020*/  UMOV UR4, 0xffffffff ;  /* 0xffffffff00047882 */ /* 0x000fc60000000000 */
[----:B------:R-:W-:Y:S05]  /*7030*/  BRA.DIV UR4, `(.L_x_659) ;  /* 0x0000010204c47947 */ /* 0x000fea000b800000 */
[----:B------:R0:W1:Y:S04]  /*7040*/  SHFL.IDX PT, R3, R26, RZ, 0x1c1f ;  /* 0x001c1fff1a037589 */ /* 0x00006800000e0000 */
[----:B------:R0:W2:Y:S04]  /*7050*/  SHFL.IDX PT, R0, R24, RZ, 0x1c1f ;  /* 0x001c1fff18007589 */ /* 0x0000a800000e0000 */
[----:B------:R0:W3:Y:S04]  /*7060*/  SHFL.IDX PT, R5, R29, RZ, 0x1c1f ;  /* 0x001c1fff1d057589 */ /* 0x0000e800000e0000 */
[----:B------:R0:W4:Y:S02]  /*7070*/  SHFL.IDX PT, R14, R28, RZ, 0x1c1f ;  /* 0x001c1fff1c0e7589 */ /* 0x00012400000e0000 */
.L_x_867:
[----:B------:R-:W5:Y:S01]  /*7080*/  LDL R7, [R1+0x34] ;  /* 0x0000340001077983 */ /* 0x000f620000100800 */
[----:B------:R-:W-:Y:S01]  /*7090*/  ULDC UR4, c[0x0][0x448] ;  /* 0x0001120000047ab9 */ /* 0x000fe20000000800 */
[----:B------:R-:W-:Y:S01]  /*70a0*/  BSSY B1, `(.L_x_660) ;  /* 0x0000024000017945 */ /* 0x000fe20003800000 */
[----:B0-----:R-:W-:Y:S01]  /*70b0*/  IMAD R24, R27, UR4, RZ ;  /* 0x000000041b187c24 */ /* 0x001fe2000f8e02ff */
[----:B------:R-:W-:Y:S02]  /*70c0*/  CS2R R8, SRZ ;  /* 0x0000000000087805 */ /* 0x000fe4000001ff00 */
[----:B------:R-:W-:Y:S02]  /*70d0*/  CS2R R10, SRZ ;  /* 0x00000000000a7805 */ /* 0x000fe4000001ff00 */
[----:B------:R-:W-:Y:S02]  /*70e0*/  CS2R R12, SRZ ;  /* 0x00000000000c7805 */ /* 0x000fe4000001ff00 */
[----:B------:R-:W-:-:S02]  /*70f0*/  ISETP.GE.AND P0, PT, R4, R24, PT ;  /* 0x000000180400720c */ /* 0x000fc40003f06270 */
[----:B------:R-:W-:-:S04]  /*7100*/  SHF.L.U32 R4, R194, 0x6, RZ ;  /* 0x00000006c2047819 */ /* 0x000fc800000006ff */
[----:B------:R-:W-:Y:S02]  /*7110*/  LOP3.LUT R31, R4, 0x1c0, RZ, 0xc0, !PT ;  /* 0x000001c0041f7812 */ /* 0x000fe400078ec0ff */
[----:B-----5:R-:W-:-:S04]  /*7120*/  LEA.HI R6, R7, R7, RZ, 0x1 ;  /* 0x0000000707067211 */ /* 0x020fc800078f08ff */
[----:B------:R-:W-:-:S05]  /*7130*/  LOP3.LUT R6, R6, 0xfffffffe, RZ, 0xc0, !PT ;  /* 0xfffffffe06067812 */ /* 0x000fca00078ec0ff */
[----:B------:R-:W-:Y:S01]  /*7140*/  IMAD.IADD R29, R7, 0x1, -R6 ;  /* 0x00000001071d7824 */ /* 0x000fe200078e0a06 */
[----:B------:R-:W-:-:S04]  /*7150*/  CS2R R6, SRZ ;  /* 0x0000000000067805 */ /* 0x000fc8000001ff00 */
[----:B------:R-:W-:Y:S01]  /*7160*/  SHF.L.U32 R29, R29, 0x1f, RZ ;  /* 0x0000001f1d1d7819 */ /* 0x000fe200000006ff */
[----:B------:R-:W-:Y:S06]  /*7170*/  @P0 BRA `(.L_x_661) ;  /* 0x0000000000580947 */ /* 0x000fec0003800000 */
[----:B------:R-:W4:Y:S01]  /*7180*/  LDL R30, [R1+0x48] ;  /* 0x00004800011e7983 */ /* 0x000f220000100800 */
[----:B------:R-:W-:-:S03]  /*7190*/  ULDC UR4, c[0x0][0x3f4] ;  /* 0x0000fd0000047ab9 */ /* 0x000fc60000000800 */
[----:B------:R-:W4:Y:S01]  /*71a0*/  LDL R28, [R1+0x44] ;  /* 0x00004400011c7983 */ /* 0x000f220000100800 */
[----:B------:R-:W-:Y:S01]  /*71b0*/  ISETP.GE.AND P3, PT, R197, UR4, PT ;  /* 0x00000004c5007c0c */ /* 0x000fe2000bf66270 */
[----:B--2---:R-:W-:Y:S01]  /*71c0*/  IMAD.MOV.U32 R6, RZ, RZ, R0 ;  /* 0x000000ffff067224 */ /* 0x004fe200078e0000 */
[----:B------:R-:W-:Y:S01]  /*71d0*/  ISETP.GE.AND P2, PT, R186, UR4, PT ;  /* 0x00000004ba007c0c */ /* 0x000fe2000bf46270 */
[----:B-1----:R-:W-:Y:S01]  /*71e0*/  IMAD.MOV.U32 R7, RZ, RZ, R3 ;  /* 0x000000ffff077224 */ /* 0x002fe200078e0003 */
[----:B------:R-:W-:Y:S01]  /*71f0*/  CS2R R10, SRZ ;  /* 0x00000000000a7805 */ /* 0x000fe2000001ff00 */
[----:B---3--:R-:W-:Y:S01]  /*7200*/  IMAD.MOV.U32 R15, RZ, RZ, R5 ;  /* 0x000000ffff0f7224 */ /* 0x008fe200078e0005 */
[----:B------:R-:W-:Y:S02]  /*7210*/  CS2R R8, SRZ ;  /* 0x0000000000087805 */ /* 0x000fe4000001ff00 */
[----:B------:R-:W-:-:S07]  /*7220*/  CS2R R12, SRZ ;  /* 0x00000000000c7805 */ /* 0x000fce000001ff00 */
[----:B------:R-:W-:Y:S01]  /*7230*/  @!P2 IMAD.WIDE R20, R186, 0x2, R6 ;  /* 0x00000002ba14a825 */ /* 0x000fe200078e0206 */
[----:B------:R-:W-:-:S04]  /*7240*/  CS2R R6, SRZ ;  /* 0x0000000000067805 */ /* 0x000fc8000001ff00 */
[----:B------:R0:W5:Y:S01]  /*7250*/  @!P2 LD.E.64 R10, desc[UR40][R20.64] ;  /* 0x00000028140aa980 */ /* 0x000162000c101b00 */
[-C--:B----4-:R-:W-:Y:S02]  /*7260*/  @!P3 IADD3 R26, P0, R0, R30.reuse, RZ ;  /* 0x0000001e001ab210 */ /* 0x090fe40007f1e0ff */
[----:B------:R-:W-:Y:S01]  /*7270*/  @!P3 IADD3 R4, P1, R14, R30, RZ ;  /* 0x0000001e0e04b210 */ /* 0x000fe20007f3e0ff */
[----:B------:R-:W-:-:S04]  /*7280*/  @!P2 IMAD.WIDE R14, R186, 0x2, R14 ;  /* 0x00000002ba0ea825 */ /* 0x000fc800078e020e */
[--C-:B------:R-:W-:Y:S01]  /*7290*/  @!P3 IMAD.X R27, R3, 0x1, R28.reuse, P0 ;  /* 0x00000001031bb824 */ /* 0x100fe200000e061c */
[----:B------:R0:W5:Y:S01]  /*72a0*/  @!P2 LD.E.64 R8, desc[UR40][R14.64] ;  /* 0x000000280e08a980 */ /* 0x000162000c101b00 */
[----:B------:R-:W-:-:S03]  /*72b0*/  @!P3 IMAD.X R5, R5, 0x1, R28, P1 ;  /* 0x000000010505b824 */ /* 0x000fc600008e061c */
[----:B------:R0:W5:Y:S04]  /*72c0*/  @!P3 LD.E.64 R12, desc[UR40][R26.64] ;  /* 0x000000281a0cb980 */ /* 0x000168000c101b00 */
[----:B------:R0:W5:Y:S02]  /*72d0*/  @!P3 LD.E.64 R6, desc[UR40][R4.64] ;  /* 0x000000280406b980 */ /* 0x000164000c101b00 */
.L_x_661:
[----:B------:R-:W-:Y:S05]  /*72e0*/  BSYNC B1 ;  /* 0x0000000000017941 */ /* 0x000fea0003800000 */
.L_x_660:
[----:B------:R-:W3:Y:S01]  /*72f0*/  SYNCS.PHASECHK.TRANS64.TRYWAIT P0, [R2+URZ+0x28c00], R29 ;  /* 0x028c001d020075a7 */ /* 0x000ee2000800017f */
[----:B-1----:R-:W-:Y:S01]  /*7300*/  LOP3.LUT R3, R31, 0x18, R16, 0xf8, !PT ;  /* 0x000000181f037812 */ /* 0x002fe200078ef810 */
[----:B--2---:R-:W-:Y:S01]  /*7310*/  IMAD R0, R25, -0x40, R24 ;  /* 0xffffffc019007824 */ /* 0x004fe200078e0218 */
[----:B0-----:R-:W-:Y:S01]  /*7320*/  SHF.R.U32.HI R4, RZ, 0x3, R31 ;  /* 0x00000003ff047819 */ /* 0x001fe2000001161f */
[----:B----45:R-:W-:Y:S01]  /*7330*/  IMAD.MOV.U32 R14, RZ, RZ, R12 ;  /* 0x000000ffff0e7224 */ /* 0x030fe200078e000c */
[----:B------:R-:W-:Y:S01]  /*7340*/  SHF.R.U32.HI R25, RZ, 0x10, R11 ;  /* 0x00000010ff197819 */ /* 0x000fe2000001160b */
[----:B------:R-:W-:Y:S01]  /*7350*/  IMAD.MOV.U32 R15, RZ, RZ, R13 ;  /* 0x000000ffff0f7224 */ /* 0x000fe200078e000d */
[----:B------:R-:W-:Y:S01]  /*7360*/  LOP3.LUT R28, R3, R4, RZ, 0x3c, !PT ;  /* 0x00000004031c7212 */ /* 0x000fe200078e3cff */
[----:B------:R-:W-:Y:S01]  /*7370*/  IMAD.MOV.U32 R3, RZ, RZ, R10 ;  /* 0x000000ffff037224 */ /* 0x000fe200078e000a */
[--C-:B------:R-:W-:Y:S01]  /*7380*/  SHF.R.U64 R10, R10, 0x10, R11.reuse ;  /* 0x000000100a0a7819 */ /* 0x100fe2000000120b */
[----:B------:R-:W-:Y:S01]  /*7390*/  IMAD.MOV.U32 R4, RZ, RZ, R11 ;  /* 0x000000ffff047224 */ /* 0x000fe200078e000b */
[--C-:B------:R-:W-:Y:S01]  /*73a0*/  SHF.R.U64 R24, R8, 0x10, R9.reuse ;  /* 0x0000001008187819 */ /* 0x100fe20000001209 */
[--C-:B------:R-:W-:Y:S01]  /*73b0*/  IMAD.MOV.U32 R11, RZ, RZ, R9.reuse ;  /* 0x000000ffff0b7224 */ /* 0x100fe200078e0009 */
[----:B------:R-:W-:Y:S01]  /*73c0*/  SHF.R.U32.HI R20, RZ, 0x10, R9 ;  /* 0x00000010ff147819 */ /* 0x000fe20000011609 */
[----:B------:R-:W-:Y:S01]  /*73d0*/  IMAD R9, R213, 0x200, R28 ;  /* 0x00000200d5097824 */ /* 0x000fe200078e021c */
[----:B------:R-:W-:Y:S01]  /*73e0*/  PRMT R31, R3, 0x5410, R10 ;  /* 0x00005410031f7816 */ /* 0x000fe2000000000a */
[----:B---3--:R-:W-:Y:S01]  /*73f0*/  IMAD.MOV.U32 R5, RZ, RZ, R8 ;  /* 0x000000ffff057224 */ /* 0x008fe200078e0008 */
[--C-:B------:R-:W-:Y:S01]  /*7400*/  SHF.R.U64 R21, R12, 0x10, R13.reuse ;  /* 0x000000100c157819 */ /* 0x100fe2000000120d */
[----:B------:R-:W-:Y:S01]  /*7410*/  IMAD R10, R9, 0x2, R2 ;  /* 0x00000002090a7824 */ /* 0x000fe200078e0202 */
[----:B------:R-:W-:Y:S01]  /*7420*/  SHF.R.U32.HI R26, RZ, 0x10, R13 ;  /* 0x00000010ff1a7819 */ /* 0x000fe2000001160d */
[----:B------:R-:W-:Y:S01]  /*7430*/  BSSY B1, `(.L_x_662) ;  /* 0x000000f000017945 */ /* 0x000fe20003800000 */
[----:B------:R-:W-:Y:S01]  /*7440*/  VIMNMX R35, R0, 0x40, PT ;  /* 0x0000004000237848 */ /* 0x000fe20003fe0100 */
[--C-:B------:R-:W-:Y:S01]  /*7450*/  IMAD.MOV.U32 R12, RZ, RZ, R7.reuse ;  /* 0x000000ffff0c7224 */ /* 0x100fe200078e0007 */
[----:B------:R-:W-:Y:S01]  /*7460*/  SHF.R.U64 R13, R6, 0x10, R7 ;  /* 0x00000010060d7819 */ /* 0x000fe20000001207 */
[----:B------:R-:W-:Y:S01]  /*7470*/  IMAD.MOV.U32 R8, RZ, RZ, R6 ;  /* 0x000000ffff087224 */ /* 0x000fe200078e0006 */
[----:B------:R-:W-:Y:S01]  /*7480*/  PRMT R32, R4, 0x5410, R25 ;  /* 0x0000541004207816 */ /* 0x000fe20000000019 */
[C---:B------:R-:W-:Y:S01]  /*7490*/  VIADD R4, R10.reuse, 0x20400 ;  /* 0x000204000a047836 */ /* 0x040fe20000000000 */
[----:B------:R-:W-:Y:S01]  /*74a0*/  SHF.R.U32.HI R7, RZ, 0x10, R7 ;  /* 0x00000010ff077819 */ /* 0x000fe20000011607 */
[----:B------:R-:W-:Y:S01]  /*74b0*/  VIADD R0, R10, 0x20440 ;  /* 0x000204400a007836 */ /* 0x000fe20000000000 */
[----:B------:R-:W-:-:S02]  /*74c0*/  LOP3.LUT P2, RZ, R194, 0x4, RZ, 0xc0, !PT ;  /* 0x00000004c2ff7812 */ /* 0x000fc4000784c0ff */
[----:B------:R-:W-:Y:S02]  /*74d0*/  ISETP.GE.AND P1, PT, R184, R35, PT ;  /* 0x00000023b800720c */ /* 0x000fe40003f26270 */
[----:B------:R-:W-:Y:S02]  /*74e0*/  PRMT R9, R14, 0x5410, R21 ;  /* 0x000054100e097816 */ /* 0x000fe40000000015 */
[----:B------:R-:W-:Y:S02]  /*74f0*/  PRMT R3, R15, 0x5410, R26 ;  /* 0x000054100f037816 */ /* 0x000fe4000000001a */
[----:B------:R-:W-:Y:S01]  /*7500*/  PRMT R33, R5, 0x5410, R24 ;  /* 0x0000541005217816 */ /* 0x000fe20000000018 */
[----:B------:R-:W-:Y:S06]  /*7510*/  @!P0 BRA `(.L_x_663) ;  /* 0x000000fc00fc8947 */ /* 0x000fec0003800000 */
.L_x_868:
[----:B------:R-:W-:Y:S05]  /*7520*/  BSYNC B1 ;  /* 0x0000000000017941 */ /* 0x000fea0003800000 */
.L_x_662:
[----:B------:R-:W-:Y:S01]  /*7530*/  BSSY B1, `(.L_x_664) ;  /* 0x0000059000017945 */ /* 0x000fe20003800000 */
[----:B------:R-:W-:Y:S01]  /*7540*/  PRMT R34, R11, 0x5410, R20 ;  /* 0x000054100b227816 */ /* 0x000fe20000000014 */
[----:B------:R-:W-:Y:S01]  /*7550*/  @P2 VIADD R0, R4, 0xffffffc0 ;  /* 0xffffffc004002836 */ /* 0x000fe20000000000 */
[----:B------:R-:W-:Y:S02]  /*7560*/  PRMT R11, R8, 0x5410, R13 ;  /* 0x00005410080b7816 */ /* 0x000fe4000000000d */
[----:B------:R-:W-:Y:S01]  /*7570*/  PRMT R8, R12, 0x5410, R7 ;  /* 0x000054100c087816 */ /* 0x000fe20000000007 */
[----:B------:R-:W-:Y:S06]  /*7580*/  @P1 BRA `(.L_x_665) ;  /* 0x00000004004c1947 */ /* 0x000fec0003800000 */
[----:B------:R-:W1:Y:S01]  /*7590*/  LDC R4, c[0x0][0x3f4] ;  /* 0x0000fd00ff047b82 */ /* 0x000e620000000800 */
[----:B------:R-:W-:Y:S01]  /*75a0*/  BSSY B2, `(.L_x_666) ;  /* 0x000002a000027945 */ /* 0x000fe20003800000 */
[-C--:B-1----:R-:W-:Y:S02]  /*75b0*/  ISETP.GE.AND P0, PT, R186, R4.reuse, PT ;  /* 0x00000004ba00720c */ /* 0x082fe40003f06270 */
[----:B------:R-:W-:-:S11]  /*75c0*/  ISETP.GE.AND P1, PT, R197, R4, PT ;  /* 0x00000004c500720c */ /* 0x000fd60003f26270 */
[----:B------:R-:W-:Y:S05]  /*75d0*/  @P0 BRA `(.L_x_667) ;  /* 0x0000000000980947 */ /* 0x000fea0003800000 */
[----:B------:R-:W1:Y:S01]  /*75e0*/  LDS.128 R4, [R10+0x20400] ;  /* 0x020400000a047984 */ /* 0x000e620000000c00 */
[C---:B------:R-:W-:Y:S01]  /*75f0*/  IMAD.U32 R25, R33.reuse, 0x10000, RZ ;  /* 0x0001000021197824 */ /* 0x040fe200078e00ff */
[----:B------:R-:W-:Y:S01]  /*7600*/  LOP3.LUT R24, R33, 0xffff0000, RZ, 0xc0, !PT ;  /* 0xffff000021187812 */ /* 0x000fe200078ec0ff */
[C---:B------:R-:W-:Y:S01]  /*7610*/  IMAD.U32 R21, R31.reuse, 0x10000, RZ ;  /* 0x000100001f157824 */ /* 0x040fe200078e00ff */
[----:B------:R-:W-:Y:S01]  /*7620*/  LOP3.LUT R20, R31, 0xffff0000, RZ, 0xc0, !PT ;  /* 0xffff00001f147812 */ /* 0x000fe200078ec0ff */
[C---:B-1----:R-:W-:Y:S01]  /*7630*/  IMAD.U32 R12, R4.reuse, 0x10000, RZ ;  /* 0x00010000040c7824 */ /* 0x042fe200078e00ff */
[----:B------:R-:W-:Y:S01]  /*7640*/  LOP3.LUT R4, R4, 0xffff0000, RZ, 0xc0, !PT ;  /* 0xffff000004047812 */ /* 0x000fe200078ec0ff */
[C---:B------:R-:W-:Y:S01]  /*7650*/  IMAD.U32 R13, R5.reuse, 0x10000, RZ ;  /* 0x00010000050d7824 */ /* 0x040fe200078e00ff */
[----:B------:R-:W-:Y:S01]  /*7660*/  LOP3.LUT R5, R5, 0xffff0000, RZ, 0xc0, !PT ;  /* 0xffff000005057812 */ /* 0x000fe200078ec0ff */
[C---:B------:R-:W-:Y:S01]  /*7670*/  IMAD.U32 R14, R6.reuse, 0x10000, RZ ;  /* 0x00010000060e7824 */ /* 0x040fe200078e00ff */
[----:B------:R-:W-:Y:S01]  /*7680*/  LOP3.LUT R6, R6, 0xffff0000, RZ, 0xc0, !PT ;  /* 0xffff000006067812 */ /* 0x000fe200078ec0ff */
[C---:B------:R-:W-:Y:S01]  /*7690*/  FMUL.FTZ R27, R4.reuse, R25 ;  /* 0x00000019041b7220 */ /* 0x040fe20000410000 */
[----:B------:R-:W-:Y:S01]  /*76a0*/  FMUL.FTZ R4, R4, R21 ;  /* 0x0000001504047220 */ /* 0x000fe20000410000 */
[----:B------:R-:W-:-:S02]  /*76b0*/  IMAD.U32 R15, R7, 0x10000, RZ ;  /* 0x00010000070f7824 */ /* 0x000fc400078e00ff */
[----:B------:R-:W-:Y:S01]  /*76c0*/  FMUL.FTZ R28, R5, R24 ;  /* 0x00000018051c7220 */ /* 0x000fe20000410000 */
[C---:B------:R-:W-:Y:S01]  /*76d0*/  FFMA.FTZ R27, R12.reuse, R21, -R27 ;  /* 0x000000150c1b7223 */ /* 0x040fe2000001081b */
[----:B------:R-:W-:Y:S01]  /*76e0*/  FFMA.FTZ R26, R12, R25, R4 ;  /* 0x000000190c1a7223 */ /* 0x000fe20000010004 */
[----:B------:R-:W-:Y:S01]  /*76f0*/  LOP3.LUT R7, R7, 0xffff0000, RZ, 0xc0, !PT ;  /* 0xffff000007077812 */ /* 0x000fe200078ec0ff */
[-C--:B------:R-:W-:Y:S01]  /*7700*/  FMUL.FTZ R30, R5, R20.reuse ;  /* 0x00000014051e7220 */ /* 0x080fe20000410000 */
[C---:B------:R-:W-:Y:S01]  /*7710*/  LOP3.LUT R12, R34.reuse, 0xffff0000, RZ, 0xc0, !PT ;  /* 0xffff0000220c7812 */ /* 0x040fe200078ec0ff */
[----:B------:R-:W-:Y:S01]  /*7720*/  IMAD.U32 R21, R34, 0x10000, RZ ;  /* 0x0001000022157824 */ /* 0x000fe200078e00ff */
[C---:B------:R-:W-:Y:S01]  /*7730*/  LOP3.LUT R4, R32.reuse, 0xffff0000, RZ, 0xc0, !PT ;  /* 0xffff000020047812 */ /* 0x040fe200078ec0ff */
[----:B------:R-:W-:Y:S02]  /*7740*/  IMAD.U32 R5, R32, 0x10000, RZ ;  /* 0x0001000020057824 */ /* 0x000fe400078e00ff */
[C---:B------:R-:W-:Y:S01]  /*7750*/  FFMA.FTZ R28, R13.reuse, R20, -R28 ;  /* 0x000000140d1c7223 */ /* 0x040fe2000001081c */
[----:B------:R-:W-:Y:S01]  /*7760*/  FFMA.FTZ R13, R13, R24, R30 ;  /* 0x000000180d0d7223 */ /* 0x000fe2000001001e */
[C---:B------:R-:W-:Y:S01]  /*7770*/  FMUL.FTZ R25, R6.reuse, R21 ;  /* 0x0000001506197220 */ /* 0x040fe20000410000 */
[-C--:B------:R-:W-:Y:S01]  /*7780*/  FMUL.FTZ R20, R6, R5.reuse ;  /* 0x0000000506147220 */ /* 0x080fe20000410000 */
[C---:B------:R-:W-:Y:S01]  /*7790*/  FMUL.FTZ R24, R7.reuse, R12 ;  /* 0x0000000c07187220 */ /* 0x040fe20000410000 */
[-C--:B0-----:R-:W-:Y:S01]  /*77a0*/  FMUL.FTZ R29, R7, R4.reuse ;  /* 0x00000004071d7220 */ /* 0x081fe20000410000 */
[C---:B------:R-:W-:Y:S01]  /*77b0*/  FFMA.FTZ R6, R14.reuse, R5, -R25 ;  /* 0x000000050e067223 */ /* 0x040fe20000010819 */
[----:B------:R-:W-:Y:S01]  /*77c0*/  FFMA.FTZ R21, R14, R21, R20 ;  /* 0x000000150e157223 */ /* 0x000fe20000010014 */
[C---:B------:R-:W-:Y:S01]  /*77d0*/  FFMA.FTZ R7, R15.reuse, R4, -R24 ;  /* 0x000000040f077223 */ /* 0x040fe20000010818 */
[----:B------:R-:W-:Y:S01]  /*77e0*/  FFMA.FTZ R12, R15, R12, R29 ;  /* 0x0000000c0f0c7223 */ /* 0x000fe2000001001d */
[----:B------:R-:W-:-:S02]  /*77f0*/  F2FP.BF16.F32.PACK_AB R4, R26, R27 ;  /* 0x0000001b1a04723e */ /* 0x000fc400000010ff */
[----:B------:R-:W-:Y:S02]  /*7800*/  F2FP.BF16.F32.PACK_AB R5, R13, R28 ;  /* 0x0000001c0d05723e */ /* 0x000fe400000010ff */
[----:B------:R-:W-:Y:S02]  /*7810*/  F2FP.BF16.F32.PACK_AB R6, R21, R6 ;  /* 0x000000061506723e */ /* 0x000fe400000010ff */
[----:B------:R-:W-:-:S05]  /*7820*/  F2FP.BF16.F32.PACK_AB R7, R12, R7 ;  /* 0x000000070c07723e */ /* 0x000fca00000010ff */
[----:B------:R1:W-:Y:S02]  /*7830*/  STS.128 [R10+0x20400], R4 ;  /* 0x020400040a007388 */ /* 0x0003e40000000c00 */
.L_x_667:
[----:B------:R-:W-:Y:S05]  /*7840*/  BSYNC B2 ;  /* 0x0000000000027941 */ /* 0x000fea0003800000 */
.L_x_666:
[----:B------:R-:W-:Y:S05]  /*7850*/  @P1 BRA `(.L_x_665) ;  /* 0x0000000000981947 */ /* 0x000fea0003800000 */
[----:B-1----:R-:W1:Y:S01]  /*7860*/  LDS.128 R4, [R0] ;  /* 0x0000000000047984 */ /* 0x002e620000000c00 */
        /* <DEDUP_REMOVED lines=36> */
[----:B------:R2:W-:Y:S02]  /*7ab0*/  STS.128 [R0], R4 ;  /* 0x0000000400007388 */ /* 0x0005e40000000c00 */
.L_x_665:
[----:B------:R-:W-:Y:S05]  /*7ac0*/  BSYNC B1 ;  /* 0x0000000000017941 */ /* 0x000fea0003800000 */
.L_x_664:
[----:B-12---:R-:W-:-:S05]  /*7ad0*/  VIADD R4, R184, 0x20 ;  /* 0x00000020b8047836 */ /* 0x006fca0000000000 */
[----:B------:R-:W-:-:S13]  /*7ae0*/  ISETP.GE.AND P0, PT, R4, R35, PT ;  /* 0x000000230400720c */ /* 0x000fda0003f06270 */
[----:B------:R-:W-:Y:S05]  /*7af0*/  @P0 BRA `(.L_x_668) ;  /* 0x0000001400380947 */ /* 0x000fea0003800000 */
        /* <DEDUP_REMOVED lines=10> */
[C---:B------:R-:W-:Y:S01]  /*7ba0*/  IMAD.U32 R28, R34.reuse, 0x10000, RZ ;  /* 0x00010000221c7824 */ /* 0x040fe200078e00ff */
[----:B0-----:R-:W-:Y:S02]  /*7bb0*/  LOP3.LUT R29, R34, 0xffff0000, RZ, 0xc0, !PT ;  /* 0xffff0000221d7812 */ /* 0x001fe400078ec0ff */
[----:B------:R-:W-:Y:S01]  /*7bc0*/  LOP3.LUT R27, R32, 0xffff0000, RZ, 0xc0, !PT ;  /* 0xffff0000201b7812 */ /* 0x000fe200078ec0ff */
[C---:B-1----:R-:W-:Y:S01]  /*7bd0*/  IMAD.U32 R12, R4.reuse, 0x10000, RZ ;  /* 0x00010000040c7824 */ /* 0x042fe200078e00ff */
[----:B------:R-:W-:Y:S01]  /*7be0*/  LOP3.LUT R4, R4, 0xffff0000, RZ, 0xc0, !PT ;  /* 0xffff000004047812 */ /* 0x000fe200078ec0ff */
[C---:B------:R-:W-:Y:S01]  /*7bf0*/  IMAD.U32 R13, R5.reuse, 0x10000, RZ ;  /* 0x00010000050d7824 */ /* 0x040fe200078e00ff */
[----:B------:R-:W-:Y:S01]  /*7c00*/  LOP3.LUT R5, R5, 0xffff0000, RZ, 0xc0, !PT ;  /* 0xffff000005057812 */ /* 0x000fe200078ec0ff */
[C---:B------:R-:W-:Y:S01]  /*7c10*/  IMAD.U32 R14, R6.reuse, 0x10000, RZ ;  /* 0x00010000060e7824 */ /* 0x040fe200078e00ff */
[----:B------:R-:W-:Y:S01]  /*7c20*/  LOP3.LUT R6, R6, 0xffff0000, RZ, 0xc0, !PT ;  /* 0xffff000006067812 */ /* 0x000fe200078ec0ff */
[-C--:B------:R-:W-:Y:S01]  /*7c30*/  FMUL.FTZ R21, R26, R4.reuse ;  /* 0x000000041a157220 */ /* 0x080fe20000410000 */
[C---:B------:R-:W-:Y:S01]  /*7c40*/  FMUL.FTZ R25, R24.reuse, R4 ;  /* 0x0000000418197220 */ /* 0x040fe20000410000 */
[C---:B------:R-:W-:Y:S01]  /*7c50*/  IMAD.U32 R15, R7.reuse, 0x10000, RZ ;  /* 0x00010000070f7824 */ /* 0x040fe200078e00ff */
[----:B------:R-:W-:Y:S01]  /*7c60*/  LOP3.LUT R7, R7, 0xffff0000, RZ, 0xc0, !PT ;  /* 0xffff000007077812 */ /* 0x000fe200078ec0ff */
[-C--:B------:R-:W-:Y:S01]  /*7c70*/  FFMA.FTZ R4, R24, R12.reuse, -R21 ;  /* 0x0000000c18047223 */ /* 0x080fe20000010815 */
[----:B------:R-:W-:Y:S01]  /*7c80*/  FFMA.FTZ R25, R26, R12, R25 ;  /* 0x0000000c1a197223 */ /* 0x000fe20000010019 */
[-C--:B------:R-:W-:Y:S01]  /*7c90*/  FMUL.FTZ R20, R33, R5.reuse ;  /* 0x0000000521147220 */ /* 0x080fe20000410000 */
[----:B------:R-:W-:Y:S01]  /*7ca0*/  FMUL.FTZ R12, R31, R5 ;  /* 0x000000051f0c7220 */ /* 0x000fe20000410000 */
[----:B------:R-:W-:-:S02]  /*7cb0*/  IMAD.U32 R26, R32, 0x10000, RZ ;  /* 0x00010000201a7824 */ /* 0x000fc400078e00ff */
[----:B------:R-:W-:Y:S01]  /*7cc0*/  FMUL.FTZ R24, R27, R7 ;  /* 0x000000071b187220 */ /* 0x000fe20000410000 */
[-C--:B------:R-:W-:Y:S01]  /*7cd0*/  FFMA.FTZ R5, R31, R13.reuse, -R20 ;  /* 0x0000000d1f057223 */ /* 0x080fe20000010814 */
[----:B------:R-:W-:Y:S01]  /*7ce0*/  FFMA.FTZ R12, R33, R13, R12 ;  /* 0x0000000d210c7223 */ /* 0x000fe2000001000c */
[-C--:B------:R-:W-:Y:S01]  /*7cf0*/  FMUL.FTZ R13, R28, R6.reuse ;  /* 0x000000061c0d7220 */ /* 0x080fe20000410000 */
[C---:B------:R-:W-:Y:S01]  /*7d00*/  FMUL.FTZ R21, R26.reuse, R6 ;  /* 0x000000061a157220 */ /* 0x040fe20000410000 */
[C---:B------:R-:W-:Y:S01]  /*7d10*/  FMUL.FTZ R20, R29.reuse, R7 ;  /* 0x000000071d147220 */ /* 0x040fe20000410000 */
[-C--:B------:R-:W-:Y:S01]  /*7d20*/  FFMA.FTZ R24, R29, R15.reuse, R24 ;  /* 0x0000000f1d187223 */ /* 0x080fe20000010018 */
[-C--:B------:R-:W-:Y:S01]  /*7d30*/  FFMA.FTZ R6, R26, R14.reuse, -R13 ;  /* 0x0000000e1a067223 */ /* 0x080fe2000001080d */
[----:B------:R-:W-:Y:S01]  /*7d40*/  FFMA.FTZ R21, R28, R14, R21 ;  /* 0x0000000e1c157223 */ /* 0x000fe20000010015 */
[----:B------:R-:W-:Y:S01]  /*7d50*/  FFMA.FTZ R7, R27, R15, -R20 ;  /* 0x0000000f1b077223 */ /* 0x000fe20000010814 */
[----:B------:R-:W-:-:S02]  /*7d60*/  F2FP.BF16.F32.PACK_AB R4, R25, R4 ;  /* 0x000000041904723e */ /* 0x000fc400000010ff */
[----:B------:R-:W-:Y:S02]  /*7d70*/  F2FP.BF16.F32.PACK_AB R5, R12, R5 ;  /* 0x000000050c05723e */ /* 0x000fe400000010ff */
[----:B------:R-:W-:Y:S02]  /*7d80*/  F2FP.BF16.F32.PACK_AB R6, R21, R6 ;  /* 0x000000061506723e */ /* 0x000fe400000010ff */
[----:B------:R-:W-:-:S05]  /*7d90*/  F2FP.BF16.F32.PACK_AB R7, R24, R7 ;  /* 0x000000071807723e */ /* 0x000fca00000010ff */
[----:B------:R1:W-:Y:S02]  /*7da0*/  STS.128 [R10+0x21400], R4 ;  /* 0x021400040a007388 */ /* 0x0003e40000000c00 */
.L_x_670:
[----:B------:R-:W-:Y:S05]  /*7db0*/  BSYNC B1 ;  /* 0x0000000000017941 */ /* 0x000fea0003800000 */
.L_x_669:
[----:B------:R-:W-:Y:S05]  /*7dc0*/  @P1 BRA `(.L_x_668) ;  /* 0x0000001000841947 */ /* 0x000fea0003800000 */
[----:B-1----:R-:W1:Y:S01]  /*7dd0*/  LDS.128 R4, [R0+0x1000] ;  /* 0x0010000000047984 */ /* 0x002e620000000c00 */
[C---:B------:R-:W-:Y:S01]  /*7de0*/  IMAD.U32 R24, R11.reuse, 0x10000, RZ ;  /* 0x000100000b187824 */ /* 0x040fe200078e00ff */
[----:B------:R-:W-:Y:S01]  /*7df0*/  LOP3.LUT R26, R11, 0xffff0000, RZ, 0xc0, !PT ;  /* 0xffff00000b1a7812 */ /* 0x000fe200078ec0ff */
        /* <DEDUP_REMOVED lines=8> */
[----:B------:R-:W-:Y:S01]  /*7e80*/  IMAD.U32 R11, R7, 0x10000, RZ ;  /* 0x00010000070b7824 */ /* 0x000fe200078e00ff */
[----:B------:R-:W-:Y:S01]  /*7e90*/  SHF.L.U32 R9, R6, 0x10, RZ ;  /* 0x0000001006097819 */ /* 0x000fe200000006ff */
[-C--:B------:R-:W-:Y:S01]  /*7ea0*/  FMUL.FTZ R13, R24, R4.reuse ;  /* 0x00000004180d7220 */ /* 0x080fe20000410000 */
[----:B------:R-:W-:Y:S01]  /*7eb0*/  FMUL.FTZ R15, R14, R4 ;  /* 0x000000040e0f7220 */ /* 0x000fe20000410000 */
[-C--:B------:R-:W-:Y:S01]  /*7ec0*/  FMUL.FTZ R21, R26, R5.reuse ;  /* 0x000000051a157220 */ /* 0x080fe20000410000 */
[----:B------:R-:W-:Y:S01]  /*7ed0*/  LOP3.LUT R6, R6, 0xffff0000, RZ, 0xc0, !PT ;  /* 0xffff000006067812 */ /* 0x000fe200078ec0ff */
[----:B------:R-:W-:Y:S01]  /*7ee0*/  FFMA.FTZ R4, R14, R10, -R13 ;  /* 0x0000000a0e047223 */ /* 0x000fe2000001080d */
[C---:B------:R-:W-:Y:S01]  /*7ef0*/  FMUL.FTZ R13, R20.reuse, R5 ;  /* 0x00000005140d7220 */ /* 0x040fe20000410000 */
[----:B------:R-:W-:Y:S01]  /*7f00*/  FFMA.FTZ R5, R20, R12, -R21 ;  /* 0x0000000c14057223 */ /* 0x000fe20000010815 */
[----:B------:R-:W-:Y:S01]  /*7f10*/  IMAD.U32 R21, R3, 0x10000, RZ ;  /* 0x0001000003157824 */ /* 0x000fe200078e00ff */
[----:B------:R-:W-:Y:S01]  /*7f20*/  LOP3.LUT R7, R7, 0xffff0000, RZ, 0xc0, !PT ;  /* 0xffff000007077812 */ /* 0x000fe200078ec0ff */
[----:B------:R-:W-:Y:S01]  /*7f30*/  FFMA.FTZ R15, R24, R10, R15 ;  /* 0x0000000a180f7223 */ /* 0x000fe2000001000f */
[----:B------:R-:W-:Y:S01]  /*7f40*/  LOP3.LUT R3, R3, 0xffff0000, RZ, 0xc0, !PT ;  /* 0xffff000003037812 */ /* 0x000fe200078ec0ff */
[-C--:B------:R-:W-:Y:S01]  /*7f50*/  FMUL.FTZ R8, R25, R6.reuse ;  /* 0x0000000619087220 */ /* 0x080fe20000410000 */
[----:B------:R-:W-:Y:S01]  /*7f60*/  FMUL.FTZ R10, R21, R6 ;  /* 0x00000006150a7220 */ /* 0x000fe20000410000 */
[-C--:B------:R-:W-:Y:S01]  /*7f70*/  FMUL.FTZ R14, R27, R7.reuse ;  /* 0x000000071b0e7220 */ /* 0x080fe20000410000 */
[----:B------:R-:W-:Y:S01]  /*7f80*/  FFMA.FTZ R12, R26, R12, R13 ;  /* 0x0000000c1a0c7223 */ /* 0x000fe2000001000d */
[----:B------:R-:W-:Y:S01]  /*7f90*/  FMUL.FTZ R20, R3, R7 ;  /* 0x0000000703147220 */ /* 0x000fe20000410000 */
[-C--:B------:R-:W-:Y:S01]  /*7fa0*/  FFMA.FTZ R6, R21, R9.reuse, -R8 ;  /* 0x0000000915067223 */ /* 0x080fe20000010808 */
[----:B------:R-:W-:Y:S01]  /*7fb0*/  FFMA.FTZ R9, R25, R9, R10 ;  /* 0x0000000919097223 */ /* 0x000fe2000001000a */
[-C--:B------:R-:W-:Y:S01]  /*7fc0*/  FFMA.FTZ R7, R3, R11.reuse, -R14 ;  /* 0x0000000b03077223 */ /* 0x080fe2000001080e */
[----:B------:R-:W-:Y:S01]  /*7fd0*/  FFMA.FTZ R20, R27, R11, R20 ;  /* 0x0000000b1b147223 */ /* 0x000fe20000010014 */
[----:B------:R-:W-:-:S02]  /*7fe0*/  F2FP.BF16.F32.PACK_AB R4, R15, R4 ;  /* 0x000000040f04723e */ /* 0x000fc400000010ff */
[----:B------:R-:W-:Y:S02]  /*7ff0*/  F2FP.BF16.F32.PACK_AB R5, R12, R5 ;  /* 0x000000050c05723e */ /* 0x000fe400000010ff */
[----:B------:R-:W-:Y:S02]  /*8000*/  F2FP.BF16.F32.PACK_AB R6, R9, R6 ;  /* 0x000000060906723e */ /* 0x000fe400000010ff */
[----:B------:R-:W-:-:S05]  /*8010*/  F2FP.BF16.F32.PACK_AB R7, R20, R7 ;  /* 0x000000071407723e */ /* 0x000fca00000010ff */
[----:B------:R3:W-:Y:S01]  /*8020*/  STS.128 [R0+0x1000], R4 ;  /* 0x0010000400007388 */ /* 0x0007e20000000c00 */
[----:B------:R-:W-:Y:S05]  /*8030*/  BRA `(.L_x_668) ;  /* 0x0000000c00e87947 */ /* 0x000fea0003800000 */
.L_x_658:
[----:B------:R-:W-:-:S03]  /*8040*/  UMOV UR4, 0xffffffff ;  /* 0xffffffff00047882 */ /* 0x000fc60000000000 */
[----:B------:R-:W-:Y:S05]  /*8050*/  BRA.DIV UR4, `(.L_x_671) ;  /* 0x000000f604407947 */ /* 0x000fea000b800000 */
[----:B------:R0:W1:Y:S04]  /*8060*/  SHFL.IDX PT, R0, R26, RZ, 0x1c1f ;  /* 0x001c1fff1a007589 */ /* 0x00006800000e0000 */
[----:B------:R0:W2:Y:S04]  /*8070*/  SHFL.IDX PT, R3, R24, RZ, 0x1c1f ;  /* 0x001c1fff18037589 */ /* 0x0000a800000e0000 */
[----:B------:R0:W3:Y:S04]  /*8080*/  SHFL.IDX PT, R20, R29, RZ, 0x1c1f ;  /* 0x001c1fff1d147589 */ /* 0x0000e800000e0000 */
[----:B------:R0:W4:Y:S02]  /*8090*/  SHFL.IDX PT, R14, R28, RZ, 0x1c1f ;  /* 0x001c1fff1c0e7589 */ /* 0x00012400000e0000 */
.L_x_874:
[----:B------:R-:W5:Y:S01]  /*80a0*/  LDL R6, [R1+0x34] ;  /* 0x0000340001067983 */ /* 0x000f620000100800 */
[----:B------:R-:W-:Y:S01]  /*80b0*/  ULDC UR4, c[0x0][0x448] ;  /* 0x0001120000047ab9 */ /* 0x000fe20000000800 */
[----:B------:R-:W1:Y:S01]  /*80c0*/  LDC R21, c[0x0][0x3f4] ;  /* 0x0000fd00ff157b82 */ /* 0x000e620000000800 */
[----:B0-----:R-:W-:Y:S01]  /*80d0*/  IMAD R24, R27, UR4, RZ ;  /* 0x000000041b187c24 */ /* 0x001fe2000f8e02ff */
[----:B------:R-:W-:Y:S01]  /*80e0*/  BSSY B1, `(.L_x_672) ;  /* 0x0000017000017945 */ /* 0x000fe20003800000 */
[----:B------:R-:W-:Y:S02]  /*80f0*/  CS2R R10, SRZ ;  /* 0x00000000000a7805 */ /* 0x000fe4000001ff00 */
[----:B------:R-:W-:Y:S02]  /*8100*/  CS2R R8, SRZ ;  /* 0x0000000000087805 */ /* 0x000fe4000001ff00 */
[----:B------:R-:W-:Y:S02]  /*8110*/  ISETP.GE.AND P0, PT, R4, R24, PT ;  /* 0x000000180400720c */ /* 0x000fe40003f06270 */
[----:B-----5:R-:W-:-:S04]  /*8120*/  LEA.HI R5, R6, R6, RZ, 0x1 ;  /* 0x0000000606057211 */ /* 0x020fc800078f08ff */
[----:B------:R-:W-:-:S05]  /*8130*/  LOP3.LUT R5, R5, 0xfffffffe, RZ, 0xc0, !PT ;  /* 0xfffffffe05057812 */ /* 0x000fca00078ec0ff */
[----:B------:R-:W-:Y:S01]  /*8140*/  IMAD.IADD R27, R6, 0x1, -R5 ;  /* 0x00000001061b7824 */ /* 0x000fe200078e0a05 */
[----:B------:R-:W-:Y:S02]  /*8150*/  CS2R R6, SRZ ;  /* 0x0000000000067805 */ /* 0x000fe4000001ff00 */
[----:B------:R-:W-:Y:S02]  /*8160*/  CS2R R4, SRZ ;  /* 0x0000000000047805 */ /* 0x000fe4000001ff00 */
[----:B------:R-:W-:Y:S01]  /*8170*/  SHF.L.U32 R27, R27, 0x1f, RZ ;  /* 0x0000001f1b1b7819 */ /* 0x000fe200000006ff */
[----:B-1----:R-:W-:Y:S06]  /*8180*/  @P0 BRA `(.L_x_673) ;  /* 0x0000000000300947 */ /* 0x002fec0003800000 */
[----:B------:R-:W-:Y:S01]  /*8190*/  ULDC UR4, c[0x0][0x3f4] ;  /* 0x0000fd0000047ab9 */ /* 0x000fe20000000800 */
[C---:B------:R-:W-:Y:S01]  /*81a0*/  IMAD.SHL.U32 R15, R16.reuse, 0x2, RZ ;  /* 0x00000002100f7824 */ /* 0x040fe200078e00ff */
[C---:B------:R-:W-:Y:S02]  /*81b0*/  ISETP.GE.AND P2, PT, R16.reuse, UR4, PT ;  /* 0x0000000410007c0c */ /* 0x040fe4000bf46270 */
[----:B------:R-:W-:Y:S02]  /*81c0*/  SHF.L.U64.HI R7, R16, 0x1, R17 ;  /* 0x0000000110077819 */ /* 0x000fe40000010211 */
[-C--:B--2---:R-:W-:Y:S02]  /*81d0*/  IADD3 R12, P0, R3, R15.reuse, RZ ;  /* 0x0000000f030c7210 */ /* 0x084fe40007f1e0ff */
[----:B----4-:R-:W-:-:S03]  /*81e0*/  IADD3 R14, P1, R14, R15, RZ ;  /* 0x0000000f0e0e7210 */ /* 0x010fc60007f3e0ff */
[--C-:B------:R-:W-:Y:S02]  /*81f0*/  IMAD.X R13, R0, 0x1, R7.reuse, P0 ;  /* 0x00000001000d7824 */ /* 0x100fe400000e0607 */
[----:B---3--:R-:W-:Y:S01]  /*8200*/  IMAD.X R15, R20, 0x1, R7, P1 ;  /* 0x00000001140f7824 */ /* 0x008fe200008e0607 */
[----:B------:R-:W-:Y:S01]  /*8210*/  CS2R R6, SRZ ;  /* 0x0000000000067805 */ /* 0x000fe2000001ff00 */
[----:B------:R-:W-:Y:S06]  /*8220*/  @P2 BRA `(.L_x_673) ;  /* 0x0000000000082947 */ /* 0x000fec0003800000 */
[----:B------:R0:W5:Y:S04]  /*8230*/  LD.E.128 R8, desc[UR40][R12.64] ;  /* 0x000000280c087980 */ /* 0x000168000c101d00 */
[----:B------:R0:W5:Y:S02]  /*8240*/  LD.E.128 R4, desc[UR40][R14.64] ;  /* 0x000000280e047980 */ /* 0x000164000c101d00 */
.L_x_673:
[----:B------:R-:W-:Y:S05]  /*8250*/  BSYNC B1 ;  /* 0x0000000000017941 */ /* 0x000fea0003800000 */
.L_x_672:
[----:B------:R-:W1:Y:S01]  /*8260*/  SYNCS.PHASECHK.TRANS64.TRYWAIT P1, [R2+URZ+0x28c00], R27 ;  /* 0x028c001b020075a7 */ /* 0x000e62000802017f */
[----:B------:R-:W-:Y:S01]  /*8270*/  IMAD R0, R25, -0x40, R24 ;  /* 0xffffffc019007824 */ /* 0x000fe200078e0218 */
[--C-:B-----5:R-:W-:Y:S01]  /*8280*/  SHF.R.U64 R29, R8, 0x10, R9.reuse ;  /* 0x00000010081d7819 */ /* 0x120fe20000001209 */
[----:B---3--:R-:W-:Y:S01]  /*8290*/  IMAD.MOV.U32 R20, RZ, RZ, R8 ;  /* 0x000000ffff147224 */ /* 0x008fe200078e0008 */
[--C-:B------:R-:W-:Y:S01]  /*82a0*/  SHF.R.U32.HI R26, RZ, 0x10, R9.reuse ;  /* 0x00000010ff1a7819 */ /* 0x100fe20000011609 */
[----:B0-----:R-:W-:Y:S01]  /*82b0*/  IMAD.MOV.U32 R15, RZ, RZ, R9 ;  /* 0x000000ffff0f7224 */ /* 0x001fe200078e0009 */
[--C-:B------:R-:W-:Y:S01]  /*82c0*/  SHF.R.U64 R8, R10, 0x10, R11.reuse ;  /* 0x000000100a087819 */ /* 0x100fe2000000120b */
[--C-:B----4-:R-:W-:Y:S01]  /*82d0*/  IMAD.MOV.U32 R14, RZ, RZ, R11.reuse ;  /* 0x000000ffff0e7224 */ /* 0x110fe200078e000b */
[----:B------:R-:W-:Y:S01]  /*82e0*/  SHF.R.U32.HI R25, RZ, 0x10, R11 ;  /* 0x00000010ff197819 */ /* 0x000fe2000001160b */
[----:B--2---:R-:W-:Y:S01]  /*82f0*/  IMAD.MOV.U32 R3, RZ, RZ, R10 ;  /* 0x000000ffff037224 */ /* 0x004fe200078e000a */
[----:B------:R-:W-:Y:S01]  /*8300*/  VIMNMX R31, R0, 0x40, PT ;  /* 0x00000040001f7848 */ /* 0x000fe20003fe0100 */
[----:B------:R-:W-:Y:S01]  /*8310*/  IMAD.MOV.U32 R24, RZ, RZ, R4 ;  /* 0x000000ffff187224 */ /* 0x000fe200078e0004 */
[--C-:B------:R-:W-:Y:S01]  /*8320*/  SHF.R.U64 R11, R4, 0x10, R5.reuse ;  /* 0x00000010040b7819 */ /* 0x100fe20000001205 */
[--C-:B------:R-:W-:Y:S01]  /*8330*/  IMAD.MOV.U32 R12, RZ, RZ, R5.reuse ;  /* 0x000000ffff0c7224 */ /* 0x100fe200078e0005 */
[----:B------:R-:W-:Y:S01]  /*8340*/  SHF.R.U32.HI R9, RZ, 0x10, R5 ;  /* 0x00000010ff097819 */ /* 0x000fe20000011605 */
[----:B------:R-:W-:Y:S01]  /*8350*/  IMAD.MOV.U32 R13, RZ, RZ, R6 ;  /* 0x000000ffff0d7224 */ /* 0x000fe200078e0006 */
[----:B------:R-:W-:Y:S01]  /*8360*/  ISETP.GE.AND P0, PT, R16, R21, PT ;  /* 0x000000151000720c */ /* 0x000fe20003f06270 */
[--C-:B------:R-:W-:Y:S01]  /*8370*/  IMAD.MOV.U32 R0, RZ, RZ, R7.reuse ;  /* 0x000000ffff007224 */ /* 0x100fe200078e0007 */
[--C-:B------:R-:W-:Y:S01]  /*8380*/  SHF.R.U64 R4, R6, 0x10, R7.reuse ;  /* 0x0000001006047819 */ /* 0x100fe20000001207 */
[C---:B------:R-:W-:Y:S01]  /*8390*/  VIADD R28, R184.reuse, 0x20 ;  /* 0x00000020b81c7836 */ /* 0x040fe20000000000 */
[----:B------:R-:W-:Y:S01]  /*83a0*/  SHF.R.U32.HI R5, RZ, 0x10, R7 ;  /* 0x00000010ff057819 */ /* 0x000fe20000011607 */
[----:B------:R-:W-:Y:S01]  /*83b0*/  BSSY B1, `(.L_x_674) ;  /* 0x000000c000017945 */ /* 0x000fe20003800000 */
[----:B------:R-:W-:-:S02]  /*83c0*/  ISETP.GE.OR P2, PT, R184, R31, P0 ;  /* 0x0000001fb800720c */ /* 0x000fc40000746670 */
[----:B------:R-:W-:Y:S02]  /*83d0*/  PRMT R20, R20, 0x5410, R29 ;  /* 0x0000541014147816 */ /* 0x000fe4000000001d */
[----:B------:R-:W-:Y:S02]  /*83e0*/  ISETP.GE.OR P0, PT, R28, R31, P0 ;  /* 0x0000001f1c00720c */ /* 0x000fe40000706670 */
[----:B------:R-:W-:Y:S02]  /*83f0*/  PRMT R15, R15, 0x5410, R26 ;  /* 0x000054100f0f7816 */ /* 0x000fe4000000001a */
[----:B------:R-:W-:Y:S02]  /*8400*/  PRMT R3, R3, 0x5410, R8 ;  /* 0x0000541003037816 */ /* 0x000fe40000000008 */
[----:B------:R-:W-:Y:S02]  /*8410*/  PRMT R14, R14, 0x5410, R25 ;  /* 0x000054100e0e7816 */ /* 0x000fe40000000019 */
[----:B------:R-:W-:-:S02]  /*8420*/  PRMT R24, R24, 0x5410, R11 ;  /* 0x0000541018187816 */ /* 0x000fc4000000000b */
[----:B------:R-:W-:Y:S02]  /*8430*/  PRMT R12, R12, 0x5410, R9 ;  /* 0x000054100c0c7816 */ /* 0x000fe40000000009 */
[----:B------:R-:W-:Y:S02]  /*8440*/  PRMT R13, R13, 0x5410, R4 ;  /* 0x000054100d0d7816 */ /* 0x000fe40000000004 */
[----:B------:R-:W-:Y:S01]  /*8450*/  PRMT R0, R0, 0x5410, R5 ;  /* 0x0000541000007816 */ /* 0x000fe20000000005 */
[----:B-1----:R-:W-:Y:S06]  /*8460*/  @!P1 BRA `(.L_x_675) ;  /* 0x000000f000ac9947 */ /* 0x002fec0003800000 */
.L_x_875:
[----:B------:R-:W-:Y:S05]  /*8470*/  BSYNC B1 ;  /* 0x0000000000017941 */ /* 0x000fea0003800000 */
.L_x_674:
[----:B------:R-:W-:Y:S04]  /*8480*/  BSSY B1, `(.L_x_676) ;  /* 0x000005a000017945 */ /* 0x000fe80003800000 */
[----:B------:R-:W-:Y:S05]  /*8490*/  @P2 BRA `(.L_x_677) ;  /* 0x0000000400602947 */ /* 0x000fea0003800000 */
[----:B------:R-:W-:Y:S01]  /*84a0*/  IMAD.SHL.U32 R4, R194, 0x40, RZ ;  /* 0x00000040c2047824 */ /* 0x000fe200078e00ff */
[----:B------:R-:W-:Y:S01]  /*84b0*/  LOP3.LUT R33, R24, 0xffff0000, RZ, 0xc0, !PT ;  /* 0xffff000018217812 */ /* 0x000fe200078ec0ff */
[----:B------:R-:W-:Y:S02]  /*84c0*/  IMAD.IADD R5, R16, 0x1, R21 ;  /* 0x0000000110057824 */ /* 0x000fe400078e0215 */
[----:B------:R-:W-:Y:S01]  /*84d0*/  IMAD.U32 R36, R24, 0x10000, RZ ;  /* 0x0001000018247824 */ /* 0x000fe200078e00ff */
[----:B------:R-:W-:Y:S01]  /*84e0*/  LOP3.LUT R6, R4, 0x1c0, RZ, 0xc0, !PT ;  /* 0x000001c004067812 */ /* 0x000fe200078ec0ff */
[----:B------:R-:W-:-:S03]  /*84f0*/  IMAD.U32 R34, R20, 0x10000, RZ ;  /* 0x0001000014227824 */ /* 0x000fc600078e00ff */
[C---:B------:R-:W-:Y:S02]  /*8500*/  LOP3.LUT R4, R6.reuse, 0x38, R16, 0xf8, !PT ;  /* 0x0000003806047812 */ /* 0x040fe400078ef810 */
[----:B------:R-:W-:Y:S02]  /*8510*/  SHF.R.U32.HI R7, RZ, 0x3, R6 ;  /* 0x00000003ff077819 */ /* 0x000fe40000011606 */
[----:B------:R-:W-:Y:S02]  /*8520*/  LOP3.LUT R6, R6, 0x38, R5, 0xf8, !PT ;  /* 0x0000003806067812 */ /* 0x000fe400078ef805 */
[-C--:B------:R-:W-:Y:S02]  /*8530*/  LOP3.LUT R4, R4, R7.reuse, RZ, 0x3c, !PT ;  /* 0x0000000704047212 */ /* 0x080fe400078e3cff */
[----:B------:R-:W-:-:S03]  /*8540*/  LOP3.LUT R6, R6, R7, RZ, 0x3c, !PT ;  /* 0x0000000706067212 */ /* 0x000fc600078e3cff */
[C---:B------:R-:W-:Y:S02]  /*8550*/  IMAD R5, R213.reuse, 0x200, R4 ;  /* 0x00000200d5057824 */ /* 0x040fe400078e0204 */
[----:B------:R-:W-:Y:S02]  /*8560*/  IMAD R9, R213, 0x200, R6 ;  /* 0x00000200d5097824 */ /* 0x000fe400078e0206 */
[--C-:B------:R-:W-:Y:S02]  /*8570*/  IMAD R42, R5, 0x2, R2.reuse ;  /* 0x00000002052a7824 */ /* 0x100fe400078e0202 */
[----:B------:R-:W-:-:S03]  /*8580*/  IMAD R44, R9, 0x2, R2 ;  /* 0x00000002092c7824 */ /* 0x000fc600078e0202 */
[----:B------:R-:W1:Y:S04]  /*8590*/  LDS.128 R4, [R42+0x20400] ;  /* 0x020400002a047984 */ /* 0x000e680000000c00 */
[----:B------:R-:W2:Y:S01]  /*85a0*/  LDS.128 R8, [R44+0x20400] ;  /* 0x020400002c087984 */ /* 0x000ea20000000c00 */
[C---:B-1----:R-:W-:Y:S01]  /*85b0*/  IMAD.U32 R25, R4.reuse, 0x10000, RZ ;  /* 0x0001000004197824 */ /* 0x042fe200078e00ff */
[----:B------:R-:W-:Y:S01]  /*85c0*/  LOP3.LUT R4, R4, 0xffff0000, RZ, 0xc0, !PT ;  /* 0xffff000004047812 */ /* 0x000fe200078ec0ff */
[C---:B0-----:R-:W-:Y:S01]  /*85d0*/  IMAD.U32 R27, R6.reuse, 0x10000, RZ ;  /* 0x00010000061b7824 */ /* 0x041fe200078e00ff */
[----:B------:R-:W-:Y:S01]  /*85e0*/  LOP3.LUT R6, R6, 0xffff0000, RZ, 0xc0, !PT ;  /* 0xffff000006067812 */ /* 0x000fe200078ec0ff */
[C---:B--2---:R-:W-:Y:S01]  /*85f0*/  IMAD.U32 R29, R8.reuse, 0x10000, RZ ;  /* 0x00010000081d7824 */ /* 0x044fe200078e00ff */
[----:B------:R-:W-:Y:S01]  /*8600*/  LOP3.LUT R8, R8, 0xffff0000, RZ, 0xc0, !PT ;  /* 0xffff000008087812 */ /* 0x000fe200078ec0ff */
[C---:B------:R-:W-:Y:S01]  /*8610*/  IMAD.U32 R31, R10.reuse, 0x10000, RZ ;  /* 0x000100000a1f7824 */ /* 0x040fe200078e00ff */
[----:B------:R-:W-:Y:S01]  /*8620*/  LOP3.LUT R10, R10, 0xffff0000, RZ, 0xc0, !PT ;  /* 0xffff00000a0a7812 */ /* 0x000fe200078ec0ff */
[C---:B------:R-:W-:Y:S01]  /*8630*/  FMUL.FTZ R38, R29.reuse, R36 ;  /* 0x000000241d267220 */ /* 0x040fe20000410000 */
[-C--:B------:R-:W-:Y:S01]  /*8640*/  FMUL.FTZ R40, R29, R34.reuse ;  /* 0x000000221d287220 */ /* 0x080fe20000410000 */
[----:B------:R-:W-:Y:S01]  /*8650*/  LOP3.LUT R29, R20, 0xffff0000, RZ, 0xc0, !PT ;  /* 0xffff0000141d7812 */ /* 0x000fe200078ec0ff */
[----:B------:R-:W-:Y:S01]  /*8660*/  FMUL.FTZ R35, R8, R33 ;  /* 0x0000002108237220 */ /* 0x000fe20000410000 */
[----:B------:R-:W-:Y:S01]  /*8670*/  FFMA.FTZ R37, R25, R34, -R38 ;  /* 0x0000002219257223 */ /* 0x000fe20000010826 */
[----:B------:R-:W-:-:S02]  /*8680*/  IMAD.U32 R38, R13, 0x10000, RZ ;  /* 0x000100000d267824 */ /* 0x000fc400078e00ff */
[----:B------:R-:W-:Y:S01]  /*8690*/  FFMA.FTZ R40, R25, R36, R40 ;  /* 0x0000002419287223 */ /* 0x000fe20000010028 */
[----:B------:R-:W-:Y:S02]  /*86a0*/  IMAD.U32 R34, R3, 0x10000, RZ ;  /* 0x0001000003227824 */ /* 0x000fe400078e00ff */
[-C--:B------:R-:W-:Y:S01]  /*86b0*/  FMUL.FTZ R25, R8, R29.reuse ;  /* 0x0000001d08197220 */ /* 0x080fe20000410000 */
[----:B------:R-:W-:Y:S01]  /*86c0*/  FFMA.FTZ R36, R4, R29, -R35 ;  /* 0x0000001d04247223 */ /* 0x000fe20000010823 */
[----:B------:R-:W-:Y:S01]  /*86d0*/  FMUL.FTZ R8, R31, R38 ;  /* 0x000000261f087220 */ /* 0x000fe20000410000 */
[----:B------:R-:W-:Y:S01]  /*86e0*/  LOP3.LUT R35, R13, 0xffff0000, RZ, 0xc0, !PT ;  /* 0xffff00000d237812 */ /* 0x000fe200078ec0ff */
[-C--:B------:R-:W-:Y:S01]  /*86f0*/  FMUL.FTZ R31, R31, R34.reuse ;  /* 0x000000221f1f7220 */ /* 0x080fe20000410000 */
[----:B------:R-:W-:Y:S01]  /*8700*/  LOP3.LUT R29, R3, 0xffff0000, RZ, 0xc0, !PT ;  /* 0xffff0000031d7812 */ /* 0x000fe200078ec0ff */
[----:B------:R-:W-:Y:S01]  /*8710*/  FFMA.FTZ R34, R27, R34, -R8 ;  /* 0x000000221b227223 */ /* 0x000fe20000010808 */
[----:B------:R-:W-:-:S02]  /*8720*/  IMAD.U32 R30, R9, 0x10000, RZ ;  /* 0x00010000091e7824 */ /* 0x000fc400078e00ff */
[----:B------:R-:W-:Y:S01]  /*8730*/  FFMA.FTZ R38, R27, R38, R31 ;  /* 0x000000261b267223 */ /* 0x000fe2000001001f */
[----:B------:R-:W-:Y:S01]  /*8740*/  FMUL.FTZ R27, R10, R35 ;  /* 0x000000230a1b7220 */ /* 0x000fe20000410000 */
[----:B------:R-:W-:Y:S02]  /*8750*/  IMAD.U32 R31, R12, 0x10000, RZ ;  /* 0x000100000c1f7824 */ /* 0x000fe400078e00ff */
[----:B------:R-:W-:Y:S01]  /*8760*/  FFMA.FTZ R33, R4, R33, R25 ;  /* 0x0000002104217223 */ /* 0x000fe20000010019 */
[----:B------:R-:W-:Y:S02]  /*8770*/  IMAD.U32 R26, R5, 0x10000, RZ ;  /* 0x00010000051a7824 */ /* 0x000fe400078e00ff */
[-C--:B------:R-:W-:Y:S01]  /*8780*/  FMUL.FTZ R43, R10, R29.reuse ;  /* 0x0000001d0a2b7220 */ /* 0x080fe20000410000 */
[----:B------:R-:W-:Y:S02]  /*8790*/  IMAD.U32 R25, R15, 0x10000, RZ ;  /* 0x000100000f197824 */ /* 0x000fe400078e00ff */
[----:B------:R-:W-:Y:S01]  /*87a0*/  FFMA.FTZ R41, R6, R29, -R27 ;  /* 0x0000001d06297223 */ /* 0x000fe2000001081b */
[----:B------:R-:W-:Y:S01]  /*87b0*/  FMUL.FTZ R39, R30, R31 ;  /* 0x0000001f1e277220 */ /* 0x000fe20000410000 */
[----:B------:R-:W-:-:S02]  /*87c0*/  IMAD.U32 R32, R11, 0x10000, RZ ;  /* 0x000100000b207824 */ /* 0x000fc400078e00ff */
[----:B------:R-:W-:Y:S01]  /*87d0*/  FMUL.FTZ R30, R30, R25 ;  /* 0x000000191e1e7220 */ /* 0x000fe20000410000 */
[----:B------:R-:W-:Y:S02]  /*87e0*/  IMAD.U32 R29, R0, 0x10000, RZ ;  /* 0x00010000001d7824 */ /* 0x000fe400078e00ff */
[----:B------:R-:W-:Y:S01]  /*87f0*/  FFMA.FTZ R43, R6, R35, R43 ;  /* 0x00000023062b7223 */ /* 0x000fe2000001002b */
[----:B------:R-:W-:Y:S02]  /*8800*/  IMAD.U32 R27, R14, 0x10000, RZ ;  /* 0x000100000e1b7824 */ /* 0x000fe400078e00ff */
[----:B------:R-:W-:Y:S01]  /*8810*/  FFMA.FTZ R39, R26, R25, -R39 ;  /* 0x000000191a277223 */ /* 0x000fe20000010827 */
[----:B------:R-:W-:Y:S01]  /*8820*/  IMAD.U32 R28, R7, 0x10000, RZ ;  /* 0x00010000071c7824 */ /* 0x000fe200078e00ff */
[----:B------:R-:W-:Y:S01]  /*8830*/  LOP3.LUT R9, R9, 0xffff0000, RZ, 0xc0, !PT ;  /* 0xffff000009097812 */ /* 0x000fe200078ec0ff */
[C---:B------:R-:W-:Y:S01]  /*8840*/  FMUL.FTZ R35, R32.reuse, R29 ;  /* 0x0000001d20237220 */ /* 0x040fe20000410000 */
[----:B------:R-:W-:Y:S01]  /*8850*/  LOP3.LUT R11, R11, 0xffff0000, RZ, 0xc0, !PT ;  /* 0xffff00000b0b7812 */ /* 0x000fe200078ec0ff */
[----:B------:R-:W-:Y:S01]  /*8860*/  FMUL.FTZ R25, R32, R27 ;  /* 0x0000001b20197220 */ /* 0x000fe20000410000 */
[----:B------:R-:W-:Y:S01]  /*8870*/  LOP3.LUT R8, R12, 0xffff0000, RZ, 0xc0, !PT ;  /* 0xffff00000c087812 */ /* 0x000fe200078ec0ff */
[----:B------:R-:W-:Y:S01]  /*8880*/  FFMA.FTZ R30, R26, R31, R30 ;  /* 0x0000001f1a1e7223 */ /* 0x000fe2000001001e */
[----:B------:R-:W-:Y:S01]  /*8890*/  LOP3.LUT R10, R0, 0xffff0000, RZ, 0xc0, !PT ;  /* 0xffff0000000a7812 */ /* 0x000fe200078ec0ff */
[C---:B------:R-:W-:Y:S01]  /*88a0*/  FFMA.FTZ R35, R28.reuse, R27, -R35 ;  /* 0x0000001b1c237223 */ /* 0x040fe20000010823 */
[----:B------:R-:W-:Y:S01]  /*88b0*/  LOP3.LUT R4, R15, 0xffff0000, RZ, 0xc0, !PT ;  /* 0xffff00000f047812 */ /* 0x000fe200078ec0ff */
[----:B------:R-:W-:Y:S01]  /*88c0*/  FFMA.FTZ R25, R28, R29, R25 ;  /* 0x0000001d1c197223 */ /* 0x000fe20000010019 */
[----:B------:R-:W-:Y:S01]  /*88d0*/  LOP3.LUT R6, R14, 0xffff0000, RZ, 0xc0, !PT ;  /* 0xffff00000e067812 */ /* 0x000fe200078ec0ff */
[----:B------:R-:W-:Y:S01]  /*88e0*/  FMUL.FTZ R26, R9, R8 ;  /* 0x00000008091a7220 */ /* 0x000fe20000410000 */
[----:B------:R-:W-:Y:S01]  /*88f0*/  LOP3.LUT R5, R5, 0xffff0000, RZ, 0xc0, !PT ;  /* 0xffff000005057812 */ /* 0x000fe200078ec0ff */
[----:B------:R-:W-:Y:S01]  /*8900*/  FMUL.FTZ R28, R11, R10 ;  /* 0x0000000a0b1c7220 */ /* 0x000fe20000410000 */
[----:B------:R-:W-:Y:S01]  /*8910*/  LOP3.LUT R7, R7, 0xffff0000, RZ, 0xc0, !PT ;  /* 0xffff000007077812 */ /* 0x000fe200078ec0ff */
[----:B------:R-:W-:Y:S01]  /*8920*/  FMUL.FTZ R9, R9, R4 ;  /* 0x0000000409097220 */ /* 0x000fe20000410000 */
[----:B------:R-:W-:Y:S01]  /*8930*/  FMUL.FTZ R11, R11, R6 ;  /* 0x000000060b0b7220 */ /* 0x000fe20000410000 */
[----:B------:R-:W-:Y:S01]  /*8940*/  FFMA.FTZ R26, R5, R4, -R26 ;  /* 0x00000004051a7223 */ /* 0x000fe2000001081a */
[----:B------:R-:W-:Y:S01]  /*8950*/  F2FP.BF16.F32.PACK_AB R4, R36, R37 ;  /* 0x000000252404723e */ /* 0x000fe200000010ff */
[----:B------:R-:W-:Y:S01]  /*8960*/  FFMA.FTZ R28, R7, R6, -R28 ;  /* 0x00000006071c7223 */ /* 0x000fe2000001081c */
[----:B------:R-:W-:Y:S01]  /*8970*/  FFMA.FTZ R9, R5, R8, R9 ;  /* 0x0000000805097223 */ /* 0x000fe20000010009 */
[----:B------:R-:W-:Y:S01]  /*8980*/  FFMA.FTZ R32, R7, R10, R11 ;  /* 0x0000000a07207223 */ /* 0x000fe2000001000b */
[----:B------:R-:W-:-:S02]  /*8990*/  F2FP.BF16.F32.PACK_AB R6, R41, R34 ;  /* 0x000000222906723e */ /* 0x000fc400000010ff */
[----:B------:R-:W-:Y:S02]  /*89a0*/  F2FP.BF16.F32.PACK_AB R5, R26, R39 ;  /* 0x000000271a05723e */ /* 0x000fe400000010ff */
[----:B------:R-:W-:Y:S02]  /*89b0*/  F2FP.BF16.F32.PACK_AB R7, R28, R35 ;  /* 0x000000231c07723e */ /* 0x000fe400000010ff */
[----:B------:R-:W-:Y:S02]  /*89c0*/  F2FP.BF16.F32.PACK_AB R8, R33, R40 ;  /* 0x000000282108723e */ /* 0x000fe400000010ff */
[----:B------:R-:W-:Y:S01]  /*89d0*/  F2FP.BF16.F32.PACK_AB R10, R43, R38 ;  /* 0x000000262b0a723e */ /* 0x000fe200000010ff */
[----:B------:R1:W-:Y:S01]  /*89e0*/  STS.128 [R42+0x20400], R4 ;  /* 0x020400042a007388 */ /* 0x0003e20000000c00 */
[----:B------:R-:W-:Y:S02]  /*89f0*/  F2FP.BF16.F32.PACK_AB R9, R9, R30 ;  /* 0x0000001e0909723e */ /* 0x000fe400000010ff */
[----:B------:R-:W-:-:S05]  /*8a00*/  F2FP.BF16.F32.PACK_AB R11, R32, R25 ;  /* 0x00000019200b723e */ /* 0x000fca00000010ff */
[----:B------:R1:W-:Y:S02]  /*8a10*/  STS.128 [R44+0x20400], R8 ;  /* 0x020400082c007388 */ /* 0x0003e40000000c00 */
.L_x_677:
[----:B------:R-:W-:Y:S05]  /*8a20*/  BSYNC B1 ;  /* 0x0000000000017941 */ /* 0x000fea0003800000 */
.L_x_676:
[----:B------:R-:W-:Y:S05]  /*8a30*/  @P0 BRA `(.L_x_668) ;  /* 0x0000000400680947 */ /* 0x000fea0003800000 */
[----:B-1----:R-:W2:Y:S01]  /*8a40*/  LDL R5, [R1+0x54] ;  /* 0x0000540001057983 */ /* 0x002ea20000100800 */
[C---:B------:R-:W-:Y:S02]  /*8a50*/  VIADD R6, R184.reuse, 0x20 ;  /* 0x00000020b8067836 */ /* 0x040fe40000000000 */
[----:B------:R-:W-:Y:S01]  /*8a60*/  VIADD R7, R184, 0x20 ;  /* 0x00000020b8077836 */ /* 0x000fe20000000000 */
[----:B------:R-:W3:Y:S01]  /*8a70*/  LDL R42, [R1+0x4c] ;  /* 0x00004c00012a7983 */ /* 0x000ee20000100800 */
[----:B------:R-:W-:Y:S02]  /*8a80*/  IMAD.SHL.U32 R6, R6, 0x40, RZ ;  /* 0x0000004006067824 */ /* 0x000fe400078e00ff */
[----:B------:R-:W-:Y:S02]  /*8a90*/  IMAD.SHL.U32 R7, R7, 0x40, RZ ;  /* 0x0000004007077824 */ /* 0x000fe400078e00ff */
[----:B------:R-:W-:Y:S01]  /*8aa0*/  IMAD.IADD R4, R16, 0x1, R21 ;  /* 0x0000000110047824 */ /* 0x000fe200078e0215 */
[----:B------:R-:W-:-:S02]  /*8ab0*/  LOP3.LUT R6, R6, 0x1c0, RZ, 0xc0, !PT ;  /* 0x000001c006067812 */ /* 0x000fc400078ec0ff */
[----:B------:R-:W-:Y:S02]  /*8ac0*/  LOP3.LUT R7, R7, 0x1c0, RZ, 0xc0, !PT ;  /* 0x000001c007077812 */ /* 0x000fe400078ec0ff */
[----:B------:R-:W-:Y:S02]  /*8ad0*/  SHF.R.U32.HI R6, RZ, 0x3, R6 ;  /* 0x00000003ff067819 */ /* 0x000fe40000011606 */
[----:B------:R-:W-:-:S04]  /*8ae0*/  LOP3.LUT R4, R7, 0x38, R4, 0xf8, !PT ;  /* 0x0000003807047812 */ /* 0x000fc800078ef804 */
[----:B------:R-:W-:Y:S01]  /*8af0*/  LOP3.LUT R4, R4, R6, RZ, 0x3c, !PT ;  /* 0x0000000604047212 */ /* 0x000fe200078e3cff */
[----:B------:R-:W-:Y:S02]  /*8b00*/  IMAD.U32 R35, R24, 0x10000, RZ ;  /* 0x0001000018237824 */ /* 0x000fe400078e00ff */
[----:B------:R-:W-:Y:S01]  /*8b10*/  IMAD.U32 R33, R20, 0x10000, RZ ;  /* 0x0001000014217824 */ /* 0x000fe200078e00ff */
[----:B------:R-:W-:Y:S01]  /*8b20*/  LOP3.LUT R38, R24, 0xffff0000, RZ, 0xc0, !PT ;  /* 0xffff000018267812 */ /* 0x000fe200078ec0ff */
[----:B------:R-:W-:Y:S01]  /*8b30*/  IMAD.U32 R40, R12, 0x10000, RZ ;  /* 0x000100000c287824 */ /* 0x000fe200078e00ff */
[----:B------:R-:W-:Y:S01]  /*8b40*/  LOP3.LUT R20, R20, 0xffff0000, RZ, 0xc0, !PT ;  /* 0xffff000014147812 */ /* 0x000fe200078ec0ff */
[----:B------:R-:W-:Y:S02]  /*8b50*/  IMAD.U32 R36, R15, 0x10000, RZ ;  /* 0x000100000f247824 */ /* 0x000fe400078e00ff */
[----:B------:R-:W-:Y:S02]  /*8b60*/  IMAD.U32 R37, R3, 0x10000, RZ ;  /* 0x0001000003257824 */ /* 0x000fe400078e00ff */
[----:B------:R-:W-:Y:S01]  /*8b70*/  IMAD.U32 R39, R13, 0x10000, RZ ;  /* 0x000100000d277824 */ /* 0x000fe200078e00ff */
[----:B------:R-:W-:-:S02]  /*8b80*/  LOP3.LUT R41, R0, 0xffff0000, RZ, 0xc0, !PT ;  /* 0xffff000000297812 */ /* 0x000fc400078ec0ff */
[----:B------:R-:W-:Y:S01]  /*8b90*/  LOP3.LUT R15, R15, 0xffff0000, RZ, 0xc0, !PT ;  /* 0xffff00000f0f7812 */ /* 0x000fe200078ec0ff */
[----:B--2---:R-:W-:-:S04]  /*8ba0*/  IMAD.IADD R9, R5, 0x1, R4 ;  /* 0x0000000105097824 */ /* 0x004fc800078e0204 */
[----:B------:R-:W-:Y:S01]  /*8bb0*/  IMAD R21, R9, 0x2, R2 ;  /* 0x0000000209157824 */ /* 0x000fe200078e0202 */
[----:B---3--:R-:W1:Y:S04]  /*8bc0*/  LDS.128 R4, [R42+0x20400] ;  /* 0x020400002a047984 */ /* 0x008e680000000c00 */
[----:B------:R-:W2:Y:S01]  /*8bd0*/  LDS.128 R8, [R21+0x20400] ;  /* 0x0204000015087984 */ /* 0x000ea20000000c00 */
[----:B-1----:R-:W-:Y:S02]  /*8be0*/  IMAD.U32 R25, R4, 0x10000, RZ ;  /* 0x0001000004197824 */ /* 0x002fe400078e00ff */
[C---:B--2---:R-:W-:Y:S01]  /*8bf0*/  IMAD.U32 R29, R8.reuse, 0x10000, RZ ;  /* 0x00010000081d7824 */ /* 0x044fe200078e00ff */
[----:B------:R-:W-:Y:S01]  /*8c00*/  LOP3.LUT R8, R8, 0xffff0000, RZ, 0xc0, !PT ;  /* 0xffff000008087812 */ /* 0x000fe200078ec0ff */
[----:B------:R-:W-:-:S02]  /*8c10*/  IMAD.U32 R30, R9, 0x10000, RZ ;  /* 0x00010000091e7824 */ /* 0x000fc400078e00ff */
[-C--:B------:R-:W-:Y:S01]  /*8c20*/  FMUL.FTZ R34, R35, R29.reuse ;  /* 0x0000001d23227220 */ /* 0x080fe20000410000 */
[----:B------:R-:W-:Y:S01]  /*8c30*/  FMUL.FTZ R24, R33, R29 ;  /* 0x0000001d21187220 */ /* 0x000fe20000410000 */
[----:B------:R-:W-:Y:S01]  /*8c40*/  LOP3.LUT R4, R4, 0xffff0000, RZ, 0xc0, !PT ;  /* 0xffff000004047812 */ /* 0x000fe200078ec0ff */
[----:B------:R-:W-:Y:S02]  /*8c50*/  IMAD.U32 R26, R5, 0x10000, RZ ;  /* 0x00010000051a7824 */ /* 0x000fe400078e00ff */
[-C--:B------:R-:W-:Y:S01]  /*8c60*/  FFMA.FTZ R34, R33, R25.reuse, -R34 ;  /* 0x0000001921227223 */ /* 0x080fe20000010822 */
[----:B------:R-:W-:Y:S01]  /*8c70*/  FFMA.FTZ R24, R35, R25, R24 ;  /* 0x0000001923187223 */ /* 0x000fe20000010018 */
[----:B------:R-:W-:Y:S01]  /*8c80*/  FMUL.FTZ R29, R38, R8 ;  /* 0x00000008261d7220 */ /* 0x000fe20000410000 */
[-C--:B------:R-:W-:Y:S01]  /*8c90*/  FMUL.FTZ R33, R40, R30.reuse ;  /* 0x0000001e28217220 */ /* 0x080fe20000410000 */
[----:B------:R-:W-:Y:S01]  /*8ca0*/  FMUL.FTZ R35, R36, R30 ;  /* 0x0000001e24237220 */ /* 0x000fe20000410000 */
[----:B------:R-:W-:-:S02]  /*8cb0*/  IMAD.U32 R31, R10, 0x10000, RZ ;  /* 0x000100000a1f7824 */ /* 0x000fc400078e00ff */
[C---:B------:R-:W-:Y:S01]  /*8cc0*/  FMUL.FTZ R25, R20.reuse, R8 ;  /* 0x0000000814197220 */ /* 0x040fe20000410000 */
[----:B------:R-:W-:Y:S01]  /*8cd0*/  FFMA.FTZ R29, R20, R4, -R29 ;  /* 0x00000004141d7223 */ /* 0x000fe2000001081d */
[-C--:B------:R-:W-:Y:S01]  /*8ce0*/  FFMA.FTZ R33, R36, R26.reuse, -R33 ;  /* 0x0000001a24217223 */ /* 0x080fe20000010821 */
[----:B------:R-:W-:Y:S01]  /*8cf0*/  FFMA.FTZ R35, R40, R26, R35 ;  /* 0x0000001a28237223 */ /* 0x000fe20000010023 */
[----:B0-----:R-:W-:Y:S01]  /*8d00*/  IMAD.U32 R27, R6, 0x10000, RZ ;  /* 0x00010000061b7824 */ /* 0x001fe200078e00ff */
[----:B------:R-:W-:Y:S01]  /*8d10*/  LOP3.LUT R10, R10, 0xffff0000, RZ, 0xc0, !PT ;  /* 0xffff00000a0a7812 */ /* 0x000fe200078ec0ff */
[----:B------:R-:W-:Y:S01]  /*8d20*/  FFMA.FTZ R25, R38, R4, R25 ;  /* 0x0000000426197223 */ /* 0x000fe20000010019 */
[----:B------:R-:W-:Y:S01]  /*8d30*/  LOP3.LUT R20, R3, 0xffff0000, RZ, 0xc0, !PT ;  /* 0xffff000003147812 */ /* 0x000fe200078ec0ff */
[-C--:B------:R-:W-:Y:S01]  /*8d40*/  FMUL.FTZ R8, R37, R31.reuse ;  /* 0x0000001f25087220 */ /* 0x080fe20000410000 */
[----:B------:R-:W-:Y:S01]  /*8d50*/  LOP3.LUT R26, R13, 0xffff0000, RZ, 0xc0, !PT ;  /* 0xffff00000d1a7812 */ /* 0x000fe200078ec0ff */
[----:B------:R-:W-:Y:S01]  /*8d60*/  FMUL.FTZ R4, R39, R31 ;  /* 0x0000001f27047220 */ /* 0x000fe20000410000 */
[----:B------:R-:W-:-:S02]  /*8d70*/  IMAD.U32 R32, R11, 0x10000, RZ ;  /* 0x000100000b207824 */ /* 0x000fc400078e00ff */
[----:B------:R-:W-:Y:S01]  /*8d80*/  IMAD.U32 R30, R0, 0x10000, RZ ;  /* 0x00010000001e7824 */ /* 0x000fe200078e00ff */
[----:B------:R-:W-:Y:S01]  /*8d90*/  LOP3.LUT R6, R6, 0xffff0000, RZ, 0xc0, !PT ;  /* 0xffff000006067812 */ /* 0x000fe200078ec0ff */
[-C--:B------:R-:W-:Y:S01]  /*8da0*/  FFMA.FTZ R8, R39, R27.reuse, R8 ;  /* 0x0000001b27087223 */ /* 0x080fe20000010008 */
[----:B------:R-:W-:Y:S01]  /*8db0*/  SHF.L.U32 R28, R7, 0x10, RZ ;  /* 0x00000010071c7819 */ /* 0x000fe200000006ff */
[----:B------:R-:W-:Y:S01]  /*8dc0*/  FFMA.FTZ R3, R37, R27, -R4 ;  /* 0x0000001b25037223 */ /* 0x000fe20000010804 */
[----:B------:R-:W-:Y:S01]  /*8dd0*/  LOP3.LUT R9, R9, 0xffff0000, RZ, 0xc0, !PT ;  /* 0xffff000009097812 */ /* 0x000fe200078ec0ff */
[-C--:B------:R-:W-:Y:S01]  /*8de0*/  FMUL.FTZ R13, R26, R10.reuse ;  /* 0x0000000a1a0d7220 */ /* 0x080fe20000410000 */
[----:B------:R-:W-:Y:S01]  /*8df0*/  LOP3.LUT R11, R11, 0xffff0000, RZ, 0xc0, !PT ;  /* 0xffff00000b0b7812 */ /* 0x000fe200078ec0ff */
[----:B------:R-:W-:Y:S01]  /*8e00*/  FMUL.FTZ R31, R20, R10 ;  /* 0x0000000a141f7220 */ /* 0x000fe20000410000 */
[----:B------:R-:W-:Y:S01]  /*8e10*/  LOP3.LUT R39, R12, 0xffff0000, RZ, 0xc0, !PT ;  /* 0xffff00000c277812 */ /* 0x000fe200078ec0ff */
[----:B------:R-:W-:-:S02]  /*8e20*/  IMAD.U32 R4, R14, 0x10000, RZ ;  /* 0x000100000e047824 */ /* 0x000fc400078e00ff */
[----:B------:R-:W-:Y:S01]  /*8e30*/  FMUL.FTZ R27, R30, R32 ;  /* 0x000000201e1b7220 */ /* 0x000fe20000410000 */
[----:B------:R-:W-:Y:S01]  /*8e40*/  LOP3.LUT R37, R14, 0xffff0000, RZ, 0xc0, !PT ;  /* 0xffff00000e257812 */ /* 0x000fe200078ec0ff */
[-C--:B------:R-:W-:Y:S01]  /*8e50*/  FFMA.FTZ R10, R20, R6.reuse, -R13 ;  /* 0x00000006140a7223 */ /* 0x080fe2000001080d */
[----:B------:R-:W-:Y:S01]  /*8e60*/  LOP3.LUT R5, R5, 0xffff0000, RZ, 0xc0, !PT ;  /* 0xffff000005057812 */ /* 0x000fe200078ec0ff */
[----:B------:R-:W-:Y:S01]  /*8e70*/  FFMA.FTZ R31, R26, R6, R31 ;  /* 0x000000061a1f7223 */ /* 0x000fe2000001001f */
[----:B------:R-:W-:Y:S01]  /*8e80*/  LOP3.LUT R7, R7, 0xffff0000, RZ, 0xc0, !PT ;  /* 0xffff000007077812 */ /* 0x000fe200078ec0ff */
[C---:B------:R-:W-:Y:S01]  /*8e90*/  FMUL.FTZ R13, R4.reuse, R32 ;  /* 0x00000020040d7220 */ /* 0x040fe20000410000 */
[-C--:B------:R-:W-:Y:S01]  /*8ea0*/  FFMA.FTZ R27, R4, R28.reuse, -R27 ;  /* 0x0000001c041b7223 */ /* 0x080fe2000001081b */
[----:B------:R-:W-:Y:S01]  /*8eb0*/  FMUL.FTZ R0, R39, R9 ;  /* 0x0000000927007220 */ /* 0x000fe20000410000 */
[----:B------:R-:W-:Y:S01]  /*8ec0*/  FMUL.FTZ R6, R41, R11 ;  /* 0x0000000b29067220 */ /* 0x000fe20000410000 */
[----:B------:R-:W-:Y:S01]  /*8ed0*/  FMUL.FTZ R4, R15, R9 ;  /* 0x000000090f047220 */ /* 0x000fe20000410000 */
[----:B------:R-:W-:Y:S01]  /*8ee0*/  FMUL.FTZ R20, R37, R11 ;  /* 0x0000000b25147220 */ /* 0x000fe20000410000 */
[----:B------:R-:W-:Y:S01]  /*8ef0*/  FFMA.FTZ R0, R15, R5, -R0 ;  /* 0x000000050f007223 */ /* 0x000fe20000010800 */
[----:B------:R-:W-:Y:S01]  /*8f00*/  FFMA.FTZ R14, R37, R7, -R6 ;  /* 0x00000007250e7223 */ /* 0x000fe20000010806 */
[----:B------:R-:W-:Y:S01]  /*8f10*/  FFMA.FTZ R13, R30, R28, R13 ;  /* 0x0000001c1e0d7223 */ /* 0x000fe2000001000d */
[----:B------:R-:W-:Y:S01]  /*8f20*/  FFMA.FTZ R12, R39, R5, R4 ;  /* 0x00000005270c7223 */ /* 0x000fe20000010004 */
[----:B------:R-:W-:Y:S01]  /*8f30*/  FFMA.FTZ R20, R41, R7, R20 ;  /* 0x0000000729147223 */ /* 0x000fe20000010014 */
[----:B------:R-:W-:-:S02]  /*8f40*/  F2FP.BF16.F32.PACK_AB R6, R10, R3 ;  /* 0x000000030a06723e */ /* 0x000fc400000010ff */
[----:B------:R-:W-:Y:S02]  /*8f50*/  F2FP.BF16.F32.PACK_AB R4, R29, R34 ;  /* 0x000000221d04723e */ /* 0x000fe400000010ff */
[----:B------:R-:W-:Y:S02]  /*8f60*/  F2FP.BF16.F32.PACK_AB R10, R31, R8 ;  /* 0x000000081f0a723e */ /* 0x000fe400000010ff */
[----:B------:R-:W-:Y:S02]  /*8f70*/  F2FP.BF16.F32.PACK_AB R5, R0, R33 ;  /* 0x000000210005723e */ /* 0x000fe400000010ff */
[----:B------:R-:W-:Y:S02]  /*8f80*/  F2FP.BF16.F32.PACK_AB R7, R14, R27 ;  /* 0x0000001b0e07723e */ /* 0x000fe400000010ff */
[----:B------:R-:W-:Y:S02]  /*8f90*/  F2FP.BF16.F32.PACK_AB R8, R25, R24 ;  /* 0x000000181908723e */ /* 0x000fe400000010ff */
[----:B------:R-:W-:-:S02]  /*8fa0*/  F2FP.BF16.F32.PACK_AB R9, R12, R35 ;  /* 0x000000230c09723e */ /* 0x000fc400000010ff */
[----:B------:R-:W-:Y:S01]  /*8fb0*/  F2FP.BF16.F32.PACK_AB R11, R20, R13 ;  /* 0x0000000d140b723e */ /* 0x000fe200000010ff */
[----:B------:R2:W-:Y:S04]  /*8fc0*/  STS.128 [R42+0x20400], R4 ;  /* 0x020400042a007388 */ /* 0x0005e80000000c00 */
[----:B------:R2:W-:Y:S02]  /*8fd0*/  STS.128 [R21+0x20400], R8 ;  /* 0x0204000815007388 */ /* 0x0005e40000000c00 */
.L_x_668:
[----:B------:R-:W-:Y:S05]  /*8fe0*/  BSYNC B0 ;  /* 0x0000000000007941 */ /* 0x000fea0003800000 */
.L_x_657:
[----:B------:R-:W-:Y:S01]  /*8ff0*/  @!PT LDS RZ, [RZ] ;  /* 0x00000000fffff984 */ /* 0x000fe20000000800 */
[----:B------:R-:W-:Y:S01]  /*9000*/  @!PT LDS RZ, [RZ] ;  /* 0x00000000fffff984 */ /* 0x000fe20000000800 */
[----:B------:R-:W-:Y:S01]  /*9010*/  @!PT LDS RZ, [RZ] ;  /* 0x00000000fffff984 */ /* 0x000fe20000000800 */
[----:B------:R-:W-:Y:S01]  /*9020*/  @!PT LDS RZ, [RZ] ;  /* 0x00000000fffff984 */ /* 0x000fe20000000800 */
[----:B------:R4:W-:Y:S06]  /*9030*/  MEMBAR.ALL.CTA ;  /* 0x0000000000007992 */ /* 0x0009ec0000008000 */
[----:B----4-:R-:W4:Y:S01]  /*9040*/  FENCE.VIEW.ASYNC.S ;  /* 0x00000000000073c6 */ /* 0x010f220000000000 */
[----:B------:R-:W-:Y:S05]  /*9050*/  WARPSYNC.ALL ;  /* 0x0000000000007948 */ /* 0x000fea0003800000 */
[----:B----4-:R-:W-:Y:S06]  /*9060*/  BAR.SYNC.DEFER_BLOCKING 0xd, 0x80 ;  /* 0x0342000000007b1d */ /* 0x010fec0000010000 */
.L_x_654:
[----:B------:R-:W-:-:S13]  /*9070*/  ISETP.NE.AND P0, PT, R185, 0x3, PT ;  /* 0x00000003b900780c */ /* 0x000fda0003f05270 */
[----:B------:R-:W-:Y:S05]  /*9080*/  @!P0 BRA `(.L_x_678) ;  /* 0x0000000000048947 */ /* 0x000fea0003800000 */
[----:B------:R-:W-:Y:S01]  /*9090*/  BPT.TRAP 0x1 ;  /* 0x000000040000795c */ /* 0x000fe20000300000 */
.L_x_678:
[----:B------:R-:W-:Y:S01]  /*90a0*/  IMAD R14, R18, 0x8, R2 ;  /* 0x00000008120e7824 */ /* 0x000fe200078e0202 */
[----:B------:R-:W-:-:S04]  /*90b0*/  SHF.L.U32 R15, R23, 0x1f, RZ ;  /* 0x0000001f170f7819 */ /* 0x000fc800000006ff */
[----:B------:R4:W0:Y:S01]  /*90c0*/  SYNCS.PHASECHK.TRANS64.TRYWAIT P1, [R14+URZ+0x28c30], R15 ;  /* 0x028c300f0e0075a7 */ /* 0x000822000802017f */
[----:B------:R-:W-:Y:S05]  /*90d0*/  @!P0 BRA `(.L_x_679) ;  /* 0x0000000000048947 */ /* 0x000fea0003800000 */
[----:B------:R-:W-:Y:S01]  /*90e0*/  BPT.TRAP 0x1 ;  /* 0x000000040000795c */ /* 0x000fe20000300000 */
.L_x_679:
[C---:B---3--:R-:W-:Y:S02]  /*90f0*/  VIADD R0, R2.reuse, 0x22400 ;  /* 0x0002240002007836 */ /* 0x048fe40000000000 */
[----:B01----:R-:W-:-:S03]  /*9100*/  VIADD R3, R2, 0x20400 ;  /* 0x0002040002037836 */ /* 0x003fc60000000000 */
[----:B------:R-:W-:Y:S02]  /*9110*/  SHF.R.U32.HI R0, RZ, 0x4, R0 ;  /* 0x00000004ff007819 */ /* 0x000fe40000011600 */
[----:B------:R-:W-:Y:S02]  /*9120*/  SHF.R.U32.HI R3, RZ, 0x4, R3 ;  /* 0x00000004ff037819 */ /* 0x000fe40000011603 */
[----:B------:R-:W-:Y:S02]  /*9130*/  LOP3.LUT R0, R0, 0x3fff, RZ, 0xc0, !PT ;  /* 0x00003fff00007812 */ /* 0x000fe400078ec0ff */
[----:B------:R-:W-:Y:S02]  /*9140*/  LOP3.LUT R3, R3, 0x3fff, RZ, 0xc0, !PT ;  /* 0x00003fff03037812 */ /* 0x000fe400078ec0ff */
[----:B------:R-:W-:Y:S01]  /*9150*/  LOP3.LUT R13, R0, 0x10000, RZ, 0xfc, !PT ;  /* 0x00010000000d7812 */ /* 0x000fe200078efcff */
[----:B------:R-:W-:Y:S06]  /*9160*/  @P1 BRA `(.L_x_680) ;  /* 0x0000000000081947 */ /* 0x000fec0003800000 */
[----:B------:R-:W0:Y:S02]  /*9170*/  SYNCS.PHASECHK.TRANS64.TRYWAIT P1, [R14+URZ+0x28c30], R15 ;  /* 0x028c300f0e0075a7 */ /* 0x000e24000802017f */
[----:B0-----:R-:W-:Y:S05]  /*9180*/  @!P1 BRA `(.L_x_681) ;  /* 0x000000e400789947 */ /* 0x001fea0003800000 */
.L_x_680:
[----:B--2---:R-:W-:Y:S01]  /*9190*/  IMAD R10, R18, 0x200, R13 ;  /* 0x00000200120a7824 */ /* 0x004fe200078e020d */
[----:B------:R-:W-:Y:S01]  /*91a0*/  LOP3.LUT R4, R3, 0x10000, RZ, 0xfc, !PT ;  /* 0x0001000003047812 */ /* 0x000fe200078efcff */
[----:B------:R-:W-:Y:S01]  /*91b0*/  IMAD.MOV.U32 R5, RZ, RZ, 0x40000040 ;  /* 0x40000040ff057424 */ /* 0x000fe200078e00ff */
[----:B------:R-:W-:Y:S05]  /*91c0*/  WARPSYNC.ALL ;  /* 0x0000000000007948 */ /* 0x000fea0003800000 */
[----:B------:R-:W-:Y:S01]  /*91d0*/  IMAD.MOV.U32 R11, RZ, RZ, 0x40000040 ;  /* 0x40000040ff0b7424 */ /* 0x000fe200078e00ff */
[C---:B------:R-:W-:Y:S01]  /*91e0*/  R2UR UR4, R4.reuse ;  /* 0x00000000040472ca */ /* 0x040fe200000e0000 */
[----:B-----5:R-:W-:Y:S01]  /*91f0*/  WARPGROUP.ARRIVE ;  /* 0x00000000000079c5 */ /* 0x020fe20000000000 */
[----:B------:R-:W-:Y:S01]  /*9200*/  R2UR UR5, R5 ;  /* 0x00000000050572ca */ /* 0x000fe200000e0000 */
[----:B------:R-:W-:Y:S01]  /*9210*/  VIADD R8, R4, 0x2 ;  /* 0x0000000204087836 */ /* 0x000fe20000000000 */
[C---:B------:R-:W-:Y:S01]  /*9220*/  R2UR UR6, R10.reuse ;  /* 0x000000000a0672ca */ /* 0x040fe200000e0000 */
[----:B------:R-:W-:Y:S01]  /*9230*/  VIADD R6, R10, 0x2 ;  /* 0x000000020a067836 */ /* 0x000fe20000000000 */
[----:B------:R-:W-:Y:S01]  /*9240*/  R2UR UR7, R11 ;  /* 0x000000000b0772ca */ /* 0x000fe200000e0000 */
[----:B------:R-:W-:-:S02]  /*9250*/  IMAD.MOV.U32 R9, RZ, RZ, 0x40000040 ;  /* 0x40000040ff097424 */ /* 0x000fc400078e00ff */
[----:B------:R-:W-:Y:S02]  /*9260*/  IMAD.MOV.U32 R7, RZ, RZ, 0x40000040 ;  /* 0x40000040ff077424 */ /* 0x000fe400078e00ff */
[C---:B------:R-:W-:Y:S02]  /*9270*/  VIADD R20, R10.reuse, 0x4 ;  /* 0x000000040a147836 */ /* 0x040fe40000000000 */
[----:B------:R-:W-:Y:S02]  /*9280*/  IMAD.MOV.U32 R21, RZ, RZ, 0x40000040 ;  /* 0x40000040ff157424 */ /* 0x000fe400078e00ff */
[----:B------:R-:W-:Y:S02]  /*9290*/  VIADD R10, R10, 0x6 ;  /* 0x000000060a0a7836 */ /* 0x000fe40000000000 */
[----:B------:R-:W-:Y:S02]  /*92a0*/  IMAD.MOV.U32 R5, RZ, RZ, 0x40000040 ;  /* 0x40000040ff057424 */ /* 0x000fe400078e00ff */
[----:B------:R-:W-:Y:S01]  /*92b0*/  HGMMA.64x64x16.F32.BF16 R24, gdesc[UR4], RZ, !UPT, gsb0 ;  /* 0x00e00000041879f0 */ /* 0x000fe2000c0018ff */
[----:B------:R-:W-:Y:S01]  /*92c0*/  R2UR UR4, R8 ;  /* 0x00000000080472ca */ /* 0x000fe200000e0000 */
[----:B------:R-:W-:Y:S01]  /*92d0*/  IMAD.MOV.U32 R11, RZ, RZ, 0x40000040 ;  /* 0x40000040ff0b7424 */ /* 0x000fe200078e00ff */
[----:B------:R-:W-:-:S02]  /*92e0*/  R2UR UR5, R9 ;  /* 0x00000000090572ca */ /* 0x000fc400000e0000 */
[----:B------:R-:W-:Y:S01]  /*92f0*/  R2UR UR6, R6 ;  /* 0x00000000060672ca */ /* 0x000fe200000e0000 */
[C---:B------:R-:W-:Y:S01]  /*9300*/  VIADD R6, R4.reuse, 0x4 ;  /* 0x0000000404067836 */ /* 0x040fe20000000000 */
[----:B------:R-:W-:Y:S01]  /*9310*/  R2UR UR7, R7 ;  /* 0x00000000070772ca */ /* 0x000fe200000e0000 */
[----:B------:R-:W-:Y:S02]  /*9320*/  IMAD.MOV.U32 R7, RZ, RZ, 0x40000040 ;  /* 0x40000040ff077424 */ /* 0x000fe400078e00ff */
[----:B------:R-:W-:Y:S01]  /*9330*/  VIADD R4, R4, 0x6 ;  /* 0x0000000604047836 */ /* 0x000fe20000000000 */
[----:B------:R-:W-:Y:S02]  /*9340*/  WARPGROUP.DEPBAR.LE gsb0, 0x0 ;  /* 0x00008000000079c5 */ /* 0x000fe40000010000 */
[----:B------:R-:W-:-:S07]  /*9350*/  WARPGROUP.ARRIVE ;  /* 0x00000000000079c5 */ /* 0x000fce0000000000 */
[----:B------:R-:W-:Y:S01]  /*9360*/  HGMMA.64x64x16.F32.BF16 R24, gdesc[UR4], R24, gsb0 ;  /* 0x00e00000041879f0 */ /* 0x000fe20008001818 */
[----:B------:R-:W-:Y:S02]  /*9370*/  R2UR UR4, R6 ;  /* 0x00000000060472ca */ /* 0x000fe400000e0000 */
[----:B------:R-:W-:Y:S02]  /*9380*/  R2UR UR5, R7 ;  /* 0x00000000070572ca */ /* 0x000fe400000e0000 */
[----:B------:R-:W-:Y:S02]  /*9390*/  R2UR UR6, R20 ;  /* 0x00000000140672ca */ /* 0x000fe400000e0000 */
[----:B------:R-:W-:Y:S01]  /*93a0*/  R2UR UR7, R21 ;  /* 0x00000000150772ca */ /* 0x000fe200000e0000 */
[----:B------:R-:W-:Y:S02]  /*93b0*/  WARPGROUP.DEPBAR.LE gsb0, 0x0 ;  /* 0x00008000000079c5 */ /* 0x000fe40000010000 */
[----:B------:R-:W-:-:S10]  /*93c0*/  WARPGROUP.ARRIVE ;  /* 0x00000000000079c5 */ /* 0x000fd40000000000 */
[----:B------:R-:W-:Y:S01]  /*93d0*/  HGMMA.64x64x16.F32.BF16 R24, gdesc[UR4], R24, gsb0 ;  /* 0x00e00000041879f0 */ /* 0x000fe20008001818 */
[----:B------:R-:W-:Y:S02]  /*93e0*/  R2UR UR4, R4 ;  /* 0x00000000040472ca */ /* 0x000fe400000e0000 */
[----:B------:R-:W-:Y:S02]  /*93f0*/  R2UR UR5, R5 ;  /* 0x00000000050572ca */ /* 0x000fe400000e0000 */
[----:B------:R-:W-:Y:S02]  /*9400*/  R2UR UR6, R10 ;  /* 0x000000000a0672ca */ /* 0x000fe400000e0000 */
[----:B------:R-:W-:Y:S01]  /*9410*/  R2UR UR7, R11 ;  /* 0x000000000b0772ca */ /* 0x000fe200000e0000 */
[----:B------:R-:W-:Y:S02]  /*9420*/  WARPGROUP.DEPBAR.LE gsb0, 0x0 ;  /* 0x00008000000079c5 */ /* 0x000fe40000010000 */
[----:B------:R-:W-:-:S10]  /*9430*/  WARPGROUP.ARRIVE ;  /* 0x00000000000079c5 */ /* 0x000fd40000000000 */
[----:B------:R-:W-:Y:S03]  /*9440*/  HGMMA.64x64x16.F32.BF16 R24, gdesc[UR4], R24, gsb0 ;  /* 0x00e00000041879f0 */ /* 0x000fe60008001818 */
[----:B------:R-:W-:Y:S02]  /*9450*/  WARPGROUP.DEPBAR.LE gsb0, 0x0 ;  /* 0x00008000000079c5 */ /* 0x000fe40000010000 */
[----:B------:R-:W-:Y:S05]  /*9460*/  @!P0 BRA `(.L_x_682) ;  /* 0x0000000000048947 */ /* 0x000fea0003800000 */
[----:B------:R-:W-:Y:S01]  /*9470*/  BPT.TRAP 0x1 ;  /* 0x000000040000795c */ /* 0x000fe20000300000 */
.L_x_682:
[----:B------:R-:W-:Y:S01]  /*9480*/  IMAD R3, R215, -0x40, R168 ;  /* 0xffffffc0d7037824 */ /* 0x000fe200078e02a8 */
[----:B------:R-:W-:-:S04]  /*9490*/  ULDC UR4, c[0x0][0x988] ;  /* 0x0002620000047ab9 */ /* 0x000fc80000000800 */
[----:B------:R-:W-:-:S04]  /*94a0*/  IADD3 R3, -R214, 0x40, R3 ;  /* 0x00000040d6037810 */ /* 0x000fc80007ffe103 */
[C---:B------:R-:W-:Y:S02]  /*94b0*/  ISETP.GT.AND P5, PT, R3.reuse, RZ, PT ;  /* 0x000000ff0300720c */ /* 0x040fe40003fa4270 */
[C---:B------:R-:W-:Y:S02]  /*94c0*/  ISETP.GT.AND P4, PT, R3.reuse, 0x1, PT ;  /* 0x000000010300780c */ /* 0x040fe40003f84270 */
[----:B------:R-:W-:Y:S02]  /*94d0*/  ISETP.GT.AND P3, PT, R3, 0x8, PT ;  /* 0x000000080300780c */ /* 0x000fe40003f64270 */
[----:B------:R-:W-:Y:S02]  /*94e0*/  FSEL R24, R24, -INF , P5 ;  /* 0xff80000018187808 */ /* 0x000fe40002800000 */
[----:B------:R-:W-:Y:S02]  /*94f0*/  FSEL R25, R25, -INF , P4 ;  /* 0xff80000019197808 */ /* 0x000fe40002000000 */
[----:B------:R-:W-:-:S02]  /*9500*/  ISETP.GT.AND P2, PT, R3, 0x9, PT ;  /* 0x000000090300780c */ /* 0x000fc40003f44270 */
[----:B------:R-:W-:Y:S02]  /*9510*/  FSEL R28, R28, -INF , P3 ;  /* 0xff8000001c1c7808 */ /* 0x000fe40001800000 */
[----:B------:R-:W-:Y:S02]  /*9520*/  FMNMX.FTZ R11, R24, R25, !PT ;  /* 0x00000019180b7209 */ /* 0x000fe40007810000 */
[----:B------:R-:W-:Y:S02]  /*9530*/  ISETP.GT.AND P1, PT, R3, 0x10, PT ;  /* 0x000000100300780c */ /* 0x000fe40003f24270 */
[----:B------:R-:W-:Y:S02]  /*9540*/  FSEL R20, R29, -INF , P2 ;  /* 0xff8000001d147808 */ /* 0x000fe40001000000 */
        /* <DEDUP_REMOVED lines=9> */
[C---:B------:R-:W-:Y:S02]  /*95e0*/  ISETP.GT.AND P4, PT, R3.reuse, 0x19, PT ;  /* 0x000000190300780c */ /* 0x040fe40003f84270 */
        /* <DEDUP_REMOVED lines=38> */
[----:B------:R-:W-:Y:S02]  /*9850*/  FMNMX.FTZ R3, R30, R3, !PT ;  /* 0x000000031e037209 */ /* 0x000fe40007810000 */
[----:B------:R-:W-:Y:S01]  /*9860*/  FSEL R46, R46, -INF , P1 ;  /* 0xff8000002e2e7808 */ /* 0x000fe20000800000 */
[----:B------:R-:W1:Y:S01]  /*9870*/  SHFL.BFLY PT, R0, R21, 0x2, 0x1f ;  /* 0x0c401f0015007f89 */ /* 0x000e6200000e0000 */
        /* <DEDUP_REMOVED lines=8> */
[----:B------:R-:W-:-:S02]  /*9900*/  FSEL R74, R55, -INF , P2 ;  /* 0xff800000374a7808 */ /* 0x000fc40001000000 */
[----:B------:R-:W-:-:S04]  /*9910*/  FMNMX.FTZ R11, R40, R11, !PT ;  /* 0x0000000b280b7209 */ /* 0x000fc80007810000 */
[----:B------:R-:W-:Y:S02]  /*9920*/  FMNMX.FTZ R11, R42, R11, !PT ;  /* 0x0000000b2a0b7209 */ /* 0x000fe40007810000 */
[----:B-1----:R-:W-:Y:S02]  /*9930*/  FMNMX.FTZ R29, R21, R0, !PT ;  /* 0x00000000151d7209 */ /* 0x002fe40007810000 */
[----:B------:R-:W-:-:S03]  /*9940*/  FMNMX.FTZ R11, R44, R11, !PT ;  /* 0x0000000b2c0b7209 */ /* 0x000fc60007810000 */
[----:B------:R-:W1:Y:S01]  /*9950*/  SHFL.BFLY PT, R0, R29, 0x1, 0x1f ;  /* 0x0c201f001d007f89 */ /* 0x000e6200000e0000 */
[----:B------:R-:W-:-:S04]  /*9960*/  FMNMX.FTZ R11, R46, R11, !PT ;  /* 0x0000000b2e0b7209 */ /* 0x000fc80007810000 */
[----:B------:R-:W-:-:S04]  /*9970*/  FMNMX.FTZ R11, R48, R11, !PT ;  /* 0x0000000b300b7209 */ /* 0x000fc80007810000 */
[----:B------:R-:W-:Y:S02]  /*9980*/  FMNMX.FTZ R11, R50, R11, !PT ;  /* 0x0000000b320b7209 */ /* 0x000fe40007810000 */
[----:B-1----:R-:W-:-:S04]  /*9990*/  FMNMX.FTZ R0, R29, R0, !PT ;  /* 0x000000001d007209 */ /* 0x002fc80007810000 */
[C---:B------:R-:W-:Y:S01]  /*99a0*/  FSETP.NEU.FTZ.AND P1, PT, R0.reuse, -INF , PT ;  /* 0xff8000000000780b */ /* 0x040fe20003f3d000 */
[----:B------:R-:W-:-:S05]  /*99b0*/  FMUL.FTZ R21, R0, R3 ;  /* 0x0000000300157220 */ /* 0x000fca0000410000 */
[----:B------:R-:W-:-:S05]  /*99c0*/  FSEL R29, R21, RZ, P1 ;  /* 0x000000ff151d7208 */ /* 0x000fca0000800000 */
[-CC-:B------:R-:W-:Y:S01]  /*99d0*/  FFMA.FTZ R21, R24, R3.reuse, -R29.reuse ;  /* 0x0000000318157223 */ /* 0x180fe2000001081d */
[----:B------:R-:W-:Y:S01]  /*99e0*/  FSEL R24, R51, -INF , P4 ;  /* 0xff80000033187808 */ /* 0x000fe20002000000 */
[-CC-:B------:R-:W-:Y:S01]  /*99f0*/  FFMA.FTZ R31, R20, R3.reuse, -R29.reuse ;  /* 0x00000003141f7223 */ /* 0x180fe2000001081d */
[--C-:B------:R-:W-:Y:S01]  /*9a00*/  FFMA.FTZ R25, R25, R3, -R29.reuse ;  /* 0x0000000319197223 */ /* 0x100fe2000001081d */
[----:B------:R-:W-:Y:S01]  /*9a10*/  MUFU.EX2 R152, R21 ;  /* 0x0000001500987308 */ /* 0x000fe20000000800 */
[----:B------:R-:W-:Y:S01]  /*9a20*/  FMNMX.FTZ R11, R24, R11, !PT ;  /* 0x0000000b180b7209 */ /* 0x000fe20007810000 */
[-CC-:B------:R-:W-:Y:S01]  /*9a30*/  FFMA.FTZ R28, R28, R3.reuse, -R29.reuse ;  /* 0x000000031c1c7223 */ /* 0x180fe2000001081d */
[-CC-:B------:R-:W-:Y:S01]  /*9a40*/  FFMA.FTZ R32, R32, R3.reuse, -R29.reuse ;  /* 0x0000000320207223 */ /* 0x180fe2000001081d */
[--C-:B------:R-:W-:Y:S01]  /*9a50*/  FFMA.FTZ R58, R58, R3, -R29.reuse ;  /* 0x000000033a3a7223 */ /* 0x100fe2000001081d */
[----:B------:R-:W-:Y:S01]  /*9a60*/  FMNMX.FTZ R11, R54, R11, !PT ;  /* 0x0000000b360b7209 */ /* 0x000fe20007810000 */
[-CC-:B------:R-:W-:Y:S01]  /*9a70*/  FFMA.FTZ R36, R36, R3.reuse, -R29.reuse ;  /* 0x0000000324247223 */ /* 0x180fe2000001081d */
[--C-:B------:R-:W-:Y:S01]  /*9a80*/  FFMA.FTZ R60, R60, R3, -R29.reuse ;  /* 0x000000033c3c7223 */ /* 0x100fe2000001081d */
[----:B------:R-:W1:Y:S01]  /*9a90*/  MUFU.EX2 R25, R25 ;  /* 0x0000001900197308 */ /* 0x000e620000000800 */
[----:B------:R-:W-:Y:S01]  /*9aa0*/  FMNMX.FTZ R11, R74, R11, !PT ;  /* 0x0000000b4a0b7209 */ /* 0x000fe20007810000 */
[-CC-:B------:R-:W-:Y:S01]  /*9ab0*/  FFMA.FTZ R62, R62, R3.reuse, -R29.reuse ;  /* 0x000000033e3e7223 */ /* 0x180fe2000001081d */
[-CC-:B------:R-:W-:Y:S01]  /*9ac0*/  FFMA.FTZ R64, R64, R3.reuse, -R29.reuse ;  /* 0x0000000340407223 */ /* 0x180fe2000001081d */
[-CC-:B------:R-:W-:Y:S01]  /*9ad0*/  FFMA.FTZ R66, R66, R3.reuse, -R29.reuse ;  /* 0x0000000342427223 */ /* 0x180fe2000001081d */
[-CC-:B------:R-:W-:Y:S01]  /*9ae0*/  FFMA.FTZ R68, R68, R3.reuse, -R29.reuse ;  /* 0x0000000344447223 */ /* 0x180fe2000001081d */
[----:B------:R-:W2:Y:S01]  /*9af0*/  SHFL.BFLY PT, R20, R11, 0x2, 0x1f ;  /* 0x0c401f000b147f89 */ /* 0x000ea200000e0000 */
[-CC-:B------:R-:W-:Y:S01]  /*9b00*/  FFMA.FTZ R70, R70, R3.reuse, -R29.reuse ;  /* 0x0000000346467223 */ /* 0x180fe2000001081d */
[----:B------:R-:W-:Y:S01]  /*9b10*/  MUFU.EX2 R28, R28 ;  /* 0x0000001c001c7308 */ /* 0x000fe20000000800 */
[-CC-:B------:R-:W-:Y:S01]  /*9b20*/  FFMA.FTZ R72, R72, R3.reuse, -R29.reuse ;  /* 0x0000000348487223 */ /* 0x180fe2000001081d */
[-CC-:B------:R-:W-:Y:S01]  /*9b30*/  FFMA.FTZ R52, R52, R3.reuse, -R29.reuse ;  /* 0x0000000334347223 */ /* 0x180fe2000001081d */
[----:B------:R-:W-:-:S05]  /*9b40*/  FFMA.FTZ R29, R76, R3, -R29 ;  /* 0x000000034c1d7223 */ /* 0x000fca000001081d */
[----:B------:R-:W3:Y:S01]  /*9b50*/  MUFU.EX2 R31, R31 ;  /* 0x0000001f001f7308 */ /* 0x000ee20000000800 */
[----:B-1----:R-:W-:Y:S01]  /*9b60*/  FADD.FTZ R43, R152, R25 ;  /* 0x00000019982b7221 */ /* 0x002fe20000010000 */
[----:B------:R-:W-:-:S06]  /*9b70*/  F2FP.BF16.F32.PACK_AB R152, R25, R152 ;  /* 0x000000981998723e */ /* 0x000fcc00000010ff */
[----:B------:R-:W-:Y:S01]  /*9b80*/  MUFU.EX2 R32, R32 ;  /* 0x0000002000207308 */ /* 0x000fe20000000800 */
[----:B--2---:R-:W-:-:S07]  /*9b90*/  FMNMX.FTZ R21, R11, R20, !PT ;  /* 0x000000140b157209 */ /* 0x004fce0007810000 */
[----:B------:R-:W1:Y:S01]  /*9ba0*/  MUFU.EX2 R33, R58 ;  /* 0x0000003a00217308 */ /* 0x000e620000000800 */
[----:B---3--:R-:W-:Y:S01]  /*9bb0*/  F2FP.BF16.F32.PACK_AB R154, R31, R28 ;  /* 0x0000001c1f9a723e */ /* 0x008fe200000010ff */
[----:B------:R-:W2:Y:S06]  /*9bc0*/  SHFL.BFLY PT, R20, R21, 0x1, 0x1f ;  /* 0x0c201f0015147f89 */ /* 0x000eac00000e0000 */
[----:B------:R-:W-:Y:S08]  /*9bd0*/  MUFU.EX2 R36, R36 ;  /* 0x0000002400247308 */ /* 0x000ff00000000800 */
[----:B------:R-:W3:Y:S01]  /*9be0*/  MUFU.EX2 R35, R60 ;  /* 0x0000003c00237308 */ /* 0x000ee20000000800 */
[----:B-1----:R-:W-:-:S07]  /*9bf0*/  F2FP.BF16.F32.PACK_AB R156, R33, R32 ;  /* 0x00000020219c723e */ /* 0x002fce00000010ff */
[----:B------:R-:W-:Y:S01]  /*9c00*/  MUFU.EX2 R62, R62 ;  /* 0x0000003e003e7308 */ /* 0x000fe20000000800 */
[----:B--2---:R-:W-:-:S04]  /*9c10*/  FMNMX.FTZ R20, R21, R20, !PT ;  /* 0x0000001415147209 */ /* 0x004fc80007810000 */
[C---:B------:R-:W-:Y:S01]  /*9c20*/  FSETP.NEU.FTZ.AND P1, PT, R20.reuse, -INF , PT ;  /* 0xff8000001400780b */ /* 0x040fe20003f3d000 */
[----:B------:R-:W-:Y:S02]  /*9c30*/  FMUL.FTZ R39, R20, R3 ;  /* 0x0000000314277220 */ /* 0x000fe40000410000 */
[----:B------:R-:W1:Y:S01]  /*9c40*/  MUFU.EX2 R11, R64 ;  /* 0x00000040000b7308 */ /* 0x000e620000000800 */
[----:B---3--:R-:W-:Y:S02]  /*9c50*/  F2FP.BF16.F32.PACK_AB R158, R35, R36 ;  /* 0x00000024239e723e */ /* 0x008fe400000010ff */
[----:B------:R-:W-:-:S05]  /*9c60*/  FSEL R39, R39, RZ, P1 ;  /* 0x000000ff27277208 */ /* 0x000fca0000800000 */
[----:B------:R-:W-:Y:S01]  /*9c70*/  MUFU.EX2 R66, R66 ;  /* 0x0000004200427308 */ /* 0x000fe20000000800 */
[-CC-:B------:R-:W-:Y:S01]  /*9c80*/  FFMA.FTZ R26, R26, R3.reuse, -R39.reuse ;  /* 0x000000031a1a7223 */ /* 0x180fe20000010827 */
[-CC-:B------:R-:W-:Y:S01]  /*9c90*/  FFMA.FTZ R27, R27, R3.reuse, -R39.reuse ;  /* 0x000000031b1b7223 */ /* 0x180fe20000010827 */
[-CC-:B------:R-:W-:Y:S01]  /*9ca0*/  FFMA.FTZ R30, R30, R3.reuse, -R39.reuse ;  /* 0x000000031e1e7223 */ /* 0x180fe20000010827 */
[-CC-:B------:R-:W-:Y:S01]  /*9cb0*/  FFMA.FTZ R10, R10, R3.reuse, -R39.reuse ;  /* 0x000000030a0a7223 */ /* 0x180fe20000010827 */
[-CC-:B------:R-:W-:Y:S01]  /*9cc0*/  FFMA.FTZ R34, R34, R3.reuse, -R39.reuse ;  /* 0x0000000322227223 */ /* 0x180fe20000010827 */
[-CC-:B------:R-:W-:Y:S01]  /*9cd0*/  FFMA.FTZ R12, R12, R3.reuse, -R39.reuse ;  /* 0x000000030c0c7223 */ /* 0x180fe20000010827 */
[-CC-:B------:R-:W-:Y:S01]  /*9ce0*/  FFMA.FTZ R38, R38, R3.reuse, -R39.reuse ;  /* 0x0000000326267223 */ /* 0x180fe20000010827 */
        /* <DEDUP_REMOVED lines=8> */
[----:B------:R-:W2:Y:S01]  /*9d70*/  MUFU.EX2 R27, R27 ;  /* 0x0000001b001b7308 */ /* 0x000ea20000000800 */
[-CC-:B------:R-:W-:Y:S01]  /*9d80*/  FFMA.FTZ R54, R54, R3.reuse, -R39.reuse ;  /* 0x0000000336367223 */ /* 0x180fe20000010827 */
[----:B------:R-:W-:Y:S01]  /*9d90*/  FFMA.FTZ R39, R74, R3, -R39 ;  /* 0x000000034a277223 */ /* 0x000fe20000010827 */
[----:B-1----:R-:W-:-:S05]  /*9da0*/  F2FP.BF16.F32.PACK_AB R160, R11, R62 ;  /* 0x0000003e0ba0723e */ /* 0x002fca00000010ff */
[----:B------:R-:W1:Y:S08]  /*9db0*/  MUFU.EX2 R30, R30 ;  /* 0x0000001e001e7308 */ /* 0x000e700000000800 */
[----:B------:R3:W5:Y:S01]  /*9dc0*/  MUFU.EX2 R155, R10 ;  /* 0x0000000a009b7308 */ /* 0x0007620000000800 */
[----:B--2---:R-:W-:-:S07]  /*9dd0*/  F2FP.BF16.F32.PACK_AB R153, R27, R26 ;  /* 0x0000001a1b99723e */ /* 0x004fce00000010ff */
[----:B------:R-:W2:Y:S01]  /*9de0*/  MUFU.EX2 R34, R34 ;  /* 0x0000002200227308 */ /* 0x000ea20000000800 */
[----:B---3--:R-:W-:-:S05]  /*9df0*/  VIADD R10, R14, 0x28c40 ;  /* 0x00028c400e0a7836 */ /* 0x008fca0000000000 */
[----:B------:R-:W-:Y:S02]  /*9e00*/  PRMT R10, R193, 0x654, R10 ;  /* 0x00000654c10a7816 */ /* 0x000fe4000000000a */
[----:B------:R3:W0:Y:S02]  /*9e10*/  MUFU.EX2 R157, R12 ;  /* 0x0000000c009d7308 */ /* 0x0006240000000800 */
[----:B------:R2:W-:Y:S06]  /*9e20*/  SYNCS.ARRIVE.TRANS64.RED.A1T0 RZ, [R10+URZ], RZ ;  /* 0x000000ff0aff79a7 */ /* 0x0005ec000810043f */
[----:B------:R-:W4:Y:S01]  /*9e30*/  MUFU.EX2 R38, R38 ;  /* 0x0000002600267308 */ /* 0x000f220000000800 */
[----:B---3--:R-:W-:Y:S01]  /*9e40*/  FADD.FTZ R12, R28, R43 ;  /* 0x0000002b1c0c7221 */ /* 0x008fe20000010000 */
[----:B------:R-:W-:-:S03]  /*9e50*/  FADD.FTZ R43, R26, R27 ;  /* 0x0000001b1a2b7221 */ /* 0x000fc60000010000 */
[----:B------:R-:W-:Y:S01]  /*9e60*/  FADD.FTZ R45, R31, R12 ;  /* 0x0000000c1f2d7221 */ /* 0x000fe20000010000 */
[----:B-1----:R-:W-:Y:S02]  /*9e70*/  FADD.FTZ R12, R30, R43 ;  /* 0x0000002b1e0c7221 */ /* 0x002fe40000010000 */
[----:B------:R1:W3:Y:S08]  /*9e80*/  MUFU.EX2 R159, R40 ;  /* 0x00000028009f7308 */ /* 0x0002f00000000800 */
[----:B------:R-:W3:Y:S01]  /*9e90*/  MUFU.EX2 R42, R42 ;  /* 0x0000002a002a7308 */ /* 0x000ee20000000800 */
[----:B-1----:R-:W-:Y:S01]  /*9ea0*/  FADD.FTZ R40, R32, R45 ;  /* 0x0000002d20287221 */ /* 0x002fe20000010000 */
[C---:B-----5:R-:W-:Y:S01]  /*9eb0*/  FADD.FTZ R45, R155.reuse, R12 ;  /* 0x0000000c9b2d7221 */ /* 0x060fe20000010000 */
[----:B------:R-:W-:Y:S01]  /*9ec0*/  F2FP.BF16.F32.PACK_AB R155, R155, R30 ;  /* 0x0000001e9b9b723e */ /* 0x000fe200000010ff */
[----:B------:R-:W-:Y:S01]  /*9ed0*/  BAR.SYNC.DEFER_BLOCKING 0xf, 0x100 ;  /* 0x03c4000000007b1d */ /* 0x000fe20000010000 */
[----:B------:R-:W-:Y:S01]  /*9ee0*/  FADD.FTZ R47, R33, R40 ;  /* 0x00000028212f7221 */ /* 0x000fe20000010000 */
[----:B--2---:R-:W-:-:S03]  /*9ef0*/  FADD.FTZ R10, R34, R45 ;  /* 0x0000002d220a7221 */ /* 0x004fc60000010000 */
[----:B------:R-:W-:Y:S01]  /*9f00*/  FADD.FTZ R12, R36, R47 ;  /* 0x0000002f240c7221 */ /* 0x000fe20000010000 */
[----:B------:R-:W1:Y:S01]  /*9f10*/  MUFU.EX2 R161, R44 ;  /* 0x0000002c00a17308 */ /* 0x000e620000000800 */
[C---:B0-----:R-:W-:Y:S01]  /*9f20*/  FADD.FTZ R25, R157.reuse, R10 ;  /* 0x0000000a9d197221 */ /* 0x041fe20000010000 */
[----:B------:R-:W-:Y:S01]  /*9f30*/  F2FP.BF16.F32.PACK_AB R157, R157, R34 ;  /* 0x000000229d9d723e */ /* 0x000fe200000010ff */
[----:B------:R-:W-:Y:S02]  /*9f40*/  FADD.FTZ R45, R35, R12 ;  /* 0x0000000c232d7221 */ /* 0x000fe40000010000 */
[----:B----4-:R-:W-:Y:S02]  /*9f50*/  FADD.FTZ R10, R38, R25 ;  /* 0x00000019260a7221 */ /* 0x010fe40000010000 */
[----:B------:R-:W-:Y:S01]  /*9f60*/  FADD.FTZ R12, R62, R45 ;  /* 0x0000002d3e0c7221 */ /* 0x000fe20000010000 */
[----:B------:R-:W0:Y:S01]  /*9f70*/  MUFU.EX2 R46, R46 ;  /* 0x0000002e002e7308 */ /* 0x000e220000000800 */
[C---:B---3--:R-:W-:Y:S01]  /*9f80*/  FADD.FTZ R25, R159.reuse, R10 ;  /* 0x0000000a9f197221 */ /* 0x048fe20000010000 */
[----:B------:R-:W-:Y:S01]  /*9f90*/  F2FP.BF16.F32.PACK_AB R159, R159, R38 ;  /* 0x000000269f9f723e */ /* 0x000fe200000010ff */
[----:B------:R-:W-:-:S02]  /*9fa0*/  FADD.FTZ R31, R11, R12 ;  /* 0x0000000c0b1f7221 */ /* 0x000fc40000010000 */
[----:B------:R-:W-:-:S03]  /*9fb0*/  FADD.FTZ R10, R42, R25 ;  /* 0x000000192a0a7221 */ /* 0x000fc60000010000 */
[----:B------:R-:W2:Y:S01]  /*9fc0*/  MUFU.EX2 R37, R68 ;  /* 0x0000004400257308 */ /* 0x000ea20000000800 */
[C---:B-1----:R-:W-:Y:S01]  /*9fd0*/  FADD.FTZ R11, R161.reuse, R10 ;  /* 0x0000000aa10b7221 */ /* 0x042fe20000010000 */
[----:B------:R-:W-:Y:S01]  /*9fe0*/  FADD.FTZ R10, R66, R31 ;  /* 0x0000001f420a7221 */ /* 0x000fe20000010000 */
[----:B------:R-:W-:Y:S01]  /*9ff0*/  F2FP.BF16.F32.PACK_AB R161, R161, R42 ;  /* 0x0000002aa1a1723e */ /* 0x000fe200000010ff */
[----:B------:R1:W-:Y:S04]  /*a000*/  STSM.16.M88.4 [R217+0x26800], R152 ;  /* 0x02680098d9007844 */ /* 0x0003e80000000200 */
[----:B------:R-:W3:Y:S01]  /*a010*/  MUFU.EX2 R41, R48 ;  /* 0x0000003000297308 */ /* 0x000ee20000000800 */
[----:B0-----:R-:W-:Y:S01]  /*a020*/  FADD.FTZ R12, R46, R11 ;  /* 0x0000000b2e0c7221 */ /* 0x001fe20000010000 */
[----:B------:R1:W-:Y:S06]  /*a030*/  STSM.16.M88.4 [R218], R156 ;  /* 0x0000009cda007844 */ /* 0x0003ec0000000200 */
[----:B------:R-:W-:Y:S01]  /*a040*/  MUFU.EX2 R70, R70 ;  /* 0x0000004600467308 */ /* 0x000fe20000000800 */
[C---:B--2---:R-:W-:Y:S01]  /*a050*/  F2FP.BF16.F32.PACK_AB R162, R37.reuse, R66 ;  /* 0x0000004225a2723e */ /* 0x044fe200000010ff */
[----:B------:R-:W-:-:S06]  /*a060*/  FADD.FTZ R37, R37, R10 ;  /* 0x0000000a25257221 */ /* 0x000fcc0000010000 */
[----:B------:R-:W0:Y:S01]  /*a070*/  MUFU.EX2 R21, R72 ;  /* 0x0000004800157308 */ /* 0x000e220000000800 */
[C---:B---3--:R-:W-:Y:S01]  /*a080*/  F2FP.BF16.F32.PACK_AB R163, R41.reuse, R46 ;  /* 0x0000002e29a3723e */ /* 0x048fe200000010ff */
[----:B------:R-:W-:-:S04]  /*a090*/  FADD.FTZ R41, R41, R12 ;  /* 0x0000000c29297221 */ /* 0x000fc80000010000 */
[----:B------:R1:W-:Y:S02]  /*a0a0*/  STSM.16.M88.4 [R220], R160 ;  /* 0x000000a0dc007844 */ /* 0x0003e40000000200 */
        /* <DEDUP_REMOVED lines=9> */
[----:B------:R-:W-:Y:S02]  /*a140*/  FADD.FTZ R43, R43, R50 ;  /* 0x000000322b2b7221 */ /* 0x000fe40000010000 */
[----:B------:R-:W-:Y:S01]  /*a150*/  MUFU.EX2 R54, R54 ;  /* 0x0000003600367308 */ /* 0x000fe20000000800 */
[----:B0-----:R-:W-:-:S07]  /*a160*/  FADD.FTZ R10, R52, R21 ;  /* 0x00000015340a7221 */ /* 0x001fce0000010000 */
[----:B------:R-:W0:Y:S01]  /*a170*/  MUFU.EX2 R39, R39 ;  /* 0x0000002700277308 */ /* 0x000e220000000800 */
[C---:B---3--:R-:W-:Y:S01]  /*a180*/  F2FP.BF16.F32.PACK_AB R166, R29.reuse, R52 ;  /* 0x000000341da6723e */ /* 0x048fe200000010ff */
[----:B------:R-:W-:Y:S01]  /*a190*/  FADD.FTZ R10, R29, R10 ;  /* 0x0000000a1d0a7221 */ /* 0x000fe20000010000 */
[----:B0-----:R-:W-:Y:S01]  /*a1a0*/  F2FP.BF16.F32.PACK_AB R167, R39, R54 ;  /* 0x0000003627a7723e */ /* 0x001fe200000010ff */
[----:B------:R-:W-:-:S04]  /*a1b0*/  FADD.FTZ R54, R54, R43 ;  /* 0x0000002b36367221 */ /* 0x000fc80000010000 */
[----:B------:R1:W-:Y:S01]  /*a1c0*/  STSM.16.M88.4 [R219], R164 ;  /* 0x000000a4db007844 */ /* 0x0003e20000000200 */
[----:B------:R-:W-:Y:S01]  /*a1d0*/  FADD.FTZ R11, R39, R54 ;  /* 0x00000036270b7221 */ /* 0x000fe20000010000 */
[----:B------:R-:W-:Y:S06]  /*a1e0*/  @!P0 BRA `(.L_x_683) ;  /* 0x0000000000048947 */ /* 0x000fec0003800000 */
[----:B------:R-:W-:Y:S01]  /*a1f0*/  BPT.TRAP 0x1 ;  /* 0x000000040000795c */ /* 0x000fe20000300000 */
.L_x_683:
[----:B------:R0:W2:Y:S01]  /*a200*/  SYNCS.PHASECHK.TRANS64.TRYWAIT P1, [R14+URZ+0x28c50], R15 ;  /* 0x028c500f0e0075a7 */ /* 0x0000a2000802017f */
[----:B------:R-:W-:Y:S05]  /*a210*/  @!P0 BRA `(.L_x_684) ;  /* 0x0000000000048947 */ /* 0x000fea0003800000 */
[----:B------:R-:W-:Y:S01]  /*a220*/  BPT.TRAP 0x1 ;  /* 0x000000040000795c */ /* 0x000fe20000300000 */
.L_x_684:
[----:B------:R-:W-:Y:S01]  /*a230*/  LOP3.LUT R12, R56, 0x2000000, RZ, 0xfc, !PT ;  /* 0x02000000380c7812 */ /* 0x000fe200078efcff */
[----:B------:R-:W-:Y:S01]  /*a240*/  ULDC UR36, c[0x0][0x988] ;  /* 0x0002620000247ab9 */ /* 0x000fe20000000800 */
[----:B------:R-:W-:Y:S01]  /*a250*/  BSSY B0, `(.L_x_685) ;  /* 0x0000006000007945 */ /* 0x000fe20003800000 */
[----:B------:R-:W-:Y:S02]  /*a260*/  IMAD.MOV.U32 R25, RZ, RZ, 0x40000040 ;  /* 0x40000040ff197424 */ /* 0x000fe400078e00ff */
[----:B------:R-:W-:Y:S01]  /*a270*/  IMAD R24, R18, 0x1000, R12 ;  /* 0x0000100012187824 */ /* 0x000fe200078e020c */
[----:B--2---:R-:W-:Y:S06]  /*a280*/  @P1 BRA `(.L_x_686) ;  /* 0x0000000000081947 */ /* 0x004fec0003800000 */
[----:B------:R-:W2:Y:S02]  /*a290*/  SYNCS.PHASECHK.TRANS64.TRYWAIT P1, [R14+URZ+0x28c50], R15 ;  /* 0x028c500f0e0075a7 */ /* 0x000ea4000802017f */
[----:B--2---:R-:W-:Y:S05]  /*a2a0*/  @!P1 BRA `(.L_x_687) ;  /* 0x000000d400449947 */ /* 0x004fea0003800000 */
.L_x_686:
[----:B------:R-:W-:Y:S05]  /*a2b0*/  BSYNC B0 ;  /* 0x0000000000007941 */ /* 0x000fea0003800000 */
.L_x_685:
[C---:B------:R-:W-:Y:S01]  /*a2c0*/  R2UR UR6, R24.reuse ;  /* 0x00000000180672ca */ /* 0x040fe200000e0000 */
[C---:B------:R-:W-:Y:S01]  /*a2d0*/  VIADD R26, R24.reuse, 0x80 ;  /* 0x00000080181a7836 */ /* 0x040fe20000000000 */
[----:B------:R-:W-:Y:S01]  /*a2e0*/  R2UR UR7, R25 ;  /* 0x00000000190772ca */ /* 0x000fe200000e0000 */
[C---:B------:R-:W-:Y:S02]  /*a2f0*/  VIADD R28, R24.reuse, 0x100 ;  /* 0x00000100181c7836 */ /* 0x040fe40000000000 */
[----:B------:R-:W-:Y:S01]  /*a300*/  VIADD R24, R24, 0x180 ;  /* 0x0000018018187836 */ /* 0x000fe20000000000 */
[----:B------:R-:W-:Y:S01]  /*a310*/  R2UR UR10, R26 ;  /* 0x000000001a0a72ca */ /* 0x000fe200000e0000 */
[----:B------:R-:W-:Y:S01]  /*a320*/  IMAD.MOV.U32 R27, RZ, RZ, 0x40000040 ;  /* 0x40000040ff1b7424 */ /* 0x000fe200078e00ff */
[----:B------:R-:W-:Y:S01]  /*a330*/  R2UR UR14, R28 ;  /* 0x000000001c0e72ca */ /* 0x000fe200000e0000 */
[----:B------:R-:W-:Y:S01]  /*a340*/  IMAD.MOV.U32 R29, RZ, RZ, 0x40000040 ;  /* 0x40000040ff1d7424 */ /* 0x000fe200078e00ff */
[----:B------:R-:W-:Y:S01]  /*a350*/  R2UR UR18, R24 ;  /* 0x00000000181272ca */ /* 0x000fe200000e0000 */
[----:B------:R-:W-:Y:S01]  /*a360*/  IMAD.MOV.U32 R25, RZ, RZ, 0x40000040 ;  /* 0x40000040ff197424 */ /* 0x000fe200078e00ff */
[----:B------:R-:W-:-:S02]  /*a370*/  R2UR UR11, R27 ;  /* 0x000000001b0b72ca */ /* 0x000fc400000e0000 */
[----:B------:R-:W-:Y:S02]  /*a380*/  R2UR UR15, R29 ;  /* 0x000000001d0f72ca */ /* 0x000fe400000e0000 */
[----:B------:R-:W-:Y:S02]  /*a390*/  R2UR UR19, R25 ;  /* 0x00000000191372ca */ /* 0x000fe400000e0000 */
[----:B------:R-:W-:-:S06]  /*a3a0*/  WARPGROUP.ARRIVE ;  /* 0x00000000000079c5 */ /* 0x000fcc0000000000 */
[----:B------:R-:W-:Y:S03]  /*a3b0*/  HGMMA.64x256x16.F32.BF16 R24, R152, gdesc[UR4].tnspB, RZ, !UPT, gsb0 ;  /* 0x43e0000498187df0 */ /* 0x000fe6000c0018ff */
[----:B------:R-:W-:Y:S02]  /*a3c0*/  WARPGROUP.DEPBAR.LE gsb0, 0x0 ;  /* 0x00008000000079c5 */ /* 0x000fe40000010000 */
[----:B------:R-:W-:-:S15]  /*a3d0*/  WARPGROUP.ARRIVE ;  /* 0x00000000000079c5 */ /* 0x000fde0000000000 */
[----:B------:R-:W-:-:S08]  /*a3e0*/  NOP ;  /* 0x0000000000007918 */ /* 0x000fd00000000000 */
[----:B------:R-:W-:Y:S03]  /*a3f0*/  HGMMA.64x256x16.F32.BF16 R24, R156, gdesc[UR8].tnspB, R24, gsb0 ;  /* 0x43e000089c187df0 */ /* 0x000fe60008001818 */
        /* <DEDUP_REMOVED lines=14> */
[----:B---3--:R-:W3:Y:S02]  /*a4e0*/  FENCE.VIEW.ASYNC.S ;  /* 0x00000000000073c6 */ /* 0x008ee40000000000 */
[----:B---3--:R-:W-:Y:S01]  /*a4f0*/  NOP ;  /* 0x0000000000007918 */ /* 0x008fe20000000000 */
[----:B------:R-:W-:Y:S06]  /*a500*/  BAR.ARV 0xe, 0x100 ;  /* 0x0384000000007b1d */ /* 0x000fec0000002000 */
[----:B------:R-:W-:Y:S05]  /*a510*/  @!P0 BRA `(.L_x_688) ;  /* 0x0000000000048947 */ /* 0x000fea0003800000 */
[----:B------:R-:W-:Y:S01]  /*a520*/  BPT.TRAP 0x1 ;  /* 0x000000040000795c */ /* 0x000fe20000300000 */
.L_x_688:
[----:B------:R-:W-:Y:S01]  /*a530*/  ISETP.GE.AND P1, PT, R168, 0x41, PT ;  /* 0x00000041a800780c */ /* 0x000fe20003f26270 */
[----:B0-2---:R-:W-:Y:S01]  /*a540*/  VIADD R14, R14, 0x28c60 ;  /* 0x00028c600e0e7836 */ /* 0x005fe20000000000 */
[----:B------:R-:W-:Y:S04]  /*a550*/  BSSY B0, `(.L_x_689) ;  /* 0x00001af000007945 */ /* 0x000fe80003800000 */
[----:B------:R-:W-:-:S04]  /*a560*/  PRMT R14, R193, 0x654, R14 ;  /* 0x00000654c10e7816 */ /* 0x000fc8000000000e */
[----:B------:R0:W-:Y:S03]  /*a570*/  SYNCS.ARRIVE.TRANS64.RED.A1T0 RZ, [R14+URZ], RZ ;  /* 0x000000ff0eff79a7 */ /* 0x0001e6000810043f */
[----:B------:R-:W-:Y:S05]  /*a580*/  @!P1 BRA `(.L_x_690) ;  /* 0x0000001800ac9947 */ /* 0x000fea0003800000 */
[----:B------:R-:W-:Y:S02]  /*a590*/  VIADD R215, R215, 0xfffffffe ;  /* 0xfffffffed7d77836 */ /* 0x000fe40000000000 */
[----:B------:R-:W-:Y:S02]  /*a5a0*/  IMAD.MOV.U32 R15, RZ, RZ, R20 ;  /* 0x000000ffff0f7224 */ /* 0x000fe400078e0014 */
[----:B------:R-:W-:Y:S02]  /*a5b0*/  IMAD.MOV.U32 R188, RZ, RZ, R0 ;  /* 0x000000ffffbc7224 */ /* 0x000fe400078e0000 */
[----:B------:R-:W-:-:S07]  /*a5c0*/  IMAD.MOV.U32 R189, RZ, RZ, R18 ;  /* 0x000000ffffbd7224 */ /* 0x000fce00078e0012 */
.L_x_703:
[----:B------:R-:W-:Y:S02]  /*a5d0*/  VIADD R18, R189, 0x1 ;  /* 0x00000001bd127836 */ /* 0x000fe40000000000 */
[----:B------:R-:W-:Y:S02]  /*a5e0*/  IMAD.MOV.U32 R0, RZ, RZ, R215 ;  /* 0x000000ffff007224 */ /* 0x000fe400078e00d7 */
[----:B------:R-:W-:Y:S01]  /*a5f0*/  VIADD R215, R215, 0xffffffff ;  /* 0xffffffffd7d77836 */ /* 0x000fe20000000000 */
[----:B------:R-:W-:Y:S02]  /*a600*/  ISETP.NE.AND P2, PT, R18, 0x2, PT ;  /* 0x000000021200780c */ /* 0x000fe40003f45270 */
[----:B------:R-:W-:Y:S02]  /*a610*/  ISETP.GT.AND P1, PT, R0, RZ, PT ;  /* 0x000000ff0000720c */ /* 0x000fe40003f24270 */
[----:B------:R-:W-:Y:S02]  /*a620*/  SEL R0, RZ, 0x1, P2 ;  /* 0x00000001ff007807 */ /* 0x000fe40001000000 */
[----:B------:R-:W-:-:S02]  /*a630*/  SEL R18, R18, RZ, P2 ;  /* 0x000000ff12127207 */ /* 0x000fc40001000000 */
[----:B------:R-:W-:Y:S01]  /*a640*/  LOP3.LUT R23, R23, R0, RZ, 0x3c, !PT ;  /* 0x0000000017177212 */ /* 0x000fe200078e3cff */
[----:B--2---:R-:W-:Y:S06]  /*a650*/  @!P0 BRA `(.L_x_691) ;  /* 0x0000000000048947 */ /* 0x004fec0003800000 */
[----:B------:R-:W-:Y:S01]  /*a660*/  BPT.TRAP 0x1 ;  /* 0x000000040000795c */ /* 0x000fe20000300000 */
.L_x_691:
[----:B------:R-:W-:Y:S02]  /*a670*/  LEA R21, R18, R2, 0x3 ;  /* 0x0000000212157211 */ /* 0x000fe400078e18ff */
[----:B0-----:R-:W-:-:S04]  /*a680*/  SHF.L.U32 R14, R23, 0x1f, RZ ;  /* 0x0000001f170e7819 */ /* 0x001fc800000006ff */
[----:B------:R0:W2:Y:S01]  /*a690*/  SYNCS.PHASECHK.TRANS64.TRYWAIT P2, [R21+URZ+0x28c30], R14 ;  /* 0x028c300e150075a7 */ /* 0x0000a2000804017f */
[----:B------:R-:W-:Y:S05]  /*a6a0*/  @!P0 BRA `(.L_x_692) ;  /* 0x0000000000048947 */ /* 0x000fea0003800000 */
[----:B------:R-:W-:Y:S01]  /*a6b0*/  BPT.TRAP 0x1 ;  /* 0x000000040000795c */ /* 0x000fe20000300000 */
.L_x_692:
[----:B------:R-:W-:Y:S01]  /*a6c0*/  VIADD R0, R2, 0x20400 ;  /* 0x0002040002007836 */ /* 0x000fe20000000000 */
[----:B------:R-:W-:Y:S01]  /*a6d0*/  BSSY B1, `(.L_x_693) ;  /* 0x0000009000017945 */ /* 0x000fe20003800000 */
[----:B-1----:R-:W-:Y:S02]  /*a6e0*/  IMAD R156, R18, 0x200, R13 ;  /* 0x00000200129c7824 */ /* 0x002fe400078e020d */
[----:B------:R-:W-:Y:S01]  /*a6f0*/  IMAD.MOV.U32 R157, RZ, RZ, 0x40000040 ;  /* 0x40000040ff9d7424 */ /* 0x000fe200078e00ff */
[----:B------:R-:W-:-:S04]  /*a700*/  SHF.R.U32.HI R0, RZ, 0x4, R0 ;  /* 0x00000004ff007819 */ /* 0x000fc80000011600 */
[----:B------:R-:W-:-:S04]  /*a710*/  LOP3.LUT R0, R0, 0x3fff, RZ, 0xc0, !PT ;  /* 0x00003fff00007812 */ /* 0x000fc800078ec0ff */
[----:B------:R-:W-:Y:S01]  /*a720*/  LOP3.LUT R152, R0, 0x10000, RZ, 0xfc, !PT ;  /* 0x0001000000987812 */ /* 0x000fe200078efcff */
[----:B--2---:R-:W-:Y:S06]  /*a730*/  @P2 BRA `(.L_x_694) ;  /* 0x0000000000082947 */ /* 0x004fec0003800000 */
[----:B------:R-:W1:Y:S02]  /*a740*/  SYNCS.PHASECHK.TRANS64.TRYWAIT P2, [R21+URZ+0x28c30], R14 ;  /* 0x028c300e150075a7 */ /* 0x000e64000804017f */
[----:B-1----:R-:W-:Y:S05]  /*a750*/  @!P2 BRA `(.L_x_695) ;  /* 0x000000d0002ca947 */ /* 0x002fea0003800000 */
.L_x_694:
[----:B------:R-:W-:Y:S05]  /*a760*/  BSYNC B1 ;  /* 0x0000000000017941 */ /* 0x000fea0003800000 */
.L_x_693:
[----:B------:R-:W-:Y:S01]  /*a770*/  IMAD.MOV.U32 R153, RZ, RZ, 0x40000040 ;  /* 0x40000040ff997424 */ /* 0x000fe200078e00ff */
[----:B------:R-:W-:Y:S01]  /*a780*/  R2UR UR4, R152 ;  /* 0x00000000980472ca */ /* 0x000fe200000e0000 */
[C---:B------:R-:W-:Y:S01]  /*a790*/  VIADD R154, R156.reuse, 0x2 ;  /* 0x000000029c9a7836 */ /* 0x040fe20000000000 */
[C---:B------:R-:W-:Y:S01]  /*a7a0*/  R2UR UR6, R156.reuse ;  /* 0x000000009c0672ca */ /* 0x040fe200000e0000 */
[C---:B------:R-:W-:Y:S01]  /*a7b0*/  VIADD R152, R156.reuse, 0x4 ;  /* 0x000000049c987836 */ /* 0x040fe20000000000 */
[----:B------:R-:W-:Y:S01]  /*a7c0*/  R2UR UR7, R157 ;  /* 0x000000009d0772ca */ /* 0x000fe200000e0000 */
[----:B------:R-:W-:Y:S01]  /*a7d0*/  VIADD R156, R156, 0x6 ;  /* 0x000000069c9c7836 */ /* 0x000fe20000000000 */
[----:B------:R-:W-:Y:S01]  /*a7e0*/  R2UR UR5, R153 ;  /* 0x00000000990572ca */ /* 0x000fe200000e0000 */
[----:B------:R-:W-:Y:S01]  /*a7f0*/  IMAD.MOV.U32 R155, RZ, RZ, 0x40000040 ;  /* 0x40000040ff9b7424 */ /* 0x000fe200078e00ff */
[----:B------:R-:W-:Y:S01]  /*a800*/  R2UR UR10, R154 ;  /* 0x000000009a0a72ca */ /* 0x000fe200000e0000 */
[----:B------:R-:W-:Y:S01]  /*a810*/  IMAD.MOV.U32 R157, RZ, RZ, 0x40000040 ;  /* 0x40000040ff9d7424 */ /* 0x000fe200078e00ff */
[----:B------:R-:W-:-:S02]  /*a820*/  R2UR UR14, R152 ;  /* 0x00000000980e72ca */ /* 0x000fc400000e0000 */
[----:B------:R-:W-:Y:S02]  /*a830*/  R2UR UR11, R155 ;  /* 0x000000009b0b72ca */ /* 0x000fe400000e0000 */
[----:B------:R-:W-:Y:S02]  /*a840*/  R2UR UR15, R153 ;  /* 0x00000000990f72ca */ /* 0x000fe400000e0000 */
[----:B------:R-:W-:Y:S02]  /*a850*/  R2UR UR18, R156 ;  /* 0x000000009c1272ca */ /* 0x000fe400000e0000 */
[----:B------:R-:W-:Y:S02]  /*a860*/  R2UR UR19, R157 ;  /* 0x000000009d1372ca */ /* 0x000fe400000e0000 */
[----:B------:R-:W-:Y:S01]  /*a870*/  WARPGROUP.ARRIVE ;  /* 0x00000000000079c5 */ /* 0x000fe20000000000 */
[----:B------:R-:W-:Y:S02]  /*a880*/  R2UR UR8, R8 ;  /* 0x00000000080872ca */ /* 0x000fe400000e0000 */
[----:B------:R-:W-:-:S02]  /*a890*/  R2UR UR9, R9 ;  /* 0x00000000090972ca */ /* 0x000fc400000e0000 */
[----:B------:R-:W-:Y:S01]  /*a8a0*/  R2UR UR12, R6 ;  /* 0x00000000060c72ca */ /* 0x000fe200000e0000 */
[----:B------:R-:W-:Y:S01]  /*a8b0*/  HGMMA.64x64x16.F32.BF16 R152, gdesc[UR4], RZ, !UPT, gsb0 ;  /* 0x00e00000049879f0 */ /* 0x000fe2000c0018ff */
[----:B------:R-:W-:Y:S02]  /*a8c0*/  R2UR UR13, R7 ;  /* 0x00000000070d72ca */ /* 0x000fe400000e0000 */
[----:B------:R-:W-:Y:S02]  /*a8d0*/  R2UR UR16, R4 ;  /* 0x00000000041072ca */ /* 0x000fe400000e0000 */
[----:B------:R-:W-:Y:S01]  /*a8e0*/  R2UR UR17, R5 ;  /* 0x00000000051172ca */ /* 0x000fe200000e0000 */
        /* <DEDUP_REMOVED lines=12> */
.L_x_696:
        /* <DEDUP_REMOVED lines=16> */
[----:B------:R-:W2:Y:S02]  /*aab0*/  SHFL.BFLY PT, R3, R0, 0x2, 0x1f ;  /* 0x0c401f0000037f89 */ /* 0x000ea400000e0000 */
[----:B--2---:R-:W-:-:S05]  /*aac0*/  FMNMX.FTZ R0, R0, R3, !PT ;  /* 0x0000000300007209 */ /* 0x004fca0007810000 */
[----:B------:R-:W2:Y:S02]  /*aad0*/  SHFL.BFLY PT, R3, R0, 0x1, 0x1f ;  /* 0x0c201f0000037f89 */ /* 0x000ea400000e0000 */
[----:B--2---:R-:W-:Y:S01]  /*aae0*/  FMNMX.FTZ R0, R0, R3, !PT ;  /* 0x0000000300007209 */ /* 0x004fe20007810000 */
[----:B------:R-:W-:-:S04]  /*aaf0*/  IMAD.U32 R3, RZ, RZ, UR36 ;  /* 0x00000024ff037e24 */ /* 0x000fc8000f8e00ff */
[C---:B------:R-:W-:Y:S01]  /*ab00*/  FMUL.FTZ R20, R0.reuse, R3 ;  /* 0x0000000300147220 */ /* 0x040fe20000410000 */
[----:B------:R-:W-:-:S03]  /*ab10*/  FADD.FTZ R188, -R0, R188 ;  /* 0x000000bc00bc7221 */ /* 0x000fc60000010100 */
        /* <DEDUP_REMOVED lines=16> */
[----:B------:R-:W-:-:S02]  /*ac20*/  IMAD.MOV R20, RZ, RZ, -R216 ;  /* 0x000000ffff147224 */ /* 0x000fc400078e0ad8 */
[----:B------:R-:W-:Y:S01]  /*ac30*/  FMUL.FTZ R188, R188, R3 ;  /* 0x00000003bcbc7220 */ /* 0x000fe20000410000 */
[----:B------:R-:W-:Y:S02]  /*ac40*/  MUFU.EX2 R152, R152 ;  /* 0x0000009800987308 */ /* 0x000fe40000000800 */
[----:B------:R-:W-:Y:S01]  /*ac50*/  ISETP.NE.AND P2, PT, R214, R20, PT ;  /* 0x00000014d600720c */ /* 0x000fe20003f45270 */
[----:B------:R-:W-:-:S05]  /*ac60*/  VIADD R20, R21, 0x28c40 ;  /* 0x00028c4015147836 */ /* 0x000fca0000000000 */
[----:B------:R-:W2:Y:S01]  /*ac70*/  MUFU.EX2 R164, R188 ;  /* 0x000000bc00a47308 */ /* 0x000ea20000000800 */
[----:B------:R-:W-:-:S04]  /*ac80*/  PRMT R20, R193, 0x654, R20 ;  /* 0x00000654c1147816 */ /* 0x000fc80000000014 */
[----:B------:R3:W-:Y:S03]  /*ac90*/  SYNCS.ARRIVE.TRANS64.RED.A1T0 RZ, [R20+URZ], RZ ;  /* 0x000000ff14ff79a7 */ /* 0x0007e6000810043f */
[----:B------:R-:W4:Y:S01]  /*aca0*/  MUFU.EX2 R153, R153 ;  /* 0x0000009900997308 */ /* 0x000f220000000800 */
[----:B---3--:R-:W-:-:S07]  /*acb0*/  FMNMX.FTZ R20, R154, R15, !PT ;  /* 0x0000000f9a147209 */ /* 0x008fce0007810000 */
[----:B------:R-:W3:Y:S01]  /*acc0*/  MUFU.EX2 R156, R156 ;  /* 0x0000009c009c7308 */ /* 0x000ee20000000800 */
[----:B------:R-:W-:Y:S01]  /*acd0*/  FMNMX.FTZ R20, R155, R20, !PT ;  /* 0x000000149b147209 */ /* 0x000fe20007810000 */
[----:B--2---:R-:W-:Y:S01]  /*ace0*/  FFMA.FTZ R10, R164, R10, R152 ;  /* 0x0000000aa40a7223 */ /* 0x004fe20000010098 */
[-C--:B------:R-:W-:Y:S01]  /*acf0*/  FMUL.FTZ R24, R24, R164.reuse ;  /* 0x000000a418187220 */ /* 0x080fe20000410000 */
[----:B------:R-:W-:Y:S01]  /*ad00*/  FMUL.FTZ R25, R25, R164 ;  /* 0x000000a419197220 */ /* 0x000fe20000410000 */
[----:B------:R-:W-:Y:S01]  /*ad10*/  FMNMX.FTZ R20, R158, R20, !PT ;  /* 0x000000149e147209 */ /* 0x000fe20007810000 */
[-C--:B------:R-:W-:Y:S01]  /*ad20*/  FMUL.FTZ R28, R28, R164.reuse ;  /* 0x000000a41c1c7220 */ /* 0x080fe20000410000 */
[----:B------:R-:W-:Y:S01]  /*ad30*/  FMUL.FTZ R29, R29, R164 ;  /* 0x000000a41d1d7220 */ /* 0x000fe20000410000 */
[----:B------:R-:W2:Y:S01]  /*ad40*/  MUFU.EX2 R157, R157 ;  /* 0x0000009d009d7308 */ /* 0x000ea20000000800 */
[----:B------:R-:W-:Y:S01]  /*ad50*/  FMNMX.FTZ R20, R159, R20, !PT ;  /* 0x000000149f147209 */ /* 0x000fe20007810000 */
[C---:B----4-:R-:W-:Y:S01]  /*ad60*/  FADD.FTZ R10, R153.reuse, R10 ;  /* 0x0000000a990a7221 */ /* 0x050fe20000010000 */
[----:B------:R-:W-:Y:S01]  /*ad70*/  F2FP.BF16.F32.PACK_AB R188, R153, R152 ;  /* 0x0000009899bc723e */ /* 0x000fe200000010ff */
[----:B------:R-:W-:Y:S01]  /*ad80*/  FMUL.FTZ R32, R32, R164 ;  /* 0x000000a420207220 */ /* 0x000fe20000410000 */
[----:B------:R-:W-:Y:S01]  /*ad90*/  FMNMX.FTZ R20, R162, R20, !PT ;  /* 0x00000014a2147209 */ /* 0x000fe20007810000 */
[-C--:B------:R-:W-:Y:S01]  /*ada0*/  FMUL.FTZ R33, R33, R164.reuse ;  /* 0x000000a421217220 */ /* 0x080fe20000410000 */
[----:B------:R-:W-:Y:S01]  /*adb0*/  FMUL.FTZ R36, R36, R164 ;  /* 0x000000a424247220 */ /* 0x000fe20000410000 */
[----:B------:R-:W4:Y:S01]  /*adc0*/  MUFU.EX2 R152, R160 ;  /* 0x000000a000987308 */ /* 0x000f220000000800 */
[----:B------:R-:W-:Y:S01]  /*add0*/  FMNMX.FTZ R20, R163, R20, !PT ;  /* 0x00000014a3147209 */ /* 0x000fe20007810000 */
[----:B---3--:R-:W-:Y:S01]  /*ade0*/  FADD.FTZ R10, R156, R10 ;  /* 0x0000000a9c0a7221 */ /* 0x008fe20000010000 */
[-C--:B------:R-:W-:Y:S01]  /*adf0*/  FMUL.FTZ R37, R37, R164.reuse ;  /* 0x000000a425257220 */ /* 0x080fe20000410000 */
[----:B------:R-:W-:Y:S01]  /*ae00*/  FMUL.FTZ R40, R40, R164 ;  /* 0x000000a428287220 */ /* 0x000fe20000410000 */
[----:B------:R-:W-:Y:S01]  /*ae10*/  FMNMX.FTZ R20, R166, R20, !PT ;  /* 0x00000014a6147209 */ /* 0x000fe20007810000 */
[-C--:B------:R-:W-:Y:S01]  /*ae20*/  FMUL.FTZ R41, R41, R164.reuse ;  /* 0x000000a429297220 */ /* 0x080fe20000410000 */
[----:B------:R-:W-:Y:S01]  /*ae30*/  FMUL.FTZ R44, R44, R164 ;  /* 0x000000a42c2c7220 */ /* 0x000fe20000410000 */
[----:B------:R-:W3:Y:S01]  /*ae40*/  MUFU.EX2 R191, R191 ;  /* 0x000000bf00bf7308 */ /* 0x000ee20000000800 */
[----:B------:R-:W-:Y:S01]  /*ae50*/  FMNMX.FTZ R20, R167, R20, !PT ;  /* 0x00000014a7147209 */ /* 0x000fe20007810000 */
[C---:B--2---:R-:W-:Y:S01]  /*ae60*/  FADD.FTZ R10, R157.reuse, R10 ;  /* 0x0000000a9d0a7221 */ /* 0x044fe20000010000 */
[----:B------:R-:W-:Y:S01]  /*ae70*/  F2FP.BF16.F32.PACK_AB R190, R157, R156 ;  /* 0x0000009c9dbe723e */ /* 0x000fe200000010ff */
[----:B------:R-:W-:Y:S01]  /*ae80*/  FMUL.FTZ R45, R45, R164 ;  /* 0x000000a42d2d7220 */ /* 0x000fe20000410000 */
[----:B------:R-:W-:Y:S01]  /*ae90*/  FMNMX.FTZ R20, R170, R20, !PT ;  /* 0x00000014aa147209 */ /* 0x000fe20007810000 */
[-C--:B------:R-:W-:Y:S01]  /*aea0*/  FMUL.FTZ R48, R48, R164.reuse ;  /* 0x000000a430307220 */ /* 0x080fe20000410000 */
[----:B------:R-:W-:Y:S01]  /*aeb0*/  FMUL.FTZ R49, R49, R164 ;  /* 0x000000a431317220 */ /* 0x000fe20000410000 */
[----:B------:R-:W2:Y:S01]  /*aec0*/  MUFU.EX2 R161, R161 ;  /* 0x000000a100a17308 */ /* 0x000ea20000000800 */
[----:B------:R-:W-:Y:S01]  /*aed0*/  FMNMX.FTZ R20, R171, R20, !PT ;  /* 0x00000014ab147209 */ /* 0x000fe20007810000 */
[----:B----4-:R-:W-:Y:S01]  /*aee0*/  FADD.FTZ R10, R152, R10 ;  /* 0x0000000a980a7221 */ /* 0x010fe20000010000 */
[-C--:B------:R-:W-:Y:S01]  /*aef0*/  FMUL.FTZ R52, R52, R164.reuse ;  /* 0x000000a434347220 */ /* 0x080fe20000410000 */
[----:B------:R-:W-:Y:S01]  /*af00*/  FMUL.FTZ R53, R53, R164 ;  /* 0x000000a435357220 */ /* 0x000fe20000410000 */
[----:B------:R-:W-:Y:S01]  /*af10*/  FMNMX.FTZ R20, R174, R20, !PT ;  /* 0x00000014ae147209 */ /* 0x000fe20007810000 */
[-C--:B------:R-:W-:Y:S01]  /*af20*/  FMUL.FTZ R56, R56, R164.reuse ;  /* 0x000000a438387220 */ /* 0x080fe20000410000 */
[----:B------:R-:W-:Y:S01]  /*af30*/  FMUL.FTZ R57, R57, R164 ;  /* 0x000000a439397220 */ /* 0x000fe20000410000 */
[----:B------:R-:W4:Y:S01]  /*af40*/  MUFU.EX2 R165, R165 ;  /* 0x000000a500a57308 */ /* 0x000f220000000800 */
[----:B------:R-:W-:Y:S01]  /*af50*/  FMNMX.FTZ R20, R175, R20, !PT ;  /* 0x00000014af147209 */ /* 0x000fe20007810000 */
[C---:B---3--:R-:W-:Y:S01]  /*af60*/  FADD.FTZ R10, R191.reuse, R10 ;  /* 0x0000000abf0a7221 */ /* 0x048fe20000010000 */
[----:B------:R-:W-:Y:S01]  /*af70*/  F2FP.BF16.F32.PACK_AB R152, R191, R152 ;  /* 0x00000098bf98723e */ /* 0x000fe200000010ff */
[----:B------:R-:W-:Y:S01]  /*af80*/  FMUL.FTZ R60, R60, R164 ;  /* 0x000000a43c3c7220 */ /* 0x000fe20000410000 */
[----:B------:R-:W-:Y:S01]  /*af90*/  FMNMX.FTZ R20, R178, R20, !PT ;  /* 0x00000014b2147209 */ /* 0x000fe20007810000 */
[-C--:B------:R-:W-:Y:S01]  /*afa0*/  FMUL.FTZ R61, R61, R164.reuse ;  /* 0x000000a43d3d7220 */ /* 0x080fe20000410000 */
[----:B------:R-:W-:Y:S01]  /*afb0*/  FMUL.FTZ R64, R64, R164 ;  /* 0x000000a440407220 */ /* 0x000fe20000410000 */
[----:B------:R-:W3:Y:S01]  /*afc0*/  MUFU.EX2 R156, R168 ;  /* 0x000000a8009c7308 */ /* 0x000ee20000000800 */
[----:B------:R-:W-:Y:S01]  /*afd0*/  FMNMX.FTZ R20, R179, R20, !PT ;  /* 0x00000014b3147209 */ /* 0x000fe20007810000 */
[----:B--2---:R-:W-:Y:S01]  /*afe0*/  FADD.FTZ R10, R161, R10 ;  /* 0x0000000aa10a7221 */ /* 0x004fe20000010000 */
[-C--:B------:R-:W-:Y:S01]  /*aff0*/  FMUL.FTZ R65, R65, R164.reuse ;  /* 0x000000a441417220 */ /* 0x080fe20000410000 */
        /* <DEDUP_REMOVED lines=8> */
[-C--:B------:R-:W-:Y:S01]  /*b080*/  FMUL.FTZ R76, R76, R164.reuse ;  /* 0x000000a44c4c7220 */ /* 0x080fe20000410000 */
[-C--:B------:R-:W-:Y:S01]  /*b090*/  FMUL.FTZ R77, R77, R164.reuse ;  /* 0x000000a44d4d7220 */ /* 0x080fe20000410000 */
[----:B------:R-:W4:Y:S01]  /*b0a0*/  SHFL.BFLY PT, R153, R20, 0x2, 0x1f ;  /* 0x0c401f0014997f89 */ /* 0x000f2200000e0000 */
[-C--:B------:R-:W-:Y:S01]  /*b0b0*/  FMUL.FTZ R80, R80, R164.reuse ;  /* 0x000000a450507220 */ /* 0x080fe20000410000 */
[----:B------:R-:W5:Y:S01]  /*b0c0*/  MUFU.EX2 R172, R172 ;  /* 0x000000ac00ac7308 */ /* 0x000f620000000800 */
        /* <DEDUP_REMOVED lines=16> */
[----:B-----5:R-:W-:Y:S01]  /*b1d0*/  FADD.FTZ R10, R172, R10 ;  /* 0x0000000aac0a7221 */ /* 0x020fe20000010000 */
[-C--:B------:R-:W-:Y:S01]  /*b1e0*/  FMUL.FTZ R104, R104, R164.reuse ;  /* 0x000000a468687220 */ /* 0x080fe20000410000 */
[-C--:B------:R-:W-:Y:S01]  /*b1f0*/  FMUL.FTZ R105, R105, R164.reuse ;  /* 0x000000a469697220 */ /* 0x080fe20000410000 */
[-C--:B------:R-:W-:Y:S01]  /*b200*/  FMUL.FTZ R108, R108, R164.reuse ;  /* 0x000000a46c6c7220 */ /* 0x080fe20000410000 */
[-C--:B------:R-:W-:Y:S01]  /*b210*/  FMUL.FTZ R109, R109, R164.reuse ;  /* 0x000000a46d6d7220 */ /* 0x080fe20000410000 */
[----:B----4-:R-:W-:Y:S01]  /*b220*/  FMNMX.FTZ R20, R20, R153, !PT ;  /* 0x0000009914147209 */ /* 0x010fe20007810000 */
[-C--:B------:R-:W-:Y:S01]  /*b230*/  FMUL.FTZ R112, R112, R164.reuse ;  /* 0x000000a470707220 */ /* 0x080fe20000410000 */
[----:B------:R-:W4:Y:S01]  /*b240*/  MUFU.EX2 R177, R177 ;  /* 0x000000b100b17308 */ /* 0x000f220000000800 */
[----:B---3--:R-:W-:Y:S01]  /*b250*/  FADD.FTZ R10, R173, R10 ;  /* 0x0000000aad0a7221 */ /* 0x008fe20000010000 */
[-C--:B------:R-:W-:Y:S01]  /*b260*/  FMUL.FTZ R113, R113, R164.reuse ;  /* 0x000000a471717220 */ /* 0x080fe20000410000 */
[----:B------:R-:W3:Y:S01]  /*b270*/  SHFL.BFLY PT, R153, R20, 0x1, 0x1f ;  /* 0x0c201f0014997f89 */ /* 0x000ee200000e0000 */
[-C--:B------:R-:W-:Y:S01]  /*b280*/  FMUL.FTZ R116, R116, R164.reuse ;  /* 0x000000a474747220 */ /* 0x080fe20000410000 */
[-C--:B------:R-:W-:Y:S01]  /*b290*/  FMUL.FTZ R117, R117, R164.reuse ;  /* 0x000000a475757220 */ /* 0x080fe20000410000 */
[-C--:B------:R-:W-:Y:S01]  /*b2a0*/  FMUL.FTZ R120, R120, R164.reuse ;  /* 0x000000a478787220 */ /* 0x080fe20000410000 */
[-C--:B------:R-:W-:Y:S01]  /*b2b0*/  FMUL.FTZ R121, R121, R164.reuse ;  /* 0x000000a479797220 */ /* 0x080fe20000410000 */
[----:B------:R-:W5:Y:S01]  /*b2c0*/  MUFU.EX2 R180, R180 ;  /* 0x000000b400b47308 */ /* 0x000f620000000800 */
[----:B--2---:R-:W-:Y:S01]  /*b2d0*/  FADD.FTZ R10, R160, R10 ;  /* 0x0000000aa00a7221 */ /* 0x004fe20000010000 */
[-C--:B------:R-:W-:Y:S01]  /*b2e0*/  FMUL.FTZ R124, R124, R164.reuse ;  /* 0x000000a47c7c7220 */ /* 0x080fe20000410000 */
[-C--:B------:R-:W-:Y:S01]  /*b2f0*/  FMUL.FTZ R125, R125, R164.reuse ;  /* 0x000000a47d7d7220 */ /* 0x080fe20000410000 */
[-C--:B------:R-:W-:Y:S01]  /*b300*/  FMUL.FTZ R128, R128, R164.reuse ;  /* 0x000000a480807220 */ /* 0x080fe20000410000 */
[-C--:B------:R-:W-:Y:S01]  /*b310*/  FMUL.FTZ R129, R129, R164.reuse ;  /* 0x000000a481817220 */ /* 0x080fe20000410000 */
[-C--:B------:R-:W-:Y:S01]  /*b320*/  FMUL.FTZ R132, R132, R164.reuse ;  /* 0x000000a484847220 */ /* 0x080fe20000410000 */
[----:B------:R-:W-:Y:S01]  /*b330*/  FMUL.FTZ R133, R133, R164 ;  /* 0x000000a485857220 */ /* 0x000fe20000410000 */
[----:B------:R-:W2:Y:S01]  /*b340*/  MUFU.EX2 R181, R181 ;  /* 0x000000b500b57308 */ /* 0x000ea20000000800 */
[C---:B----4-:R-:W-:Y:S01]  /*b350*/  FADD.FTZ R10, R177.reuse, R10 ;  /* 0x0000000ab10a7221 */ /* 0x050fe20000010000 */
[----:B------:R-:W-:Y:S01]  /*b360*/  F2FP.BF16.F32.PACK_AB R160, R177, R160 ;  /* 0x000000a0b1a0723e */ /* 0x000fe200000010ff */
[-C--:B------:R-:W-:Y:S01]  /*b370*/  FMUL.FTZ R136, R136, R164.reuse ;  /* 0x000000a488887220 */ /* 0x080fe20000410000 */
[-C--:B------:R-:W-:Y:S01]  /*b380*/  FMUL.FTZ R137, R137, R164.reuse ;  /* 0x000000a489897220 */ /* 0x080fe20000410000 */
[-C--:B------:R-:W-:Y:S01]  /*b390*/  FMUL.FTZ R140, R140, R164.reuse ;  /* 0x000000a48c8c7220 */ /* 0x080fe20000410000 */
[-C--:B------:R-:W-:Y:S01]  /*b3a0*/  FMUL.FTZ R141, R141, R164.reuse ;  /* 0x000000a48d8d7220 */ /* 0x080fe20000410000 */
[-C--:B------:R-:W-:Y:S01]  /*b3b0*/  FMUL.FTZ R144, R144, R164.reuse ;  /* 0x000000a490907220 */ /* 0x080fe20000410000 */
[-C--:B------:R-:W-:Y:S01]  /*b3c0*/  FMUL.FTZ R145, R145, R164.reuse ;  /* 0x000000a491917220 */ /* 0x080fe20000410000 */
[----:B-----5:R-:W-:Y:S01]  /*b3d0*/  FADD.FTZ R10, R180, R10 ;  /* 0x0000000ab40a7221 */ /* 0x020fe20000010000 */
[----:B------:R-:W-:Y:S01]  /*b3e0*/  FMUL.FTZ R148, R148, R164 ;  /* 0x000000a494947220 */ /* 0x000fe20000410000 */
[----:B---3--:R-:W-:Y:S01]  /*b3f0*/  FMNMX.FTZ R20, R20, R153, !PT ;  /* 0x0000009914147209 */ /* 0x008fe20007810000 */
[----:B------:R-:W-:-:S02]  /*b400*/  @!P2 IMAD R153, R189, 0x40, R198 ;  /* 0x00000040bd99a824 */ /* 0x000fc400078e02c6 */
[----:B------:R-:W-:Y:S02]  /*b410*/  FMUL.FTZ R149, R149, R164 ;  /* 0x000000a495957220 */ /* 0x000fe40000410000 */
[----:B------:R-:W-:Y:S01]  /*b420*/  FADD.FTZ R15, -R20, R15 ;  /* 0x0000000f140f7221 */ /* 0x000fe20000010100 */
[----:B------:R-:W-:Y:S02]  /*b430*/  @!P2 IMAD R153, R153, 0x4, R2 ;  /* 0x000000049999a824 */ /* 0x000fe400078e0202 */
[----:B--2---:R-:W-:Y:S01]  /*b440*/  FADD.FTZ R10, R181, R10 ;  /* 0x0000000ab50a7221 */ /* 0x004fe20000010000 */
[----:B------:R-:W-:Y:S02]  /*b450*/  FMUL.FTZ R15, R15, R3 ;  /* 0x000000030f0f7220 */ /* 0x000fe40000410000 */
[----:B------:R-:W-:Y:S04]  /*b460*/  @!P2 STS [R153+0x28800], R164 ;  /* 0x028800a49900a388 */ /* 0x000fe80000000800 */
[----:B------:R-:W2:Y:S02]  /*b470*/  MUFU.EX2 R15, R15 ;  /* 0x0000000f000f7308 */ /* 0x000ea40000000800 */
[----:B--2---:R2:W-:Y:S01]  /*b480*/  @!P2 STS [R153+0x28820], R15 ;  /* 0x0288200f9900a388 */ /* 0x0045e20000000800 */
        /* <DEDUP_REMOVED lines=9> */
[----:B--2---:R-:W-:Y:S01]  /*b520*/  FMUL.FTZ R153, R20, R3 ;  /* 0x0000000314997220 */ /* 0x004fe20000410000 */
[-C--:B------:R-:W-:Y:S01]  /*b530*/  FMUL.FTZ R43, R43, R15.reuse ;  /* 0x0000000f2b2b7220 */ /* 0x080fe20000410000 */
[-C--:B------:R-:W-:Y:S01]  /*b540*/  FMUL.FTZ R46, R46, R15.reuse ;  /* 0x0000000f2e2e7220 */ /* 0x080fe20000410000 */
[----:B------:R-:W-:Y:S01]  /*b550*/  FMUL.FTZ R47, R47, R15 ;  /* 0x0000000f2f2f7220 */ /* 0x000fe20000410000 */
        /* <DEDUP_REMOVED lines=8> */
[-CC-:B------:R-:W-:Y:S01]  /*b5e0*/  FFMA.FTZ R163, R167, R3.reuse, -R153.reuse ;  /* 0x00000003a7a37223 */ /* 0x180fe20000010899 */
[-CC-:B------:R-:W-:Y:S01]  /*b5f0*/  FFMA.FTZ R159, R170, R3.reuse, -R153.reuse ;  /* 0x00000003aa9f7223 */ /* 0x180fe20000010899 */
[-CC-:B------:R-:W-:Y:S01]  /*b600*/  FFMA.FTZ R166, R171, R3.reuse, -R153.reuse ;  /* 0x00000003aba67223 */ /* 0x180fe20000010899 */
[-CC-:B------:R-:W-:Y:S01]  /*b610*/  FFMA.FTZ R174, R174, R3.reuse, -R153.reuse ;  /* 0x00000003aeae7223 */ /* 0x180fe20000010899 */
[-CC-:B------:R-:W-:Y:S01]  /*b620*/  FFMA.FTZ R175, R175, R3.reuse, -R153.reuse ;  /* 0x00000003afaf7223 */ /* 0x180fe20000010899 */
[-CC-:B------:R-:W-:Y:S01]  /*b630*/  FFMA.FTZ R178, R178, R3.reuse, -R153.reuse ;  /* 0x00000003b2b27223 */ /* 0x180fe20000010899 */
[----:B------:R-:W3:Y:S01]  /*b640*/  MUFU.EX2 R154, R154 ;  /* 0x0000009a009a7308 */ /* 0x000ee20000000800 */
[-CC-:B------:R-:W-:Y:S01]  /*b650*/  FFMA.FTZ R179, R179, R3.reuse, -R153.reuse ;  /* 0x00000003b3b37223 */ /* 0x180fe20000010899 */
[-CC-:B------:R-:W-:Y:S01]  /*b660*/  FFMA.FTZ R182, R182, R3.reuse, -R153.reuse ;  /* 0x00000003b6b67223 */ /* 0x180fe20000010899 */
[----:B------:R-:W-:Y:S01]  /*b670*/  FFMA.FTZ R183, R183, R3, -R153 ;  /* 0x00000003b7b77223 */ /* 0x000fe20000010899 */
[-C--:B------:R-:W-:Y:S01]  /*b680*/  FMUL.FTZ R50, R50, R15.reuse ;  /* 0x0000000f32327220 */ /* 0x080fe20000410000 */
[-C--:B------:R-:W-:Y:S01]  /*b690*/  FMUL.FTZ R51, R51, R15.reuse ;  /* 0x0000000f33337220 */ /* 0x080fe20000410000 */
[-C--:B------:R-:W-:Y:S01]  /*b6a0*/  FMUL.FTZ R54, R54, R15.reuse ;  /* 0x0000000f36367220 */ /* 0x080fe20000410000 */
[----:B------:R-:W-:Y:S01]  /*b6b0*/  FMUL.FTZ R55, R55, R15 ;  /* 0x0000000f37377220 */ /* 0x000fe20000410000 */
[----:B------:R-:W4:Y:S01]  /*b6c0*/  MUFU.EX2 R191, R191 ;  /* 0x000000bf00bf7308 */ /* 0x000f220000000800 */
[----:B--2---:R-:W-:Y:S01]  /*b6d0*/  FFMA.FTZ R11, R15, R11, R189 ;  /* 0x0000000b0f0b7223 */ /* 0x004fe200000100bd */
[-C--:B------:R-:W-:Y:S01]  /*b6e0*/  FMUL.FTZ R58, R58, R15.reuse ;  /* 0x0000000f3a3a7220 */ /* 0x080fe20000410000 */
[-C--:B------:R-:W-:Y:S01]  /*b6f0*/  FMUL.FTZ R59, R59, R15.reuse ;  /* 0x0000000f3b3b7220 */ /* 0x080fe20000410000 */
[-C--:B------:R-:W-:Y:S01]  /*b700*/  FMUL.FTZ R62, R62, R15.reuse ;  /* 0x0000000f3e3e7220 */ /* 0x080fe20000410000 */
[-C--:B------:R-:W-:Y:S01]  /*b710*/  FMUL.FTZ R63, R63, R15.reuse ;  /* 0x0000000f3f3f7220 */ /* 0x080fe20000410000 */
[-C--:B------:R-:W-:Y:S01]  /*b720*/  FMUL.FTZ R66, R66, R15.reuse ;  /* 0x0000000f42427220 */ /* 0x080fe20000410000 */
[----:B------:R-:W-:Y:S01]  /*b730*/  FMUL.FTZ R67, R67, R15 ;  /* 0x0000000f43437220 */ /* 0x000fe20000410000 */
[----:B------:R-:W2:Y:S01]  /*b740*/  MUFU.EX2 R155, R155 ;  /* 0x0000009b009b7308 */ /* 0x000ea20000000800 */
        /* <DEDUP_REMOVED lines=8> */
[----:B----4-:R-:W-:Y:S01]  /*b7d0*/  FADD.FTZ R153, R191, R153 ;  /* 0x00000099bf997221 */ /* 0x010fe20000010000 */
[-C--:B------:R-:W-:Y:S01]  /*b7e0*/  FMUL.FTZ R79, R79, R15.reuse ;  /* 0x0000000f4f4f7220 */ /* 0x080fe20000410000 */
[-C--:B------:R-:W-:Y:S01]  /*b7f0*/  FMUL.FTZ R82, R82, R15.reuse ;  /* 0x0000000f52527220 */ /* 0x080fe20000410000 */
[-C--:B------:R-:W-:Y:S01]  /*b800*/  FMUL.FTZ R83, R83, R15.reuse ;  /* 0x0000000f53537220 */ /* 0x080fe20000410000 */
[-C--:B------:R-:W-:Y:S01]  /*b810*/  FMUL.FTZ R86, R86, R15.reuse ;  /* 0x0000000f56567220 */ /* 0x080fe20000410000 */
[-C--:B------:R-:W-:Y:S01]  /*b820*/  FMUL.FTZ R87, R87, R15.reuse ;  /* 0x0000000f57577220 */ /* 0x080fe20000410000 */
[----:B------:R-:W-:Y:S01]  /*b830*/  FMUL.FTZ R90, R90, R15 ;  /* 0x0000000f5a5a7220 */ /* 0x000fe20000410000 */
[----:B------:R-:W4:Y:S01]  /*b840*/  MUFU.EX2 R162, R162 ;  /* 0x000000a200a27308 */ /* 0x000f220000000800 */
[C---:B--2---:R-:W-:Y:S01]  /*b850*/  FADD.FTZ R153, R155.reuse, R153 ;  /* 0x000000999b997221 */ /* 0x044fe20000010000 */
[----:B------:R-:W-:Y:S01]  /*b860*/  F2FP.BF16.F32.PACK_AB R191, R155, R191 ;  /* 0x000000bf9bbf723e */ /* 0x000fe200000010ff */
[----:B------:R-:W-:Y:S01]  /*b870*/  BAR.SYNC.DEFER_BLOCKING 0xf, 0x100 ;  /* 0x03c4000000007b1d */ /* 0x000fe20000010000 */
[-C--:B------:R-:W-:Y:S01]  /*b880*/  FMUL.FTZ R91, R91, R15.reuse ;  /* 0x0000000f5b5b7220 */ /* 0x080fe20000410000 */
[-C--:B------:R-:W-:Y:S01]  /*b890*/  FMUL.FTZ R94, R94, R15.reuse ;  /* 0x0000000f5e5e7220 */ /* 0x080fe20000410000 */
[-C--:B------:R-:W-:Y:S01]  /*b8a0*/  FMUL.FTZ R95, R95, R15.reuse ;  /* 0x0000000f5f5f7220 */ /* 0x080fe20000410000 */
[-C--:B------:R-:W-:Y:S01]  /*b8b0*/  FMUL.FTZ R98, R98, R15.reuse ;  /* 0x0000000f62627220 */ /* 0x080fe20000410000 */
[-C--:B------:R-:W-:Y:S01]  /*b8c0*/  FMUL.FTZ R99, R99, R15.reuse ;  /* 0x0000000f63637220 */ /* 0x080fe20000410000 */
[----:B------:R-:W2:Y:S01]  /*b8d0*/  MUFU.EX2 R157, R157 ;  /* 0x0000009d009d7308 */ /* 0x000ea20000000800 */
[----:B---3--:R-:W-:Y:S01]  /*b8e0*/  FADD.FTZ R153, R158, R153 ;  /* 0x000000999e997221 */ /* 0x008fe20000010000 */
[-C--:B------:R-:W-:Y:S01]  /*b8f0*/  FMUL.FTZ R102, R102, R15.reuse ;  /* 0x0000000f66667220 */ /* 0x080fe20000410000 */
        /* <DEDUP_REMOVED lines=12> */
[----:B------:R-:W-:Y:S01]  /*b9c0*/  FMUL.FTZ R122, R122, R15 ;  /* 0x0000000f7a7a7220 */ /* 0x000fe20000410000 */
[----:B------:R-:W4:Y:S01]  /*b9d0*/  MUFU.EX2 R159, R159 ;  /* 0x0000009f009f7308 */ /* 0x000f220000000800 */
[----:B--2---:R-:W-:Y:S01]  /*b9e0*/  FADD.FTZ R155, R157, R154 ;  /* 0x0000009a9d9b7221 */ /* 0x004fe20000010000 */
[----:B------:R-:W-:Y:S01]  /*b9f0*/  F2FP.BF16.F32.PACK_AB R154, R165, R161 ;  /* 0x000000a1a59a723e */ /* 0x000fe200000010ff */
[----:B------:R2:W-:Y:S01]  /*ba00*/  STSM.16.M88.4 [R217+0x26800], R188 ;  /* 0x026800bcd9007844 */ /* 0x0005e20000000200 */
[-C--:B------:R-:W-:Y:S01]  /*ba10*/  FMUL.FTZ R123, R123, R15.reuse ;  /* 0x0000000f7b7b7220 */ /* 0x080fe20000410000 */
[-C--:B------:R-:W-:Y:S01]  /*ba20*/  FMUL.FTZ R126, R126, R15.reuse ;  /* 0x0000000f7e7e7220 */ /* 0x080fe20000410000 */
[-C--:B------:R-:W-:Y:S01]  /*ba30*/  FMUL.FTZ R127, R127, R15.reuse ;  /* 0x0000000f7f7f7220 */ /* 0x080fe20000410000 */
[----:B------:R-:W-:Y:S01]  /*ba40*/  FMUL.FTZ R130, R130, R15 ;  /* 0x0000000f82827220 */ /* 0x000fe20000410000 */
[----:B------:R-:W5:Y:S01]  /*ba50*/  MUFU.EX2 R166, R166 ;  /* 0x000000a600a67308 */ /* 0x000f620000000800 */
[C---:B---3--:R-:W-:Y:S01]  /*ba60*/  FADD.FTZ R158, R163.reuse, R155 ;  /* 0x0000009ba39e7221 */ /* 0x048fe20000010000 */
[----:B------:R-:W-:Y:S01]  /*ba70*/  F2FP.BF16.F32.PACK_AB R155, R163, R157 ;  /* 0x0000009da39b723e */ /* 0x000fe200000010ff */
[-C--:B------:R-:W-:Y:S01]  /*ba80*/  FMUL.FTZ R131, R131, R15.reuse ;  /* 0x0000000f83837220 */ /* 0x080fe20000410000 */
[-C--:B------:R-:W-:Y:S01]  /*ba90*/  FMUL.FTZ R134, R134, R15.reuse ;  /* 0x0000000f86867220 */ /* 0x080fe20000410000 */
[-C--:B------:R-:W-:Y:S01]  /*baa0*/  FMUL.FTZ R135, R135, R15.reuse ;  /* 0x0000000f87877220 */ /* 0x080fe20000410000 */
[-C--:B------:R-:W-:Y:S01]  /*bab0*/  FMUL.FTZ R138, R138, R15.reuse ;  /* 0x0000000f8a8a7220 */ /* 0x080fe20000410000 */
[----:B------:R2:W-:Y:S01]  /*bac0*/  STSM.16.M88.4 [R218], R152 ;  /* 0x00000098da007844 */ /* 0x0005e20000000200 */
        /* <DEDUP_REMOVED lines=9> */
[C---:B-----5:R-:W-:Y:S01]  /*bb60*/  FADD.FTZ R158, R166.reuse, R158 ;  /* 0x0000009ea69e7221 */ /* 0x060fe20000010000 */
[----:B------:R-:W-:Y:S01]  /*bb70*/  F2FP.BF16.F32.PACK_AB R157, R166, R159 ;  /* 0x0000009fa69d723e */ /* 0x000fe200000010ff */
[----:B------:R-:W-:-:S05]  /*bb80*/  FMUL.FTZ R151, R151, R15 ;  /* 0x0000000f97977220 */ /* 0x000fca0000410000 */
[----:B------:R-:W5:Y:S01]  /*bb90*/  MUFU.EX2 R178, R178 ;  /* 0x000000b200b27308 */ /* 0x000f620000000800 */
[----:B---3--:R-:W-:Y:S01]  /*bba0*/  FADD.FTZ R159, R11, R158 ;  /* 0x0000009e0b9f7221 */ /* 0x008fe20000010000 */
[----:B------:R-:W-:-:S06]  /*bbb0*/  F2FP.BF16.F32.PACK_AB R158, R173, R172 ;  /* 0x000000acad9e723e */ /* 0x000fcc00000010ff */
[----:B------:R-:W3:Y:S01]  /*bbc0*/  MUFU.EX2 R161, R179 ;  /* 0x000000b300a17308 */ /* 0x000ee20000000800 */
[C---:B----4-:R-:W-:Y:S01]  /*bbd0*/  FADD.FTZ R162, R175.reuse, R159 ;  /* 0x0000009fafa27221 */ /* 0x050fe20000010000 */
[----:B------:R-:W-:-:S05]  /*bbe0*/  F2FP.BF16.F32.PACK_AB R159, R175, R11 ;  /* 0x0000000baf9f723e */ /* 0x000fca00000010ff */
[----:B------:R2:W-:Y:S01]  /*bbf0*/  STSM.16.M88.4 [R220], R156 ;  /* 0x0000009cdc007844 */ /* 0x0005e20000000200 */
[----:B------:R-:W4:Y:S01]  /*bc00*/  MUFU.EX2 R163, R182 ;  /* 0x000000b600a37308 */ /* 0x000f220000000800 */
[----:B-----5:R-:W-:-:S07]  /*bc10*/  FADD.FTZ R162, R178, R162 ;  /* 0x000000a2b2a27221 */ /* 0x020fce0000010000 */
[----:B------:R-:W5:Y:S01]  /*bc20*/  MUFU.EX2 R183, R183 ;  /* 0x000000b700b77308 */ /* 0x000f620000000800 */
[C---:B---3--:R-:W-:Y:S01]  /*bc30*/  FADD.FTZ R162, R161.reuse, R162 ;  /* 0x000000a2a1a27221 */ /* 0x048fe20000010000 */
[----:B------:R-:W-:-:S03]  /*bc40*/  F2FP.BF16.F32.PACK_AB R161, R161, R178 ;  /* 0x000000b2a1a1723e */ /* 0x000fc600000010ff */
[----:B----4-:R-:W-:Y:S01]  /*bc50*/  FADD.FTZ R11, R163, R162 ;  /* 0x000000a2a30b7221 */ /* 0x010fe20000010000 */
[----:B------:R-:W-:Y:S02]  /*bc60*/  F2FP.BF16.F32.PACK_AB R162, R181, R180 ;  /* 0x000000b4b5a2723e */ /* 0x000fe400000010ff */
[C---:B-----5:R-:W-:Y:S01]  /*bc70*/  F2FP.BF16.F32.PACK_AB R163, R183.reuse, R163 ;  /* 0x000000a3b7a3723e */ /* 0x060fe200000010ff */
[----:B------:R-:W-:-:S04]  /*bc80*/  FADD.FTZ R11, R183, R11 ;  /* 0x0000000bb70b7221 */ /* 0x000fc80000010000 */
[----:B------:R2:W-:Y:S01]  /*bc90*/  STSM.16.M88.4 [R219], R160 ;  /* 0x000000a0db007844 */ /* 0x0005e20000000200 */
[----:B------:R-:W-:Y:S05]  /*bca0*/  @!P0 BRA `(.L_x_697) ;  /* 0x0000000000048947 */ /* 0x000fea0003800000 */
[----:B------:R-:W-:Y:S01]  /*bcb0*/  BPT.TRAP 0x1 ;  /* 0x000000040000795c */ /* 0x000fe20000300000 */
.L_x_697:
[----:B------:R3:W4:Y:S01]  /*bcc0*/  SYNCS.PHASECHK.TRANS64.TRYWAIT P2, [R21+URZ+0x28c50], R14 ;  /* 0x028c500e150075a7 */ /* 0x000722000804017f */
[----:B------:R-:W-:Y:S05]  /*bcd0*/  @!P0 BRA `(.L_x_698) ;  /* 0x0000000000048947 */ /* 0x000fea0003800000 */
[----:B------:R-:W-:Y:S01]  /*bce0*/  BPT.TRAP 0x1 ;  /* 0x000000040000795c */ /* 0x000fe20000300000 */
.L_x_698:
[----:B------:R-:W-:Y:S04]  /*bcf0*/  BSSY B1, `(.L_x_699) ;  /* 0x0000004000017945 */ /* 0x000fe80003800000 */
[----:B----4-:R-:W-:Y:S05]  /*bd00*/  @P2 BRA `(.L_x_700) ;  /* 0x0000000000082947 */ /* 0x010fea0003800000 */
[----:B------:R-:W4:Y:S02]  /*bd10*/  SYNCS.PHASECHK.TRANS64.TRYWAIT P2, [R21+URZ+0x28c50], R14 ;  /* 0x028c500e150075a7 */ /* 0x000f24000804017f */
[----:B----4-:R-:W-:Y:S05]  /*bd20*/  @!P2 BRA `(.L_x_701) ;  /* 0x000000b800cca947 */ /* 0x010fea0003800000 */
.L_x_700:
[----:B------:R-:W-:Y:S05]  /*bd30*/  BSYNC B1 ;  /* 0x0000000000017941 */ /* 0x000fea0003800000 */
.L_x_699:
[----:B01-34-:R-:W-:Y:S01]  /*bd40*/  IMAD R14, R18, 0x1000, R12 ;  /* 0x00001000120e7824 */ /* 0x01bfe200078e020c */
[----:B------:R-:W-:Y:S01]  /*bd50*/  WARPGROUP.ARRIVE ;  /* 0x00000000000079c5 */ /* 0x000fe20000000000 */
[----:B------:R-:W-:Y:S02]  /*bd60*/  IMAD.MOV.U32 R15, RZ, RZ, 0x40000040 ;  /* 0x40000040ff0f7424 */ /* 0x000fe400078e00ff */
[C---:B------:R-:W-:Y:S01]  /*bd70*/  VIADD R164, R14.reuse, 0x80 ;  /* 0x000000800ea47836 */ /* 0x040fe20000000000 */
[----:B------:R-:W-:Y:S01]  /*bd80*/  R2UR UR6, R14 ;  /* 0x000000000e0672ca */ /* 0x000fe200000e0000 */
[----:B------:R-:W-:Y:S01]  /*bd90*/  IMAD.MOV.U32 R165, RZ, RZ, 0x40000040 ;  /* 0x40000040ffa57424 */ /* 0x000fe200078e00ff */
[----:B------:R-:W-:Y:S01]  /*bda0*/  R2UR UR7, R15 ;  /* 0x000000000f0772ca */ /* 0x000fe200000e0000 */
[----:B------:R-:W-:-:S12]  /*bdb0*/  IMAD.MOV.U32 R15, RZ, RZ, 0x40000040 ;  /* 0x40000040ff0f7424 */ /* 0x000fd800078e00ff */
[----:B------:R-:W-:Y:S01]  /*bdc0*/  HGMMA.64x256x16.F32.BF16 R24, R188, gdesc[UR4].tnspB, R24, gsb0 ;  /* 0x43e00004bc187df0 */ /* 0x000fe20008001818 */
[----:B------:R-:W-:Y:S02]  /*bdd0*/  R2UR UR6, R164 ;  /* 0x00000000a40672ca */ /* 0x000fe400000e0000 */
[----:B------:R-:W-:Y:S01]  /*bde0*/  R2UR UR7, R165 ;  /* 0x00000000a50772ca */ /* 0x000fe200000e0000 */
[----:B------:R-:W-:Y:S02]  /*bdf0*/  WARPGROUP.DEPBAR.LE gsb0, 0x0 ;  /* 0x00008000000079c5 */ /* 0x000fe40000010000 */
[----:B------:R-:W-:-:S15]  /*be00*/  WARPGROUP.ARRIVE ;  /* 0x00000000000079c5 */ /* 0x000fde0000000000 */
[----:B------:R-:W-:-:S07]  /*be10*/  NOP ;  /* 0x0000000000007918 */ /* 0x000fce0000000000 */
[----:B------:R-:W-:Y:S03]  /*be20*/  HGMMA.64x256x16.F32.BF16 R24, R152, gdesc[UR4].tnspB, R24, gsb0 ;  /* 0x43e0000498187df0 */ /* 0x000fe60008001818 */
[----:B------:R-:W-:Y:S02]  /*be30*/  WARPGROUP.DEPBAR.LE gsb0, 0x0 ;  /* 0x00008000000079c5 */ /* 0x000fe40000010000 */
[C---:B--2---:R-:W-:Y:S01]  /*be40*/  VIADD R152, R14.reuse, 0x100 ;  /* 0x000001000e987836 */ /* 0x044fe20000000000 */
[----:B------:R-:W-:Y:S01]  /*be50*/  WARPGROUP.ARRIVE ;  /* 0x00000000000079c5 */ /* 0x000fe20000000000 */
[----:B------:R-:W-:Y:S02]  /*be60*/  IMAD.MOV.U32 R153, RZ, RZ, 0x40000040 ;  /* 0x40000040ff997424 */ /* 0x000fe400078e00ff */
[----:B------:R-:W-:Y:S01]  /*be70*/  VIADD R14, R14, 0x180 ;  /* 0x000001800e0e7836 */ /* 0x000fe20000000000 */
[----:B------:R-:W-:-:S02]  /*be80*/  R2UR UR6, R152 ;  /* 0x00000000980672ca */ /* 0x000fc400000e0000 */
[----:B------:R-:W-:-:S15]  /*be90*/  R2UR UR7, R153 ;  /* 0x00000000990772ca */ /* 0x000fde00000e0000 */
[----:B------:R-:W-:-:S01]  /*bea0*/  NOP ;  /* 0x0000000000007918 */ /* 0x000fc20000000000 */
        /* <DEDUP_REMOVED lines=16> */
[----:B------:R-:W-:Y:S05]  /*bfb0*/  @!P0 BRA `(.L_x_702) ;  /* 0x0000000000048947 */ /* 0x000fea0003800000 */
[----:B------:R-:W-:Y:S01]  /*bfc0*/  BPT.TRAP 0x1 ;  /* 0x000000040000795c */ /* 0x000fe20000300000 */
.L_x_702:
[----:B------:R-:W-:Y:S02]  /*bfd0*/  VIADD R21, R21, 0x28c60 ;  /* 0x00028c6015157836 */ /* 0x000fe40000000000 */
[----:B------:R-:W-:Y:S02]  /*bfe0*/  IMAD.MOV.U32 R15, RZ, RZ, R20 ;  /* 0x000000ffff0f7224 */ /* 0x000fe400078e0014 */
[----:B------:R-:W-:Y:S01]  /*bff0*/  IMAD.MOV.U32 R188, RZ, RZ, R0 ;  /* 0x000000ffffbc7224 */ /* 0x000fe200078e0000 */
[----:B------:R-:W-:Y:S01]  /*c000*/  PRMT R21, R193, 0x654, R21 ;  /* 0x00000654c1157816 */ /* 0x000fe20000000015 */
[----:B------:R-:W-:-:S03]  /*c010*/  IMAD.MOV.U32 R189, RZ, RZ, R18 ;  /* 0x000000ffffbd7224 */ /* 0x000fc600078e0012 */
[----:B------:R2:W-:Y:S01]  /*c020*/  SYNCS.ARRIVE.TRANS64.RED.A1T0 RZ, [R21+URZ], RZ ;  /* 0x000000ff15ff79a7 */ /* 0x0005e2000810043f */
[----:B------:R-:W-:Y:S05]  /*c030*/  @P1 BRA `(.L_x_703) ;  /* 0xffffffe400641947 */ /* 0x000fea000383ffff */
.L_x_690:
[----:B------:R-:W-:Y:S05]  /*c040*/  BSYNC B0 ;  /* 0x0000000000007941 */ /* 0x000fea0003800000 */
.L_x_689:
[----:B-1----:R-:W3:Y:S01]  /*c050*/  LDL.LU R163, [R1+0x34] ;  /* 0x0000340001a37983 */ /* 0x002ee20000300800 */
[----:B--2---:R-:W-:-:S03]  /*c060*/  IMAD.MOV.U32 R21, RZ, RZ, -0x800000 ;  /* 0xff800000ff157424 */ /* 0x004fc600078e00ff */
[----:B------:R-:W1:Y:S04]  /*c070*/  SHFL.BFLY PT, R5, R10, 0x2, 0x1f ;  /* 0x0c401f000a057f89 */ /* 0x000e6800000e0000 */
[----:B------:R-:W2:Y:S01]  /*c080*/  SHFL.BFLY PT, R6, R11, 0x2, 0x1f ;  /* 0x0c401f000b067f89 */ /* 0x000ea200000e0000 */
[----:B-1----:R-:W-:Y:S01]  /*c090*/  FADD.FTZ R4, R5, R10 ;  /* 0x0000000a05047221 */ /* 0x002fe20000010000 */
[----:B--2---:R-:W-:-:S04]  /*c0a0*/  FADD.FTZ R6, R6, R11 ;  /* 0x0000000b06067221 */ /* 0x004fc80000010000 */
[----:B------:R-:W1:Y:S04]  /*c0b0*/  SHFL.BFLY PT, R5, R4, 0x1, 0x1f ;  /* 0x0c201f0004057f89 */ /* 0x000e6800000e0000 */
[----:B------:R-:W2:Y:S01]  /*c0c0*/  SHFL.BFLY PT, R7, R6, 0x1, 0x1f ;  /* 0x0c201f0006077f89 */ /* 0x000ea200000e0000 */
[----:B-1----:R-:W-:Y:S01]  /*c0d0*/  FADD.FTZ R5, R4, R5 ;  /* 0x0000000504057221 */ /* 0x002fe20000010000 */
[----:B--2---:R-:W-:Y:S01]  /*c0e0*/  FADD.FTZ R7, R6, R7 ;  /* 0x0000000706077221 */ /* 0x004fe20000010000 */
[----:B------:R-:W-:Y:S08]  /*c0f0*/  BAR.ARV 0x8, 0x100 ;  /* 0x0204000000007b1d */ /* 0x000ff00000002000 */
[----:B------:R-:W-:Y:S01]  /*c100*/  BAR.SYNC.DEFER_BLOCKING 0xf, 0x100 ;  /* 0x03c4000000007b1d */ /* 0x000fe20000010000 */
[----:B------:R-:W-:-:S02]  /*c110*/  FSETP.NE.FTZ.AND P0, PT, R5, RZ, PT ;  /* 0x000000ff0500720b */ /* 0x000fc40003f15000 */
[----:B------:R-:W-:-:S11]  /*c120*/  FSETP.NE.FTZ.AND P1, PT, R7, RZ, PT ;  /* 0x000000ff0700720b */ /* 0x000fd60003f35000 */
[----:B------:R-:W1:Y:S01]  /*c130*/  @P0 MUFU.LG2 R8, R5 ;  /* 0x0000000500080308 */ /* 0x000e620000000c00 */
[C---:B------:R-:W-:Y:S01]  /*c140*/  @P0 FMUL.FTZ R9, R3.reuse, 0.69314718246459960938 ;  /* 0x3f31721803090820 */ /* 0x040fe20000410000 */
[----:B------:R-:W-:-:S06]  /*c150*/  @P1 FMUL.FTZ R4, R3, 0.69314718246459960938 ;  /* 0x3f31721803041820 */ /* 0x000fcc0000410000 */
[----:B------:R-:W2:Y:S01]  /*c160*/  @P1 MUFU.LG2 R10, R7 ;  /* 0x00000007000a1308 */ /* 0x000ea20000000c00 */
[----:B-1----:R-:W-:-:S04]  /*c170*/  @P0 FMUL.FTZ R8, R8, 0.69314718246459960938 ;  /* 0x3f31721808080820 */ /* 0x002fc80000410000 */
[----:B------:R-:W-:Y:S01]  /*c180*/  @P0 FFMA.FTZ R21, R9, R0, R8 ;  /* 0x0000000009150223 */ /* 0x000fe20000010008 */
[----:B------:R-:W-:Y:S02]  /*c190*/  IMAD.MOV.U32 R0, RZ, RZ, -0x800000 ;  /* 0xff800000ff007424 */ /* 0x000fe400078e00ff */
[----:B--2---:R-:W-:-:S04]  /*c1a0*/  @P1 FMUL.FTZ R3, R10, 0.69314718246459960938 ;  /* 0x3f3172180a031820 */ /* 0x004fc80000410000 */
[----:B------:R-:W-:Y:S01]  /*c1b0*/  @P1 FFMA.FTZ R0, R4, R20, R3 ;  /* 0x0000001404001223 */ /* 0x000fe20000010003 */
[----:B------:R-:W-:Y:S02]  /*c1c0*/  IMAD.MOV R3, RZ, RZ, -R216 ;  /* 0x000000ffff037224 */ /* 0x000fe400078e0ad8 */
[----:B------:R-:W-:-:S03]  /*c1d0*/  IMAD.MOV.U32 R4, RZ, RZ, RZ ;  /* 0x000000ffff047224 */ /* 0x000fc600078e00ff */
[----:B------:R-:W-:Y:S01]  /*c1e0*/  ISETP.NE.AND P2, PT, R214, R3, PT ;  /* 0x00000003d600720c */ /* 0x000fe20003f45270 */
[----:B------:R-:W-:Y:S02]  /*c1f0*/  IMAD.MOV.U32 R3, RZ, RZ, RZ ;  /* 0x000000ffff037224 */ /* 0x000fe400078e00ff */
[----:B------:R-:W1:Y:S08]  /*c200*/  @P1 MUFU.RCP R4, R7 ;  /* 0x0000000700041308 */ /* 0x000e700000001000 */
[----:B------:R1:W2:Y:S01]  /*c210*/  @P0 MUFU.RCP R3, R5 ;  /* 0x0000000500030308 */ /* 0x0002a20000001000 */
[----:B------:R-:W-:Y:S01]  /*c220*/  PLOP3.LUT P0, PT, PT, PT, PT, 0x8, 0x0 ;  /* 0x000000000000781c */ /* 0x000fe20003f0e170 */
[----:B------:R-:W-:-:S02]  /*c230*/  @!P2 IMAD R9, R18, 0x40, R198 ;  /* 0x000000401209a824 */ /* 0x000fc400078e02c6 */
[----:B------:R-:W-:Y:S02]  /*c240*/  VIADD R18, R18, 0x1 ;  /* 0x0000000112127836 */ /* 0x000fe40000000000 */
[----:B------:R-:W-:-:S03]  /*c250*/  @!P2 IMAD R9, R9, 0x4, R2 ;  /* 0x000000040909a824 */ /* 0x000fc600078e0202 */
[----:B------:R-:W-:Y:S01]  /*c260*/  ISETP.NE.AND P1, PT, R18, 0x2, PT ;  /* 0x000000021200780c */ /* 0x000fe20003f25270 */
[-C--:B-1----:R-:W-:Y:S01]  /*c270*/  FMUL.FTZ R5, R26, R4.reuse ;  /* 0x000000041a057220 */ /* 0x082fe20000410000 */
[----:B------:R-:W-:Y:S01]  /*c280*/  @!P2 STS [R9+0x28820], R4 ;  /* 0x028820040900a388 */ /* 0x000fe20000000800 */
[-C--:B------:R-:W-:Y:S01]  /*c290*/  FMUL.FTZ R7, R30, R4.reuse ;  /* 0x000000041e077220 */ /* 0x080fe20000410000 */
[----:B------:R-:W-:Y:S01]  /*c2a0*/  SEL R2, RZ, 0x1, P1 ;  /* 0x00000001ff027807 */ /* 0x000fe20000800000 */
[-C--:B------:R-:W-:Y:S01]  /*c2b0*/  FMUL.FTZ R31, R31, R4.reuse ;  /* 0x000000041f1f7220 */ /* 0x080fe20000410000 */
[-C--:B------:R-:W-:Y:S01]  /*c2c0*/  FMUL.FTZ R35, R35, R4.reuse ;  /* 0x0000000423237220 */ /* 0x080fe20000410000 */
[-C--:B------:R-:W-:Y:S01]  /*c2d0*/  FMUL.FTZ R11, R38, R4.reuse ;  /* 0x00000004260b7220 */ /* 0x080fe20000410000 */
        /* <DEDUP_REMOVED lines=124> */
[----:B------:R-:W-:-:S02]  /*caa0*/  LOP3.LUT R23, R23, R2, RZ, 0x3c, !PT ;  /* 0x0000000217177212 */ /* 0x000fc400078e3cff */
[----:B------:R-:W-:Y:S01]  /*cab0*/  SEL R18, R18, RZ, P1 ;  /* 0x000000ff12127207 */ /* 0x000fe20000800000 */
[----:B---3--:R-:W-:-:S05]  /*cac0*/  VIADD R163, R163, 0x1 ;  /* 0x00000001a3a37836 */ /* 0x008fca0000000000 */
[----:B------:R0:W-:Y:S01]  /*cad0*/  STL [R1+0x34], R163 ;  /* 0x000034a301007387 */ /* 0x0001e20000100800 */
[----:B------:R-:W-:Y:S06]  /*cae0*/  BAR.ARV 0xe, 0x100 ;  /* 0x0384000000007b1d */ /* 0x000fec0000002000 */
.L_x_634:
[----:B------:R-:W-:Y:S05]  /*caf0*/  BSYNC B7 ;  /* 0x0000000000077941 */ /* 0x000fea0003800000 */
.L_x_632:
[----:B------:R-:W1:Y:S08]  /*cb00*/  S2UR UR4, SR_CgaCtaId ;  /* 0x00000000000479c3 */ /* 0x000e700000008800 */
[----:B------:R-:W-:Y:S01]  /*cb10*/  BAR.SYNC.DEFER_BLOCKING 0x5, 0x180 ;  /* 0x0146000000007b1d */ /* 0x000fe20000010000 */
[----:B------:R-:W-:-:S05]  /*cb20*/  MOV R2, 0x400 ;  /* 0x0000040000027802 */ /* 0x000fca0000000f00 */
[----:B------:R-:W-:Y:S01]  /*cb30*/  BSSY B0, `(.L_x_704) ;  /* 0x0000327000007945 */ /* 0x000fe20003800000 */
[----:B-1----:R-:W-:-:S05]  /*cb40*/  IMAD.U32 R193, RZ, RZ, UR4 ;  /* 0x00000004ffc17e24 */ /* 0x002fca000f8e00ff */
[----:B------:R-:W-:-:S05]  /*cb50*/  LEA R2, R193, R2, 0x18 ;  /* 0x00000002c1027211 */ /* 0x000fca00078ec0ff */
[----:B-----5:R1:W2:Y:S01]  /*cb60*/  LDS.128 R24, [R2+0x28cd0] ;  /* 0x028cd00002187984 */ /* 0x0202a20000000c00 */
[----:B------:R-:W-:Y:S06]  /*cb70*/  BAR.ARV 0x4, 0x180 ;  /* 0x0106000000007b1d */ /* 0x000fec0000002000 */
[----:B------:R-:W-:Y:S05]  /*cb80*/  @P0 BRA `(.L_x_705) ;  /* 0x0000002000a00947 */ /* 0x000fea0003800000 */
[----:B------:R-:W3:Y:S01]  /*cb90*/  LDL R30, [R1+0x5c] ;  /* 0x00005c00011e7983 */ /* 0x000ee20000100800 */
[----:B------:R-:W-:Y:S01]  /*cba0*/  F2FP.BF16.F32.PACK_AB R5, R3, R5 ;  /* 0x000000050305723e */ /* 0x000fe200000010ff */
[----:B------:R-:W-:Y:S01]  /*cbb0*/  ULDC.64 UR4, c[0x0][0xc00] ;  /* 0x0003000000047ab9 */ /* 0x000fe20000000a00 */
[----:B------:R-:W-:Y:S01]  /*cbc0*/  F2FP.BF16.F32.PACK_AB R4, R6, R8 ;  /* 0x000000080604723e */ /* 0x000fe200000010ff */
[----:B------:R-:W4:Y:S04]  /*cbd0*/  LDL.LU R70, [R1+0x18] ;  /* 0x0000180001467983 */ /* 0x000f280000300800 */
[----:B------:R-:W4:Y:S01]  /*cbe0*/  LDL.LU R66, [R1+0x1c] ;  /* 0x00001c0001427983 */ /* 0x000f220000300800 */
[----:B------:R-:W0:Y:S01]  /*cbf0*/  S2R R49, SR_SWINHI ;  /* 0x0000000000317919 */ /* 0x000e220000002f00 */
[----:B------:R-:W-:-:S02]  /*cc00*/  F2FP.BF16.F32.PACK_AB R7, R31, R7 ;  /* 0x000000071f07723e */ /* 0x000fc400000010ff */
[----:B------:R-:W-:Y:S02]  /*cc10*/  F2FP.BF16.F32.PACK_AB R6, R152, R154 ;  /* 0x0000009a9806723e */ /* 0x000fe400000010ff */
[----:B------:R-:W-:Y:S02]  /*cc20*/  MOV R44, R2 ;  /* 0x00000002002c7202 */ /* 0x000fe40000000f00 */
[----:B0-----:R-:W-:Y:S02]  /*cc30*/  MOV R45, R49 ;  /* 0x00000031002d7202 */ /* 0x001fe40000000f00 */
[----:B------:R-:W-:Y:S02]  /*cc40*/  F2FP.BF16.F32.PACK_AB R11, R39, R11 ;  /* 0x0000000b270b723e */ /* 0x000fe400000010ff */
[----:B------:R-:W-:Y:S02]  /*cc50*/  F2FP.BF16.F32.PACK_AB R8, R10, R32 ;  /* 0x000000200a08723e */ /* 0x000fe400000010ff */
        /* <DEDUP_REMOVED lines=10> */
[----:B------:R-:W-:Y:S01]  /*cd00*/  F2FP.BF16.F32.PACK_AB R41, R99, R41 ;  /* 0x000000296329723e */ /* 0x000fe200000010ff */
[----:B------:R-:W-:Y:S01]  /*cd10*/  BAR.SYNC.DEFER_BLOCKING 0x1, 0x100 ;  /* 0x0044000000007b1d */ /* 0x000fe20000010000 */
[----:B---3--:R-:W-:-:S03]  /*cd20*/  IMAD.WIDE R48, R30, 0x2, R44 ;  /* 0x000000021e307825 */ /* 0x008fc600078e022c */
[----:B------:R-:W-:Y:S01]  /*cd30*/  LOP3.LUT R3, R48, 0x380, RZ, 0xc0, !PT ;  /* 0x0000038030037812 */ /* 0x000fe200078ec0ff */
[----:B------:R-:W-:-:S03]  /*cd40*/  IMAD.MOV.U32 R31, RZ, RZ, R49 ;  /* 0x000000ffff1f7224 */ /* 0x000fc600078e0031 */
[----:B------:R-:W-:-:S04]  /*cd50*/  SHF.R.U64 R3, R3, 0x3, RZ ;  /* 0x0000000303037819 */ /* 0x000fc800000012ff */
[----:B------:R-:W-:Y:S02]  /*cd60*/  LOP3.LUT R30, R3, R48, RZ, 0x3c, !PT ;  /* 0x00000030031e7212 */ /* 0x000fe400078e3cff */
[----:B--2---:R-:W-:Y:S02]  /*cd70*/  IADD3 R24, P0, R48, 0x20, RZ ;  /* 0x0000002030187810 */ /* 0x004fe40007f1e0ff */
[----:B------:R-:W-:-:S05]  /*cd80*/  MOV R30, R30 ;  /* 0x0000001e001e7202 */ /* 0x000fca0000000f00 */
[----:B------:R0:W-:Y:S01]  /*cd90*/  STSM.16.M88.4 [R30], R4 ;  /* 0x000000041e007844 */ /* 0x0001e20000000200 */
[----:B------:R-:W-:Y:S01]  /*cda0*/  LOP3.LUT R3, R24, 0x380, RZ, 0xc0, !PT ;  /* 0x0000038018037812 */ /* 0x000fe200078ec0ff */
[----:B0-----:R-:W-:Y:S01]  /*cdb0*/  IMAD.X R5, RZ, RZ, R49, P0 ;  /* 0x000000ffff057224 */ /* 0x001fe200000e0631 */
[----:B------:R-:W-:-:S04]  /*cdc0*/  IADD3 R7, P0, R48, 0x40, RZ ;  /* 0x0000004030077810 */ /* 0x000fc80007f1e0ff */
[----:B------:R-:W-:-:S04]  /*cdd0*/  LOP3.LUT R6, R7, 0x380, RZ, 0xc0, !PT ;  /* 0x0000038007067812 */ /* 0x000fc800078ec0ff */
[----:B------:R-:W-:Y:S02]  /*cde0*/  SHF.R.U64 R6, R6, 0x3, RZ ;  /* 0x0000000306067819 */ /* 0x000fe400000012ff */
[----:B------:R-:W-:Y:S02]  /*cdf0*/  SHF.R.U64 R3, R3, 0x3, RZ ;  /* 0x0000000303037819 */ /* 0x000fe400000012ff */
[----:B------:R-:W-:Y:S01]  /*ce00*/  LOP3.LUT R6, R6, R7, RZ, 0x3c, !PT ;  /* 0x0000000706067212 */ /* 0x000fe200078e3cff */
[----:B------:R-:W-:Y:S01]  /*ce10*/  IMAD.X R7, RZ, RZ, R49, P0 ;  /* 0x000000ffff077224 */ /* 0x000fe200000e0631 */
[----:B------:R-:W-:Y:S02]  /*ce20*/  LOP3.LUT R4, R3, R24, RZ, 0x3c, !PT ;  /* 0x0000001803047212 */ /* 0x000fe400078e3cff */
[----:B------:R-:W-:Y:S02]  /*ce30*/  IADD3 R53, P6, R48, 0x2040, RZ ;  /* 0x0000204030357810 */ /* 0x000fe40007fde0ff */
[----:B------:R-:W-:-:S02]  /*ce40*/  MOV R3, R6 ;  /* 0x0000000600037202 */ /* 0x000fc40000000f00 */
[----:B------:R-:W-:Y:S02]  /*ce50*/  F2FP.BF16.F32.PACK_AB R7, R47, R46 ;  /* 0x0000002e2f07723e */ /* 0x000fe400000010ff */
[C---:B------:R-:W-:Y:S02]  /*ce60*/  IADD3 R47, P5, R48.reuse, 0x2060, RZ ;  /* 0x00002060302f7810 */ /* 0x040fe40007fbe0ff */
[C---:B------:R-:W-:Y:S02]  /*ce70*/  IADD3 R57, P2, R48.reuse, 0x2020, RZ ;  /* 0x0000202030397810 */ /* 0x040fe40007f5e0ff */
[C---:B------:R-:W-:Y:S02]  /*ce80*/  IADD3 R61, P4, R48.reuse, 0x60, RZ ;  /* 0x00000060303d7810 */ /* 0x040fe40007f9e0ff */
[----:B------:R-:W-:Y:S02]  /*ce90*/  IADD3 R39, P3, R48, 0x2000, RZ ;  /* 0x0000200030277810 */ /* 0x000fe40007f7e0ff */
[----:B------:R-:W-:-:S02]  /*cea0*/  LOP3.LUT R52, R53, 0x380, RZ, 0xc0, !PT ;  /* 0x0000038035347812 */ /* 0x000fc400078ec0ff */
[----:B------:R-:W-:Y:S02]  /*ceb0*/  LOP3.LUT R46, R47, 0x380, RZ, 0xc0, !PT ;  /* 0x000003802f2e7812 */ /* 0x000fe400078ec0ff */
[----:B------:R-:W-:Y:S02]  /*cec0*/  LOP3.LUT R56, R57, 0x380, RZ, 0xc0, !PT ;  /* 0x0000038039387812 */ /* 0x000fe400078ec0ff */
[----:B------:R-:W-:Y:S02]  /*ced0*/  MOV R24, R4 ;  /* 0x0000000400187202 */ /* 0x000fe40000000f00 */
[----:B------:R-:W-:Y:S02]  /*cee0*/  F2FP.BF16.F32.PACK_AB R4, R20, R153 ;  /* 0x000000991404723e */ /* 0x000fe400000010ff */
[----:B------:R-:W-:Y:S02]  /*cef0*/  F2FP.BF16.F32.PACK_AB R5, R43, R42 ;  /* 0x0000002a2b05723e */ /* 0x000fe400000010ff */
[----:B------:R-:W-:-:S02]  /*cf00*/  F2FP.BF16.F32.PACK_AB R6, R12, R28 ;  /* 0x0000001c0c06723e */ /* 0x000fc400000010ff */
[----:B------:R-:W-:Y:S02]  /*cf10*/  LOP3.LUT R60, R61, 0x380, RZ, 0xc0, !PT ;  /* 0x000003803d3c7812 */ /* 0x000fe400078ec0ff */
[----:B------:R-:W-:Y:S02]  /*cf20*/  LOP3.LUT R38, R39, 0x380, RZ, 0xc0, !PT ;  /* 0x0000038027267812 */ /* 0x000fe400078ec0ff */
[----:B------:R-:W-:Y:S02]  /*cf30*/  SHF.R.U64 R52, R52, 0x3, RZ ;  /* 0x0000000334347819 */ /* 0x000fe400000012ff */
[----:B------:R-:W-:Y:S02]  /*cf40*/  SHF.R.U64 R46, R46, 0x3, RZ ;  /* 0x000000032e2e7819 */ /* 0x000fe400000012ff */
[----:B------:R-:W-:Y:S01]  /*cf50*/  SHF.R.U64 R56, R56, 0x3, RZ ;  /* 0x0000000338387819 */ /* 0x000fe200000012ff */
[----:B------:R0:W-:Y:S01]  /*cf60*/  STSM.16.M88.4 [R24], R8 ;  /* 0x0000000818007844 */ /* 0x0001e20000000200 */
[----:B------:R-:W-:-:S02]  /*cf70*/  SHF.R.U64 R60, R60, 0x3, RZ ;  /* 0x000000033c3c7819 */ /* 0x000fc400000012ff */
[----:B------:R-:W-:Y:S01]  /*cf80*/  SHF.R.U64 R38, R38, 0x3, RZ ;  /* 0x0000000326267819 */ /* 0x000fe200000012ff */
[----:B------:R2:W-:Y:S01]  /*cf90*/  STSM.16.M88.4 [R3], R4 ;  /* 0x0000000403007844 */ /* 0x0005e20000000200 */
        /* <DEDUP_REMOVED lines=11> */
[C---:B0-----:R-:W-:Y:S02]  /*d050*/  IADD3 R9, P0, R48.reuse, 0x4020, RZ ;  /* 0x0000402030097810 */ /* 0x041fe40007f1e0ff */
[C---:B------:R-:W-:Y:S02]  /*d060*/  IADD3 R11, P2, R48.reuse, 0x6000, RZ ;  /* 0x00006000300b7810 */ /* 0x040fe40007f5e0ff */
[C---:B--2---:R-:W-:Y:S02]  /*d070*/  IADD3 R6, P6, R48.reuse, 0x6020, RZ ;  /* 0x0000602030067810 */ /* 0x044fe40007fde0ff */
        /* <DEDUP_REMOVED lines=29> */
[----:B------:R-:W-:-:S02]  /*d250*/  LOP3.LUT R30, R30, R31, RZ, 0x3c, !PT ;  /* 0x0000001f1e1e7212 */ /* 0x000fc400078e3cff */
[----:B------:R-:W-:Y:S02]  /*d260*/  IADD3 R48, P1, R48, 0x6060, RZ ;  /* 0x0000606030307810 */ /* 0x000fe40007f3e0ff */
[----:B------:R-:W-:Y:S02]  /*d270*/  MOV R38, R38 ;  /* 0x0000002600267202 */ /* 0x000fe40000000f00 */
[----:B------:R-:W-:Y:S02]  /*d280*/  MOV R39, R46 ;  /* 0x0000002e00277202 */ /* 0x000fe40000000f00 */
[----:B------:R-:W-:Y:S02]  /*d290*/  IADD3.X R31, RZ, R49, RZ, P3, !PT ;  /* 0x00000031ff1f7210 */ /* 0x000fe40001ffe4ff */
[----:B------:R-:W-:Y:S02]  /*d2a0*/  MOV R36, R52 ;  /* 0x0000003400247202 */ /* 0x000fe40000000f00 */
[----:B------:R-:W-:-:S02]  /*d2b0*/  MOV R20, R6 ;  /* 0x0000000600147202 */ /* 0x000fc40000000f00 */
[----:B------:R-:W-:Y:S02]  /*d2c0*/  MOV R46, R4 ;  /* 0x00000004002e7202 */ /* 0x000fe40000000f00 */
[----:B------:R-:W-:Y:S02]  /*d2d0*/  MOV R60, R60 ;  /* 0x0000003c003c7202 */ /* 0x000fe40000000f00 */
[----:B------:R-:W-:Y:S02]  /*d2e0*/  MOV R24, R8 ;  /* 0x0000000800187202 */ /* 0x000fe40000000f00 */
[----:B------:R-:W-:Y:S02]  /*d2f0*/  MOV R53, R10 ;  /* 0x0000000a00357202 */ /* 0x000fe40000000f00 */
[----:B------:R-:W-:Y:S02]  /*d300*/  F2FP.BF16.F32.PACK_AB R4, R160, R162 ;  /* 0x000000a2a004723e */ /* 0x000fe400000010ff */
[----:B------:R-:W-:-:S02]  /*d310*/  F2FP.BF16.F32.PACK_AB R5, R51, R50 ;  /* 0x000000323305723e */ /* 0x000fc400000010ff */
[----:B------:R-:W-:Y:S02]  /*d320*/  F2FP.BF16.F32.PACK_AB R6, R158, R161 ;  /* 0x000000a19e06723e */ /* 0x000fe400000010ff */
[----:B------:R-:W-:Y:S02]  /*d330*/  F2FP.BF16.F32.PACK_AB R7, R55, R54 ;  /* 0x000000363707723e */ /* 0x000fe400000010ff */
[----:B------:R-:W-:Y:S02]  /*d340*/  LOP3.LUT R3, R48, 0x380, RZ, 0xc0, !PT ;  /* 0x0000038030037812 */ /* 0x000fe400078ec0ff */
[----:B------:R-:W-:Y:S02]  /*d350*/  F2FP.BF16.F32.PACK_AB R8, R156, R159 ;  /* 0x0000009f9c08723e */ /* 0x000fe400000010ff */
[----:B------:R-:W-:Y:S02]  /*d360*/  F2FP.BF16.F32.PACK_AB R9, R59, R58 ;  /* 0x0000003a3b09723e */ /* 0x000fe400000010ff */
[----:B------:R-:W-:-:S02]  /*d370*/  F2FP.BF16.F32.PACK_AB R10, R155, R157 ;  /* 0x0000009d9b0a723e */ /* 0x000fc400000010ff */
[----:B------:R-:W-:Y:S02]  /*d380*/  F2FP.BF16.F32.PACK_AB R11, R63, R62 ;  /* 0x0000003e3f0b723e */ /* 0x000fe400000010ff */
[----:B------:R-:W-:Y:S02]  /*d390*/  MOV R56, R56 ;  /* 0x0000003800387202 */ /* 0x000fe40000000f00 */
[----:B------:R-:W-:Y:S02]  /*d3a0*/  MOV R52, R30 ;  /* 0x0000001e00347202 */ /* 0x000fe40000000f00 */
[----:B------:R-:W-:Y:S02]  /*d3b0*/  F2FP.BF16.F32.PACK_AB R12, R65, R64 ;  /* 0x00000040410c723e */ /* 0x000fe400000010ff */
[----:B------:R-:W-:Y:S02]  /*d3c0*/  MOV R47, R34 ;  /* 0x00000022002f7202 */ /* 0x000fe40000000f00 */
[----:B------:R-:W-:-:S02]  /*d3d0*/  F2FP.BF16.F32.PACK_AB R28, R73, R72 ;  /* 0x00000048491c723e */ /* 0x000fc400000010ff */
[----:B------:R-:W-:Y:S02]  /*d3e0*/  F2FP.BF16.F32.PACK_AB R30, R77, R76 ;  /* 0x0000004c4d1e723e */ /* 0x000fe400000010ff */
[----:B------:R-:W-:Y:S01]  /*d3f0*/  F2FP.BF16.F32.PACK_AB R31, R79, R78 ;  /* 0x0000004e4f1f723e */ /* 0x000fe200000010ff */
[----:B------:R-:W-:Y:S01]  /*d400*/  STSM.16.M88.4 [R60], R4 ;  /* 0x000000043c007844 */ /* 0x000fe20000000200 */
[----:B------:R-:W-:Y:S02]  /*d410*/  F2FP.BF16.F32.PACK_AB R34, R85, R84 ;  /* 0x000000545522723e */ /* 0x000fe400000010ff */
[----:B------:R-:W-:Y:S01]  /*d420*/  F2FP.BF16.F32.PACK_AB R35, R87, R86 ;  /* 0x000000565723723e */ /* 0x000fe200000010ff */
[----:B------:R0:W-:Y:S01]  /*d430*/  STSM.16.M88.4 [R38], R8 ;  /* 0x0000000826007844 */ /* 0x0001e20000000200 */
[----:B------:R-:W-:-:S03]  /*d440*/  SHF.R.U64 R3, R3, 0x3, RZ ;  /* 0x0000000303037819 */ /* 0x000fc600000012ff */
[----:B------:R-:W-:Y:S01]  /*d450*/  STSM.16.M88.4 [R56], R12 ;  /* 0x0000000c38007844 */ /* 0x000fe20000000200 */
[----:B------:R-:W-:-:S03]  /*d460*/  LOP3.LUT R48, R3, R48, RZ, 0x3c, !PT ;  /* 0x0000003003307212 */ /* 0x000fc600078e3cff */
[----:B------:R2:W-:Y:S01]  /*d470*/  STSM.16.M88.4 [R36], R28 ;  /* 0x0000001c24007844 */ /* 0x0005e20000000200 */
[----:B------:R-:W-:-:S03]  /*d480*/  MOV R3, R42 ;  /* 0x0000002a00037202 */ /* 0x000fc60000000f00 */
[----:B------:R3:W-:Y:S01]  /*d490*/  STSM.16.M88.4 [R39], R32 ;  /* 0x0000002027007844 */ /* 0x0007e20000000200 */
[----:B------:R-:W-:Y:S02]  /*d4a0*/  F2FP.BF16.F32.PACK_AB R42, R101, R100 ;  /* 0x00000064652a723e */ /* 0x000fe400000010ff */
[----:B------:R-:W-:Y:S02]  /*d4b0*/  F2FP.BF16.F32.PACK_AB R43, R103, R102 ;  /* 0x00000066672b723e */ /* 0x000fe400000010ff */
[----:B0-----:R-:W-:Y:S02]  /*d4c0*/  F2FP.BF16.F32.PACK_AB R38, R93, R92 ;  /* 0x0000005c5d26723e */ /* 0x001fe400000010ff */
[----:B------:R-:W-:Y:S02]  /*d4d0*/  F2FP.BF16.F32.PACK_AB R4, R105, R104 ;  /* 0x000000686904723e */ /* 0x000fe400000010ff */
[----:B------:R-:W-:Y:S02]  /*d4e0*/  F2FP.BF16.F32.PACK_AB R5, R107, R106 ;  /* 0x0000006a6b05723e */ /* 0x000fe400000010ff */
[----:B--2---:R-:W-:-:S02]  /*d4f0*/  F2FP.BF16.F32.PACK_AB R36, R89, R88 ;  /* 0x000000585924723e */ /* 0x004fc400000010ff */
[----:B------:R-:W-:Y:S02]  /*d500*/  F2FP.BF16.F32.PACK_AB R6, R109, R108 ;  /* 0x0000006c6d06723e */ /* 0x000fe400000010ff */
[----:B---3--:R-:W-:Y:S02]  /*d510*/  F2FP.BF16.F32.PACK_AB R39, R95, R94 ;  /* 0x0000005e5f27723e */ /* 0x008fe400000010ff */
[----:B------:R-:W-:Y:S02]  /*d520*/  F2FP.BF16.F32.PACK_AB R7, R111, R110 ;  /* 0x0000006e6f07723e */ /* 0x000fe400000010ff */
[----:B------:R-:W-:Y:S02]  /*d530*/  F2FP.BF16.F32.PACK_AB R8, R113, R112 ;  /* 0x000000707108723e */ /* 0x000fe400000010ff */
[----:B------:R-:W-:Y:S02]  /*d540*/  F2FP.BF16.F32.PACK_AB R9, R115, R114 ;  /* 0x000000727309723e */ /* 0x000fe400000010ff */
[----:B------:R-:W-:-:S02]  /*d550*/  F2FP.BF16.F32.PACK_AB R10, R117, R116 ;  /* 0x00000074750a723e */ /* 0x000fc400000010ff */
[----:B------:R-:W-:Y:S01]  /*d560*/  F2FP.BF16.F32.PACK_AB R11, R119, R118 ;  /* 0x00000076770b723e */ /* 0x000fe200000010ff */
[----:B------:R-:W-:Y:S01]  /*d570*/  STSM.16.M88.4 [R3], R36 ;  /* 0x0000002403007844 */ /* 0x000fe20000000200 */
[----:B------:R-:W-:-:S03]  /*d580*/  IMAD.X R49, RZ, RZ, R49, P1 ;  /* 0x000000ffff317224 */ /* 0x000fc600008e0631 */
[----:B------:R-:W-:Y:S01]  /*d590*/  STSM.16.M88.4 [R24], R40 ;  /* 0x0000002818007844 */ /* 0x000fe20000000200 */
[----:B------:R-:W-:-:S03]  /*d5a0*/  F2FP.BF16.F32.PACK_AB R12, R121, R120 ;  /* 0x00000078790c723e */ /* 0x000fc600000010ff */
[----:B------:R-:W-:Y:S01]  /*d5b0*/  STSM.16.M88.4 [R47], R4 ;  /* 0x000000042f007844 */ /* 0x000fe20000000200 */
[----:B------:R-:W-:Y:S02]  /*d5c0*/  F2FP.BF16.F32.PACK_AB R13, R123, R122 ;  /* 0x0000007a7b0d723e */ /* 0x000fe400000010ff */
[----:B------:R-:W-:Y:S01]  /*d5d0*/  F2FP.BF16.F32.PACK_AB R14, R125, R124 ;  /* 0x0000007c7d0e723e */ /* 0x000fe200000010ff */
[----:B------:R4:W-:Y:S01]  /*d5e0*/  STSM.16.M88.4 [R52], R8 ;  /* 0x0000000834007844 */ /* 0x0009e20000000200 */
[----:B------:R-:W-:Y:S02]  /*d5f0*/  F2FP.BF16.F32.PACK_AB R15, R127, R126 ;  /* 0x0000007e7f0f723e */ /* 0x000fe400000010ff */
[----:B------:R-:W-:Y:S02]  /*d600*/  ISETP.NE.U32.AND P0, PT, RZ, UR4, PT ;  /* 0x00000004ff007c0c */ /* 0x000fe4000bf05070 */
[----:B------:R-:W-:Y:S02]  /*d610*/  F2FP.BF16.F32.PACK_AB R28, R129, R128 ;  /* 0x00000080811c723e */ /* 0x000fe400000010ff */
[----:B------:R-:W-:-:S02]  /*d620*/  F2FP.BF16.F32.PACK_AB R29, R131, R130 ;  /* 0x00000082831d723e */ /* 0x000fc400000010ff */
[----:B------:R-:W-:Y:S02]  /*d630*/  F2FP.BF16.F32.PACK_AB R30, R133, R132 ;  /* 0x00000084851e723e */ /* 0x000fe400000010ff */
[----:B------:R-:W-:Y:S02]  /*d640*/  F2FP.BF16.F32.PACK_AB R31, R135, R134 ;  /* 0x00000086871f723e */ /* 0x000fe400000010ff */
[----:B------:R-:W-:Y:S02]  /*d650*/  F2FP.BF16.F32.PACK_AB R32, R137, R136 ;  /* 0x000000888920723e */ /* 0x000fe400000010ff */
[----:B----4-:R-:W-:Y:S02]  /*d660*/  IADD3 R8, P1, R70, UR4, RZ ;  /* 0x0000000446087c10 */ /* 0x010fe4000ff3e0ff */
[----:B------:R-:W-:Y:S02]  /*d670*/  F2FP.BF16.F32.PACK_AB R33, R139, R138 ;  /* 0x0000008a8b21723e */ /* 0x000fe400000010ff */
[----:B------:R-:W-:-:S02]  /*d680*/  F2FP.BF16.F32.PACK_AB R34, R141, R140 ;  /* 0x0000008c8d22723e */ /* 0x000fc400000010ff */
[----:B------:R-:W-:Y:S02]  /*d690*/  F2FP.BF16.F32.PACK_AB R35, R143, R142 ;  /* 0x0000008e8f23723e */ /* 0x000fe400000010ff */
[----:B------:R-:W-:Y:S02]  /*d6a0*/  MOV R48, R48 ;  /* 0x0000003000307202 */ /* 0x000fe40000000f00 */
[----:B------:R-:W-:Y:S02]  /*d6b0*/  F2FP.BF16.F32.PACK_AB R4, R145, R144 ;  /* 0x000000909104723e */ /* 0x000fe400000010ff */
[----:B------:R-:W-:Y:S02]  /*d6c0*/  F2FP.BF16.F32.PACK_AB R5, R147, R146 ;  /* 0x000000929305723e */ /* 0x000fe400000010ff */
[----:B------:R-:W-:Y:S02]  /*d6d0*/  F2FP.BF16.F32.PACK_AB R6, R149, R148 ;  /* 0x000000949506723e */ /* 0x000fe400000010ff */
[----:B------:R-:W-:Y:S01]  /*d6e0*/  F2FP.BF16.F32.PACK_AB R7, R151, R150 ;  /* 0x000000969707723e */ /* 0x000fe200000010ff */
[----:B------:R-:W-:Y:S01]  /*d6f0*/  STSM.16.M88.4 [R53], R12 ;  /* 0x0000000c35007844 */ /* 0x000fe20000000200 */
[----:B------:R-:W-:-:S02]  /*d700*/  ISETP.NE.AND.EX P0, PT, RZ, UR5, PT, P0 ;  /* 0x00000005ff007c0c */ /* 0x000fc4000bf05300 */
[----:B------:R-:W-:Y:S01]  /*d710*/  IADD3.X R9, R66, UR5, RZ, P1, !PT ;  /* 0x0000000542097c10 */ /* 0x000fe20008ffe4ff */
[----:B------:R-:W-:Y:S01]  /*d720*/  ULDC.64 UR4, c[0x0][0xc08] ;  /* 0x0003020000047ab9 */ /* 0x000fe20000000a00 */
[----:B------:R-:W-:Y:S01]  /*d730*/  STSM.16.M88.4 [R20], R28 ;  /* 0x0000001c14007844 */ /* 0x000fe20000000200 */
[----:B------:R-:W-:-:S03]  /*d740*/  ISETP.NE.U32.AND P6, PT, RZ, UR4, PT ;  /* 0x00000004ff007c0c */ /* 0x000fc6000bfc5070 */
[----:B------:R-:W-:Y:S01]  /*d750*/  STSM.16.M88.4 [R46], R32 ;  /* 0x000000202e007844 */ /* 0x000fe20000000200 */
[----:B------:R-:W-:-:S03]  /*d760*/  ISETP.NE.AND.EX P6, PT, RZ, UR5, PT, P6 ;  /* 0x00000005ff007c0c */ /* 0x000fc6000bfc5360 */
[----:B------:R0:W-:Y:S01]  /*d770*/  STSM.16.M88.4 [R48], R4 ;  /* 0x0000000430007844 */ /* 0x0001e20000000200 */
[----:B------:R-:W-:Y:S01]  /*d780*/  IMAD.MOV.U32 R24, RZ, RZ, RZ ;  /* 0x000000ffff187224 */ /* 0x000fe200078e00ff */
[----:B------:R-:W-:Y:S08]  /*d790*/  BAR.SYNC.DEFER_BLOCKING 0x1, 0x100 ;  /* 0x0044000000007b1d */ /* 0x000ff00000010000 */
[----:B0-----:R-:W-:Y:S01]  /*d7a0*/  @P6 IADD3 R4, P4, R70, UR4, RZ ;  /* 0x0000000446046c10 */ /* 0x001fe2000ff9e0ff */
[----:B------:R-:W-:-:S02]  /*d7b0*/  ULDC UR4, c[0x0][0xa88] ;  /* 0x0002a20000047ab9 */ /* 0x000fc40000000800 */
[----:B------:R-:W-:Y:S01]  /*d7c0*/  IMAD.U32 R3, RZ, RZ, UR4 ;  /* 0x00000004ff037e24 */ /* 0x000fe2000f8e00ff */
[----:B------:R-:W-:Y:S01]  /*d7d0*/  @P6 IADD3.X R5, R66, UR5, RZ, P4, !PT ;  /* 0x0000000542056c10 */ /* 0x000fe2000a7fe4ff */
[----:B------:R0:W5:Y:S04]  /*d7e0*/  @P0 LDG.E R24, desc[UR40][R8.64] ;  /* 0x0000002808180981 */ /* 0x000168000c1e1900 */
[----:B------:R0:W5:Y:S01]  /*d7f0*/  @P6 LDG.E R3, desc[UR40][R4.64] ;  /* 0x0000002804036981 */ /* 0x000162000c1e1900 */
[----:B------:R-:W2:Y:S02]  /*d800*/  S2R R90, SR_TID.X ;  /* 0x00000000005a7919 */ /* 0x000ea40000002100 */
[----:B--2---:R-:W-:-:S05]  /*d810*/  VIADD R90, R90, 0xffffff80 ;  /* 0xffffff805a5a7836 */ /* 0x004fca0000000000 */
[----:B------:R-:W-:-:S04]  /*d820*/  SHF.R.S32.HI R98, RZ, 0x1f, R90 ;  /* 0x0000001fff627819 */ /* 0x000fc8000001145a */
[----:B------:R-:W-:-:S04]  /*d830*/  LEA.HI R98, R98, R90, RZ, 0x3 ;  /* 0x0000005a62627211 */ /* 0x000fc800078f18ff */
[----:B------:R-:W-:-:S05]  /*d840*/  SHF.R.S32.HI R98, RZ, 0x3, R98 ;  /* 0x00000003ff627819 */ /* 0x000fca0000011462 */
[----:B------:R-:W-:-:S04]  /*d850*/  IMAD R15, R98, 0x40, R196 ;  /* 0x00000040620f7824 */ /* 0x000fc800078e02c4 */
[----:B------:R-:W-:-:S03]  /*d860*/  IMAD.WIDE R14, R15, 0x2, R44 ;  /* 0x000000020f0e7825 */ /* 0x000fc600078e022c */
[C---:B------:R-:W-:Y:S02]  /*d870*/  IADD3 R11, P1, R14.reuse, 0x1000, RZ ;  /* 0x000010000e0b7810 */ /* 0x040fe40007f3e0ff */
[C---:B------:R-:W-:Y:S02]  /*d880*/  IADD3 R13, P2, R14.reuse, 0x2000, RZ ;  /* 0x000020000e0d7810 */ /* 0x040fe40007f5e0ff */
[C---:B------:R-:W-:Y:S02]  /*d890*/  IADD3 R29, P3, R14.reuse, 0x3000, RZ ;  /* 0x000030000e1d7810 */ /* 0x040fe40007f7e0ff */
[----:B------:R-:W-:Y:S02]  /*d8a0*/  IADD3 R33, P4, R14, 0x4000, RZ ;  /* 0x000040000e217810 */ /* 0x000fe40007f9e0ff */
        /* <DEDUP_REMOVED lines=8> */
[----:B------:R-:W-:Y:S02]  /*d930*/  IADD3 R37, P5, R14, 0x5000, RZ ;  /* 0x000050000e257810 */ /* 0x000fe40007fbe0ff */
        /* <DEDUP_REMOVED lines=8> */
[----:B------:R-:W-:-:S02]  /*d9c0*/  P2R R6, PR, RZ, 0x20 ;  /* 0x00000020ff067803 */ /* 0x000fc40000000000 */
[C---:B------:R-:W-:Y:S02]  /*d9d0*/  IADD3 R41, P1, R14.reuse, 0x6000, RZ ;  /* 0x000060000e297810 */ /* 0x040fe40007f3e0ff */
[C---:B------:R-:W-:Y:S02]  /*d9e0*/  IADD3 R45, P2, R14.reuse, 0x7000, RZ ;  /* 0x000070000e2d7810 */ /* 0x040fe40007f5e0ff */
[C---:B------:R-:W-:Y:S02]  /*d9f0*/  IADD3 R49, P3, R14.reuse, 0x8000, RZ ;  /* 0x000080000e317810 */ /* 0x040fe40007f7e0ff */
[C---:B------:R-:W-:Y:S02]  /*da00*/  IADD3 R53, P4, R14.reuse, 0x9000, RZ ;  /* 0x000090000e357810 */ /* 0x040fe40007f9e0ff */
[----:B------:R-:W-:Y:S02]  /*da10*/  IADD3 R57, P5, R14, 0xa000, RZ ;  /* 0x0000a0000e397810 */ /* 0x000fe40007fbe0ff */
[----:B------:R-:W-:-:S02]  /*da20*/  LOP3.LUT R36, R37, 0x380, RZ, 0xc0, !PT ;  /* 0x0000038025247812 */ /* 0x000fc400078ec0ff */
[----:B------:R-:W-:Y:S02]  /*da30*/  LOP3.LUT R40, R41, 0x380, RZ, 0xc0, !PT ;  /* 0x0000038029287812 */ /* 0x000fe400078ec0ff */
[----:B------:R-:W-:Y:S02]  /*da40*/  LOP3.LUT R44, R45, 0x380, RZ, 0xc0, !PT ;  /* 0x000003802d2c7812 */ /* 0x000fe400078ec0ff */
[----:B------:R-:W-:Y:S02]  /*da50*/  LOP3.LUT R48, R49, 0x380, RZ, 0xc0, !PT ;  /* 0x0000038031307812 */ /* 0x000fe400078ec0ff */
[----:B------:R-:W-:Y:S02]  /*da60*/  LOP3.LUT R52, R53, 0x380, RZ, 0xc0, !PT ;  /* 0x0000038035347812 */ /* 0x000fe400078ec0ff */
[----:B------:R-:W-:Y:S02]  /*da70*/  LOP3.LUT R56, R57, 0x380, RZ, 0xc0, !PT ;  /* 0x0000038039387812 */ /* 0x000fe400078ec0ff */
[----:B------:R-:W-:-:S02]  /*da80*/  SHF.R.U64 R36, R36, 0x3, RZ ;  /* 0x0000000324247819 */ /* 0x000fc400000012ff */
[----:B------:R-:W-:Y:S02]  /*da90*/  SHF.R.U64 R40, R40, 0x3, RZ ;  /* 0x0000000328287819 */ /* 0x000fe400000012ff */
[----:B------:R-:W-:Y:S02]  /*daa0*/  SHF.R.U64 R44, R44, 0x3, RZ ;  /* 0x000000032c2c7819 */ /* 0x000fe400000012ff */
[----:B------:R-:W-:Y:S02]  /*dab0*/  SHF.R.U64 R48, R48, 0x3, RZ ;  /* 0x0000000330307819 */ /* 0x000fe400000012ff */
[----:B------:R-:W-:Y:S02]  /*dac0*/  SHF.R.U64 R52, R52, 0x3, RZ ;  /* 0x0000000334347819 */ /* 0x000fe400000012ff */
[----:B------:R-:W-:Y:S02]  /*dad0*/  SHF.R.U64 R56, R56, 0x3, RZ ;  /* 0x0000000338387819 */ /* 0x000fe400000012ff */
[----:B------:R-:W-:-:S02]  /*dae0*/  LOP3.LUT R36, R36, R37, RZ, 0x3c, !PT ;  /* 0x0000002524247212 */ /* 0x000fc400078e3cff */
[----:B------:R-:W-:Y:S02]  /*daf0*/  LOP3.LUT R40, R40, R41, RZ, 0x3c, !PT ;  /* 0x0000002928287212 */ /* 0x000fe400078e3cff */
[----:B------:R-:W-:Y:S02]  /*db00*/  LOP3.LUT R44, R44, R45, RZ, 0x3c, !PT ;  /* 0x0000002d2c2c7212 */ /* 0x000fe400078e3cff */
[----:B------:R-:W-:Y:S02]  /*db10*/  LOP3.LUT R48, R48, R49, RZ, 0x3c, !PT ;  /* 0x0000003130307212 */ /* 0x000fe400078e3cff */
[----:B------:R-:W-:Y:S02]  /*db20*/  LOP3.LUT R52, R52, R53, RZ, 0x3c, !PT ;  /* 0x0000003534347212 */ /* 0x000fe400078e3cff */
[----:B------:R-:W-:Y:S01]  /*db30*/  LOP3.LUT R56, R56, R57, RZ, 0x3c, !PT ;  /* 0x0000003938387212 */ /* 0x000fe200078e3cff */
[----:B0-----:R-:W-:Y:S06]  /*db40*/  @P6 BRA `(.L_x_706) ;  /* 0x0000000000106947 */ /* 0x001fec0003800000 */
[----:B------:R-:W-:Y:S05]  /*db50*/  @!P0 BRA `(.L_x_706) ;  /* 0x00000000000c8947 */ /* 0x000fea0003800000 */
[----:B------:R-:W2:Y:S04]  /*db60*/  LDG.E R4, desc[UR40][R8.64] ;  /* 0x0000002808047981 */ /* 0x000ea8000c1e1900 */
[----:B-----5:R-:W2:Y:S02]  /*db70*/  LDG.E R3, desc[UR40][R8.64+0x4] ;  /* 0x0000042808037981 */ /* 0x020ea4000c1e1900 */
[----:B--2---:R-:W-:-:S07]  /*db80*/  IMAD.IADD R3, R3, 0x1, -R4 ;  /* 0x0000000103037824 */ /* 0x004fce00078e0a04 */
.L_x_706:
[----:B------:R-:W2:Y:S01]  /*db90*/  LDL.LU R9, [R1+0x20] ;  /* 0x0000200001097983 */ /* 0x000ea20000300800 */
[----:B------:R-:W-:-:S03]  /*dba0*/  ISETP.NE.AND P6, PT, R6, RZ, PT ;  /* 0x000000ff0600720c */ /* 0x000fc60003fc5270 */
[----:B------:R-:W3:Y:S01]  /*dbb0*/  LDL.LU R8, [R1+0x40] ;  /* 0x0000400001087983 */ /* 0x000ee20000300800 */
[----:B------:R-:W0:Y:S01]  /*dbc0*/  S2R R5, SR_TID.X ;  /* 0x0000000000057919 */ /* 0x000e220000002100 */
[--C-:B------:R-:W-:Y:S02]  /*dbd0*/  IMAD.X R57, RZ, RZ, R15.reuse, P5 ;  /* 0x000000ffff397224 */ /* 0x100fe400028e060f */
[----:B------:R-:W-:Y:S01]  /*dbe0*/  IMAD.X R37, RZ, RZ, R15, P6 ;  /* 0x000000ffff257224 */ /* 0x000fe200030e060f */
[----:B------:R-:W4:Y:S04]  /*dbf0*/  LDL R88, [R1+0x14] ;  /* 0x0000140001587983 */ /* 0x000f280000100800 */
[----:B------:R0:W5:Y:S02]  /*dc00*/  LDL R86, [R1+0x38] ;  /* 0x0000380001567983 */ /* 0x0001640000100800 */
[----:B0-----:R-:W-:-:S05]  /*dc10*/  VIADD R5, R5, 0xffffff80 ;  /* 0xffffff8005057836 */ /* 0x001fca0000000000 */
[----:B------:R-:W-:-:S04]  /*dc20*/  SHF.R.S32.HI R4, RZ, 0x1f, R5 ;  /* 0x0000001fff047819 */ /* 0x000fc80000011405 */
[----:B------:R-:W-:-:S04]  /*dc30*/  LEA.HI R4, R4, R5, RZ, 0x7 ;  /* 0x0000000504047211 */ /* 0x000fc800078f38ff */
[----:B------:R-:W-:-:S06]  /*dc40*/  SHF.R.S32.HI R4, RZ, 0x7, R4 ;  /* 0x00000007ff047819 */ /* 0x000fcc0000011404 */
[----:B------:R-:W0:Y:S01]  /*dc50*/  SHFL.IDX PT, R4, R4, RZ, 0x1f ;  /* 0x00001fff04047589 */ /* 0x000e2200000e0000 */
[--C-:B------:R-:W-:Y:S01]  /*dc60*/  IMAD.X R41, RZ, RZ, R15.reuse, P1 ;  /* 0x000000ffff297224 */ /* 0x100fe200008e060f */
[C---:B------:R-:W-:Y:S01]  /*dc70*/  IADD3 R61, P6, R14.reuse, 0xb000, RZ ;  /* 0x0000b0000e3d7810 */ /* 0x040fe20007fde0ff */
[--C-:B------:R-:W-:Y:S01]  /*dc80*/  IMAD.X R45, RZ, RZ, R15.reuse, P2 ;  /* 0x000000ffff2d7224 */ /* 0x100fe200010e060f */
[C---:B------:R-:W-:Y:S01]  /*dc90*/  IADD3 R65, P1, R14.reuse, 0xc000, RZ ;  /* 0x0000c0000e417810 */ /* 0x040fe20007f3e0ff */
[--C-:B------:R-:W-:Y:S01]  /*dca0*/  IMAD.X R49, RZ, RZ, R15.reuse, P3 ;  /* 0x000000ffff317224 */ /* 0x100fe200018e060f */
[C---:B------:R-:W-:Y:S01]  /*dcb0*/  IADD3 R69, P2, R14.reuse, 0xd000, RZ ;  /* 0x0000d0000e457810 */ /* 0x040fe20007f5e0ff */
[----:B------:R-:W-:Y:S01]  /*dcc0*/  IMAD.X R53, RZ, RZ, R15, P4 ;  /* 0x000000ffff357224 */ /* 0x000fe200020e060f */
[C---:B------:R-:W-:Y:S02]  /*dcd0*/  IADD3 R73, P3, R14.reuse, 0xe000, RZ ;  /* 0x0000e0000e497810 */ /* 0x040fe40007f7e0ff */
[----:B------:R-:W-:-:S02]  /*dce0*/  IADD3 R7, P4, R14, 0xf000, RZ ;  /* 0x0000f0000e077810 */ /* 0x000fc40007f9e0ff */
[----:B------:R-:W-:Y:S02]  /*dcf0*/  LOP3.LUT R60, R61, 0x380, RZ, 0xc0, !PT ;  /* 0x000003803d3c7812 */ /* 0x000fe400078ec0ff */
[----:B------:R-:W-:Y:S02]  /*dd00*/  LOP3.LUT R64, R65, 0x380, RZ, 0xc0, !PT ;  /* 0x0000038041407812 */ /* 0x000fe400078ec0ff */
[----:B------:R-:W-:Y:S02]  /*dd10*/  LOP3.LUT R68, R69, 0x380, RZ, 0xc0, !PT ;  /* 0x0000038045447812 */ /* 0x000fe400078ec0ff */
[----:B------:R-:W-:Y:S02]  /*dd20*/  LOP3.LUT R72, R73, 0x380, RZ, 0xc0, !PT ;  /* 0x0000038049487812 */ /* 0x000fe400078ec0ff */
[----:B0-----:R-:W-:Y:S02]  /*dd30*/  ISETP.NE.AND P5, PT, R4, RZ, PT ;  /* 0x000000ff0400720c */ /* 0x001fe40003fa5270 */
[----:B------:R-:W-:-:S02]  /*dd40*/  LOP3.LUT R5, R14, 0x380, RZ, 0xc0, !PT ;  /* 0x000003800e057812 */ /* 0x000fc400078ec0ff */
[----:B------:R-:W-:Y:S02]  /*dd50*/  LOP3.LUT R6, R7, 0x380, RZ, 0xc0, !PT ;  /* 0x0000038007067812 */ /* 0x000fe400078ec0ff */
[----:B------:R-:W-:Y:S02]  /*dd60*/  SHF.R.U64 R60, R60, 0x3, RZ ;  /* 0x000000033c3c7819 */ /* 0x000fe400000012ff */
[----:B------:R-:W-:Y:S02]  /*dd70*/  SHF.R.U64 R64, R64, 0x3, RZ ;  /* 0x0000000340407819 */ /* 0x000fe400000012ff */
[----:B------:R-:W-:Y:S02]  /*dd80*/  SHF.R.U64 R68, R68, 0x3, RZ ;  /* 0x0000000344447819 */ /* 0x000fe400000012ff */
[----:B------:R-:W-:Y:S02]  /*dd90*/  SHF.R.U64 R72, R72, 0x3, RZ ;  /* 0x0000000348487819 */ /* 0x000fe400000012ff */
[----:B------:R-:W-:-:S02]  /*dda0*/  SHF.R.U64 R5, R5, 0x3, RZ ;  /* 0x0000000305057819 */ /* 0x000fc400000012ff */
[----:B------:R-:W-:Y:S01]  /*ddb0*/  SHF.R.U64 R6, R6, 0x3, RZ ;  /* 0x0000000306067819 */ /* 0x000fe200000012ff */
        /* <DEDUP_REMOVED lines=10> */
[----:B------:R-:W-:Y:S01]  /*de60*/  IMAD.MOV.U32 R5, RZ, RZ, R15 ;  /* 0x000000ffff057224 */ /* 0x000fe200078e000f */
[----:B------:R-:W-:-:S02]  /*de70*/  LOP3.LUT R76, R6, R7, RZ, 0x3c, !PT ;  /* 0x00000007064c7212 */ /* 0x000fc400078e3cff */
[----:B-----5:R-:W-:Y:S02]  /*de80*/  SHF.R.S32.HI R83, RZ, 0x1f, R24 ;  /* 0x0000001fff537819 */ /* 0x020fe40000011418 */
[----:B--2---:R-:W-:Y:S02]  /*de90*/  SEL R81, R9, RZ, !P0 ;  /* 0x000000ff09517207 */ /* 0x004fe40004000000 */
[----:B---3--:R-:W-:Y:S02]  /*dea0*/  SEL R80, R8, RZ, !P0 ;  /* 0x000000ff08507207 */ /* 0x008fe40004000000 */
[----:B----4-:R-:W-:Y:S01]  /*deb0*/  SHF.R.S32.HI R82, RZ, 0x1f, R88 ;  /* 0x0000001fff527819 */ /* 0x010fe20000011458 */
[----:B------:R-:W-:Y:S06]  /*dec0*/  @P5 BRA `(.L_x_707) ;  /* 0x0000000000bc5947 */ /* 0x000fec0003800000 */
[----:B------:R-:W2:Y:S01]  /*ded0*/  LDL R8, [R1+0x58] ;  /* 0x0000580001087983 */ /* 0x000ea20000100800 */
[----:B------:R-:W0:Y:S01]  /*dee0*/  LDC R20, c[0x0][0xbe8] ;  /* 0x0002fa00ff147b82 */ /* 0x000e220000000800 */
[----:B------:R-:W-:Y:S01]  /*def0*/  ULDC.64 UR4, c[0x0][0xb90] ;  /* 0x0002e40000047ab9 */ /* 0x000fe20000000a00 */
[----:B------:R-:W-:Y:S02]  /*df00*/  IMAD.MOV.U32 R6, RZ, RZ, R24 ;  /* 0x000000ffff067224 */ /* 0x000fe400078e0018 */
[----:B------:R-:W-:Y:S02]  /*df10*/  IMAD.MOV.U32 R7, RZ, RZ, R83 ;  /* 0x000000ffff077224 */ /* 0x000fe400078e0053 */
[----:B------:R-:W-:Y:S02]  /*df20*/  IMAD.MOV R35, RZ, RZ, -R216 ;  /* 0x000000ffff237224 */ /* 0x000fe400078e0ad8 */
[----:B------:R-:W-:-:S04]  /*df30*/  IMAD.WIDE.U32 R6, R88, UR4, R6 ;  /* 0x0000000458067c25 */ /* 0x000fc8000f8e0006 */
[----:B------:R-:W-:Y:S01]  /*df40*/  IMAD R34, R86, 0x40, R198 ;  /* 0x0000004056227824 */ /* 0x000fe200078e02c6 */
[----:B0-----:R-:W-:-:S13]  /*df50*/  ISETP.NE.AND P0, PT, R20, 0x1, PT ;  /* 0x000000011400780c */ /* 0x001fda0003f05270 */
[----:B------:R-:W0:Y:S08]  /*df60*/  @P0 LDC R9, c[0x0][0xbec] ;  /* 0x0002fb00ff090b82 */ /* 0x000e300000000800 */
[----:B------:R-:W3:Y:S01]  /*df70*/  @P0 LDC R31, c[0x0][0xbf0] ;  /* 0x0002fc00ff1f0b82 */ /* 0x000ee20000000800 */
[----:B--2---:R-:W-:Y:S02]  /*df80*/  IMAD R14, R86, 0x40, R8 ;  /* 0x00000040560e7824 */ /* 0x004fe400078e0208 */
[----:B------:R-:W-:-:S04]  /*df90*/  IMAD R8, R82, UR4, RZ ;  /* 0x0000000452087c24 */ /* 0x000fc8000f8e02ff */
[----:B------:R-:W-:Y:S01]  /*dfa0*/  IMAD R15, R88, UR5, R8 ;  /* 0x00000005580f7c24 */ /* 0x000fe2000f8e0208 */
[----:B------:R-:W-:Y:S01]  /*dfb0*/  ULDC.64 UR4, c[0x0][0xb98] ;  /* 0x0002e60000047ab9 */ /* 0x000fe20000000a00 */
[----:B0-----:R-:W-:-:S04]  /*dfc0*/  @P0 IMAD.HI.U32 R8, R14, R9, RZ ;  /* 0x000000090e080227 */ /* 0x001fc800078e00ff */
[----:B------:R-:W-:Y:S01]  /*dfd0*/  IMAD.MOV.U32 R9, RZ, RZ, R14 ;  /* 0x000000ffff097224 */ /* 0x000fe200078e000e */
[----:B---3--:R-:W-:Y:S01]  /*dfe0*/  @P0 SHF.R.U32.HI R9, RZ, R31, R8 ;  /* 0x0000001fff090219 */ /* 0x008fe20000011608 */
[----:B------:R-:W-:Y:S02]  /*dff0*/  IMAD.IADD R7, R7, 0x1, R15 ;  /* 0x0000000107077824 */ /* 0x000fe400078e020f */
[----:B------:R-:W-:Y:S01]  /*e000*/  IMAD R8, R80, UR4, RZ ;  /* 0x0000000450087c24 */ /* 0x000fe2000f8e02ff */
[--C-:B------:R-:W-:Y:S01]  /*e010*/  SHF.R.S32.HI R31, RZ, 0x1f, R9.reuse ;  /* 0x0000001fff1f7819 */ /* 0x100fe20000011409 */
[----:B------:R-:W-:Y:S02]  /*e020*/  IMAD.MOV R15, RZ, RZ, -R9 ;  /* 0x000000ffff0f7224 */ /* 0x000fe400078e0a09 */
[----:B------:R-:W-:-:S04]  /*e030*/  IMAD.WIDE.U32 R6, R81, UR4, R6 ;  /* 0x0000000451067c25 */ /* 0x000fc8000f8e0006 */
[----:B------:R-:W-:Y:S01]  /*e040*/  IMAD R15, R20, R15, R14 ;  /* 0x0000000f140f7224 */ /* 0x000fe200078e020e */
[----:B------:R-:W-:Y:S01]  /*e050*/  IADD3 R6, P0, R9, R6, RZ ;  /* 0x0000000609067210 */ /* 0x000fe20007f1e0ff */
[----:B------:R-:W-:Y:S01]  /*e060*/  IMAD R14, R81, UR5, R8 ;  /* 0x00000005510e7c24 */ /* 0x000fe2000f8e0208 */
[----:B------:R-:W-:Y:S02]  /*e070*/  ULDC.64 UR4, c[0x0][0xb88] ;  /* 0x0002e20000047ab9 */ /* 0x000fe40000000a00 */
[----:B------:R-:W-:Y:S02]  /*e080*/  SHF.R.S32.HI R8, RZ, 0x1f, R15 ;  /* 0x0000001fff087819 */ /* 0x000fe4000001140f */
[----:B------:R-:W-:Y:S01]  /*e090*/  IADD3.X R7, R31, R7, R14, P0, !PT ;  /* 0x000000071f077210 */ /* 0x000fe200007fe40e */
[----:B------:R-:W-:Y:S02]  /*e0a0*/  IMAD R31, R3, R20, RZ ;  /* 0x00000014031f7224 */ /* 0x000fe400078e02ff */
[----:B------:R-:W-:-:S02]  /*e0b0*/  IMAD R8, R8, UR4, RZ ;  /* 0x0000000408087c24 */ /* 0x000fc4000f8e02ff */
[----:B------:R-:W-:-:S04]  /*e0c0*/  IMAD.WIDE.U32 R6, R15, UR4, R6 ;  /* 0x000000040f067c25 */ /* 0x000fc8000f8e0006 */
[----:B------:R-:W-:Y:S01]  /*e0d0*/  IMAD R15, R15, UR5, R8 ;  /* 0x000000050f0f7c24 */ /* 0x000fe2000f8e0208 */
[----:B------:R-:W-:Y:S01]  /*e0e0*/  ULDC.64 UR4, c[0x0][0xb50] ;  /* 0x0002d40000047ab9 */ /* 0x000fe20000000a00 */
[----:B------:R-:W-:Y:S02]  /*e0f0*/  VIADD R14, R34, 0x8 ;  /* 0x00000008220e7836 */ /* 0x000fe40000000000 */
[----:B------:R-:W-:Y:S01]  /*e100*/  IMAD.IADD R7, R7, 0x1, R15 ;  /* 0x0000000107077824 */ /* 0x000fe200078e020f */
[----:B------:R-:W-:-:S04]  /*e110*/  LEA R15, P0, R6, UR4, 0x2 ;  /* 0x00000004060f7c11 */ /* 0x000fc8000f8010ff */
[----:B------:R-:W-:Y:S01]  /*e120*/  LEA.HI.X R30, R6, UR5, R7, 0x2, P0 ;  /* 0x00000005061e7c11 */ /* 0x000fe200080f1407 */
[----:B------:R-:W-:Y:S01]  /*e130*/  SHFL.IDX PT, R8, R15, 0x1, 0x1c1f ;  /* 0x003c1f000f087f89 */ /* 0x000fe200000e0000 */
[----:B------:R-:W-:-:S03]  /*e140*/  ISETP.NE.AND P0, PT, R214, R35, PT ;  /* 0x00000023d600720c */ /* 0x000fc60003f05270 */
[----:B------:R-:W-:Y:S01]  /*e150*/  SHFL.IDX PT, R6, R15, RZ, 0x1c1f ;  /* 0x001c1fff0f067589 */ /* 0x000fe200000e0000 */
[-C--:B------:R-:W-:Y:S02]  /*e160*/  ISETP.GE.OR P1, PT, R34, R31.reuse, P0 ;  /* 0x0000001f2200720c */ /* 0x080fe40000726670 */
[----:B------:R-:W-:Y:S01]  /*e170*/  ISETP.GE.OR P0, PT, R14, R31, P0 ;  /* 0x0000001f0e00720c */ /* 0x000fe20000706670 */
[----:B------:R-:W0:Y:S04]  /*e180*/  SHFL.IDX PT, R7, R30, RZ, 0x1c1f ;  /* 0x001c1fff1e077589 */ /* 0x000e2800000e0000 */
[----:B------:R-:W2:Y:S06]  /*e190*/  SHFL.IDX PT, R9, R30, 0x1, 0x1c1f ;  /* 0x003c1f001e097f89 */ /* 0x000eac00000e0000 */
[----:B0-----:R0:W-:Y:S04]  /*e1a0*/  @!P1 ST.E desc[UR40][R6.64], R21 ;  /* 0x0000001506009985 */ /* 0x0011e8000c101928 */
[----:B--2---:R0:W-:Y:S02]  /*e1b0*/  @!P0 ST.E desc[UR40][R8.64], R0 ;  /* 0x0000000008008985 */ /* 0x0041e4000c101928 */
.L_x_707:
[----:B------:R-:W2:Y:S01]  /*e1c0*/  LDC R84, c[0x0][0xbe8] ;  /* 0x0002fa00ff547b82 */ /* 0x000ea20000000800 */
[----:B------:R-:W-:Y:S01]  /*e1d0*/  ULDC.64 UR4, c[0x0][0xaa0] ;  /* 0x0002a80000047ab9 */ /* 0x000fe20000000a00 */
[----:B0-----:R-:W-:Y:S01]  /*e1e0*/  SHF.R.S32.HI R0, RZ, 0x1f, R90 ;  /* 0x0000001fff007819 */ /* 0x001fe2000001145a */
[----:B------:R-:W-:Y:S01]  /*e1f0*/  IMAD R83, R83, UR4, RZ ;  /* 0x0000000453537c24 */ /* 0x000fe2000f8e02ff */
[----:B------:R-:W5:Y:S01]  /*e200*/  LD.E.128 R4, desc[UR40][R4.64] ;  /* 0x0000002804047980 */ /* 0x000f62000c101d00 */
[----:B------:R-:W-:Y:S01]  /*e210*/  IMAD.WIDE.U32 R20, R24, UR4, RZ ;  /* 0x0000000418147c25 */ /* 0x000fe2000f8e00ff */
[----:B------:R-:W-:Y:S02]  /*e220*/  LEA.HI R0, R0, R90, RZ, 0x3 ;  /* 0x0000005a00007211 */ /* 0x000fe400078f18ff */
[----:B------:R-:W0:Y:S01]  /*e230*/  LDC R85, c[0x0][0xac8] ;  /* 0x0002b200ff557b82 */ /* 0x000e220000000800 */
[----:B------:R-:W5:Y:S04]  /*e240*/  LD.E.128 R8, desc[UR40][R10.64] ;  /* 0x000000280a087980 */ /* 0x000f68000c101d00 */
[----:B------:R-:W5:Y:S04]  /*e250*/  LD.E.128 R12, desc[UR40][R12.64] ;  /* 0x000000280c0c7980 */ /* 0x000f68000c101d00 */
[----:B------:R-:W5:Y:S04]  /*e260*/  LD.E.128 R28, desc[UR40][R28.64] ;  /* 0x000000281c1c7980 */ /* 0x000f68000c101d00 */
[----:B------:R-:W5:Y:S01]  /*e270*/  LD.E.128 R32, desc[UR40][R32.64] ;  /* 0x0000002820207980 */ /* 0x000f62000c101d00 */
[----:B--2---:R-:W-:Y:S01]  /*e280*/  ISETP.NE.AND P1, PT, R84, 0x1, PT ;  /* 0x000000015400780c */ /* 0x004fe20003f25270 */
[----:B------:R-:W-:Y:S01]  /*e290*/  IMAD R83, R24, UR5, R83 ;  /* 0x0000000518537c24 */ /* 0x000fe2000f8e0253 */
[----:B------:R-:W-:Y:S01]  /*e2a0*/  ULDC.64 UR4, c[0x0][0xae8] ;  /* 0x0002ba0000047ab9 */ /* 0x000fe20000000a00 */
[----:B------:R-:W-:Y:S01]  /*e2b0*/  LOP3.LUT R0, R0, 0xfffffff8, RZ, 0xc0, !PT ;  /* 0xfffffff800007812 */ /* 0x000fe200078ec0ff */
[----:B------:R-:W-:Y:S01]  /*e2c0*/  IMAD R82, R82, UR4, RZ ;  /* 0x0000000452527c24 */ /* 0x000fe2000f8e02ff */
[----:B------:R-:W5:Y:S04]  /*e2d0*/  LD.E.128 R36, desc[UR40][R36.64] ;  /* 0x0000002824247980 */ /* 0x000f68000c101d00 */
[----:B------:R-:W5:Y:S04]  /*e2e0*/  LD.E.128 R40, desc[UR40][R40.64] ;  /* 0x0000002828287980 */ /* 0x000f68000c101d00 */
[----:B------:R-:W2:Y:S01]  /*e2f0*/  @P1 LDC R87, c[0x0][0xbec] ;  /* 0x0002fb00ff571b82 */ /* 0x000ea20000000800 */
[----:B------:R-:W-:Y:S01]  /*e300*/  IMAD.IADD R21, R21, 0x1, R83 ;  /* 0x0000000115157824 */ /* 0x000fe200078e0253 */
[----:B------:R-:W5:Y:S04]  /*e310*/  LD.E.128 R44, desc[UR40][R44.64] ;  /* 0x000000282c2c7980 */ /* 0x000f68000c101d00 */
[----:B------:R-:W5:Y:S02]  /*e320*/  LD.E.128 R48, desc[UR40][R48.64] ;  /* 0x0000002830307980 */ /* 0x000f64000c101d00 */
[----:B------:R-:W3:Y:S01]  /*e330*/  @P1 LDC R89, c[0x0][0xbf0] ;  /* 0x0002fc00ff591b82 */ /* 0x000ee20000000800 */
[C---:B------:R-:W-:Y:S01]  /*e340*/  IMAD R83, R88.reuse, UR5, R82 ;  /* 0x0000000558537c24 */ /* 0x040fe2000f8e0252 */
[----:B------:R-:W5:Y:S01]  /*e350*/  LD.E.128 R52, desc[UR40][R52.64] ;  /* 0x0000002834347980 */ /* 0x000f62000c101d00 */
[----:B------:R-:W-:Y:S01]  /*e360*/  IMAD.WIDE.U32 R20, R88, UR4, R20 ;  /* 0x0000000458147c25 */ /* 0x000fe2000f8e0014 */
[----:B------:R-:W-:-:S02]  /*e370*/  ULDC.64 UR4, c[0x0][0xaf0] ;  /* 0x0002bc0000047ab9 */ /* 0x000fc40000000a00 */
[----:B------:R-:W5:Y:S01]  /*e380*/  LD.E.128 R56, desc[UR40][R56.64] ;  /* 0x0000002838387980 */ /* 0x000f62000c101d00 */
[----:B------:R-:W-:Y:S02]  /*e390*/  IMAD.IADD R0, R90, 0x1, -R0 ;  /* 0x000000015a007824 */ /* 0x000fe400078e0a00 */
[----:B------:R-:W-:Y:S01]  /*e3a0*/  IMAD R80, R80, UR4, RZ ;  /* 0x0000000450507c24 */ /* 0x000fe2000f8e02ff */
[----:B------:R-:W5:Y:S01]  /*e3b0*/  LD.E.128 R60, desc[UR40][R60.64] ;  /* 0x000000283c3c7980 */ /* 0x000f62000c101d00 */
[----:B------:R-:W-:Y:S02]  /*e3c0*/  IMAD R0, R0, 0x20, R98 ;  /* 0x0000002000007824 */ /* 0x000fe400078e0262 */
[----:B------:R-:W-:Y:S01]  /*e3d0*/  IMAD.IADD R21, R21, 0x1, R83 ;  /* 0x0000000115157824 */ /* 0x000fe200078e0253 */
[----:B------:R-:W5:Y:S01]  /*e3e0*/  LD.E.128 R64, desc[UR40][R64.64] ;  /* 0x0000002840407980 */ /* 0x000f62000c101d00 */
[----:B------:R-:W-:Y:S02]  /*e3f0*/  IMAD R83, R81, UR5, R80 ;  /* 0x0000000551537c24 */ /* 0x000fe4000f8e0250 */
[----:B------:R-:W-:Y:S01]  /*e400*/  IMAD R80, R86, 0x40, R0 ;  /* 0x0000004056507824 */ /* 0x000fe200078e0200 */
[----:B------:R-:W5:Y:S01]  /*e410*/  LD.E.128 R68, desc[UR40][R68.64] ;  /* 0x0000002844447980 */ /* 0x000f62000c101d00 */
[----:B------:R-:W-:-:S02]  /*e420*/  VIADD R101, R196, 0x40 ;  /* 0x00000040c4657836 */ /* 0x000fc40000000000 */
[----:B--2---:R-:W-:Y:S01]  /*e430*/  @P1 IMAD.HI.U32 R0, R80, R87, RZ ;  /* 0x0000005750001227 */ /* 0x004fe200078e00ff */
[----:B------:R-:W5:Y:S02]  /*e440*/  LD.E.128 R72, desc[UR40][R72.64] ;  /* 0x0000002848487980 */ /* 0x000f64000c101d00 */
[-C--:B0-----:R-:W-:Y:S01]  /*e450*/  ISETP.GE.AND P0, PT, R101, R85.reuse, PT ;  /* 0x000000556500720c */ /* 0x081fe20003f06270 */
[C---:B------:R-:W-:Y:S01]  /*e460*/  VIADD R99, R196.reuse, 0x80 ;  /* 0x00000080c4637836 */ /* 0x040fe20000000000 */
[----:B------:R-:W5:Y:S01]  /*e470*/  LD.E.128 R76, desc[UR40][R76.64] ;  /* 0x000000284c4c7980 */ /* 0x000f62000c101d00 */
[----:B------:R-:W-:Y:S01]  /*e480*/  IMAD.WIDE.U32 R20, R81, UR4, R20 ;  /* 0x0000000451147c25 */ /* 0x000fe2000f8e0014 */
[----:B------:R-:W-:Y:S01]  /*e490*/  SEL R24, RZ, 0xffffffff, P0 ;  /* 0xffffffffff187807 */ /* 0x000fe20000000000 */
[----:B------:R-:W-:Y:S01]  /*e4a0*/  ULDC.64 UR4, c[0x0][0xae0] ;  /* 0x0002b80000047ab9 */ /* 0x000fe20000000a00 */
[----:B------:R-:W-:Y:S01]  /*e4b0*/  ISETP.GE.AND P0, PT, R99, R85, PT ;  /* 0x000000556300720c */ /* 0x000fe20003f06270 */
[----:B------:R-:W-:Y:S01]  /*e4c0*/  IMAD.MOV.U32 R81, RZ, RZ, R80 ;  /* 0x000000ffff517224 */ /* 0x000fe200078e0050 */
[----:B---3--:R-:W-:Y:S01]  /*e4d0*/  @P1 SHF.R.U32.HI R81, RZ, R89, R0 ;  /* 0x00000059ff511219 */ /* 0x008fe20000011600 */
[C---:B------:R-:W-:Y:S01]  /*e4e0*/  VIADD R97, R196.reuse, 0xc0 ;  /* 0x000000c0c4617836 */ /* 0x040fe20000000000 */
[CC--:B------:R-:W-:Y:S01]  /*e4f0*/  ISETP.GE.AND P1, PT, R196.reuse, R85.reuse, PT ;  /* 0x00000055c400720c */ /* 0x0c0fe20003f26270 */
[----:B------:R-:W-:Y:S01]  /*e500*/  VIADD R95, R196, 0x100 ;  /* 0x00000100c45f7836 */ /* 0x000fe20000000000 */
[----:B------:R-:W-:Y:S01]  /*e510*/  SHF.L.U32 R87, R24, 0x1, RZ ;  /* 0x0000000118577819 */ /* 0x000fe200000006ff */
[----:B------:R-:W-:Y:S01]  /*e520*/  IMAD.IADD R21, R21, 0x1, R83 ;  /* 0x0000000115157824 */ /* 0x000fe200078e0253 */
[----:B------:R-:W-:Y:S01]  /*e530*/  SEL R0, RZ, 0x1, P1 ;  /* 0x00000001ff007807 */ /* 0x000fe20000800000 */
[--C-:B------:R-:W-:Y:S01]  /*e540*/  IMAD.MOV R83, RZ, RZ, -R81.reuse ;  /* 0x000000ffff537224 */ /* 0x100fe200078e0a51 */
[----:B------:R-:W-:Y:S01]  /*e550*/  SEL R24, RZ, 0xffffffff, P0 ;  /* 0xffffffffff187807 */ /* 0x000fe20000000000 */
[----:B------:R-:W-:Y:S01]  /*e560*/  VIADD R93, R196, 0x140 ;  /* 0x00000140c45d7836 */ /* 0x000fe20000000000 */
[----:B------:R-:W-:Y:S01]  /*e570*/  ISETP.GE.AND P0, PT, R97, R85, PT ;  /* 0x000000556100720c */ /* 0x000fe20003f06270 */
[----:B------:R-:W-:Y:S01]  /*e580*/  IMAD R83, R84, R83, R80 ;  /* 0x0000005354537224 */ /* 0x000fe200078e0250 */
[----:B------:R-:W-:Y:S01]  /*e590*/  LOP3.LUT R0, R87, 0x2, R0, 0xe2, !PT ;  /* 0x0000000257007812 */ /* 0x000fe200078ee200 */
[----:B------:R-:W-:Y:S01]  /*e5a0*/  IMAD.SHL.U32 R87, R24, 0x4, RZ ;  /* 0x0000000418577824 */ /* 0x000fe200078e00ff */
[----:B------:R-:W-:Y:S01]  /*e5b0*/  SEL R24, RZ, 0xffffffff, P0 ;  /* 0xffffffffff187807 */ /* 0x000fe20000000000 */
[----:B------:R-:W-:Y:S01]  /*e5c0*/  @!PT LDS RZ, [RZ] ;  /* 0x00000000fffff984 */ /* 0x000fe20000000800 */
[----:B------:R-:W-:Y:S01]  /*e5d0*/  @!PT LDS RZ, [RZ] ;  /* 0x00000000fffff984 */ /* 0x000fe20000000800 */
[----:B------:R-:W-:Y:S01]  /*e5e0*/  @!PT LDS RZ, [RZ] ;  /* 0x00000000fffff984 */ /* 0x000fe20000000800 */
[----:B------:R-:W-:Y:S01]  /*e5f0*/  @!PT LDS RZ, [RZ] ;  /* 0x00000000fffff984 */ /* 0x000fe20000000800 */
[----:B------:R0:W-:Y:S06]  /*e600*/  MEMBAR.ALL.CTA ;  /* 0x0000000000007992 */ /* 0x0001ec0000008000 */
[----:B0-----:R-:W0:Y:S01]  /*e610*/  FENCE.VIEW.ASYNC.S ;  /* 0x00000000000073c6 */ /* 0x001e220000000000 */
[-C--:B------:R-:W-:Y:S01]  /*e620*/  ISETP.GE.AND P0, PT, R95, R85.reuse, PT ;  /* 0x000000555f00720c */ /* 0x080fe20003f06270 */
[----:B------:R-:W-:Y:S01]  /*e630*/  VIADD R91, R196, 0x180 ;  /* 0x00000180c45b7836 */ /* 0x000fe20000000000 */
[----:B------:R-:W-:Y:S01]  /*e640*/  SHF.R.S32.HI R80, RZ, 0x1f, R81 ;  /* 0x0000001fff507819 */ /* 0x000fe20000011451 */
[----:B------:R-:W-:Y:S01]  /*e650*/  IMAD.WIDE.U32 R20, R81, UR4, R20 ;  /* 0x0000000451147c25 */ /* 0x000fe2000f8e0014 */
[----:B------:R-:W-:Y:S01]  /*e660*/  LOP3.LUT R0, R87, 0x4, R0, 0xe2, !PT ;  /* 0x0000000457007812 */ /* 0x000fe200078ee200 */
[----:B------:R-:W-:Y:S02]  /*e670*/  BSSY B1, `(.L_x_708) ;  /* 0x0000053000017945 */ /* 0x000fe40003800000 */
[----:B------:R-:W-:Y:S01]  /*e680*/  IMAD.SHL.U32 R87, R24, 0x8, RZ ;  /* 0x0000000818577824 */ /* 0x000fe200078e00ff */
[----:B------:R-:W-:Y:S01]  /*e690*/  SEL R24, RZ, 0xffffffff, P0 ;  /* 0xffffffffff187807 */ /* 0x000fe20000000000 */
[----:B------:R-:W-:Y:S01]  /*e6a0*/  IMAD R80, R80, UR4, RZ ;  /* 0x0000000450507c24 */ /* 0x000fe2000f8e02ff */
[-C--:B------:R-:W-:Y:S01]  /*e6b0*/  ISETP.GE.AND P0, PT, R93, R85.reuse, PT ;  /* 0x000000555d00720c */ /* 0x080fe20003f06270 */
[----:B------:R-:W-:Y:S01]  /*e6c0*/  IMAD R88, R3, R84, RZ ;  /* 0x0000005403587224 */ /* 0x000fe200078e02ff */
[----:B------:R-:W-:Y:S01]  /*e6d0*/  LOP3.LUT R0, R87, 0x8, R0, 0xe2, !PT ;  /* 0x0000000857007812 */ /* 0x000fe200078ee200 */
[----:B------:R-:W-:Y:S01]  /*e6e0*/  IMAD.SHL.U32 R89, R24, 0x10, RZ ;  /* 0x0000001018597824 */ /* 0x000fe200078e00ff */
[----:B------:R-:W-:Y:S01]  /*e6f0*/  SEL R24, RZ, 0xffffffff, P0 ;  /* 0xffffffffff187807 */ /* 0x000fe20000000000 */
[----:B------:R-:W-:Y:S01]  /*e700*/  IMAD R87, R81, UR5, R80 ;  /* 0x0000000551577c24 */ /* 0x000fe2000f8e0250 */
[----:B------:R-:W-:Y:S01]  /*e710*/  SHF.R.S32.HI R80, RZ, 0x1f, R83 ;  /* 0x0000001fff507819 */ /* 0x000fe20000011453 */
[----:B------:R-:W-:Y:S01]  /*e720*/  ULDC.64 UR4, c[0x0][0xad8] ;  /* 0x0002b60000047ab9 */ /* 0x000fe20000000a00 */
[----:B------:R-:W-:Y:S01]  /*e730*/  LOP3.LUT R0, R89, 0x10, R0, 0xe2, !PT ;  /* 0x0000001059007812 */ /* 0x000fe200078ee200 */
[----:B------:R-:W-:Y:S01]  /*e740*/  IMAD.SHL.U32 R81, R24, 0x20, RZ ;  /* 0x0000002018517824 */ /* 0x000fe200078e00ff */
[----:B------:R-:W-:Y:S01]  /*e750*/  ISETP.GE.AND P0, PT, R91, R85, PT ;  /* 0x000000555b00720c */ /* 0x000fe20003f06270 */
[----:B------:R-:W-:-:S02]  /*e760*/  IMAD.IADD R21, R21, 0x1, R87 ;  /* 0x0000000115157824 */ /* 0x000fc400078e0257 */
[----:B------:R-:W-:Y:S01]  /*e770*/  IMAD R80, R80, UR4, RZ ;  /* 0x0000000450507c24 */ /* 0x000fe2000f8e02ff */
[----:B------:R-:W-:Y:S01]  /*e780*/  LOP3.LUT R0, R81, 0x20, R0, 0xe2, !PT ;  /* 0x0000002051007812 */ /* 0x000fe200078ee200 */
[----:B------:R-:W-:Y:S01]  /*e790*/  IMAD R87, R86, 0x40, R98 ;  /* 0x0000004056577824 */ /* 0x000fe200078e0262 */
[----:B------:R-:W-:Y:S01]  /*e7a0*/  SEL R3, RZ, 0x40, P0 ;  /* 0x00000040ff037807 */ /* 0x000fe20000000000 */
[C---:B------:R-:W-:Y:S02]  /*e7b0*/  IMAD R81, R83.reuse, UR5, R80 ;  /* 0x0000000553517c24 */ /* 0x040fe4000f8e0250 */
[----:B------:R-:W-:Y:S01]  /*e7c0*/  IMAD.WIDE.U32 R20, R83, UR4, R20 ;  /* 0x0000000453147c25 */ /* 0x000fe2000f8e0014 */
[----:B------:R-:W-:Y:S01]  /*e7d0*/  ISETP.GE.AND P1, PT, R87, R88, PT ;  /* 0x000000585700720c */ /* 0x000fe20003f26270 */
[----:B------:R-:W-:Y:S01]  /*e7e0*/  ULDC.64 UR4, c[0x0][0xa80] ;  /* 0x0002a00000047ab9 */ /* 0x000fe20000000a00 */
[----:B------:R-:W-:Y:S01]  /*e7f0*/  LOP3.LUT R3, R0, R3, RZ, 0xfc, !PT ;  /* 0x0000000300037212 */ /* 0x000fe200078efcff */
[----:B------:R-:W-:Y:S01]  /*e800*/  VIADD R90, R196, 0x1c0 ;  /* 0x000001c0c45a7836 */ /* 0x000fe20000000000 */
[----:B------:R-:W-:Y:S01]  /*e810*/  LEA R84, P2, R20, UR4, 0x1 ;  /* 0x0000000414547c11 */ /* 0x000fe2000f8408ff */
[----:B------:R-:W-:-:S02]  /*e820*/  IMAD.IADD R21, R21, 0x1, R81 ;  /* 0x0000000115157824 */ /* 0x000fc400078e0251 */
[----:B------:R-:W-:Y:S01]  /*e830*/  VIADD R0, R2, 0x28c20 ;  /* 0x00028c2002007836 */ /* 0x000fe20000000000 */
[----:B------:R-:W-:Y:S01]  /*e840*/  ISETP.GE.AND P0, PT, R90, R85, PT ;  /* 0x000000555a00720c */ /* 0x000fe20003f06270 */
[----:B------:R-:W-:Y:S01]  /*e850*/  VIADD R89, R196, 0x1c0 ;  /* 0x000001c0c4597836 */ /* 0x000fe20000000000 */
[----:B------:R-:W-:Y:S01]  /*e860*/  LEA.HI.X R86, R20, UR5, R21, 0x1, P2 ;  /* 0x0000000514567c11 */ /* 0x000fe200090f0c15 */
[C---:B------:R-:W-:Y:S01]  /*e870*/  VIADD R92, R196.reuse, 0x180 ;  /* 0x00000180c45c7836 */ /* 0x040fe20000000000 */
[----:B------:R-:W-:Y:S01]  /*e880*/  PRMT R0, RZ, 0x654, R0 ;  /* 0x00000654ff007816 */ /* 0x000fe20000000000 */
[C---:B------:R-:W-:Y:S01]  /*e890*/  VIADD R94, R196.reuse, 0x140 ;  /* 0x00000140c45e7836 */ /* 0x040fe20000000000 */
[----:B------:R-:W-:Y:S01]  /*e8a0*/  SEL R24, RZ, 0x80, P0 ;  /* 0x00000080ff187807 */ /* 0x000fe20000000000 */
[C---:B------:R-:W-:Y:S01]  /*e8b0*/  VIADD R96, R196.reuse, 0x100 ;  /* 0x00000100c4607836 */ /* 0x040fe20000000000 */
[----:B0-----:R0:W-:Y:S01]  /*e8c0*/  SYNCS.ARRIVE.TRANS64.RED.A1T0 RZ, [R0+URZ], RZ ;  /* 0x000000ff00ff79a7 */ /* 0x0011e2000810043f */
[C---:B------:R-:W-:Y:S01]  /*e8d0*/  VIADD R98, R196.reuse, 0xc0 ;  /* 0x000000c0c4627836 */ /* 0x040fe20000000000 */
[----:B------:R0:W2:Y:S01]  /*e8e0*/  SHFL.IDX PT, R20, R84, RZ, 0x181f ;  /* 0x00181fff54147589 */ /* 0x0000a200000e0000 */
[C---:B------:R-:W-:Y:S01]  /*e8f0*/  VIADD R100, R196.reuse, 0x80 ;  /* 0x00000080c4647836 */ /* 0x040fe20000000000 */
[----:B------:R-:W-:Y:S01]  /*e900*/  LOP3.LUT R24, R3, R24, RZ, 0xfc, !PT ;  /* 0x0000001803187212 */ /* 0x000fe200078efcff */
[----:B------:R-:W-:Y:S01]  /*e910*/  VIADD R102, R196, 0x40 ;  /* 0x00000040c4667836 */ /* 0x000fe20000000000 */
[----:B------:R0:W3:Y:S01]  /*e920*/  SHFL.IDX PT, R21, R86, RZ, 0x181f ;  /* 0x00181fff56157589 */ /* 0x0000e200000e0000 */
[----:B------:R-:W-:-:S02]  /*e930*/  SHF.R.S32.HI R89, RZ, 0x1f, R89 ;  /* 0x0000001fff597819 */ /* 0x000fc40000011459 */
[----:B------:R-:W-:Y:S02]  /*e940*/  SHF.R.S32.HI R92, RZ, 0x1f, R92 ;  /* 0x0000001fff5c7819 */ /* 0x000fe4000001145c */
[----:B------:R-:W-:Y:S02]  /*e950*/  SHF.R.S32.HI R94, RZ, 0x1f, R94 ;  /* 0x0000001fff5e7819 */ /* 0x000fe4000001145e */
[----:B------:R-:W-:Y:S02]  /*e960*/  SHF.R.S32.HI R96, RZ, 0x1f, R96 ;  /* 0x0000001fff607819 */ /* 0x000fe40000011460 */
[----:B------:R-:W-:Y:S02]  /*e970*/  SHF.R.S32.HI R98, RZ, 0x1f, R98 ;  /* 0x0000001fff627819 */ /* 0x000fe40000011462 */
[----:B------:R-:W-:Y:S02]  /*e980*/  SHF.R.S32.HI R100, RZ, 0x1f, R100 ;  /* 0x0000001fff647819 */ /* 0x000fe40000011464 */
[----:B------:R-:W-:Y:S01]  /*e990*/  SHF.R.S32.HI R102, RZ, 0x1f, R102 ;  /* 0x0000001fff667819 */ /* 0x000fe20000011466 */
[----:B0-----:R-:W-:Y:S06]  /*e9a0*/  @P1 BRA `(.L_x_709) ;  /* 0x00000000007c1947 */ /* 0x001fec0003800000 */
[-C--:B------:R-:W-:Y:S02]  /*e9b0*/  ISETP.GE.AND P1, PT, R101, R85.reuse, PT ;  /* 0x000000556500720c */ /* 0x080fe40003f26270 */
[-C--:B------:R-:W-:Y:S02]  /*e9c0*/  ISETP.GE.AND P0, PT, R196, R85.reuse, PT ;  /* 0x00000055c400720c */ /* 0x080fe40003f06270 */
[-C--:B------:R-:W-:Y:S02]  /*e9d0*/  ISETP.GE.AND P5, PT, R99, R85.reuse, PT ;  /* 0x000000556300720c */ /* 0x080fe40003fa6270 */
[----:B------:R-:W-:-:S07]  /*e9e0*/  ISETP.GE.AND P3, PT, R97, R85, PT ;  /* 0x000000556100720c */ /* 0x000fce0003f66270 */
[C---:B--2---:R-:W-:Y:S02]  /*e9f0*/  @!P1 LEA R80, P2, R101.reuse, R20, 0x1 ;  /* 0x0000001465509211 */ /* 0x044fe400078408ff */
[----:B---3--:R-:W-:Y:S02]  /*ea00*/  @!P0 IMAD.WIDE R82, R196, 0x2, R20 ;  /* 0x00000002c4528825 */ /* 0x008fe400078e0214 */
[----:B------:R-:W-:Y:S02]  /*ea10*/  @!P1 LEA.HI.X R81, R101, R21, R102, 0x1, P2 ;  /* 0x0000001565519211 */ /* 0x000fe400010f0c66 */
[----:B------:R-:W-:Y:S01]  /*ea20*/  ISETP.GE.AND P2, PT, R95, R85, PT ;  /* 0x000000555f00720c */ /* 0x000fe20003f46270 */
[----:B-----5:R0:W-:Y:S01]  /*ea30*/  @!P0 ST.E.128 desc[UR40][R82.64], R4 ;  /* 0x0000000452008985 */ /* 0x0201e2000c101d28 */
[----:B------:R-:W-:-:S03]  /*ea40*/  LOP3.LUT P0, RZ, R3, 0x40, RZ, 0xc0, !PT ;  /* 0x0000004003ff7812 */ /* 0x000fc6000780c0ff */
[----:B------:R2:W-:Y:S01]  /*ea50*/  @!P1 ST.E.128 desc[UR40][R80.64], R12 ;  /* 0x0000000c50009985 */ /* 0x0005e2000c101d28 */
[----:B------:R-:W-:Y:S02]  /*ea60*/  ISETP.GE.AND P1, PT, R93, R85, PT ;  /* 0x000000555d00720c */ /* 0x000fe40003f26270 */
[-C--:B0-----:R-:W-:Y:S02]  /*ea70*/  @!P5 LEA R4, P4, R99, R20.reuse, 0x1 ;  /* 0x000000146304d211 */ /* 0x081fe400078808ff */
[-C--:B------:R-:W-:Y:S02]  /*ea80*/  @!P3 LEA R6, P6, R97, R20.reuse, 0x1 ;  /* 0x000000146106b211 */ /* 0x080fe400078c08ff */
[-C--:B------:R-:W-:Y:S02]  /*ea90*/  @!P5 LEA.HI.X R5, R99, R21.reuse, R100, 0x1, P4 ;  /* 0x000000156305d211 */ /* 0x080fe400020f0c64 */
[----:B------:R-:W-:Y:S02]  /*eaa0*/  LOP3.LUT P4, RZ, R24, 0x80, RZ, 0xc0, !PT ;  /* 0x0000008018ff7812 */ /* 0x000fe4000788c0ff */
[----:B------:R-:W-:Y:S01]  /*eab0*/  @!P3 LEA.HI.X R7, R97, R21, R98, 0x1, P6 ;  /* 0x000000156107b211 */ /* 0x000fe200030f0c62 */
[----:B------:R0:W-:Y:S01]  /*eac0*/  @!P5 ST.E.128 desc[UR40][R4.64], R32 ;  /* 0x000000200400d985 */ /* 0x0001e2000c101d28 */
[----:B------:R-:W-:-:S02]  /*ead0*/  @!P2 LEA R82, P5, R95, R20, 0x1 ;  /* 0x000000145f52a211 */ /* 0x000fc400078a08ff */
[-C--:B--2---:R-:W-:Y:S01]  /*eae0*/  @!P1 LEA R12, P6, R93, R20.reuse, 0x1 ;  /* 0x000000145d0c9211 */ /* 0x084fe200078c08ff */
[----:B------:R0:W-:Y:S01]  /*eaf0*/  @!P3 ST.E.128 desc[UR40][R6.64], R40 ;  /* 0x000000280600b985 */ /* 0x0001e2000c101d28 */
[-C--:B------:R-:W-:Y:S02]  /*eb00*/  @P0 LEA R14, P3, R91, R20.reuse, 0x1 ;  /* 0x000000145b0e0211 */ /* 0x080fe400078608ff */
[-C--:B------:R-:W-:Y:S02]  /*eb10*/  @!P2 LEA.HI.X R83, R95, R21.reuse, R96, 0x1, P5 ;  /* 0x000000155f53a211 */ /* 0x080fe400028f0c60 */
[-C--:B------:R-:W-:Y:S02]  /*eb20*/  @!P1 LEA.HI.X R13, R93, R21.reuse, R94, 0x1, P6 ;  /* 0x000000155d0d9211 */ /* 0x080fe400030f0c5e */
[----:B------:R-:W-:Y:S01]  /*eb30*/  @P4 LEA R20, P5, R90, R20, 0x1 ;  /* 0x000000145a144211 */ /* 0x000fe200078a08ff */
[----:B------:R0:W-:Y:S01]  /*eb40*/  @!P2 ST.E.128 desc[UR40][R82.64], R48 ;  /* 0x000000305200a985 */ /* 0x0001e2000c101d28 */
[----:B------:R-:W-:-:S02]  /*eb50*/  @P0 LEA.HI.X R15, R91, R21, R92, 0x1, P3 ;  /* 0x000000155b0f0211 */ /* 0x000fc400018f0c5c */
[----:B------:R-:W-:Y:S01]  /*eb60*/  @P4 LEA.HI.X R21, R90, R21, R89, 0x1, P5 ;  /* 0x000000155a154211 */ /* 0x000fe200028f0c59 */
[----:B------:R0:W-:Y:S04]  /*eb70*/  @!P1 ST.E.128 desc[UR40][R12.64], R56 ;  /* 0x000000380c009985 */ /* 0x0001e8000c101d28 */
[----:B------:R0:W-:Y:S04]  /*eb80*/  @P0 ST.E.128 desc[UR40][R14.64], R64 ;  /* 0x000000400e000985 */ /* 0x0001e8000c101d28 */
[----:B------:R0:W-:Y:S02]  /*eb90*/  @P4 ST.E.128 desc[UR40][R20.64], R72 ;  /* 0x0000004814004985 */ /* 0x0001e4000c101d28 */
.L_x_709:
[----:B------:R-:W-:Y:S05]  /*eba0*/  BSYNC B1 ;  /* 0x0000000000017941 */ /* 0x000fea0003800000 */
.L_x_708:
[----:B------:R-:W-:Y:S01]  /*ebb0*/  VIADD R0, R87, 0x20 ;  /* 0x0000002057007836 */ /* 0x000fe20000000000 */
[----:B0----5:R0:W4:Y:S04]  /*ebc0*/  SHFL.IDX PT, R5, R86, 0x1, 0x181f ;  /* 0x00381f0056057f89 */ /* 0x02112800000e0000 */
[----:B------:R-:W-:Y:S01]  /*ebd0*/  ISETP.GE.AND P0, PT, R0, R88, PT ;  /* 0x000000580000720c */ /* 0x000fe20003f06270 */
[----:B------:R0:W0:-:S12]  /*ebe0*/  SHFL.IDX PT, R4, R84, 0x1, 0x181f ;  /* 0x00381f0054047f89 */ /* 0x00001800000e0000 */
[----:B------:R-:W-:Y:S05]  /*ebf0*/  @P0 BRA `(.L_x_710) ;  /* 0x0000001000680947 */ /* 0x000fea0003800000 */
[-C--:B------:R-:W-:Y:S02]  /*ec00*/  ISETP.GE.AND P5, PT, R101, R85.reuse, PT ;  /* 0x000000556500720c */ /* 0x080fe40003fa6270 */
[-C--:B------:R-:W-:Y:S02]  /*ec10*/  ISETP.GE.AND P6, PT, R196, R85.reuse, PT ;  /* 0x00000055c400720c */ /* 0x080fe40003fc6270 */
[-C--:B------:R-:W-:Y:S02]  /*ec20*/  ISETP.GE.AND P3, PT, R99, R85.reuse, PT ;  /* 0x000000556300720c */ /* 0x080fe40003f66270 */
[-C--:B------:R-:W-:Y:S02]  /*ec30*/  ISETP.GE.AND P2, PT, R97, R85.reuse, PT ;  /* 0x000000556100720c */ /* 0x080fe40003f46270 */
[-C--:B------:R-:W-:Y:S02]  /*ec40*/  ISETP.GE.AND P1, PT, R95, R85.reuse, PT ;  /* 0x000000555f00720c */ /* 0x080fe40003f26270 */
[----:B------:R-:W-:-:S03]  /*ec50*/  ISETP.GE.AND P0, PT, R93, R85, PT ;  /* 0x000000555d00720c */ /* 0x000fc60003f06270 */
[CC--:B0-----:R-:W-:Y:S02]  /*ec60*/  @!P5 LEA R12, P4, R101.reuse, R4.reuse, 0x1 ;  /* 0x00000004650cd211 */ /* 0x0c1fe400078808ff */
[----:B----4-:R-:W-:Y:S02]  /*ec70*/  @!P6 IMAD.WIDE R6, R196, 0x2, R4 ;  /* 0x00000002c406e825 */ /* 0x010fe400078e0204 */
[----:B------:R-:W-:Y:S02]  /*ec80*/  @!P5 LEA.HI.X R13, R101, R5, R102, 0x1, P4 ;  /* 0x00000005650dd211 */ /* 0x000fe400020f0c66 */
[----:B------:R-:W-:Y:S01]  /*ec90*/  LOP3.LUT P4, RZ, R3, 0x40, RZ, 0xc0, !PT ;  /* 0x0000004003ff7812 */ /* 0x000fe2000788c0ff */
[----:B------:R0:W-:Y:S01]  /*eca0*/  @!P6 ST.E.128 desc[UR40][R6.64], R8 ;  /* 0x000000080600e985 */ /* 0x0001e2000c101d28 */
[----:B------:R-:W-:-:S03]  /*ecb0*/  @!P3 LEA R14, P6, R99, R4, 0x1 ;  /* 0x00000004630eb211 */ /* 0x000fc600078c08ff */
[----:B------:R4:W-:Y:S01]  /*ecc0*/  @!P5 ST.E.128 desc[UR40][R12.64], R28 ;  /* 0x0000001c0c00d985 */ /* 0x0009e2000c101d28 */
[-C--:B------:R-:W-:Y:S02]  /*ecd0*/  @!P3 LEA.HI.X R15, R99, R5.reuse, R100, 0x1, P6 ;  /* 0x00000005630fb211 */ /* 0x080fe400030f0c64 */
[-C--:B--2---:R-:W-:Y:S02]  /*ece0*/  @!P2 LEA R20, P5, R97, R4.reuse, 0x1 ;  /* 0x000000046114a211 */ /* 0x084fe400078a08ff */
[-C--:B------:R-:W-:Y:S01]  /*ecf0*/  @!P1 LEA R32, P6, R95, R4.reuse, 0x1 ;  /* 0x000000045f209211 */ /* 0x080fe200078c08ff */
[----:B------:R4:W-:Y:S01]  /*ed00*/  @!P3 ST.E.128 desc[UR40][R14.64], R36 ;  /* 0x000000240e00b985 */ /* 0x0009e2000c101d28 */
[----:B------:R-:W-:Y:S02]  /*ed10*/  @!P0 LEA R34, P3, R93, R4, 0x1 ;  /* 0x000000045d228211 */ /* 0x000fe400078608ff */
[-C--:B---3--:R-:W-:Y:S02]  /*ed20*/  @!P2 LEA.HI.X R21, R97, R5.reuse, R98, 0x1, P5 ;  /* 0x000000056115a211 */ /* 0x088fe400028f0c62 */
[----:B------:R-:W-:-:S02]  /*ed30*/  @!P1 LEA.HI.X R33, R95, R5, R96, 0x1, P6 ;  /* 0x000000055f219211 */ /* 0x000fc400030f0c60 */
[----:B------:R-:W-:Y:S01]  /*ed40*/  @!P0 LEA.HI.X R35, R93, R5, R94, 0x1, P3 ;  /* 0x000000055d238211 */ /* 0x000fe200018f0c5e */
[----:B------:R4:W-:Y:S01]  /*ed50*/  @!P2 ST.E.128 desc[UR40][R20.64], R44 ;  /* 0x0000002c1400a985 */ /* 0x0009e2000c101d28 */
[----:B0-----:R-:W-:-:S03]  /*ed60*/  @P4 LEA R6, P5, R91, R4, 0x1 ;  /* 0x000000045b064211 */ /* 0x001fc600078a08ff */
[----:B------:R4:W-:Y:S01]  /*ed70*/  @!P1 ST.E.128 desc[UR40][R32.64], R52 ;  /* 0x0000003420009985 */ /* 0x0009e2000c101d28 */
[----:B------:R-:W-:-:S03]  /*ed80*/  @P4 LEA.HI.X R7, R91, R5, R92, 0x1, P5 ;  /* 0x000000055b074211 */ /* 0x000fc600028f0c5c */
[----:B------:R4:W-:Y:S01]  /*ed90*/  @!P0 ST.E.128 desc[UR40][R34.64], R60 ;  /* 0x0000003c22008985 */ /* 0x0009e2000c101d28 */
[----:B------:R-:W-:-:S03]  /*eda0*/  LOP3.LUT P0, RZ, R24, 0x80, RZ, 0xc0, !PT ;  /* 0x0000008018ff7812 */ /* 0x000fc6000780c0ff */
[----:B------:R4:W-:Y:S10]  /*edb0*/  @P4 ST.E.128 desc[UR40][R6.64], R68 ;  /* 0x0000004406004985 */ /* 0x0009f4000c101d28 */
[----:B------:R-:W-:Y:S05]  /*edc0*/  @!P0 BRA `(.L_x_710) ;  /* 0x0000000c00f48947 */ /* 0x000fea0003800000 */
[----:B------:R-:W-:-:S04]  /*edd0*/  LEA R4, P0, R90, R4, 0x1 ;  /* 0x000000045a047211 */ /* 0x000fc800078008ff */
[----:B------:R-:W-:-:S05]  /*ede0*/  LEA.HI.X R5, R90, R5, R89, 0x1, P0 ;  /* 0x000000055a057211 */ /* 0x000fca00000f0c59 */
[----:B------:R0:W-:Y:S01]  /*edf0*/  ST.E.128 desc[UR40][R4.64], R76 ;  /* 0x0000004c04007985 */ /* 0x0001e2000c101d28 */
[----:B------:R-:W-:Y:S05]  /*ee00*/  BRA `(.L_x_710) ;  /* 0x0000000c00e47947 */ /* 0x000fea0003800000 */
.L_x_705:
[----:B------:R-:W3:Y:S01]  /*ee10*/  LDL.LU R6, [R1+0x18] ;  /* 0x0000180001067983 */ /* 0x000ee20000300800 */
[----:B------:R-:W-:Y:S01]  /*ee20*/  ULDC.64 UR4, c[0x0][0xc00] ;  /* 0x0003000000047ab9 */ /* 0x000fe20000000a00 */
[----:B------:R-:W-:Y:S01]  /*ee30*/  IMAD.MOV.U32 R3, RZ, RZ, RZ ;  /* 0x000000ffff037224 */ /* 0x000fe200078e00ff */
[----:B------:R-:W4:Y:S01]  /*ee40*/  LDC R29, c[0x0][0xbe8] ;  /* 0x0002fa00ff1d7b82 */ /* 0x000f220000000800 */
[----:B------:R-:W2:Y:S01]  /*ee50*/  LDL.LU R0, [R1+0x1c] ;  /* 0x00001c0001007983 */ /* 0x000ea20000300800 */
[----:B------:R-:W-:-:S04]  /*ee60*/  ISETP.NE.U32.AND P0, PT, RZ, UR4, PT ;  /* 0x00000004ff007c0c */ /* 0x000fc8000bf05070 */
[----:B------:R-:W-:Y:S02]  /*ee70*/  ISETP.NE.AND.EX P0, PT, RZ, UR5, PT, P0 ;  /* 0x00000005ff007c0c */ /* 0x000fe4000bf05300 */
[----:B---3--:R-:W-:-:S04]  /*ee80*/  IADD3 R4, P1, R6, UR4, RZ ;  /* 0x0000000406047c10 */ /* 0x008fc8000ff3e0ff */
[----:B--2---:R-:W-:Y:S01]  /*ee90*/  IADD3.X R5, R0, UR5, RZ, P1, !PT ;  /* 0x0000000500057c10 */ /* 0x004fe20008ffe4ff */
[----:B------:R-:W-:Y:S02]  /*eea0*/  ULDC.64 UR4, c[0x0][0xc08] ;  /* 0x0003020000047ab9 */ /* 0x000fe40000000a00 */
[----:B------:R-:W-:-:S04]  /*eeb0*/  ISETP.NE.U32.AND P1, PT, RZ, UR4, PT ;  /* 0x00000004ff007c0c */ /* 0x000fc8000bf25070 */
[----:B------:R2:W5:Y:S01]  /*eec0*/  @P0 LDG.E R3, desc[UR40][R4.64] ;  /* 0x0000002804030981 */ /* 0x000562000c1e1900 */
[----:B------:R-:W-:Y:S01]  /*eed0*/  ISETP.NE.AND.EX P1, PT, RZ, UR5, PT, P1 ;  /* 0x00000005ff007c0c */ /* 0x000fe2000bf25310 */
[----:B------:R-:W3:-:S12]  /*eee0*/  S2R R24, SR_TID.X ;  /* 0x0000000000187919 */ /* 0x000ed80000002100 */
[----:B------:R-:W-:Y:S01]  /*eef0*/  @P1 IADD3 R6, P2, R6, UR4, RZ ;  /* 0x0000000406061c10 */ /* 0x000fe2000ff5e0ff */
[----:B------:R-:W-:-:S03]  /*ef00*/  ULDC UR4, c[0x0][0xa88] ;  /* 0x0002a20000047ab9 */ /* 0x000fc60000000800 */
[----:B------:R-:W-:Y:S01]  /*ef10*/  @P1 IADD3.X R7, R0, UR5, RZ, P2, !PT ;  /* 0x0000000500071c10 */ /* 0x000fe200097fe4ff */
[----:B------:R-:W-:-:S06]  /*ef20*/  IMAD.U32 R0, RZ, RZ, UR4 ;  /* 0x00000004ff007e24 */ /* 0x000fcc000f8e00ff */
[----:B------:R2:W5:Y:S01]  /*ef30*/  @P1 LDG.E R0, desc[UR40][R6.64] ;  /* 0x0000002806001981 */ /* 0x000562000c1e1900 */
[----:B---3--:R-:W-:-:S05]  /*ef40*/  VIADD R24, R24, 0xffffff80 ;  /* 0xffffff8018187836 */ /* 0x008fca0000000000 */
[----:B------:R-:W-:Y:S01]  /*ef50*/  ISETP.GE.AND P2, PT, R24, 0x40, PT ;  /* 0x000000401800780c */ /* 0x000fe20003f46270 */
[----:B--2-4-:R-:W-:-:S12]  /*ef60*/  @P1 BRA `(.L_x_711) ;  /* 0x0000000000101947 */ /* 0x014fd80003800000 */
[----:B------:R-:W-:Y:S05]  /*ef70*/  @!P0 BRA `(.L_x_711) ;  /* 0x00000000000c8947 */ /* 0x000fea0003800000 */
[----:B------:R-:W2:Y:S04]  /*ef80*/  LDG.E R7, desc[UR40][R4.64] ;  /* 0x0000002804077981 */ /* 0x000ea8000c1e1900 */
[----:B-----5:R-:W2:Y:S02]  /*ef90*/  LDG.E R0, desc[UR40][R4.64+0x4] ;  /* 0x0000042804007981 */ /* 0x020ea4000c1e1900 */
[----:B--2---:R-:W-:-:S07]  /*efa0*/  IMAD.IADD R0, R0, 0x1, -R7 ;  /* 0x0000000100007824 */ /* 0x004fce00078e0a07 */
.L_x_711:
[----:B------:R-:W2:Y:S04]  /*efb0*/  LDL.LU R5, [R1+0x20] ;  /* 0x0000200001057983 */ /* 0x000ea80000300800 */
[----:B------:R-:W3:Y:S04]  /*efc0*/  LDL.LU R4, [R1+0x40] ;  /* 0x0000400001047983 */ /* 0x000ee80000300800 */
[----:B------:R-:W4:Y:S04]  /*efd0*/  LDL R28, [R1+0x14] ;  /* 0x00001400011c7983 */ /* 0x000f280000100800 */
[----:B------:R0:W5:Y:S01]  /*efe0*/  LDL R20, [R1+0x38] ;  /* 0x0000380001147983 */ /* 0x0001620000100800 */
[----:B------:R-:W-:Y:S01]  /*eff0*/  BSSY B1, `(.L_x_712) ;  /* 0x000002e000017945 */ /* 0x000fe20003800000 */
[----:B-----5:R-:W-:-:S02]  /*f000*/  SHF.R.S32.HI R10, RZ, 0x1f, R3 ;  /* 0x0000001fff0a7819 */ /* 0x020fc40000011403 */
[----:B--2---:R-:W-:Y:S02]  /*f010*/  SEL R15, R5, RZ, !P0 ;  /* 0x000000ff050f7207 */ /* 0x004fe40004000000 */
[----:B---3--:R-:W-:Y:S02]  /*f020*/  SEL R14, R4, RZ, !P0 ;  /* 0x000000ff040e7207 */ /* 0x008fe40004000000 */
[----:B----4-:R-:W-:Y:S01]  /*f030*/  SHF.R.S32.HI R13, RZ, 0x1f, R28 ;  /* 0x0000001fff0d7819 */ /* 0x010fe2000001141c */
[----:B0-----:R-:W-:Y:S06]  /*f040*/  @P2 BRA `(.L_x_713) ;  /* 0x0000000000a02947 */ /* 0x001fec0003800000 */
[----:B------:R-:W0:Y:S01]  /*f050*/  S2R R4, SR_TID.X ;  /* 0x0000000000047919 */ /* 0x000e220000002100 */
[----:B------:R-:W2:Y:S02]  /*f060*/  LDC R11, c[0x0][0xbe8] ;  /* 0x0002fa00ff0b7b82 */ /* 0x000ea40000000800 */
[----:B--2---:R-:W-:Y:S02]  /*f070*/  IMAD R5, R0, R11, RZ ;  /* 0x0000000b00057224 */ /* 0x004fe400078e02ff */
[----:B0-----:R-:W-:-:S04]  /*f080*/  IMAD R4, R20, 0x40, R4 ;  /* 0x0000004014047824 */ /* 0x001fc800078e0204 */
[----:B------:R-:W-:-:S05]  /*f090*/  VIADD R12, R4, 0xffffff80 ;  /* 0xffffff80040c7836 */ /* 0x000fca0000000000 */
[----:B------:R-:W-:-:S13]  /*f0a0*/  ISETP.GE.AND P0, PT, R12, R5, PT ;  /* 0x000000050c00720c */ /* 0x000fda0003f06270 */
[----:B------:R-:W-:Y:S05]  /*f0b0*/  @P0 BRA `(.L_x_713) ;  /* 0x0000000000840947 */ /* 0x000fea0003800000 */
[----:B------:R-:W-:Y:S01]  /*f0c0*/  ISETP.NE.AND P0, PT, R11, 0x1, PT ;  /* 0x000000010b00780c */ /* 0x000fe20003f05270 */
[----:B------:R-:W-:Y:S01]  /*f0d0*/  ULDC.64 UR4, c[0x0][0xb90] ;  /* 0x0002e40000047ab9 */ /* 0x000fe20000000a00 */
[----:B------:R-:W-:Y:S02]  /*f0e0*/  IMAD.MOV.U32 R4, RZ, RZ, R3 ;  /* 0x000000ffff047224 */ /* 0x000fe400078e0003 */
[----:B------:R-:W-:Y:S02]  /*f0f0*/  IMAD R8, R13, UR4, RZ ;  /* 0x000000040d087c24 */ /* 0x000fe4000f8e02ff */
[----:B------:R-:W-:Y:S02]  /*f100*/  IMAD.MOV.U32 R5, RZ, RZ, R10 ;  /* 0x000000ffff057224 */ /* 0x000fe400078e000a */
[----:B------:R-:W-:Y:S02]  /*f110*/  IMAD.MOV.U32 R7, RZ, RZ, R12 ;  /* 0x000000ffff077224 */ /* 0x000fe400078e000c */
[----:B------:R-:W-:-:S03]  /*f120*/  IMAD.WIDE.U32 R4, R28, UR4, R4 ;  /* 0x000000041c047c25 */ /* 0x000fc6000f8e0004 */
[----:B------:R-:W0:Y:S08]  /*f130*/  @P0 LDC R9, c[0x0][0xbec] ;  /* 0x0002fb00ff090b82 */ /* 0x000e300000000800 */
[----:B------:R-:W2:Y:S01]  /*f140*/  @P0 LDC R21, c[0x0][0xbf0] ;  /* 0x0002fc00ff150b82 */ /* 0x000ea20000000800 */
[----:B0-----:R-:W-:-:S04]  /*f150*/  @P0 IMAD.HI.U32 R6, R12, R9, RZ ;  /* 0x000000090c060227 */ /* 0x001fc800078e00ff */
[----:B------:R-:W-:Y:S01]  /*f160*/  IMAD R9, R28, UR5, R8 ;  /* 0x000000051c097c24 */ /* 0x000fe2000f8e0208 */
[----:B------:R-:W-:Y:S01]  /*f170*/  ULDC.64 UR4, c[0x0][0xb98] ;  /* 0x0002e60000047ab9 */ /* 0x000fe20000000a00 */
[----:B--2---:R-:W-:Y:S02]  /*f180*/  @P0 SHF.R.U32.HI R7, RZ, R21, R6 ;  /* 0x00000015ff070219 */ /* 0x004fe40000011606 */
[----:B------:R-:W-:Y:S02]  /*f190*/  IMAD.IADD R5, R5, 0x1, R9 ;  /* 0x0000000105057824 */ /* 0x000fe400078e0209 */
[----:B------:R-:W-:Y:S02]  /*f1a0*/  IMAD R6, R14, UR4, RZ ;  /* 0x000000040e067c24 */ /* 0x000fe4000f8e02ff */
[----:B------:R-:W-:Y:S02]  /*f1b0*/  IMAD.MOV R9, RZ, RZ, -R7 ;  /* 0x000000ffff097224 */ /* 0x000fe400078e0a07 */
[----:B------:R-:W-:-:S04]  /*f1c0*/  IMAD.WIDE.U32 R4, R15, UR4, R4 ;  /* 0x000000040f047c25 */ /* 0x000fc8000f8e0004 */
[----:B------:R-:W-:Y:S01]  /*f1d0*/  IMAD R9, R11, R9, R12 ;  /* 0x000000090b097224 */ /* 0x000fe200078e020c */
[----:B------:R-:W-:Y:S01]  /*f1e0*/  SHF.R.S32.HI R11, RZ, 0x1f, R7 ;  /* 0x0000001fff0b7819 */ /* 0x000fe20000011407 */
[----:B------:R-:W-:Y:S01]  /*f1f0*/  IMAD R8, R15, UR5, R6 ;  /* 0x000000050f087c24 */ /* 0x000fe2000f8e0206 */
[----:B------:R-:W-:Y:S01]  /*f200*/  IADD3 R4, P0, R7, R4, RZ ;  /* 0x0000000407047210 */ /* 0x000fe20007f1e0ff */
[----:B------:R-:W-:Y:S01]  /*f210*/  ULDC.64 UR4, c[0x0][0xb88] ;  /* 0x0002e20000047ab9 */ /* 0x000fe20000000a00 */
[----:B------:R-:W-:Y:S02]  /*f220*/  SHF.R.S32.HI R6, RZ, 0x1f, R9 ;  /* 0x0000001fff067819 */ /* 0x000fe40000011409 */
[----:B------:R-:W-:-:S03]  /*f230*/  IADD3.X R5, R11, R5, R8, P0, !PT ;  /* 0x000000050b057210 */ /* 0x000fc600007fe408 */
[----:B------:R-:W-:Y:S02]  /*f240*/  IMAD R6, R6, UR4, RZ ;  /* 0x0000000406067c24 */ /* 0x000fe4000f8e02ff */
[----:B------:R-:W-:-:S04]  /*f250*/  IMAD.WIDE.U32 R4, R9, UR4, R4 ;  /* 0x0000000409047c25 */ /* 0x000fc8000f8e0004 */
[----:B------:R-:W-:Y:S01]  /*f260*/  IMAD R7, R9, UR5, R6 ;  /* 0x0000000509077c24 */ /* 0x000fe2000f8e0206 */
[----:B------:R-:W-:Y:S02]  /*f270*/  ULDC.64 UR4, c[0x0][0xb50] ;  /* 0x0002d40000047ab9 */ /* 0x000fe40000000a00 */
[----:B------:R-:W-:Y:S01]  /*f280*/  LEA R6, P0, R4, UR4, 0x2 ;  /* 0x0000000404067c11 */ /* 0x000fe2000f8010ff */
[----:B------:R-:W-:-:S05]  /*f290*/  IMAD.IADD R5, R5, 0x1, R7 ;  /* 0x0000000105057824 */ /* 0x000fca00078e0207 */
[----:B------:R-:W-:Y:S01]  /*f2a0*/  LEA.HI.X R7, R4, UR5, R5, 0x2, P0 ;  /* 0x0000000504077c11 */ /* 0x000fe200080f1405 */
[----:B------:R-:W-:-:S05]  /*f2b0*/  IMAD.MOV.U32 R5, RZ, RZ, -0x800000 ;  /* 0xff800000ff057424 */ /* 0x000fca00078e00ff */
[----:B------:R0:W-:Y:S02]  /*f2c0*/  STG.E desc[UR40][R6.64], R5 ;  /* 0x0000000506007986 */ /* 0x0001e4000c101928 */
.L_x_713:
[----:B------:R-:W-:Y:S05]  /*f2d0*/  BSYNC B1 ;  /* 0x0000000000017941 */ /* 0x000fea0003800000 */
.L_x_712:
[----:B------:R-:W-:Y:S01]  /*f2e0*/  ISETP.NE.AND P0, PT, R29, 0x1, PT ;  /* 0x000000011d00780c */ /* 0x000fe20003f05270 */
[----:B------:R-:W2:Y:S01]  /*f2f0*/  LDC R21, c[0x0][0xac8] ;  /* 0x0002b200ff157b82 */ /* 0x000ea20000000800 */
[----:B------:R-:W-:Y:S01]  /*f300*/  ULDC.64 UR4, c[0x0][0xaa0] ;  /* 0x0002a80000047ab9 */ /* 0x000fe20000000a00 */
[--C-:B------:R-:W-:Y:S01]  /*f310*/  SHF.R.S32.HI R8, RZ, 0x1f, R24.reuse ;  /* 0x0000001fff087819 */ /* 0x100fe20000011418 */
[----:B0-----:R-:W-:Y:S01]  /*f320*/  IMAD R6, R10, UR4, RZ ;  /* 0x000000040a067c24 */ /* 0x001fe2000f8e02ff */
[----:B------:R-:W-:Y:S01]  /*f330*/  SHF.R.S32.HI R12, RZ, 0x1f, R24 ;  /* 0x0000001fff0c7819 */ /* 0x000fe20000011418 */
[C---:B------:R-:W-:Y:S01]  /*f340*/  IMAD.WIDE.U32 R4, R3.reuse, UR4, RZ ;  /* 0x0000000403047c25 */ /* 0x040fe2000f8e00ff */
[-C--:B------:R-:W-:Y:S01]  /*f350*/  LEA.HI R8, R8, R24.reuse, RZ, 0x3 ;  /* 0x0000001808087211 */ /* 0x080fe200078f18ff */
[----:B------:R-:W-:Y:S01]  /*f360*/  BSSY B1, `(.L_x_714) ;  /* 0x000007f000017945 */ /* 0x000fe20003800000 */
[----:B------:R-:W-:Y:S01]  /*f370*/  LEA.HI R12, R12, R24, RZ, 0x3 ;  /* 0x000000180c0c7211 */ /* 0x000fe200078f18ff */
[----:B------:R-:W-:Y:S01]  /*f380*/  IMAD R3, R3, UR5, R6 ;  /* 0x0000000503037c24 */ /* 0x000fe2000f8e0206 */
[----:B------:R-:W-:Y:S01]  /*f390*/  LOP3.LUT R8, R8, 0xfffffff8, RZ, 0xc0, !PT ;  /* 0xfffffff808087812 */ /* 0x000fe200078ec0ff */
[----:B------:R-:W-:Y:S01]  /*f3a0*/  ULDC.64 UR4, c[0x0][0xae8] ;  /* 0x0002ba0000047ab9 */ /* 0x000fe20000000a00 */
[----:B------:R-:W0:Y:S01]  /*f3b0*/  @P0 LDC R7, c[0x0][0xbec] ;  /* 0x0002fb00ff070b82 */ /* 0x000e220000000800 */
[----:B------:R-:W-:Y:S01]  /*f3c0*/  IMAD.IADD R5, R5, 0x1, R3 ;  /* 0x0000000105057824 */ /* 0x000fe200078e0203 */
[----:B------:R-:W-:Y:S01]  /*f3d0*/  SHF.R.S32.HI R12, RZ, 0x3, R12 ;  /* 0x00000003ff0c7819 */ /* 0x000fe2000001140c */
[----:B------:R-:W-:-:S02]  /*f3e0*/  IMAD R3, R13, UR4, RZ ;  /* 0x000000040d037c24 */ /* 0x000fc4000f8e02ff */
[----:B------:R-:W-:Y:S02]  /*f3f0*/  VIADD R43, R196, 0x40 ;  /* 0x00000040c42b7836 */ /* 0x000fe40000000000 */
[----:B------:R-:W-:Y:S01]  /*f400*/  IMAD.IADD R8, R24, 0x1, -R8 ;  /* 0x0000000118087824 */ /* 0x000fe200078e0a08 */
[----:B------:R-:W3:Y:S01]  /*f410*/  @P0 LDC R9, c[0x0][0xbf0] ;  /* 0x0002fc00ff090b82 */ /* 0x000ee20000000800 */
[C---:B------:R-:W-:Y:S02]  /*f420*/  IMAD R3, R28.reuse, UR5, R3 ;  /* 0x000000051c037c24 */ /* 0x040fe4000f8e0203 */
[----:B------:R-:W-:Y:S01]  /*f430*/  IMAD.WIDE.U32 R4, R28, UR4, R4 ;  /* 0x000000041c047c25 */ /* 0x000fe2000f8e0004 */
[-C--:B--2---:R-:W-:Y:S01]  /*f440*/  ISETP.GE.AND P1, PT, R43, R21.reuse, PT ;  /* 0x000000152b00720c */ /* 0x084fe20003f26270 */
[----:B------:R-:W-:Y:S01]  /*f450*/  ULDC.64 UR4, c[0x0][0xaf0] ;  /* 0x0002bc0000047ab9 */ /* 0x000fe20000000a00 */
[----:B------:R-:W-:Y:S01]  /*f460*/  ISETP.GE.AND P2, PT, R196, R21, PT ;  /* 0x00000015c400720c */ /* 0x000fe20003f46270 */
[----:B------:R-:W-:Y:S01]  /*f470*/  IMAD R6, R8, 0x20, R12 ;  /* 0x0000002008067824 */ /* 0x000fe200078e020c */
[----:B------:R-:W-:Y:S01]  /*f480*/  SEL R10, RZ, 0xffffffff, P1 ;  /* 0xffffffffff0a7807 */ /* 0x000fe20000800000 */
[----:B------:R-:W-:-:S02]  /*f490*/  IMAD.IADD R5, R5, 0x1, R3 ;  /* 0x0000000105057824 */ /* 0x000fc400078e0203 */
[----:B------:R-:W-:Y:S02]  /*f4a0*/  IMAD R3, R14, UR4, RZ ;  /* 0x000000040e037c24 */ /* 0x000fe4000f8e02ff */
[----:B------:R-:W-:Y:S02]  /*f4b0*/  IMAD R8, R20, 0x40, R6 ;  /* 0x0000004014087824 */ /* 0x000fe400078e0206 */
[----:B------:R-:W-:Y:S02]  /*f4c0*/  VIADD R41, R196, 0x80 ;  /* 0x00000080c4297836 */ /* 0x000fe40000000000 */
[C---:B------:R-:W-:Y:S02]  /*f4d0*/  IMAD R3, R15.reuse, UR5, R3 ;  /* 0x000000050f037c24 */ /* 0x040fe4000f8e0203 */
[----:B------:R-:W-:Y:S01]  /*f4e0*/  IMAD.WIDE.U32 R4, R15, UR4, R4 ;  /* 0x000000040f047c25 */ /* 0x000fe2000f8e0004 */
[----:B------:R-:W-:-:S03]  /*f4f0*/  ULDC.64 UR4, c[0x0][0xae0] ;  /* 0x0002b80000047ab9 */ /* 0x000fc60000000a00 */
[----:B0-----:R-:W-:Y:S01]  /*f500*/  @P0 IMAD.HI.U32 R6, R8, R7, RZ ;  /* 0x0000000708060227 */ /* 0x001fe200078e00ff */
[----:B------:R-:W-:Y:S02]  /*f510*/  SEL R7, RZ, 0x1, P2 ;  /* 0x00000001ff077807 */ /* 0x000fe40001000000 */
[----:B------:R-:W-:Y:S01]  /*f520*/  ISETP.GE.AND P2, PT, R41, R21, PT ;  /* 0x000000152900720c */ /* 0x000fe20003f46270 */
[----:B------:R-:W-:Y:S02]  /*f530*/  IMAD.SHL.U32 R10, R10, 0x2, RZ ;  /* 0x000000020a0a7824 */ /* 0x000fe400078e00ff */
[----:B------:R-:W-:Y:S02]  /*f540*/  IMAD.IADD R5, R5, 0x1, R3 ;  /* 0x0000000105057824 */ /* 0x000fe400078e0203 */
[----:B------:R-:W-:Y:S01]  /*f550*/  IMAD.MOV.U32 R3, RZ, RZ, R8 ;  /* 0x000000ffff037224 */ /* 0x000fe200078e0008 */
[----:B---3--:R-:W-:Y:S01]  /*f560*/  @P0 SHF.R.U32.HI R3, RZ, R9, R6 ;  /* 0x00000009ff030219 */ /* 0x008fe20000011606 */
[----:B------:R-:W-:Y:S01]  /*f570*/  VIADD R39, R196, 0xc0 ;  /* 0x000000c0c4277836 */ /* 0x000fe20000000000 */
[----:B------:R-:W-:Y:S01]  /*f580*/  LOP3.LUT R9, R10, 0x2, R7, 0xe2, !PT ;  /* 0x000000020a097812 */ /* 0x000fe200078ee207 */
[----:B------:R-:W-:Y:S01]  /*f590*/  VIADD R37, R196, 0x100 ;  /* 0x00000100c4257836 */ /* 0x000fe20000000000 */
[----:B------:R-:W-:Y:S01]  /*f5a0*/  SEL R10, RZ, 0xffffffff, P2 ;  /* 0xffffffffff0a7807 */ /* 0x000fe20001000000 */
[--C-:B------:R-:W-:Y:S01]  /*f5b0*/  IMAD.MOV R7, RZ, RZ, -R3.reuse ;  /* 0x000000ffff077224 */ /* 0x100fe200078e0a03 */
[----:B------:R-:W-:Y:S01]  /*f5c0*/  ISETP.GE.AND P1, PT, R39, R21, PT ;  /* 0x000000152700720c */ /* 0x000fe20003f26270 */
[----:B------:R-:W-:Y:S01]  /*f5d0*/  IMAD R31, R0, R29, RZ ;  /* 0x0000001d001f7224 */ /* 0x000fe200078e02ff */
[----:B------:R-:W-:Y:S01]  /*f5e0*/  SHF.R.S32.HI R6, RZ, 0x1f, R3 ;  /* 0x0000001fff067819 */ /* 0x000fe20000011403 */
[----:B------:R-:W-:Y:S01]  /*f5f0*/  IMAD.SHL.U32 R10, R10, 0x4, RZ ;  /* 0x000000040a0a7824 */ /* 0x000fe200078e00ff */
[----:B------:R-:W-:Y:S01]  /*f600*/  SEL R11, RZ, 0xffffffff, P1 ;  /* 0xffffffffff0b7807 */ /* 0x000fe20000800000 */
[----:B------:R-:W-:Y:S01]  /*f610*/  IMAD R7, R29, R7, R8 ;  /* 0x000000071d077224 */ /* 0x000fe200078e0208 */
[----:B------:R-:W-:Y:S01]  /*f620*/  ISETP.GE.AND P0, PT, R37, R21, PT ;  /* 0x000000152500720c */ /* 0x000fe20003f06270 */
[----:B------:R-:W-:Y:S01]  /*f630*/  IMAD R6, R6, UR4, RZ ;  /* 0x0000000406067c24 */ /* 0x000fe2000f8e02ff */
[----:B------:R-:W-:Y:S01]  /*f640*/  LOP3.LUT R0, R10, 0x4, R9, 0xe2, !PT ;  /* 0x000000040a007812 */ /* 0x000fe200078ee209 */
[----:B------:R-:W-:Y:S01]  /*f650*/  IMAD.WIDE.U32 R4, R3, UR4, R4 ;  /* 0x0000000403047c25 */ /* 0x000fe2000f8e0004 */
[----:B------:R-:W-:-:S03]  /*f660*/  SHF.L.U32 R11, R11, 0x3, RZ ;  /* 0x000000030b0b7819 */ /* 0x000fc600000006ff */
[----:B------:R-:W-:Y:S01]  /*f670*/  IMAD R9, R3, UR5, R6 ;  /* 0x0000000503097c24 */ /* 0x000fe2000f8e0206 */
[----:B------:R-:W-:Y:S01]  /*f680*/  SEL R6, RZ, 0xffffffff, P0 ;  /* 0xffffffffff067807 */ /* 0x000fe20000000000 */
[----:B------:R-:W-:Y:S01]  /*f690*/  VIADD R35, R196, 0x140 ;  /* 0x00000140c4237836 */ /* 0x000fe20000000000 */
[----:B------:R-:W-:Y:S01]  /*f6a0*/  LOP3.LUT R3, R11, 0x8, R0, 0xe2, !PT ;  /* 0x000000080b037812 */ /* 0x000fe200078ee200 */
[----:B------:R-:W-:Y:S01]  /*f6b0*/  ULDC.64 UR4, c[0x0][0xad8] ;  /* 0x0002b60000047ab9 */ /* 0x000fe20000000a00 */
[----:B------:R-:W-:Y:S01]  /*f6c0*/  SHF.R.S32.HI R0, RZ, 0x1f, R7 ;  /* 0x0000001fff007819 */ /* 0x000fe20000011407 */
[----:B------:R-:W-:Y:S01]  /*f6d0*/  IMAD.SHL.U32 R6, R6, 0x10, RZ ;  /* 0x0000001006067824 */ /* 0x000fe200078e00ff */
[-C--:B------:R-:W-:Y:S01]  /*f6e0*/  ISETP.GE.AND P0, PT, R35, R21.reuse, PT ;  /* 0x000000152300720c */ /* 0x080fe20003f06270 */
[----:B------:R-:W-:Y:S02]  /*f6f0*/  VIADD R33, R196, 0x180 ;  /* 0x00000180c4217836 */ /* 0x000fe40000000000 */
[----:B------:R-:W-:Y:S01]  /*f700*/  IMAD R0, R0, UR4, RZ ;  /* 0x0000000400007c24 */ /* 0x000fe2000f8e02ff */
[----:B------:R-:W-:Y:S01]  /*f710*/  LOP3.LUT R6, R6, 0x10, R3, 0xe2, !PT ;  /* 0x0000001006067812 */ /* 0x000fe200078ee203 */
[----:B------:R-:W-:Y:S01]  /*f720*/  IMAD.IADD R5, R5, 0x1, R9 ;  /* 0x0000000105057824 */ /* 0x000fe200078e0209 */
[----:B------:R-:W-:Y:S01]  /*f730*/  SEL R8, RZ, 0xffffffff, P0 ;  /* 0xffffffffff087807 */ /* 0x000fe20000000000 */
[----:B------:R-:W-:Y:S01]  /*f740*/  IMAD R3, R7, UR5, R0 ;  /* 0x0000000507037c24 */ /* 0x000fe2000f8e0200 */
[----:B------:R-:W-:Y:S01]  /*f750*/  ISETP.GE.AND P0, PT, R33, R21, PT ;  /* 0x000000152100720c */ /* 0x000fe20003f06270 */
[----:B------:R-:W-:-:S02]  /*f760*/  IMAD R0, R20, 0x40, R12 ;  /* 0x0000004014007824 */ /* 0x000fc400078e020c */
[----:B------:R-:W-:Y:S01]  /*f770*/  IMAD.WIDE.U32 R4, R7, UR4, R4 ;  /* 0x0000000407047c25 */ /* 0x000fe2000f8e0004 */
[----:B------:R-:W-:Y:S01]  /*f780*/  SEL R7, RZ, 0x40, P0 ;  /* 0x00000040ff077807 */ /* 0x000fe20000000000 */
[----:B------:R-:W-:Y:S01]  /*f790*/  ULDC.64 UR4, c[0x0][0xa80] ;  /* 0x0002a00000047ab9 */ /* 0x000fe20000000a00 */
[----:B------:R-:W-:Y:S01]  /*f7a0*/  ISETP.GE.AND P0, PT, R0, R31, PT ;  /* 0x0000001f0000720c */ /* 0x000fe20003f06270 */
[----:B------:R-:W-:Y:S01]  /*f7b0*/  IMAD.SHL.U32 R9, R8, 0x20, RZ ;  /* 0x0000002008097824 */ /* 0x000fe200078e00ff */
[----:B------:R-:W-:Y:S01]  /*f7c0*/  LEA R20, P1, R4, UR4, 0x1 ;  /* 0x0000000404147c11 */ /* 0x000fe2000f8208ff */
[C---:B------:R-:W-:Y:S02]  /*f7d0*/  VIADD R30, R196.reuse, 0x1c0 ;  /* 0x000001c0c41e7836 */ /* 0x040fe40000000000 */
[----:B------:R-:W-:Y:S01]  /*f7e0*/  IMAD.IADD R3, R5, 0x1, R3 ;  /* 0x0000000105037824 */ /* 0x000fe200078e0203 */
[----:B------:R-:W-:Y:S01]  /*f7f0*/  LOP3.LUT R6, R9, 0x20, R6, 0xe2, !PT ;  /* 0x0000002009067812 */ /* 0x000fe200078ee206 */
[----:B------:R-:W-:Y:S01]  /*f800*/  VIADD R32, R196, 0x1c0 ;  /* 0x000001c0c4207836 */ /* 0x000fe20000000000 */
[----:B------:R-:W-:Y:S01]  /*f810*/  ISETP.GE.AND P2, PT, R30, R21, PT ;  /* 0x000000151e00720c */ /* 0x000fe20003f46270 */
[----:B------:R-:W-:Y:S01]  /*f820*/  VIADD R34, R196, 0x180 ;  /* 0x00000180c4227836 */ /* 0x000fe20000000000 */
[----:B------:R-:W-:Y:S01]  /*f830*/  LEA.HI.X R3, R4, UR5, R3, 0x1, P1 ;  /* 0x0000000504037c11 */ /* 0x000fe200088f0c03 */
[----:B------:R-:W-:Y:S01]  /*f840*/  VIADD R36, R196, 0x140 ;  /* 0x00000140c4247836 */ /* 0x000fe20000000000 */
[----:B------:R-:W-:Y:S01]  /*f850*/  LOP3.LUT R24, R6, R7, RZ, 0xfc, !PT ;  /* 0x0000000706187212 */ /* 0x000fe200078efcff */
[C---:B------:R-:W-:Y:S01]  /*f860*/  VIADD R38, R196.reuse, 0x100 ;  /* 0x00000100c4267836 */ /* 0x040fe20000000000 */
[----:B------:R-:W-:Y:S01]  /*f870*/  SEL R5, RZ, 0x80, P2 ;  /* 0x00000080ff057807 */ /* 0x000fe20001000000 */
[C---:B------:R-:W-:Y:S01]  /*f880*/  VIADD R40, R196.reuse, 0xc0 ;  /* 0x000000c0c4287836 */ /* 0x040fe20000000000 */
[----:B------:R0:W2:Y:S01]  /*f890*/  SHFL.IDX PT, R6, R20, RZ, 0x181f ;  /* 0x00181fff14067589 */ /* 0x0000a200000e0000 */
[----:B------:R-:W-:Y:S01]  /*f8a0*/  VIADD R42, R196, 0x80 ;  /* 0x00000080c42a7836 */ /* 0x000fe20000000000 */
        /* <DEDUP_REMOVED lines=15> */
[CC--:B--2---:R-:W-:Y:S02]  /*f9a0*/  @!P2 LEA R8, P0, R43.reuse, R6.reuse, 0x1 ;  /* 0x000000062b08a211 */ /* 0x0c4fe400078008ff */
[----:B---3--:R-:W-:Y:S02]  /*f9b0*/  @!P1 IMAD.WIDE R4, R196, 0x2, R6 ;  /* 0x00000002c4049825 */ /* 0x008fe400078e0206 */
[----:B------:R-:W-:Y:S02]  /*f9c0*/  @!P2 LEA.HI.X R9, R43, R7, R44, 0x1, P0 ;  /* 0x000000072b09a211 */ /* 0x000fe400000f0c2c */
[----:B------:R-:W-:Y:S01]  /*f9d0*/  @!P5 LEA R10, P4, R41, R6, 0x1 ;  /* 0x00000006290ad211 */ /* 0x000fe200078808ff */
[----:B------:R-:W-:Y:S01]  /*f9e0*/  @!P1 ST.E.128 desc[UR40][R4.64], RZ ;  /* 0x000000ff04009985 */ /* 0x000fe2000c101d28 */
[-C--:B------:R-:W-:Y:S02]  /*f9f0*/  ISETP.GE.AND P1, PT, R35, R21.reuse, PT ;  /* 0x000000152300720c */ /* 0x080fe40003f26270 */
[----:B------:R-:W-:Y:S01]  /*fa00*/  LOP3.LUT P0, RZ, R24, 0x40, RZ, 0xc0, !PT ;  /* 0x0000004018ff7812 */ /* 0x000fe2000780c0ff */
[----:B------:R0:W-:Y:S01]  /*fa10*/  @!P2 ST.E.128 desc[UR40][R8.64], RZ ;  /* 0x000000ff0800a985 */ /* 0x0001e2000c101d28 */
[----:B------:R-:W-:-:S02]  /*fa20*/  ISETP.GE.AND P2, PT, R37, R21, PT ;  /* 0x000000152500720c */ /* 0x000fc40003f46270 */
[-C--:B------:R-:W-:Y:S02]  /*fa30*/  @!P5 LEA.HI.X R11, R41, R7.reuse, R42, 0x1, P4 ;  /* 0x00000007290bd211 */ /* 0x080fe400020f0c2a */
[----:B------:R-:W-:Y:S02]  /*fa40*/  LOP3.LUT P4, RZ, R28, 0x80, RZ, 0xc0, !PT ;  /* 0x000000801cff7812 */ /* 0x000fe4000788c0ff */
[CC--:B------:R-:W-:Y:S01]  /*fa50*/  @!P3 LEA R12, P6, R39.reuse, R6.reuse, 0x1 ;  /* 0x00000006270cb211 */ /* 0x0c0fe200078c08ff */
[----:B------:R4:W-:Y:S03]  /*fa60*/  @!P5 ST.E.128 desc[UR40][R10.64], RZ ;  /* 0x000000ff0a00d985 */ /* 0x0009e6000c101d28 */
[----:B------:R-:W-:Y:S02]  /*fa70*/  @!P3 LEA.HI.X R13, R39, R7, R40, 0x1, P6 ;  /* 0x00000007270db211 */ /* 0x000fe400030f0c28 */
[----:B0-----:R-:W-:-:S02]  /*fa80*/  @!P1 LEA R8, P6, R35, R6, 0x1 ;  /* 0x0000000623089211 */ /* 0x001fc400078c08ff */
        /* <DEDUP_REMOVED lines=12> */
.L_x_715:
[----:B------:R-:W-:Y:S05]  /*fb50*/  BSYNC B1 ;  /* 0x0000000000017941 */ /* 0x000fea0003800000 */
.L_x_714:
[----:B------:R-:W-:Y:S01]  /*fb60*/  VIADD R0, R0, 0x20 ;  /* 0x0000002000007836 */ /* 0x000fe20000000000 */
[----:B---34-:R0:W3:Y:S04]  /*fb70*/  SHFL.IDX PT, R7, R3, 0x1, 0x181f ;  /* 0x00381f0003077f89 */ /* 0x0180e800000e0000 */
[----:B------:R-:W-:Y:S01]  /*fb80*/  ISETP.GE.AND P0, PT, R0, R31, PT ;  /* 0x0000001f0000720c */ /* 0x000fe20003f06270 */
[----:B--2---:R0:W2:-:S12]  /*fb90*/  SHFL.IDX PT, R6, R20, 0x1, 0x181f ;  /* 0x00381f0014067f89 */ /* 0x00409800000e0000 */
[----:B0-----:R-:W-:Y:S05]  /*fba0*/  @P0 BRA `(.L_x_710) ;  /* 0x00000000007c0947 */ /* 0x001fea0003800000 */
[-C--:B------:R-:W-:Y:S02]  /*fbb0*/  ISETP.GE.AND P6, PT, R196, R21.reuse, PT ;  /* 0x00000015c400720c */ /* 0x080fe40003fc6270 */
[-C--:B------:R-:W-:Y:S02]  /*fbc0*/  ISETP.GE.AND P5, PT, R43, R21.reuse, PT ;  /* 0x000000152b00720c */ /* 0x080fe40003fa6270 */
[-C--:B------:R-:W-:Y:S02]  /*fbd0*/  ISETP.GE.AND P4, PT, R41, R21.reuse, PT ;  /* 0x000000152900720c */ /* 0x080fe40003f86270 */
[-C--:B------:R-:W-:Y:S02]  /*fbe0*/  ISETP.GE.AND P3, PT, R39, R21.reuse, PT ;  /* 0x000000152700720c */ /* 0x080fe40003f66270 */
[-C--:B------:R-:W-:Y:S02]  /*fbf0*/  ISETP.GE.AND P2, PT, R37, R21.reuse, PT ;  /* 0x000000152500720c */ /* 0x080fe40003f46270 */
[----:B------:R-:W-:-:S03]  /*fc00*/  ISETP.GE.AND P1, PT, R35, R21, PT ;  /* 0x000000152300720c */ /* 0x000fc60003f26270 */
[----:B--23--:R-:W-:Y:S02]  /*fc10*/  @!P6 IMAD.WIDE R4, R196, 0x2, R6 ;  /* 0x00000002c404e825 */ /* 0x00cfe400078e0206 */
[----:B------:R-:W-:-:S03]  /*fc20*/  @!P5 LEA R8, P0, R43, R6, 0x1 ;  /* 0x000000062b08d211 */ /* 0x000fc600078008ff */
[----:B------:R0:W-:Y:S01]  /*fc30*/  @!P6 ST.E.128 desc[UR40][R4.64], RZ ;  /* 0x000000ff0400e985 */ /* 0x0001e2000c101d28 */
[-C--:B------:R-:W-:Y:S02]  /*fc40*/  @!P4 LEA R10, P6, R41, R6.reuse, 0x1 ;  /* 0x00000006290ac211 */ /* 0x080fe400078c08ff */
[-C--:B------:R-:W-:Y:S02]  /*fc50*/  @!P5 LEA.HI.X R9, R43, R7.reuse, R44, 0x1, P0 ;  /* 0x000000072b09d211 */ /* 0x080fe400000f0c2c */
[----:B------:R-:W-:Y:S02]  /*fc60*/  LOP3.LUT P0, RZ, R24, 0x40, RZ, 0xc0, !PT ;  /* 0x0000004018ff7812 */ /* 0x000fe4000780c0ff */
[----:B------:R-:W-:Y:S01]  /*fc70*/  @!P4 LEA.HI.X R11, R41, R7, R42, 0x1, P6 ;  /* 0x00000007290bc211 */ /* 0x000fe200030f0c2a */
[----:B------:R2:W-:Y:S01]  /*fc80*/  @!P5 ST.E.128 desc[UR40][R8.64], RZ ;  /* 0x000000ff0800d985 */ /* 0x0005e2000c101d28 */
[----:B------:R-:W-:Y:S02]  /*fc90*/  LOP3.LUT P6, RZ, R28, 0x80, RZ, 0xc0, !PT ;  /* 0x000000801cff7812 */ /* 0x000fe400078cc0ff */
[-C--:B------:R-:W-:Y:S01]  /*fca0*/  @!P3 LEA R12, P5, R39, R6.reuse, 0x1 ;  /* 0x00000006270cb211 */ /* 0x080fe200078a08ff */
[----:B------:R2:W-:Y:S01]  /*fcb0*/  @!P4 ST.E.128 desc[UR40][R10.64], RZ ;  /* 0x000000ff0a00c985 */ /* 0x0005e2000c101d28 */
[----:B------:R-:W-:-:S02]  /*fcc0*/  @!P2 LEA R14, P4, R37, R6, 0x1 ;  /* 0x00000006250ea211 */ /* 0x000fc400078808ff */
[-C--:B------:R-:W-:Y:S02]  /*fcd0*/  @!P3 LEA.HI.X R13, R39, R7.reuse, R40, 0x1, P5 ;  /* 0x00000007270db211 */ /* 0x080fe400028f0c28 */
[-C--:B0-----:R-:W-:Y:S02]  /*fce0*/  @!P1 LEA R4, P5, R35, R6.reuse, 0x1 ;  /* 0x0000000623049211 */ /* 0x081fe400078a08ff */
[-C--:B------:R-:W-:Y:S01]  /*fcf0*/  @!P2 LEA.HI.X R15, R37, R7.reuse, R38, 0x1, P4 ;  /* 0x00000007250fa211 */ /* 0x080fe200020f0c26 */
[----:B------:R2:W-:Y:S01]  /*fd00*/  @!P3 ST.E.128 desc[UR40][R12.64], RZ ;  /* 0x000000ff0c00b985 */ /* 0x0005e2000c101d28 */
[-C--:B------:R-:W-:Y:S02]  /*fd10*/  @P0 LEA R20, P3, R33, R6.reuse, 0x1 ;  /* 0x0000000621140211 */ /* 0x080fe400078608ff */
[----:B------:R-:W-:Y:S01]  /*fd20*/  @P6 LEA R6, P4, R30, R6, 0x1 ;  /* 0x000000061e066211 */ /* 0x000fe200078808ff */
[----:B------:R2:W-:Y:S01]  /*fd30*/  @!P2 ST.E.128 desc[UR40][R14.64], RZ ;  /* 0x000000ff0e00a985 */ /* 0x0005e2000c101d28 */
[----:B------:R-:W-:-:S02]  /*fd40*/  @!P1 LEA.HI.X R5, R35, R7, R36, 0x1, P5 ;  /* 0x0000000723059211 */ /* 0x000fc400028f0c24 */
[-C--:B------:R-:W-:Y:S02]  /*fd50*/  @P0 LEA.HI.X R21, R33, R7.reuse, R34, 0x1, P3 ;  /* 0x0000000721150211 */ /* 0x080fe400018f0c22 */
[----:B------:R-:W-:Y:S01]  /*fd60*/  @P6 LEA.HI.X R7, R30, R7, R32, 0x1, P4 ;  /* 0x000000071e076211 */ /* 0x000fe200020f0c20 */
[----:B------:R2:W-:Y:S04]  /*fd70*/  @!P1 ST.E.128 desc[UR40][R4.64], RZ ;  /* 0x000000ff04009985 */ /* 0x0005e8000c101d28 */
[----:B------:R2:W-:Y:S04]  /*fd80*/  @P0 ST.E.128 desc[UR40][R20.64], RZ ;  /* 0x000000ff14000985 */ /* 0x0005e8000c101d28 */
[----:B------:R2:W-:Y:S02]  /*fd90*/  @P6 ST.E.128 desc[UR40][R6.64], RZ ;  /* 0x000000ff06006985 */ /* 0x0005e4000c101d28 */
.L_x_710:
[----:B------:R-:W-:Y:S05]  /*fda0*/  BSYNC B0 ;  /* 0x0000000000007941 */ /* 0x000fea0003800000 */
.L_x_704:
[----:B------:R-:W-:Y:S02]  /*fdb0*/  ULDC UR4, c[0x0][0xc3c] ;  /* 0x00030f0000047ab9 */ /* 0x000fe40000000800 */
[----:B------:R-:W-:-:S13]  /*fdc0*/  ISETP.GE.AND P0, PT, R27, UR4, PT ;  /* 0x000000041b007c0c */ /* 0x000fda000bf06270 */
[----:B------:R-:W-:Y:S05]  /*fdd0*/  @!P0 BRA `(.L_x_716) ;  /* 0xffffff1400cc8947 */ /* 0x000fea000383ffff */
[----:B------:R-:W-:Y:S05]  /*fde0*/  BRA `(.L_x_588) ;  /* 0x0000007000007947 */ /* 0x000fea0003800000 */
.L_x_586:
[----:B------:R-:W-:-:S08]  /*fdf0*/  NOP ;  /* 0x0000000000007918 */ /* 0x000fd00000000000 */
[----:B------:R-:W0:-:S00]  /*fe00*/  USETMAXREG.DEALLOC.CTAPOOL 0x28 ;  /* 0x00000028000079c8 */ /* 0x000e0000080e0500 */
[----:B0-----:R-:W-:Y:S01]  /*fe10*/  LOP3.LUT R2, R2, 0x3, RZ, 0xc0, !PT ;  /* 0x0000000302027812 */ /* 0x001fe200078ec0ff */
[----:B------:R-:W-:Y:S01]  /*fe20*/  IMAD.MOV.U32 R4, RZ, RZ, RZ ;  /* 0x000000ffff047224 */ /* 0x000fe200078e00ff */
[----:B------:R-:W-:-:S04]  /*fe30*/  LOP3.LUT R22, R22, 0xffffefff, RZ, 0xc0, !PT ;  /* 0xffffefff16167812 */ /* 0x000fc800078ec0ff */
[----:B------:R-:W0:Y:S02]  /*fe40*/  SHFL.IDX PT, R2, R2, RZ, 0x1f ;  /* 0x00001fff02027589 */ /* 0x000e2400000e0000 */
[----:B0-----:R-:W-:-:S13]  /*fe50*/  ISETP.NE.AND P0, PT, R2, RZ, PT ;  /* 0x000000ff0200720c */ /* 0x001fda0003f05270 */
        /* <DEDUP_REMOVED lines=9> */
.L_x_717:
[----:B------:R-:W-:Y:S01]  /*fef0*/  LOP3.LUT R5, R0, 0x1f, RZ, 0xc0, !PT ;  /* 0x0000001f00057812 */ /* 0x000fe200078ec0ff */
[----:B------:R-:W-:Y:S01]  /*ff00*/  ULDC UR4, c[0x0][0xc3c] ;  /* 0x00030f0000047ab9 */ /* 0x000fe20000000800 */
[----:B------:R-:W0:Y:S01]  /*ff10*/  S2UR UR6, SR_CTAID.X ;  /* 0x00000000000679c3 */ /* 0x000e220000002500 */
[----:B------:R-:W-:Y:S01]  /*ff20*/  ULDC UR5, c[0x0][0xc38] ;  /* 0x00030e0000057ab9 */ /* 0x000fe20000000800 */
[----:B------:R-:W-:-:S04]  /*ff30*/  ISETP.NE.AND P0, PT, R5, 0x1f, PT ;  /* 0x0000001f0500780c */ /* 0x000fc80003f05270 */
[----:B------:R-:W-:-:S13]  /*ff40*/  ISETP.GE.OR P1, PT, R5, UR4, !P0 ;  /* 0x0000000405007c0c */ /* 0x000fda000c726670 */
[----:B------:R-:W1:Y:S02]  /*ff50*/  @!P1 LDC.64 R2, c[0x0][0xc80] ;  /* 0x00032000ff029b82 */ /* 0x000e640000000a00 */
[----:B-1----:R-:W-:-:S05]  /*ff60*/  @!P1 IMAD.WIDE.U32 R2, R5, 0x4, R2 ;  /* 0x0000000405029825 */ /* 0x002fca00078e0002 */
        /* <DEDUP_REMOVED lines=8> */
[----:B--2---:R-:W1:Y:S02]  /*fff0*/  SHFL.UP PT, R6, R4, 0x1, RZ ;  /* 0x0420000004067989 */ /* 0x004e6400000e00ff */
[----:B-1----:R-:W-:-:S05]  /*10000*/  SEL R7, R6, RZ, P1 ;  /* 0x000000ff06077207 */ /* 0x002fca0000800000 */
[----:B------:R-:W-:-:S05]  /*10010*/  IMAD.IADD R7, R4, 0x1, R7 ;  /* 0x0000000104077824 */ /* 0x000fca00078e0207 */
[----:B------:R-:W1:Y:S02]  /*10020*/  SHFL.UP PT, R6, R7, 0x2, RZ ;  /* 0x0440000007067989 */ /* 0x000e6400000e00ff */
        /* <DEDUP_REMOVED lines=11> */
[----:B------:R-:W1:Y:S02]  /*100e0*/  SHFL.IDX PT, R6, R7, 0x1f, 0x1f ;  /* 0x03e01f0007067f89 */ /* 0x000e6400000e0000 */
[----:B-1----:R-:W-:-:S04]  /*100f0*/  IMAD R6, R6, UR5, RZ ;  /* 0x0000000506067c24 */ /* 0x002fc8000f8e02ff */
[----:B------:R-:W-:Y:S01]  /*10100*/  IMAD.MOV.U32 R3, RZ, RZ, R6 ;  /* 0x000000ffff037224 */ /* 0x000fe200078e0006 */
[----:B0-----:R-:W-:-:S13]  /*10110*/  ISETP.GT.AND P6, PT, R6, UR6, PT ;  /* 0x0000000606007c0c */ /* 0x001fda000bfc4270 */
[----:B------:R-:W-:Y:S05]  /*10120*/  @P6 BRA `(.L_x_719) ;  /* 0x00000000009c6947 */ /* 0x000fea0003800000 */
[----:B------:R-:W0:Y:S01]  /*10130*/  LDC R10, c[0x0][0xc3c] ;  /* 0x00030f00ff0a7b82 */ /* 0x000e220000000800 */
[----:B------:R-:W-:Y:S01]  /*10140*/  IMAD.MOV.U32 R6, RZ, RZ, R3 ;  /* 0x000000ffff067224 */ /* 0x000fe200078e0003 */
[----:B------:R-:W-:Y:S01]  /*10150*/  UMOV UR4, URZ ;  /* 0x0000003f00047c82 */ /* 0x000fe20008000000 */
[----:B------:R-:W-:Y:S01]  /*10160*/  ULDC UR7, c[0x0][0xc3c] ;  /* 0x00030f0000077ab9 */ /* 0x000fe20000000800 */
[----:B------:R-:W-:-:S05]  /*10170*/  ULDC UR5, c[0x0][0xc38] ;  /* 0x00030e0000057ab9 */ /* 0x000fca0000000800 */
.L_x_723:
[----:B------:R-:W-:Y:S01]  /*10180*/  UIADD3 UR4, UR4, 0x1f, URZ ;  /* 0x0000001f04047890 */ /* 0x000fe2000fffe03f */
[----:B------:R-:W-:-:S05]  /*10190*/  IMAD.U32 R19, RZ, RZ, UR7 ;  /* 0x00000007ff137e24 */ /* 0x000fca000f8e00ff */
        /* <DEDUP_REMOVED lines=10> */
.L_x_722:
[----:B------:R-:W-:Y:S05]  /*10240*/  BSYNC B0 ;  /* 0x0000000000007941 */ /* 0x000fea0003800000 */
.L_x_721:
        /* <DEDUP_REMOVED lines=21> */
.L_x_719:
        /* <DEDUP_REMOVED lines=15> */
.L_x_724:
[----:B---3--:R-:W-:Y:S01]  /*10490*/  IMAD R16, R16, UR5, R9 ;  /* 0x0000000510107c24 */ /* 0x008fe2000f8e0209 */
[----:B0-----:R-:W-:Y:S01]  /*104a0*/  IABS R2, R4 ;  /* 0x0000000400027213 */ /* 0x001fe20000000000 */
[----:B-12---:R-:W-:Y:S02]  /*104b0*/  IMAD.MOV R7, RZ, RZ, -R3 ;  /* 0x000000ffff077224 */ /* 0x006fe400078e0a03 */
[----:B------:R-:W-:Y:S01]  /*104c0*/  VIADD R19, R19, UR4 ;  /* 0x0000000413137c36 */ /* 0x000fe20008000000 */
[----:B------:R-:W-:Y:S01]  /*104d0*/  IADD3 R9, -R16, UR6, RZ ;  /* 0x0000000610097c10 */ /* 0x000fe2000fffe1ff */
[----:B------:R-:W-:Y:S02]  /*104e0*/  IMAD.MOV R8, RZ, RZ, -R2 ;  /* 0x000000ffff087224 */ /* 0x000fe400078e0a02 */
[----:B------:R-:W-:Y:S01]  /*104f0*/  IMAD R7, R7, R10, RZ ;  /* 0x0000000a07077224 */ /* 0x000fe200078e02ff */
[----:B------:R-:W-:Y:S01]  /*10500*/  IABS R6, R9 ;  /* 0x0000000900067213 */ /* 0x000fe20000000000 */
[----:B------:R-:W-:-:S04]  /*10510*/  IMAD.MOV.U32 R2, RZ, RZ, RZ ;  /* 0x000000ffff027224 */ /* 0x000fc800078e00ff */
[----:B------:R-:W-:-:S04]  /*10520*/  IMAD.HI.U32 R2, R3, R7, R2 ;  /* 0x0000000703027227 */ /* 0x000fc800078e0002 */
[----:B------:R-:W-:Y:S02]  /*10530*/  IMAD.MOV.U32 R3, RZ, RZ, R6 ;  /* 0x000000ffff037224 */ /* 0x000fe400078e0006 */
        /* <DEDUP_REMOVED lines=12> */
[----:B------:R-:W-:-:S04]  /*10600*/  @!P1 LOP3.LUT R2, RZ, R4, RZ, 0x33, !PT ;  /* 0x00000004ff029212 */ /* 0x000fc800078e33ff */
[----:B------:R-:W-:Y:S01]  /*10610*/  IADD3 R17, -R2, RZ, RZ ;  /* 0x000000ff02117210 */ /* 0x000fe20007ffe1ff */
[----:B------:R-:W-:-:S04]  /*10620*/  IMAD.MOV.U32 R18, RZ, RZ, R2 ;  /* 0x000000ffff127224 */ /* 0x000fc800078e0002 */
[----:B------:R-:W-:Y:S01]  /*10630*/  IMAD R17, R4, R17, R9 ;  /* 0x0000001104117224 */ /* 0x000fe200078e0209 */
[----:B------:R-:W-:Y:S06]  /*10640*/  BRA `(.L_x_725) ;  /* 0x00000000000c7947 */ /* 0x000fec0003800000 */
.L_x_720:
[----:B------:R-:W-:Y:S02]  /*10650*/  IMAD.MOV.U32 R17, RZ, RZ, RZ ;  /* 0x000000ffff117224 */ /* 0x000fe400078e00ff */
[----:B------:R-:W-:Y:S02]  /*10660*/  IMAD.U32 R16, RZ, RZ, UR6 ;  /* 0x00000006ff107e24 */ /* 0x000fe4000f8e00ff */
[----:B------:R-:W-:-:S07]  /*10670*/  IMAD.MOV.U32 R18, RZ, RZ, RZ ;  /* 0x000000ffff127224 */ /* 0x000fce00078e00ff */
.L_x_725:
[----:B------:R-:W-:-:S13]  /*10680*/  ISETP.NE.AND P0, PT, R5, RZ, PT ;  /* 0x000000ff0500720c */ /* 0x000fda0003f05270 */
[----:B------:R-:W0:Y:S01]  /*10690*/  @!P0 S2R R3, SR_CgaCtaId ;  /* 0x0000000000038919 */ /* 0x000e220000008800 */
[----:B------:R-:W-:-:S04]  /*106a0*/  @!P0 MOV R2, 0x400 ;  /* 0x0000040000028802 */ /* 0x000fc80000000f00 */
[----:B0-----:R-:W-:-:S05]  /*106b0*/  @!P0 LEA R2, R3, R2, 0x18 ;  /* 0x0000000203028211 */ /* 0x001fca00078ec0ff */
[----:B------:R1:W-:Y:S01]  /*106c0*/  @!P0 STS.128 [R2+0x28cd0], R16 ;  /* 0x028cd01002008388 */ /* 0x0003e20000000c00 */
[----:B------:R-:W-:Y:S06]  /*106d0*/  BAR.ARV 0x5, 0x180 ;  /* 0x0146000000007b1d */ /* 0x000fec0000002000 */
.L_x_718:
[----:B------:R2:W-:Y:S01]  /*106e0*/  STL [R1+0x1c], RZ ;  /* 0x00001cff01007387 */ /* 0x0005e20000100800 */
[----:B------:R-:W-:Y:S01]  /*106f0*/  ULDC UR4, c[0x0][0xc3c] ;  /* 0x00030f0000047ab9 */ /* 0x000fe20000000800 */
[----:B------:R-:W-:Y:S01]  /*10700*/  IMAD.MOV.U32 R26, RZ, RZ, 0x1 ;  /* 0x00000001ff1a7424 */ /* 0x000fe200078e00ff */
[----:B0-----:R-:W-:Y:S01]  /*10710*/  ISETP.GE.AND P0, PT, R19, UR4, PT ;  /* 0x0000000413007c0c */ /* 0x001fe2000bf06270 */
[----:B------:R-:W-:-:S12]  /*10720*/  IMAD.MOV.U32 R25, RZ, RZ, RZ ;  /* 0x000000ffff197224 */ /* 0x000fd800078e00ff */
[----:B--2---:R-:W-:Y:S05]  /*10730*/  @P0 BRA `(.L_x_726) ;  /* 0x0000006000d40947 */ /* 0x004fea0003800000 */
[----:B------:R-:W0:Y:S01]  /*10740*/  S2UR UR5, SR_CgaCtaId ;  /* 0x00000000000579c3 */ /* 0x000e220000008800 */
[C---:B-1----:R-:W-:Y:S01]  /*10750*/  IMAD.SHL.U32 R2, R0.reuse, 0x8, RZ ;  /* 0x0000000800027824 */ /* 0x042fe200078e00ff */
[----:B------:R-:W-:Y:S01]  /*10760*/  LOP3.LUT R5, R0, 0x7f, RZ, 0xc0, !PT ;  /* 0x0000007f00057812 */ /* 0x000fe200078ec0ff */
[----:B------:R-:W-:Y:S01]  /*10770*/  UMOV UR4, 0x400 ;  /* 0x0000040000047882 */ /* 0x000fe20000000000 */
[----:B------:R1:W-:Y:S01]  /*10780*/  STL [R1+0x1c], RZ ;  /* 0x00001cff01007387 */ /* 0x0003e20000100800 */
[----:B------:R-:W-:Y:S01]  /*10790*/  BSSY B8, `(.L_x_726) ;  /* 0x000062f000087945 */ /* 0x000fe20003800000 */
[C---:B------:R-:W-:Y:S01]  /*107a0*/  LOP3.LUT R3, R2.reuse, 0x1f8, RZ, 0xc0, !PT ;  /* 0x000001f802037812 */ /* 0x040fe200078ec0ff */
[----:B------:R-:W-:Y:S01]  /*107b0*/  IMAD.SHL.U32 R35, R5, 0x8, RZ ;  /* 0x0000000805237824 */ /* 0x000fe200078e00ff */
[----:B------:R-:W-:Y:S01]  /*107c0*/  LOP3.LUT R2, R2, 0x38, RZ, 0xc0, !PT ;  /* 0x0000003802027812 */ /* 0x000fe200078ec0ff */
[----:B------:R-:W-:Y:S01]  /*107d0*/  IMAD.MOV.U32 R26, RZ, RZ, 0x1 ;  /* 0x00000001ff1a7424 */ /* 0x000fe200078e00ff */
[----:B------:R-:W-:Y:S01]  /*107e0*/  LOP3.LUT R4, R3, 0x38, R0, 0x78, !PT ;  /* 0x0000003803047812 */ /* 0x000fe200078e7800 */
[----:B------:R-:W-:Y:S01]  /*107f0*/  IMAD.SHL.U32 R0, R0, 0x10, RZ ;  /* 0x0000001000007824 */ /* 0x000fe200078e00ff */
[----:B------:R-:W-:-:S02]  /*10800*/  SHF.R.U32.HI R3, RZ, 0x3, R5 ;  /* 0x00000003ff037819 */ /* 0x000fc40000011605 */
[----:B------:R-:W-:Y:S02]  /*10810*/  CS2R R24, SRZ ;  /* 0x0000000000187805 */ /* 0x000fe4000001ff00 */
[----:B------:R-:W-:Y:S01]  /*10820*/  LOP3.LUT R35, R4, 0x200, R35, 0xf8, !PT ;  /* 0x0000020004237812 */ /* 0x000fe200078ef823 */
[----:B------:R-:W-:Y:S01]  /*10830*/  IMAD.MOV.U32 R28, RZ, RZ, 0x1 ;  /* 0x00000001ff1c7424 */ /* 0x000fe200078e00ff */
[----:B------:R-:W-:Y:S01]  /*10840*/  LOP3.LUT R0, R3, 0x70, R0, 0xf8, !PT ;  /* 0x0000007003007812 */ /* 0x000fe200078ef800 */
[----:B------:R-:W-:Y:S01]  /*10850*/  ULDC.64 UR38, c[0x0][0x198] ;  /* 0x0000660000267ab9 */ /* 0x000fe20000000a00 */
[C---:B------:R-:W-:Y:S01]  /*10860*/  LOP3.LUT R0, R2.reuse, 0xc0, RZ, 0xfc, !PT ;  /* 0x000000c002007812 */ /* 0x040fe200078efcff */
[----:B------:R-:W-:Y:S01]  /*10870*/  ULDC UR36, c[0x0][0xc] ;  /* 0x0000030000247ab9 */ /* 0x000fe20000000800 */
[C---:B------:R-:W-:Y:S02]  /*10880*/  LOP3.LUT R0, R2.reuse, 0x140, RZ, 0xfc, !PT ;  /* 0x0000014002007812 */ /* 0x040fe400078efcff */
[----:B------:R-:W-:Y:S01]  /*10890*/  LOP3.LUT R3, R2, 0x40, RZ, 0xfc, !PT ;  /* 0x0000004002037812 */ /* 0x000fe200078efcff */
[----:B0-----:R-:W-:Y:S01]  /*108a0*/  ULEA UR4, UR5, UR4, 0x18 ;  /* 0x0000000405047291 */ /* 0x001fe2000f8ec03f */
[----:B------:R-:W-:-:S02]  /*108b0*/  LOP3.LUT R4, R37, 0x2, RZ, 0xfc, !PT ;  /* 0x0000000225047812 */ /* 0x000fc400078efcff */
[C---:B------:R-:W-:Y:S02]  /*108c0*/  LOP3.LUT R3, R2.reuse, 0x100, RZ, 0xfc, !PT ;  /* 0x0000010002037812 */ /* 0x040fe400078efcff */
[C---:B------:R-:W-:Y:S01]  /*108d0*/  LOP3.LUT R4, R2.reuse, 0x80, RZ, 0xfc, !PT ;  /* 0x0000008002047812 */ /* 0x040fe200078efcff */
[----:B------:R-:W-:Y:S01]  /*108e0*/  IMAD.U32 R23, RZ, RZ, UR4 ;  /* 0x00000004ff177e24 */ /* 0x000fe2000f8e00ff */
[C---:B------:R-:W-:Y:S02]  /*108f0*/  LOP3.LUT R3, R2.reuse, 0x180, RZ, 0xfc, !PT ;  /* 0x0000018002037812 */ /* 0x040fe400078efcff */
[----:B------:R-:W-:Y:S01]  /*10900*/  LOP3.LUT R2, R2, 0x1c0, RZ, 0xfc, !PT ;  /* 0x000001c002027812 */ /* 0x000fe200078efcff */
[----:B------:R-:W-:-:S05]  /*10910*/  IMAD R0, R35, 0x2, R23 ;  /* 0x0000000223007824 */ /* 0x000fca00078e0217 */
[----:B------:R1:W-:Y:S02]  /*10920*/  STL [R1+0x34], R0 ;  /* 0x0000340001007387 */ /* 0x0003e40000100800 */
.L_x_833:
[----:B0-----:R-:W0:Y:S02]  /*10930*/  LDC.64 R32, c[0x0][0xc88] ;  /* 0x00032200ff207b82 */ /* 0x001e240000000a00 */
[----:B0-----:R-:W-:-:S06]  /*10940*/  IMAD.WIDE R32, R19, 0x4, R32 ;  /* 0x0000000413207825 */ /* 0x001fcc00078e0220 */
[----:B-1----:R0:W1:Y:S01]  /*10950*/  LDG.E R32, desc[UR40][R32.64] ;  /* 0x0000002820207981 */ /* 0x002062000c1e1900 */
[----:B------:R-:W-:Y:S05]  /*10960*/  YIELD ;  /* 0x0000000000007946 */ /* 0x000fea0003800000 */
[----:B------:R-:W-:Y:S01]  /*10970*/  ULDC.64 UR4, c[0x0][0xa28] ;  /* 0x00028a0000047ab9 */ /* 0x000fe20000000a00 */
[----:B--23--:R-:W-:Y:S01]  /*10980*/  IMAD.MOV.U32 R6, RZ, RZ, RZ ;  /* 0x000000ffff067224 */ /* 0x00cfe200078e00ff */
[----:B------:R-:W-:Y:S01]  /*10990*/  ISETP.NE.U32.AND P0, PT, RZ, UR4, PT ;  /* 0x00000004ff007c0c */ /* 0x000fe2000bf05070 */
[----:B------:R-:W-:Y:S01]  /*109a0*/  ULDC.64 UR8, c[0x0][0xa18] ;  /* 0x0002860000087ab9 */ /* 0x000fe20000000a00 */
[----:B0-----:R-:W-:Y:S01]  /*109b0*/  IMAD.MOV.U32 R33, RZ, RZ, RZ ;  /* 0x000000ffff217224 */ /* 0x001fe200078e00ff */
[----:B------:R-:W-:Y:S01]  /*109c0*/  ULDC.64 UR6, c[0x0][0xa10] ;  /* 0x0002840000067ab9 */ /* 0x000fe20000000a00 */
[----:B------:R-:W-:-:S02]  /*109d0*/  ISETP.NE.AND.EX P0, PT, RZ, UR5, PT, P0 ;  /* 0x00000005ff007c0c */ /* 0x000fc4000bf05300 */
[----:B-1----:R-:W-:-:S11]  /*109e0*/  SHF.R.S32.HI R0, RZ, 0x1f, R32 ;  /* 0x0000001fff007819 */ /* 0x002fd60000011420 */
[C---:B------:R-:W-:Y:S01]  /*109f0*/  @P0 LEA R2, P1, R32.reuse, UR4, 0x2 ;  /* 0x0000000420020c11 */ /* 0x040fe2000f8210ff */
[C---:B------:R-:W-:Y:S01]  /*10a00*/  IMAD.SHL.U32 R27, R32.reuse, 0x4, RZ ;  /* 0x00000004201b7824 */ /* 0x040fe200078e00ff */
[C-C-:B------:R-:W-:Y:S01]  /*10a10*/  SHF.L.U64.HI R29, R32.reuse, 0x2, R0.reuse ;  /* 0x00000002201d7819 */ /* 0x140fe20000010200 */
[----:B------:R0:W-:Y:S01]  /*10a20*/  STL [R1+0x14], R0 ;  /* 0x0000140001007387 */ /* 0x0001e20000100800 */
[----:B------:R-:W-:Y:S01]  /*10a30*/  @P0 LEA.HI.X R3, R32, UR5, R0, 0x2, P1 ;  /* 0x0000000520030c11 */ /* 0x000fe200088f1400 */
[----:B------:R-:W-:-:S04]  /*10a40*/  ULDC.64 UR4, c[0x0][0xa00] ;  /* 0x0002800000047ab9 */ /* 0x000fc80000000a00 */
[----:B------:R1:W5:Y:S01]  /*10a50*/  @P0 LDG.E R33, desc[UR40][R2.64] ;  /* 0x0000002802210981 */ /* 0x000362000c1e1900 */
[----:B------:R-:W-:Y:S02]  /*10a60*/  ISETP.NE.U32.AND P0, PT, RZ, UR4, PT ;  /* 0x00000004ff007c0c */ /* 0x000fe4000bf05070 */
[----:B------:R-:W-:Y:S01]  /*10a70*/  ISETP.NE.U32.AND P2, PT, RZ, UR8, PT ;  /* 0x00000008ff007c0c */ /* 0x000fe2000bf45070 */
[----:B0-----:R-:W-:Y:S01]  /*10a80*/  IMAD.MOV.U32 R0, RZ, RZ, RZ ;  /* 0x000000ffff007224 */ /* 0x001fe200078e00ff */
[----:B------:R-:W-:Y:S02]  /*10a90*/  ISETP.NE.AND.EX P0, PT, RZ, UR5, PT, P0 ;  /* 0x00000005ff007c0c */ /* 0x000fe4000bf05300 */
[----:B------:R-:W-:Y:S02]  /*10aa0*/  ISETP.NE.AND.EX P2, PT, RZ, UR9, PT, P2 ;  /* 0x00000009ff007c0c */ /* 0x000fe4000bf45320 */
[----:B------:R-:W-:Y:S02]  /*10ab0*/  ISETP.NE.U32.AND P1, PT, RZ, UR6, PT ;  /* 0x00000006ff007c0c */ /* 0x000fe4000bf25070 */
[----:B-1----:R-:W-:-:S02]  /*10ac0*/  IADD3 R2, P3, R27, UR4, RZ ;  /* 0x000000041b027c10 */ /* 0x002fc4000ff7e0ff */
[----:B------:R-:W-:Y:S02]  /*10ad0*/  ISETP.NE.AND.EX P1, PT, RZ, UR7, PT, P1 ;  /* 0x00000007ff007c0c */ /* 0x000fe4000bf25310 */
[----:B------:R-:W-:Y:S02]  /*10ae0*/  IADD3.X R3, R29, UR5, RZ, P3, !PT ;  /* 0x000000051d037c10 */ /* 0x000fe40009ffe4ff */
[----:B------:R-:W-:-:S03]  /*10af0*/  IADD3 R4, P4, R27, UR6, RZ ;  /* 0x000000061b047c10 */ /* 0x000fc6000ff9e0ff */
[----:B------:R-:W2:Y:S01]  /*10b00*/  @P0 LDG.E R6, desc[UR40][R2.64] ;  /* 0x0000002802060981 */ /* 0x000ea2000c1e1900 */
[----:B------:R-:W-:Y:S01]  /*10b10*/  ULDC UR4, c[0x0][0x288] ;  /* 0x0000a20000047ab9 */ /* 0x000fe20000000800 */
[----:B------:R-:W-:Y:S01]  /*10b20*/  IADD3.X R5, R29, UR7, RZ, P4, !PT ;  /* 0x000000071d057c10 */ /* 0x000fe2000a7fe4ff */
[----:B------:R-:W-:Y:S01]  /*10b30*/  IMAD.U32 R8, RZ, RZ, UR4 ;  /* 0x00000004ff087e24 */ /* 0x000fe2000f8e00ff */
[----:B------:R-:W-:-:S03]  /*10b40*/  ULDC.64 UR4, c[0x0][0x418] ;  /* 0x0001060000047ab9 */ /* 0x000fc60000000a00 */
[----:B------:R-:W5:Y:S04]  /*10b50*/  @P1 LDG.E R0, desc[UR40][R4.64] ;  /* 0x0000002804001981 */ /* 0x000f68000c1e1900 */
[----:B--2---:R0:W-:Y:S02]  /*10b60*/  STL [R1+0xc], R6 ;  /* 0x00000c0601007387 */ /* 0x0041e40000100800 */
[----:B0-----:R-:W-:-:S04]  /*10b70*/  @P2 IADD3 R6, P3, R27, UR8, RZ ;  /* 0x000000081b062c10 */ /* 0x001fc8000ff7e0ff */
[----:B------:R-:W-:-:S05]  /*10b80*/  @P2 IADD3.X R7, R29, UR9, RZ, P3, !PT ;  /* 0x000000091d072c10 */ /* 0x000fca0009ffe4ff */
[----:B------:R0:W2:Y:S01]  /*10b90*/  @P2 LDG.E R8, desc[UR40][R6.64] ;  /* 0x0000002806082981 */ /* 0x0000a2000c1e1900 */
[----:B------:R-:W-:-:S03]  /*10ba0*/  UISETP.NE.U32.AND UP0, UPT, UR4, URZ, UPT ;  /* 0x0000003f0400728c */ /* 0x000fc6000bf05070 */
[----:B------:R-:W-:Y:S01]  /*10bb0*/  ULDC UR4, c[0x0][0x424] ;  /* 0x0001090000047ab9 */ /* 0x000fe20000000800 */
[----:B------:R-:W-:-:S03]  /*10bc0*/  UISETP.NE.AND.EX UP0, UPT, UR5, URZ, UPT, UP0 ;  /* 0x0000003f0500728c */ /* 0x000fc6000bf05300 */
[----:B------:R-:W-:Y:S01]  /*10bd0*/  ULDC UR5, c[0x0][0x2f0] ;  /* 0x0000bc0000057ab9 */ /* 0x000fe20000000800 */
[----:B------:R-:W-:-:S04]  /*10be0*/  USEL UR4, UR4, 0x1, UP0 ;  /* 0x0000000104047887 */ /* 0x000fc80008000000 */
[----:B------:R-:W-:-:S03]  /*10bf0*/  UIMAD UR4, UR4, UR5, URZ ;  /* 0x00000005040472a4 */ /* 0x000fc6000f8e023f */
[----:B------:R-:W-:Y:S02]  /*10c00*/  ULDC UR5, c[0x0][0x348] ;  /* 0x0000d20000057ab9 */ /* 0x000fe40000000800 */
[----:B0-----:R-:W-:Y:S02]  /*10c10*/  IMAD.U32 R6, RZ, RZ, UR5 ;  /* 0x00000005ff067e24 */ /* 0x001fe4000f8e00ff */
[----:B------:R-:W-:Y:S01]  /*10c20*/  IMAD.U32 R7, RZ, RZ, UR4 ;  /* 0x00000004ff077e24 */ /* 0x000fe2000f8e00ff */
[----:B--2---:R0:W-:Y:S01]  /*10c30*/  STL [R1+0x18], R8 ;  /* 0x0000180801007387 */ /* 0x0041e20000100800 */
[----:B------:R-:W-:Y:S05]  /*10c40*/  @P2 BRA `(.L_x_727) ;  /* 0x0000000000142947 */ /* 0x000fea0003800000 */
[----:B------:R-:W-:Y:S05]  /*10c50*/  @!P0 BRA `(.L_x_727) ;  /* 0x0000000000108947 */ /* 0x000fea0003800000 */
[----:B0-----:R-:W2:Y:S04]  /*10c60*/  LDG.E R8, desc[UR40][R2.64] ;  /* 0x0000002802087981 */ /* 0x001ea8000c1e1900 */
[----:B------:R-:W2:Y:S02]  /*10c70*/  LDG.E R2, desc[UR40][R2.64+0x4] ;  /* 0x0000042802027981 */ /* 0x000ea4000c1e1900 */
[----:B--2---:R-:W-:-:S05]  /*10c80*/  IMAD.IADD R2, R2, 0x1, -R8 ;  /* 0x0000000102027824 */ /* 0x004fca00078e0a08 */
[----:B------:R1:W-:Y:S02]  /*10c90*/  STL [R1+0x18], R2 ;  /* 0x0000180201007387 */ /* 0x0003e40000100800 */
.L_x_727:
[----:B------:R-:W-:Y:S01]  /*10ca0*/  ULDC.64 UR4, c[0x0][0xa20] ;  /* 0x0002880000047ab9 */ /* 0x000fe20000000a00 */
[----:B------:R-:W-:Y:S01]  /*10cb0*/  IMAD.MOV.U32 R30, RZ, RZ, R32 ;  /* 0x000000ffff1e7224 */ /* 0x000fe200078e0020 */
[----:B------:R-:W-:-:S04]  /*10cc0*/  ISETP.NE.U32.AND P0, PT, RZ, UR4, PT ;  /* 0x00000004ff007c0c */ /* 0x000fc8000bf05070 */
[----:B------:R-:W-:-:S13]  /*10cd0*/  ISETP.NE.AND.EX P0, PT, RZ, UR5, PT, P0 ;  /* 0x00000005ff007c0c */ /* 0x000fda000bf05300 */
[----:B------:R-:W-:Y:S05]  /*10ce0*/  @!P0 BRA `(.L_x_728) ;  /* 0x0000000000108947 */ /* 0x000fea0003800000 */
[----:B-1----:R-:W-:-:S04]  /*10cf0*/  IADD3 R2, P0, R27, UR4, RZ ;  /* 0x000000041b027c10 */ /* 0x002fc8000ff1e0ff */
[----:B------:R-:W-:-:S05]  /*10d00*/  IADD3.X R3, R29, UR5, RZ, P0, !PT ;  /* 0x000000051d037c10 */ /* 0x000fca00087fe4ff */
[----:B------:R1:W5:Y:S01]  /*10d10*/  LDG.E R7, desc[UR40][R2.64] ;  /* 0x0000002802077981 */ /* 0x000362000c1e1900 */
[----:B------:R-:W-:Y:S05]  /*10d20*/  BRA `(.L_x_729) ;  /* 0x0000000000247947 */ /* 0x000fea0003800000 */
.L_x_728:
[----:B------:R-:W-:Y:S02]  /*10d30*/  ULDC.64 UR4, c[0x0][0xa08] ;  /* 0x0002820000047ab9 */ /* 0x000fe40000000a00 */
[----:B------:R-:W-:-:S04]  /*10d40*/  ISETP.NE.U32.AND P0, PT, RZ, UR4, PT ;  /* 0x00000004ff007c0c */ /* 0x000fc8000bf05070 */
[----:B------:R-:W-:-:S13]  /*10d50*/  ISETP.NE.AND.EX P0, PT, RZ, UR5, PT, P0 ;  /* 0x00000005ff007c0c */ /* 0x000fda000bf05300 */
[----:B------:R-:W-:Y:S05]  /*10d60*/  @!P0 BRA `(.L_x_729) ;  /* 0x0000000000148947 */ /* 0x000fea0003800000 */
[----:B-1----:R-:W1:Y:S02]  /*10d70*/  LDC.64 R2, c[0x0][0xa08] ;  /* 0x00028200ff027b82 */ /* 0x002e640000000a00 */
[----:B-1----:R-:W-:-:S05]  /*10d80*/  IMAD.WIDE R2, R30, 0x4, R2 ;  /* 0x000000041e027825 */ /* 0x002fca00078e0202 */
[----:B------:R-:W2:Y:S04]  /*10d90*/  LDG.E R7, desc[UR40][R2.64] ;  /* 0x0000002802077981 */ /* 0x000ea8000c1e1900 */
[----:B------:R-:W2:Y:S02]  /*10da0*/  LDG.E R2, desc[UR40][R2.64+0x4] ;  /* 0x0000042802027981 */ /* 0x000ea4000c1e1900 */
[----:B--2---:R-:W-:-:S07]  /*10db0*/  IMAD.IADD R7, R2, 0x1, -R7 ;  /* 0x0000000102077824 */ /* 0x004fce00078e0a07 */
.L_x_729:
[----:B-1----:R-:W2:Y:S04]  /*10dc0*/  @P1 LDG.E R2, desc[UR40][R4.64] ;  /* 0x0000002804021981 */ /* 0x002ea8000c1e1900 */
[----:B------:R-:W2:Y:S01]  /*10dd0*/  @P1 LDG.E R4, desc[UR40][R4.64+0x4] ;  /* 0x0000042804041981 */ /* 0x000ea2000c1e1900 */
[----:B-----5:R-:W-:Y:S01]  /*10de0*/  IMAD.IADD R7, R7, 0x1, -R33 ;  /* 0x0000000107077824 */ /* 0x020fe200078e0a21 */
[----:B------:R-:W-:Y:S01]  /*10df0*/  BSSY B0, `(.L_x_730) ;  /* 0x00001ae000007945 */ /* 0x000fe20003800000 */
[----:B--2---:R-:W-:-:S04]  /*10e00*/  @P1 IMAD.IADD R6, R4, 0x1, -R2 ;  /* 0x0000000104061824 */ /* 0x004fc800078e0a02 */
[----:B------:R-:W-:-:S04]  /*10e10*/  IMAD.IADD R3, R7, 0x1, R6 ;  /* 0x0000000107037824 */ /* 0x000fc800078e0206 */
[----:B------:R-:W-:Y:S01]  /*10e20*/  VIADD R2, R3, 0x3f ;  /* 0x0000003f03027836 */ /* 0x000fe20000000000 */
[----:B------:R1:W-:Y:S04]  /*10e30*/  STL [R1+0x4], R3 ;  /* 0x0000040301007387 */ /* 0x0003e80000100800 */
[----:B-1----:R-:W-:-:S04]  /*10e40*/  SHF.R.S32.HI R3, RZ, 0x1f, R2 ;  /* 0x0000001fff037819 */ /* 0x002fc80000011402 */
[----:B------:R-:W-:Y:S01]  /*10e50*/  LEA.HI R4, R3, R2, RZ, 0x6 ;  /* 0x0000000203047211 */ /* 0x000fe200078f30ff */
[----:B------:R-:W-:-:S03]  /*10e60*/  IMAD.MOV R2, RZ, RZ, -R7 ;  /* 0x000000ffff027224 */ /* 0x000fc600078e0a07 */
[----:B------:R-:W-:Y:S01]  /*10e70*/  LOP3.LUT R31, R4, 0xffffffc0, RZ, 0xc0, !PT ;  /* 0xffffffc0041f7812 */ /* 0x000fe200078ec0ff */
[----:B------:R1:W-:Y:S01]  /*10e80*/  STL [R1+0x3c], R4 ;  /* 0x00003c0401007387 */ /* 0x0003e20000100800 */
[----:B------:R-:W-:Y:S02]  /*10e90*/  VIMNMX R5, RZ, R2, !PT ;  /* 0x00000002ff057248 */ /* 0x000fe40007fe0100 */
[----:B------:R-:W-:-:S04]  /*10ea0*/  VIADDMNMX R6, R31, -R7, R6, PT ;  /* 0x800000071f067246 */ /* 0x000fc80003800106 */
[----:B------:R-:W-:Y:S02]  /*10eb0*/  ISETP.GT.AND P0, PT, R6, R5, PT ;  /* 0x000000050600720c */ /* 0x000fe40003f04270 */
[----:B------:R-:W-:-:S11]  /*10ec0*/  SHF.R.U32.HI R5, RZ, 0x6, R5 ;  /* 0x00000006ff057819 */ /* 0x000fd60000011605 */
[----:B------:R-:W-:-:S05]  /*10ed0*/  @P0 VIADD R2, R6, 0x3f ;  /* 0x0000003f06020836 */ /* 0x000fca0000000000 */
[----:B------:R-:W-:-:S04]  /*10ee0*/  @P0 SHF.R.S32.HI R3, RZ, 0x1f, R2 ;  /* 0x0000001fff030819 */ /* 0x000fc80000011402 */
[----:B------:R-:W-:Y:S01]  /*10ef0*/  @P0 LEA.HI R3, R3, R2, RZ, 0x6 ;  /* 0x0000000203030211 */ /* 0x000fe200078f30ff */
[----:B------:R-:W-:-:S03]  /*10f00*/  IMAD.MOV.U32 R2, RZ, RZ, R5 ;  /* 0x000000ffff027224 */ /* 0x000fc600078e0005 */
[----:B------:R-:W-:Y:S02]  /*10f10*/  @P0 SHF.R.S32.HI R2, RZ, 0x6, R3 ;  /* 0x00000006ff020819 */ /* 0x000fe40000011403 */
[----:B------:R-:W-:Y:S02]  /*10f20*/  PLOP3.LUT P0, PT, PT, PT, PT, 0x80, 0x0 ;  /* 0x000000000000781c */ /* 0x000fe40003f0f070 */
[----:B------:R-:W-:-:S13]  /*10f30*/  ISETP.GT.AND P2, PT, R2, R5, PT ;  /* 0x000000050200720c */ /* 0x000fda0003f44270 */
[----:B-1----:R-:W-:Y:S05]  /*10f40*/  @!P2 BRA `(.L_x_731) ;  /* 0x000000180060a947 */ /* 0x002fea0003800000 */
[----:B------:R-:W-:Y:S01]  /*10f50*/  UMOV UR4, 0xffffffff ;  /* 0xffffffff00047882 */ /* 0x000fe20000000000 */
[----:B------:R-:W-:Y:S02]  /*10f60*/  SEL R4, R30, RZ, !P1 ;  /* 0x000000ff1e047207 */ /* 0x000fe40004800000 */
[----:B------:R-:W-:Y:S05]  /*10f70*/  BRA.DIV UR4, `(.L_x_732) ;  /* 0x0000006a044c7947 */ /* 0x000fea000b800000 */
[----:B------:R-:W1:Y:S02]  /*10f80*/  S2R R3, SR_TID.X ;  /* 0x0000000000037919 */ /* 0x000e640000002100 */
[----:B-1----:R-:W-:-:S04]  /*10f90*/  SHF.R.U32.HI R3, RZ, 0x5, R3 ;  /* 0x00000005ff037819 */ /* 0x002fc80000011603 */
[----:B------:R-:W-:-:S05]  /*10fa0*/  LOP3.LUT R3, R3, 0x3, RZ, 0xc0, !PT ;  /* 0x0000000303037812 */ /* 0x000fca00078ec0ff */
[----:B------:R1:W2:Y:S02]  /*10fb0*/  SHFL.IDX PT, R14, R3, RZ, 0x1f ;  /* 0x00001fff030e7589 */ /* 0x0002a400000e0000 */
.L_x_878:
[----:B--2---:R-:W-:Y:S02]  /*10fc0*/  ISETP.NE.AND P0, PT, R14, RZ, PT ;  /* 0x000000ff0e00720c */ /* 0x004fe40003f05270 */
[----:B------:R-:W-:-:S11]  /*10fd0*/  PLOP3.LUT P6, PT, PT, PT, PT, 0x8, 0x0 ;  /* 0x000000000000781c */ /* 0x000fd60003fce170 */
[----:B------:R-:W-:Y:S05]  /*10fe0*/  @P0 BRA `(.L_x_733) ;  /* 0x00000000000c0947 */ /* 0x000fea0003800000 */
[----:B------:R-:W-:-:S03]  /*10ff0*/  UMOV UR4, 0xffffffff ;  /* 0xffffffff00047882 */ /* 0x000fc60000000000 */
[----:B------:R-:W-:Y:S05]  /*11000*/  BRA.DIV UR4, `(.L_x_734) ;  /* 0x0000006a045c7947 */ /* 0x000fea000b800000 */
[----:B------:R-:W-:-:S13]  /*11010*/  ELECT P6, URZ, PT ;  /* 0x00000000003f782f */ /* 0x000fda00038c0000 */
.L_x_733:
[----:B-1----:R-:W2:Y:S01]  /*11020*/  LDL R3, [R1+0x1c] ;  /* 0x00001c0001037983 */ /* 0x002ea20000100800 */
[----:B------:R-:W-:Y:S01]  /*11030*/  BSSY B1, `(.L_x_735) ;  /* 0x0000008000017945 */ /* 0x000fe20003800000 */
[----:B--2---:R-:W-:-:S05]  /*11040*/  VIADD R3, R3, 0x1 ;  /* 0x0000000103037836 */ /* 0x004fca0000000000 */
[----:B------:R-:W-:-:S04]  /*11050*/  LEA.HI R6, R3, R3, RZ, 0x1 ;  /* 0x0000000303067211 */ /* 0x000fc800078f08ff */
[----:B------:R-:W-:-:S05]  /*11060*/  LOP3.LUT R6, R6, 0xfffffffe, RZ, 0xc0, !PT ;  /* 0xfffffffe06067812 */ /* 0x000fca00078ec0ff */
[----:B------:R-:W-:-:S05]  /*11070*/  IMAD.IADD R3, R3, 0x1, -R6 ;  /* 0x0000000103037824 */ /* 0x000fca00078e0a06 */
[----:B------:R-:W-:-:S04]  /*11080*/  SHF.L.U32 R3, R3, 0x1f, RZ ;  /* 0x0000001f03037819 */ /* 0x000fc800000006ff */
[----:B------:R-:W1:Y:S02]  /*11090*/  SYNCS.PHASECHK.TRANS64.TRYWAIT P0, [R23+URZ+0x28c20], R3 ;  /* 0x028c2003170075a7 */ /* 0x000e64000800017f */
[----:B-1----:R-:W-:Y:S05]  /*110a0*/  @!P0 BRA `(.L_x_736) ;  /* 0x0000006800548947 */ /* 0x002fea0003800000 */
.L_x_881:
[----:B------:R-:W-:Y:S05]  /*110b0*/  BSYNC B1 ;  /* 0x0000000000017941 */ /* 0x000fea0003800000 */
.L_x_735:
[----:B------:R-:W-:Y:S04]  /*110c0*/  BSSY B1, `(.L_x_737) ;  /* 0x00000b7000017945 */ /* 0x000fe80003800000 */
[----:B------:R-:W-:Y:S05]  /*110d0*/  @!P6 BRA `(.L_x_738) ;  /* 0x0000000800d4e947 */ /* 0x000fea0003800000 */
[----:B-1----:R-:W-:Y:S01]  /*110e0*/  IMAD R3, R24, 0x8, R23 ;  /* 0x0000000818037824 */ /* 0x002fe200078e0217 */
[----:B------:R-:W-:Y:S01]  /*110f0*/  SHF.L.U32 R6, R28, 0x1f, RZ ;  /* 0x0000001f1c067819 */ /* 0x000fe200000006ff */
[----:B------:R-:W1:Y:S01]  /*11100*/  S2R R7, SR_TID.X ;  /* 0x0000000000077919 */ /* 0x000e620000002100 */
[----:B------:R-:W-:Y:S02]  /*11110*/  BSSY B2, `(.L_x_739) ;  /* 0x0000005000027945 */ /* 0x000fe40003800000 */
[----:B------:R-:W2:Y:S01]  /*11120*/  SYNCS.PHASECHK.TRANS64.TRYWAIT P0, [R3+URZ+0x28ca0], R6 ;  /* 0x028ca006030075a7 */ /* 0x000ea2000800017f */
[----:B-1----:R-:W-:-:S04]  /*11130*/  LOP3.LUT R7, R7, 0x7f, RZ, 0xc0, !PT ;  /* 0x0000007f07077812 */ /* 0x002fc800078ec0ff */
[----:B------:R-:W-:Y:S01]  /*11140*/  ISETP.NE.AND P1, PT, R7, RZ, PT ;  /* 0x000000ff0700720c */ /* 0x000fe20003f25270 */
[----:B--2---:R-:W-:-:S12]  /*11150*/  @!P0 BRA `(.L_x_740) ;  /* 0x00000068003c8947 */ /* 0x004fd80003800000 */
.L_x_882:
[----:B------:R-:W-:Y:S05]  /*11160*/  BSYNC B2 ;  /* 0x0000000000027941 */ /* 0x000fea0003800000 */
.L_x_739:
[----:B------:R-:W-:Y:S04]  /*11170*/  BSSY B2, `(.L_x_741) ;  /* 0x0000009000027945 */ /* 0x000fe80003800000 */
[----:B------:R-:W-:Y:S05]  /*11180*/  @P1 BRA `(.L_x_742) ;  /* 0x00000000001c1947 */ /* 0x000fea0003800000 */
[----:B0-----:R-:W0:Y:S01]  /*11190*/  S2R R8, SR_TID.X ;  /* 0x0000000000087919 */ /* 0x001e220000002100 */
[----:B------:R-:W-:-:S04]  /*111a0*/  IMAD.MOV.U32 R7, RZ, RZ, 0x2000 ;  /* 0x00002000ff077424 */ /* 0x000fc800078e00ff */
[----:B------:R2:W-:Y:S01]  /*111b0*/  SYNCS.ARRIVE.TRANS64 RZ, [R3+URZ+0x28c90], R7 ;  /* 0x028c900703ff79a7 */ /* 0x0005e2000800003f */
[----:B0-----:R-:W-:-:S04]  /*111c0*/  LOP3.LUT R8, R8, 0x1f, RZ, 0xc0, !PT ;  /* 0x0000001f08087812 */ /* 0x001fc800078ec0ff */
[----:B------:R-:W-:-:S13]  /*111d0*/  ISETP.NE.AND P0, PT, R8, RZ, PT ;  /* 0x000000ff0800720c */ /* 0x000fda0003f05270 */
[----:B--2---:R-:W-:Y:S05]  /*111e0*/  @!P0 BRA `(.L_x_742) ;  /* 0x0000000000048947 */ /* 0x004fea0003800000 */
[----:B------:R-:W-:Y:S01]  /*111f0*/  BPT.TRAP 0x1 ;  /* 0x000000040000795c */ /* 0x000fe20000300000 */
.L_x_742:
[----:B------:R-:W-:Y:S05]  /*11200*/  BSYNC B2 ;  /* 0x0000000000027941 */ /* 0x000fea0003800000 */
.L_x_741:
[----:B------:R-:W-:Y:S01]  /*11210*/  IMAD.MOV.U32 R12, RZ, RZ, RZ ;  /* 0x000000ffff0c7224 */ /* 0x000fe200078e00ff */
[----:B------:R-:W-:Y:S01]  /*11220*/  UIADD3 UR4, UP0, UR38, 0x570, URZ ;  /* 0x0000057026047890 */ /* 0x000fe2000ff1e03f */
[----:B------:R-:W-:Y:S01]  /*11230*/  IMAD R7, R2, 0x40, R0 ;  /* 0x0000004002077824 */ /* 0x000fe200078e0200 */
[----:B------:R-:W-:Y:S01]  /*11240*/  PLOP3.LUT P0, PT, PT, PT, PT, 0x80, 0x0 ;  /* 0x000000000000781c */ /* 0x000fe20003f0f070 */
[----:B0-----:R-:W-:Y:S01]  /*11250*/  IMAD R8, R24, 0x2000, R23 ;  /* 0x0000200018087824 */ /* 0x001fe200078e0217 */
[----:B------:R-:W-:Y:S01]  /*11260*/  R2UR UR10, R12 ;  /* 0x000000000c0a72ca */ /* 0x000fe200000e0000 */
[----:B------:R-:W-:Y:S01]  /*11270*/  VIADD R7, R7, 0xffffffc0 ;  /* 0xffffffc007077836 */ /* 0x000fe20000000000 */
[----:B------:R-:W-:Y:S01]  /*11280*/  UIADD3.X UR5, URZ, UR39, URZ, UP0, !UPT ;  /* 0x000000273f057290 */ /* 0x000fe200087fe43f */
[----:B------:R-:W-:Y:S01]  /*11290*/  VIADD R8, R8, 0x22400 ;  /* 0x0002240008087836 */ /* 0x000fe20000000000 */
[----:B------:R-:W-:Y:S01]  /*112a0*/  UMOV UR6, 0x0 ;  /* 0x0000000000067882 */ /* 0x000fe20000000000 */
[----:B------:R-:W-:Y:S01]  /*112b0*/  VIADD R9, R3, 0x28c90 ;  /* 0x00028c9003097836 */ /* 0x000fe20000000000 */
[----:B------:R-:W-:-:S09]  /*112c0*/  UMOV UR7, 0x12f00000 ;  /* 0x12f0000000077882 */ /* 0x000fd20000000000 */
.L_x_743:
[----:B------:R-:W-:-:S13]  /*112d0*/  @P0 ELECT P2, URZ, PT ;  /* 0x00000000003f082f */ /* 0x000fda0003840000 */
[----:B------:R-:W-:Y:S02]  /*112e0*/  @P2 R2UR UR13, R4 ;  /* 0x00000000040d22ca */ /* 0x000fe400000e0000 */
[----:B------:R-:W-:Y:S02]  /*112f0*/  @P2 R2UR UR12, R18 ;  /* 0x00000000120c22ca */ /* 0x000fe400000e0000 */
[----:B------:R-:W-:Y:S02]  /*11300*/  @P2 R2UR UR11, R7 ;  /* 0x00000000070b22ca */ /* 0x000fe400000e0000 */
[----:B------:R-:W-:Y:S02]  /*11310*/  @P2 R2UR UR9, R9 ;  /* 0x00000000090922ca */ /* 0x000fe400000e0000 */
[----:B------:R-:W-:Y:S02]  /*11320*/  @P2 R2UR UR8, R8 ;  /* 0x00000000080822ca */ /* 0x000fe400000e0000 */
[----:B------:R-:W-:-:S02]  /*11330*/  @P2 PLOP3.LUT P0, PT, P2, PT, PT, 0x8, 0x0 ;  /* 0x000000000000281c */ /* 0x000fc4000170e170 */
[----:B------:R-:W-:-:S09]  /*11340*/  PLOP3.LUT P2, PT, PT, PT, PT, 0x8, 0x0 ;  /* 0x000000000000781c */ /* 0x000fd20003f4e170 */
[----:B------:R0:W-:Y:S02]  /*11350*/  UTMALDG.4D [UR8], [UR4], desc[UR6] ;  /* 0x00000608040075b4 */ /* 0x0001e40008019000 */
[----:B0-----:R-:W-:Y:S05]  /*11360*/  @P0 BRA.U.ANY `(.L_x_743) ;  /* 0xfffffffd00d80947 */ /* 0x001fea000393ffff */
[----:B------:R-:W0:Y:S01]  /*11370*/  SYNCS.PHASECHK.TRANS64.TRYWAIT P0, [R3+URZ+0x28cc0], R6 ;  /* 0x028cc006030075a7 */ /* 0x000e22000800017f */
[----:B------:R-:W-:Y:S04]  /*11380*/  BSSY B2, `(.L_x_744) ;  /* 0x0000002000027945 */ /* 0x000fe80003800000 */
[----:B0-----:R-:W-:Y:S05]  /*11390*/  @!P0 BRA `(.L_x_745) ;  /* 0x0000006400c08947 */ /* 0x001fea0003800000 */
.L_x_883:
[----:B------:R-:W-:Y:S05]  /*113a0*/  BSYNC B2 ;  /* 0x0000000000027941 */ /* 0x000fea0003800000 */
.L_x_744:
[----:B------:R-:W-:Y:S01]  /*113b0*/  BSSY B2, `(.L_x_746) ;  /* 0x000000b000027945 */ /* 0x000fe20003800000 */
[----:B------:R-:W-:Y:S02]  /*113c0*/  IMAD.MOV.U32 R10, RZ, RZ, 0x0 ;  /* 0x00000000ff0a7424 */ /* 0x000fe400078e00ff */
[----:B------:R-:W-:Y:S01]  /*113d0*/  IMAD.MOV.U32 R11, RZ, RZ, 0x12f00000 ;  /* 0x12f00000ff0b7424 */ /* 0x000fe200078e00ff */
[----:B------:R-:W-:Y:S06]  /*113e0*/  @P1 BRA `(.L_x_747) ;  /* 0x00000000001c1947 */ /* 0x000fec0003800000 */
[----:B------:R-:W2:Y:S01]  /*113f0*/  S2R R8, SR_TID.X ;  /* 0x0000000000087919 */ /* 0x000ea20000002100 */
[----:B01----:R-:W-:-:S04]  /*11400*/  IMAD.MOV.U32 R6, RZ, RZ, 0x10000 ;  /* 0x00010000ff067424 */ /* 0x003fc800078e00ff */
[----:B------:R3:W-:Y:S01]  /*11410*/  SYNCS.ARRIVE.TRANS64 RZ, [R3+URZ+0x28cb0], R6 ;  /* 0x028cb00603ff79a7 */ /* 0x0007e2000800003f */
[----:B--2---:R-:W-:-:S04]  /*11420*/  LOP3.LUT R8, R8, 0x1f, RZ, 0xc0, !PT ;  /* 0x0000001f08087812 */ /* 0x004fc800078ec0ff */
[----:B------:R-:W-:-:S13]  /*11430*/  ISETP.NE.AND P0, PT, R8, RZ, PT ;  /* 0x000000ff0800720c */ /* 0x000fda0003f05270 */
[----:B---3--:R-:W-:Y:S05]  /*11440*/  @!P0 BRA `(.L_x_747) ;  /* 0x0000000000048947 */ /* 0x008fea0003800000 */
[----:B------:R-:W-:Y:S01]  /*11450*/  BPT.TRAP 0x1 ;  /* 0x000000040000795c */ /* 0x000fe20000300000 */
.L_x_747:
[----:B------:R-:W-:Y:S05]  /*11460*/  BSYNC B2 ;  /* 0x0000000000027941 */ /* 0x000fea0003800000 */
.L_x_746:
[----:B------:R-:W-:Y:S01]  /*11470*/  R2UR UR10, R12 ;  /* 0x000000000c0a72ca */ /* 0x000fe200000e0000 */
[----:B01----:R-:W-:Y:S01]  /*11480*/  IMAD R6, R24, 0x10000, R23 ;  /* 0x0001000018067824 */ /* 0x003fe200078e0217 */
[----:B------:R-:W-:Y:S01]  /*11490*/  R2UR UR6, R10 ;  /* 0x000000000a0672ca */ /* 0x000fe200000e0000 */
[----:B------:R-:W-:Y:S01]  /*114a0*/  UIADD3 UR4, UP0, UR38, 0x670, URZ ;  /* 0x0000067026047890 */ /* 0x000fe2000ff1e03f */
[----:B------:R-:W-:Y:S01]  /*114b0*/  R2UR UR7, R11 ;  /* 0x000000000b0772ca */ /* 0x000fe200000e0000 */
[----:B------:R-:W-:Y:S01]  /*114c0*/  VIADD R3, R3, 0x28cb0 ;  /* 0x00028cb003037836 */ /* 0x000fe20000000000 */
[----:B------:R-:W-:Y:S01]  /*114d0*/  PLOP3.LUT P0, PT, PT, PT, PT, 0x80, 0x0 ;  /* 0x000000000000781c */ /* 0x000fe20003f0f070 */
[----:B------:R-:W-:Y:S01]  /*114e0*/  VIADD R8, R6, 0x400 ;  /* 0x0000040006087836 */ /* 0x000fe20000000000 */
[----:B------:R-:W-:-:S12]  /*114f0*/  UIADD3.X UR5, URZ, UR39, URZ, UP0, !UPT ;  /* 0x000000273f057290 */ /* 0x000fd800087fe43f */
.L_x_748:
        /* <DEDUP_REMOVED lines=10> */
[----:B------:R-:W-:Y:S01]  /*115a0*/  R2UR UR6, R10 ;  /* 0x000000000a0672ca */ /* 0x000fe200000e0000 */
[----:B------:R-:W-:Y:S01]  /*115b0*/  UMOV UR10, 0x40 ;  /* 0x00000040000a7882 */ /* 0x000fe20000000000 */
[----:B------:R-:W-:Y:S02]  /*115c0*/  R2UR UR7, R11 ;  /* 0x000000000b0772ca */ /* 0x000fe400000e0000 */
[----:B------:R-:W-:Y:S02]  /*115d0*/  PLOP3.LUT P0, PT, PT, PT, PT, 0x80, 0x0 ;  /* 0x000000000000781c */ /* 0x000fe40003f0f070 */
[----:B------:R-:W-:-:S11]  /*115e0*/  IADD3 R8, R6, 0x2400, RZ ;  /* 0x0000240006087810 */ /* 0x000fd60007ffe0ff */
.L_x_749:
        /* <DEDUP_REMOVED lines=11> */
[----:B------:R-:W-:Y:S01]  /*116a0*/  VIADD R8, R6, 0x4400 ;  /* 0x0000440006087836 */ /* 0x000fe20000000000 */
[----:B------:R-:W-:Y:S01]  /*116b0*/  R2UR UR7, R11 ;  /* 0x000000000b0772ca */ /* 0x000fe200000e0000 */
[----:B------:R-:W-:Y:S01]  /*116c0*/  UMOV UR10, 0x80 ;  /* 0x00000080000a7882 */ /* 0x000fe20000000000 */
[----:B------:R-:W-:-:S13]  /*116d0*/  PLOP3.LUT P0, PT, PT, PT, PT, 0x80, 0x0 ;  /* 0x000000000000781c */ /* 0x000fda0003f0f070 */
.L_x_750:
        /* <DEDUP_REMOVED lines=15> */
.L_x_751:
        /* <DEDUP_REMOVED lines=15> */
.L_x_752:
        /* <DEDUP_REMOVED lines=15> */
.L_x_753:
        /* <DEDUP_REMOVED lines=15> */
.L_x_754:
        /* <DEDUP_REMOVED lines=15> */
.L_x_755:
        /* <DEDUP_REMOVED lines=9> */
[----:B--2---:R-:W-:Y:S05]  /*11c20*/  @P0 BRA.U.ANY `(.L_x_755) ;  /* 0xfffffffd00d80947 */ /* 0x004fea000393ffff */
.L_x_738:
[----:B------:R-:W-:Y:S05]  /*11c30*/  BSYNC B1 ;  /* 0x0000000000017941 */ /* 0x000fea0003800000 */
.L_x_737:
[----:B------:R-:W-:Y:S01]  /*11c40*/  VIADD R9, R2, 0xfffffffe ;  /* 0xfffffffe02097836 */ /* 0x000fe20000000000 */
[----:B------:R-:W-:Y:S01]  /*11c50*/  PLOP3.LUT P0, PT, PT, PT, PT, 0x8, 0x0 ;  /* 0x000000000000781c */ /* 0x000fe20003f0e170 */
[----:B------:R-:W-:-:S03]  /*11c60*/  VIADD R24, R24, 0x1 ;  /* 0x0000000118187836 */ /* 0x000fc60000000000 */
[----:B------:R-:W-:Y:S02]  /*11c70*/  ISETP.GE.AND P2, PT, R9, R5, PT ;  /* 0x000000050900720c */ /* 0x000fe40003f46270 */
[----:B------:R-:W-:-:S04]  /*11c80*/  ISETP.NE.AND P1, PT, R24, 0x2, PT ;  /* 0x000000021800780c */ /* 0x000fc80003f25270 */
[----:B------:R-:W-:Y:S02]  /*11c90*/  SEL R2, RZ, 0x1, P1 ;  /* 0x00000001ff027807 */ /* 0x000fe40000800000 */
[----:B------:R-:W-:Y:S02]  /*11ca0*/  SEL R24, R24, RZ, P1 ;  /* 0x000000ff18187207 */ /* 0x000fe40000800000 */
[----:B------:R-:W-:-:S03]  /*11cb0*/  LOP3.LUT R28, R28, R2, RZ, 0x3c, !PT ;  /* 0x000000021c1c7212 */ /* 0x000fc600078e3cff */
[----:B------:R-:W-:Y:S05]  /*11cc0*/  @!P2 BRA `(.L_x_731) ;  /* 0x0000000c0000a947 */ /* 0x000fea0003800000 */
.L_x_775:
[----:B------:R-:W-:Y:S05]  /*11cd0*/  YIELD ;  /* 0x0000000000007946 */ /* 0x000fea0003800000 */
[----:B------:R-:W-:Y:S04]  /*11ce0*/  BSSY B1, `(.L_x_756) ;  /* 0x00000b6000017945 */ /* 0x000fe80003800000 */
[----:B------:R-:W-:Y:S05]  /*11cf0*/  @!P6 BRA `(.L_x_757) ;  /* 0x0000000800d0e947 */ /* 0x000fea0003800000 */
[----:B------:R-:W-:Y:S01]  /*11d00*/  IMAD R6, R24, 0x8, R23 ;  /* 0x0000000818067824 */ /* 0x000fe200078e0217 */
[----:B------:R-:W-:Y:S01]  /*11d10*/  SHF.L.U32 R2, R28, 0x1f, RZ ;  /* 0x0000001f1c027819 */ /* 0x000fe200000006ff */
[----:B-1----:R-:W1:Y:S01]  /*11d20*/  S2R R3, SR_TID.X ;  /* 0x0000000000037919 */ /* 0x002e620000002100 */
[----:B------:R-:W-:Y:S02]  /*11d30*/  BSSY B2, `(.L_x_758) ;  /* 0x0000005000027945 */ /* 0x000fe40003800000 */
[----:B------:R-:W2:Y:S01]  /*11d40*/  SYNCS.PHASECHK.TRANS64.TRYWAIT P1, [R6+URZ+0x28ca0], R2 ;  /* 0x028ca002060075a7 */ /* 0x000ea2000802017f */
[----:B-1----:R-:W-:-:S04]  /*11d50*/  LOP3.LUT R3, R3, 0x7f, RZ, 0xc0, !PT ;  /* 0x0000007f03037812 */ /* 0x002fc800078ec0ff */
[----:B------:R-:W-:Y:S01]  /*11d60*/  ISETP.NE.AND P2, PT, R3, RZ, PT ;  /* 0x000000ff0300720c */ /* 0x000fe20003f45270 */
[----:B--2---:R-:W-:-:S12]  /*11d70*/  @!P1 BRA `(.L_x_759) ;  /* 0x0000005c005c9947 */ /* 0x004fd80003800000 */
.L_x_884:
[----:B------:R-:W-:Y:S05]  /*11d80*/  BSYNC B2 ;  /* 0x0000000000027941 */ /* 0x000fea0003800000 */
.L_x_758:
[----:B------:R-:W-:Y:S04]  /*11d90*/  BSSY B2, `(.L_x_760) ;  /* 0x0000009000027945 */ /* 0x000fe80003800000 */
[----:B------:R-:W-:Y:S05]  /*11da0*/  @P2 BRA `(.L_x_761) ;  /* 0x00000000001c2947 */ /* 0x000fea0003800000 */
[----:B------:R-:W2:Y:S01]  /*11db0*/  S2R R7, SR_TID.X ;  /* 0x0000000000077919 */ /* 0x000ea20000002100 */
[----:B------:R-:W-:-:S04]  /*11dc0*/  IMAD.MOV.U32 R3, RZ, RZ, 0x2000 ;  /* 0x00002000ff037424 */ /* 0x000fc800078e00ff */
[----:B------:R3:W-:Y:S01]  /*11dd0*/  SYNCS.ARRIVE.TRANS64 RZ, [R6+URZ+0x28c90], R3 ;  /* 0x028c900306ff79a7 */ /* 0x0007e2000800003f */
[----:B--2---:R-:W-:-:S04]  /*11de0*/  LOP3.LUT R7, R7, 0x1f, RZ, 0xc0, !PT ;  /* 0x0000001f07077812 */ /* 0x004fc800078ec0ff */
[----:B------:R-:W-:-:S13]  /*11df0*/  ISETP.NE.AND P1, PT, R7, RZ, PT ;  /* 0x000000ff0700720c */ /* 0x000fda0003f25270 */
[----:B---3--:R-:W-:Y:S05]  /*11e00*/  @!P1 BRA `(.L_x_761) ;  /* 0x0000000000049947 */ /* 0x008fea0003800000 */
[----:B------:R-:W-:Y:S01]  /*11e10*/  BPT.TRAP 0x1 ;  /* 0x000000040000795c */ /* 0x000fe20000300000 */
.L_x_761:
[----:B------:R-:W-:Y:S05]  /*11e20*/  BSYNC B2 ;  /* 0x0000000000027941 */ /* 0x000fea0003800000 */
.L_x_760:
        /* <DEDUP_REMOVED lines=10> */
[----:B------:R-:W-:-:S10]  /*11ed0*/  UMOV UR7, 0x12f00000 ;  /* 0x12f0000000077882 */ /* 0x000fd40000000000 */
.L_x_762:
        /* <DEDUP_REMOVED lines=13> */
.L_x_885:
[----:B------:R-:W-:Y:S05]  /*11fb0*/  BSYNC B2 ;  /* 0x0000000000027941 */ /* 0x000fea0003800000 */
.L_x_763:
[----:B------:R-:W-:Y:S01]  /*11fc0*/  BSSY B2, `(.L_x_765) ;  /* 0x000000b000027945 */ /* 0x000fe20003800000 */
[----:B01----:R-:W-:Y:S02]  /*11fd0*/  IMAD.MOV.U32 R2, RZ, RZ, 0x0 ;  /* 0x00000000ff027424 */ /* 0x003fe400078e00ff */
[----:B------:R-:W-:Y:S01]  /*11fe0*/  IMAD.MOV.U32 R3, RZ, RZ, 0x12f00000 ;  /* 0x12f00000ff037424 */ /* 0x000fe200078e00ff */
[----:B------:R-:W-:Y:S06]  /*11ff0*/  @P2 BRA `(.L_x_766) ;  /* 0x00000000001c2947 */ /* 0x000fec0003800000 */
[----:B------:R-:W0:Y:S01]  /*12000*/  S2R R11, SR_TID.X ;  /* 0x00000000000b7919 */ /* 0x000e220000002100 */
[----:B------:R-:W-:-:S04]  /*12010*/  IMAD.MOV.U32 R7, RZ, RZ, 0x10000 ;  /* 0x00010000ff077424 */ /* 0x000fc800078e00ff */
[----:B------:R1:W-:Y:S01]  /*12020*/  SYNCS.ARRIVE.TRANS64 RZ, [R6+URZ+0x28cb0], R7 ;  /* 0x028cb00706ff79a7 */ /* 0x0003e2000800003f */
[----:B0-----:R-:W-:-:S04]  /*12030*/  LOP3.LUT R11, R11, 0x1f, RZ, 0xc0, !PT ;  /* 0x0000001f0b0b7812 */ /* 0x001fc800078ec0ff */
[----:B------:R-:W-:-:S13]  /*12040*/  ISETP.NE.AND P1, PT, R11, RZ, PT ;  /* 0x000000ff0b00720c */ /* 0x000fda0003f25270 */
[----:B-1----:R-:W-:Y:S05]  /*12050*/  @!P1 BRA `(.L_x_766) ;  /* 0x0000000000049947 */ /* 0x002fea0003800000 */
[----:B------:R-:W-:Y:S01]  /*12060*/  BPT.TRAP 0x1 ;  /* 0x000000040000795c */ /* 0x000fe20000300000 */
.L_x_766:
[----:B------:R-:W-:Y:S05]  /*12070*/  BSYNC B2 ;  /* 0x0000000000027941 */ /* 0x000fea0003800000 */
.L_x_765:
[----:B------:R-:W-:Y:S01]  /*12080*/  R2UR UR6, R2 ;  /* 0x00000000020672ca */ /* 0x000fe200000e0000 */
[----:B------:R-:W-:Y:S01]  /*12090*/  IMAD R7, R24, 0x10000, R23 ;  /* 0x0001000018077824 */ /* 0x000fe200078e0217 */
[----:B------:R-:W-:Y:S01]  /*120a0*/  R2UR UR7, R3 ;  /* 0x00000000030772ca */ /* 0x000fe200000e0000 */
[----:B------:R-:W-:Y:S01]  /*120b0*/  UIADD3 UR4, UP0, UR38, 0x670, URZ ;  /* 0x0000067026047890 */ /* 0x000fe2000ff1e03f */
[----:B------:R-:W-:Y:S01]  /*120c0*/  R2UR UR10, R10 ;  /* 0x000000000a0a72ca */ /* 0x000fe200000e0000 */
[----:B------:R-:W-:Y:S01]  /*120d0*/  VIADD R6, R6, 0x28cb0 ;  /* 0x00028cb006067836 */ /* 0x000fe20000000000 */
[----:B------:R-:W-:Y:S01]  /*120e0*/  PLOP3.LUT P1, PT, PT, PT, PT, 0x80, 0x0 ;  /* 0x000000000000781c */ /* 0x000fe20003f2f070 */
[----:B------:R-:W-:Y:S01]  /*120f0*/  VIADD R10, R7, 0x400 ;  /* 0x00000400070a7836 */ /* 0x000fe20000000000 */
[----:B------:R-:W-:-:S12]  /*12100*/  UIADD3.X UR5, URZ, UR39, URZ, UP0, !UPT ;  /* 0x000000273f057290 */ /* 0x000fd800087fe43f */
.L_x_767:
        /* <DEDUP_REMOVED lines=15> */
.L_x_768:
        /* <DEDUP_REMOVED lines=15> */
.L_x_769:
        /* <DEDUP_REMOVED lines=15> */
.L_x_770:
        /* <DEDUP_REMOVED lines=15> */
.L_x_771:
        /* <DEDUP_REMOVED lines=15> */
.L_x_772:
        /* <DEDUP_REMOVED lines=15> */
.L_x_773:
        /* <DEDUP_REMOVED lines=15> */
.L_x_774:
        /* <DEDUP_REMOVED lines=10> */
.L_x_757:
[----:B------:R-:W-:Y:S05]  /*12840*/  BSYNC B1 ;  /* 0x0000000000017941 */ /* 0x000fea0003800000 */
.L_x_756:
[C---:B------:R-:W-:Y:S01]  /*12850*/  ISETP.GT.AND P2, PT, R9.reuse, R5, PT ;  /* 0x000000050900720c */ /* 0x040fe20003f44270 */
[----:B------:R-:W-:Y:S02]  /*12860*/  VIADD R24, R24, 0x1 ;  /* 0x0000000118187836 */ /* 0x000fe40000000000 */
[----:B------:R-:W-:-:S03]  /*12870*/  VIADD R9, R9, 0xffffffff ;  /* 0xffffffff09097836 */ /* 0x000fc60000000000 */
[----:B------:R-:W-:-:S04]  /*12880*/  ISETP.NE.AND P1, PT, R24, 0x2, PT ;  /* 0x000000021800780c */ /* 0x000fc80003f25270 */
[----:B------:R-:W-:Y:S02]  /*12890*/  SEL R2, RZ, 0x1, P1 ;  /* 0x00000001ff027807 */ /* 0x000fe40000800000 */
[----:B------:R-:W-:Y:S02]  /*128a0*/  SEL R24, R24, RZ, P1 ;  /* 0x000000ff18187207 */ /* 0x000fe40000800000 */
[----:B------:R-:W-:Y:S01]  /*128b0*/  LOP3.LUT R28, R28, R2, RZ, 0x3c, !PT ;  /* 0x000000021c1c7212 */ /* 0x000fe200078e3cff */
[----:B------:R-:W-:Y:S06]  /*128c0*/  @P2 BRA `(.L_x_775) ;  /* 0xfffffff400002947 */ /* 0x000fec000383ffff */
.L_x_731:
[----:B------:R-:W-:Y:S05]  /*128d0*/  BSYNC B0 ;  /* 0x0000000000007941 */ /* 0x000fea0003800000 */
.L_x_730:
[----:B------:R-:W2:Y:S01]  /*128e0*/  LDL R2, [R1+0x4] ;  /* 0x0000040001027983 */ /* 0x000ea20000100800 */
[----:B------:R-:W-:Y:S05]  /*128f0*/  @!P0 WARPSYNC.ALL ;  /* 0x0000000000008948 */ /* 0x000fea0003800000 */
[----:B------:R-:W-:Y:S06]  /*12900*/  @!P0 BAR.SYNC.DEFER_BLOCKING 0xc, 0x180 ;  /* 0x0306000000008b1d */ /* 0x000fec0000010000 */
[----:B------:R-:W-:Y:S01]  /*12910*/  BSSY B7, `(.L_x_776) ;  /* 0x0000378000077945 */ /* 0x000fe20003800000 */
[----:B--2---:R-:W-:-:S13]  /*12920*/  ISETP.GT.AND P0, PT, R2, RZ, PT ;  /* 0x000000ff0200720c */ /* 0x004fda0003f04270 */
[----:B------:R-:W-:Y:S05]  /*12930*/  @P0 BRA `(.L_x_777) ;  /* 0x0000000000440947 */ /* 0x000fea0003800000 */
[----:B------:R-:W2:Y:S02]  /*12940*/  S2R R2, SR_TID.X ;  /* 0x0000000000027919 */ /* 0x000ea40000002100 */
[----:B--2---:R-:W-:-:S04]  /*12950*/  LOP3.LUT R2, R2, 0x7f, RZ, 0xc0, !PT ;  /* 0x0000007f02027812 */ /* 0x004fc800078ec0ff */
[----:B------:R-:W-:-:S13]  /*12960*/  ISETP.NE.AND P0, PT, R2, RZ, PT ;  /* 0x000000ff0200720c */ /* 0x000fda0003f05270 */
[----:B------:R-:W-:Y:S05]  /*12970*/  @P0 BRA `(.L_x_778) ;  /* 0x0000003400c40947 */ /* 0x000fea0003800000 */
[----:B------:R-:W2:Y:S01]  /*12980*/  S2R R5, SR_LANEID ;  /* 0x0000000000057919 */ /* 0x000ea20000000000 */
[----:B------:R-:W-:Y:S01]  /*12990*/  VOTEU.ANY UR4, UPT, PT ;  /* 0x0000000000047886 */ /* 0x000fe200038e0100 */
[----:B-1----:R-:W1:Y:S01]  /*129a0*/  LDC.64 R2, c[0x0][0xc60] ;  /* 0x00031800ff027b82 */ /* 0x002e620000000a00 */
[----:B------:R-:W2:Y:S02]  /*129b0*/  FLO.U32 R0, UR4 ;  /* 0x0000000400007d00 */ /* 0x000ea400080e0000 */
[----:B--2---:R-:W-:-:S06]  /*129c0*/  ISETP.EQ.U32.AND P0, PT, R0, R5, PT ;  /* 0x000000050000720c */ /* 0x004fcc0003f02070 */
[----:B------:R-:W1:Y:S07]  /*129d0*/  POPC R5, UR4 ;  /* 0x0000000400057d09 */ /* 0x000e6e0008000000 */
[----:B-1----:R-:W2:Y:S01]  /*129e0*/  @P0 ATOMG.E.ADD.STRONG.GPU PT, R3, desc[UR40][R2.64], R5 ;  /* 0x00000005020309a8 */ /* 0x002ea200081ee1e8 */
[----:B------:R-:W1:Y:S02]  /*129f0*/  S2R R4, SR_LTMASK ;  /* 0x0000000000047919 */ /* 0x000e640000003900 */
[----:B-1----:R-:W-:-:S04]  /*12a00*/  LOP3.LUT R4, R4, UR4, RZ, 0xc0, !PT ;  /* 0x0000000404047c12 */ /* 0x002fc8000f8ec0ff */
[----:B------:R-:W1:Y:S01]  /*12a10*/  POPC R7, R4 ;  /* 0x0000000400077309 */ /* 0x000e620000000000 */
[----:B--2---:R-:W1:Y:S02]  /*12a20*/  SHFL.IDX PT, R0, R3, R0, 0x1f ;  /* 0x00001f0003007589 */ /* 0x004e6400000e0000 */
[----:B-1----:R-:W-:Y:S01]  /*12a30*/  IADD3 R16, R0, UR36, R7 ;  /* 0x0000002400107c10 */ /* 0x002fe2000fffe007 */
[----:B------:R-:W-:Y:S06]  /*12a40*/  BRA `(.L_x_778) ;  /* 0x0000003400907947 */ /* 0x000fec0003800000 */
.L_x_777:
        /* <DEDUP_REMOVED lines=8> */
[----:B------:R-:W-:Y:S02]  /*12ad0*/  IMAD.U32 R4, RZ, RZ, UR6 ;  /* 0x00000006ff047e24 */ /* 0x000fe4000f8e00ff */
[----:B-1----:R-:W1:Y:S01]  /*12ae0*/  LDC.64 R2, c[0x4][R2] ;  /* 0x0100000002027b82 */ /* 0x002e620000000a00 */
[----:B------:R-:W-:Y:S02]  /*12af0*/  IMAD.U32 R5, RZ, RZ, UR7 ;  /* 0x00000007ff057e24 */ /* 0x000fe4000f8e00ff */
[----:B------:R-:W-:Y:S02]  /*12b00*/  IMAD.U32 R6, RZ, RZ, UR8 ;  /* 0x00000008ff067e24 */ /* 0x000fe4000f8e00ff */
[----:B------:R-:W-:-:S02]  /*12b10*/  IMAD.U32 R7, RZ, RZ, UR9 ;  /* 0x00000009ff077e24 */ /* 0x000fc4000f8e00ff */
[----:B------:R-:W-:Y:S02]  /*12b20*/  IMAD.U32 R10, RZ, RZ, UR4 ;  /* 0x00000004ff0a7e24 */ /* 0x000fe4000f8e00ff */
[----:B------:R-:W-:Y:S02]  /*12b30*/  IMAD.U32 R11, RZ, RZ, UR5 ;  /* 0x00000005ff0b7e24 */ /* 0x000fe4000f8e00ff */
[----:B0-----:R-:W-:Y:S02]  /*12b40*/  IMAD.MOV.U32 R8, RZ, RZ, 0x70 ;  /* 0x00000070ff087424 */ /* 0x001fe400078e00ff */
[----:B------:R-:W-:Y:S02]  /*12b50*/  IMAD.MOV.U32 R12, RZ, RZ, 0x1 ;  /* 0x00000001ff0c7424 */ /* 0x000fe400078e00ff */
[----:B------:R-:W-:-:S07]  /*12b60*/  IMAD.MOV.U32 R13, RZ, RZ, RZ ;  /* 0x000000ffff0d7224 */ /* 0x000fce00078e00ff */
[----:B------:R-:W-:-:S07]  /*12b70*/  LEPC R20, `(.L_x_780) ;  /* 0x000000001014794e */ /* 0x000fce0000000000 */
[----:B-1----:R-:W-:Y:S05]  /*12b80*/  CALL.ABS.NOINC R2 ;  /* 0x0000000002007343 */ /* 0x002fea0003c00000 */
.L_x_780:
[----:B------:R-:W-:Y:S05]  /*12b90*/  BSYNC B6 ;  /* 0x0000000000067941 */ /* 0x000fea0003800000 */
.L_x_779:
        /* <DEDUP_REMOVED lines=8> */
[----:B-1----:R1:W2:Y:S01]  /*12c20*/  LDC.64 R2, c[0x4][R34] ;  /* 0x0100000022027b82 */ /* 0x0022a20000000a00 */
[----:B------:R-:W-:Y:S01]  /*12c30*/  IMAD.U32 R4, RZ, RZ, UR6 ;  /* 0x00000006ff047e24 */ /* 0x000fe2000f8e00ff */
[----:B0-----:R-:W-:Y:S01]  /*12c40*/  MOV R8, 0x70 ;  /* 0x0000007000087802 */ /* 0x001fe20000000f00 */
[----:B------:R-:W-:Y:S02]  /*12c50*/  IMAD.U32 R5, RZ, RZ, UR7 ;  /* 0x00000007ff057e24 */ /* 0x000fe4000f8e00ff */
[----:B------:R-:W-:Y:S02]  /*12c60*/  IMAD.U32 R6, RZ, RZ, UR8 ;  /* 0x00000008ff067e24 */ /* 0x000fe4000f8e00ff */
[----:B------:R-:W-:-:S02]  /*12c70*/  IMAD.U32 R7, RZ, RZ, UR9 ;  /* 0x00000009ff077e24 */ /* 0x000fc4000f8e00ff */
[----:B------:R-:W-:Y:S02]  /*12c80*/  IMAD.U32 R10, RZ, RZ, UR4 ;  /* 0x00000004ff0a7e24 */ /* 0x000fe4000f8e00ff */
[----:B------:R-:W-:Y:S02]  /*12c90*/  IMAD.U32 R11, RZ, RZ, UR5 ;  /* 0x00000005ff0b7e24 */ /* 0x000fe4000f8e00ff */
[----:B------:R-:W-:Y:S02]  /*12ca0*/  IMAD.MOV.U32 R12, RZ, RZ, 0x1 ;  /* 0x00000001ff0c7424 */ /* 0x000fe400078e00ff */
[----:B-1----:R-:W-:-:S07]  /*12cb0*/  IMAD.MOV.U32 R13, RZ, RZ, RZ ;  /* 0x000000ffff0d7224 */ /* 0x002fce00078e00ff */
[----:B------:R-:W-:-:S07]  /*12cc0*/  LEPC R20, `(.L_x_783) ;  /* 0x000000001014794e */ /* 0x000fce0000000000 */
[----:B--2---:R-:W-:Y:S05]  /*12cd0*/  CALL.ABS.NOINC R2 ;  /* 0x0000000002007343 */ /* 0x004fea0003c00000 */
.L_x_783:
        /* <DEDUP_REMOVED lines=15> */
.L_x_782:
[----:B------:R-:W-:Y:S05]  /*12dd0*/  BSYNC B6 ;  /* 0x0000000000067941 */ /* 0x000fea0003800000 */
.L_x_781:
[----:B------:R-:W2:Y:S01]  /*12de0*/  LDL R34, [R1+0x4] ;  /* 0x0000040001227983 */ /* 0x000ea20000100800 */
[----:B------:R-:W-:Y:S01]  /*12df0*/  ULDC.64 UR4, c[0x0][0x9f8] ;  /* 0x00027e0000047ab9 */ /* 0x000fe20000000a00 */
[----:B------:R-:W3:Y:S01]  /*12e00*/  LDC R10, c[0x0][0x430] ;  /* 0x00010c00ff0a7b82 */ /* 0x000ee20000000800 */
[----:B------:R-:W-:Y:S01]  /*12e10*/  ISETP.NE.U32.AND P0, PT, RZ, UR4, PT ;  /* 0x00000004ff007c0c */ /* 0x000fe2000bf05070 */
[----:B------:R-:W4:Y:S03]  /*12e20*/  S2R R20, SR_TID.X ;  /* 0x0000000000147919 */ /* 0x000f260000002100 */
[----:B------:R-:W-:-:S13]  /*12e30*/  ISETP.NE.AND.EX P0, PT, RZ, UR5, PT, P0 ;  /* 0x00000005ff007c0c */ /* 0x000fda000bf05300 */
[----:B------:R-:W-:Y:S01]  /*12e40*/  @P0 IADD3 R2, P1, R27, UR4, RZ ;  /* 0x000000041b020c10 */ /* 0x000fe2000ff3e0ff */
[----:B------:R-:W0:Y:S01]  /*12e50*/  S2R R11, SR_TID.X ;  /* 0x00000000000b7919 */ /* 0x000e220000002100 */
[----:B------:R-:W-:Y:S02]  /*12e60*/  ULDC UR4, c[0x0][0x320] ;  /* 0x0000c80000047ab9 */ /* 0x000fe40000000800 */
[----:B-1----:R-:W-:-:S05]  /*12e70*/  @P0 IADD3.X R3, R29, UR5, RZ, P1, !PT ;  /* 0x000000051d030c10 */ /* 0x002fca0008ffe4ff */
[----:B------:R1:W2:Y:S01]  /*12e80*/  @P0 LDG.E R30, desc[UR40][R2.64] ;  /* 0x00000028021e0981 */ /* 0x0002a2000c1e1900 */
[----:B----4-:R-:W-:-:S04]  /*12e90*/  LOP3.LUT R20, R20, 0x7f, RZ, 0xc0, !PT ;  /* 0x0000007f14147812 */ /* 0x010fc800078ec0ff */
[----:B------:R-:W-:Y:S02]  /*12ea0*/  SHF.R.U32.HI R21, RZ, 0x3, R20 ;  /* 0x00000003ff157819 */ /* 0x000fe40000011614 */
[----:B------:R-:W4:Y:S02]  /*12eb0*/  S2R R20, SR_TID.X ;  /* 0x0000000000147919 */ /* 0x000f240000002100 */
[----:B----4-:R-:W-:-:S05]  /*12ec0*/  IMAD.SHL.U32 R20, R20, 0x10, RZ ;  /* 0x0000001014147824 */ /* 0x010fca00078e00ff */
[----:B------:R-:W-:Y:S02]  /*12ed0*/  LOP3.LUT R20, R21, 0x70, R20, 0xf8, !PT ;  /* 0x0000007015147812 */ /* 0x000fe400078ef814 */
[----:B------:R-:W4:Y:S01]  /*12ee0*/  S2R R21, SR_TID.X ;  /* 0x0000000000157919 */ /* 0x000f220000002100 */
[----:B---3--:R-:W-:Y:S01]  /*12ef0*/  ISETP.NE.AND P1, PT, R10, 0x1, PT ;  /* 0x000000010a00780c */ /* 0x008fe20003f25270 */
[----:B------:R-:W-:-:S12]  /*12f00*/  VIADD R31, R31, 0xffffffc0 ;  /* 0xffffffc01f1f7836 */ /* 0x000fd80000000000 */
[----:B------:R-:W3:Y:S08]  /*12f10*/  @P1 LDC R0, c[0x0][0x434] ;  /* 0x00010d00ff001b82 */ /* 0x000ef00000000800 */
[----:B-1----:R-:W1:Y:S01]  /*12f20*/  @P1 LDC R2, c[0x0][0x438] ;  /* 0x00010e00ff021b82 */ /* 0x002e620000000800 */
[----:B----4-:R-:W-:-:S05]  /*12f30*/  IMAD.SHL.U32 R21, R21, 0x8, RZ ;  /* 0x0000000815157824 */ /* 0x010fca00078e00ff */
[----:B------:R-:W-:-:S04]  /*12f40*/  LOP3.LUT R21, R21, 0x38, RZ, 0xc0, !PT ;  /* 0x0000003815157812 */ /* 0x000fc800078ec0ff */
[----:B------:R-:W-:-:S04]  /*12f50*/  LOP3.LUT R21, R21, 0x40, RZ, 0xfc, !PT ;  /* 0x0000004015157812 */ /* 0x000fc800078efcff */
[----:B------:R-:W-:Y:S02]  /*12f60*/  ISETP.GE.AND P2, PT, R21, UR4, PT ;  /* 0x0000000415007c0c */ /* 0x000fe4000bf46270 */
[----:B------:R-:W4:Y:S01]  /*12f70*/  S2R R21, SR_TID.X ;  /* 0x0000000000157919 */ /* 0x000f220000002100 */
[----:B------:R-:W-:Y:S02]  /*12f80*/  IMAD.IADD R3, R20, 0x1, R31 ;  /* 0x0000000114037824 */ /* 0x000fe400078e021f */
[----:B0-----:R-:W-:Y:S02]  /*12f90*/  IMAD.SHL.U32 R11, R11, 0x8, RZ ;  /* 0x000000080b0b7824 */ /* 0x001fe400078e00ff */
[----:B------:R-:W-:-:S03]  /*12fa0*/  IMAD.IADD R8, R3, 0x1, R33 ;  /* 0x0000000103087824 */ /* 0x000fc600078e0221 */
[----:B------:R-:W-:Y:S02]  /*12fb0*/  LOP3.LUT R11, R11, 0x38, RZ, 0xc0, !PT ;  /* 0x000000380b0b7812 */ /* 0x000fe400078ec0ff */
[----:B------:R-:W-:-:S04]  /*12fc0*/  LOP3.LUT R22, R22, 0xffffffbf, RZ, 0xc0, !PT ;  /* 0xffffffbf16167812 */ /* 0x000fc800078ec0ff */
[----:B------:R-:W-:-:S04]  /*12fd0*/  @P2 LOP3.LUT R22, R22, 0x40, RZ, 0xfc, !PT ;  /* 0x0000004016162812 */ /* 0x000fc800078efcff */
[----:B------:R-:W-:Y:S01]  /*12fe0*/  LOP3.LUT R22, R22, 0xffffff7f, RZ, 0xc0, !PT ;  /* 0xffffff7f16167812 */ /* 0x000fe200078ec0ff */
[----:B----4-:R-:W-:-:S05]  /*12ff0*/  IMAD.SHL.U32 R21, R21, 0x8, RZ ;  /* 0x0000000815157824 */ /* 0x010fca00078e00ff */
[----:B------:R-:W-:Y:S02]  /*13000*/  LOP3.LUT R21, R21, 0x38, RZ, 0xc0, !PT ;  /* 0x0000003815157812 */ /* 0x000fe400078ec0ff */
[----:B------:R-:W-:-:S05]  /*13010*/  SEL R9, RZ, 0xffffffff, P2 ;  /* 0xffffffffff097807 */ /* 0x000fca0001000000 */
[----:B------:R-:W-:Y:S02]  /*13020*/  IMAD.SHL.U32 R9, R9, 0x2, RZ ;  /* 0x0000000209097824 */ /* 0x000fe400078e00ff */
[----:B------:R-:W-:Y:S01]  /*13030*/  IMAD.MOV.U32 R36, RZ, RZ, RZ ;  /* 0x000000ffff247224 */ /* 0x000fe200078e00ff */
[----:B------:R-:W-:Y:S02]  /*13040*/  LOP3.LUT R13, R11, 0x1c0, RZ, 0xfc, !PT ;  /* 0x000001c00b0d7812 */ /* 0x000fe400078efcff */
[----:B--2---:R-:W-:Y:S01]  /*13050*/  ISETP.GE.AND P0, PT, R3, R34, PT ;  /* 0x000000220300720c */ /* 0x004fe20003f06270 */
[----:B---3--:R-:W-:-:S04]  /*13060*/  @P1 IMAD.HI.U32 R3, R8, R0, RZ ;  /* 0x0000000008031227 */ /* 0x008fc800078e00ff */
[----:B------:R-:W-:Y:S01]  /*13070*/  IMAD.MOV.U32 R0, RZ, RZ, R8 ;  /* 0x000000ffff007224 */ /* 0x000fe200078e0008 */
[----:B-1----:R-:W-:Y:S02]  /*13080*/  @P1 SHF.R.U32.HI R0, RZ, R2, R3 ;  /* 0x00000002ff001219 */ /* 0x002fe40000011603 */
[----:B------:R-:W-:Y:S02]  /*13090*/  ISETP.GE.AND P1, PT, R11, UR4, PT ;  /* 0x000000040b007c0c */ /* 0x000fe4000bf26270 */
[----:B------:R-:W-:Y:S02]  /*130a0*/  ISETP.GT.U32.OR P0, PT, R20, 0x3f, P0 ;  /* 0x0000003f1400780c */ /* 0x000fe40000704470 */
[C---:B------:R-:W-:Y:S02]  /*130b0*/  LOP3.LUT R34, R21.reuse, 0x80, RZ, 0xfc, !PT ;  /* 0x0000008015227812 */ /* 0x040fe400078efcff */
[----:B------:R-:W-:Y:S02]  /*130c0*/  LOP3.LUT R21, R21, 0xc0, RZ, 0xfc, !PT ;  /* 0x000000c015157812 */ /* 0x000fe400078efcff */
[----:B------:R-:W-:-:S05]  /*130d0*/  SEL R4, RZ, 0x1, P1 ;  /* 0x00000001ff047807 */ /* 0x000fca0000800000 */
[----:B------:R-:W-:Y:S02]  /*130e0*/  @P1 LOP3.LUT R22, R22, 0x80, RZ, 0xfc, !PT ;  /* 0x0000008016161812 */ /* 0x000fe400078efcff */
[----:B------:R-:W-:Y:S01]  /*130f0*/  ISETP.GE.AND P1, PT, R21, UR4, PT ;  /* 0x0000000415007c0c */ /* 0x000fe2000bf26270 */
[----:B------:R-:W0:Y:S01]  /*13100*/  @!P0 LDC.64 R2, c[0x0][0x428] ;  /* 0x00010a00ff028b82 */ /* 0x000e220000000a00 */
[----:B------:R-:W1:Y:S01]  /*13110*/  S2R R21, SR_TID.X ;  /* 0x0000000000157919 */ /* 0x000e620000002100 */
[----:B------:R-:W-:Y:S02]  /*13120*/  LOP3.LUT R9, R9, 0x2, R4, 0xe2, !PT ;  /* 0x0000000209097812 */ /* 0x000fe400078ee204 */
[----:B------:R-:W-:-:S04]  /*13130*/  ISETP.GE.AND P2, PT, R34, UR4, PT ;  /* 0x0000000422007c0c */ /* 0x000fc8000bf46270 */
[----:B------:R-:W2:Y:S01]  /*13140*/  @!P0 LDC.64 R4, c[0x0][0x418] ;  /* 0x00010600ff048b82 */ /* 0x000ea20000000a00 */
[----:B------:R-:W-:Y:S02]  /*13150*/  SEL R6, RZ, 0x4, P2 ;  /* 0x00000004ff067807 */ /* 0x000fe40001000000 */
[----:B------:R-:W-:Y:S02]  /*13160*/  SEL R7, RZ, 0x8, P1 ;  /* 0x00000008ff077807 */ /* 0x000fe40000800000 */
[----:B------:R-:W-:Y:S02]  /*13170*/  SHF.R.S32.HI R34, RZ, 0x1f, R30 ;  /* 0x0000001fff227819 */ /* 0x000fe4000001141e */
[----:B------:R-:W-:Y:S01]  /*13180*/  LOP3.LUT R9, R7, R9, R6, 0xfe, !PT ;  /* 0x0000000907097212 */ /* 0x000fe200078efe06 */
[--C-:B------:R-:W-:Y:S01]  /*13190*/  @!P0 IMAD.MOV.U32 R6, RZ, RZ, R0.reuse ;  /* 0x000000ffff068224 */ /* 0x100fe200078e0000 */
[----:B------:R-:W-:Y:S02]  /*131a0*/  @!P0 SHF.R.S32.HI R7, RZ, 0x1f, R0 ;  /* 0x0000001fff078819 */ /* 0x000fe40000011400 */
[----:B------:R-:W-:-:S04]  /*131b0*/  LOP3.LUT R22, R22, 0xffffffdf, RZ, 0xc0, !PT ;  /* 0xffffffdf16167812 */ /* 0x000fc800078ec0ff */
[----:B------:R-:W-:Y:S01]  /*131c0*/  @P2 LOP3.LUT R22, R22, 0x20, RZ, 0xfc, !PT ;  /* 0x0000002016162812 */ /* 0x000fe200078efcff */
[----:B0-----:R-:W-:-:S04]  /*131d0*/  @!P0 IMAD.WIDE.U32 R6, R30, R2, R6 ;  /* 0x000000021e068225 */ /* 0x001fc800078e0006 */
[----:B------:R-:W-:Y:S01]  /*131e0*/  @!P0 IMAD R2, R34, R2, RZ ;  /* 0x0000000222028224 */ /* 0x000fe200078e02ff */
[----:B------:R-:W-:-:S03]  /*131f0*/  LOP3.LUT R22, R22, 0xffffffef, RZ, 0xc0, !PT ;  /* 0xffffffef16167812 */ /* 0x000fc600078ec0ff */
[----:B------:R-:W-:Y:S02]  /*13200*/  @!P0 IMAD R3, R30, R3, R2 ;  /* 0x000000031e038224 */ /* 0x000fe400078e0202 */
[----:B-1----:R-:W-:Y:S01]  /*13210*/  IMAD.SHL.U32 R21, R21, 0x8, RZ ;  /* 0x0000000815157824 */ /* 0x002fe200078e00ff */
[----:B------:R-:W-:Y:S01]  /*13220*/  @P1 LOP3.LUT R22, R22, 0x10, RZ, 0xfc, !PT ;  /* 0x0000001016161812 */ /* 0x000fe200078efcff */
[----:B------:R-:W-:Y:S01]  /*13230*/  @!P0 IMAD.IADD R3, R7, 0x1, R3 ;  /* 0x0000000107038824 */ /* 0x000fe200078e0203 */
[C---:B--2---:R-:W-:Y:S02]  /*13240*/  @!P0 LEA R4, P1, R6.reuse, R4, 0x2 ;  /* 0x0000000406048211 */ /* 0x044fe400078210ff */
[----:B------:R-:W-:Y:S02]  /*13250*/  LOP3.LUT R21, R21, 0x38, RZ, 0xc0, !PT ;  /* 0x0000003815157812 */ /* 0x000fe400078ec0ff */
[----:B------:R-:W-:Y:S02]  /*13260*/  @!P0 LEA.HI.X R5, R6, R5, R3, 0x2, P1 ;  /* 0x0000000506058211 */ /* 0x000fe400008f1403 */
[----:B------:R-:W-:-:S03]  /*13270*/  LOP3.LUT R12, R21, 0x180, RZ, 0xfc, !PT ;  /* 0x00000180150c7812 */ /* 0x000fc600078efcff */
[----:B------:R0:W5:Y:S01]  /*13280*/  @!P0 LDG.E R36, desc[UR40][R4.64] ;  /* 0x0000002804248981 */ /* 0x000162000c1e1900 */
[----:B------:R-:W-:Y:S02]  /*13290*/  ISETP.GE.AND P0, PT, R12, UR4, PT ;  /* 0x000000040c007c0c */ /* 0x000fe4000bf06270 */
[C---:B------:R-:W-:Y:S02]  /*132a0*/  LOP3.LUT R12, R11.reuse, 0x100, RZ, 0xfc, !PT ;  /* 0x000001000b0c7812 */ /* 0x040fe400078efcff */
[----:B------:R-:W-:Y:S02]  /*132b0*/  LOP3.LUT R11, R11, 0x140, RZ, 0xfc, !PT ;  /* 0x000001400b0b7812 */ /* 0x000fe400078efcff */
[----:B------:R-:W-:Y:S02]  /*132c0*/  ISETP.GE.AND P3, PT, R12, UR4, PT ;  /* 0x000000040c007c0c */ /* 0x000fe4000bf66270 */
[----:B------:R-:W-:Y:S02]  /*132d0*/  ISETP.GE.AND P2, PT, R11, UR4, PT ;  /* 0x000000040b007c0c */ /* 0x000fe4000bf46270 */
[----:B0-----:R-:W-:-:S02]  /*132e0*/  SEL R4, RZ, 0x10, P3 ;  /* 0x00000010ff047807 */ /* 0x001fc40001800000 */
[----:B------:R-:W-:Y:S01]  /*132f0*/  SEL R5, RZ, 0x20, P2 ;  /* 0x00000020ff057807 */ /* 0x000fe20001000000 */
[----:B------:R-:W-:Y:S01]  /*13300*/  IMAD.MOV R0, RZ, RZ, -R0 ;  /* 0x000000ffff007224 */ /* 0x000fe200078e0a00 */
[----:B------:R-:W-:Y:S02]  /*13310*/  SEL R3, RZ, 0x40, P0 ;  /* 0x00000040ff037807 */ /* 0x000fe40000000000 */
[----:B------:R-:W-:Y:S01]  /*13320*/  LOP3.LUT R4, R5, R9, R4, 0xfe, !PT ;  /* 0x0000000905047212 */ /* 0x000fe200078efe04 */
[----:B------:R-:W-:-:S03]  /*13330*/  IMAD R0, R10, R0, R8 ;  /* 0x000000000a007224 */ /* 0x000fc600078e0208 */
[----:B------:R-:W-:-:S05]  /*13340*/  LOP3.LUT R3, R4, R3, RZ, 0xfc, !PT ;  /* 0x0000000304037212 */ /* 0x000fca00078efcff */
[----:B------:R0:W-:Y:S04]  /*13350*/  STL [R1+0x38], R3 ;  /* 0x0000380301007387 */ /* 0x0001e80000100800 */
[----:B------:R0:W-:Y:S01]  /*13360*/  STL [R1], R0 ;  /* 0x0000000001007387 */ /* 0x0001e20000100800 */
[----:B------:R-:W-:Y:S02]  /*13370*/  LOP3.LUT R22, R22, 0xfffffff7, RZ, 0xc0, !PT ;  /* 0xfffffff716167812 */ /* 0x000fe400078ec0ff */
[----:B------:R-:W-:Y:S02]  /*13380*/  ISETP.GE.AND P0, PT, R13, UR4, PT ;  /* 0x000000040d007c0c */ /* 0x000fe4000bf06270 */
[----:B------:R-:W-:Y:S01]  /*13390*/  @P3 LOP3.LUT R22, R22, 0x8, RZ, 0xfc, !PT ;  /* 0x0000000816163812 */ /* 0x000fe200078efcff */
[----:B------:R-:W-:-:S03]  /*133a0*/  UMOV UR4, 0xffffffff ;  /* 0xffffffff00047882 */ /* 0x000fc60000000000 */
[----:B------:R-:W-:Y:S02]  /*133b0*/  LOP3.LUT R22, R22, 0xfffffffb, RZ, 0xc0, !PT ;  /* 0xfffffffb16167812 */ /* 0x000fe400078ec0ff */
[----:B------:R-:W-:Y:S02]  /*133c0*/  SEL R2, RZ, 0x80, P0 ;  /* 0x00000080ff027807 */ /* 0x000fe40000000000 */
[----:B------:R-:W-:Y:S01]  /*133d0*/  @P2 LOP3.LUT R22, R22, 0x4, RZ, 0xfc, !PT ;  /* 0x0000000416162812 */ /* 0x000fe200078efcff */
[----:B0-----:R-:W-:Y:S06]  /*133e0*/  BRA.DIV UR4, `(.L_x_784) ;  /* 0x0000004604e87947 */ /* 0x001fec000b800000 */
.L_x_888:
[----:B------:R-:W-:Y:S02]  /*133f0*/  LOP3.LUT R2, R3, R2, RZ, 0xfc, !PT ;  /* 0x0000000203027212 */ /* 0x000fe400078efcff */
[----:B------:R-:W-:Y:S02]  /*13400*/  LOP3.LUT R0, R37, 0x2, RZ, 0xfc, !PT ;  /* 0x0000000225007812 */ /* 0x000fe400078efcff */
[----:B------:R-:W-:Y:S01]  /*13410*/  ISETP.GT.U32.AND P1, PT, R20, 0x3f, PT ;  /* 0x0000003f1400780c */ /* 0x000fe20003f24070 */
[----:B------:R0:W-:Y:S01]  /*13420*/  STL [R1+0x10], R2 ;  /* 0x0000100201007387 */ /* 0x0001e20000100800 */
[----:B------:R-:W-:Y:S02]  /*13430*/  ISETP.NE.AND P0, PT, R0, 0x3, PT ;  /* 0x000000030000780c */ /* 0x000fe40003f05270 */
[----:B------:R-:W-:Y:S02]  /*13440*/  LOP3.LUT R22, R22, 0xfffffeff, RZ, 0xc0, !PT ;  /* 0xfffffeff16167812 */ /* 0x000fe400078ec0ff */
[----:B------:R-:W-:-:S02]  /*13450*/  SHF.R.S32.HI R29, RZ, 0x1f, R18 ;  /* 0x0000001fff1d7819 */ /* 0x000fc40000011412 */
[----:B------:R-:W-:-:S05]  /*13460*/  LOP3.LUT R22, R22, 0xfffffffe, RZ, 0xc0, !PT ;  /* 0xfffffffe16167812 */ /* 0x000fca00078ec0ff */
[----:B------:R-:W-:-:S04]  /*13470*/  @P1 LOP3.LUT R22, R22, 0x1, RZ, 0xfc, !PT ;  /* 0x0000000116161812 */ /* 0x000fc800078efcff */
[----:B------:R-:W-:Y:S01]  /*13480*/  @P0 LOP3.LUT R22, R22, 0x100, RZ, 0xfc, !PT ;  /* 0x0000010016160812 */ /* 0x000fe200078efcff */
[----:B0-----:R-:W-:Y:S06]  /*13490*/  @!P0 BRA `(.L_x_785) ;  /* 0x0000000000048947 */ /* 0x001fec0003800000 */
[----:B------:R-:W-:Y:S01]  /*134a0*/  BPT.TRAP 0x1 ;  /* 0x000000040000795c */ /* 0x000fe20000300000 */
.L_x_785:
[----:B------:R-:W-:Y:S01]  /*134b0*/  IMAD R27, R25, 0x8, R23 ;  /* 0x00000008191b7824 */ /* 0x000fe200078e0217 */
[----:B------:R-:W-:Y:S01]  /*134c0*/  SHF.L.U32 R0, R26, 0x1f, RZ ;  /* 0x0000001f1a007819 */ /* 0x000fe200000006ff */
[----:B------:R-:W-:Y:S03]  /*134d0*/  BSSY B0, `(.L_x_786) ;  /* 0x0000003000007945 */ /* 0x000fe60003800000 */
[----:B------:R-:W0:Y:S02]  /*134e0*/  SYNCS.PHASECHK.TRANS64.TRYWAIT P0, [R27+URZ+0x28c40], R0 ;  /* 0x028c40001b0075a7 */ /* 0x000e24000800017f */
[----:B0-----:R-:W-:Y:S05]  /*134f0*/  @!P0 BRA `(.L_x_787) ;  /* 0x0000004400d88947 */ /* 0x001fea0003800000 */
.L_x_889:
[----:B------:R-:W-:Y:S05]  /*13500*/  BSYNC B0 ;  /* 0x0000000000007941 */ /* 0x000fea0003800000 */
.L_x_786:
[----:B------:R-:W0:Y:S01]  /*13510*/  LDL R2, [R1] ;  /* 0x0000000001027983 */ /* 0x000e220000100800 */
[----:B------:R-:W-:-:S03]  /*13520*/  ULDC.64 UR4, c[0x0][0x300] ;  /* 0x0000c00000047ab9 */ /* 0x000fc60000000a00 */
[----:B------:R-:W2:Y:S01]  /*13530*/  LDL R6, [R1+0x4] ;  /* 0x0000040001067983 */ /* 0x000ea20000100800 */
[----:B-----5:R-:W-:Y:S02]  /*13540*/  SHF.R.S32.HI R4, RZ, 0x1f, R36 ;  /* 0x0000001fff047819 */ /* 0x020fe40000011424 */
[----:B------:R-:W-:Y:S01]  /*13550*/  LOP3.LUT R22, R22, 0xfffffffd, RZ, 0xc0, !PT ;  /* 0xfffffffd16167812 */ /* 0x000fe200078ec0ff */
[----:B------:R-:W1:Y:S02]  /*13560*/  S2R R7, SR_TID.X ;  /* 0x0000000000077919 */ /* 0x000e640000002100 */
        /* <DEDUP_REMOVED lines=11> */
[----:B-1----:R-:W0:Y:S01]  /*13620*/  S2R R4, SR_TID.X ;  /* 0x0000000000047919 */ /* 0x002e220000002100 */
[----:B------:R-:W-:-:S04]  /*13630*/  IMAD.WIDE.U32 R2, R36, UR4, R2 ;  /* 0x0000000424027c25 */ /* 0x000fc8000f8e0002 */
[----:B------:R-:W-:Y:S01]  /*13640*/  IMAD R0, R36, UR5, R0 ;  /* 0x0000000524007c24 */ /* 0x000fe2000f8e0200 */
[----:B------:R-:W-:-:S03]  /*13650*/  ULDC.64 UR4, c[0x0][0x308] ;  /* 0x0000c20000047ab9 */ /* 0x000fc60000000a00 */
[----:B------:R-:W-:Y:S02]  /*13660*/  IMAD.IADD R3, R3, 0x1, R0 ;  /* 0x0000000103037824 */ /* 0x000fe400078e0200 */
[----:B------:R-:W-:Y:S02]  /*13670*/  IMAD R0, R29, UR4, RZ ;  /* 0x000000041d007c24 */ /* 0x000fe4000f8e02ff */
[----:B------:R-:W-:-:S04]  /*13680*/  IMAD.WIDE.U32 R2, R18, UR4, R2 ;  /* 0x0000000412027c25 */ /* 0x000fc8000f8e0002 */
[----:B------:R-:W-:Y:S01]  /*13690*/  IMAD R0, R18, UR5, R0 ;  /* 0x0000000512007c24 */ /* 0x000fe2000f8e0200 */
[----:B------:R-:W-:Y:S01]  /*136a0*/  ULDC.64 UR4, c[0x0][0x2e8] ;  /* 0x0000ba0000047ab9 */ /* 0x000fe20000000a00 */
[----:B0-----:R-:W-:-:S04]  /*136b0*/  LOP3.LUT R4, R4, 0x7f, RZ, 0xc0, !PT ;  /* 0x0000007f04047812 */ /* 0x001fc800078ec0ff */
[----:B------:R-:W-:Y:S01]  /*136c0*/  SHF.R.U32.HI R5, RZ, 0x3, R4 ;  /* 0x00000003ff057819 */ /* 0x000fe20000011604 */
[----:B------:R-:W-:Y:S01]  /*136d0*/  IMAD.IADD R4, R3, 0x1, R0 ;  /* 0x0000000103047824 */ /* 0x000fe200078e0200 */
[C---:B------:R-:W-:Y:S01]  /*136e0*/  LEA R0, P0, R2.reuse, UR4, 0x1 ;  /* 0x0000000402007c11 */ /* 0x040fe2000f8008ff */
[----:B------:R-:W-:Y:S01]  /*136f0*/  ULDC UR4, c[0x0][0x2f4] ;  /* 0x0000bd0000047ab9 */ /* 0x000fe20000000800 */
[----:B--2---:R-:W-:Y:S01]  /*13700*/  IADD3 R31, -R5, R6, -R31 ;  /* 0x00000006051f7210 */ /* 0x004fe20007ffe91f */
[----:B------:R-:W-:Y:S01]  /*13710*/  IMAD R5, R25, 0x1000, R35 ;  /* 0x0000100019057824 */ /* 0x000fe200078e0223 */
[----:B------:R-:W-:Y:S02]  /*13720*/  ISETP.GE.AND P2, PT, R7, UR4, PT ;  /* 0x0000000407007c0c */ /* 0x000fe4000bf46270 */
[----:B------:R-:W-:Y:S01]  /*13730*/  LEA.HI.X R4, R2, UR5, R4, 0x1, P0 ;  /* 0x0000000502047c11 */ /* 0x000fe200080f0c04 */
[----:B------:R-:W-:Y:S01]  /*13740*/  UMOV UR5, 0xffffffff ;  /* 0xffffffff00057882 */ /* 0x000fe20000000000 */
[----:B------:R-:W-:-:S09]  /*13750*/  ISETP.GE.AND P0, PT, R31, 0x1, PT ;  /* 0x000000011f00780c */ /* 0x000fd20003f06270 */
        /* <DEDUP_REMOVED lines=24> */
[----:B------:R-:W-:Y:S01]  /*138e0*/  @P0 IMAD R6, R5, 0x2, R23 ;  /* 0x0000000205060824 */ /* 0x000fe200078e0217 */
        /* <DEDUP_REMOVED lines=9> */
.L_x_899:
[----:B------:R-:W-:-:S13]  /*13980*/  ISETP.GE.AND P0, PT, R31, 0x31, PT ;  /* 0x000000311f00780c */ /* 0x000fda0003f06270 */
[----:B01----:R-:W-:Y:S01]  /*13990*/  @P0 LEA R2, P1, R7, R0, 0x1 ;  /* 0x0000000007020211 */ /* 0x003fe200078208ff */
        /* <DEDUP_REMOVED lines=8> */
.L_x_789:
        /* <DEDUP_REMOVED lines=11> */
.L_x_790:
[----:B------:R1:W5:Y:S01]  /*13ad0*/  LDL.LU R0, [R1+0x14] ;  /* 0x0000140001007983 */ /* 0x0003620000300800 */
[----:B------:R1:W-:Y:S03]  /*13ae0*/  SYNCS.ARRIVE.TRANS64.A1T0 RZ, [R27+URZ+0x28c30], RZ ;  /* 0x028c30ff1bff79a7 */ /* 0x0003e6000810003f */
[----:B------:R1:W5:Y:S04]  /*13af0*/  LDL.LU R4, [R1+0xc] ;  /* 0x00000c0001047983 */ /* 0x0003680000300800 */
[----:B0-----:R1:W5:Y:S02]  /*13b00*/  LDL R3, [R1+0x10] ;  /* 0x0000100001037983 */ /* 0x0013640000100800 */
[----:B------:R-:W-:Y:S05]  /*13b10*/  WARPSYNC.ALL ;  /* 0x0000000000007948 */ /* 0x000fea0003800000 */
[----:B------:R-:W-:Y:S01]  /*13b20*/  ULDC.64 UR4, c[0x0][0xa00] ;  /* 0x0002800000047ab9 */ /* 0x000fe20000000a00 */
[----:B------:R-:W-:Y:S01]  /*13b30*/  BSSY B6, `(.L_x_791) ;  /* 0x0000025000067945 */ /* 0x000fe20003800000 */
[----:B------:R-:W-:Y:S01]  /*13b40*/  BAR.SYNC.DEFER_BLOCKING 0x8, 0x100 ;  /* 0x0204000000007b1d */ /* 0x000fe20000010000 */
[----:B------:R-:W-:-:S04]  /*13b50*/  ISETP.NE.U32.AND P0, PT, RZ, UR4, PT ;  /* 0x00000004ff007c0c */ /* 0x000fc8000bf05070 */
[----:B------:R-:W-:Y:S01]  /*13b60*/  ISETP.NE.AND.EX P0, PT, RZ, UR5, PT, P0 ;  /* 0x00000005ff007c0c */ /* 0x000fe2000bf05300 */
[----:B------:R-:W-:-:S03]  /*13b70*/  ULDC.64 UR4, c[0x0][0x298] ;  /* 0x0000a60000047ab9 */ /* 0x000fc60000000a00 */
[----:B------:R-:W-:-:S05]  /*13b80*/  SEL R5, R32, RZ, !P0 ;  /* 0x000000ff20057207 */ /* 0x000fca0004000000 */
[----:B------:R0:W-:Y:S01]  /*13b90*/  STL [R1+0x28], R5 ;  /* 0x0000280501007387 */ /* 0x0001e20000100800 */
[----:B-----5:R-:W-:Y:S02]  /*13ba0*/  SEL R2, R0, RZ, !P0 ;  /* 0x000000ff00027207 */ /* 0x020fe40004000000 */
[----:B------:R-:W-:-:S03]  /*13bb0*/  SHF.R.S32.HI R0, RZ, 0x1f, R4 ;  /* 0x0000001fff007819 */ /* 0x000fc60000011404 */
[----:B------:R2:W-:Y:S01]  /*13bc0*/  STL [R1+0x14], R2 ;  /* 0x0000140201007387 */ /* 0x0005e20000100800 */
[----:B------:R-:W-:Y:S01]  /*13bd0*/  PRMT R32, R3, 0x8880, RZ ;  /* 0x0000888003207816 */ /* 0x000fe200000000ff */
[----:B------:R-:W-:-:S03]  /*13be0*/  IMAD R0, R0, UR4, RZ ;  /* 0x0000000400007c24 */ /* 0x000fc6000f8e02ff */
[----:B------:R-:W-:Y:S01]  /*13bf0*/  PRMT R32, R32, 0x7710, RZ ;  /* 0x0000771020207816 */ /* 0x000fe200000000ff */
[C---:B------:R-:W-:Y:S02]  /*13c00*/  IMAD R0, R4.reuse, UR5, R0 ;  /* 0x0000000504007c24 */ /* 0x040fe4000f8e0200 */
[----:B0-----:R-:W-:-:S04]  /*13c10*/  IMAD.WIDE.U32 R4, R4, UR4, RZ ;  /* 0x0000000404047c25 */ /* 0x001fc8000f8e00ff */
[----:B------:R-:W-:Y:S01]  /*13c20*/  IMAD.IADD R0, R5, 0x1, R0 ;  /* 0x0000000105007824 */ /* 0x000fe200078e0200 */
[----:B------:R0:W-:Y:S01]  /*13c30*/  STL.64 [R1+0x20], R4 ;  /* 0x0000200401007387 */ /* 0x0001e20000100a00 */
[----:B--2---:R-:W-:-:S03]  /*13c40*/  VIADD R2, R23, 0x20400 ;  /* 0x0002040017027836 */ /* 0x004fc60000000000 */
[----:B------:R0:W-:Y:S02]  /*13c50*/  STL [R1+0xc], R0 ;  /* 0x00000c0001007387 */ /* 0x0001e40000100800 */
[----:B------:R-:W-:-:S13]  /*13c60*/  LOP3.LUT P0, RZ, R2, 0x3ff, RZ, 0xc0, !PT ;  /* 0x000003ff02ff7812 */ /* 0x000fda000780c0ff */
[----:B0-----:R-:W-:Y:S05]  /*13c70*/  @!P0 BRA `(.L_x_792) ;  /* 0x0000000000408947 */ /* 0x001fea0003800000 */
[----:B------:R-:W-:Y:S01]  /*13c80*/  MOV R2, 0x0 ;  /* 0x0000000000027802 */ /* 0x000fe20000000f00 */
        /* <DEDUP_REMOVED lines=15> */
.L_x_792:
[----:B------:R-:W-:Y:S05]  /*13d80*/  BSYNC B6 ;  /* 0x0000000000067941 */ /* 0x000fea0003800000 */
.L_x_791:
[----:B------:R-:W2:Y:S01]  /*13d90*/  LDL.LU R0, [R1+0xc] ;  /* 0x00000c0001007983 */ /* 0x000ea20000300800 */
[----:B------:R-:W-:Y:S01]  /*13da0*/  ULDC.64 UR4, c[0x0][0x2d8] ;  /* 0x0000b60000047ab9 */ /* 0x000fe20000000a00 */
[----:B------:R-:W0:Y:S02]  /*13db0*/  LDC R7, c[0x0][0x448] ;  /* 0x00011200ff077b82 */ /* 0x000e240000000800 */
[----:B------:R-:W2:Y:S04]  /*13dc0*/  LDL.LU.64 R2, [R1+0x20] ;  /* 0x0000200001027983 */ /* 0x000ea80000300a00 */
[----:B------:R-:W3:Y:S04]  /*13dd0*/  LDL.LU R20, [R1+0x14] ;  /* 0x0000140001147983 */ /* 0x000ee80000300800 */
[----:B------:R-:W4:Y:S04]  /*13de0*/  LDL.LU R21, [R1+0x28] ;  /* 0x0000280001157983 */ /* 0x000f280000300800 */
[----:B------:R0:W5:Y:S02]  /*13df0*/  LDL R8, [R1+0x34] ;  /* 0x0000340001087983 */ /* 0x0001640000100800 */
[----:B0-----:R-:W-:-:S13]  /*13e00*/  ISETP.NE.AND P0, PT, R7, 0x1, PT ;  /* 0x000000010700780c */ /* 0x001fda0003f05270 */
[----:B------:R-:W0:Y:S08]  /*13e10*/  @P0 LDC R5, c[0x0][0x44c] ;  /* 0x00011300ff050b82 */ /* 0x000e300000000800 */
[----:B------:R-:W1:Y:S01]  /*13e20*/  @P0 LDC R6, c[0x0][0x450] ;  /* 0x00011400ff060b82 */ /* 0x000e620000000800 */
[----:B--2---:R-:W-:Y:S02]  /*13e30*/  IMAD.MOV.U32 R3, RZ, RZ, R0 ;  /* 0x000000ffff037224 */ /* 0x004fe400078e0000 */
[----:B------:R-:W-:-:S02]  /*13e40*/  IMAD R0, R29, UR4, RZ ;  /* 0x000000041d007c24 */ /* 0x000fc4000f8e02ff */
[----:B------:R-:W-:-:S04]  /*13e50*/  IMAD.WIDE.U32 R2, R18, UR4, R2 ;  /* 0x0000000412027c25 */ /* 0x000fc8000f8e0002 */
[----:B------:R-:W-:Y:S01]  /*13e60*/  IMAD R0, R18, UR5, R0 ;  /* 0x0000000512007c24 */ /* 0x000fe2000f8e0200 */
[----:B------:R-:W-:-:S03]  /*13e70*/  ULDC.64 UR4, c[0x0][0x2e0] ;  /* 0x0000b80000047ab9 */ /* 0x000fc60000000a00 */
[----:B------:R-:W-:Y:S02]  /*13e80*/  IMAD.IADD R3, R3, 0x1, R0 ;  /* 0x0000000103037824 */ /* 0x000fe400078e0200 */
[----:B---3--:R-:W-:Y:S02]  /*13e90*/  IMAD R0, R20, UR4, RZ ;  /* 0x0000000414007c24 */ /* 0x008fe4000f8e02ff */
[----:B------:R-:W2:Y:S01]  /*13ea0*/  S2R R20, SR_TID.X ;  /* 0x0000000000147919 */ /* 0x000ea20000002100 */
[----:B----4-:R-:W-:-:S04]  /*13eb0*/  IMAD.WIDE.U32 R2, R21, UR4, R2 ;  /* 0x0000000415027c25 */ /* 0x010fc8000f8e0002 */
[----:B------:R-:W-:Y:S01]  /*13ec0*/  IMAD R0, R21, UR5, R0 ;  /* 0x0000000515007c24 */ /* 0x000fe2000f8e0200 */
[----:B------:R-:W3:Y:S01]  /*13ed0*/  S2R R9, SR_TID.X ;  /* 0x0000000000097919 */ /* 0x000ee20000002100 */
[----:B------:R-:W-:Y:S02]  /*13ee0*/  ULDC.64 UR4, c[0x0][0x2d0] ;  /* 0x0000b40000047ab9 */ /* 0x000fe40000000a00 */
[----:B------:R-:W-:Y:S01]  /*13ef0*/  IMAD.IADD R3, R3, 0x1, R0 ;  /* 0x0000000103037824 */ /* 0x000fe200078e0200 */
[----:B--2---:R-:W-:-:S04]  /*13f00*/  LOP3.LUT R20, R20, 0x7f, RZ, 0xc0, !PT ;  /* 0x0000007f14147812 */ /* 0x004fc800078ec0ff */
[----:B------:R-:W-:Y:S02]  /*13f10*/  SHF.R.U32.HI R21, RZ, 0x3, R20 ;  /* 0x00000003ff157819 */ /* 0x000fe40000011614 */
[----:B------:R-:W2:Y:S02]  /*13f20*/  S2R R20, SR_TID.X ;  /* 0x0000000000147919 */ /* 0x000ea40000002100 */
[----:B--2---:R-:W-:-:S05]  /*13f30*/  IMAD.SHL.U32 R20, R20, 0x10, RZ ;  /* 0x0000001014147824 */ /* 0x004fca00078e00ff */
[----:B------:R-:W-:-:S05]  /*13f40*/  LOP3.LUT R20, R21, 0x70, R20, 0xf8, !PT ;  /* 0x0000007015147812 */ /* 0x000fca00078ef814 */
[----:B------:R-:W-:Y:S02]  /*13f50*/  IMAD R0, R17, 0x40, R20 ;  /* 0x0000004011007824 */ /* 0x000fe400078e0214 */
[----:B------:R2:W5:Y:S02]  /*13f60*/  LDL R20, [R1+0x18] ;  /* 0x0000180001147983 */ /* 0x0005640000100800 */
[----:B0-----:R-:W-:-:S04]  /*13f70*/  @P0 IMAD.HI.U32 R5, R0, R5, RZ ;  /* 0x0000000500050227 */ /* 0x001fc800078e00ff */
[----:B------:R-:W-:Y:S01]  /*13f80*/  IMAD.MOV.U32 R4, RZ, RZ, R0 ;  /* 0x000000ffff047224 */ /* 0x000fe200078e0000 */
[----:B-1----:R-:W-:Y:S01]  /*13f90*/  @P0 SHF.R.U32.HI R4, RZ, R6, R5 ;  /* 0x00000006ff040219 */ /* 0x002fe20000011605 */
[----:B------:R-:W0:Y:S04]  /*13fa0*/  S2R R21, SR_TID.X ;  /* 0x0000000000157919 */ /* 0x000e280000002100 */
        /* <DEDUP_REMOVED lines=12> */
[----:B------:R-:W-:Y:S01]  /*14070*/  ULDC.64 UR4, c[0x0][0x280] ;  /* 0x0000a00000047ab9 */ /* 0x000fe20000000a00 */
[----:B---3--:R-:W-:Y:S01]  /*14080*/  IMAD.SHL.U32 R9, R9, 0x8, RZ ;  /* 0x0000000809097824 */ /* 0x008fe200078e00ff */
[C---:B------:R-:W-:Y:S01]  /*14090*/  LEA R0, P0, R2.reuse, UR4, 0x1 ;  /* 0x0000000402007c11 */ /* 0x040fe2000f8008ff */
[----:B------:R-:W-:Y:S01]  /*140a0*/  IMAD.IADD R3, R3, 0x1, R4 ;  /* 0x0000000103037824 */ /* 0x000fe200078e0204 */
[----:B------:R-:W-:Y:S02]  /*140b0*/  ULDC UR4, c[0x0][0x2b8] ;  /* 0x0000ae0000047ab9 */ /* 0x000fe40000000800 */
[----:B------:R-:W-:Y:S02]  /*140c0*/  LOP3.LUT R9, R9, 0x38, RZ, 0xc0, !PT ;  /* 0x0000003809097812 */ /* 0x000fe400078ec0ff */
[----:B------:R-:W-:Y:S01]  /*140d0*/  LEA.HI.X R2, R2, UR5, R3, 0x1, P0 ;  /* 0x0000000502027c11 */ /* 0x000fe200080f0c03 */
[----:B------:R-:W-:Y:S01]  /*140e0*/  UMOV UR5, 0xffffffff ;  /* 0xffffffff00057882 */ /* 0x000fe20000000000 */
[----:B0-----:R-:W-:-:S02]  /*140f0*/  LOP3.LUT R21, R21, 0x7f, RZ, 0xc0, !PT ;  /* 0x0000007f15157812 */ /* 0x001fc400078ec0ff */
[----:B------:R-:W-:Y:S02]  /*14100*/  ISETP.GE.AND P1, PT, R9, UR4, PT ;  /* 0x0000000409007c0c */ /* 0x000fe4000bf26270 */
[----:B------:R-:W-:Y:S01]  /*14110*/  SHF.R.U32.HI R10, RZ, 0x3, R21 ;  /* 0x00000003ff0a7819 */ /* 0x000fe20000011615 */
[----:B--2---:R-:W-:Y:S10]  /*14120*/  BRA.DIV UR5, `(.L_x_793) ;  /* 0x0000004205307947 */ /* 0x004ff4000b800000 */
        /* <DEDUP_REMOVED lines=12> */
[----:B0-----:R-:W-:Y:S02]  /*141f0*/  VIADD R4, R17, 0x10 ;  /* 0x0000001011047836 */ /* 0x001fe40000000000 */
[----:B------:R-:W0:Y:S03]  /*14200*/  SHFL.IDX PT, R5, R0, 0x1, 0x181f ;  /* 0x00381f0000057f89 */ /* 0x000e2600000e0000 */
        /* <DEDUP_REMOVED lines=12> */
[----:B------:R-:W1:Y:S08]  /*142d0*/  SHFL.IDX PT, R4, R2, 0x2, 0x181f ;  /* 0x00581f0002047f89 */ /* 0x000e7000000e0000 */
[----:B0-----:R-:W-:-:S05]  /*142e0*/  @!P0 LEA R5, P2, R9, R5, 0x1 ;  /* 0x0000000509058211 */ /* 0x001fca00078408ff */
[----:B-1----:R-:W-:-:S05]  /*142f0*/  @!P0 IMAD.X R4, RZ, RZ, R4, P2 ;  /* 0x000000ffff048224 */ /* 0x002fca00010e0604 */
[----:B------:R-:W-:-:S04]  /*14300*/  @!P0 LOP3.LUT R5, R5, R4, RZ, 0x3c, !PT ;  /* 0x0000000405058212 */ /* 0x000fc800078e3cff */
[----:B------:R-:W-:-:S04]  /*14310*/  @!P0 LOP3.LUT R4, R5, R4, RZ, 0x3c, !PT ;  /* 0x0000000405048212 */ /* 0x000fc800078e3cff */
[----:B------:R-:W-:-:S05]  /*14320*/  @!P0 LOP3.LUT R5, R5, R4, RZ, 0x3c, !PT ;  /* 0x0000000405058212 */ /* 0x000fca00078e3cff */
[----:B------:R0:W-:Y:S04]  /*14330*/  @!P0 LDGSTS.E.BYPASS.LTC128B.128 [R8+0x21400], desc[UR40][R4.64], !P1 ;  /* 0x2140000004088fae */ /* 0x0001e8000c901d68 */
[----:B0-----:R0:W1:Y:S02]  /*14340*/  SHFL.IDX PT, R4, R2, 0x3, 0x181f ;  /* 0x00781f0002047f89 */ /* 0x00106400000e0000 */
.L_x_908:
[----:B------:R-:W-:-:S05]  /*14350*/  VIADD R17, R17, 0x30 ;  /* 0x0000003011117836 */ /* 0x000fca0000000000 */
[----:B------:R-:W-:-:S13]  /*14360*/  ISETP.GE.AND P0, PT, R17, R3, PT ;  /* 0x000000031100720c */ /* 0x000fda0003f06270 */
[----:B0-----:R-:W-:-:S05]  /*14370*/  @!P0 LEA R2, P2, R9, R0, 0x1 ;  /* 0x0000000009028211 */ /* 0x001fca00078408ff */
[----:B-1----:R-:W-:-:S05]  /*14380*/  @!P0 IMAD.X R3, RZ, RZ, R4, P2 ;  /* 0x000000ffff038224 */ /* 0x002fca00010e0604 */
[----:B------:R-:W-:Y:S01]  /*14390*/  @!PT LDS RZ, [RZ] ;  /* 0x00000000fffff984 */ /* 0x000fe20000000800 */
[----:B------:R-:W-:Y:S01]  /*143a0*/  @!PT LDS RZ, [RZ] ;  /* 0x00000000fffff984 */ /* 0x000fe20000000800 */
[----:B------:R-:W-:Y:S01]  /*143b0*/  @!PT LDS RZ, [RZ] ;  /* 0x00000000fffff984 */ /* 0x000fe20000000800 */
[----:B------:R0:W-:Y:S01]  /*143c0*/  @!P0 LDGSTS.E.BYPASS.LTC128B.128 [R8+0x21c00], desc[UR40][R2.64], !P1 ;  /* 0x21c0000002088fae */ /* 0x0001e2000c901d68 */
[----:B------:R-:W-:Y:S01]  /*143d0*/  PLOP3.LUT P0, PT, PT, PT, PT, 0x80, 0x0 ;  /* 0x000000000000781c */ /* 0x000fe20003f0f070 */
[----:B------:R-:W-:-:S12]  /*143e0*/  NOP ;  /* 0x0000000000007918 */ /* 0x000fd80000000000 */
.L_x_794:
        /* <DEDUP_REMOVED lines=18> */
.L_x_909:
[----:B------:R-:W-:Y:S05]  /*14510*/  BSYNC B0 ;  /* 0x0000000000007941 */ /* 0x000fea0003800000 */
.L_x_795:
[----:B------:R-:W-:-:S04]  /*14520*/  LOP3.LUT R2, R37, 0x2, RZ, 0xfc, !PT ;  /* 0x0000000225027812 */ /* 0x000fc800078efcff */
[----:B------:R-:W-:-:S13]  /*14530*/  ISETP.NE.AND P0, PT, R2, 0x3, PT ;  /* 0x000000030200780c */ /* 0x000fda0003f05270 */
[----:B------:R-:W-:Y:S05]  /*14540*/  @!P0 BRA `(.L_x_797) ;  /* 0x0000000000048947 */ /* 0x000fea0003800000 */
[----:B------:R-:W-:Y:S01]  /*14550*/  BPT.TRAP 0x1 ;  /* 0x000000040000795c */ /* 0x000fe20000300000 */
.L_x_797:
[----:B0-----:R-:W-:Y:S01]  /*14560*/  SHF.L.U32 R0, R26, 0x1f, RZ ;  /* 0x0000001f1a007819 */ /* 0x001fe200000006ff */
[----:B------:R-:W-:Y:S03]  /*14570*/  BSSY B0, `(.L_x_798) ;  /* 0x0000003000007945 */ /* 0x000fe60003800000 */
[----:B------:R-:W0:Y:S02]  /*14580*/  SYNCS.PHASECHK.TRANS64.TRYWAIT P0, [R27+URZ+0x28c60], R0 ;  /* 0x028c60001b0075a7 */ /* 0x000e24000800017f */
[----:B0-----:R-:W-:Y:S05]  /*14590*/  @!P0 BRA `(.L_x_799) ;  /* 0x00000040006c8947 */ /* 0x001fea0003800000 */
.L_x_910:
[----:B------:R-:W-:Y:S05]  /*145a0*/  BSYNC B0 ;  /* 0x0000000000007941 */ /* 0x000fea0003800000 */
.L_x_798:
[----:B------:R-:W0:Y:S01]  /*145b0*/  LDL.LU R3, [R1+0x2c] ;  /* 0x00002c0001037983 */ /* 0x000e220000300800 */
[----:B------:R-:W-:-:S03]  /*145c0*/  ULDC.64 UR4, c[0x0][0x328] ;  /* 0x0000ca0000047ab9 */ /* 0x000fc60000000a00 */
[----:B------:R-:W2:Y:S04]  /*145d0*/  LDL.LU R2, [R1] ;  /* 0x0000000001027983 */ /* 0x000ea80000300800 */
[----:B------:R-:W3:Y:S01]  /*145e0*/  LDL.LU R4, [R1+0x30] ;  /* 0x0000300001047983 */ /* 0x000ee20000300800 */
        /* <DEDUP_REMOVED lines=8> */
[----:B------:R-:W-:Y:S01]  /*14670*/  ULDC.64 UR4, c[0x0][0x330] ;  /* 0x0000cc0000047ab9 */ /* 0x000fe20000000a00 */
[----:B------:R-:W-:Y:S02]  /*14680*/  IMAD R4, R25, 0x8000, R35 ;  /* 0x0000800019047824 */ /* 0x000fe400078e0223 */
        /* <DEDUP_REMOVED lines=56> */
[----:B0-----:R-:W-:-:S05]  /*14a10*/  IADD3 R2, P6, R2, R0, RZ ;  /* 0x0000000002027210 */ /* 0x001fca0007fde0ff */
[----:B-1----:R-:W-:Y:S01]  /*14a20*/  IMAD.X R3, RZ, RZ, R3, P6 ;  /* 0x000000ffff037224 */ /* 0x002fe200030e0603 */
        /* <DEDUP_REMOVED lines=40> */
.L_x_920:
        /* <DEDUP_REMOVED lines=34> */
.L_x_801:
        /* <DEDUP_REMOVED lines=11> */
.L_x_802:
[----:B------:R-:W2:Y:S01]  /*14f80*/  LDL.LU R2, [R1+0x4] ;  /* 0x0000040001027983 */ /* 0x000ea20000300800 */
[----:B------:R1:W-:Y:S01]  /*14f90*/  SYNCS.ARRIVE.TRANS64.A1T0 RZ, [R27+URZ+0x28c50], RZ ;  /* 0x028c50ff1bff79a7 */ /* 0x0003e2000810003f */
[----:B------:R-:W-:Y:S01]  /*14fa0*/  BSSY B0, `(.L_x_803) ;  /* 0x00000f7000007945 */ /* 0x000fe20003800000 */
[----:B--2---:R-:W-:-:S13]  /*14fb0*/  ISETP.GE.AND P0, PT, R2, 0x41, PT ;  /* 0x000000410200780c */ /* 0x004fda0003f06270 */
[----:B-1----:R-:W-:Y:S05]  /*14fc0*/  @!P0 BRA `(.L_x_804) ;  /* 0x0000000c00d08947 */ /* 0x002fea0003800000 */
[----:B------:R-:W2:Y:S04]  /*14fd0*/  LDL.LU R4, [R1+0x38] ;  /* 0x0000380001047983 */ /* 0x000ea80000300800 */
[----:B------:R-:W3:Y:S04]  /*14fe0*/  LDL.LU R3, [R1+0x10] ;  /* 0x0000100001037983 */ /* 0x000ee80000300800 */
[----:B------:R-:W4:Y:S01]  /*14ff0*/  LDL.LU R2, [R1+0x3c] ;  /* 0x00003c0001027983 */ /* 0x000f220000300800 */
[----:B--2---:R-:W-:Y:S02]  /*15000*/  LOP3.LUT R32, R4, 0x40, RZ, 0xc0, !PT ;  /* 0x0000004004207812 */ /* 0x004fe400078ec0ff */
[----:B---3--:R-:W-:-:S02]  /*15010*/  LOP3.LUT R31, R3, 0x80, RZ, 0xc0, !PT ;  /* 0x00000080031f7812 */ /* 0x008fc400078ec0ff */
[----:B------:R-:W-:Y:S02]  /*15020*/  SHF.R.U32.HI R32, RZ, 0x2, R32 ;  /* 0x00000002ff207819 */ /* 0x000fe40000011620 */
[----:B----4-:R-:W-:Y:S02]  /*15030*/  LEA.HI.SX32 R7, R2, 0xfffffffe, 0x1a ;  /* 0xfffffffe02077811 */ /* 0x010fe400078fd2ff */
[----:B------:R-:W-:-:S07]  /*15040*/  SHF.R.U32.HI R31, RZ, 0x3, R31 ;  /* 0x00000003ff1f7819 */ /* 0x000fce000001161f */
.L_x_817:
[----:B-1----:R-:W1:Y:S01]  /*15050*/  S2R R2, SR_TID.X ;  /* 0x0000000000027919 */ /* 0x002e620000002100 */
[----:B0-----:R-:W0:Y:S01]  /*15060*/  LDC R5, c[0x0][0x430] ;  /* 0x00010c00ff057b82 */ /* 0x001e220000000800 */
[----:B------:R-:W-:Y:S01]  /*15070*/  IMAD R4, R7, 0x40, R33 ;  /* 0x0000004007047824 */ /* 0x000fe200078e0221 */
[----:B------:R-:W-:Y:S01]  /*15080*/  LOP3.LUT R10, R37, 0x2, RZ, 0xfc, !PT ;  /* 0x00000002250a7812 */ /* 0x000fe200078efcff */
[----:B--2---:R-:W2:Y:S01]  /*15090*/  S2R R8, SR_TID.X ;  /* 0x0000000000087919 */ /* 0x004ea20000002100 */
[----:B------:R-:W-:Y:S01]  /*150a0*/  VIADD R25, R25, 0x1 ;  /* 0x0000000119197836 */ /* 0x000fe20000000000 */
[----:B0-----:R-:W-:Y:S02]  /*150b0*/  ISETP.NE.AND P0, PT, R5, 0x1, PT ;  /* 0x000000010500780c */ /* 0x001fe40003f05270 */
[----:B-1----:R-:W-:Y:S01]  /*150c0*/  LOP3.LUT R2, R2, 0x7f, RZ, 0xc0, !PT ;  /* 0x0000007f02027812 */ /* 0x002fe200078ec0ff */
[----:B--2---:R-:W-:-:S03]  /*150d0*/  IMAD.SHL.U32 R8, R8, 0x10, RZ ;  /* 0x0000001008087824 */ /* 0x004fc600078e00ff */
[----:B------:R-:W-:-:S07]  /*150e0*/  SHF.R.U32.HI R2, RZ, 0x3, R2 ;  /* 0x00000003ff027819 */ /* 0x000fce0000011602 */
[----:B---3--:R-:W0:Y:S01]  /*150f0*/  @P0 LDC R6, c[0x0][0x434] ;  /* 0x00010d00ff060b82 */ /* 0x008e220000000800 */
[----:B------:R-:W-:-:S04]  /*15100*/  LOP3.LUT R8, R2, 0x70, R8, 0xf8, !PT ;  /* 0x0000007002087812 */ /* 0x000fc800078ef808 */
[----:B------:R-:W-:-:S03]  /*15110*/  ISETP.GT.U32.AND P1, PT, R8, 0x3f, PT ;  /* 0x0000003f0800780c */ /* 0x000fc60003f24070 */
[----:B------:R-:W1:Y:S01]  /*15120*/  @P0 LDC R3, c[0x0][0x438] ;  /* 0x00010e00ff030b82 */ /* 0x000e620000000800 */
[----:B------:R-:W-:-:S04]  /*15130*/  IMAD.IADD R4, R8, 0x1, R4 ;  /* 0x0000000108047824 */ /* 0x000fc800078e0204 */
[----:B------:R-:W-:-:S05]  /*15140*/  IMAD.MOV.U32 R2, RZ, RZ, R4 ;  /* 0x000000ffff027224 */ /* 0x000fca00078e0004 */
[----:B------:R-:W2:Y:S01]  /*15150*/  @!P1 LDC.64 R8, c[0x0][0x428] ;  /* 0x00010a00ff089b82 */ /* 0x000ea20000000a00 */
[----:B0-----:R-:W-:-:S05]  /*15160*/  @P0 IMAD.HI.U32 R6, R4, R6, RZ ;  /* 0x0000000604060227 */ /* 0x001fca00078e00ff */
[----:B-1----:R-:W-:-:S05]  /*15170*/  @P0 SHF.R.U32.HI R2, RZ, R3, R6 ;  /* 0x00000003ff020219 */ /* 0x002fca0000011606 */
[----:B------:R-:W-:-:S04]  /*15180*/  IMAD.MOV R3, RZ, RZ, -R2 ;  /* 0x000000ffff037224 */ /* 0x000fc800078e0a02 */
[----:B------:R-:W-:Y:S01]  /*15190*/  IMAD R5, R5, R3, R4 ;  /* 0x0000000305057224 */ /* 0x000fe200078e0204 */
[--C-:B------:R-:W-:Y:S01]  /*151a0*/  @!P1 SHF.R.S32.HI R3, RZ, 0x1f, R2.reuse ;  /* 0x0000001fff039819 */ /* 0x100fe20000011402 */
[-C--:B--2---:R-:W-:Y:S02]  /*151b0*/  @!P1 IMAD R4, R34, R8.reuse, RZ ;  /* 0x0000000822049224 */ /* 0x084fe400078e02ff */
[----:B------:R-:W-:-:S04]  /*151c0*/  @!P1 IMAD.WIDE.U32 R2, R30, R8, R2 ;  /* 0x000000081e029225 */ /* 0x000fc800078e0002 */
[----:B------:R-:W-:Y:S02]  /*151d0*/  @!P1 IMAD R4, R30, R9, R4 ;  /* 0x000000091e049224 */ /* 0x000fe400078e0204 */
[----:B------:R-:W0:Y:S02]  /*151e0*/  @!P1 LDC.64 R8, c[0x0][0x418] ;  /* 0x00010600ff089b82 */ /* 0x000e240000000a00 */
[----:B------:R-:W-:Y:S02]  /*151f0*/  @!P1 IMAD.IADD R3, R4, 0x1, R3 ;  /* 0x0000000104039824 */ /* 0x000fe400078e0203 */
[----:B------:R-:W-:Y:S01]  /*15200*/  IMAD.MOV.U32 R4, RZ, RZ, RZ ;  /* 0x000000ffff047224 */ /* 0x000fe200078e00ff */
[----:B0-----:R-:W-:-:S04]  /*15210*/  @!P1 LEA R8, P0, R2, R8, 0x2 ;  /* 0x0000000802089211 */ /* 0x001fc800078010ff */
[----:B------:R-:W-:Y:S02]  /*15220*/  @!P1 LEA.HI.X R9, R2, R9, R3, 0x2, P0 ;  /* 0x0000000902099211 */ /* 0x000fe400000f1403 */
[----:B------:R-:W-:-:S03]  /*15230*/  ISETP.NE.AND P0, PT, R25, 0x2, PT ;  /* 0x000000021900780c */ /* 0x000fc60003f05270 */
[----:B------:R0:W5:Y:S01]  /*15240*/  @!P1 LDG.E R4, desc[UR40][R8.64] ;  /* 0x0000002808049981 */ /* 0x000162000c1e1900 */
[----:B------:R-:W-:Y:S02]  /*15250*/  ISETP.NE.AND P1, PT, R10, 0x3, PT ;  /* 0x000000030a00780c */ /* 0x000fe40003f25270 */
[----:B------:R-:W-:Y:S01]  /*15260*/  SEL R2, RZ, 0x1, P0 ;  /* 0x00000001ff027807 */ /* 0x000fe20000000000 */
[----:B------:R-:W-:Y:S05]  /*15270*/  YIELD ;  /* 0x0000000000007946 */ /* 0x000fea0003800000 */
[----:B------:R-:W-:Y:S01]  /*15280*/  LOP3.LUT R26, R26, R2, RZ, 0x3c, !PT ;  /* 0x000000021a1a7212 */ /* 0x000fe200078e3cff */
[----:B------:R-:W-:Y:S01]  /*15290*/  IMAD.MOV.U32 R2, RZ, RZ, R7 ;  /* 0x000000ffff027224 */ /* 0x000fe200078e0007 */
[----:B------:R-:W-:Y:S01]  /*152a0*/  SEL R25, R25, RZ, P0 ;  /* 0x000000ff19197207 */ /* 0x000fe20000000000 */
[----:B------:R-:W-:-:S03]  /*152b0*/  VIADD R7, R7, 0xffffffff ;  /* 0xffffffff07077836 */ /* 0x000fc60000000000 */
[----:B------:R-:W-:Y:S01]  /*152c0*/  ISETP.GT.AND P3, PT, R2, RZ, PT ;  /* 0x000000ff0200720c */ /* 0x000fe20003f64270 */
[----:B0-----:R-:W-:-:S12]  /*152d0*/  @!P1 BRA `(.L_x_805) ;  /* 0x0000000000049947 */ /* 0x001fd80003800000 */
[----:B------:R-:W-:Y:S01]  /*152e0*/  BPT.TRAP 0x1 ;  /* 0x000000040000795c */ /* 0x000fe20000300000 */
.L_x_805:
[----:B------:R-:W-:Y:S01]  /*152f0*/  IMAD R6, R25, 0x8, R23 ;  /* 0x0000000819067824 */ /* 0x000fe200078e0217 */
[----:B------:R-:W-:Y:S01]  /*15300*/  SHF.L.U32 R17, R26, 0x1f, RZ ;  /* 0x0000001f1a117819 */ /* 0x000fe200000006ff */
[----:B------:R-:W-:Y:S01]  /*15310*/  BSSY B1, `(.L_x_806) ;  /* 0x0000004000017945 */ /* 0x000fe20003800000 */
[----:B------:R-:W-:Y:S02]  /*15320*/  SHF.R.S32.HI R9, RZ, 0x1f, R5 ;  /* 0x0000001fff097819 */ /* 0x000fe40000011405 */
[----:B------:R-:W0:Y:S02]  /*15330*/  SYNCS.PHASECHK.TRANS64.TRYWAIT P0, [R6+URZ+0x28c40], R17 ;  /* 0x028c4011060075a7 */ /* 0x000e24000800017f */
[----:B0-----:R-:W-:Y:S05]  /*15340*/  @!P0 BRA `(.L_x_807) ;  /* 0x0000003c00408947 */ /* 0x001fea0003800000 */
.L_x_921:
[----:B------:R-:W-:Y:S05]  /*15350*/  BSYNC B1 ;  /* 0x0000000000017941 */ /* 0x000fea0003800000 */
.L_x_806:
        /* <DEDUP_REMOVED lines=18> */
[----:B------:R-:W-:Y:S01]  /*15480*/  UMOV UR4, 0xffffffff ;  /* 0xffffffff00047882 */ /* 0x000fe20000000000 */
[----:B------:R-:W-:-:S04]  /*15490*/  IADD3 R8, R8, R3, RZ ;  /* 0x0000000308087210 */ /* 0x000fc80007ffe0ff */
        /* <DEDUP_REMOVED lines=22> */
.L_x_931:
        /* <DEDUP_REMOVED lines=8> */
.L_x_809:
[----:B------:R-:W-:Y:S02]  /*15680*/  PLOP3.LUT P1, PT, P1, P0, PT, 0xa2, 0x0 ;  /* 0x000000000000781c */ /* 0x000fe40000f21472 */
[----:B------:R-:W-:-:S08]  /*15690*/  @P0 R2UR P1, UR4, R6 ;  /* 0x00000000060402ca */ /* 0x000fd00000020000 */
[----:B------:R-:W-:-:S05]  /*156a0*/  @P0 PLOP3.LUT P0, PT, P1, PT, PT, 0x80, 0x0 ;  /* 0x000000000000081c */ /* 0x000fca0000f0f070 */
[----:B------:R-:W-:Y:S01]  /*156b0*/  @!P1 SYNCS.ARRIVE.TRANS64.RED.A0T1 RZ, [UR4+0x28c30], RZ ;  /* 0x028c30ffffff99a7 */ /* 0x000fe20008200404 */
[----:B------:R-:W-:Y:S07]  /*156c0*/  @!P1 ARRIVES.LDGSTSBAR.64.TRANSCNT [UR4+0x28c30] ;  /* 0x028c3000ff0099b0 */ /* 0x000fee0008000a84 */
[----:B------:R-:W-:Y:S05]  /*156d0*/  @P0 BRA.U.ANY `(.L_x_809) ;  /* 0xfffffffd00e80947 */ /* 0x000fea000393ffff */
[----:B------:R-:W-:Y:S01]  /*156e0*/  NOP ;  /* 0x0000000000007918 */ /* 0x000fe20000000000 */
[----:B--2---:R-:W-:-:S04]  /*156f0*/  LOP3.LUT R2, R37, 0x2, RZ, 0xfc, !PT ;  /* 0x0000000225027812 */ /* 0x004fc800078efcff */
[----:B------:R-:W-:-:S13]  /*15700*/  ISETP.NE.AND P2, PT, R2, 0x3, PT ;  /* 0x000000030200780c */ /* 0x000fda0003f45270 */
[----:B------:R-:W-:Y:S05]  /*15710*/  @!P2 BRA `(.L_x_810) ;  /* 0x000000000004a947 */ /* 0x000fea0003800000 */
[----:B------:R-:W-:Y:S01]  /*15720*/  BPT.TRAP 0x1 ;  /* 0x000000040000795c */ /* 0x000fe20000300000 */
.L_x_810:
[----:B------:R2:W-:Y:S01]  /*15730*/  SYNCS.ARRIVE.TRANS64.A1T0 RZ, [R6+URZ+0x28c30], RZ ;  /* 0x028c30ff06ff79a7 */ /* 0x0005e2000810003f */
[----:B------:R-:W-:Y:S05]  /*15740*/  @!P2 BRA `(.L_x_811) ;  /* 0x000000000004a947 */ /* 0x000fea0003800000 */
[----:B------:R-:W-:Y:S01]  /*15750*/  BPT.TRAP 0x1 ;  /* 0x000000040000795c */ /* 0x000fe20000300000 */
.L_x_811:
[----:B------:R-:W3:Y:S01]  /*15760*/  SYNCS.PHASECHK.TRANS64.TRYWAIT P0, [R6+URZ+0x28c60], R17 ;  /* 0x028c6011060075a7 */ /* 0x000ee2000800017f */
[----:B------:R-:W-:Y:S04]  /*15770*/  BSSY B1, `(.L_x_812) ;  /* 0x0000002000017945 */ /* 0x000fe80003800000 */
[----:B---3--:R-:W-:Y:S05]  /*15780*/  @!P0 BRA `(.L_x_813) ;  /* 0x0000003c00608947 */ /* 0x008fea0003800000 */
.L_x_932:
[----:B------:R-:W-:Y:S05]  /*15790*/  BSYNC B1 ;  /* 0x0000000000017941 */ /* 0x000fea0003800000 */
.L_x_812:
        /* <DEDUP_REMOVED lines=81> */
.L_x_942:
        /* <DEDUP_REMOVED lines=25> */
.L_x_815:
        /* <DEDUP_REMOVED lines=11> */
.L_x_816:
[----:B------:R3:W-:Y:S01]  /*15ef0*/  SYNCS.ARRIVE.TRANS64.A1T0 RZ, [R6+URZ+0x28c50], RZ ;  /* 0x028c50ff06ff79a7 */ /* 0x0007e2000810003f */
[----:B------:R-:W-:Y:S05]  /*15f00*/  @P3 BRA `(.L_x_817) ;  /* 0xfffffff000503947 */ /* 0x000fea000383ffff */
.L_x_804:
[----:B------:R-:W-:Y:S05]  /*15f10*/  BSYNC B0 ;  /* 0x0000000000007941 */ /* 0x000fea0003800000 */
.L_x_803:
        /* <DEDUP_REMOVED lines=9> */
[----:B0-----:R-:W0:Y:S01]  /*15fb0*/  S2R R5, SR_LANEID ;  /* 0x0000000000057919 */ /* 0x001e220000000000 */
[----:B------:R-:W-:Y:S01]  /*15fc0*/  VOTEU.ANY UR4, UPT, PT ;  /* 0x0000000000047886 */ /* 0x000fe200038e0100 */
[----:B------:R-:W4:Y:S01]  /*15fd0*/  LDC.64 R2, c[0x0][0xc60] ;  /* 0x00031800ff027b82 */ /* 0x000f220000000a00 */
[----:B------:R-:W0:Y:S02]  /*15fe0*/  FLO.U32 R0, UR4 ;  /* 0x0000000400007d00 */ /* 0x000e2400080e0000 */
[----:B0-----:R-:W-:-:S06]  /*15ff0*/  ISETP.EQ.U32.AND P1, PT, R0, R5, PT ;  /* 0x000000050000720c */ /* 0x001fcc0003f22070 */
[----:B------:R-:W4:Y:S07]  /*16000*/  POPC R5, UR4 ;  /* 0x0000000400057d09 */ /* 0x000f2e0008000000 */
[----:B----4-:R-:W4:Y:S01]  /*16010*/  @P1 ATOMG.E.ADD.STRONG.GPU PT, R3, desc[UR40][R2.64], R5 ;  /* 0x00000005020319a8 */ /* 0x010f2200081ee1e8 */
[----:B------:R-:W0:Y:S02]  /*16020*/  S2R R4, SR_LTMASK ;  /* 0x0000000000047919 */ /* 0x000e240000003900 */
[----:B0-----:R-:W-:-:S04]  /*16030*/  LOP3.LUT R4, R4, UR4, RZ, 0xc0, !PT ;  /* 0x0000000404047c12 */ /* 0x001fc8000f8ec0ff */
[----:B------:R-:W0:Y:S01]  /*16040*/  POPC R7, R4 ;  /* 0x0000000400077309 */ /* 0x000e220000000000 */
[----:B----4-:R-:W0:Y:S02]  /*16050*/  SHFL.IDX PT, R0, R3, R0, 0x1f ;  /* 0x00001f0003007589 */ /* 0x010e2400000e0000 */
[----:B0-----:R-:W-:-:S07]  /*16060*/  IADD3 R16, R0, UR36, R7 ;  /* 0x0000002400107c10 */ /* 0x001fce000fffe007 */
.L_x_819:
[----:B------:R-:W-:Y:S05]  /*16070*/  BSYNC B0 ;  /* 0x0000000000007941 */ /* 0x000fea0003800000 */
.L_x_818:
[----:B------:R-:W-:-:S07]  /*16080*/  SEL R25, R25, RZ, P0 ;  /* 0x000000ff19197207 */ /* 0x000fce0000000000 */
.L_x_778:
[----:B------:R-:W-:Y:S05]  /*16090*/  BSYNC B7 ;  /* 0x0000000000077941 */ /* 0x000fea0003800000 */
.L_x_776:
[----:B------:R-:W-:-:S13]  /*160a0*/  LOP3.LUT P0, RZ, R22, 0x1000, RZ, 0xc0, !PT ;  /* 0x0000100016ff7812 */ /* 0x000fda000780c0ff */
[----:B------:R-:W-:Y:S05]  /*160b0*/  @!P0 BRA `(.L_x_820) ;  /* 0x0000000000248947 */ /* 0x000fea0003800000 */
[----:B------:R-:W-:Y:S05]  /*160c0*/  WARPSYNC.ALL ;  /* 0x0000000000007948 */ /* 0x000fea0003800000 */
[----:B------:R-:W4:Y:S08]  /*160d0*/  S2UR UR5, SR_CgaCtaId ;  /* 0x00000000000579c3 */ /* 0x000f300000008800 */
[----:B------:R-:W-:Y:S06]  /*160e0*/  BAR.SYNC.DEFER_BLOCKING 0x5, 0x180 ;  /* 0x0146000000007b1d */ /* 0x000fec0000010000 */
[----:B------:R-:W-:-:S02]  /*160f0*/  UMOV UR4, 0x400 ;  /* 0x0000040000047882 */ /* 0x000fc40000000000 */
[----:B----4-:R-:W-:-:S06]  /*16100*/  ULEA UR4, UR5, UR4, 0x18 ;  /* 0x0000000405047291 */ /* 0x010fcc000f8ec03f */
[----:B-1----:R-:W-:-:S05]  /*16110*/  IMAD.U32 R23, RZ, RZ, UR4 ;  /* 0x00000004ff177e24 */ /* 0x002fca000f8e00ff */
[----:B------:R1:W4:Y:S01]  /*16120*/  LDS.128 R16, [R23+0x28cd0] ;  /* 0x028cd00017107984 */ /* 0x0003220000000c00 */
[----:B------:R-:W-:Y:S06]  /*16130*/  BAR.ARV 0x4, 0x180 ;  /* 0x0106000000007b1d */ /* 0x000fec0000002000 */
[----:B------:R-:W-:Y:S05]  /*16140*/  BRA `(.L_x_821) ;  /* 0x0000000800407947 */ /* 0x000fea0003800000 */
.L_x_820:
[----:B0-----:R-:W0:Y:S01]  /*16150*/  S2R R8, SR_TID.X ;  /* 0x0000000000087919 */ /* 0x001e220000002100 */
[----:B------:R-:W-:Y:S01]  /*16160*/  UMOV UR4, 0xffffffff ;  /* 0xffffffff00047882 */ /* 0x000fe20000000000 */
[----:B0-----:R-:W-:-:S04]  /*16170*/  LOP3.LUT R8, R8, 0x1f, RZ, 0xc0, !PT ;  /* 0x0000001f08087812 */ /* 0x001fc800078ec0ff */
[----:B------:R-:W-:Y:S01]  /*16180*/  ISETP.NE.AND P0, PT, R8, 0x1f, PT ;  /* 0x0000001f0800780c */ /* 0x000fe20003f05270 */
[----:B------:R-:W-:-:S12]  /*16190*/  BRA.DIV UR4, `(.L_x_822) ;  /* 0x0000003a04cc7947 */ /* 0x000fd8000b800000 */
[----:B------:R-:W-:Y:S01]  /*161a0*/  IMAD.IADD R5, R19, 0x1, R8 ;  /* 0x0000000113057824 */ /* 0x000fe200078e0208 */
[----:B------:R-:W-:-:S04]  /*161b0*/  ULDC UR4, c[0x0][0xc3c] ;  /* 0x00030f0000047ab9 */ /* 0x000fc80000000800 */
[----:B------:R-:W-:-:S13]  /*161c0*/  ISETP.GE.OR P1, PT, R5, UR4, !P0 ;  /* 0x0000000405007c0c */ /* 0x000fda000c726670 */
[----:B-1----:R-:W0:Y:S02]  /*161d0*/  @!P1 LDC.64 R2, c[0x0][0xc80] ;  /* 0x00032000ff029b82 */ /* 0x002e240000000a00 */
[----:B0-----:R-:W-:-:S06]  /*161e0*/  @!P1 IMAD.WIDE R2, R5, 0x4, R2 ;  /* 0x0000000405029825 */ /* 0x001fcc00078e0202 */
[----:B------:R0:W4:Y:S01]  /*161f0*/  @!P1 LDG.E R3, desc[UR40][R2.64] ;  /* 0x0000002802039981 */ /* 0x000122000c1e1900 */
[C---:B------:R-:W-:Y:S02]  /*16200*/  ISETP.GE.U32.AND P2, PT, R8.reuse, 0x2, PT ;  /* 0x000000020800780c */ /* 0x040fe40003f46070 */
[C---:B------:R-:W-:Y:S01]  /*16210*/  ISETP.GE.U32.AND P3, PT, R8.reuse, 0x4, PT ;  /* 0x000000040800780c */ /* 0x040fe20003f66070 */
[----:B------:R-:W-:Y:S01]  /*16220*/  SHFL.IDX PT, R0, R16, RZ, 0x1f ;  /* 0x00001fff10007589 */ /* 0x000fe200000e0000 */
[C---:B------:R-:W-:Y:S02]  /*16230*/  ISETP.GE.U32.AND P4, PT, R8.reuse, 0x8, PT ;  /* 0x000000080800780c */ /* 0x040fe40003f86070 */
[C---:B------:R-:W-:Y:S01]  /*16240*/  ISETP.GE.U32.AND P5, PT, R8.reuse, 0x10, PT ;  /* 0x000000100800780c */ /* 0x040fe20003fa6070 */
[----:B------:R-:W-:Y:S01]  /*16250*/  SHFL.IDX PT, R4, R16, 0x1, 0x1f ;  /* 0x00201f0010047f89 */ /* 0x000fe200000e0000 */
[----:B0-----:R-:W-:Y:S02]  /*16260*/  IMAD.MOV.U32 R2, RZ, RZ, RZ ;  /* 0x000000ffff027224 */ /* 0x001fe400078e00ff */
[----:B----4-:R-:W-:Y:S01]  /*16270*/  @!P1 IMAD.MOV.U32 R2, RZ, RZ, R3 ;  /* 0x000000ffff029224 */ /* 0x010fe200078e0003 */
[----:B------:R-:W-:-:S04]  /*16280*/  ISETP.NE.AND P1, PT, R8, RZ, PT ;  /* 0x000000ff0800720c */ /* 0x000fc80003f25270 */
[----:B------:R-:W0:Y:S02]  /*16290*/  SHFL.UP PT, R14, R2, 0x1, RZ ;  /* 0x04200000020e7989 */ /* 0x000e2400000e00ff */
[----:B0-----:R-:W-:-:S05]  /*162a0*/  SEL R5, R14, RZ, P1 ;  /* 0x000000ff0e057207 */ /* 0x001fca0000800000 */
[----:B------:R-:W-:-:S05]  /*162b0*/  IMAD.IADD R5, R2, 0x1, R5 ;  /* 0x0000000102057824 */ /* 0x000fca00078e0205 */
        /* <DEDUP_REMOVED lines=12> */
[----:B------:R0:W1:Y:S02]  /*16380*/  SHFL.IDX PT, R14, R3, 0x1f, 0x1f ;  /* 0x03e01f00030e7f89 */ /* 0x00006400000e0000 */
.L_x_952:
[----:B------:R-:W-:Y:S02]  /*16390*/  ULDC UR4, c[0x0][0xc38] ;  /* 0x00030e0000047ab9 */ /* 0x000fe40000000800 */
[----:B------:R-:W-:-:S04]  /*163a0*/  IMAD.U32 R16, RZ, RZ, UR4 ;  /* 0x00000004ff107e24 */ /* 0x000fc8000f8e00ff */
[----:B-1----:R-:W-:-:S04]  /*163b0*/  IMAD R5, R14, R16, RZ ;  /* 0x000000100e057224 */ /* 0x002fc800078e02ff */
[----:B------:R-:W-:-:S05]  /*163c0*/  IMAD.IADD R4, R4, 0x1, R5 ;  /* 0x0000000104047824 */ /* 0x000fca00078e0205 */
[----:B------:R-:W-:-:S13]  /*163d0*/  ISETP.GT.AND P6, PT, R4, R0, PT ;  /* 0x000000000400720c */ /* 0x000fda0003fc4270 */
[----:B------:R-:W-:Y:S05]  /*163e0*/  @P6 BRA `(.L_x_823) ;  /* 0x00000000009c6947 */ /* 0x000fea0003800000 */
.L_x_828:
[----:B------:R-:W1:Y:S01]  /*163f0*/  LDC R6, c[0x0][0xc3c] ;  /* 0x00030f00ff067b82 */ /* 0x000e620000000800 */
[----:B------:R-:W-:-:S05]  /*16400*/  VIADD R19, R19, 0x1f ;  /* 0x0000001f13137836 */ /* 0x000fca0000000000 */
[----:B-1----:R-:W-:-:S13]  /*16410*/  ISETP.GE.AND P6, PT, R19, R6, PT ;  /* 0x000000061300720c */ /* 0x002fda0003fc6270 */
[----:B------:R-:W-:Y:S05]  /*16420*/  @P6 BRA `(.L_x_824) ;  /* 0x0000000400446947 */ /* 0x000fea0003800000 */
[----:B------:R-:W1:Y:S01]  /*16430*/  S2R R2, SR_TID.X ;  /* 0x0000000000027919 */ /* 0x000e620000002100 */
[----:B------:R-:W-:Y:S01]  /*16440*/  BSSY B0, `(.L_x_825) ;  /* 0x0000009000007945 */ /* 0x000fe20003800000 */
[----:B-1----:R-:W-:-:S05]  /*16450*/  LOP3.LUT R2, R2, 0x1f, RZ, 0xc0, !PT ;  /* 0x0000001f02027812 */ /* 0x002fca00078ec0ff */
[----:B------:R-:W-:Y:S02]  /*16460*/  IMAD.IADD R5, R19, 0x1, R2 ;  /* 0x0000000113057824 */ /* 0x000fe400078e0202 */
[----:B------:R-:W-:-:S03]  /*16470*/  IMAD.MOV.U32 R2, RZ, RZ, RZ ;  /* 0x000000ffff027224 */ /* 0x000fc600078e00ff */
[----:B------:R-:W-:-:S13]  /*16480*/  ISETP.GE.OR P6, PT, R5, R6, !P0 ;  /* 0x000000060500720c */ /* 0x000fda00047c6670 */
[----:B------:R-:W-:Y:S05]  /*16490*/  @P6 BRA `(.L_x_826) ;  /* 0x00000000000c6947 */ /* 0x000fea0003800000 */
[----:B0-----:R-:W0:Y:S02]  /*164a0*/  LDC.64 R2, c[0x0][0xc80] ;  /* 0x00032000ff027b82 */ /* 0x001e240000000a00 */
[----:B0-----:R-:W-:-:S06]  /*164b0*/  IMAD.WIDE R2, R5, 0x4, R2 ;  /* 0x0000000405027825 */ /* 0x001fcc00078e0202 */
[----:B------:R1:W5:Y:S02]  /*164c0*/  LDG.E R2, desc[UR40][R2.64] ;  /* 0x0000002802027981 */ /* 0x000364000c1e1900 */
.L_x_826:
[----:B------:R-:W-:Y:S05]  /*164d0*/  BSYNC B0 ;  /* 0x0000000000007941 */ /* 0x000fea0003800000 */
.L_x_825:
[----:B------:R-:W-:-:S03]  /*164e0*/  UMOV UR4, 0xffffffff ;  /* 0xffffffff00047882 */ /* 0x000fc60000000000 */
[----:B------:R-:W-:Y:S05]  /*164f0*/  BRA.DIV UR4, `(.L_x_827) ;  /* 0x0000003e04187947 */ /* 0x000fea000b800000 */
[----:B-----5:R-:W2:Y:S02]  /*16500*/  SHFL.UP PT, R14, R2, 0x1, RZ ;  /* 0x04200000020e7989 */ /* 0x020ea400000e00ff */
[----:B--2---:R-:W-:-:S05]  /*16510*/  SEL R13, R14, RZ, P1 ;  /* 0x000000ff0e0d7207 */ /* 0x004fca0000800000 */
[----:B------:R-:W-:-:S05]  /*16520*/  IMAD.IADD R13, R2, 0x1, R13 ;  /* 0x00000001020d7824 */ /* 0x000fca00078e020d */
[----:B------:R-:W2:Y:S02]  /*16530*/  SHFL.UP PT, R14, R13, 0x2, RZ ;  /* 0x044000000d0e7989 */ /* 0x000ea400000e00ff */
[----:B--2---:R-:W-:-:S05]  /*16540*/  SEL R14, R14, RZ, P2 ;  /* 0x000000ff0e0e7207 */ /* 0x004fca0001000000 */
[----:B01----:R-:W-:-:S05]  /*16550*/  IMAD.IADD R3, R13, 0x1, R14 ;  /* 0x000000010d037824 */ /* 0x003fca00078e020e */
        /* <DEDUP_REMOVED lines=10> */
.L_x_960:
[----:B------:R-:W-:Y:S02]  /*16600*/  ULDC UR4, c[0x0][0xc38] ;  /* 0x00030e0000047ab9 */ /* 0x000fe40000000800 */
[----:B------:R-:W-:-:S04]  /*16610*/  IMAD.U32 R16, RZ, RZ, UR4 ;  /* 0x00000004ff107e24 */ /* 0x000fc8000f8e00ff */
[----:B-1----:R-:W-:-:S04]  /*16620*/  IMAD R5, R14, R16, RZ ;  /* 0x000000100e057224 */ /* 0x002fc800078e02ff */
[----:B------:R-:W-:-:S05]  /*16630*/  IMAD.IADD R4, R5, 0x1, R4 ;  /* 0x0000000105047824 */ /* 0x000fca00078e0204 */
[----:B------:R-:W-:-:S13]  /*16640*/  ISETP.GT.AND P6, PT, R4, R0, PT ;  /* 0x000000000400720c */ /* 0x000fda0003fc4270 */
[----:B------:R-:W-:Y:S05]  /*16650*/  @!P6 BRA `(.L_x_828) ;  /* 0xfffffffc0064e947 */ /* 0x000fea000383ffff */
.L_x_823:
[----:B------:R-:W-:Y:S01]  /*16660*/  IMAD.IADD R5, R4, 0x1, -R5 ;  /* 0x0000000104057824 */ /* 0x000fe200078e0a05 */
[----:B------:R-:W-:-:S03]  /*16670*/  UMOV UR4, 0xffffffff ;  /* 0xffffffff00047882 */ /* 0x000fc60000000000 */
[----:B------:R-:W-:-:S05]  /*16680*/  IMAD R7, R3, R16, R5 ;  /* 0x0000001003077224 */ /* 0x000fca00078e0205 */
[----:B------:R-:W-:Y:S01]  /*16690*/  ISETP.GT.AND P6, PT, R7, R0, PT ;  /* 0x000000000700720c */ /* 0x000fe20003fc4270 */
[----:B------:R-:W-:-:S12]  /*166a0*/  BRA.DIV UR4, `(.L_x_829) ;  /* 0x0000003e04687947 */ /* 0x000fd8000b800000 */
[----:B------:R-:W-:-:S04]  /*166b0*/  VOTE.ANY R6, PT, !P6 ;  /* 0x0000000000067806 */ /* 0x000fc800070e0100 */
[----:B------:R-:W1:Y:S02]  /*166c0*/  POPC R4, R6 ;  /* 0x0000000600047309 */ /* 0x000e640000000000 */
[----:B-1----:R1:W2:Y:S02]  /*166d0*/  SHFL.IDX PT, R17, R2, R4, 0x1f ;  /* 0x00001f0402117589 */ /* 0x0022a400000e0000 */
.L_x_964:
[----:B------:R-:W-:Y:S01]  /*166e0*/  ISETP.NE.AND P0, PT, R6, RZ, PT ;  /* 0x000000ff0600720c */ /* 0x000fe20003f05270 */
[----:B------:R-:W-:-:S12]  /*166f0*/  IMAD.MOV.U32 R14, RZ, RZ, RZ ;  /* 0x000000ffff0e7224 */ /* 0x000fd800078e00ff */
[----:B------:R-:W-:Y:S05]  /*16700*/  @!P0 BRA `(.L_x_830) ;  /* 0x0000000000108947 */ /* 0x000fea0003800000 */
[----:B------:R-:W-:Y:S01]  /*16710*/  UMOV UR4, 0xffffffff ;  /* 0xffffffff00047882 */ /* 0x000fe20000000000 */
[----:B------:R-:W-:Y:S02]  /*16720*/  VIADD R12, R4, 0xffffffff ;  /* 0xffffffff040c7836 */ /* 0x000fe40000000000 */
[----:B------:R-:W-:Y:S05]  /*16730*/  BRA.DIV UR4, `(.L_x_831) ;  /* 0x0000003e048c7947 */ /* 0x000fea000b800000 */
[----:B------:R3:W4:Y:S02]  /*16740*/  SHFL.IDX PT, R14, R3, R12, 0x1f ;  /* 0x00001f0c030e7589 */ /* 0x00072400000e0000 */
.L_x_830:
[----:B--2---:R-:W-:Y:S01]  /*16750*/  IABS R6, R17 ;  /* 0x0000001100067213 */ /* 0x004fe20000000000 */
[----:B----4-:R-:W-:Y:S02]  /*16760*/  IMAD R16, R14, R16, R5 ;  /* 0x000000100e107224 */ /* 0x010fe400078e0205 */
[----:B------:R-:W-:Y:S01]  /*16770*/  IMAD.IADD R19, R4, 0x1, R19 ;  /* 0x0000000104137824 */ /* 0x000fe200078e0213 */
[----:B------:R-:W2:Y:S01]  /*16780*/  I2F.RP R7, R6 ;  /* 0x0000000600077306 */ /* 0x000ea20000209400 */
[----:B------:R-:W-:-:S07]  /*16790*/  IMAD.IADD R0, R0, 0x1, -R16 ;  /* 0x0000000100007824 */ /* 0x000fce00078e0a10 */
[----:B--2---:R-:W1:Y:S02]  /*167a0*/  MUFU.RCP R7, R7 ;  /* 0x0000000700077308 */ /* 0x004e640000001000 */
[----:B-1----:R-:W-:-:S06]  /*167b0*/  VIADD R2, R7, 0xffffffe ;  /* 0x0ffffffe07027836 */ /* 0x002fcc0000000000 */
[----:B0--3--:R0:W1:Y:S02]  /*167c0*/  F2I.FTZ.U32.TRUNC.NTZ R3, R2 ;  /* 0x0000000200037305 */ /* 0x009064000021f000 */
[----:B0-----:R-:W-:Y:S02]  /*167d0*/  IMAD.MOV.U32 R2, RZ, RZ, RZ ;  /* 0x000000ffff027224 */ /* 0x001fe400078e00ff */
[----:B-1----:R-:W-:-:S04]  /*167e0*/  IMAD.MOV R5, RZ, RZ, -R3 ;  /* 0x000000ffff057224 */ /* 0x002fc800078e0a03 */
[----:B------:R-:W-:-:S04]  /*167f0*/  IMAD R5, R5, R6, RZ ;  /* 0x0000000605057224 */ /* 0x000fc800078e02ff */
[----:B------:R-:W-:Y:S01]  /*16800*/  IMAD.HI.U32 R3, R3, R5, R2 ;  /* 0x0000000503037227 */ /* 0x000fe200078e0002 */
[----:B------:R-:W-:Y:S02]  /*16810*/  IABS R5, R17 ;  /* 0x0000001100057213 */ /* 0x000fe40000000000 */
[----:B------:R-:W-:-:S03]  /*16820*/  IABS R2, R0 ;  /* 0x0000000000027213 */ /* 0x000fc60000000000 */
        /* <DEDUP_REMOVED lines=10> */
[----:B------:R-:W-:-:S05]  /*168d0*/  @P0 VIADD R3, R3, 0x1 ;  /* 0x0000000103030836 */ /* 0x000fca0000000000 */
[----:B------:R-:W-:Y:S02]  /*168e0*/  @!P2 IADD3 R3, -R3, RZ, RZ ;  /* 0x000000ff0303a210 */ /* 0x000fe40007ffe1ff */
[----:B------:R-:W-:-:S05]  /*168f0*/  @!P1 LOP3.LUT R3, RZ, R17, RZ, 0x33, !PT ;  /* 0x00000011ff039212 */ /* 0x000fca00078e33ff */
[--C-:B------:R-:W-:Y:S02]  /*16900*/  IMAD.MOV R2, RZ, RZ, -R3.reuse ;  /* 0x000000ffff027224 */ /* 0x100fe400078e0a03 */
[----:B------:R-:W-:Y:S02]  /*16910*/  IMAD.MOV.U32 R18, RZ, RZ, R3 ;  /* 0x000000ffff127224 */ /* 0x000fe400078e0003 */
[----:B------:R-:W-:Y:S01]  /*16920*/  IMAD R17, R17, R2, R0 ;  /* 0x0000000211117224 */ /* 0x000fe200078e0200 */
[----:B------:R-:W-:Y:S06]  /*16930*/  BRA `(.L_x_832) ;  /* 0x00000000001c7947 */ /* 0x000fec0003800000 */
.L_x_824:
[----:B------:R-:W-:Y:S01]  /*16940*/  UMOV UR4, URZ ;  /* 0x0000003f00047c82 */ /* 0x000fe20008000000 */
[----:B------:R-:W-:Y:S01]  /*16950*/  UMOV UR5, URZ ;  /* 0x0000003f00057c82 */ /* 0x000fe20008000000 */
[----:B------:R-:W-:Y:S01]  /*16960*/  ULDC UR6, c[0x0][0xc3c] ;  /* 0x00030f0000067ab9 */ /* 0x000fe20000000800 */
[----:B------:R-:W-:Y:S02]  /*16970*/  IMAD.MOV.U32 R16, RZ, RZ, R0 ;  /* 0x000000ffff107224 */ /* 0x000fe400078e0000 */
[----:B------:R-:W-:Y:S02]  /*16980*/  IMAD.U32 R17, RZ, RZ, UR4 ;  /* 0x00000004ff117e24 */ /* 0x000fe4000f8e00ff */
[----:B------:R-:W-:Y:S02]  /*16990*/  IMAD.U32 R18, RZ, RZ, UR5 ;  /* 0x00000005ff127e24 */ /* 0x000fe4000f8e00ff */
[----:B------:R-:W-:-:S07]  /*169a0*/  IMAD.U32 R19, RZ, RZ, UR6 ;  /* 0x00000006ff137e24 */ /* 0x000fce000f8e00ff */
.L_x_832:
[----:B------:R-:W1:Y:S01]  /*169b0*/  S2R R0, SR_TID.X ;  /* 0x0000000000007919 */ /* 0x000e620000002100 */
[----:B------:R-:W-:Y:S05]  /*169c0*/  WARPSYNC.ALL ;  /* 0x0000000000007948 */ /* 0x000fea0003800000 */
[----:B------:R-:W-:Y:S01]  /*169d0*/  BAR.SYNC.DEFER_BLOCKING 0x4, 0x180 ;  /* 0x0106000000007b1d */ /* 0x000fe20000010000 */
[----:B-1----:R-:W-:-:S04]  /*169e0*/  LOP3.LUT R0, R0, 0x1f, RZ, 0xc0, !PT ;  /* 0x0000001f00007812 */ /* 0x002fc800078ec0ff */
[----:B------:R-:W-:-:S13]  /*169f0*/  ISETP.NE.AND P0, PT, R0, RZ, PT ;  /* 0x000000ff0000720c */ /* 0x000fda0003f05270 */
[----:B0-----:R-:W0:Y:S01]  /*16a00*/  @!P0 S2R R3, SR_CgaCtaId ;  /* 0x0000000000038919 */ /* 0x001e220000008800 */
[----:B------:R-:W-:-:S04]  /*16a10*/  @!P0 MOV R0, 0x400 ;  /* 0x0000040000008802 */ /* 0x000fc80000000f00 */
[----:B0-----:R-:W-:-:S05]  /*16a20*/  @!P0 LEA R23, R3, R0, 0x18 ;  /* 0x0000000003178211 */ /* 0x001fca00078ec0ff */
[----:B------:R0:W-:Y:S01]  /*16a30*/  @!P0 STS.128 [R23+0x28cd0], R16 ;  /* 0x028cd01017008388 */ /* 0x0001e20000000c00 */
[----:B------:R-:W-:Y:S06]  /*16a40*/  BAR.ARV 0x5, 0x180 ;  /* 0x0146000000007b1d */ /* 0x000fec0000002000 */
.L_x_821:
[----:B------:R-:W-:Y:S02]  /*16a50*/  ULDC UR4, c[0x0][0xc3c] ;  /* 0x00030f0000047ab9 */ /* 0x000fe40000000800 */
[----:B----4-:R-:W-:-:S13]  /*16a60*/  ISETP.GE.AND P0, PT, R19, UR4, PT ;  /* 0x0000000413007c0c */ /* 0x010fda000bf06270 */
[----:B------:R-:W-:Y:S05]  /*16a70*/  @!P0 BRA `(.L_x_833) ;  /* 0xffffff9c00ac8947 */ /* 0x000fea000383ffff */
[----:B------:R-:W-:Y:S05]  /*16a80*/  BSYNC B8 ;  /* 0x0000000000087941 */ /* 0x000fea0003800000 */
.L_x_726:
[----:B------:R-:W4:Y:S01]  /*16a90*/  LDL.LU R0, [R1+0x1c] ;  /* 0x00001c0001007983 */ /* 0x000f220000300800 */
[----:B------:R-:W-:Y:S01]  /*16aa0*/  BSSY B0, `(.L_x_834) ;  /* 0x000000b000007945 */ /* 0x000fe20003800000 */
[----:B0-----:R-:W0:Y:S01]  /*16ab0*/  S2R R5, SR_CgaCtaId ;  /* 0x0000000000057919 */ /* 0x001e220000008800 */
[----:B----4-:R-:W-:-:S05]  /*16ac0*/  VIADD R0, R0, 0x1 ;  /* 0x0000000100007836 */ /* 0x010fca0000000000 */
[----:B-1----:R-:W-:-:S04]  /*16ad0*/  LEA.HI R2, R0, R0, RZ, 0x1 ;  /* 0x0000000000027211 */ /* 0x002fc800078f08ff */
[----:B------:R-:W-:Y:S02]  /*16ae0*/  LOP3.LUT R3, R2, 0xfffffffe, RZ, 0xc0, !PT ;  /* 0xfffffffe02037812 */ /* 0x000fe400078ec0ff */
[----:B------:R-:W-:-:S03]  /*16af0*/  MOV R2, 0x400 ;  /* 0x0000040000027802 */ /* 0x000fc60000000f00 */
[----:B------:R-:W-:Y:S01]  /*16b00*/  IMAD.IADD R0, R0, 0x1, -R3 ;  /* 0x0000000100007824 */ /* 0x000fe200078e0a03 */
[----:B0-----:R-:W-:-:S04]  /*16b10*/  LEA R4, R5, R2, 0x18 ;  /* 0x0000000205047211 */ /* 0x001fc800078ec0ff */
[----:B------:R-:W-:-:S04]  /*16b20*/  SHF.L.U32 R0, R0, 0x1f, RZ ;  /* 0x0000001f00007819 */ /* 0x000fc800000006ff */
[----:B------:R-:W0:Y:S02]  /*16b30*/  SYNCS.PHASECHK.TRANS64.TRYWAIT P0, [R4+URZ+0x28c20], R0 ;  /* 0x028c2000040075a7 */ /* 0x000e24000800017f */
[----:B0-----:R-:W-:Y:S05]  /*16b40*/  @!P0 BRA `(.L_x_835) ;  /* 0x0000003800ac8947 */ /* 0x001fea0003800000 */
.L_x_967:
[----:B------:R-:W-:Y:S05]  /*16b50*/  BSYNC B0 ;  /* 0x0000000000007941 */ /* 0x000fea0003800000 */
.L_x_834:
[----:B------:R-:W-:-:S03]  /*16b60*/  UMOV UR4, 0xffffffff ;  /* 0xffffffff00047882 */ /* 0x000fc60000000000 */
[----:B------:R-:W-:Y:S05]  /*16b70*/  BRA.DIV UR4, `(.L_x_836) ;  /* 0x0000003a04b47947 */ /* 0x000fea000b800000 */
[----:B0-----:R-:W0:Y:S02]  /*16b80*/  S2R R0, SR_TID.X ;  /* 0x0000000000007919 */ /* 0x001e240000002100 */
[----:B0-----:R-:W-:-:S04]  /*16b90*/  SHF.R.U32.HI R0, RZ, 0x5, R0 ;  /* 0x00000005ff007819 */ /* 0x001fc80000011600 */
[----:B------:R-:W-:-:S05]  /*16ba0*/  LOP3.LUT R0, R0, 0x3, RZ, 0xc0, !PT ;  /* 0x0000000300007812 */ /* 0x000fca00078ec0ff */
[----:B------:R0:W1:Y:S02]  /*16bb0*/  SHFL.IDX PT, R14, R0, RZ, 0x1f ;  /* 0x00001fff000e7589 */ /* 0x00006400000e0000 */
.L_x_970:
[----:B-1----:R-:W-:-:S13]  /*16bc0*/  ISETP.NE.AND P0, PT, R14, RZ, PT ;  /* 0x000000ff0e00720c */ /* 0x002fda0003f05270 */
[----:B------:R-:W-:Y:S05]  /*16bd0*/  @P0 BRA `(.L_x_588) ;  /* 0x0000000000840947 */ /* 0x000fea0003800000 */
[----:B------:R-:W-:-:S03]  /*16be0*/  UMOV UR4, 0xffffffff ;  /* 0xffffffff00047882 */ /* 0x000fc60000000000 */
[----:B------:R-:W-:Y:S05]  /*16bf0*/  BRA.DIV UR4, `(.L_x_837) ;  /* 0x0000003a04c87947 */ /* 0x000fea000b800000 */
[----:B------:R-:W-:-:S13]  /*16c00*/  ELECT P6, URZ, PT ;  /* 0x00000000003f782f */ /* 0x000fda00038c0000 */
.L_x_973:
[----:B------:R-:W-:Y:S05]  /*16c10*/  @!P6 BRA `(.L_x_588) ;  /* 0x000000000074e947 */ /* 0x000fea0003800000 */
[----:B------:R-:W-:-:S04]  /*16c20*/  LOP3.LUT R37, R37, 0x2, RZ, 0xfc, !PT ;  /* 0x0000000225257812 */ /* 0x000fc800078efcff */
[----:B------:R-:W-:-:S13]  /*16c30*/  ISETP.NE.AND P0, PT, R37, 0x3, PT ;  /* 0x000000032500780c */ /* 0x000fda0003f05270 */
[----:B------:R-:W-:Y:S05]  /*16c40*/  @!P0 BRA `(.L_x_838) ;  /* 0x0000000000048947 */ /* 0x000fea0003800000 */
[----:B------:R-:W-:Y:S01]  /*16c50*/  BPT.TRAP 0x1 ;  /* 0x000000040000795c */ /* 0x000fe20000300000 */
.L_x_838:
[C---:B------:R-:W-:Y:S01]  /*16c60*/  IMAD R5, R25.reuse, 0x8, R4 ;  /* 0x0000000819057824 */ /* 0x040fe200078e0204 */
[----:B0-----:R-:W-:Y:S01]  /*16c70*/  SHF.L.U32 R0, R26, 0x1f, RZ ;  /* 0x0000001f1a007819 */ /* 0x001fe200000006ff */
[----:B------:R-:W-:-:S03]  /*16c80*/  VIADD R25, R25, 0x1 ;  /* 0x0000000119197836 */ /* 0x000fc60000000000 */
[----:B------:R-:W0:Y:S02]  /*16c90*/  SYNCS.PHASECHK.TRANS64.TRYWAIT P1, [R5+URZ+0x28c40], R0 ;  /* 0x028c4000050075a7 */ /* 0x000e24000802017f */
[----:B------:R-:W-:-:S04]  /*16ca0*/  ISETP.NE.AND P2, PT, R25, 0x2, PT ;  /* 0x000000021900780c */ /* 0x000fc80003f45270 */
[----:B------:R-:W-:Y:S01]  /*16cb0*/  SEL R3, RZ, 0x1, P2 ;  /* 0x00000001ff037807 */ /* 0x000fe20001000000 */
[----:B0-----:R-:W-:Y:S08]  /*16cc0*/  @!P1 BRA `(.L_x_839) ;  /* 0x0000003800b49947 */ /* 0x001ff00003800000 */
.L_x_974:
[----:B------:R-:W-:Y:S02]  /*16cd0*/  SEL R25, R25, RZ, P2 ;  /* 0x000000ff19197207 */ /* 0x000fe40001000000 */
[----:B------:R-:W-:Y:S01]  /*16ce0*/  LOP3.LUT R2, R26, R3, RZ, 0x3c, !PT ;  /* 0x000000031a027212 */ /* 0x000fe200078e3cff */
[----:B------:R-:W-:Y:S06]  /*16cf0*/  @!P0 BRA `(.L_x_840) ;  /* 0x0000000000048947 */ /* 0x000fec0003800000 */
[----:B------:R-:W-:Y:S01]  /*16d00*/  BPT.TRAP 0x1 ;  /* 0x000000040000795c */ /* 0x000fe20000300000 */
.L_x_840:
[----:B------:R-:W-:Y:S01]  /*16d10*/  IMAD R25, R25, 0x8, R4 ;  /* 0x0000000819197824 */ /* 0x000fe200078e0204 */
[----:B------:R-:W-:-:S04]  /*16d20*/  SHF.L.U32 R2, R2, 0x1f, RZ ;  /* 0x0000001f02027819 */ /* 0x000fc800000006ff */
[----:B------:R-:W1:Y:S02]  /*16d30*/  SYNCS.PHASECHK.TRANS64.TRYWAIT P1, [R25+URZ+0x28c40], R2 ;  /* 0x028c4002190075a7 */ /* 0x000e64000802017f */
[----:B-1----:R-:W-:Y:S05]  /*16d40*/  @!P1 BRA `(.L_x_841) ;  /* 0x0000003800a89947 */ /* 0x002fea0003800000 */
.L_x_975:
[----:B------:R-:W-:Y:S05]  /*16d50*/  @!P0 BRA `(.L_x_842) ;  /* 0x0000000000048947 */ /* 0x000fea0003800000 */
[----:B------:R-:W-:Y:S01]  /*16d60*/  BPT.TRAP 0x1 ;  /* 0x000000040000795c */ /* 0x000fe20000300000 */
.L_x_842:
[----:B------:R-:W4:Y:S02]  /*16d70*/  SYNCS.PHASECHK.TRANS64.TRYWAIT P1, [R5+URZ+0x28c60], R0 ;  /* 0x028c6000050075a7 */ /* 0x000f24000802017f */
[----:B----4-:R-:W-:Y:S05]  /*16d80*/  @!P1 BRA `(.L_x_843) ;  /* 0x0000003800ac9947 */ /* 0x010fea0003800000 */
.L_x_976:
[----:B------:R-:W-:Y:S05]  /*16d90*/  @!P0 BRA `(.L_x_844) ;  /* 0x0000000000048947 */ /* 0x000fea0003800000 */
[----:B------:R-:W-:Y:S01]  /*16da0*/  BPT.TRAP 0x1 ;  /* 0x000000040000795c */ /* 0x000fe20000300000 */
.L_x_844:
[----:B------:R0:W0:Y:S02]  /*16db0*/  SYNCS.PHASECHK.TRANS64.TRYWAIT P0, [R25+URZ+0x28c60], R2 ;  /* 0x028c6002190075a7 */ /* 0x000024000800017f */
[----:B0-----:R-:W-:Y:S05]  /*16dc0*/  @!P0 NANOSLEEP.SYNCS 0x989680 ;  /* 0x009896800000895d */ /* 0x001fea0003900000 */
[----:B------:R-:W0:Y:S02]  /*16dd0*/  @!P0 SYNCS.PHASECHK.TRANS64 P0, [R25+URZ+0x28c60], R2 ;  /* 0x028c6002190085a7 */ /* 0x000e24000800007f */
[----:B0-----:R-:W-:Y:S05]  /*16de0*/  @!P0 BRA `(.L_x_844) ;  /* 0xfffffffc00f08947 */ /* 0x001fea000383ffff */
.L_x_588:
[----:B------:R-:W-:Y:S05]  /*16df0*/  BSYNC B9 ;  /* 0x0000000000097941 */ /* 0x000fea0003800000 */
.L_x_585:
[----:B------:R-:W-:Y:S05]  /*16e00*/  EXIT ;  /* 0x000000000000794d */ /* 0x000fea0003800000 */
.L_x_604:
[----:B0-----:R0:W1:Y:S02]  /*16e10*/  SYNCS.PHASECHK.TRANS64.TRYWAIT P6, [R63+URZ+0x28c90], R74 ;  /* 0x028c904a3f0075a7 */ /* 0x00106400080c017f */
[----:B-1----:R-:W-:Y:S05]  /*16e20*/  @!P6 NANOSLEEP.SYNCS 0x989680 ;  /* 0x009896800000e95d */ /* 0x002fea0003900000 */
[----:B------:R-:W1:Y:S02]  /*16e30*/  @!P6 SYNCS.PHASECHK.TRANS64 P6, [R63+URZ+0x28c90], R74 ;  /* 0x028c904a3f00e5a7 */ /* 0x000e6400080c007f */
[----:B-1----:R-:W-:Y:S05]  /*16e40*/  @!P6 BRA `(.L_x_604) ;  /* 0xfffffffc00f0e947 */ /* 0x002fea000383ffff */
[----:B------:R-:W-:Y:S05]  /*16e50*/  BRA `(.L_x_845) ;  /* 0xfffffeb800e47947 */ /* 0x000fea000383ffff */
.L_x_605:
        /* <DEDUP_REMOVED lines=8> */
.L_x_847:
[----:B------:R-:W-:Y:S05]  /*16ee0*/  BSYNC B1 ;  /* 0x0000000000017941 */ /* 0x000fea0003800000 */
.L_x_846:
[----:B------:R-:W-:Y:S02]  /*16ef0*/  IMAD.MOV.U32 R13, RZ, RZ, R70 ;  /* 0x000000ffff0d7224 */ /* 0x000fe400078e0046 */
[----:B------:R-:W-:Y:S02]  /*16f00*/  IMAD.MOV.U32 R12, RZ, RZ, RZ ;  /* 0x000000ffff0c7224 */ /* 0x000fe400078e00ff */
[----:B------:R-:W-:Y:S02]  /*16f10*/  IMAD.MOV.U32 R11, RZ, RZ, 0x1c1f ;  /* 0x00001c1fff0b7424 */ /* 0x000fe400078e00ff */
[----:B------:R-:W-:Y:S02]  /*16f20*/  IMAD.MOV.U32 R15, RZ, RZ, -0x1 ;  /* 0xffffffffff0f7424 */ /* 0x000fe400078e00ff */
[----:B------:R-:W-:-:S07]  /*16f30*/  IMAD.MOV.U32 R72, RZ, RZ, R14 ;  /* 0x000000ffff487224 */ /* 0x000fce00078e000e */
[----:B------:R-:W-:Y:S05]  /*16f40*/  WARPSYNC.COLLECTIVE R15, `(.L_x_848) ;  /* 0x000000000f087348 */ /* 0x000fea0003c00000 */
[----:B------:R0:W1:Y:S02]  /*16f50*/  SHFL.IDX P6, R14, R13, R12, R11 ;  /* 0x0000000c0d0e7389 */ /* 0x00006400000c000b */
[----:B01----:R-:W-:Y:S01]  /*16f60*/  ENDCOLLECTIVE ;  /* 0x000000000000791b */ /* 0x003fe20003800000 */
.L_x_848:
[----:B------:R-:W-:Y:S05]  /*16f70*/  BRA `(.L_x_849) ;  /* 0xfffffeb800b07947 */ /* 0x000fea000383ffff */
.L_x_615:
[----:B0-----:R0:W1:Y:S02]  /*16f80*/  SYNCS.PHASECHK.TRANS64.TRYWAIT P6, [R63+URZ+0x28c90], R74 ;  /* 0x028c904a3f0075a7 */ /* 0x00106400080c017f */
[----:B-1----:R-:W-:Y:S05]  /*16f90*/  @!P6 NANOSLEEP.SYNCS 0x989680 ;  /* 0x009896800000e95d */ /* 0x002fea0003900000 */
[----:B------:R-:W1:Y:S02]  /*16fa0*/  @!P6 SYNCS.PHASECHK.TRANS64 P6, [R63+URZ+0x28c90], R74 ;  /* 0x028c904a3f00e5a7 */ /* 0x000e6400080c007f */
[----:B-1----:R-:W-:Y:S05]  /*16fb0*/  @!P6 BRA `(.L_x_615) ;  /* 0xfffffffc00f0e947 */ /* 0x002fea000383ffff */
[----:B------:R-:W-:Y:S05]  /*16fc0*/  BRA `(.L_x_850) ;  /* 0xfffffec400287947 */ /* 0x000fea000383ffff */
.L_x_616:
        /* <DEDUP_REMOVED lines=8> */
.L_x_852:
[----:B------:R-:W-:Y:S05]  /*17050*/  BSYNC B1 ;  /* 0x0000000000017941 */ /* 0x000fea0003800000 */
.L_x_851:
        /* <DEDUP_REMOVED lines=8> */
.L_x_853:
[----:B------:R-:W-:Y:S01]  /*170e0*/  IMAD.MOV.U32 R70, RZ, RZ, R14 ;  /* 0x000000ffff467224 */ /* 0x000fe200078e000e */
[----:B------:R-:W-:Y:S06]  /*170f0*/  BRA `(.L_x_854) ;  /* 0xfffffec000f07947 */ /* 0x000fec000383ffff */
.L_x_621:
[----:B0-----:R0:W1:Y:S02]  /*17100*/  SYNCS.PHASECHK.TRANS64.TRYWAIT P0, [R63+URZ+0x28c90], R74 ;  /* 0x028c904a3f0075a7 */ /* 0x001064000800017f */
[----:B-1----:R-:W-:Y:S05]  /*17110*/  @!P0 NANOSLEEP.SYNCS 0x989680 ;  /* 0x009896800000895d */ /* 0x002fea0003900000 */
[----:B------:R-:W1:Y:S02]  /*17120*/  @!P0 SYNCS.PHASECHK.TRANS64 P0, [R63+URZ+0x28c90], R74 ;  /* 0x028c904a3f0085a7 */ /* 0x000e64000800007f */
[----:B-1----:R-:W-:Y:S05]  /*17130*/  @!P0 BRA `(.L_x_621) ;  /* 0xfffffffc00f08947 */ /* 0x002fea000383ffff */
[----:B------:R-:W-:Y:S05]  /*17140*/  BRA `(.L_x_855) ;  /* 0xfffffec800f07947 */ /* 0x000fea000383ffff */
.L_x_622:
[----:B------:R-:W-:Y:S01]  /*17150*/  BSSY B1, `(.L_x_856) ;  /* 0x0000007000017945 */ /* 0x000fe20003800000 */
[----:B------:R-:W-:Y:S02]  /*17160*/  IMAD.MOV.U32 R12, RZ, RZ, RZ ;  /* 0x000000ffff0c7224 */ /* 0x000fe400078e00ff */
[----:B------:R-:W-:Y:S02]  /*17170*/  IMAD.MOV.U32 R11, RZ, RZ, 0x1c1f ;  /* 0x00001c1fff0b7424 */ /* 0x000fe400078e00ff */
[----:B------:R-:W-:-:S07]  /*17180*/  IMAD.MOV.U32 R15, RZ, RZ, -0x1 ;  /* 0xffffffffff0f7424 */ /* 0x000fce00078e00ff */
[----:B0-----:R-:W-:Y:S05]  /*17190*/  WARPSYNC.COLLECTIVE R15, `(.L_x_857) ;  /* 0x000000000f087348 */ /* 0x001fea0003c00000 */
[----:B------:R1:W2:Y:S02]  /*171a0*/  SHFL.IDX P6, R14, R13, R12, R11 ;  /* 0x0000000c0d0e7389 */ /* 0x0002a400000c000b */
[----:B012---:R-:W-:Y:S01]  /*171b0*/  ENDCOLLECTIVE ;  /* 0x000000000000791b */ /* 0x007fe20003800000 */
.L_x_857:
[----:B------:R-:W-:Y:S05]  /*171c0*/  BSYNC B1 ;  /* 0x0000000000017941 */ /* 0x000fea0003800000 */
.L_x_856:
        /* <DEDUP_REMOVED lines=8> */
.L_x_858:
[----:B------:R-:W-:Y:S05]  /*17250*/  BRA `(.L_x_859) ;  /* 0xfffffecc00187947 */ /* 0x000fea000383ffff */
.L_x_626:
[----:B--2---:R2:W3:Y:S02]  /*17260*/  SYNCS.PHASECHK.TRANS64.TRYWAIT P5, [R63+URZ+0x28cb0], R74 ;  /* 0x028cb04a3f0075a7 */ /* 0x0044e400080a017f */
[----:B---3--:R-:W-:Y:S05]  /*17270*/  @!P5 NANOSLEEP.SYNCS 0x989680 ;  /* 0x009896800000d95d */ /* 0x008fea0003900000 */
[----:B------:R-:W3:Y:S02]  /*17280*/  @!P5 SYNCS.PHASECHK.TRANS64 P5, [R63+URZ+0x28cb0], R74 ;  /* 0x028cb04a3f00d5a7 */ /* 0x000ee400080a007f */
[----:B---3--:R-:W-:Y:S05]  /*17290*/  @!P5 BRA `(.L_x_626) ;  /* 0xfffffffc00f0d947 */ /* 0x008fea000383ffff */
[----:B------:R-:W-:Y:S05]  /*172a0*/  BRA `(.L_x_860) ;  /* 0xfffffecc00a47947 */ /* 0x000fea000383ffff */
.L_x_637:
[----:B0-----:R0:W1:Y:S02]  /*172b0*/  SYNCS.PHASECHK.TRANS64.TRYWAIT P1, [R3+URZ+0x28c50], R6 ;  /* 0x028c5006030075a7 */ /* 0x001064000802017f */
[----:B-1----:R-:W-:Y:S05]  /*172c0*/  @!P1 NANOSLEEP.SYNCS 0x989680 ;  /* 0x009896800000995d */ /* 0x002fea0003900000 */
[----:B------:R-:W1:Y:S02]  /*172d0*/  @!P1 SYNCS.PHASECHK.TRANS64 P1, [R3+URZ+0x28c50], R6 ;  /* 0x028c5006030095a7 */ /* 0x000e64000802007f */
[----:B-1----:R-:W-:Y:S05]  /*172e0*/  @!P1 BRA `(.L_x_637) ;  /* 0xfffffffc00f09947 */ /* 0x002fea000383ffff */
[----:B------:R-:W-:Y:S05]  /*172f0*/  BRA `(.L_x_861) ;  /* 0xfffffedc00807947 */ /* 0x000fea000383ffff */
.L_x_645:
[----:B-1----:R1:W2:Y:S02]  /*17300*/  SYNCS.PHASECHK.TRANS64.TRYWAIT P1, [R3+URZ+0x28c50], R10 ;  /* 0x028c500a030075a7 */ /* 0x0022a4000802017f */
[----:B--2---:R-:W-:Y:S05]  /*17310*/  @!P1 NANOSLEEP.SYNCS 0x989680 ;  /* 0x009896800000995d */ /* 0x004fea0003900000 */
[----:B------:R-:W2:Y:S02]  /*17320*/  @!P1 SYNCS.PHASECHK.TRANS64 P1, [R3+URZ+0x28c50], R10 ;  /* 0x028c500a030095a7 */ /* 0x000ea4000802007f */
[----:B--2---:R-:W-:Y:S05]  /*17330*/  @!P1 BRA `(.L_x_645) ;  /* 0xfffffffc00f09947 */ /* 0x004fea000383ffff */
[----:B------:R-:W-:Y:S05]  /*17340*/  BRA `(.L_x_644) ;  /* 0xfffffee800a47947 */ /* 0x000fea000383ffff */
.L_x_659:
        /* <DEDUP_REMOVED lines=8> */
.L_x_863:
[----:B------:R-:W-:Y:S05]  /*173d0*/  BSYNC B1 ;  /* 0x0000000000017941 */ /* 0x000fea0003800000 */
.L_x_862:
[----:B------:R-:W-:Y:S01]  /*173e0*/  IMAD.MOV.U32 R13, RZ, RZ, R24 ;  /* 0x000000ffff0d7224 */ /* 0x000fe200078e0018 */
[----:B------:R-:W-:Y:S01]  /*173f0*/  MOV R15, 0xffffffff ;  /* 0xffffffff000f7802 */ /* 0x000fe20000000f00 */
[----:B------:R-:W-:Y:S02]  /*17400*/  IMAD.MOV.U32 R12, RZ, RZ, RZ ;  /* 0x000000ffff0c7224 */ /* 0x000fe400078e00ff */
[----:B------:R-:W-:Y:S02]  /*17410*/  IMAD.MOV.U32 R11, RZ, RZ, 0x1c1f ;  /* 0x00001c1fff0b7424 */ /* 0x000fe400078e00ff */
[----:B------:R-:W-:-:S07]  /*17420*/  IMAD.MOV.U32 R3, RZ, RZ, R14 ;  /* 0x000000ffff037224 */ /* 0x000fce00078e000e */
[----:B------:R-:W-:Y:S05]  /*17430*/  WARPSYNC.COLLECTIVE R15, `(.L_x_864) ;  /* 0x000000000f087348 */ /* 0x000fea0003c00000 */
[----:B------:R0:W1:Y:S02]  /*17440*/  SHFL.IDX P6, R14, R13, R12, R11 ;  /* 0x0000000c0d0e7389 */ /* 0x00006400000c000b */
[----:B01----:R-:W-:Y:S01]  /*17450*/  ENDCOLLECTIVE ;  /* 0x000000000000791b */ /* 0x003fe20003800000 */
.L_x_864:
[----:B------:R-:W-:Y:S02]  /*17460*/  IMAD.MOV.U32 R13, RZ, RZ, R29 ;  /* 0x000000ffff0d7224 */ /* 0x000fe400078e001d */
[----:B------:R-:W-:-:S07]  /*17470*/  IMAD.MOV.U32 R0, RZ, RZ, R14 ;  /* 0x000000ffff007224 */ /* 0x000fce00078e000e */
[----:B------:R-:W-:Y:S05]  /*17480*/  WARPSYNC.COLLECTIVE R15, `(.L_x_865) ;  /* 0x000000000f087348 */ /* 0x000fea0003c00000 */
[----:B------:R0:W1:Y:S02]  /*17490*/  SHFL.IDX P6, R14, R13, R12, R11 ;  /* 0x0000000c0d0e7389 */ /* 0x00006400000c000b */
[----:B01----:R-:W-:Y:S01]  /*174a0*/  ENDCOLLECTIVE ;  /* 0x000000000000791b */ /* 0x003fe20003800000 */
.L_x_865:
[----:B------:R-:W-:Y:S02]  /*174b0*/  IMAD.MOV.U32 R13, RZ, RZ, R28 ;  /* 0x000000ffff0d7224 */ /* 0x000fe400078e001c */
[----:B------:R-:W-:-:S07]  /*174c0*/  IMAD.MOV.U32 R5, RZ, RZ, R14 ;  /* 0x000000ffff057224 */ /* 0x000fce00078e000e */
[----:B------:R-:W-:Y:S05]  /*174d0*/  WARPSYNC.COLLECTIVE R15, `(.L_x_866) ;  /* 0x000000000f087348 */ /* 0x000fea0003c00000 */
[----:B------:R0:W1:Y:S02]  /*174e0*/  SHFL.IDX P6, R14, R13, R12, R11 ;  /* 0x0000000c0d0e7389 */ /* 0x00006400000c000b */
[----:B01----:R-:W-:Y:S01]  /*174f0*/  ENDCOLLECTIVE ;  /* 0x000000000000791b */ /* 0x003fe20003800000 */
.L_x_866:
[----:B------:R-:W-:Y:S05]  /*17500*/  BRA `(.L_x_867) ;  /* 0xfffffef800dc7947 */ /* 0x000fea000383ffff */
.L_x_663:
[----:B0-----:R0:W1:Y:S02]  /*17510*/  SYNCS.PHASECHK.TRANS64.TRYWAIT P0, [R2+URZ+0x28c00], R29 ;  /* 0x028c001d020075a7 */ /* 0x001064000800017f */
[----:B-1----:R-:W-:Y:S05]  /*17520*/  @!P0 NANOSLEEP.SYNCS 0x989680 ;  /* 0x009896800000895d */ /* 0x002fea0003900000 */
[----:B------:R-:W1:Y:S02]  /*17530*/  @!P0 SYNCS.PHASECHK.TRANS64 P0, [R2+URZ+0x28c00], R29 ;  /* 0x028c001d020085a7 */ /* 0x000e64000800007f */
[----:B-1----:R-:W-:Y:S05]  /*17540*/  @!P0 BRA `(.L_x_663) ;  /* 0xfffffffc00f08947 */ /* 0x002fea000383ffff */
[----:B------:R-:W-:Y:S05]  /*17550*/  BRA `(.L_x_868) ;  /* 0xfffffefc00f07947 */ /* 0x000fea000383ffff */
.L_x_671:
        /* <DEDUP_REMOVED lines=8> */
.L_x_870:
[----:B------:R-:W-:Y:S05]  /*175e0*/  BSYNC B1 ;  /* 0x0000000000017941 */ /* 0x000fea0003800000 */
.L_x_869:
        /* <DEDUP_REMOVED lines=8> */
.L_x_871:
[----:B------:R-:W-:Y:S02]  /*17670*/  IMAD.MOV.U32 R13, RZ, RZ, R29 ;  /* 0x000000ffff0d7224 */ /* 0x000fe400078e001d */
[----:B------:R-:W-:-:S07]  /*17680*/  IMAD.MOV.U32 R3, RZ, RZ, R14 ;  /* 0x000000ffff037224 */ /* 0x000fce00078e000e */
[----:B------:R-:W-:Y:S05]  /*17690*/  WARPSYNC.COLLECTIVE R15, `(.L_x_872) ;  /* 0x000000000f087348 */ /* 0x000fea0003c00000 */
[----:B------:R0:W1:Y:S02]  /*176a0*/  SHFL.IDX P6, R14, R13, R12, R11 ;  /* 0x0000000c0d0e7389 */ /* 0x00006400000c000b */
[----:B01----:R-:W-:Y:S01]  /*176b0*/  ENDCOLLECTIVE ;  /* 0x000000000000791b */ /* 0x003fe20003800000 */
.L_x_872:
[----:B------:R-:W-:Y:S02]  /*176c0*/  IMAD.MOV.U32 R13, RZ, RZ, R28 ;  /* 0x000000ffff0d7224 */ /* 0x000fe400078e001c */
[----:B------:R-:W-:-:S07]  /*176d0*/  IMAD.MOV.U32 R20, RZ, RZ, R14 ;  /* 0x000000ffff147224 */ /* 0x000fce00078e000e */
[----:B------:R-:W-:Y:S05]  /*176e0*/  WARPSYNC.COLLECTIVE R15, `(.L_x_873) ;  /* 0x000000000f087348 */ /* 0x000fea0003c00000 */
[----:B------:R0:W1:Y:S02]  /*176f0*/  SHFL.IDX P6, R14, R13, R12, R11 ;  /* 0x0000000c0d0e7389 */ /* 0x00006400000c000b */
[----:B01----:R-:W-:Y:S01]  /*17700*/  ENDCOLLECTIVE ;  /* 0x000000000000791b */ /* 0x003fe20003800000 */
.L_x_873:
[----:B------:R-:W-:Y:S05]  /*17710*/  BRA `(.L_x_874) ;  /* 0xffffff0800607947 */ /* 0x000fea000383ffff */
.L_x_675:
[----:B0-----:R0:W1:Y:S02]  /*17720*/  SYNCS.PHASECHK.TRANS64.TRYWAIT P1, [R2+URZ+0x28c00], R27 ;  /* 0x028c001b020075a7 */ /* 0x001064000802017f */
[----:B-1----:R-:W-:Y:S05]  /*17730*/  @!P1 NANOSLEEP.SYNCS 0x989680 ;  /* 0x009896800000995d */ /* 0x002fea0003900000 */
[----:B------:R-:W1:Y:S02]  /*17740*/  @!P1 SYNCS.PHASECHK.TRANS64 P1, [R2+URZ+0x28c00], R27 ;  /* 0x028c001b020095a7 */ /* 0x000e64000802007f */
[----:B-1----:R-:W-:Y:S05]  /*17750*/  @!P1 BRA `(.L_x_675) ;  /* 0xfffffffc00f09947 */ /* 0x002fea000383ffff */
[----:B------:R-:W-:Y:S05]  /*17760*/  BRA `(.L_x_875) ;  /* 0xffffff0c00407947 */ /* 0x000fea000383ffff */
.L_x_681:
[----:B0-----:R0:W1:Y:S02]  /*17770*/  SYNCS.PHASECHK.TRANS64.TRYWAIT P1, [R14+URZ+0x28c30], R15 ;  /* 0x028c300f0e0075a7 */ /* 0x001064000802017f */
[----:B-1----:R-:W-:Y:S05]  /*17780*/  @!P1 NANOSLEEP.SYNCS 0x989680 ;  /* 0x009896800000995d */ /* 0x002fea0003900000 */
[----:B------:R-:W1:Y:S02]  /*17790*/  @!P1 SYNCS.PHASECHK.TRANS64 P1, [R14+URZ+0x28c30], R15 ;  /* 0x028c300f0e0095a7 */ /* 0x000e64000802007f */
[----:B-1----:R-:W-:Y:S05]  /*177a0*/  @!P1 BRA `(.L_x_681) ;  /* 0xfffffffc00f09947 */ /* 0x002fea000383ffff */
[----:B------:R-:W-:Y:S05]  /*177b0*/  BRA `(.L_x_680) ;  /* 0xffffff1800747947 */ /* 0x000fea000383ffff */
.L_x_687:
[----:B--2---:R2:W3:Y:S02]  /*177c0*/  SYNCS.PHASECHK.TRANS64.TRYWAIT P1, [R14+URZ+0x28c50], R15 ;  /* 0x028c500f0e0075a7 */ /* 0x0044e4000802017f */
[----:B---3--:R-:W-:Y:S05]  /*177d0*/  @!P1 NANOSLEEP.SYNCS 0x989680 ;  /* 0x009896800000995d */ /* 0x008fea0003900000 */
[----:B------:R-:W3:Y:S02]  /*177e0*/  @!P1 SYNCS.PHASECHK.TRANS64 P1, [R14+URZ+0x28c50], R15 ;  /* 0x028c500f0e0095a7 */ /* 0x000ee4000802007f */
[----:B---3--:R-:W-:Y:S05]  /*177f0*/  @!P1 BRA `(.L_x_687) ;  /* 0xfffffffc00f09947 */ /* 0x008fea000383ffff */
[----:B------:R-:W-:Y:S05]  /*17800*/  BRA `(.L_x_686) ;  /* 0xffffff2800a87947 */ /* 0x000fea000383ffff */
.L_x_695:
[----:B-1----:R1:W2:Y:S02]  /*17810*/  SYNCS.PHASECHK.TRANS64.TRYWAIT P2, [R21+URZ+0x28c30], R14 ;  /* 0x028c300e150075a7 */ /* 0x0022a4000804017f */
[----:B--2---:R-:W-:Y:S05]  /*17820*/  @!P2 NANOSLEEP.SYNCS 0x989680 ;  /* 0x009896800000a95d */ /* 0x004fea0003900000 */
[----:B------:R-:W2:Y:S02]  /*17830*/  @!P2 SYNCS.PHASECHK.TRANS64 P2, [R21+URZ+0x28c30], R14 ;  /* 0x028c300e1500a5a7 */ /* 0x000ea4000804007f */
[----:B--2---:R-:W-:Y:S05]  /*17840*/  @!P2 BRA `(.L_x_695) ;  /* 0xfffffffc00f0a947 */ /* 0x004fea000383ffff */
[----:B------:R-:W-:Y:S05]  /*17850*/  BRA `(.L_x_694) ;  /* 0xffffff2c00c07947 */ /* 0x000fea000383ffff */
.L_x_701:
[----:B----4-:R4:W0:Y:S02]  /*17860*/  SYNCS.PHASECHK.TRANS64.TRYWAIT P2, [R21+URZ+0x28c50], R14 ;  /* 0x028c500e150075a7 */ /* 0x010824000804017f */
[----:B0-----:R-:W-:Y:S05]  /*17870*/  @!P2 NANOSLEEP.SYNCS 0x989680 ;  /* 0x009896800000a95d */ /* 0x001fea0003900000 */
[----:B------:R-:W0:Y:S02]  /*17880*/  @!P2 SYNCS.PHASECHK.TRANS64 P2, [R21+URZ+0x28c50], R14 ;  /* 0x028c500e1500a5a7 */ /* 0x000e24000804007f */
[----:B0-----:R-:W-:Y:S05]  /*17890*/  @!P2 BRA `(.L_x_701) ;  /* 0xfffffffc00f0a947 */ /* 0x001fea000383ffff */
[----:B------:R-:W-:Y:S05]  /*178a0*/  BRA `(.L_x_700) ;  /* 0xffffff4400207947 */ /* 0x000fea000383ffff */
.L_x_732:
[----:B0-----:R-:W0:Y:S01]  /*178b0*/  S2R R8, SR_TID.X ;  /* 0x0000000000087919 */ /* 0x001e220000002100 */
[----:B------:R-:W-:Y:S01]  /*178c0*/  BSSY B1, `(.L_x_876) ;  /* 0x000000a000017945 */ /* 0x000fe20003800000 */
[----:B------:R-:W-:Y:S02]  /*178d0*/  IMAD.MOV.U32 R12, RZ, RZ, RZ ;  /* 0x000000ffff0c7224 */ /* 0x000fe400078e00ff */
[----:B------:R-:W-:Y:S02]  /*178e0*/  IMAD.MOV.U32 R11, RZ, RZ, 0x1f ;  /* 0x0000001fff0b7424 */ /* 0x000fe400078e00ff */
[----:B------:R-:W-:Y:S01]  /*178f0*/  IMAD.MOV.U32 R15, RZ, RZ, -0x1 ;  /* 0xffffffffff0f7424 */ /* 0x000fe200078e00ff */
[----:B0-----:R-:W-:-:S04]  /*17900*/  SHF.R.U32.HI R8, RZ, 0x5, R8 ;  /* 0x00000005ff087819 */ /* 0x001fc80000011608 */
[----:B------:R-:W-:-:S05]  /*17910*/  LOP3.LUT R8, R8, 0x3, RZ, 0xc0, !PT ;  /* 0x0000000308087812 */ /* 0x000fca00078ec0ff */
[----:B------:R-:W-:-:S07]  /*17920*/  IMAD.MOV.U32 R13, RZ, RZ, R8 ;  /* 0x000000ffff0d7224 */ /* 0x000fce00078e0008 */
[----:B------:R-:W-:Y:S05]  /*17930*/  WARPSYNC.COLLECTIVE R15, `(.L_x_877) ;  /* 0x000000000f087348 */ /* 0x000fea0003c00000 */
[----:B------:R0:W1:Y:S02]  /*17940*/  SHFL.IDX P6, R14, R13, R12, R11 ;  /* 0x0000000c0d0e7389 */ /* 0x00006400000c000b */
[----:B01----:R-:W-:Y:S01]  /*17950*/  ENDCOLLECTIVE ;  /* 0x000000000000791b */ /* 0x003fe20003800000 */
.L_x_877:
[----:B------:R-:W-:Y:S05]  /*17960*/  BSYNC B1 ;  /* 0x0000000000017941 */ /* 0x000fea0003800000 */
.L_x_876:
[----:B------:R-:W-:Y:S05]  /*17970*/  BRA `(.L_x_878) ;  /* 0xffffff9400907947 */ /* 0x000fea000383ffff */
.L_x_734:
[----:B------:R-:W-:Y:S01]  /*17980*/  BSSY B1, `(.L_x_879) ;  /* 0x0000006000017945 */ /* 0x000fe20003800000 */
[----:B------:R-:W-:-:S07]  /*17990*/  IMAD.MOV.U32 R15, RZ, RZ, -0x1 ;  /* 0xffffffffff0f7424 */ /* 0x000fce00078e00ff */
[----:B01----:R-:W-:Y:S05]  /*179a0*/  WARPSYNC.COLLECTIVE R15, `(.L_x_880) ;  /* 0x000000000f0c7348 */ /* 0x003fea0003c00000 */
[----:B------:R-:W-:Y:S02]  /*179b0*/  ELECT P6, UR62, PT ;  /* 0x00000000003e782f */ /* 0x000fe400038c0000 */
[----:B------:R-:W-:Y:S01]  /*179c0*/  MOV R14, UR62 ;  /* 0x0000003e000e7c02 */ /* 0x000fe20008000f00 */
[----:B01----:R-:W-:Y:S10]  /*179d0*/  ENDCOLLECTIVE ;  /* 0x000000000000791b */ /* 0x003ff40003800000 */
.L_x_880:
[----:B------:R-:W-:Y:S05]  /*179e0*/  BSYNC B1 ;  /* 0x0000000000017941 */ /* 0x000fea0003800000 */
.L_x_879:
[----:B------:R-:W-:Y:S05]  /*179f0*/  BRA `(.L_x_733) ;  /* 0xffffff9400887947 */ /* 0x000fea000383ffff */
.L_x_736:
[----:B-1----:R1:W2:Y:S02]  /*17a00*/  SYNCS.PHASECHK.TRANS64.TRYWAIT P0, [R23+URZ+0x28c20], R3 ;  /* 0x028c2003170075a7 */ /* 0x0022a4000800017f */
[----:B--2---:R-:W-:Y:S05]  /*17a10*/  @!P0 NANOSLEEP.SYNCS 0x989680 ;  /* 0x009896800000895d */ /* 0x004fea0003900000 */
[----:B------:R-:W2:Y:S02]  /*17a20*/  @!P0 SYNCS.PHASECHK.TRANS64 P0, [R23+URZ+0x28c20], R3 ;  /* 0x028c2003170085a7 */ /* 0x000ea4000800007f */
[----:B--2---:R-:W-:Y:S05]  /*17a30*/  @!P0 BRA `(.L_x_736) ;  /* 0xfffffffc00f08947 */ /* 0x004fea000383ffff */
[----:B------:R-:W-:Y:S05]  /*17a40*/  BRA `(.L_x_881) ;  /* 0xffffff9400987947 */ /* 0x000fea000383ffff */
.L_x_740:
[----:B-1----:R1:W2:Y:S02]  /*17a50*/  SYNCS.PHASECHK.TRANS64.TRYWAIT P0, [R3+URZ+0x28ca0], R6 ;  /* 0x028ca006030075a7 */ /* 0x0022a4000800017f */
[----:B--2---:R-:W-:Y:S05]  /*17a60*/  @!P0 NANOSLEEP.SYNCS 0x989680 ;  /* 0x009896800000895d */ /* 0x004fea0003900000 */
[----:B------:R-:W2:Y:S02]  /*17a70*/  @!P0 SYNCS.PHASECHK.TRANS64 P0, [R3+URZ+0x28ca0], R6 ;  /* 0x028ca006030085a7 */ /* 0x000ea4000800007f */
[----:B--2---:R-:W-:Y:S05]  /*17a80*/  @!P0 BRA `(.L_x_740) ;  /* 0xfffffffc00f08947 */ /* 0x004fea000383ffff */
[----:B------:R-:W-:Y:S05]  /*17a90*/  BRA `(.L_x_882) ;  /* 0xffffff9400b07947 */ /* 0x000fea000383ffff */
.L_x_745:
[----:B0-----:R0:W2:Y:S02]  /*17aa0*/  SYNCS.PHASECHK.TRANS64.TRYWAIT P0, [R3+URZ+0x28cc0], R6 ;  /* 0x028cc006030075a7 */ /* 0x0010a4000800017f */
[----:B--2---:R-:W-:Y:S05]  /*17ab0*/  @!P0 NANOSLEEP.SYNCS 0x989680 ;  /* 0x009896800000895d */ /* 0x004fea0003900000 */
[----:B------:R-:W2:Y:S02]  /*17ac0*/  @!P0 SYNCS.PHASECHK.TRANS64 P0, [R3+URZ+0x28cc0], R6 ;  /* 0x028cc006030085a7 */ /* 0x000ea4000800007f */
[----:B--2---:R-:W-:Y:S05]  /*17ad0*/  @!P0 BRA `(.L_x_745) ;  /* 0xfffffffc00f08947 */ /* 0x004fea000383ffff */
[----:B------:R-:W-:Y:S05]  /*17ae0*/  BRA `(.L_x_883) ;  /* 0xffffff98002c7947 */ /* 0x000fea000383ffff */
.L_x_759:
[----:B-1----:R1:W2:Y:S02]  /*17af0*/  SYNCS.PHASECHK.TRANS64.TRYWAIT P1, [R6+URZ+0x28ca0], R2 ;  /* 0x028ca002060075a7 */ /* 0x0022a4000802017f */
[----:B--2---:R-:W-:Y:S05]  /*17b00*/  @!P1 NANOSLEEP.SYNCS 0x989680 ;  /* 0x009896800000995d */ /* 0x004fea0003900000 */
[----:B------:R-:W2:Y:S02]  /*17b10*/  @!P1 SYNCS.PHASECHK.TRANS64 P1, [R6+URZ+0x28ca0], R2 ;  /* 0x028ca002060095a7 */ /* 0x000ea4000802007f */
[----:B--2---:R-:W-:Y:S05]  /*17b20*/  @!P1 BRA `(.L_x_759) ;  /* 0xfffffffc00f09947 */ /* 0x004fea000383ffff */
[----:B------:R-:W-:Y:S05]  /*17b30*/  BRA `(.L_x_884) ;  /* 0xffffffa000907947 */ /* 0x000fea000383ffff */
.L_x_764:
[----:B0-----:R0:W2:Y:S02]  /*17b40*/  SYNCS.PHASECHK.TRANS64.TRYWAIT P1, [R6+URZ+0x28cc0], R2 ;  /* 0x028cc002060075a7 */ /* 0x0010a4000802017f */
[----:B--2---:R-:W-:Y:S05]  /*17b50*/  @!P1 NANOSLEEP.SYNCS 0x989680 ;  /* 0x009896800000995d */ /* 0x004fea0003900000 */
[----:B------:R-:W2:Y:S02]  /*17b60*/  @!P1 SYNCS.PHASECHK.TRANS64 P1, [R6+URZ+0x28cc0], R2 ;  /* 0x028cc002060095a7 */ /* 0x000ea4000802007f */
[----:B--2---:R-:W-:Y:S05]  /*17b70*/  @!P1 BRA `(.L_x_764) ;  /* 0xfffffffc00f09947 */ /* 0x004fea000383ffff */
[----:B------:R-:W-:Y:S05]  /*17b80*/  BRA `(.L_x_885) ;  /* 0xffffffa400087947 */ /* 0x000fea000383ffff */
.L_x_784:
[----:B------:R-:W0:Y:S01]  /*17b90*/  S2R R11, SR_TID.X ;  /* 0x00000000000b7919 */ /* 0x000e220000002100 */
[----:B------:R-:W-:Y:S01]  /*17ba0*/  BSSY B0, `(.L_x_886) ;  /* 0x000000a000007945 */ /* 0x000fe20003800000 */
[----:B------:R-:W-:Y:S02]  /*17bb0*/  IMAD.MOV.U32 R12, RZ, RZ, RZ ;  /* 0x000000ffff0c7224 */ /* 0x000fe400078e00ff */
[----:B------:R-:W-:Y:S01]  /*17bc0*/  IMAD.MOV.U32 R15, RZ, RZ, -0x1 ;  /* 0xffffffffff0f7424 */ /* 0x000fe200078e00ff */
[----:B0-----:R-:W-:-:S04]  /*17bd0*/  SHF.R.U32.HI R11, RZ, 0x5, R11 ;  /* 0x00000005ff0b7819 */ /* 0x001fc8000001160b */
[----:B------:R-:W-:-:S05]  /*17be0*/  LOP3.LUT R11, R11, 0x3, RZ, 0xc0, !PT ;  /* 0x000000030b0b7812 */ /* 0x000fca00078ec0ff */
[----:B------:R-:W-:Y:S02]  /*17bf0*/  IMAD.MOV.U32 R13, RZ, RZ, R11 ;  /* 0x000000ffff0d7224 */ /* 0x000fe400078e000b */
[----:B------:R-:W-:-:S07]  /*17c00*/  IMAD.MOV.U32 R11, RZ, RZ, 0x1f ;  /* 0x0000001fff0b7424 */ /* 0x000fce00078e00ff */
[----:B-----5:R-:W-:Y:S05]  /*17c10*/  WARPSYNC.COLLECTIVE R15, `(.L_x_887) ;  /* 0x000000000f087348 */ /* 0x020fea0003c00000 */
[----:B------:R0:W1:Y:S02]  /*17c20*/  SHFL.IDX P6, R14, R13, R12, R11 ;  /* 0x0000000c0d0e7389 */ /* 0x00006400000c000b */
[----:B01---5:R-:W-:Y:S01]  /*17c30*/  ENDCOLLECTIVE ;  /* 0x000000000000791b */ /* 0x023fe20003800000 */
.L_x_887:
[----:B------:R-:W-:Y:S05]  /*17c40*/  BSYNC B0 ;  /* 0x0000000000007941 */ /* 0x000fea0003800000 */
.L_x_886:
[----:B------:R-:W-:Y:S05]  /*17c50*/  BRA `(.L_x_888) ;  /* 0xffffffb400e47947 */ /* 0x000fea000383ffff */
.L_x_787:
[----:B0-----:R0:W1:Y:S02]  /*17c60*/  SYNCS.PHASECHK.TRANS64.TRYWAIT P0, [R27+URZ+0x28c40], R0 ;  /* 0x028c40001b0075a7 */ /* 0x001064000800017f */
[----:B-1----:R-:W-:Y:S05]  /*17c70*/  @!P0 NANOSLEEP.SYNCS 0x989680 ;  /* 0x009896800000895d */ /* 0x002fea0003900000 */
[----:B------:R-:W1:Y:S02]  /*17c80*/  @!P0 SYNCS.PHASECHK.TRANS64 P0, [R27+URZ+0x28c40], R0 ;  /* 0x028c40001b0085a7 */ /* 0x000e64000800007f */
[----:B-1----:R-:W-:Y:S05]  /*17c90*/  @!P0 BRA `(.L_x_787) ;  /* 0xfffffffc00f08947 */ /* 0x002fea000383ffff */
[----:B------:R-:W-:Y:S05]  /*17ca0*/  BRA `(.L_x_889) ;  /* 0xffffffb800147947 */ /* 0x000fea000383ffff */
.L_x_788:
        /* <DEDUP_REMOVED lines=8> */
.L_x_891:
[----:B------:R-:W-:Y:S05]  /*17d30*/  BSYNC B0 ;  /* 0x0000000000007941 */ /* 0x000fea0003800000 */
.L_x_890:
[----:B------:R-:W-:Y:S02]  /*17d40*/  IMAD.MOV.U32 R13, RZ, RZ, R0 ;  /* 0x000000ffff0d7224 */ /* 0x000fe400078e0000 */
[----:B------:R-:W-:Y:S02]  /*17d50*/  IMAD.MOV.U32 R12, RZ, RZ, RZ ;  /* 0x000000ffff0c7224 */ /* 0x000fe400078e00ff */
[----:B------:R-:W-:Y:S02]  /*17d60*/  IMAD.MOV.U32 R11, RZ, RZ, 0x181f ;  /* 0x0000181fff0b7424 */ /* 0x000fe400078e00ff */
[----:B------:R-:W-:Y:S02]  /*17d70*/  IMAD.MOV.U32 R15, RZ, RZ, -0x1 ;  /* 0xffffffffff0f7424 */ /* 0x000fe400078e00ff */
[----:B------:R-:W-:Y:S02]  /*17d80*/  IMAD.MOV.U32 R2, RZ, RZ, R14 ;  /* 0x000000ffff027224 */ /* 0x000fe400078e000e */
[----:B------:R-:W-:-:S07]  /*17d90*/  @P0 IMAD R6, R5, 0x2, R23 ;  /* 0x0000000205060824 */ /* 0x000fce00078e0217 */
[----:B------:R-:W-:Y:S05]  /*17da0*/  WARPSYNC.COLLECTIVE R15, `(.L_x_892) ;  /* 0x000000000f087348 */ /* 0x000fea0003c00000 */
[----:B------:R0:W1:Y:S02]  /*17db0*/  SHFL.IDX P6, R14, R13, R12, R11 ;  /* 0x0000000c0d0e7389 */ /* 0x00006400000c000b */
[----:B01----:R-:W-:Y:S01]  /*17dc0*/  ENDCOLLECTIVE ;  /* 0x000000000000791b */ /* 0x003fe20003800000 */
.L_x_892:
[----:B------:R-:W-:Y:S02]  /*17dd0*/  IMAD.MOV.U32 R13, RZ, RZ, R4 ;  /* 0x000000ffff0d7224 */ /* 0x000fe400078e0004 */
[----:B------:R-:W-:Y:S02]  /*17de0*/  IMAD.MOV.U32 R12, RZ, RZ, 0x1 ;  /* 0x00000001ff0c7424 */ /* 0x000fe400078e00ff */
[----:B------:R-:W-:-:S07]  /*17df0*/  IMAD.MOV.U32 R3, RZ, RZ, R14 ;  /* 0x000000ffff037224 */ /* 0x000fce00078e000e */
[----:B------:R-:W-:Y:S05]  /*17e00*/  WARPSYNC.COLLECTIVE R15, `(.L_x_893) ;  /* 0x000000000f087348 */ /* 0x000fea0003c00000 */
[----:B------:R0:W1:Y:S02]  /*17e10*/  SHFL.IDX P6, R14, R13, R12, R11 ;  /* 0x0000000c0d0e7389 */ /* 0x00006400000c000b */
[----:B01----:R-:W-:Y:S01]  /*17e20*/  ENDCOLLECTIVE ;  /* 0x000000000000791b */ /* 0x003fe20003800000 */
.L_x_893:
        /* <DEDUP_REMOVED lines=15> */
.L_x_894:
[----:B------:R-:W-:Y:S02]  /*17f20*/  @P0 IMAD R6, R5, 0x2, R23 ;  /* 0x0000000205060824 */ /* 0x000fe400078e0217 */
[----:B------:R-:W-:Y:S02]  /*17f30*/  IMAD.MOV.U32 R13, RZ, RZ, R4 ;  /* 0x000000ffff0d7224 */ /* 0x000fe400078e0004 */
[----:B------:R-:W-:Y:S02]  /*17f40*/  IMAD.MOV.U32 R12, RZ, RZ, 0x2 ;  /* 0x00000002ff0c7424 */ /* 0x000fe400078e00ff */
[----:B------:R-:W-:-:S07]  /*17f50*/  IMAD.MOV.U32 R3, RZ, RZ, R14 ;  /* 0x000000ffff037224 */ /* 0x000fce00078e000e */
[----:B------:R-:W-:Y:S05]  /*17f60*/  WARPSYNC.COLLECTIVE R15, `(.L_x_895) ;  /* 0x000000000f087348 */ /* 0x000fea0003c00000 */
[----:B------:R0:W1:Y:S02]  /*17f70*/  SHFL.IDX P6, R14, R13, R12, R11 ;  /* 0x0000000c0d0e7389 */ /* 0x00006400000c000b */
[----:B01----:R-:W-:Y:S01]  /*17f80*/  ENDCOLLECTIVE ;  /* 0x000000000000791b */ /* 0x003fe20003800000 */
.L_x_895:
        /* <DEDUP_REMOVED lines=10> */
[----:B------:R-:W-:Y:S02]  /*18030*/  ISETP.GE.AND P0, PT, R31, 0x21, PT ;  /* 0x000000211f00780c */ /* 0x000fe40003f06270 */
[----:B0-----:R-:W-:-:S11]  /*18040*/  MOV R2, R14 ;  /* 0x0000000e00027202 */ /* 0x001fd60000000f00 */
[----:B------:R-:W-:Y:S05]  /*18050*/  WARPSYNC.COLLECTIVE R15, `(.L_x_896) ;  /* 0x000000000f087348 */ /* 0x000fea0003c00000 */
[----:B------:R0:W1:Y:S02]  /*18060*/  SHFL.IDX P6, R14, R13, R12, R11 ;  /* 0x0000000c0d0e7389 */ /* 0x00006400000c000b */
[----:B01----:R-:W-:Y:S01]  /*18070*/  ENDCOLLECTIVE ;  /* 0x000000000000791b */ /* 0x003fe20003800000 */
.L_x_896:
[----:B------:R-:W-:Y:S02]  /*18080*/  @P0 IMAD R6, R5, 0x2, R23 ;  /* 0x0000000205060824 */ /* 0x000fe400078e0217 */
[----:B------:R-:W-:Y:S02]  /*18090*/  IMAD.MOV.U32 R13, RZ, RZ, R4 ;  /* 0x000000ffff0d7224 */ /* 0x000fe400078e0004 */
[----:B------:R-:W-:Y:S02]  /*180a0*/  IMAD.MOV.U32 R12, RZ, RZ, 0x3 ;  /* 0x00000003ff0c7424 */ /* 0x000fe400078e00ff */
[----:B------:R-:W-:-:S07]  /*180b0*/  IMAD.MOV.U32 R3, RZ, RZ, R14 ;  /* 0x000000ffff037224 */ /* 0x000fce00078e000e */
[----:B------:R-:W-:Y:S05]  /*180c0*/  WARPSYNC.COLLECTIVE R15, `(.L_x_897) ;  /* 0x000000000f087348 */ /* 0x000fea0003c00000 */
[----:B------:R0:W1:Y:S02]  /*180d0*/  SHFL.IDX P6, R14, R13, R12, R11 ;  /* 0x0000000c0d0e7389 */ /* 0x00006400000c000b */
[----:B01----:R-:W-:Y:S01]  /*180e0*/  ENDCOLLECTIVE ;  /* 0x000000000000791b */ /* 0x003fe20003800000 */
.L_x_897:
        /* <DEDUP_REMOVED lines=10> */
.L_x_898:
[----:B------:R-:W-:Y:S01]  /*18190*/  @!PT LDS RZ, [RZ] ;  /* 0x00000000fffff984 */ /* 0x000fe20000000800 */
[----:B------:R-:W-:Y:S01]  /*181a0*/  @!PT LDS RZ, [RZ] ;  /* 0x00000000fffff984 */ /* 0x000fe20000000800 */
[----:B------:R-:W-:Y:S01]  /*181b0*/  @!PT LDS RZ, [RZ] ;  /* 0x00000000fffff984 */ /* 0x000fe20000000800 */
[----:B------:R0:W-:Y:S01]  /*181c0*/  @P0 LDGSTS.E.BYPASS.LTC128B.128 [R6+0x23400], desc[UR40][R2.64], !P2 ;  /* 0x2340000002060fae */ /* 0x0001e2000d101d68 */
[----:B------:R-:W-:Y:S01]  /*181d0*/  IMAD.MOV.U32 R0, RZ, RZ, R14 ;  /* 0x000000ffff007224 */ /* 0x000fe200078e000e */
[----:B------:R-:W-:Y:S06]  /*181e0*/  BRA `(.L_x_899) ;  /* 0xffffffb400e47947 */ /* 0x000fec000383ffff */
.L_x_793:
[----:B------:R-:W-:Y:S02]  /*181f0*/  IMAD.MOV.U32 R13, RZ, RZ, R2 ;  /* 0x000000ffff0d7224 */ /* 0x000fe400078e0002 */
[----:B------:R-:W-:Y:S02]  /*18200*/  IMAD.MOV.U32 R12, RZ, RZ, RZ ;  /* 0x000000ffff0c7224 */ /* 0x000fe400078e00ff */
[----:B------:R-:W-:Y:S02]  /*18210*/  IMAD.MOV.U32 R11, RZ, RZ, 0x181f ;  /* 0x0000181fff0b7424 */ /* 0x000fe400078e00ff */
[----:B------:R-:W-:Y:S02]  /*18220*/  IMAD.MOV.U32 R15, RZ, RZ, -0x1 ;  /* 0xffffffffff0f7424 */ /* 0x000fe400078e00ff */
[----:B-----5:R-:W-:Y:S02]  /*18230*/  IMAD R3, R20, R7, RZ ;  /* 0x0000000714037224 */ /* 0x020fe400078e02ff */
[----:B------:R-:W-:-:S07]  /*18240*/  IMAD R17, R17, 0x40, R10 ;  /* 0x0000004011117824 */ /* 0x000fce00078e020a */
[----:B------:R-:W-:Y:S05]  /*18250*/  WARPSYNC.COLLECTIVE R15, `(.L_x_900) ;  /* 0x000000000f087348 */ /* 0x000fea0003c00000 */
[----:B------:R0:W1:Y:S02]  /*18260*/  SHFL.IDX P6, R14, R13, R12, R11 ;  /* 0x0000000c0d0e7389 */ /* 0x00006400000c000b */
[----:B01----:R-:W-:Y:S01]  /*18270*/  ENDCOLLECTIVE ;  /* 0x000000000000791b */ /* 0x003fe20003800000 */
.L_x_900:
[C---:B------:R-:W-:Y:S01]  /*18280*/  VIADD R6, R17.reuse, 0x10 ;  /* 0x0000001011067836 */ /* 0x040fe20000000000 */
[----:B------:R-:W-:Y:S01]  /*18290*/  ISETP.GE.AND P0, PT, R17, R3, PT ;  /* 0x000000031100720c */ /* 0x000fe20003f06270 */
[----:B------:R-:W-:Y:S02]  /*182a0*/  IMAD.MOV.U32 R13, RZ, RZ, R0 ;  /* 0x000000ffff0d7224 */ /* 0x000fe400078e0000 */
[----:B------:R-:W-:-:S10]  /*182b0*/  IMAD.MOV.U32 R4, RZ, RZ, R14 ;  /* 0x000000ffff047224 */ /* 0x000fd400078e000e */
[----:B------:R-:W-:Y:S05]  /*182c0*/  WARPSYNC.COLLECTIVE R15, `(.L_x_901) ;  /* 0x000000000f087348 */ /* 0x000fea0003c00000 */
[----:B------:R0:W1:Y:S02]  /*182d0*/  SHFL.IDX P6, R14, R13, R12, R11 ;  /* 0x0000000c0d0e7389 */ /* 0x00006400000c000b */
[----:B01----:R-:W-:Y:S01]  /*182e0*/  ENDCOLLECTIVE ;  /* 0x000000000000791b */ /* 0x003fe20003800000 */
.L_x_901:
[----:B------:R-:W-:Y:S02]  /*182f0*/  IMAD.MOV.U32 R13, RZ, RZ, R2 ;  /* 0x000000ffff0d7224 */ /* 0x000fe400078e0002 */
[----:B------:R-:W-:Y:S02]  /*18300*/  IMAD.MOV.U32 R12, RZ, RZ, 0x1 ;  /* 0x00000001ff0c7424 */ /* 0x000fe400078e00ff */
[----:B------:R-:W-:-:S07]  /*18310*/  IMAD.MOV.U32 R5, RZ, RZ, R14 ;  /* 0x000000ffff057224 */ /* 0x000fce00078e000e */
[----:B------:R-:W-:Y:S05]  /*18320*/  WARPSYNC.COLLECTIVE R15, `(.L_x_902) ;  /* 0x000000000f087348 */ /* 0x000fea0003c00000 */
[----:B------:R0:W1:Y:S02]  /*18330*/  SHFL.IDX P6, R14, R13, R12, R11 ;  /* 0x0000000c0d0e7389 */ /* 0x00006400000c000b */
[----:B01----:R-:W-:Y:S01]  /*18340*/  ENDCOLLECTIVE ;  /* 0x000000000000791b */ /* 0x003fe20003800000 */
.L_x_902:
        /* <DEDUP_REMOVED lines=15> */
.L_x_903:
[----:B------:R-:W-:Y:S02]  /*18440*/  IMAD.MOV.U32 R13, RZ, RZ, R2 ;  /* 0x000000ffff0d7224 */ /* 0x000fe400078e0002 */
[----:B------:R-:W-:Y:S02]  /*18450*/  IMAD.MOV.U32 R12, RZ, RZ, 0x2 ;  /* 0x00000002ff0c7424 */ /* 0x000fe400078e00ff */
[----:B------:R-:W-:-:S07]  /*18460*/  IMAD.MOV.U32 R5, RZ, RZ, R14 ;  /* 0x000000ffff057224 */ /* 0x000fce00078e000e */
[----:B------:R-:W-:Y:S05]  /*18470*/  WARPSYNC.COLLECTIVE R15, `(.L_x_904) ;  /* 0x000000000f087348 */ /* 0x000fea0003c00000 */
[----:B------:R0:W1:Y:S02]  /*18480*/  SHFL.IDX P6, R14, R13, R12, R11 ;  /* 0x0000000c0d0e7389 */ /* 0x00006400000c000b */
[----:B01----:R-:W-:Y:S01]  /*18490*/  ENDCOLLECTIVE ;  /* 0x000000000000791b */ /* 0x003fe20003800000 */
.L_x_904:
        /* <DEDUP_REMOVED lines=16> */
.L_x_905:
[----:B------:R-:W-:Y:S02]  /*185a0*/  IMAD.MOV.U32 R13, RZ, RZ, R2 ;  /* 0x000000ffff0d7224 */ /* 0x000fe400078e0002 */
[----:B------:R-:W-:Y:S02]  /*185b0*/  IMAD.MOV.U32 R12, RZ, RZ, 0x3 ;  /* 0x00000003ff0c7424 */ /* 0x000fe400078e00ff */
[----:B------:R-:W-:-:S07]  /*185c0*/  IMAD.MOV.U32 R5, RZ, RZ, R14 ;  /* 0x000000ffff057224 */ /* 0x000fce00078e000e */
[----:B------:R-:W-:Y:S05]  /*185d0*/  WARPSYNC.COLLECTIVE R15, `(.L_x_906) ;  /* 0x000000000f087348 */ /* 0x000fea0003c00000 */
[----:B------:R0:W1:Y:S02]  /*185e0*/  SHFL.IDX P6, R14, R13, R12, R11 ;  /* 0x0000000c0d0e7389 */ /* 0x00006400000c000b */
[----:B01----:R-:W-:Y:S01]  /*185f0*/  ENDCOLLECTIVE ;  /* 0x000000000000791b */ /* 0x003fe20003800000 */
.L_x_906:
        /* <DEDUP_REMOVED lines=10> */
[----:B0-----:R-:W-:-:S07]  /*186a0*/  IMAD.MOV.U32 R4, RZ, RZ, R14 ;  /* 0x000000ffff047224 */ /* 0x001fce00078e000e */
[----:B------:R-:W-:Y:S05]  /*186b0*/  WARPSYNC.COLLECTIVE R15, `(.L_x_907) ;  /* 0x000000000f087348 */ /* 0x000fea0003c00000 */
[----:B------:R0:W1:Y:S02]  /*186c0*/  SHFL.IDX P6, R14, R13, R12, R11 ;  /* 0x0000000c0d0e7389 */ /* 0x00006400000c000b */
[----:B01----:R-:W-:Y:S01]  /*186d0*/  ENDCOLLECTIVE ;  /* 0x000000000000791b */ /* 0x003fe20003800000 */
.L_x_907:
[----:B------:R-:W-:Y:S01]  /*186e0*/  IMAD.MOV.U32 R0, RZ, RZ, R14 ;  /* 0x000000ffff007224 */ /* 0x000fe200078e000e */
[----:B------:R-:W-:Y:S06]  /*186f0*/  BRA `(.L_x_908) ;  /* 0xffffffbc00147947 */ /* 0x000fec000383ffff */
.L_x_796:
[----:B0-----:R0:W1:Y:S02]  /*18700*/  SYNCS.PHASECHK.TRANS64.TRYWAIT P0, [R23+URZ+0x28c20], R0 ;  /* 0x028c2000170075a7 */ /* 0x001064000800017f */
[----:B-1----:R-:W-:Y:S05]  /*18710*/  @!P0 NANOSLEEP.SYNCS 0x989680 ;  /* 0x009896800000895d */ /* 0x002fea0003900000 */
[----:B------:R-:W1:Y:S02]  /*18720*/  @!P0 SYNCS.PHASECHK.TRANS64 P0, [R23+URZ+0x28c20], R0 ;  /* 0x028c2000170085a7 */ /* 0x000e64000800007f */
[----:B-1----:R-:W-:Y:S05]  /*18730*/  @!P0 BRA `(.L_x_796) ;  /* 0xfffffffc00f08947 */ /* 0x002fea000383ffff */
[----:B------:R-:W-:Y:S05]  /*18740*/  BRA `(.L_x_909) ;  /* 0xffffffbc00707947 */ /* 0x000fea000383ffff */
.L_x_799:
[----:B0-----:R0:W1:Y:S02]  /*18750*/  SYNCS.PHASECHK.TRANS64.TRYWAIT P0, [R27+URZ+0x28c60], R0 ;  /* 0x028c60001b0075a7 */ /* 0x001064000800017f */
[----:B-1----:R-:W-:Y:S05]  /*18760*/  @!P0 NANOSLEEP.SYNCS 0x989680 ;  /* 0x009896800000895d */ /* 0x002fea0003900000 */
[----:B------:R-:W1:Y:S02]  /*18770*/  @!P0 SYNCS.PHASECHK.TRANS64 P0, [R27+URZ+0x28c60], R0 ;  /* 0x028c60001b0085a7 */ /* 0x000e64000800007f */
[----:B-1----:R-:W-:Y:S05]  /*18780*/  @!P0 BRA `(.L_x_799) ;  /* 0xfffffffc00f08947 */ /* 0x002fea000383ffff */
[----:B------:R-:W-:Y:S05]  /*18790*/  BRA `(.L_x_910) ;  /* 0xffffffbc00807947 */ /* 0x000fea000383ffff */
.L_x_800:
        /* <DEDUP_REMOVED lines=8> */
.L_x_912:
[----:B------:R-:W-:Y:S05]  /*18820*/  BSYNC B0 ;  /* 0x0000000000007941 */ /* 0x000fea0003800000 */
.L_x_911:
        /* <DEDUP_REMOVED lines=15> */
.L_x_913:
        /* <DEDUP_REMOVED lines=40> */
.L_x_914:
[----:B------:R-:W-:Y:S02]  /*18ba0*/  IMAD.MOV.U32 R13, RZ, RZ, R5 ;  /* 0x000000ffff0d7224 */ /* 0x000fe400078e0005 */
[----:B------:R-:W-:-:S07]  /*18bb0*/  IMAD.MOV.U32 R3, RZ, RZ, R14 ;  /* 0x000000ffff037224 */ /* 0x000fce00078e000e */
[----:B------:R-:W-:Y:S05]  /*18bc0*/  WARPSYNC.COLLECTIVE R15, `(.L_x_915) ;  /* 0x000000000f087348 */ /* 0x000fea0003c00000 */
[----:B------:R0:W1:Y:S02]  /*18bd0*/  SHFL.IDX P6, R14, R13, R12, R11 ;  /* 0x0000000c0d0e7389 */ /* 0x00006400000c000b */
[----:B01----:R-:W-:Y:S01]  /*18be0*/  ENDCOLLECTIVE ;  /* 0x000000000000791b */ /* 0x003fe20003800000 */
.L_x_915:
        /* <DEDUP_REMOVED lines=29> */
.L_x_916:
[----:B------:R-:W-:Y:S02]  /*18dc0*/  IMAD.MOV.U32 R13, RZ, RZ, R5 ;  /* 0x000000ffff0d7224 */ /* 0x000fe400078e0005 */
[----:B------:R-:W-:-:S07]  /*18dd0*/  IMAD.MOV.U32 R7, RZ, RZ, R14 ;  /* 0x000000ffff077224 */ /* 0x000fce00078e000e */
[----:B------:R-:W-:Y:S05]  /*18de0*/  WARPSYNC.COLLECTIVE R15, `(.L_x_917) ;  /* 0x000000000f087348 */ /* 0x000fea0003c00000 */
[----:B------:R0:W1:Y:S02]  /*18df0*/  SHFL.IDX P6, R14, R13, R12, R11 ;  /* 0x0000000c0d0e7389 */ /* 0x00006400000c000b */
[----:B01----:R-:W-:Y:S01]  /*18e00*/  ENDCOLLECTIVE ;  /* 0x000000000000791b */ /* 0x003fe20003800000 */
.L_x_917:
        /* <DEDUP_REMOVED lines=29> */
.L_x_918:
[----:B------:R-:W-:Y:S02]  /*18fe0*/  IMAD.MOV.U32 R13, RZ, RZ, R5 ;  /* 0x000000ffff0d7224 */ /* 0x000fe400078e0005 */
[----:B------:R-:W-:-:S07]  /*18ff0*/  IMAD.MOV.U32 R6, RZ, RZ, R14 ;  /* 0x000000ffff067224 */ /* 0x000fce00078e000e */
[----:B------:R-:W-:Y:S05]  /*19000*/  WARPSYNC.COLLECTIVE R15, `(.L_x_919) ;  /* 0x000000000f087348 */ /* 0x000fea0003c00000 */
[----:B------:R0:W1:Y:S02]  /*19010*/  SHFL.IDX P6, R14, R13, R12, R11 ;  /* 0x0000000c0d0e7389 */ /* 0x00006400000c000b */
[----:B01----:R-:W-:Y:S01]  /*19020*/  ENDCOLLECTIVE ;  /* 0x000000000000791b */ /* 0x003fe20003800000 */
.L_x_919:
[----:B------:R-:W-:Y:S01]  /*19030*/  IMAD.MOV.U32 R2, RZ, RZ, R14 ;  /* 0x000000ffff027224 */ /* 0x000fe200078e000e */
[----:B------:R-:W-:Y:S06]  /*19040*/  BRA `(.L_x_920) ;  /* 0xffffffbc00187947 */ /* 0x000fec000383ffff */
.L_x_807:
[----:B0-----:R0:W1:Y:S02]  /*19050*/  SYNCS.PHASECHK.TRANS64.TRYWAIT P0, [R6+URZ+0x28c40], R17 ;  /* 0x028c4011060075a7 */ /* 0x001064000800017f */
[----:B-1----:R-:W-:Y:S05]  /*19060*/  @!P0 NANOSLEEP.SYNCS 0x989680 ;  /* 0x009896800000895d */ /* 0x002fea0003900000 */
[----:B------:R-:W1:Y:S02]  /*19070*/  @!P0 SYNCS.PHASECHK.TRANS64 P0, [R6+URZ+0x28c40], R17 ;  /* 0x028c4011060085a7 */ /* 0x000e64000800007f */
[----:B-1----:R-:W-:Y:S05]  /*19080*/  @!P0 BRA `(.L_x_807) ;  /* 0xfffffffc00f08947 */ /* 0x002fea000383ffff */
[----:B------:R-:W-:Y:S05]  /*19090*/  BRA `(.L_x_921) ;  /* 0xffffffc000ac7947 */ /* 0x000fea000383ffff */
.L_x_808:
        /* <DEDUP_REMOVED lines=8> */
.L_x_923:
[----:B------:R-:W-:Y:S05]  /*19120*/  BSYNC B1 ;  /* 0x0000000000017941 */ /* 0x000fea0003800000 */
.L_x_922:
[----:B------:R-:W-:Y:S02]  /*19130*/  IMAD.MOV.U32 R13, RZ, RZ, R20 ;  /* 0x000000ffff0d7224 */ /* 0x000fe400078e0014 */
[----:B------:R-:W-:Y:S02]  /*19140*/  IMAD.MOV.U32 R12, RZ, RZ, RZ ;  /* 0x000000ffff0c7224 */ /* 0x000fe400078e00ff */
[----:B------:R-:W-:Y:S02]  /*19150*/  IMAD.MOV.U32 R11, RZ, RZ, 0x181f ;  /* 0x0000181fff0b7424 */ /* 0x000fe400078e00ff */
[----:B------:R-:W-:Y:S02]  /*19160*/  IMAD.MOV.U32 R15, RZ, RZ, -0x1 ;  /* 0xffffffffff0f7424 */ /* 0x000fe400078e00ff */
[----:B------:R-:W-:Y:S02]  /*19170*/  IMAD.MOV.U32 R3, RZ, RZ, R14 ;  /* 0x000000ffff037224 */ /* 0x000fe400078e000e */
[----:B------:R-:W-:-:S07]  /*19180*/  IMAD R21, R8, 0x2, R23 ;  /* 0x0000000208157824 */ /* 0x000fce00078e0217 */
[----:B------:R-:W-:Y:S05]  /*19190*/  WARPSYNC.COLLECTIVE R15, `(.L_x_924) ;  /* 0x000000000f087348 */ /* 0x000fea0003c00000 */
[----:B------:R0:W1:Y:S02]  /*191a0*/  SHFL.IDX P6, R14, R13, R12, R11 ;  /* 0x0000000c0d0e7389 */ /* 0x00006400000c000b */
[----:B01----:R-:W-:Y:S01]  /*191b0*/  ENDCOLLECTIVE ;  /* 0x000000000000791b */ /* 0x003fe20003800000 */
.L_x_924:
[----:B------:R-:W-:Y:S02]  /*191c0*/  IMAD.MOV.U32 R13, RZ, RZ, R27 ;  /* 0x000000ffff0d7224 */ /* 0x000fe400078e001b */
[----:B------:R-:W-:Y:S02]  /*191d0*/  IMAD.MOV.U32 R12, RZ, RZ, 0x1 ;  /* 0x00000001ff0c7424 */ /* 0x000fe400078e00ff */
[----:B------:R-:W-:-:S07]  /*191e0*/  IMAD.MOV.U32 R2, RZ, RZ, R14 ;  /* 0x000000ffff027224 */ /* 0x000fce00078e000e */
[----:B------:R-:W-:Y:S05]  /*191f0*/  WARPSYNC.COLLECTIVE R15, `(.L_x_925) ;  /* 0x000000000f087348 */ /* 0x000fea0003c00000 */
[----:B------:R0:W1:Y:S02]  /*19200*/  SHFL.IDX P6, R14, R13, R12, R11 ;  /* 0x0000000c0d0e7389 */ /* 0x00006400000c000b */
[----:B01----:R-:W-:Y:S01]  /*19210*/  ENDCOLLECTIVE ;  /* 0x000000000000791b */ /* 0x003fe20003800000 */
.L_x_925:
        /* <DEDUP_REMOVED lines=11> */
.L_x_926:
[----:B------:R-:W-:Y:S02]  /*192d0*/  IMAD.MOV.U32 R13, RZ, RZ, R27 ;  /* 0x000000ffff0d7224 */ /* 0x000fe400078e001b */
[----:B------:R-:W-:Y:S02]  /*192e0*/  IMAD.MOV.U32 R12, RZ, RZ, 0x2 ;  /* 0x00000002ff0c7424 */ /* 0x000fe400078e00ff */
[----:B------:R-:W-:-:S07]  /*192f0*/  IMAD.MOV.U32 R2, RZ, RZ, R14 ;  /* 0x000000ffff027224 */ /* 0x000fce00078e000e */
[----:B------:R-:W-:Y:S05]  /*19300*/  WARPSYNC.COLLECTIVE R15, `(.L_x_927) ;  /* 0x000000000f087348 */ /* 0x000fea0003c00000 */
[----:B------:R0:W1:Y:S02]  /*19310*/  SHFL.IDX P6, R14, R13, R12, R11 ;  /* 0x0000000c0d0e7389 */ /* 0x00006400000c000b */
[----:B01----:R-:W-:Y:S01]  /*19320*/  ENDCOLLECTIVE ;  /* 0x000000000000791b */ /* 0x003fe20003800000 */
.L_x_927:
        /* <DEDUP_REMOVED lines=11> */
.L_x_928:
[----:B------:R-:W-:Y:S02]  /*193e0*/  IMAD.MOV.U32 R13, RZ, RZ, R27 ;  /* 0x000000ffff0d7224 */ /* 0x000fe400078e001b */
[----:B------:R-:W-:Y:S02]  /*193f0*/  IMAD.MOV.U32 R12, RZ, RZ, 0x3 ;  /* 0x00000003ff0c7424 */ /* 0x000fe400078e00ff */
[----:B------:R-:W-:-:S07]  /*19400*/  IMAD.MOV.U32 R2, RZ, RZ, R14 ;  /* 0x000000ffff027224 */ /* 0x000fce00078e000e */
[----:B------:R-:W-:Y:S05]  /*19410*/  WARPSYNC.COLLECTIVE R15, `(.L_x_929) ;  /* 0x000000000f087348 */ /* 0x000fea0003c00000 */
[----:B------:R0:W1:Y:S02]  /*19420*/  SHFL.IDX P6, R14, R13, R12, R11 ;  /* 0x0000000c0d0e7389 */ /* 0x00006400000c000b */
[----:B01----:R-:W-:Y:S01]  /*19430*/  ENDCOLLECTIVE ;  /* 0x000000000000791b */ /* 0x003fe20003800000 */
.L_x_929:
[----:B------:R-:W-:-:S05]  /*19440*/  IADD3 R2, P0, R2, R0, RZ ;  /* 0x0000000002027210 */ /* 0x000fca0007f1e0ff */
[----:B------:R-:W-:-:S05]  /*19450*/  IMAD.X R3, RZ, RZ, R3, P0 ;  /* 0x000000ffff037224 */ /* 0x000fca00000e0603 */
[----:B------:R-:W-:Y:S01]  /*19460*/  @!PT LDS RZ, [RZ] ;  /* 0x00000000fffff984 */ /* 0x000fe20000000800 */
[----:B------:R-:W-:Y:S01]  /*19470*/  @!PT LDS RZ, [RZ] ;  /* 0x00000000fffff984 */ /* 0x000fe20000000800 */
[----:B------:R-:W-:Y:S01]  /*19480*/  @!PT LDS RZ, [RZ] ;  /* 0x00000000fffff984 */ /* 0x000fe20000000800 */
[----:B------:R0:W-:Y:S01]  /*19490*/  LDGSTS.E.BYPASS.LTC128B.128 [R21+0x23400], desc[UR40][R2.64], !P1 ;  /* 0x2340000002157fae */ /* 0x0001e2000c901d68 */
[----:B------:R-:W-:Y:S01]  /*194a0*/  MOV R13, R20 ;  /* 0x00000014000d7202 */ /* 0x000fe20000000f00 */
[----:B------:R-:W-:-:S07]  /*194b0*/  IMAD.MOV.U32 R27, RZ, RZ, R14 ;  /* 0x000000ffff1b7224 */ /* 0x000fce00078e000e */
[----:B0-----:R-:W-:Y:S05]  /*194c0*/  WARPSYNC.COLLECTIVE R15, `(.L_x_930) ;  /* 0x000000000f087348 */ /* 0x001fea0003c00000 */
[----:B------:R1:W2:Y:S02]  /*194d0*/  SHFL.IDX P6, R14, R13, R12, R11 ;  /* 0x0000000c0d0e7389 */ /* 0x0002a400000c000b */
[----:B012---:R-:W-:Y:S01]  /*194e0*/  ENDCOLLECTIVE ;  /* 0x000000000000791b */ /* 0x007fe20003800000 */
.L_x_930:
[----:B------:R-:W-:Y:S01]  /*194f0*/  IMAD.MOV.U32 R2, RZ, RZ, R14 ;  /* 0x000000ffff027224 */ /* 0x000fe200078e000e */
[----:B------:R-:W-:Y:S06]  /*19500*/  BRA `(.L_x_931) ;  /* 0xffffffc0003c7947 */ /* 0x000fec000383ffff */
.L_x_813:
[----:B---3--:R3:W4:Y:S02]  /*19510*/  SYNCS.PHASECHK.TRANS64.TRYWAIT P0, [R6+URZ+0x28c60], R17 ;  /* 0x028c6011060075a7 */ /* 0x008724000800017f */
[----:B----4-:R-:W-:Y:S05]  /*19520*/  @!P0 NANOSLEEP.SYNCS 0x989680 ;  /* 0x009896800000895d */ /* 0x010fea0003900000 */
[----:B------:R-:W4:Y:S02]  /*19530*/  @!P0 SYNCS.PHASECHK.TRANS64 P0, [R6+URZ+0x28c60], R17 ;  /* 0x028c6011060085a7 */ /* 0x000f24000800007f */
[----:B----4-:R-:W-:Y:S05]  /*19540*/  @!P0 BRA `(.L_x_813) ;  /* 0xfffffffc00f08947 */ /* 0x010fea000383ffff */
[----:B------:R-:W-:Y:S05]  /*19550*/  BRA `(.L_x_932) ;  /* 0xffffffc0008c7947 */ /* 0x000fea000383ffff */
.L_x_814:
        /* <DEDUP_REMOVED lines=8> */
.L_x_934:
[----:B------:R-:W-:Y:S05]  /*195e0*/  BSYNC B1 ;  /* 0x0000000000017941 */ /* 0x000fea0003800000 */
.L_x_933:
[----:B------:R-:W-:Y:S01]  /*195f0*/  IMAD.MOV.U32 R13, RZ, RZ, R9 ;  /* 0x000000ffff0d7224 */ /* 0x000fe200078e0009 */
[C---:B------:R-:W-:Y:S01]  /*19600*/  LOP3.LUT P2, RZ, R22.reuse, 0x40, RZ, 0xc0, !PT ;  /* 0x0000004016ff7812 */ /* 0x040fe2000784c0ff */
[----:B------:R-:W-:Y:S01]  /*19610*/  IMAD.MOV.U32 R12, RZ, RZ, RZ ;  /* 0x000000ffff0c7224 */ /* 0x000fe200078e00ff */
[C---:B------:R-:W-:Y:S01]  /*19620*/  LOP3.LUT P1, RZ, R22.reuse, 0x20, RZ, 0xc0, !PT ;  /* 0x0000002016ff7812 */ /* 0x040fe2000782c0ff */
[----:B------:R-:W-:Y:S01]  /*19630*/  IMAD.MOV.U32 R11, RZ, RZ, 0x181f ;  /* 0x0000181fff0b7424 */ /* 0x000fe200078e00ff */
[----:B------:R-:W-:Y:S01]  /*19640*/  LOP3.LUT R22, R22, 0xffffdfff, RZ, 0xc0, !PT ;  /* 0xffffdfff16167812 */ /* 0x000fe200078ec0ff */
[----:B------:R-:W-:Y:S02]  /*19650*/  IMAD.MOV.U32 R15, RZ, RZ, -0x1 ;  /* 0xffffffffff0f7424 */ /* 0x000fe400078e00ff */
[----:B------:R-:W-:Y:S01]  /*19660*/  IMAD.MOV.U32 R3, RZ, RZ, R14 ;  /* 0x000000ffff037224 */ /* 0x000fe200078e000e */
[----:B------:R-:W-:Y:S01]  /*19670*/  @P3 LOP3.LUT R22, R22, 0x2000, RZ, 0xfc, !PT ;  /* 0x0000200016163812 */ /* 0x000fe200078efcff */
[----:B------:R-:W-:-:S07]  /*19680*/  IMAD R17, R17, 0x2, R23 ;  /* 0x0000000211117824 */ /* 0x000fce00078e0217 */
[----:B------:R-:W-:Y:S05]  /*19690*/  WARPSYNC.COLLECTIVE R15, `(.L_x_935) ;  /* 0x000000000f087348 */ /* 0x000fea0003c00000 */
[----:B------:R0:W1:Y:S02]  /*196a0*/  SHFL.IDX P6, R14, R13, R12, R11 ;  /* 0x0000000c0d0e7389 */ /* 0x00006400000c000b */
[----:B01----:R-:W-:Y:S01]  /*196b0*/  ENDCOLLECTIVE ;  /* 0x000000000000791b */ /* 0x003fe20003800000 */
.L_x_935:
[C---:B------:R-:W-:Y:S01]  /*196c0*/  LOP3.LUT P3, RZ, R22.reuse, 0x10, RZ, 0xc0, !PT ;  /* 0x0000001016ff7812 */ /* 0x040fe2000786c0ff */
[----:B------:R-:W-:Y:S02]  /*196d0*/  IMAD.MOV.U32 R13, RZ, RZ, R10 ;  /* 0x000000ffff0d7224 */ /* 0x000fe400078e000a */
[----:B------:R-:W-:Y:S02]  /*196e0*/  IMAD.MOV.U32 R12, RZ, RZ, 0x1 ;  /* 0x00000001ff0c7424 */ /* 0x000fe400078e00ff */
[----:B------:R-:W-:Y:S01]  /*196f0*/  IMAD.MOV.U32 R2, RZ, RZ, R14 ;  /* 0x000000ffff027224 */ /* 0x000fe200078e000e */
[C---:B------:R-:W-:Y:S02]  /*19700*/  LOP3.LUT P6, RZ, R22.reuse, 0x80, RZ, 0xc0, !PT ;  /* 0x0000008016ff7812 */ /* 0x040fe400078cc0ff */
[----:B------:R-:W-:Y:S02]  /*19710*/  LOP3.LUT R22, R22, 0xffff7fff, RZ, 0xc0, !PT ;  /* 0xffff7fff16167812 */ /* 0x000fe400078ec0ff */
[----:B------:R-:W-:-:S03]  /*19720*/  IADD3 R2, P0, R2, R0, RZ ;  /* 0x0000000002027210 */ /* 0x000fc60007f1e0ff */
[----:B------:R-:W-:Y:S02]  /*19730*/  @P3 LOP3.LUT R22, R22, 0x8000, RZ, 0xfc, !PT ;  /* 0x0000800016163812 */ /* 0x000fe400078efcff */
        /* <DEDUP_REMOVED lines=9> */
.L_x_936:
        /* <DEDUP_REMOVED lines=16> */
.L_x_937:
        /* <DEDUP_REMOVED lines=19> */
.L_x_938:
        /* <DEDUP_REMOVED lines=14> */
.L_x_939:
        /* <DEDUP_REMOVED lines=16> */
.L_x_940:
        /* <DEDUP_REMOVED lines=14> */
.L_x_941:
[----:B------:R-:W-:Y:S05]  /*19cc0*/  BRA `(.L_x_942) ;  /* 0xffffffbc00f87947 */ /* 0x000fea000383ffff */
.L_x_822:
[----:B------:R-:W-:Y:S01]  /*19cd0*/  BSSY B0, `(.L_x_943) ;  /* 0x0000008000007945 */ /* 0x000fe20003800000 */
[----:B------:R-:W-:Y:S02]  /*19ce0*/  IMAD.MOV.U32 R13, RZ, RZ, R16 ;  /* 0x000000ffff0d7224 */ /* 0x000fe400078e0010 */
[----:B------:R-:W-:Y:S02]  /*19cf0*/  IMAD.MOV.U32 R12, RZ, RZ, RZ ;  /* 0x000000ffff0c7224 */ /* 0x000fe400078e00ff */
[----:B------:R-:W-:Y:S02]  /*19d00*/  IMAD.MOV.U32 R11, RZ, RZ, 0x1f ;  /* 0x0000001fff0b7424 */ /* 0x000fe400078e00ff */
[----:B------:R-:W-:-:S07]  /*19d10*/  IMAD.MOV.U32 R15, RZ, RZ, -0x1 ;  /* 0xffffffffff0f7424 */ /* 0x000fce00078e00ff */
[----:B-123--:R-:W-:Y:S05]  /*19d20*/  WARPSYNC.COLLECTIVE R15, `(.L_x_944) ;  /* 0x000000000f087348 */ /* 0x00efea0003c00000 */
[----:B------:R0:W4:Y:S02]  /*19d30*/  SHFL.IDX P6, R14, R13, R12, R11 ;  /* 0x0000000c0d0e7389 */ /* 0x00012400000c000b */
[----:B01234-:R-:W-:Y:S01]  /*19d40*/  ENDCOLLECTIVE ;  /* 0x000000000000791b */ /* 0x01ffe20003800000 */
.L_x_944:
[----:B------:R-:W-:Y:S05]  /*19d50*/  BSYNC B0 ;  /* 0x0000000000007941 */ /* 0x000fea0003800000 */
.L_x_943:
[----:B------:R-:W-:Y:S02]  /*19d60*/  IMAD.MOV.U32 R13, RZ, RZ, R16 ;  /* 0x000000ffff0d7224 */ /* 0x000fe400078e0010 */
        /* <DEDUP_REMOVED lines=8> */
.L_x_945:
[----:B------:R-:W-:Y:S02]  /*19df0*/  ULDC UR4, c[0x0][0xc3c] ;  /* 0x00030f0000047ab9 */ /* 0x000fe40000000800 */
[----:B------:R-:W-:-:S13]  /*19e00*/  ISETP.GE.OR P1, PT, R5, UR4, !P0 ;  /* 0x0000000405007c0c */ /* 0x000fda000c726670 */
[----:B------:R-:W0:Y:S01]  /*19e10*/  @!P1 LDC.64 R2, c[0x0][0xc80] ;  /* 0x00032000ff029b82 */ /* 0x000e220000000a00 */
[----:B------:R-:W-:Y:S02]  /*19e20*/  IMAD.MOV.U32 R11, RZ, RZ, RZ ;  /* 0x000000ffff0b7224 */ /* 0x000fe400078e00ff */
[----:B------:R-:W-:Y:S02]  /*19e30*/  IMAD.MOV.U32 R4, RZ, RZ, R14 ;  /* 0x000000ffff047224 */ /* 0x000fe400078e000e */
[----:B0-----:R-:W-:-:S06]  /*19e40*/  @!P1 IMAD.WIDE R2, R5, 0x4, R2 ;  /* 0x0000000405029825 */ /* 0x001fcc00078e0202 */
[----:B------:R0:W2:Y:S01]  /*19e50*/  @!P1 LDG.E R3, desc[UR40][R2.64] ;  /* 0x0000002802039981 */ /* 0x0000a2000c1e1900 */
[C---:B------:R-:W-:Y:S02]  /*19e60*/  ISETP.GE.U32.AND P2, PT, R8.reuse, 0x2, PT ;  /* 0x000000020800780c */ /* 0x040fe40003f46070 */
[C---:B------:R-:W-:Y:S02]  /*19e70*/  ISETP.GE.U32.AND P3, PT, R8.reuse, 0x4, PT ;  /* 0x000000040800780c */ /* 0x040fe40003f66070 */
[C---:B------:R-:W-:Y:S02]  /*19e80*/  ISETP.GE.U32.AND P4, PT, R8.reuse, 0x8, PT ;  /* 0x000000080800780c */ /* 0x040fe40003f86070 */
[C---:B------:R-:W-:Y:S01]  /*19e90*/  ISETP.GE.U32.AND P5, PT, R8.reuse, 0x10, PT ;  /* 0x000000100800780c */ /* 0x040fe20003fa6070 */
[----:B0-----:R-:W-:Y:S02]  /*19ea0*/  IMAD.MOV.U32 R2, RZ, RZ, RZ ;  /* 0x000000ffff027224 */ /* 0x001fe400078e00ff */
[----:B--2---:R-:W-:Y:S01]  /*19eb0*/  @!P1 IMAD.MOV.U32 R2, RZ, RZ, R3 ;  /* 0x000000ffff029224 */ /* 0x004fe200078e0003 */
[----:B------:R-:W-:-:S03]  /*19ec0*/  ISETP.NE.AND P1, PT, R8, RZ, PT ;  /* 0x000000ff0800720c */ /* 0x000fc60003f25270 */
[----:B------:R-:W-:-:S10]  /*19ed0*/  IMAD.MOV.U32 R13, RZ, RZ, R2 ;  /* 0x000000ffff0d7224 */ /* 0x000fd400078e0002 */
[----:B------:R-:W-:Y:S05]  /*19ee0*/  WARPSYNC.COLLECTIVE R15, `(.L_x_946) ;  /* 0x000000000f087348 */ /* 0x000fea0003c00000 */
[----:B------:R0:W1:Y:S02]  /*19ef0*/  SHFL.UP P6, R14, R13, R12, R11 ;  /* 0x0400000c0d0e7389 */ /* 0x00006400000c000b */
[----:B01----:R-:W-:Y:S01]  /*19f00*/  ENDCOLLECTIVE ;  /* 0x000000000000791b */ /* 0x003fe20003800000 */
.L_x_946:
[----:B------:R-:W-:Y:S01]  /*19f10*/  IMAD.MOV.U32 R12, RZ, RZ, 0x2 ;  /* 0x00000002ff0c7424 */ /* 0x000fe200078e00ff */
[----:B------:R-:W-:-:S05]  /*19f20*/  SEL R5, R14, RZ, P1 ;  /* 0x000000ff0e057207 */ /* 0x000fca0000800000 */
[----:B------:R-:W-:-:S04]  /*19f30*/  IMAD.IADD R5, R2, 0x1, R5 ;  /* 0x0000000102057824 */ /* 0x000fc800078e0205 */
[----:B------:R-:W-:-:S07]  /*19f40*/  IMAD.MOV.U32 R13, RZ, RZ, R5 ;  /* 0x000000ffff0d7224 */ /* 0x000fce00078e0005 */
[----:B------:R-:W-:Y:S05]  /*19f50*/  WARPSYNC.COLLECTIVE R15, `(.L_x_947) ;  /* 0x000000000f087348 */ /* 0x000fea0003c00000 */
[----:B------:R0:W1:Y:S02]  /*19f60*/  SHFL.UP P6, R14, R13, R12, R11 ;  /* 0x0400000c0d0e7389 */ /* 0x00006400000c000b */
[----:B01----:R-:W-:Y:S01]  /*19f70*/  ENDCOLLECTIVE ;  /* 0x000000000000791b */ /* 0x003fe20003800000 */
.L_x_947:
[----:B------:R-:W-:Y:S02]  /*19f80*/  MOV R12, 0x4 ;  /* 0x00000004000c7802 */ /* 0x000fe40000000f00 */
[----:B------:R-:W-:-:S05]  /*19f90*/  SEL R6, R14, RZ, P2 ;  /* 0x000000ff0e067207 */ /* 0x000fca0001000000 */
[----:B------:R-:W-:-:S04]  /*19fa0*/  IMAD.IADD R6, R5, 0x1, R6 ;  /* 0x0000000105067824 */ /* 0x000fc800078e0206 */
[----:B------:R-:W-:-:S07]  /*19fb0*/  IMAD.MOV.U32 R13, RZ, RZ, R6 ;  /* 0x000000ffff0d7224 */ /* 0x000fce00078e0006 */
[----:B------:R-:W-:Y:S05]  /*19fc0*/  WARPSYNC.COLLECTIVE R15, `(.L_x_948) ;  /* 0x000000000f087348 */ /* 0x000fea0003c00000 */
[----:B------:R0:W1:Y:S02]  /*19fd0*/  SHFL.UP P6, R14, R13, R12, R11 ;  /* 0x0400000c0d0e7389 */ /* 0x00006400000c000b */
[----:B01----:R-:W-:Y:S01]  /*19fe0*/  ENDCOLLECTIVE ;  /* 0x000000000000791b */ /* 0x003fe20003800000 */
.L_x_948:
[----:B------:R-:W-:Y:S01]  /*19ff0*/  IMAD.MOV.U32 R12, RZ, RZ, 0x8 ;  /* 0x00000008ff0c7424 */ /* 0x000fe200078e00ff */
[----:B------:R-:W-:-:S05]  /*1a000*/  SEL R7, R14, RZ, P3 ;  /* 0x000000ff0e077207 */ /* 0x000fca0001800000 */
[----:B------:R-:W-:-:S04]  /*1a010*/  IMAD.IADD R7, R6, 0x1, R7 ;  /* 0x0000000106077824 */ /* 0x000fc800078e0207 */
[----:B------:R-:W-:-:S07]  /*1a020*/  IMAD.MOV.U32 R13, RZ, RZ, R7 ;  /* 0x000000ffff0d7224 */ /* 0x000fce00078e0007 */
[----:B------:R-:W-:Y:S05]  /*1a030*/  WARPSYNC.COLLECTIVE R15, `(.L_x_949) ;  /* 0x000000000f087348 */ /* 0x000fea0003c00000 */
[----:B------:R0:W1:Y:S02]  /*1a040*/  SHFL.UP P6, R14, R13, R12, R11 ;  /* 0x0400000c0d0e7389 */ /* 0x00006400000c000b */
[----:B01----:R-:W-:Y:S01]  /*1a050*/  ENDCOLLECTIVE ;  /* 0x000000000000791b */ /* 0x003fe20003800000 */
.L_x_949:
[----:B------:R-:W-:Y:S01]  /*1a060*/  IMAD.MOV.U32 R12, RZ, RZ, 0x10 ;  /* 0x00000010ff0c7424 */ /* 0x000fe200078e00ff */
[----:B------:R-:W-:-:S05]  /*1a070*/  SEL R14, R14, RZ, P4 ;  /* 0x000000ff0e0e7207 */ /* 0x000fca0002000000 */
[----:B------:R-:W-:-:S04]  /*1a080*/  IMAD.IADD R5, R7, 0x1, R14 ;  /* 0x0000000107057824 */ /* 0x000fc800078e020e */
[----:B------:R-:W-:-:S07]  /*1a090*/  IMAD.MOV.U32 R13, RZ, RZ, R5 ;  /* 0x000000ffff0d7224 */ /* 0x000fce00078e0005 */
[----:B------:R-:W-:Y:S05]  /*1a0a0*/  WARPSYNC.COLLECTIVE R15, `(.L_x_950) ;  /* 0x000000000f087348 */ /* 0x000fea0003c00000 */
[----:B------:R0:W1:Y:S02]  /*1a0b0*/  SHFL.UP P6, R14, R13, R12, R11 ;  /* 0x0400000c0d0e7389 */ /* 0x00006400000c000b */
[----:B01----:R-:W-:Y:S01]  /*1a0c0*/  ENDCOLLECTIVE ;  /* 0x000000000000791b */ /* 0x003fe20003800000 */
.L_x_950:
        /* <DEDUP_REMOVED lines=8> */
.L_x_951:
[----:B------:R-:W-:Y:S05]  /*1a150*/  BRA `(.L_x_952) ;  /* 0xffffffc0008c7947 */ /* 0x000fea000383ffff */
.L_x_827:
[----:B------:R-:W-:Y:S01]  /*1a160*/  BSSY B0, `(.L_x_953) ;  /* 0x0000008000007945 */ /* 0x000fe20003800000 */
[----:B-----5:R-:W-:Y:S02]  /*1a170*/  IMAD.MOV.U32 R13, RZ, RZ, R2 ;  /* 0x000000ffff0d7224 */ /* 0x020fe400078e0002 */
[----:B------:R-:W-:Y:S02]  /*1a180*/  IMAD.MOV.U32 R12, RZ, RZ, 0x1 ;  /* 0x00000001ff0c7424 */ /* 0x000fe400078e00ff */
[----:B------:R-:W-:Y:S02]  /*1a190*/  IMAD.MOV.U32 R11, RZ, RZ, RZ ;  /* 0x000000ffff0b7224 */ /* 0x000fe400078e00ff */
[----:B------:R-:W-:-:S07]  /*1a1a0*/  IMAD.MOV.U32 R15, RZ, RZ, -0x1 ;  /* 0xffffffffff0f7424 */ /* 0x000fce00078e00ff */
[----:B01----:R-:W-:Y:S05]  /*1a1b0*/  WARPSYNC.COLLECTIVE R15, `(.L_x_954) ;  /* 0x000000000f087348 */ /* 0x003fea0003c00000 */
[----:B------:R2:W3:Y:S02]  /*1a1c0*/  SHFL.UP P6, R14, R13, R12, R11 ;  /* 0x0400000c0d0e7389 */ /* 0x0004e400000c000b */
[----:B0123--:R-:W-:Y:S01]  /*1a1d0*/  ENDCOLLECTIVE ;  /* 0x000000000000791b */ /* 0x00ffe20003800000 */
.L_x_954:
[----:B------:R-:W-:Y:S05]  /*1a1e0*/  BSYNC B0 ;  /* 0x0000000000007941 */ /* 0x000fea0003800000 */
.L_x_953:
        /* <DEDUP_REMOVED lines=8> */
.L_x_955:
[----:B------:R-:W-:Y:S01]  /*1a270*/  IMAD.MOV.U32 R12, RZ, RZ, 0x4 ;  /* 0x00000004ff0c7424 */ /* 0x000fe200078e00ff */
[----:B------:R-:W-:-:S05]  /*1a280*/  SEL R14, R14, RZ, P2 ;  /* 0x000000ff0e0e7207 */ /* 0x000fca0001000000 */
[----:B------:R-:W-:-:S04]  /*1a290*/  IMAD.IADD R3, R13, 0x1, R14 ;  /* 0x000000010d037824 */ /* 0x000fc800078e020e */
[----:B------:R-:W-:-:S07]  /*1a2a0*/  IMAD.MOV.U32 R13, RZ, RZ, R3 ;  /* 0x000000ffff0d7224 */ /* 0x000fce00078e0003 */
[----:B------:R-:W-:Y:S05]  /*1a2b0*/  WARPSYNC.COLLECTIVE R15, `(.L_x_956) ;  /* 0x000000000f087348 */ /* 0x000fea0003c00000 */
[----:B------:R0:W1:Y:S02]  /*1a2c0*/  SHFL.UP P6, R14, R13, R12, R11 ;  /* 0x0400000c0d0e7389 */ /* 0x00006400000c000b */
[----:B01----:R-:W-:Y:S01]  /*1a2d0*/  ENDCOLLECTIVE ;  /* 0x000000000000791b */ /* 0x003fe20003800000 */
.L_x_956:
[----:B------:R-:W-:Y:S01]  /*1a2e0*/  IMAD.MOV.U32 R12, RZ, RZ, 0x8 ;  /* 0x00000008ff0c7424 */ /* 0x000fe200078e00ff */
[----:B------:R-:W-:-:S05]  /*1a2f0*/  SEL R14, R14, RZ, P3 ;  /* 0x000000ff0e0e7207 */ /* 0x000fca0001800000 */
[----:B------:R-:W-:-:S04]  /*1a300*/  IMAD.IADD R5, R3, 0x1, R14 ;  /* 0x0000000103057824 */ /* 0x000fc800078e020e */
[----:B------:R-:W-:-:S07]  /*1a310*/  IMAD.MOV.U32 R13, RZ, RZ, R5 ;  /* 0x000000ffff0d7224 */ /* 0x000fce00078e0005 */
[----:B------:R-:W-:Y:S05]  /*1a320*/  WARPSYNC.COLLECTIVE R15, `(.L_x_957) ;  /* 0x000000000f087348 */ /* 0x000fea0003c00000 */
[----:B------:R0:W1:Y:S02]  /*1a330*/  SHFL.UP P6, R14, R13, R12, R11 ;  /* 0x0400000c0d0e7389 */ /* 0x00006400000c000b */
[----:B01----:R-:W-:Y:S01]  /*1a340*/  ENDCOLLECTIVE ;  /* 0x000000000000791b */ /* 0x003fe20003800000 */
.L_x_957:
[----:B------:R-:W-:Y:S01]  /*1a350*/  IMAD.MOV.U32 R12, RZ, RZ, 0x10 ;  /* 0x00000010ff0c7424 */ /* 0x000fe200078e00ff */
[----:B------:R-:W-:-:S05]  /*1a360*/  SEL R6, R14, RZ, P4 ;  /* 0x000000ff0e067207 */ /* 0x000fca0002000000 */
[----:B------:R-:W-:-:S04]  /*1a370*/  IMAD.IADD R6, R5, 0x1, R6 ;  /* 0x0000000105067824 */ /* 0x000fc800078e0206 */
[----:B------:R-:W-:-:S07]  /*1a380*/  IMAD.MOV.U32 R13, RZ, RZ, R6 ;  /* 0x000000ffff0d7224 */ /* 0x000fce00078e0006 */
[----:B------:R-:W-:Y:S05]  /*1a390*/  WARPSYNC.COLLECTIVE R15, `(.L_x_958) ;  /* 0x000000000f087348 */ /* 0x000fea0003c00000 */
[----:B------:R0:W1:Y:S02]  /*1a3a0*/  SHFL.UP P6, R14, R13, R12, R11 ;  /* 0x0400000c0d0e7389 */ /* 0x00006400000c000b */
[----:B01----:R-:W-:Y:S01]  /*1a3b0*/  ENDCOLLECTIVE ;  /* 0x000000000000791b */ /* 0x003fe20003800000 */
.L_x_958:
        /* <DEDUP_REMOVED lines=8> */
.L_x_959:
[----:B------:R-:W-:Y:S05]  /*1a440*/  BRA `(.L_x_960) ;  /* 0xffffffc0006c7947 */ /* 0x000fea000383ffff */
.L_x_829:
[----:B------:R-:W-:Y:S01]  /*1a450*/  BSSY B0, `(.L_x_961) ;  /* 0x0000006000007945 */ /* 0x000fe20003800000 */
[----:B------:R-:W-:Y:S01]  /*1a460*/  PLOP3.LUT P6, PT, P6, PT, PT, 0x8, 0x0 ;  /* 0x000000000000781c */ /* 0x000fe200037ce170 */
[----:B------:R-:W-:-:S12]  /*1a470*/  IMAD.MOV.U32 R15, RZ, RZ, -0x1 ;  /* 0xffffffffff0f7424 */ /* 0x000fd800078e00ff */
[----:B0-----:R-:W-:Y:S05]  /*1a480*/  WARPSYNC.COLLECTIVE R15, `(.L_x_962) ;  /* 0x000000000f087348 */ /* 0x001fea0003c00000 */
[----:B------:R-:W-:Y:S01]  /*1a490*/  VOTE.ANY R14, PT, P6 ;  /* 0x00000000000e7806 */ /* 0x000fe200030e0100 */
[----:B0-----:R-:W-:Y:S06]  /*1a4a0*/  ENDCOLLECTIVE ;  /* 0x000000000000791b */ /* 0x001fec0003800000 */
.L_x_962:
[----:B------:R-:W-:Y:S05]  /*1a4b0*/  BSYNC B0 ;  /* 0x0000000000007941 */ /* 0x000fea0003800000 */
.L_x_961:
        /* <DEDUP_REMOVED lines=9> */
.L_x_963:
[----:B------:R-:W-:Y:S01]  /*1a550*/  IMAD.MOV.U32 R17, RZ, RZ, R14 ;  /* 0x000000ffff117224 */ /* 0x000fe200078e000e */
[----:B------:R-:W-:Y:S06]  /*1a560*/  BRA `(.L_x_964) ;  /* 0xffffffc0005c7947 */ /* 0x000fec000383ffff */
.L_x_831:
[----:B------:R-:W-:Y:S01]  /*1a570*/  BSSY B0, `(.L_x_965) ;  /* 0x0000007000007945 */ /* 0x000fe20003800000 */
[----:B------:R-:W-:Y:S02]  /*1a580*/  IMAD.MOV.U32 R13, RZ, RZ, R3 ;  /* 0x000000ffff0d7224 */ /* 0x000fe400078e0003 */
[----:B------:R-:W-:Y:S02]  /*1a590*/  IMAD.MOV.U32 R11, RZ, RZ, 0x1f ;  /* 0x0000001fff0b7424 */ /* 0x000fe400078e00ff */
[----:B------:R-:W-:-:S07]  /*1a5a0*/  IMAD.MOV.U32 R15, RZ, RZ, -0x1 ;  /* 0xffffffffff0f7424 */ /* 0x000fce00078e00ff */
[----:B012---:R-:W-:Y:S05]  /*1a5b0*/  WARPSYNC.COLLECTIVE R15, `(.L_x_966) ;  /* 0x000000000f087348 */ /* 0x007fea0003c00000 */
[----:B------:R3:W4:Y:S02]  /*1a5c0*/  SHFL.IDX P6, R14, R13, R12, R11 ;  /* 0x0000000c0d0e7389 */ /* 0x00072400000c000b */
[----:B01234-:R-:W-:Y:S01]  /*1a5d0*/  ENDCOLLECTIVE ;  /* 0x000000000000791b */ /* 0x01ffe20003800000 */
.L_x_966:
[----:B------:R-:W-:Y:S05]  /*1a5e0*/  BSYNC B0 ;  /* 0x0000000000007941 */ /* 0x000fea0003800000 */
.L_x_965:
[----:B------:R-:W-:Y:S05]  /*1a5f0*/  BRA `(.L_x_830) ;  /* 0xffffffc000547947 */ /* 0x000fea000383ffff */
.L_x_835:
[----:B0-----:R0:W1:Y:S02]  /*1a600*/  SYNCS.PHASECHK.TRANS64.TRYWAIT P0, [R4+URZ+0x28c20], R0 ;  /* 0x028c2000040075a7 */ /* 0x001064000800017f */
[----:B-1----:R-:W-:Y:S05]  /*1a610*/  @!P0 NANOSLEEP.SYNCS 0x989680 ;  /* 0x009896800000895d */ /* 0x002fea0003900000 */
[----:B------:R-:W1:Y:S02]  /*1a620*/  @!P0 SYNCS.PHASECHK.TRANS64 P0, [R4+URZ+0x28c20], R0 ;  /* 0x028c2000040085a7 */ /* 0x000e64000800007f */
[----:B-1----:R-:W-:Y:S05]  /*1a630*/  @!P0 BRA `(.L_x_835) ;  /* 0xfffffffc00f08947 */ /* 0x002fea000383ffff */
[----:B------:R-:W-:Y:S05]  /*1a640*/  BRA `(.L_x_967) ;  /* 0xffffffc400407947 */ /* 0x000fea000383ffff */
.L_x_836:
        /* <DEDUP_REMOVED lines=8> */
[----:B0-23--:R-:W-:Y:S05]  /*1a6d0*/  WARPSYNC.COLLECTIVE R15, `(.L_x_969) ;  /* 0x000000000f087348 */ /* 0x00dfea0003c00000 */
[----:B------:R1:W4:Y:S02]  /*1a6e0*/  SHFL.IDX P6, R14, R13, R12, R11 ;  /* 0x0000000c0d0e7389 */ /* 0x00032400000c000b */
[----:B01234-:R-:W-:Y:S01]  /*1a6f0*/  ENDCOLLECTIVE ;  /* 0x000000000000791b */ /* 0x01ffe20003800000 */
.L_x_969:
[----:B------:R-:W-:Y:S05]  /*1a700*/  BSYNC B0 ;  /* 0x0000000000007941 */ /* 0x000fea0003800000 */
.L_x_968:
[----:B------:R-:W-:Y:S05]  /*1a710*/  BRA `(.L_x_970) ;  /* 0xffffffc400287947 */ /* 0x000fea000383ffff */
.L_x_837:
[----:B------:R-:W-:Y:S01]  /*1a720*/  BSSY B0, `(.L_x_971) ;  /* 0x0000006000007945 */ /* 0x000fe20003800000 */
[----:B------:R-:W-:-:S07]  /*1a730*/  IMAD.MOV.U32 R15, RZ, RZ, -0x1 ;  /* 0xffffffffff0f7424 */ /* 0x000fce00078e00ff */
[----:B0-23--:R-:W-:Y:S05]  /*1a740*/  WARPSYNC.COLLECTIVE R15, `(.L_x_972) ;  /* 0x000000000f0c7348 */ /* 0x00dfea0003c00000 */
[----:B------:R-:W-:Y:S02]  /*1a750*/  ELECT P6, UR62, PT ;  /* 0x00000000003e782f */ /* 0x000fe400038c0000 */
[----:B------:R-:W-:Y:S01]  /*1a760*/  MOV R14, UR62 ;  /* 0x0000003e000e7c02 */ /* 0x000fe20008000f00 */
[----:B0-23--:R-:W-:Y:S10]  /*1a770*/  ENDCOLLECTIVE ;  /* 0x000000000000791b */ /* 0x00dff40003800000 */
.L_x_972:
[----:B------:R-:W-:Y:S05]  /*1a780*/  BSYNC B0 ;  /* 0x0000000000007941 */ /* 0x000fea0003800000 */
.L_x_971:
[----:B------:R-:W-:Y:S05]  /*1a790*/  BRA `(.L_x_973) ;  /* 0xffffffc4001c7947 */ /* 0x000fea000383ffff */
.L_x_839:
[----:B0-----:R0:W1:Y:S02]  /*1a7a0*/  SYNCS.PHASECHK.TRANS64.TRYWAIT P1, [R5+URZ+0x28c40], R0 ;  /* 0x028c4000050075a7 */ /* 0x001064000802017f */
[----:B-1----:R-:W-:Y:S05]  /*1a7b0*/  @!P1 NANOSLEEP.SYNCS 0x989680 ;  /* 0x009896800000995d */ /* 0x002fea0003900000 */
[----:B------:R-:W1:Y:S02]  /*1a7c0*/  @!P1 SYNCS.PHASECHK.TRANS64 P1, [R5+URZ+0x28c40], R0 ;  /* 0x028c4000050095a7 */ /* 0x000e64000802007f */
[----:B-1----:R-:W-:Y:S05]  /*1a7d0*/  @!P1 BRA `(.L_x_839) ;  /* 0xfffffffc00f09947 */ /* 0x002fea000383ffff */
[----:B------:R-:W-:Y:S05]  /*1a7e0*/  BRA `(.L_x_974) ;  /* 0xffffffc400387947 */ /* 0x000fea000383ffff */
.L_x_841:
[----:B-1----:R1:W4:Y:S02]  /*1a7f0*/  SYNCS.PHASECHK.TRANS64.TRYWAIT P1, [R25+URZ+0x28c40], R2 ;  /* 0x028c4002190075a7 */ /* 0x002324000802017f */
[----:B----4-:R-:W-:Y:S05]  /*1a800*/  @!P1 NANOSLEEP.SYNCS 0x989680 ;  /* 0x009896800000995d */ /* 0x010fea0003900000 */
[----:B------:R-:W4:Y:S02]  /*1a810*/  @!P1 SYNCS.PHASECHK.TRANS64 P1, [R25+URZ+0x28c40], R2 ;  /* 0x028c4002190095a7 */ /* 0x000f24000802007f */
[----:B----4-:R-:W-:Y:S05]  /*1a820*/  @!P1 BRA `(.L_x_841) ;  /* 0xfffffffc00f09947 */ /* 0x010fea000383ffff */
[----:B------:R-:W-:Y:S05]  /*1a830*/  BRA `(.L_x_975) ;  /* 0xffffffc400447947 */ /* 0x000fea000383ffff */
.L_x_843:
[----:B----4-:R4:W0:Y:S02]  /*1a840*/  SYNCS.PHASECHK.TRANS64.TRYWAIT P1, [R5+URZ+0x28c60], R0 ;  /* 0x028c6000050075a7 */ /* 0x010824000802017f */
[----:B0-----:R-:W-:Y:S05]  /*1a850*/  @!P1 NANOSLEEP.SYNCS 0x989680 ;  /* 0x009896800000995d */ /* 0x001fea0003900000 */
[----:B------:R-:W0:Y:S02]  /*1a860*/  @!P1 SYNCS.PHASECHK.TRANS64 P1, [R5+URZ+0x28c60], R0 ;  /* 0x028c6000050095a7 */ /* 0x000e24000802007f */
[----:B0-----:R-:W-:Y:S05]  /*1a870*/  @!P1 BRA `(.L_x_843) ;  /* 0xfffffffc00f09947 */ /* 0x001fea000383ffff */
[----:B------:R-:W-:Y:S05]  /*1a880*/  BRA `(.L_x_976) ;  /* 0xffffffc400407947 */ /* 0x000fea000383ffff */
.L_x_977:
        /* <DEDUP_REMOVED lines=15> */
.L_x_5636:


//--------------------- .text._ZN7cutlass13device_kernelIN5flash11enable_sm90INS1_16FlashAttnFwdSm90INS1_25CollectiveMainloopFwdSm90ILi2EN4cute5tupleIJNS5_1CILi1EEES8_S8_EEENS6_IJNS7_ILi64EEESA_SA_EEELi512ENS_10bfloat16_tEfNS_4arch4Sm90ELb0ELb0ELb0ELb1ELb1ELb0ELb1ELb0ELb0ELb1ELb0ELb0EEENS1_21CollectiveEpilogueFwdINS6_IJSA_NS7_ILi512EEESA_EEES9_SC_SE_Li256ELb1ELb1ELb0ELb0EEENS1_36VarlenDynamicPersistentTileSchedulerILi64ELi64ELi256ELi128ELb0ELb1ELb1ELb0ELb1ELb1EEEEEEEEEvNT_6ParamsE --------------------------
	.section	.text._ZN7cutlass13device_kernelIN5flash11enable_sm90INS1_16FlashAttnFwdSm90INS1_25CollectiveMainloopFwdSm90ILi2EN4cute5tupleIJNS5_1CILi1EEES8_S8_EEENS6_IJNS7_ILi64EEESA_SA_EEELi512ENS_10bfloat16_tEfNS_4arch4Sm90ELb0ELb0ELb0ELb1ELb1ELb0ELb1ELb0ELb0ELb1ELb0ELb0EEENS1_21CollectiveEpilogueFwdINS6_IJSA_NS7_ILi512EEESA_EEES9_SC_SE_Li256ELb1ELb1ELb0ELb0EEENS1_36VarlenDynamicPersistentTileSchedulerILi64ELi64ELi256ELi128ELb0ELb1ELb1ELb0ELb1ELb1EEEEEEEEEvNT_6ParamsE,"ax",@progbits
	.align	128
.text._ZN7cutlass13device_kernelIN5flash11enable_sm90INS1_16FlashAttnFwdSm90INS1_25CollectiveMainloopFwdSm90ILi2EN4cute5tupleIJNS5_1CILi1EEES8_S8_EEENS6_IJNS7_ILi64EEESA_SA_EEELi512ENS_10bfloat16_tEfNS_4arch4Sm90ELb0ELb0ELb0ELb1ELb1ELb0ELb1ELb0ELb0ELb1ELb0ELb0EEENS1_21CollectiveEpilogueFwdINS6_IJSA_NS7_ILi512EEESA_EEES9_SC_SE_Li256ELb1ELb1ELb0ELb0EEENS1_36VarlenDynamicPersistentTileSchedulerILi64ELi64ELi256ELi128ELb0ELb1ELb1ELb0ELb1ELb1EEEEEEEEEvNT_6ParamsE:
        .type           _ZN7cutlass13device_kernelIN5flash11enable_sm90INS1_16FlashAttnFwdSm90INS1_25CollectiveMainloopFwdSm90ILi2EN4cute5tupleIJNS5_1CILi1EEES8_S8_EEENS6_IJNS7_ILi64EEESA_SA_EEELi512ENS_10bfloat16_tEfNS_4arch4Sm90ELb0ELb0ELb0ELb1ELb1ELb0ELb1ELb0ELb0ELb1ELb0ELb0EEENS1_21CollectiveEpilogueFwdINS6_IJSA_NS7_ILi512EEESA_EEES9_SC_SE_Li256ELb1ELb1ELb0ELb0EEENS1_36VarlenDynamicPersistentTileSchedulerILi64ELi64ELi256ELi128ELb0ELb1ELb1ELb0ELb1ELb1EEEEEEEEEvNT_6ParamsE,@function
        .size           _ZN7cutlass13device_kernelIN5flash11enable_sm90INS1_16FlashAttnFwdSm90INS1_25CollectiveMainloopFwdSm90ILi2EN4cute5tupleIJNS5_1CILi1EEES8_S8_EEENS6_IJNS7_ILi64EEESA_SA_EEELi512ENS_10bfloat16_tEfNS_4arch4Sm90ELb0ELb0ELb0ELb1ELb1ELb0ELb1ELb0ELb0ELb1ELb0ELb0EEENS1_21CollectiveEpilogueFwdINS6_IJSA_NS7_ILi512EEESA_EEES9_SC_SE_Li256ELb1ELb1ELb0ELb0EEENS1_36VarlenDynamicPersistentTileSchedulerILi64ELi64ELi256ELi128ELb0ELb1ELb1ELb0ELb1ELb1EEEEEEEEEvNT_6ParamsE,(.L_x_5637 - _ZN7cutlass13device_kernelIN5flash11enable_sm90INS1_16FlashAttnFwdSm90INS1_25CollectiveMainloopFwdSm90ILi2EN4cute5tupleIJNS5_1CILi1EEES8_S8_EEENS6_IJNS7_ILi64EEESA_SA_EEELi512ENS_10bfloat16_tEfNS_4arch4Sm90ELb0ELb0ELb0ELb1ELb1ELb0ELb1ELb0ELb0ELb1ELb0ELb0EEENS1_21CollectiveEpilogueFwdINS6_IJSA_NS7_ILi512EEESA_EEES9_SC_SE_Li256ELb1ELb1ELb0ELb0EEENS1_36VarlenDynamicPersistentTileSchedulerILi64ELi64ELi256ELi128ELb0ELb1ELb1ELb0ELb1ELb1EEEEEEEEEvNT_6ParamsE)
        .other          _ZN7cutlass13device_kernelIN5flash11enable_sm90INS1_16FlashAttnFwdSm90INS1_25CollectiveMainloopFwdSm90ILi2EN4cute5tupleIJNS5_1CILi1EEES8_S8_EEENS6_IJNS7_ILi64EEESA_SA_EEELi512ENS_10bfloat16_tEfNS_4arch4Sm90ELb0ELb0ELb0ELb1ELb1ELb0ELb1ELb0ELb0ELb1ELb0ELb0EEENS1_21CollectiveEpilogueFwdINS6_IJSA_NS7_ILi512EEESA_EEES9_SC_SE_Li256ELb1ELb1ELb0ELb0EEENS1_36VarlenDynamicPersistentTileSchedulerILi64ELi64ELi256ELi128ELb0ELb1ELb1ELb0ELb1ELb1EEEEEEEEEvNT_6ParamsE,@"STO_CUDA_ENTRY STV_DEFAULT"
_ZN7cutlass13device_kernelIN5flash11enable_sm90INS1_16FlashAttnFwdSm90INS1_25CollectiveMainloopFwdSm90ILi2EN4cute5tupleIJNS5_1CILi1EEES8_S8_EEENS6_IJNS7_ILi64EEESA_SA_EEELi512ENS_10bfloat16_tEfNS_4arch4Sm90ELb0ELb0ELb0ELb1ELb1ELb0ELb1ELb0ELb0ELb1ELb0ELb0EEENS1_21CollectiveEpilogueFwdINS6_IJSA_NS7_ILi512EEESA_EEES9_SC_SE_Li256ELb1ELb1ELb0ELb0EEENS1_36VarlenDynamicPersistentTileSchedulerILi64ELi64ELi256ELi128ELb0ELb1ELb1ELb0ELb1ELb1EEEEEEEEEvNT_6ParamsE:
        /* <DEDUP_REMOVED lines=11> */
[----:B------:R-:W-:-:S11]  /*00b0*/  ISETP.NE.AND P1, PT, R2, RZ, PT ;  /* 0x000000ff0200720c */ /* 0x000fd60003f25270 */
[----:B------:R-:W-:Y:S01]  /*00c0*/  VOTEU.ALL UP0, P0 ;  /* 0x00000000003f7886 */ /* 0x000fe20000000000 */
[----:B------:R-:W-:Y:S01]  /*00d0*/  VOTEU.ALL UP1, P0 ;  /* 0x00000000003f7886 */ /* 0x000fe20000020000 */
[----:B------:R-:W-:-:S03]  /*00e0*/  VOTEU.ALL UP2, P0 ;  /* 0x00000000003f7886 */ /* 0x000fc60000040000 */
[----:B------:R-:W0:Y:S01]  /*00f0*/  @!UP0 S2UR UR8, SR_CgaCtaId ;  /* 0x00000000000889c3 */ /* 0x000e220000008800 */
[----:B------:R-:W-:Y:S01]  /*0100*/  @!UP0 UMOV UR6, 0x400 ;  /* 0x0000040000068882 */ /* 0x000fe20000000000 */
[----:B------:R-:W-:-:S04]  /*0110*/  @!UP0 UIADD3 UR4, -UR4, 0x100000, URZ ;  /* 0x0010000004048890 */ /* 0x000fc8000fffe13f */
[----:B------:R-:W-:Y:S02]  /*0120*/  @!UP0 USHF.L.U32 UR5, UR4, 0xb, URZ ;  /* 0x0000000b04058899 */ /* 0x000fe4000800063f */
[----:B------:R-:W-:Y:S02]  /*0130*/  @!UP0 USHF.L.U32 UR4, UR4, 0x1, URZ ;  /* 0x0000000104048899 */ /* 0x000fe4000800063f */
[----:B0-----:R-:W-:Y:S02]  /*0140*/  @!UP0 ULEA UR8, UR8, UR6, 0x18 ;  /* 0x0000000608088291 */ /* 0x001fe4000f8ec03f */
[----:B------:R-:W-:-:S04]  /*0150*/  @!UP0 UIADD3 UR6, -UR7, 0x100000, URZ ;  /* 0x0010000007068890 */ /* 0x000fc8000fffe13f */
[----:B------:R-:W-:Y:S02]  /*0160*/  @!UP0 USHF.L.U32 UR7, UR6, 0xb, URZ ;  /* 0x0000000b06078899 */ /* 0x000fe4000800063f */
[----:B------:R-:W-:Y:S01]  /*0170*/  @!UP0 USHF.L.U32 UR6, UR6, 0x1, URZ ;  /* 0x0000000106068899 */ /* 0x000fe2000800063f */
[----:B------:R-:W-:-:S05]  /*0180*/  VOTEU.ALL UP0, P0 ;  /* 0x00000000003f7886 */ /* 0x000fca0000000000 */
[----:B------:R0:W2:Y:S01]  /*0190*/  @!UP0 SYNCS.EXCH.64 URZ, [UR8+0x38800], UR4 ;  /* 0x03880004083f85b2 */ /* 0x0000a20008000100 */
[----:B------:R0:W3:Y:S05]  /*01a0*/  @!UP1 SYNCS.EXCH.64 URZ, [UR8+0x38810], UR4 ;  /* 0x03881004083f95b2 */ /* 0x0000ea0008000100 */
[----:B------:R0:W4:Y:S02]  /*01b0*/  @!UP2 SYNCS.EXCH.64 URZ, [UR8+0x38820], UR6 ;  /* 0x03882006083fa5b2 */ /* 0x0001240008000100 */
        /* <DEDUP_REMOVED lines=11> */
[----:B------:R0:W0:Y:S01]  /*0270*/  SYNCS.EXCH.64 URZ, [UR6+0x38840], UR4 ;  /* 0x03884004063f75b2 */ /* 0x0000220008000100 */
[----:B------:R0:W0:Y:S01]  /*0280*/  SYNCS.EXCH.64 URZ, [UR6+0x38838], UR4 ;  /* 0x03883804063f75b2 */ /* 0x0000220008000100 */
[----:B------:R0:W0:Y:S01]  /*0290*/  SYNCS.EXCH.64 URZ, [UR6+0x38848], UR4 ;  /* 0x03884804063f75b2 */ /* 0x0000220008000100 */
[----:B------:R-:W-:Y:S01]  /*02a0*/  NOP ;  /* 0x0000000000007918 */ /* 0x000fe20000000000 */
.L_x_978:
        /* <DEDUP_REMOVED lines=22> */
.L_x_979:
        /* <DEDUP_REMOVED lines=18> */
.L_x_980:
        /* <DEDUP_REMOVED lines=22> */
.L_x_981:
        /* <DEDUP_REMOVED lines=23> */
.L_x_982:
        /* <DEDUP_REMOVED lines=8> */
.L_x_984:
        /* <DEDUP_REMOVED lines=23> */
[----:B------:R-:W-:Y:S01]  /*09f0*/  IMAD.MOV.U32 R196, RZ, RZ, RZ ;  /* 0x000000ffffc47224 */ /* 0x000fe200078e00ff */
[----:B------:R-:W-:Y:S01]  /*0a00*/  SHF.R.S32.HI R3, RZ, 0x1f, R202 ;  /* 0x0000001fff037819 */ /* 0x000fe200000114ca */
[----:B------:R-:W-:Y:S01]  /*0a10*/  ULOP3.LUT UR41, UR38, 0x1, URZ, 0xfc, !UPT ;  /* 0x0000000126297892 */ /* 0x000fe2000f8efc3f */
[----:B------:R-:W-:Y:S02]  /*0a20*/  UMOV UR36, URZ ;  /* 0x0000003f00247c82 */ /* 0x000fe40008000000 */
[CC--:B------:R-:W-:Y:S02]  /*0a30*/  LEA.HI R2, R3.reuse, R202.reuse, RZ, 0x4 ;  /* 0x000000ca03027211 */ /* 0x0c0fe400078f20ff */
[----:B------:R-:W-:-:S02]  /*0a40*/  LEA.HI R4, R3, R202, RZ, 0x5 ;  /* 0x000000ca03047211 */ /* 0x000fc400078f28ff */
[----:B------:R-:W-:Y:S02]  /*0a50*/  SHF.R.S32.HI R5, RZ, 0x4, R2 ;  /* 0x00000004ff057819 */ /* 0x000fe40000011402 */
[C---:B------:R-:W-:Y:S02]  /*0a60*/  LOP3.LUT R7, R2.reuse, 0xfffffff0, RZ, 0xc0, !PT ;  /* 0xfffffff002077812 */ /* 0x040fe400078ec0ff */
[----:B------:R-:W-:Y:S02]  /*0a70*/  LEA.HI R0, R2, R5, RZ, 0x1 ;  /* 0x0000000502007211 */ /* 0x000fe400078f08ff */
[--C-:B------:R-:W-:Y:S01]  /*0a80*/  SHF.R.S32.HI R11, RZ, 0x5, R4.reuse ;  /* 0x00000005ff0b7819 */ /* 0x100fe20000011404 */
[----:B------:R-:W-:Y:S01]  /*0a90*/  IMAD.IADD R6, R202, 0x1, -R7 ;  /* 0x00000001ca067824 */ /* 0x000fe200078e0a07 */
[----:B------:R-:W-:Y:S02]  /*0aa0*/  LOP3.LUT R0, R0, 0x1ffffffe, RZ, 0xc0, !PT ;  /* 0x1ffffffe00007812 */ /* 0x000fe400078ec0ff */
[----:B------:R-:W-:-:S02]  /*0ab0*/  SHF.R.S32.HI R4, RZ, 0x1f, R4 ;  /* 0x0000001fff047819 */ /* 0x000fc40000011404 */
[----:B------:R-:W-:Y:S01]  /*0ac0*/  SHF.R.S32.HI R7, RZ, 0x1f, R6 ;  /* 0x0000001fff077819 */ /* 0x000fe20000011406 */
[----:B------:R-:W-:Y:S01]  /*0ad0*/  IMAD.IADD R8, R5, 0x1, -R0 ;  /* 0x0000000105087824 */ /* 0x000fe200078e0a00 */
[CC--:B------:R-:W-:Y:S02]  /*0ae0*/  LEA.HI R5, R3.reuse, R202.reuse, RZ, 0x2 ;  /* 0x000000ca03057211 */ /* 0x0c0fe400078f10ff */
[----:B------:R-:W-:Y:S02]  /*0af0*/  LEA.HI R0, R3, R202, RZ, 0x7 ;  /* 0x000000ca03007211 */ /* 0x000fe400078f38ff */
[----:B------:R-:W-:Y:S02]  /*0b00*/  LOP3.LUT R9, R5, 0xfffffffc, RZ, 0xc0, !PT ;  /* 0xfffffffc05097812 */ /* 0x000fe400078ec0ff */
[----:B------:R-:W-:Y:S02]  /*0b10*/  LOP3.LUT R5, R0, 0xffffff80, RZ, 0xc0, !PT ;  /* 0xffffff8000057812 */ /* 0x000fe400078ec0ff */
[----:B------:R-:W-:Y:S01]  /*0b20*/  LEA.HI R4, R4, R11, RZ, 0x2 ;  /* 0x0000000b04047211 */ /* 0x000fe200078f10ff */
[C---:B------:R-:W-:Y:S01]  /*0b30*/  IMAD.IADD R12, R202.reuse, 0x1, -R9 ;  /* 0x00000001ca0c7824 */ /* 0x040fe200078e0a09 */
[----:B------:R-:W-:Y:S01]  /*0b40*/  SHF.R.S32.HI R197, RZ, 0x7, R0 ;  /* 0x00000007ffc57819 */ /* 0x000fe20000011400 */
[----:B------:R-:W-:Y:S01]  /*0b50*/  IMAD.IADD R5, R202, 0x1, -R5 ;  /* 0x00000001ca057824 */ /* 0x000fe200078e0a05 */
[----:B------:R-:W-:-:S02]  /*0b60*/  LOP3.LUT R4, R4, 0x3ffffc, RZ, 0xc0, !PT ;  /* 0x003ffffc04047812 */ /* 0x000fc400078ec0ff */
[----:B------:R-:W-:Y:S01]  /*0b70*/  LEA.HI R9, R12, R12, RZ, 0x1 ;  /* 0x0000000c0c097211 */ /* 0x000fe200078f08ff */
[----:B------:R-:W-:Y:S01]  /*0b80*/  IMAD R15, R197, 0x100, R6 ;  /* 0x00000100c50f7824 */ /* 0x000fe200078e0206 */
[----:B------:R-:W-:Y:S01]  /*0b90*/  SHF.R.S32.HI R2, RZ, 0x1f, R5 ;  /* 0x0000001fff027819 */ /* 0x000fe20000011405 */
[----:B------:R-:W-:Y:S01]  /*0ba0*/  IMAD.IADD R10, R11, 0x1, -R4 ;  /* 0x000000010b0a7824 */ /* 0x000fe200078e0a04 */
[----:B------:R-:W-:Y:S02]  /*0bb0*/  LEA.HI R7, R7, R6, RZ, 0x3 ;  /* 0x0000000607077211 */ /* 0x000fe400078f18ff */
[----:B------:R-:W-:Y:S01]  /*0bc0*/  LEA.HI R4, R2, R5, RZ, 0x2 ;  /* 0x0000000502047211 */ /* 0x000fe200078f10ff */
[----:B------:R-:W-:Y:S01]  /*0bd0*/  IMAD R16, R10, 0x10, R15 ;  /* 0x000000100a107824 */ /* 0x000fe200078e020f */
[----:B------:R-:W-:Y:S02]  /*0be0*/  LOP3.LUT R13, R9, 0x1ffffffe, RZ, 0xc0, !PT ;  /* 0x1ffffffe090d7812 */ /* 0x000fe400078ec0ff */
[----:B------:R-:W-:-:S02]  /*0bf0*/  LOP3.LUT R9, R7, 0xfffffff8, RZ, 0xc0, !PT ;  /* 0xfffffff807097812 */ /* 0x000fc400078ec0ff */
[----:B------:R-:W-:Y:S01]  /*0c00*/  LOP3.LUT R10, R4, 0x7ffffffc, RZ, 0xc0, !PT ;  /* 0x7ffffffc040a7812 */ /* 0x000fe200078ec0ff */
[----:B------:R-:W-:Y:S01]  /*0c10*/  IMAD.IADD R200, R12, 0x1, -R13 ;  /* 0x000000010cc87824 */ /* 0x000fe200078e0a0d */
[----:B------:R-:W-:Y:S01]  /*0c20*/  LEA.HI R3, R3, R202, RZ, 0x3 ;  /* 0x000000ca03037211 */ /* 0x000fe200078f18ff */
[----:B------:R-:W-:Y:S01]  /*0c30*/  IMAD.IADD R9, R6, 0x1, -R9 ;  /* 0x0000000106097824 */ /* 0x000fe200078e0a09 */
[----:B------:R-:W-:Y:S01]  /*0c40*/  LEA.HI R6, R2, R5, RZ, 0x5 ;  /* 0x0000000502067211 */ /* 0x000fe200078f28ff */
[----:B------:R-:W-:Y:S01]  /*0c50*/  IMAD.IADD R18, R5, 0x1, -R10 ;  /* 0x0000000105127824 */ /* 0x000fe200078e0a0a */
[--C-:B------:R-:W-:Y:S01]  /*0c60*/  SHF.R.S32.HI R2, RZ, 0x2, R4.reuse ;  /* 0x00000002ff027819 */ /* 0x100fe20000011404 */
[----:B------:R-:W-:Y:S01]  /*0c70*/  IMAD.SHL.U32 R10, R7, 0x40, RZ ;  /* 0x00000040070a7824 */ /* 0x000fe200078e00ff */
[----:B------:R-:W-:Y:S01]  /*0c80*/  SHF.R.S32.HI R5, RZ, 0x1f, R4 ;  /* 0x0000001fff057819 */ /* 0x000fe20000011404 */
[----:B------:R-:W-:Y:S01]  /*0c90*/  IMAD.SHL.U32 R4, R9, 0x40, RZ ;  /* 0x0000004009047824 */ /* 0x000fe200078e00ff */
[----:B------:R-:W-:Y:S01]  /*0ca0*/  LOP3.LUT R193, R3, 0xfffffff8, RZ, 0xc0, !PT ;  /* 0xfffffff803c17812 */ /* 0x000fe200078ec0ff */
[----:B------:R-:W-:Y:S01]  /*0cb0*/  IMAD.SHL.U32 R7, R8, 0x8, RZ ;  /* 0x0000000808077824 */ /* 0x000fe200078e00ff */
[----:B------:R-:W-:Y:S01]  /*0cc0*/  LOP3.LUT R10, R10, 0x7ffffe00, RZ, 0xc0, !PT ;  /* 0x7ffffe000a0a7812 */ /* 0x000fe200078ec0ff */
[----:B------:R-:W-:Y:S01]  /*0cd0*/  IMAD.SHL.U32 R18, R18, 0x2, RZ ;  /* 0x0000000212127824 */ /* 0x000fe200078e00ff */
[----:B------:R-:W-:Y:S01]  /*0ce0*/  LOP3.LUT R4, R4, 0x1c0, RZ, 0xc0, !PT ;  /* 0x000001c004047812 */ /* 0x000fe200078ec0ff */
[--C-:B------:R-:W-:Y:S01]  /*0cf0*/  IMAD.U32 R201, R16, 0x40, R7.reuse ;  /* 0x0000004010c97824 */ /* 0x100fe200078e0007 */
[----:B------:R-:W-:Y:S01]  /*0d00*/  LEA.HI R5, R5, R2, RZ, 0x3 ;  /* 0x0000000205057211 */ /* 0x000fe200078f18ff */
[----:B------:R-:W-:Y:S01]  /*0d10*/  IMAD R10, R11, 0x400, R10 ;  /* 0x000004000b0a7824 */ /* 0x000fe200078e020a */
[----:B------:R-:W-:Y:S01]  /*0d20*/  LOP3.LUT R7, R4, 0x8, R7, 0xf8, !PT ;  /* 0x0000000804077812 */ /* 0x000fe200078ef807 */
[----:B------:R-:W-:Y:S01]  /*0d30*/  IMAD.IADD R193, R202, 0x1, -R193 ;  /* 0x00000001cac17824 */ /* 0x000fe200078e0ac1 */
[----:B------:R-:W-:-:S02]  /*0d40*/  SHF.R.U32.HI R4, RZ, 0x3, R4 ;  /* 0x00000003ff047819 */ /* 0x000fc40000011604 */
[----:B------:R-:W-:Y:S01]  /*0d50*/  R2P PR, R9, 0x6 ;  /* 0x0000000609007804 */ /* 0x000fe20000000000 */
[----:B------:R-:W-:Y:S01]  /*0d60*/  IMAD.SHL.U32 R16, R193, 0x8, RZ ;  /* 0x00000008c1107824 */ /* 0x000fe200078e00ff */
[----:B------:R-:W-:Y:S02]  /*0d70*/  LOP3.LUT R7, R7, R4, RZ, 0x3c, !PT ;  /* 0x0000000407077212 */ /* 0x000fe400078e3cff */
[----:B------:R-:W-:Y:S01]  /*0d80*/  LOP3.LUT R5, R5, 0xfffffff8, RZ, 0xc0, !PT ;  /* 0xfffffff805057812 */ /* 0x000fe200078ec0ff */
[----:B------:R-:W-:Y:S01]  /*0d90*/  VIADD R192, R16, 0x40 ;  /* 0x0000004010c07836 */ /* 0x000fe20000000000 */
[----:B------:R-:W-:Y:S01]  /*0da0*/  LEA.HI R0, R0, R197, RZ, 0x1 ;  /* 0x000000c500007211 */ /* 0x000fe200078f08ff */
[----:B------:R-:W-:Y:S01]  /*0db0*/  IMAD.IADD R7, R10, 0x1, R7 ;  /* 0x000000010a077824 */ /* 0x000fe200078e0207 */
[----:B------:R-:W-:Y:S01]  /*0dc0*/  SHF.R.S32.HI R6, RZ, 0x5, R6 ;  /* 0x00000005ff067819 */ /* 0x000fe20000011406 */
[----:B------:R-:W-:Y:S01]  /*0dd0*/  IMAD.IADD R5, R2, 0x1, -R5 ;  /* 0x0000000102057824 */ /* 0x000fe200078e0a05 */
[----:B------:R-:W-:Y:S01]  /*0de0*/  LOP3.LUT R0, R0, 0xfffffe, RZ, 0xc0, !PT ;  /* 0x00fffffe00007812 */ /* 0x000fe200078ec0ff */
[C---:B------:R-:W-:Y:S01]  /*0df0*/  VIADD R191, R16.reuse, 0x80 ;  /* 0x0000008010bf7836 */ /* 0x040fe20000000000 */
[----:B------:R-:W-:Y:S01]  /*0e00*/  LEA R22, R7, UR40, 0x1 ;  /* 0x0000002807167c11 */ /* 0x000fe2000f8e08ff */
[----:B------:R-:W-:Y:S01]  /*0e10*/  VIADD R190, R16, 0xc0 ;  /* 0x000000c010be7836 */ /* 0x000fe20000000000 */
[----:B------:R-:W-:Y:S01]  /*0e20*/  SEL R184, R184, 0xffffffc0, !P2 ;  /* 0xffffffc0b8b87807 */ /* 0x000fe20005000000 */
[----:B------:R-:W-:Y:S01]  /*0e30*/  VIADD R189, R16, 0x100 ;  /* 0x0000010010bd7836 */ /* 0x000fe20000000000 */
[----:B------:R-:W-:Y:S01]  /*0e40*/  SHF.R.S32.HI R195, RZ, 0x3, R3 ;  /* 0x00000003ffc37819 */ /* 0x000fe20000011403 */
[----:B------:R-:W-:Y:S01]  /*0e50*/  VIADD R185, R22, 0x36400 ;  /* 0x0003640016b97836 */ /* 0x000fe20000000000 */
[----:B------:R-:W-:Y:S01]  /*0e60*/  SHF.R.S32.HI R209, RZ, 0x1f, R192 ;  /* 0x0000001fffd17819 */ /* 0x000fe200000114c0 */
[C---:B------:R-:W-:Y:S01]  /*0e70*/  VIADD R188, R16.reuse, 0x140 ;  /* 0x0000014010bc7836 */ /* 0x040fe20000000000 */
[----:B------:R-:W-:Y:S01]  /*0e80*/  SHF.R.S32.HI R208, RZ, 0x1f, R191 ;  /* 0x0000001fffd07819 */ /* 0x000fe200000114bf */
[C---:B------:R-:W-:Y:S01]  /*0e90*/  VIADD R199, R16.reuse, 0x180 ;  /* 0x0000018010c77836 */ /* 0x040fe20000000000 */
[----:B------:R-:W-:Y:S01]  /*0ea0*/  SHF.R.S32.HI R207, RZ, 0x1f, R190 ;  /* 0x0000001fffcf7819 */ /* 0x000fe200000114be */
        /* <DEDUP_REMOVED lines=8> */
[----:B------:R-:W-:-:S02]  /*0f30*/  @P1 VIADD R23, R185, 0xffffffe0 ;  /* 0xffffffe0b9171836 */ /* 0x000fc40000000000 */
[----:B------:R-:W-:Y:S02]  /*0f40*/  IMAD.IADD R185, R185, 0x1, R184 ;  /* 0x00000001b9b97824 */ /* 0x000fe400078e02b8 */
[----:B------:R-:W-:Y:S02]  /*0f50*/  IMAD.MOV.U32 R6, RZ, RZ, R14 ;  /* 0x000000ffff067224 */ /* 0x000fe400078e000e */
[----:B------:R-:W-:Y:S02]  /*0f60*/  IMAD.MOV.U32 R2, RZ, RZ, RZ ;  /* 0x000000ffff027224 */ /* 0x000fe400078e00ff */
[----:B------:R-:W-:Y:S02]  /*0f70*/  IMAD.SHL.U32 R19, R0, 0x100, RZ ;  /* 0x0000010000137824 */ /* 0x000fe400078e00ff */
[----:B------:R-:W-:Y:S02]  /*0f80*/  IMAD R200, R200, 0x8, R17 ;  /* 0x00000008c8c87824 */ /* 0x000fe400078e0211 */
[----:B------:R-:W-:-:S07]  /*0f90*/  IMAD.IADD R184, R184, 0x1, R23 ;  /* 0x00000001b8b87824 */ /* 0x000fce00078e0217 */
.L_x_1029:
[----:B------:R-:W-:Y:S01]  /*0fa0*/  ULDC.64 UR6, c[0x0][0xd88] ;  /* 0x0003620000067ab9 */ /* 0x000fe20000000a00 */
[----:B0-----:R-:W-:Y:S01]  /*0fb0*/  IMAD.MOV.U32 R3, RZ, RZ, RZ ;  /* 0x000000ffff037224 */ /* 0x001fe200078e00ff */
[----:B------:R-:W-:Y:S01]  /*0fc0*/  UIMAD.WIDE UR6, UR5, 0x4, UR6 ;  /* 0x00000004050678a5 */ /* 0x000fe2000f8e0206 */
[----:B------:R-:W-:Y:S02]  /*0fd0*/  ULDC.64 UR8, c[0x0][0xb18] ;  /* 0x0002c60000087ab9 */ /* 0x000fe40000000a00 */
[----:B------:R-:W-:-:S03]  /*0fe0*/  ULDC UR5, c[0x0][0x424] ;  /* 0x0001090000057ab9 */ /* 0x000fc60000000800 */
[----:B------:R-:W-:Y:S02]  /*0ff0*/  IMAD.U32 R186, RZ, RZ, UR6 ;  /* 0x00000006ffba7e24 */ /* 0x000fe4000f8e00ff */
[----:B------:R-:W-:Y:S01]  /*1000*/  IMAD.U32 R187, RZ, RZ, UR7 ;  /* 0x00000007ffbb7e24 */ /* 0x000fe2000f8e00ff */
[----:B------:R-:W-:-:S04]  /*1010*/  ULDC.64 UR6, c[0x0][0xb20] ;  /* 0x0002c80000067ab9 */ /* 0x000fc80000000a00 */
[----:B--2---:R-:W2:Y:S01]  /*1020*/  LDG.E R186, desc[UR44][R186.64] ;  /* 0x0000002cbaba7981 */ /* 0x004ea2000c1e1900 */
[----:B------:R-:W-:-:S04]  /*1030*/  ISETP.NE.U32.AND P0, PT, RZ, UR6, PT ;  /* 0x00000006ff007c0c */ /* 0x000fc8000bf05070 */
[----:B------:R-:W-:Y:S02]  /*1040*/  ISETP.NE.AND.EX P0, PT, RZ, UR7, PT, P0 ;  /* 0x00000007ff007c0c */ /* 0x000fe4000bf05300 */
[----:B--2---:R-:W-:-:S11]  /*1050*/  SHF.R.S32.HI R194, RZ, 0x1f, R186 ;  /* 0x0000001fffc27819 */ /* 0x004fd600000114ba */
[----:B----4-:R-:W-:-:S04]  /*1060*/  @P0 LEA R4, P1, R186, UR6, 0x2 ;  /* 0x00000006ba040c11 */ /* 0x010fc8000f8210ff */
[----:B------:R-:W-:Y:S01]  /*1070*/  @P0 LEA.HI.X R5, R186, UR7, R194, 0x2, P1 ;  /* 0x00000007ba050c11 */ /* 0x000fe200088f14c2 */
[----:B------:R-:W-:-:S04]  /*1080*/  ULDC.64 UR6, c[0x0][0x418] ;  /* 0x0001060000067ab9 */ /* 0x000fc80000000a00 */
[----:B------:R0:W5:Y:S01]  /*1090*/  @P0 LDG.E R3, desc[UR44][R4.64] ;  /* 0x0000002c04030981 */ /* 0x000162000c1e1900 */
[----:B------:R-:W-:Y:S01]  /*10a0*/  ISETP.NE.U32.AND P0, PT, RZ, UR8, PT ;  /* 0x00000008ff007c0c */ /* 0x000fe2000bf05070 */
[----:B------:R-:W-:-:S03]  /*10b0*/  UISETP.NE.U32.AND UP0, UPT, UR6, URZ, UPT ;  /* 0x0000003f0600728c */ /* 0x000fc6000bf05070 */
[----:B------:R-:W-:Y:S01]  /*10c0*/  ISETP.NE.AND.EX P0, PT, RZ, UR9, PT, P0 ;  /* 0x00000009ff007c0c */ /* 0x000fe2000bf05300 */
[----:B------:R-:W-:Y:S01]  /*10d0*/  UISETP.NE.AND.EX UP0, UPT, UR7, URZ, UPT, UP0 ;  /* 0x0000003f0700728c */ /* 0x000fe2000bf05300 */
[----:B------:R-:W-:-:S03]  /*10e0*/  ULDC UR6, c[0x0][0x2f0] ;  /* 0x0000bc0000067ab9 */ /* 0x000fc60000000800 */
[----:B------:R-:W-:-:S04]  /*10f0*/  USEL UR5, UR5, 0x1, UP0 ;  /* 0x0000000105057887 */ /* 0x000fc80008000000 */
[----:B------:R-:W-:-:S04]  /*1100*/  UIMAD UR5, UR5, UR6, URZ ;  /* 0x00000006050572a4 */ /* 0x000fc8000f8e023f */
[C---:B0-----:R-:W-:Y:S02]  /*1110*/  @P0 LEA R4, P1, R186.reuse, UR8, 0x2 ;  /* 0x00000008ba040c11 */ /* 0x041fe4000f8210ff */
[----:B------:R-:W-:Y:S02]  /*1120*/  IMAD.U32 R168, RZ, RZ, UR5 ;  /* 0x00000005ffa87e24 */ /* 0x000fe4000f8e00ff */
[----:B------:R-:W-:-:S05]  /*1130*/  @P0 LEA.HI.X R5, R186, UR9, R194, 0x2, P1 ;  /* 0x00000009ba050c11 */ /* 0x000fca00088f14c2 */
[----:B------:R0:W5:Y:S01]  /*1140*/  @P0 LDG.E R168, desc[UR44][R4.64] ;  /* 0x0000002c04a80981 */ /* 0x000162000c1e1900 */
[----:B------:R-:W-:Y:S01]  /*1150*/  UMOV UR42, UR4 ;  /* 0x00000004002a7c82 */ /* 0x000fe20008000000 */
[----:B-1-3--:R-:W-:Y:S05]  /*1160*/  @P0 BRA `(.L_x_985) ;  /* 0x0000000000240947 */ /* 0x00afea0003800000 */
[----:B------:R-:W-:Y:S02]  /*1170*/  ULDC.64 UR4, c[0x0][0xb00] ;  /* 0x0002c00000047ab9 */ /* 0x000fe40000000a00 */
[----:B------:R-:W-:-:S04]  /*1180*/  ISETP.NE.U32.AND P0, PT, RZ, UR4, PT ;  /* 0x00000004ff007c0c */ /* 0x000fc8000bf05070 */
[----:B------:R-:W-:-:S13]  /*1190*/  ISETP.NE.AND.EX P0, PT, RZ, UR5, PT, P0 ;  /* 0x00000005ff007c0c */ /* 0x000fda000bf05300 */
[----:B------:R-:W-:Y:S05]  /*11a0*/  @!P0 BRA `(.L_x_985) ;  /* 0x0000000000148947 */ /* 0x000fea0003800000 */
[----:B0-----:R-:W0:Y:S02]  /*11b0*/  LDC.64 R4, c[0x0][0xb00] ;  /* 0x0002c000ff047b82 */ /* 0x001e240000000a00 */
[----:B0-----:R-:W-:-:S05]  /*11c0*/  IMAD.WIDE R4, R186, 0x4, R4 ;  /* 0x00000004ba047825 */ /* 0x001fca00078e0204 */
[----:B-----5:R-:W2:Y:S04]  /*11d0*/  LDG.E R168, desc[UR44][R4.64] ;  /* 0x0000002c04a87981 */ /* 0x020ea8000c1e1900 */
[----:B------:R-:W2:Y:S02]  /*11e0*/  LDG.E R7, desc[UR44][R4.64+0x4] ;  /* 0x0000042c04077981 */ /* 0x000ea4000c1e1900 */
[----:B--2---:R-:W-:-:S07]  /*11f0*/  IMAD.IADD R168, R7, 0x1, -R168 ;  /* 0x0000000107a87824 */ /* 0x004fce00078e0aa8 */
.L_x_985:
[----:B------:R-:W-:Y:S01]  /*1200*/  UISETP.NE.AND UP0, UPT, UR37, 0x1, UPT ;  /* 0x000000012500788c */ /* 0x000fe2000bf05270 */
[----:B-----5:R-:W-:Y:S01]  /*1210*/  IMAD.IADD R168, R168, 0x1, -R3 ;  /* 0x00000001a8a87824 */ /* 0x020fe200078e0a03 */
[----:B------:R-:W-:Y:S01]  /*1220*/  CS2R R166, SRZ ;  /* 0x0000000000a67805 */ /* 0x000fe2000001ff00 */
[----:B------:R-:W-:Y:S01]  /*1230*/  IMAD.MOV.U32 R187, RZ, RZ, R6 ;  /* 0x000000ffffbb7224 */ /* 0x000fe200078e0006 */
[----:B------:R-:W-:Y:S01]  /*1240*/  CS2R R164, SRZ ;  /* 0x0000000000a47805 */ /* 0x000fe2000001ff00 */
[----:B------:R-:W-:Y:S01]  /*1250*/  VIADD R0, R168, 0x3f ;  /* 0x0000003fa8007836 */ /* 0x000fe20000000000 */
[----:B------:R-:W-:Y:S01]  /*1260*/  PLOP3.LUT P0, PT, PT, PT, UP0, 0x80, 0x0 ;  /* 0x000000000000781c */ /* 0x000fe20003f0f008 */
[----:B------:R-:W-:Y:S01]  /*1270*/  IMAD.MOV.U32 R150, RZ, RZ, RZ ;  /* 0x000000ffff967224 */ /* 0x000fe200078e00ff */
[----:B------:R-:W-:Y:S02]  /*1280*/  CS2R R148, SRZ ;  /* 0x0000000000947805 */ /* 0x000fe4000001ff00 */
[----:B------:R-:W-:-:S02]  /*1290*/  CS2R R146, SRZ ;  /* 0x0000000000927805 */ /* 0x000fc4000001ff00 */
[----:B------:R-:W-:Y:S02]  /*12a0*/  SHF.R.S32.HI R3, RZ, 0x1f, R0 ;  /* 0x0000001fff037819 */ /* 0x000fe40000011400 */
[----:B------:R-:W-:Y:S02]  /*12b0*/  CS2R R144, SRZ ;  /* 0x0000000000907805 */ /* 0x000fe4000001ff00 */
[----:B------:R-:W-:Y:S02]  /*12c0*/  CS2R R142, SRZ ;  /* 0x00000000008e7805 */ /* 0x000fe4000001ff00 */
[----:B------:R-:W-:Y:S02]  /*12d0*/  CS2R R140, SRZ ;  /* 0x00000000008c7805 */ /* 0x000fe4000001ff00 */
[----:B------:R-:W-:Y:S01]  /*12e0*/  LEA.HI R3, R3, R0, RZ, 0x6 ;  /* 0x0000000003037211 */ /* 0x000fe200078f30ff */
[----:B------:R-:W-:Y:S01]  /*12f0*/  IMAD.MOV.U32 R0, RZ, RZ, RZ ;  /* 0x000000ffff007224 */ /* 0x000fe200078e00ff */
        /* <DEDUP_REMOVED lines=45> */
[----:B------:R-:W-:Y:S01]  /*15d0*/  CS2R R12, SRZ ;  /* 0x00000000000c7805 */ /* 0x000fe2000001ff00 */
[----:B------:R-:W-:Y:S01]  /*15e0*/  IMAD.MOV.U32 R169, RZ, RZ, RZ ;  /* 0x000000ffffa97224 */ /* 0x000fe200078e00ff */
        /* <DEDUP_REMOVED lines=10> */
[----:B------:R-:W-:Y:S01]  /*1690*/  CS2R R8, SRZ ;  /* 0x0000000000087805 */ /* 0x000fe2000001ff00 */
[----:B------:R-:W-:Y:S01]  /*16a0*/  IMAD.MOV.U32 R27, RZ, RZ, RZ ;  /* 0x000000ffff1b7224 */ /* 0x000fe200078e00ff */
[----:B------:R-:W-:Y:S01]  /*16b0*/  SHF.R.S32.HI R176, RZ, 0x6, R3 ;  /* 0x00000006ffb07819 */ /* 0x000fe20000011403 */
[----:B------:R-:W-:Y:S06]  /*16c0*/  @!P0 BRA `(.L_x_986) ;  /* 0x0000001400d88947 */ /* 0x000fec0003800000 */
[----:B------:R-:W-:Y:S02]  /*16d0*/  ISETP.GE.AND P1, PT, R168, 0x1, PT ;  /* 0x00000001a800780c */ /* 0x000fe40003f26270 */
[----:B------:R-:W-:-:S11]  /*16e0*/  PLOP3.LUT P0, PT, PT, PT, PT, 0x80, 0x0 ;  /* 0x000000000000781c */ /* 0x000fd60003f0f070 */
[----:B------:R-:W-:Y:S05]  /*16f0*/  @!P1 BRA `(.L_x_987) ;  /* 0x0000007000c89947 */ /* 0x000fea0003800000 */
[----:B------:R-:W1:Y:S01]  /*1700*/  SHFL.IDX PT, R0, R197, RZ, 0x1f ;  /* 0x00001fffc5007589 */ /* 0x000e6200000e0000 */
[----:B------:R-:W-:Y:S01]  /*1710*/  UMOV UR7, 0x40000040 ;  /* 0x4000004000077882 */ /* 0x000fe20000000000 */
[----:B------:R-:W-:Y:S01]  /*1720*/  UMOV UR13, 0x40000040 ;  /* 0x40000040000d7882 */ /* 0x000fe20000000000 */
[----:B------:R-:W-:Y:S01]  /*1730*/  UMOV UR15, 0x40000040 ;  /* 0x40000040000f7882 */ /* 0x000fe20000000000 */
[----:B------:R-:W-:Y:S01]  /*1740*/  BAR.SYNC.DEFER_BLOCKING 0xe, 0x100 ;  /* 0x0384000000007b1d */ /* 0x000fe20000010000 */
[----:B------:R-:W-:-:S05]  /*1750*/  UISETP.NE.AND UP0, UPT, UR41, 0x3, UPT ;  /* 0x000000032900788c */ /* 0x000fca000bf05270 */
[----:B------:R-:W-:Y:S01]  /*1760*/  UMOV UR17, 0x40000040 ;  /* 0x4000004000117882 */ /* 0x000fe20000000000 */
[----:B------:R-:W-:Y:S01]  /*1770*/  UMOV UR19, 0x40000040 ;  /* 0x4000004000137882 */ /* 0x000fe20000000000 */
[----:B------:R-:W-:Y:S01]  /*1780*/  UMOV UR9, 0x40000040 ;  /* 0x4000004000097882 */ /* 0x000fe20000000000 */
[----:B------:R-:W-:Y:S01]  /*1790*/  UMOV UR11, 0x40000040 ;  /* 0x40000040000b7882 */ /* 0x000fe20000000000 */
[----:B------:R-:W-:Y:S02]  /*17a0*/  PLOP3.LUT P1, PT, PT, PT, UP0, 0x80, 0x0 ;  /* 0x000000000000781c */ /* 0x000fe40003f2f008 */
[----:B-1----:R-:W-:Y:S01]  /*17b0*/  R2UR UR4, R0 ;  /* 0x00000000000472ca */ /* 0x002fe200000e0000 */
        /* <DEDUP_REMOVED lines=15> */
[----:B------:R-:W-:Y:S01]  /*18b0*/  ULEA UR6, UR36, UR20, 0xc ;  /* 0x0000001424067291 */ /* 0x000fe2000f8e603f */
[----:B------:R-:W-:Y:S01]  /*18c0*/  UMOV UR5, 0x40000040 ;  /* 0x4000004000057882 */ /* 0x000fe20000000000 */
[----:B------:R-:W-:Y:S02]  /*18d0*/  UIADD3 UR8, UR4, 0x6, URZ ;  /* 0x0000000604087890 */ /* 0x000fe4000fffe03f */
[----:B------:R-:W-:Y:S02]  /*18e0*/  UIADD3 UR14, UR6, 0x80, URZ ;  /* 0x00000080060e7890 */ /* 0x000fe4000fffe03f */
[----:B------:R-:W-:-:S03]  /*18f0*/  UIADD3 UR18, UR6, 0x100, URZ ;  /* 0x0000010006127890 */ /* 0x000fc6000fffe03f */
[----:B------:R-:W-:Y:S01]  /*1900*/  HGMMA.64x256x16.F32.BF16 R24, gdesc[UR4].tnspB, RZ, !UPT, gsb0 ;  /* 0x43e00000041879f0 */ /* 0x000fe2000c0018ff */
[----:B------:R-:W-:Y:S02]  /*1910*/  UIADD3 UR10, UR6, 0x180, URZ ;  /* 0x00000180060a7890 */ /* 0x000fe4000fffe03f */
        /* <DEDUP_REMOVED lines=16> */
.L_x_988:
[----:B------:R-:W-:Y:S01]  /*1a20*/  ULEA UR6, UR36, UR40, 0x3 ;  /* 0x0000002824067291 */ /* 0x000fe2000f8e183f */
[----:B------:R-:W-:-:S03]  /*1a30*/  ISETP.GE.AND P0, PT, R168, 0x41, PT ;  /* 0x00000041a800780c */ /* 0x000fc60003f06270 */
[----:B------:R-:W-:-:S04]  /*1a40*/  UIADD3 UR6, UR6, 0x38860, URZ ;  /* 0x0003886006067890 */ /* 0x000fc8000fffe03f */
[----:B------:R-:W-:-:S09]  /*1a50*/  UPRMT UR6, UR39, 0x654, UR6 ;  /* 0x0000065427067896 */ /* 0x000fd20008000006 */
[----:B------:R-:W-:Y:S01]  /*1a60*/  SYNCS.ARRIVE.TRANS64.RED.A1T0 RZ, [UR6], RZ ;  /* 0x000000ffffff79a7 */ /* 0x000fe20008100406 */
[----:B------:R-:W-:Y:S05]  /*1a70*/  @!P0 BRA `(.L_x_989) ;  /* 0x0000000800b48947 */ /* 0x000fea0003800000 */
[----:B------:R-:W-:-:S07]  /*1a80*/  VIADD R176, R176, 0xfffffffe ;  /* 0xfffffffeb0b07836 */ /* 0x000fce0000000000 */
.L_x_991:
        /* <DEDUP_REMOVED lines=16> */
[----:B------:R-:W1:Y:S01]  /*1b90*/  LDS R3, [R0+0x38400] ;  /* 0x0384000000037984 */ /* 0x000e620000000800 */
[----:B------:R-:W-:-:S03]  /*1ba0*/  UIADD3 UR10, UR6, 0x180, URZ ;  /* 0x00000180060a7890 */ /* 0x000fc6000fffe03f */
[----:B0-----:R-:W0:Y:S01]  /*1bb0*/  LDS R4, [R0+0x38420] ;  /* 0x0384200000047984 */ /* 0x001e220000000800 */
        /* <DEDUP_REMOVED lines=129> */
[----:B------:R-:W-:Y:S01]  /*23d0*/  HGMMA.64x256x16.F32.BF16 R24, gdesc[UR4].tnspB, R24, gsb0 ;  /* 0x43e00000041879f0 */ /* 0x000fe20008001818 */
[----:B------:R-:W-:-:S06]  /*23e0*/  USEL UR6, URZ, 0x1, UP0 ;  /* 0x000000013f067887 */ /* 0x000fcc0008000000 */
[----:B------:R-:W-:Y:S01]  /*23f0*/  LOP3.LUT R2, R2, UR6, RZ, 0x3c, !PT ;  /* 0x0000000602027c12 */ /* 0x000fe2000f8e3cff */
[----:B------:R-:W-:Y:S02]  /*2400*/  WARPGROUP.DEPBAR.LE gsb0, 0x0 ;  /* 0x00008000000079c5 */ /* 0x000fe40000010000 */
[----:B------:R-:W-:-:S15]  /*2410*/  WARPGROUP.ARRIVE ;  /* 0x00000000000079c5 */ /* 0x000fde0000000000 */
[----:B------:R-:W-:-:S03]  /*2420*/  NOP ;  /* 0x0000000000007918 */ /* 0x000fc60000000000 */
        /* <DEDUP_REMOVED lines=13> */
.L_x_990:
[----:B------:R-:W-:-:S04]  /*2500*/  ULEA UR6, UR36, UR40, 0x3 ;  /* 0x0000002824067291 */ /* 0x000fc8000f8e183f */
[----:B------:R-:W-:-:S04]  /*2510*/  UIADD3 UR6, UR6, 0x38860, URZ ;  /* 0x0003886006067890 */ /* 0x000fc8000fffe03f */
[----:B------:R-:W-:-:S09]  /*2520*/  UPRMT UR6, UR39, 0x654, UR6 ;  /* 0x0000065427067896 */ /* 0x000fd20008000006 */
[----:B------:R-:W-:Y:S01]  /*2530*/  SYNCS.ARRIVE.TRANS64.RED.A1T0 RZ, [UR6], RZ ;  /* 0x000000ffffff79a7 */ /* 0x000fe20008100406 */
[----:B------:R-:W-:Y:S05]  /*2540*/  @P0 BRA `(.L_x_991) ;  /* 0xfffffff400500947 */ /* 0x000fea000383ffff */
.L_x_989:
[----:B------:R-:W-:Y:S01]  /*2550*/  BAR.SYNC.DEFER_BLOCKING 0xe, 0x100 ;  /* 0x0384000000007b1d */ /* 0x000fe20000010000 */
[----:B------:R-:W-:Y:S01]  /*2560*/  IMAD.U32 R0, RZ, RZ, UR36 ;  /* 0x00000024ff007e24 */ /* 0x000fe2000f8e00ff */
[----:B------:R-:W-:Y:S01]  /*2570*/  UIADD3 UR36, UR36, 0x1, URZ ;  /* 0x0000000124247890 */ /* 0x000fe2000fffe03f */
[----:B------:R-:W-:Y:S02]  /*2580*/  PLOP3.LUT P0, PT, PT, PT, PT, 0x8, 0x0 ;  /* 0x000000000000781c */ /* 0x000fe40003f0e170 */
[----:B------:R-:W-:Y:S01]  /*2590*/  IMAD R0, R0, 0x40, R17 ;  /* 0x0000004000007824 */ /* 0x000fe200078e0211 */
[----:B------:R-:W-:-:S04]  /*25a0*/  UISETP.NE.AND UP0, UPT, UR36, 0x2, UPT ;  /* 0x000000022400788c */ /* 0x000fc8000bf05270 */
[----:B0-----:R-:W-:Y:S01]  /*25b0*/  LEA R4, R0, UR40, 0x2 ;  /* 0x0000002800047c11 */ /* 0x001fe2000f8e10ff */
        /* <DEDUP_REMOVED lines=135> */
.L_x_986:
[----:B------:R-:W-:Y:S02]  /*2e30*/  ISETP.GE.AND P1, PT, R168, 0x1, PT ;  /* 0x00000001a800780c */ /* 0x000fe40003f26270 */
[----:B------:R-:W-:-:S11]  /*2e40*/  PLOP3.LUT P0, PT, PT, PT, PT, 0x80, 0x0 ;  /* 0x000000000000781c */ /* 0x000fd60003f0f070 */
[----:B------:R-:W-:Y:S05]  /*2e50*/  @!P1 BRA `(.L_x_987) ;  /* 0x0000005800f09947 */ /* 0x000fea0003800000 */
[----:B------:R-:W1:Y:S02]  /*2e60*/  SHFL.IDX PT, R0, R197, RZ, 0x1f ;  /* 0x00001fffc5007589 */ /* 0x000e6400000e0000 */
[----:B-1----:R-:W-:-:S13]  /*2e70*/  R2UR UR4, R0 ;  /* 0x00000000000472ca */ /* 0x002fda00000e0000 */
        /* <DEDUP_REMOVED lines=14> */
[----:B0-----:R-:W-:Y:S01]  /*2f60*/  IMAD.U32 R4, RZ, RZ, UR4 ;  /* 0x00000004ff047e24 */ /* 0x001fe2000f8e00ff */
        /* <DEDUP_REMOVED lines=12> */
.L_x_992:
[----:B------:R-:W-:-:S04]  /*3030*/  LEA.HI R0, R196, R196, RZ, 0x1 ;  /* 0x000000c4c4007211 */ /* 0x000fc800078f08ff */
[----:B------:R-:W-:Y:S01]  /*3040*/  LOP3.LUT R3, R0, 0xfffffffe, RZ, 0xc0, !PT ;  /* 0xfffffffe00037812 */ /* 0x000fe200078ec0ff */
[----:B------:R-:W-:-:S04]  /*3050*/  IMAD.U32 R0, RZ, RZ, UR41 ;  /* 0x00000029ff007e24 */ /* 0x000fc8000f8e00ff */
[----:B------:R-:W-:Y:S01]  /*3060*/  IMAD.IADD R3, R196, 0x1, -R3 ;  /* 0x00000001c4037824 */ /* 0x000fe200078e0a03 */
[----:B------:R-:W-:-:S04]  /*3070*/  ISETP.NE.AND P0, PT, R0, 0x3, PT ;  /* 0x000000030000780c */ /* 0x000fc80003f05270 */
[----:B------:R-:W-:-:S04]  /*3080*/  SHF.L.U32 R3, R3, 0x1f, RZ ;  /* 0x0000001f03037819 */ /* 0x000fc800000006ff */
[----:B------:R-:W1:Y:S02]  /*3090*/  SYNCS.PHASECHK.TRANS64.TRYWAIT P1, [UR40+0x38800], R3 ;  /* 0x03880003ff0075a7 */ /* 0x000e640008020168 */
[----:B-1----:R-:W-:Y:S05]  /*30a0*/  @!P1 BRA `(.L_x_993) ;  /* 0x000000e800ac9947 */ /* 0x002fea0003800000 */
.L_x_1120:
[----:B------:R-:W-:Y:S05]  /*30b0*/  @!P0 BRA `(.L_x_994) ;  /* 0x0000000000048947 */ /* 0x000fea0003800000 */
[----:B------:R-:W-:Y:S01]  /*30c0*/  BPT.TRAP 0x1 ;  /* 0x000000040000795c */ /* 0x000fe20000300000 */
.L_x_994:
[----:B0-----:R-:W-:Y:S01]  /*30d0*/  IMAD.U32 R5, RZ, RZ, UR36 ;  /* 0x00000024ff057e24 */ /* 0x001fe2000f8e00ff */
[----:B------:R-:W-:-:S04]  /*30e0*/  SHF.L.U32 R4, R2, 0x1f, RZ ;  /* 0x0000001f02047819 */ /* 0x000fc800000006ff */
[----:B------:R-:W-:-:S04]  /*30f0*/  LEA R5, R5, UR40, 0x3 ;  /* 0x0000002805057c11 */ /* 0x000fc8000f8e18ff */
[----:B------:R0:W2:Y:S01]  /*3100*/  SYNCS.PHASECHK.TRANS64.TRYWAIT P1, [R5+URZ+0x38830], R4 ;  /* 0x03883004050075a7 */ /* 0x0000a2000802017f */
[----:B------:R-:W-:Y:S05]  /*3110*/  @!P0 BRA `(.L_x_995) ;  /* 0x0000000000048947 */ /* 0x000fea0003800000 */
[----:B------:R-:W-:Y:S01]  /*3120*/  BPT.TRAP 0x1 ;  /* 0x000000040000795c */ /* 0x000fe20000300000 */
.L_x_995:
[----:B--2---:R-:W-:Y:S05]  /*3130*/  @P1 BRA `(.L_x_996) ;  /* 0x0000000000081947 */ /* 0x004fea0003800000 */
[----:B------:R-:W2:Y:S02]  /*3140*/  SYNCS.PHASECHK.TRANS64.TRYWAIT P1, [R5+URZ+0x38830], R4 ;  /* 0x03883004050075a7 */ /* 0x000ea4000802017f */
[----:B--2---:R-:W-:Y:S05]  /*3150*/  @!P1 BRA `(.L_x_997) ;  /* 0x000000e800989947 */ /* 0x004fea0003800000 */
.L_x_996:
[----:B------:R-:W-:-:S04]  /*3160*/  UIADD3 UR4, UR40, 0x22400, URZ ;  /* 0x0002240028047890 */ /* 0x000fc8000fffe03f */
[----:B------:R-:W-:-:S04]  /*3170*/  USHF.R.U32.HI UR4, URZ, 0x4, UR4 ;  /* 0x000000043f047899 */ /* 0x000fc80008011604 */
[----:B------:R-:W-:-:S06]  /*3180*/  ULOP3.LUT UR4, UR4, 0x3fff, URZ, 0xc0, !UPT ;  /* 0x00003fff04047892 */ /* 0x000fcc000f8ec03f */
[----:B-1----:R-:W-:Y:S01]  /*3190*/  IMAD.U32 R0, RZ, RZ, UR4 ;  /* 0x00000004ff007e24 */ /* 0x002fe2000f8e00ff */
        /* <DEDUP_REMOVED lines=34> */
[----:B------:R-:W1:Y:S02]  /*33c0*/  SYNCS.PHASECHK.TRANS64.TRYWAIT P1, [UR40+0x38810], R3 ;  /* 0x03881003ff0075a7 */ /* 0x000e640008020168 */
[----:B-1----:R-:W-:Y:S05]  /*33d0*/  @!P1 BRA `(.L_x_998) ;  /* 0x000000e8000c9947 */ /* 0x002fea0003800000 */
.L_x_1121:
[----:B------:R-:W-:Y:S05]  /*33e0*/  @!P0 BRA `(.L_x_999) ;  /* 0x0000000000048947 */ /* 0x000fea0003800000 */
[----:B------:R-:W-:Y:S01]  /*33f0*/  BPT.TRAP 0x1 ;  /* 0x000000040000795c */ /* 0x000fe20000300000 */
.L_x_999:
[----:B------:R3:W4:Y:S01]  /*3400*/  SYNCS.PHASECHK.TRANS64.TRYWAIT P1, [R5+URZ+0x38850], R4 ;  /* 0x03885004050075a7 */ /* 0x000722000802017f */
[----:B------:R-:W-:Y:S05]  /*3410*/  @!P0 BRA `(.L_x_1000) ;  /* 0x0000000000048947 */ /* 0x000fea0003800000 */
[----:B------:R-:W-:Y:S01]  /*3420*/  BPT.TRAP 0x1 ;  /* 0x000000040000795c */ /* 0x000fe20000300000 */
.L_x_1000:
[----:B----4-:R-:W-:Y:S05]  /*3430*/  @P1 BRA `(.L_x_1001) ;  /* 0x0000000000081947 */ /* 0x010fea0003800000 */
[----:B------:R-:W4:Y:S02]  /*3440*/  SYNCS.PHASECHK.TRANS64.TRYWAIT P1, [R5+URZ+0x38850], R4 ;  /* 0x03885004050075a7 */ /* 0x000f24000802017f */
[----:B----4-:R-:W-:Y:S05]  /*3450*/  @!P1 BRA `(.L_x_1002) ;  /* 0x000000e800049947 */ /* 0x010fea0003800000 */
.L_x_1001:
[----:B------:R-:W-:Y:S01]  /*3460*/  UIADD3 UR4, UR40, 0x400, URZ ;  /* 0x0000040028047890 */ /* 0x000fe2000fffe03f */
[----:B------:R-:W-:Y:S01]  /*3470*/  WARPGROUP.ARRIVE ;  /* 0x00000000000079c5 */ /* 0x000fe20000000000 */
[----:B------:R-:W-:-:S05]  /*3480*/  UIADD3 UR5, UR40, 0x26400, URZ ;  /* 0x0002640028057890 */ /* 0x000fca000fffe03f */
[----:B-1----:R-:W1:Y:S01]  /*3490*/  S2R R3, SR_TID.X ;  /* 0x0000000000037919 */ /* 0x002e620000002100 */
        /* <DEDUP_REMOVED lines=18> */
[----:B-1----:R-:W-:-:S06]  /*35c0*/  SHF.R.U32.HI R3, RZ, 0x7, R3 ;  /* 0x00000007ff037819 */ /* 0x002fcc0000011603 */
[----:B------:R-:W1:Y:S02]  /*35d0*/  SHFL.IDX PT, R3, R3, RZ, 0x1f ;  /* 0x00001fff03037589 */ /* 0x000e6400000e0000 */
[----:B-1----:R-:W-:-:S13]  /*35e0*/  R2UR UR7, R3 ;  /* 0x00000000030772ca */ /* 0x002fda00000e0000 */
        /* <DEDUP_REMOVED lines=251> */
.L_x_1003:
[----:B------:R-:W-:Y:S01]  /*45a0*/  IMAD R3, R176, -0x40, R168 ;  /* 0xffffffc0b0037824 */ /* 0x000fe200078e02a8 */
[----:B------:R-:W-:Y:S01]  /*45b0*/  ULDC UR18, c[0x0][0xa80] ;  /* 0x0002a00000127ab9 */ /* 0x000fe20000000800 */
[----:B------:R-:W-:Y:S01]  /*45c0*/  R2UR UR5, R5 ;  /* 0x00000000050572ca */ /* 0x000fe200000e0000 */
[----:B------:R-:W-:Y:S02]  /*45d0*/  ULOP3.LUT UR43, UR43, 0x2000000, URZ, 0xfc, !UPT ;  /* 0x020000002b2b7892 */ /* 0x000fe4000f8efc3f */
[----:B------:R-:W-:Y:S01]  /*45e0*/  IADD3 R3, -R18, 0x40, R3 ;  /* 0x0000004012037810 */ /* 0x000fe20007ffe103 */
[----:B------:R-:W-:Y:S01]  /*45f0*/  UMOV UR11, 0x40000040 ;  /* 0x40000040000b7882 */ /* 0x000fe20000000000 */
[----:B------:R-:W-:Y:S02]  /*4600*/  ULEA UR10, UR36, UR43, 0xc ;  /* 0x0000002b240a7291 */ /* 0x000fe4000f8e603f */
[C---:B------:R-:W-:Y:S01]  /*4610*/  ISETP.GT.AND P5, PT, R3.reuse, RZ, PT ;  /* 0x000000ff0300720c */ /* 0x040fe20003fa4270 */
[----:B------:R-:W-:Y:S01]  /*4620*/  UMOV UR15, 0x40000040 ;  /* 0x40000040000f7882 */ /* 0x000fe20000000000 */
[C---:B------:R-:W-:Y:S01]  /*4630*/  ISETP.GT.AND P4, PT, R3.reuse, 0x1, PT ;  /* 0x000000010300780c */ /* 0x040fe20003f84270 */
[----:B------:R-:W-:Y:S01]  /*4640*/  UIADD3 UR14, UR10, 0x80, URZ ;  /* 0x000000800a0e7890 */ /* 0x000fe2000fffe03f */
[----:B------:R-:W-:-:S02]  /*4650*/  ISETP.GT.AND P3, PT, R3, 0x8, PT ;  /* 0x000000080300780c */ /* 0x000fc40003f64270 */
[----:B------:R-:W-:Y:S01]  /*4660*/  FSEL R24, R24, -INF , P5 ;  /* 0xff80000018187808 */ /* 0x000fe20002800000 */
[----:B------:R-:W-:Y:S01]  /*4670*/  UIADD3 UR5, UR5, 0x38840, URZ ;  /* 0x0003884005057890 */ /* 0x000fe2000fffe03f */
[----:B------:R-:W-:Y:S02]  /*4680*/  FSEL R25, R25, -INF , P4 ;  /* 0xff80000019197808 */ /* 0x000fe40002000000 */
[C---:B------:R-:W-:Y:S01]  /*4690*/  ISETP.GT.AND P2, PT, R3.reuse, 0x9, PT ;  /* 0x000000090300780c */ /* 0x040fe20003f44270 */
[----:B------:R-:W-:Y:S01]  /*46a0*/  UPRMT UR5, UR39, 0x654, UR5 ;  /* 0x0000065427057896 */ /* 0x000fe20008000005 */
[----:B------:R-:W-:Y:S02]  /*46b0*/  FSEL R28, R28, -INF , P3 ;  /* 0xff8000001c1c7808 */ /* 0x000fe40001800000 */
[----:B------:R-:W-:Y:S02]  /*46c0*/  FMNMX.FTZ R7, R24, R25, !PT ;  /* 0x0000001918077209 */ /* 0x000fe40007810000 */
[----:B------:R-:W-:-:S02]  /*46d0*/  ISETP.GT.AND P1, PT, R3, 0x10, PT ;  /* 0x000000100300780c */ /* 0x000fc40003f24270 */
[----:B------:R-:W-:Y:S02]  /*46e0*/  FSEL R29, R29, -INF , P2 ;  /* 0xff8000001d1d7808 */ /* 0x000fe40001000000 */
[----:B0-234-:R-:W-:Y:S01]  /*46f0*/  FMNMX.FTZ R4, R28, R7, !PT ;  /* 0x000000071c047209 */ /* 0x01dfe20007810000 */
[----:B------:R-:W-:Y:S01]  /*4700*/  SYNCS.ARRIVE.TRANS64.RED.A1T0 RZ, [UR5], RZ ;  /* 0x000000ffffff79a7 */ /* 0x000fe20008100405 */
        /* <DEDUP_REMOVED lines=39> */
[----:B------:R-:W-:Y:S01]  /*4980*/  FSEL R43, R43, -INF , P2 ;  /* 0xff8000002b2b7808 */ /* 0x000fe20001000000 */
[----:B------:R-:W-:Y:S01]  /*4990*/  BAR.SYNC.DEFER_BLOCKING 0xf, 0x100 ;  /* 0x03c4000000007b1d */ /* 0x000fe20000010000 */
[----:B------:R-:W-:-:S02]  /*49a0*/  ISETP.GT.AND P2, PT, R3, 0x39, PT ;  /* 0x000000390300780c */ /* 0x000fc40003f44270 */
[----:B------:R-:W-:Y:S02]  /*49b0*/  FSEL R52, R52, -INF , P3 ;  /* 0xff80000034347808 */ /* 0x000fe40001800000 */
[----:B------:R-:W-:Y:S02]  /*49c0*/  FMNMX.FTZ R3, R49, R4, !PT ;  /* 0x0000000431037209 */ /* 0x000fe40007810000 */
[----:B------:R-:W-:Y:S02]  /*49d0*/  FSEL R53, R53, -INF , P2 ;  /* 0xff80000035357808 */ /* 0x000fe40001000000 */
[----:B------:R-:W-:Y:S02]  /*49e0*/  FMNMX.FTZ R4, R52, R3, !PT ;  /* 0x0000000334047209 */ /* 0x000fe40007810000 */
[----:B------:R-:W-:Y:S02]  /*49f0*/  FSEL R46, R46, -INF , P1 ;  /* 0xff8000002e2e7808 */ /* 0x000fe40000800000 */
[----:B------:R-:W-:-:S02]  /*4a00*/  FMNMX.FTZ R6, R53, R4, !PT ;  /* 0x0000000435067209 */ /* 0x000fc40007810000 */
[----:B------:R-:W-:Y:S02]  /*4a10*/  FSEL R47, R47, -INF , P6 ;  /* 0xff8000002f2f7808 */ /* 0x000fe40003000000 */
[----:B------:R-:W-:Y:S01]  /*4a20*/  FSEL R50, R50, -INF , P5 ;  /* 0xff80000032327808 */ /* 0x000fe20002800000 */
[----:B------:R-:W0:Y:S01]  /*4a30*/  SHFL.BFLY PT, R3, R6, 0x2, 0x1f ;  /* 0x0c401f0006037f89 */ /* 0x000e2200000e0000 */
[----:B------:R-:W-:Y:S02]  /*4a40*/  FSEL R51, R51, -INF , P4 ;  /* 0xff80000033337808 */ /* 0x000fe40002000000 */
[----:B------:R-:W-:Y:S02]  /*4a50*/  FSEL R54, R54, -INF , P3 ;  /* 0xff80000036367808 */ /* 0x000fe40001800000 */
[----:B------:R-:W-:Y:S02]  /*4a60*/  FSEL R55, R55, -INF , P2 ;  /* 0xff80000037377808 */ /* 0x000fe40001000000 */
[----:B0-----:R-:W-:-:S02]  /*4a70*/  FMNMX.FTZ R8, R6, R3, !PT ;  /* 0x0000000306087209 */ /* 0x001fc40007810000 */
[----:B------:R-:W-:-:S03]  /*4a80*/  FMNMX.FTZ R3, R26, R27, !PT ;  /* 0x0000001b1a037209 */ /* 0x000fc60007810000 */
[----:B------:R-:W0:Y:S01]  /*4a90*/  SHFL.BFLY PT, R7, R8, 0x1, 0x1f ;  /* 0x0c201f0008077f89 */ /* 0x000e2200000e0000 */
        /* <DEDUP_REMOVED lines=33> */
[----:B------:R-:W-:Y:S02]  /*4cb0*/  MUFU.EX2 R6, R6 ;  /* 0x0000000600067308 */ /* 0x000fe40000000800 */
[----:B------:R-:W0:Y:S06]  /*4cc0*/  SHFL.BFLY PT, R15, R4, 0x2, 0x1f ;  /* 0x0c401f00040f7f89 */ /* 0x000e2c00000e0000 */
[----:B------:R-:W1:Y:S08]  /*4cd0*/  MUFU.EX2 R7, R7 ;  /* 0x0000000700077308 */ /* 0x000e700000000800 */
[----:B------:R-:W-:Y:S08]  /*4ce0*/  MUFU.EX2 R8, R8 ;  /* 0x0000000800087308 */ /* 0x000ff00000000800 */
[----:B------:R-:W2:Y:S01]  /*4cf0*/  MUFU.EX2 R9, R9 ;  /* 0x0000000900097308 */ /* 0x000ea20000000800 */
[----:B-1----:R-:W-:Y:S01]  /*4d00*/  F2FP.BF16.F32.PACK_AB R152, R7, R6 ;  /* 0x000000060798723e */ /* 0x002fe200000010ff */
[----:B------:R-:W-:Y:S01]  /*4d10*/  FADD.FTZ R7, R6, R7 ;  /* 0x0000000706077221 */ /* 0x000fe20000010000 */
[----:B0-----:R-:W-:Y:S01]  /*4d20*/  FMNMX.FTZ R24, R4, R15, !PT ;  /* 0x0000000f04187209 */ /* 0x001fe20007810000 */
[----:B------:R-:W-:-:S04]  /*4d30*/  FFMA.FTZ R15, R41, UR18, -R56 ;  /* 0x00000012290f7c23 */ /* 0x000fc80008010838 */
[----:B------:R-:W0:Y:S01]  /*4d40*/  SHFL.BFLY PT, R25, R24, 0x1, 0x1f ;  /* 0x0c201f0018197f89 */ /* 0x000e2200000e0000 */
[----:B------:R-:W-:Y:S08]  /*4d50*/  MUFU.EX2 R10, R10 ;  /* 0x0000000a000a7308 */ /* 0x000ff00000000800 */
[----:B------:R-:W1:Y:S01]  /*4d60*/  MUFU.EX2 R11, R11 ;  /* 0x0000000b000b7308 */ /* 0x000e620000000800 */
[----:B--2---:R-:W-:Y:S01]  /*4d70*/  F2FP.BF16.F32.PACK_AB R154, R9, R8 ;  /* 0x00000008099a723e */ /* 0x004fe200000010ff */
[----:B------:R-:W-:-:S04]  /*4d80*/  FADD.FTZ R8, R8, R7 ;  /* 0x0000000708087221 */ /* 0x000fc80000010000 */
[----:B------:R-:W-:Y:S02]  /*4d90*/  FADD.FTZ R9, R9, R8 ;  /* 0x0000000809097221 */ /* 0x000fe40000010000 */
[----:B------:R-:W-:Y:S01]  /*4da0*/  MUFU.EX2 R12, R12 ;  /* 0x0000000c000c7308 */ /* 0x000fe20000000800 */
[----:B0-----:R-:W-:-:S07]  /*4db0*/  FMNMX.FTZ R4, R24, R25, !PT ;  /* 0x0000001918047209 */ /* 0x001fce0007810000 */
[----:B------:R-:W0:Y:S01]  /*4dc0*/  MUFU.EX2 R13, R13 ;  /* 0x0000000d000d7308 */ /* 0x000e220000000800 */
[C---:B-1----:R-:W-:Y:S01]  /*4dd0*/  F2FP.BF16.F32.PACK_AB R156, R11.reuse, R10 ;  /* 0x0000000a0b9c723e */ /* 0x042fe200000010ff */
[----:B------:R-:W-:Y:S01]  /*4de0*/  FADD.FTZ R10, R10, R9 ;  /* 0x000000090a0a7221 */ /* 0x000fe20000010000 */
[C---:B------:R-:W-:Y:S01]  /*4df0*/  FSETP.NEU.FTZ.AND P1, PT, R4.reuse, -INF , PT ;  /* 0xff8000000400780b */ /* 0x040fe20003f3d000 */
[----:B------:R-:W-:Y:S02]  /*4e00*/  FMUL.FTZ R24, R4, UR18 ;  /* 0x0000001204187c20 */ /* 0x000fe40008410000 */
[----:B------:R-:W-:Y:S02]  /*4e10*/  FADD.FTZ R11, R11, R10 ;  /* 0x0000000a0b0b7221 */ /* 0x000fe40000010000 */
[----:B------:R-:W-:Y:S01]  /*4e20*/  MUFU.EX2 R14, R14 ;  /* 0x0000000e000e7308 */ /* 0x000fe20000000800 */
[----:B------:R-:W-:-:S05]  /*4e30*/  FSEL R24, R24, RZ, P1 ;  /* 0x000000ff18187208 */ /* 0x000fca0000800000 */
[--C-:B------:R-:W-:Y:S01]  /*4e40*/  FFMA.FTZ R173, R26, UR18, -R24.reuse ;  /* 0x000000121aad7c23 */ /* 0x100fe20008010818 */
        /* <DEDUP_REMOVED lines=14> */
[----:B------:R-:W-:Y:S01]  /*4f30*/  FFMA.FTZ R216, R55, UR18, -R24 ;  /* 0x0000001237d87c23 */ /* 0x000fe20008010818 */
[----:B------:R-:W-:Y:S01]  /*4f40*/  MUFU.EX2 R173, R173 ;  /* 0x000000ad00ad7308 */ /* 0x000fe20000000800 */
[----:B0-----:R-:W-:Y:S01]  /*4f50*/  F2FP.BF16.F32.PACK_AB R158, R13, R12 ;  /* 0x0000000c0d9e723e */ /* 0x001fe200000010ff */
[----:B------:R-:W-:-:S04]  /*4f60*/  FADD.FTZ R12, R12, R11 ;  /* 0x0000000b0c0c7221 */ /* 0x000fc80000010000 */
[----:B------:R-:W-:Y:S02]  /*4f70*/  FADD.FTZ R13, R13, R12 ;  /* 0x0000000c0d0d7221 */ /* 0x000fe40000010000 */
[----:B------:R-:W0:Y:S08]  /*4f80*/  MUFU.EX2 R174, R174 ;  /* 0x000000ae00ae7308 */ /* 0x000e300000000800 */
        /* <DEDUP_REMOVED lines=15> */
[----:B------:R-:W0:Y:S08]  /*5080*/  MUFU.EX2 R15, R15 ;  /* 0x0000000f000f7308 */ /* 0x000e300000000800 */
[----:B------:R-:W-:Y:S01]  /*5090*/  MUFU.EX2 R20, R20 ;  /* 0x0000001400147308 */ /* 0x000fe20000000800 */
[----:B--2---:R-:W-:Y:S01]  /*50a0*/  F2FP.BF16.F32.PACK_AB R159, R182, R179 ;  /* 0x000000b3b69f723e */ /* 0x004fe200000010ff */
[----:B------:R-:W-:-:S04]  /*50b0*/  FADD.FTZ R179, R179, R180 ;  /* 0x000000b4b3b37221 */ /* 0x000fc80000010000 */
[----:B------:R1:W-:Y:S01]  /*50c0*/  STSM.16.M88.4 [R23], R156 ;  /* 0x0000009c17007844 */ /* 0x0003e20000000200 */
[----:B------:R-:W-:Y:S01]  /*50d0*/  FADD.FTZ R182, R182, R179 ;  /* 0x000000b3b6b67221 */ /* 0x000fe20000010000 */
        /* <DEDUP_REMOVED lines=34> */
[----:B------:R-:W-:Y:S01]  /*5300*/  FADD.FTZ R214, R214, R211 ;  /* 0x000000d3d6d67221 */ /* 0x000fe20000010000 */
[----:B--2---:R-:W-:-:S03]  /*5310*/  F2FP.BF16.F32.PACK_AB R167, R216, R213 ;  /* 0x000000d5d8a7723e */ /* 0x004fc600000010ff */
[----:B------:R-:W-:Y:S02]  /*5320*/  FADD.FTZ R213, R213, R214 ;  /* 0x000000d6d5d57221 */ /* 0x000fe40000010000 */
[----:B------:R1:W-:Y:S01]  /*5330*/  STSM.16.M88.4 [R184], R164 ;  /* 0x000000a4b8007844 */ /* 0x0003e20000000200 */
[----:B------:R-:W-:Y:S01]  /*5340*/  WARPGROUP.ARRIVE ;  /* 0x00000000000079c5 */ /* 0x000fe20000000000 */
[----:B------:R-:W-:-:S05]  /*5350*/  FADD.FTZ R8, R216, R213 ;  /* 0x000000d5d8087221 */ /* 0x000fca0000010000 */
        /* <DEDUP_REMOVED lines=24> */
.L_x_1004:
        /* <DEDUP_REMOVED lines=10> */
.L_x_1016:
        /* <DEDUP_REMOVED lines=9> */
.L_x_1006:
[----:B------:R-:W-:Y:S01]  /*5610*/  ULEA UR5, UR36, UR40, 0x3 ;  /* 0x0000002824057291 */ /* 0x000fe2000f8e183f */
[----:B------:R-:W-:-:S08]  /*5620*/  SHF.L.U32 R3, R2, 0x1f, RZ ;  /* 0x0000001f02037819 */ /* 0x000fd000000006ff */
[----:B------:R0:W1:Y:S01]  /*5630*/  SYNCS.PHASECHK.TRANS64.TRYWAIT P2, [UR5+0x38830], R3 ;  /* 0x03883003ff0075a7 */ /* 0x0000620008040145 */
[----:B------:R-:W-:Y:S05]  /*5640*/  @!P0 BRA `(.L_x_1007) ;  /* 0x0000000000048947 */ /* 0x000fea0003800000 */
[----:B------:R-:W-:Y:S01]  /*5650*/  BPT.TRAP 0x1 ;  /* 0x000000040000795c */ /* 0x000fe20000300000 */
.L_x_1007:
[----:B-1----:R-:W-:Y:S05]  /*5660*/  @P2 BRA `(.L_x_1008) ;  /* 0x0000000000082947 */ /* 0x002fea0003800000 */
[----:B------:R-:W1:Y:S02]  /*5670*/  SYNCS.PHASECHK.TRANS64.TRYWAIT P2, [UR5+0x38830], R3 ;  /* 0x03883003ff0075a7 */ /* 0x000e640008040145 */
[----:B-1----:R-:W-:Y:S05]  /*5680*/  @!P2 BRA `(.L_x_1009) ;  /* 0x000000c4008ca947 */ /* 0x002fea0003800000 */
.L_x_1008:
        /* <DEDUP_REMOVED lines=28> */
.L_x_1010:
[----:B------:R2:W3:Y:S01]  /*5850*/  SYNCS.PHASECHK.TRANS64.TRYWAIT P2, [UR5+0x38850], R3 ;  /* 0x03885003ff0075a7 */ /* 0x0004e20008040145 */
[----:B------:R-:W-:Y:S05]  /*5860*/  @!P0 BRA `(.L_x_1011) ;  /* 0x0000000000048947 */ /* 0x000fea0003800000 */
[----:B------:R-:W-:Y:S01]  /*5870*/  BPT.TRAP 0x1 ;  /* 0x000000040000795c */ /* 0x000fe20000300000 */
.L_x_1011:
[----:B---3--:R-:W-:Y:S05]  /*5880*/  @P2 BRA `(.L_x_1012) ;  /* 0x0000000000082947 */ /* 0x008fea0003800000 */
[----:B------:R-:W3:Y:S02]  /*5890*/  SYNCS.PHASECHK.TRANS64.TRYWAIT P2, [UR5+0x38850], R3 ;  /* 0x03885003ff0075a7 */ /* 0x000ee40008040145 */
[----:B---3--:R-:W-:Y:S05]  /*58a0*/  @!P2 BRA `(.L_x_1013) ;  /* 0x000000c4001ca947 */ /* 0x008fea0003800000 */
.L_x_1012:
        /* <DEDUP_REMOVED lines=17> */
[----:B------:R-:W-:Y:S01]  /*59c0*/  UIADD3 UR22, UR10, 0x2, URZ ;  /* 0x000000020a167890 */ /* 0x000fe2000fffe03f */
[----:B------:R-:W-:Y:S01]  /*59d0*/  UMOV UR20, UR18 ;  /* 0x0000001200147c82 */ /* 0x000fe20008000000 */
[----:B------:R-:W-:Y:S01]  /*59e0*/  UMOV UR21, 0x40000040 ;  /* 0x4000004000157882 */ /* 0x000fe20000000000 */
[----:B------:R-:W-:Y:S01]  /*59f0*/  UMOV UR23, 0x40000040 ;  /* 0x4000004000177882 */ /* 0x000fe20000000000 */
[----:B------:R-:W-:Y:S01]  /*5a00*/  UIADD3 UR18, UR10, 0x800, URZ ;  /* 0x000008000a127890 */ /* 0x000fe2000fffe03f */
        /* <DEDUP_REMOVED lines=254> */
.L_x_1014:
[----:B------:R-:W-:Y:S01]  /*69f0*/  FMNMX.FTZ R4, R152, R5, !PT ;  /* 0x0000000598047209 */ /* 0x000fe20007810000 */
[----:B------:R-:W-:Y:S01]  /*6a00*/  ULDC UR18, c[0x0][0xa80] ;  /* 0x0002a00000127ab9 */ /* 0x000fe20000000800 */
[----:B------:R-:W-:Y:S02]  /*6a10*/  UIADD3 UR10, UR5, 0x38840, URZ ;  /* 0x00038840050a7890 */ /* 0x000fe4000fffe03f */
[----:B------:R-:W-:Y:S01]  /*6a20*/  FMNMX.FTZ R3, R153, R4, !PT ;  /* 0x0000000499037209 */ /* 0x000fe20007810000 */
[----:B------:R-:W-:Y:S02]  /*6a30*/  ULEA UR14, UR36, UR43, 0xc ;  /* 0x0000002b240e7291 */ /* 0x000fe4000f8e603f */
[----:B------:R-:W-:Y:S01]  /*6a40*/  UPRMT UR10, UR39, 0x654, UR10 ;  /* 0x00000654270a7896 */ /* 0x000fe2000800000a */
[----:B------:R-:W-:Y:S01]  /*6a50*/  FMNMX.FTZ R4, R156, R3, !PT ;  /* 0x000000039c047209 */ /* 0x000fe20007810000 */
[----:B------:R-:W-:Y:S01]  /*6a60*/  UMOV UR15, 0x40000040 ;  /* 0x40000040000f7882 */ /* 0x000fe20000000000 */
[----:B------:R-:W-:-:S02]  /*6a70*/  UMOV UR11, 0x40000040 ;  /* 0x40000040000b7882 */ /* 0x000fc40000000000 */
[----:B------:R-:W-:-:S04]  /*6a80*/  FMNMX.FTZ R3, R157, R4, !PT ;  /* 0x000000049d037209 */ /* 0x000fc80007810000 */
[----:B------:R-:W-:Y:S01]  /*6a90*/  FMNMX.FTZ R4, R160, R3, !PT ;  /* 0x00000003a0047209 */ /* 0x000fe20007810000 */
[----:B------:R-:W-:Y:S01]  /*6aa0*/  SYNCS.ARRIVE.TRANS64.RED.A1T0 RZ, [UR10], RZ ;  /* 0x000000ffffff79a7 */ /* 0x000fe2000810040a */
[----:B------:R-:W-:Y:S02]  /*6ab0*/  UIADD3 UR10, UR14, 0x80, URZ ;  /* 0x000000800e0a7890 */ /* 0x000fe4000fffe03f */
        /* <DEDUP_REMOVED lines=41> */
[----:B------:R-:W-:Y:S01]  /*6d50*/  FMUL.FTZ R5, R5, UR18 ;  /* 0x0000001205057c20 */ /* 0x000fe20008410000 */
[--C-:B------:R-:W-:Y:S01]  /*6d60*/  FFMA.FTZ R11, R156, UR18, -R210.reuse ;  /* 0x000000129c0b7c23 */ /* 0x100fe200080108d2 */
[--C-:B------:R-:W-:Y:S01]  /*6d70*/  FFMA.FTZ R12, R157, UR18, -R210.reuse ;  /* 0x000000129d0c7c23 */ /* 0x100fe200080108d2 */
[----:B------:R-:W-:Y:S01]  /*6d80*/  FMNMX.FTZ R4, R182, R13, !PT ;  /* 0x0000000db6047209 */ /* 0x000fe20007810000 */
[--C-:B------:R-:W-:Y:S01]  /*6d90*/  FFMA.FTZ R13, R160, UR18, -R210.reuse ;  /* 0x00000012a00d7c23 */ /* 0x100fe200080108d2 */
[--C-:B------:R-:W-:Y:S01]  /*6da0*/  FFMA.FTZ R14, R161, UR18, -R210.reuse ;  /* 0x00000012a10e7c23 */ /* 0x100fe200080108d2 */
[----:B------:R-:W0:Y:S01]  /*6db0*/  MUFU.EX2 R5, R5 ;  /* 0x0000000500057308 */ /* 0x000e220000000800 */
[----:B------:R-:W-:Y:S01]  /*6dc0*/  FMNMX.FTZ R4, R183, R4, !PT ;  /* 0x00000004b7047209 */ /* 0x000fe20007810000 */
[--C-:B------:R-:W-:Y:S01]  /*6dd0*/  FFMA.FTZ R15, R164, UR18, -R210.reuse ;  /* 0x00000012a40f7c23 */ /* 0x100fe200080108d2 */
[----:B------:R-:W-:-:S03]  /*6de0*/  FFMA.FTZ R20, R165, UR18, -R210 ;  /* 0x00000012a5147c23 */ /* 0x000fc600080108d2 */
[----:B------:R-:W1:Y:S02]  /*6df0*/  SHFL.BFLY PT, R153, R4, 0x2, 0x1f ;  /* 0x0c401f0004997f89 */ /* 0x000e6400000e0000 */
[----:B------:R-:W-:Y:S08]  /*6e00*/  MUFU.EX2 R10, R10 ;  /* 0x0000000a000a7308 */ /* 0x000ff00000000800 */
[----:B------:R-:W-:Y:S01]  /*6e10*/  MUFU.EX2 R9, R9 ;  /* 0x0000000900097308 */ /* 0x000fe20000000800 */
[-C--:B0-----:R-:W-:Y:S01]  /*6e20*/  FMUL.FTZ R24, R24, R5.reuse ;  /* 0x0000000518187220 */ /* 0x081fe20000410000 */
        /* <DEDUP_REMOVED lines=11> */
[----:B------:R-:W-:Y:S01]  /*6ee0*/  FMUL.FTZ R45, R45, R5 ;  /* 0x000000052d2d7220 */ /* 0x000fe20000410000 */
[----:B-1----:R-:W-:Y:S01]  /*6ef0*/  FMNMX.FTZ R153, R4, R153, !PT ;  /* 0x0000009904997209 */ /* 0x002fe20007810000 */
[-C--:B------:R-:W-:Y:S01]  /*6f00*/  FMUL.FTZ R48, R48, R5.reuse ;  /* 0x0000000530307220 */ /* 0x080fe20000410000 */
[----:B------:R-:W-:Y:S01]  /*6f10*/  MUFU.EX2 R12, R12 ;  /* 0x0000000c000c7308 */ /* 0x000fe20000000800 */
[-C--:B------:R-:W-:Y:S01]  /*6f20*/  FMUL.FTZ R49, R49, R5.reuse ;  /* 0x0000000531317220 */ /* 0x080fe20000410000 */
[-C--:B------:R-:W-:Y:S01]  /*6f30*/  FMUL.FTZ R52, R52, R5.reuse ;  /* 0x0000000534347220 */ /* 0x080fe20000410000 */
[----:B------:R-:W0:Y:S01]  /*6f40*/  SHFL.BFLY PT, R4, R153, 0x1, 0x1f ;  /* 0x0c201f0099047f89 */ /* 0x000e2200000e0000 */
        /* <DEDUP_REMOVED lines=22> */
[----:B------:R-:W-:Y:S01]  /*70b0*/  FMUL.FTZ R92, R92, R5 ;  /* 0x000000055c5c7220 */ /* 0x000fe20000410000 */
[----:B0-----:R-:W-:Y:S01]  /*70c0*/  FMNMX.FTZ R4, R153, R4, !PT ;  /* 0x0000000499047209 */ /* 0x001fe20007810000 */
[----:B------:R-:W-:-:S02]  /*70d0*/  IMAD.MOV R153, RZ, RZ, -R19 ;  /* 0x000000ffff997224 */ /* 0x000fc400078e0a13 */
[-C--:B------:R-:W-:Y:S01]  /*70e0*/  FMUL.FTZ R93, R93, R5.reuse ;  /* 0x000000055d5d7220 */ /* 0x080fe20000410000 */
[-C--:B------:R-:W-:Y:S01]  /*70f0*/  FMUL.FTZ R96, R96, R5.reuse ;  /* 0x0000000560607220 */ /* 0x080fe20000410000 */
[----:B------:R-:W-:Y:S01]  /*7100*/  FMUL.FTZ R97, R97, R5 ;  /* 0x0000000561617220 */ /* 0x000fe20000410000 */
[----:B------:R-:W-:Y:S01]  /*7110*/  FADD.FTZ R152, -R4, R211 ;  /* 0x000000d304987221 */ /* 0x000fe20000010100 */
[----:B------:R-:W-:Y:S01]  /*7120*/  ISETP.NE.AND P2, PT, R18, R153, PT ;  /* 0x000000991200720c */ /* 0x000fe20003f45270 */
[----:B------:R-:W-:Y:S01]  /*7130*/  MUFU.EX2 R20, R20 ;  /* 0x0000001400147308 */ /* 0x000fe20000000800 */
[----:B-1----:R-:W-:Y:S01]  /*7140*/  F2FP.BF16.F32.PACK_AB R156, R14, R13 ;  /* 0x0000000d0e9c723e */ /* 0x002fe200000010ff */
[----:B------:R-:W-:Y:S01]  /*7150*/  FMUL.FTZ R181, R152, UR18 ;  /* 0x0000001298b57c20 */ /* 0x000fe20008410000 */
[----:B------:R-:W-:Y:S01]  /*7160*/  FMUL.FTZ R152, R4, UR18 ;  /* 0x0000001204987c20 */ /* 0x000fe20008410000 */
[-C--:B------:R-:W-:Y:S01]  /*7170*/  FMUL.FTZ R100, R100, R5.reuse ;  /* 0x0000000564647220 */ /* 0x080fe20000410000 */
[-C--:B------:R-:W-:Y:S01]  /*7180*/  FMUL.FTZ R101, R101, R5.reuse ;  /* 0x0000000565657220 */ /* 0x080fe20000410000 */
[----:B------:R-:W-:Y:S01]  /*7190*/  FMUL.FTZ R104, R104, R5 ;  /* 0x0000000568687220 */ /* 0x000fe20000410000 */
[----:B------:R-:W-:Y:S01]  /*71a0*/  FFMA.FTZ R210, R154, UR18, -R152 ;  /* 0x000000129ad27c23 */ /* 0x000fe20008010898 */
[----:B------:R-:W0:Y:S01]  /*71b0*/  MUFU.EX2 R181, R181 ;  /* 0x000000b500b57308 */ /* 0x000e220000000800 */
[----:B------:R-:W-:-:S02]  /*71c0*/  IMAD.U32 R154, RZ, RZ, UR7 ;  /* 0x00000007ff9a7e24 */ /* 0x000fc4000f8e00ff */
[--C-:B------:R-:W-:Y:S01]  /*71d0*/  FFMA.FTZ R211, R155, UR18, -R152.reuse ;  /* 0x000000129bd37c23 */ /* 0x100fe20008010898 */
[--C-:B------:R-:W-:Y:S01]  /*71e0*/  FFMA.FTZ R212, R158, UR18, -R152.reuse ;  /* 0x000000129ed47c23 */ /* 0x100fe20008010898 */
[--C-:B------:R-:W-:Y:S01]  /*71f0*/  FFMA.FTZ R213, R159, UR18, -R152.reuse ;  /* 0x000000129fd57c23 */ /* 0x100fe20008010898 */
[----:B------:R-:W-:Y:S02]  /*7200*/  @!P2 IMAD R153, R154, 0x40, R17 ;  /* 0x000000409a99a824 */ /* 0x000fe400078e0211 */
[--C-:B------:R-:W-:Y:S01]  /*7210*/  FFMA.FTZ R214, R162, UR18, -R152.reuse ;  /* 0x00000012a2d67c23 */ /* 0x100fe20008010898 */
[--C-:B------:R-:W-:Y:S01]  /*7220*/  FFMA.FTZ R215, R163, UR18, -R152.reuse ;  /* 0x00000012a3d77c23 */ /* 0x100fe20008010898 */
[--C-:B------:R-:W-:Y:S01]  /*7230*/  FFMA.FTZ R216, R166, UR18, -R152.reuse ;  /* 0x00000012a6d87c23 */ /* 0x100fe20008010898 */
[--C-:B------:R-:W-:Y:S01]  /*7240*/  FFMA.FTZ R217, R167, UR18, -R152.reuse ;  /* 0x00000012a7d97c23 */ /* 0x100fe20008010898 */
[----:B------:R-:W-:Y:S01]  /*7250*/  @!P2 LEA R154, R153, UR40, 0x2 ;  /* 0x00000028999aac11 */ /* 0x000fe2000f8e10ff */
        /* <DEDUP_REMOVED lines=8> */
[----:B------:R-:W-:Y:S01]  /*72e0*/  @!P2 STS [R154+0x38400], R5 ;  /* 0x038400059a00a388 */ /* 0x000fe20000000800 */
[----:B------:R-:W-:Y:S01]  /*72f0*/  MUFU.EX2 R210, R210 ;  /* 0x000000d200d27308 */ /* 0x000fe20000000800 */
[----:B------:R-:W-:Y:S01]  /*7300*/  F2FP.BF16.F32.PACK_AB R152, R9, R10 ;  /* 0x0000000a0998723e */ /* 0x000fe200000010ff */
[----:B0-----:R-:W-:Y:S01]  /*7310*/  FMUL.FTZ R26, R26, R181 ;  /* 0x000000b51a1a7220 */ /* 0x001fe20000410000 */
[----:B------:R0:W-:Y:S01]  /*7320*/  @!P2 STS [R154+0x38420], R181 ;  /* 0x038420b59a00a388 */ /* 0x0001e20000000800 */
[----:B------:R-:W-:Y:S01]  /*7330*/  F2FP.BF16.F32.PACK_AB R158, R20, R15 ;  /* 0x0000000f149e723e */ /* 0x000fe200000010ff */
[-C--:B------:R-:W-:Y:S01]  /*7340*/  FMUL.FTZ R27, R27, R181.reuse ;  /* 0x000000b51b1b7220 */ /* 0x080fe20000410000 */
[-C--:B------:R-:W-:Y:S01]  /*7350*/  FMUL.FTZ R30, R30, R181.reuse ;  /* 0x000000b51e1e7220 */ /* 0x080fe20000410000 */
        /* <DEDUP_REMOVED lines=47> */
[----:B------:R-:W-:Y:S01]  /*7650*/  FMUL.FTZ R105, R105, R5 ;  /* 0x0000000569697220 */ /* 0x000fe20000410000 */
[-C--:B------:R-:W-:Y:S01]  /*7660*/  FMUL.FTZ R106, R106, R181.reuse ;  /* 0x000000b56a6a7220 */ /* 0x080fe20000410000 */
[----:B------:R-:W0:Y:S01]  /*7670*/  MUFU.EX2 R217, R217 ;  /* 0x000000d900d97308 */ /* 0x000e220000000800 */
[----:B-1----:R-:W-:Y:S01]  /*7680*/  F2FP.BF16.F32.PACK_AB R157, R215, R214 ;  /* 0x000000d6d79d723e */ /* 0x002fe200000010ff */
[----:B------:R-:W-:Y:S01]  /*7690*/  FMUL.FTZ R107, R107, R181 ;  /* 0x000000b56b6b7220 */ /* 0x000fe20000410000 */
[-C--:B------:R-:W-:Y:S01]  /*76a0*/  FMUL.FTZ R108, R108, R5.reuse ;  /* 0x000000056c6c7220 */ /* 0x080fe20000410000 */
[----:B------:R-:W-:Y:S01]  /*76b0*/  FMUL.FTZ R109, R109, R5 ;  /* 0x000000056d6d7220 */ /* 0x000fe20000410000 */
[-C--:B------:R-:W-:Y:S01]  /*76c0*/  FMUL.FTZ R110, R110, R181.reuse ;  /* 0x000000b56e6e7220 */ /* 0x080fe20000410000 */
[----:B------:R-:W-:Y:S01]  /*76d0*/  FMUL.FTZ R111, R111, R181 ;  /* 0x000000b56f6f7220 */ /* 0x000fe20000410000 */
[-C--:B------:R-:W-:Y:S01]  /*76e0*/  FMUL.FTZ R112, R112, R5.reuse ;  /* 0x0000000570707220 */ /* 0x080fe20000410000 */
[----:B------:R-:W-:Y:S01]  /*76f0*/  MUFU.EX2 R21, R21 ;  /* 0x0000001500157308 */ /* 0x000fe20000000800 */
[----:B------:R-:W-:Y:S01]  /*7700*/  FMUL.FTZ R113, R113, R5 ;  /* 0x0000000571717220 */ /* 0x000fe20000410000 */
[-C--:B------:R-:W-:Y:S01]  /*7710*/  FMUL.FTZ R114, R114, R181.reuse ;  /* 0x000000b572727220 */ /* 0x080fe20000410000 */
[----:B------:R-:W-:Y:S01]  /*7720*/  FMUL.FTZ R115, R115, R181 ;  /* 0x000000b573737220 */ /* 0x000fe20000410000 */
[-C--:B------:R-:W-:Y:S01]  /*7730*/  FMUL.FTZ R116, R116, R5.reuse ;  /* 0x0000000574747220 */ /* 0x080fe20000410000 */
[----:B------:R-:W-:Y:S01]  /*7740*/  FMUL.FTZ R117, R117, R5 ;  /* 0x0000000575757220 */ /* 0x000fe20000410000 */
[-C--:B------:R-:W-:Y:S01]  /*7750*/  FMUL.FTZ R118, R118, R181.reuse ;  /* 0x000000b576767220 */ /* 0x080fe20000410000 */
[----:B------:R-:W-:Y:S01]  /*7760*/  FMUL.FTZ R119, R119, R181 ;  /* 0x000000b577777220 */ /* 0x000fe20000410000 */
[----:B------:R-:W1:Y:S01]  /*7770*/  MUFU.EX2 R168, R168 ;  /* 0x000000a800a87308 */ /* 0x000e620000000800 */
[----:B0-----:R-:W-:Y:S01]  /*7780*/  F2FP.BF16.F32.PACK_AB R159, R217, R216 ;  /* 0x000000d8d99f723e */ /* 0x001fe200000010ff */
[-C--:B------:R-:W-:Y:S01]  /*7790*/  FMUL.FTZ R120, R120, R5.reuse ;  /* 0x0000000578787220 */ /* 0x080fe20000410000 */
[----:B------:R-:W-:Y:S01]  /*77a0*/  FMUL.FTZ R121, R121, R5 ;  /* 0x0000000579797220 */ /* 0x000fe20000410000 */
[-C--:B------:R-:W-:Y:S01]  /*77b0*/  FMUL.FTZ R122, R122, R181.reuse ;  /* 0x000000b57a7a7220 */ /* 0x080fe20000410000 */
[----:B------:R-:W-:Y:S01]  /*77c0*/  FMUL.FTZ R123, R123, R181 ;  /* 0x000000b57b7b7220 */ /* 0x000fe20000410000 */
[-C--:B------:R-:W-:Y:S01]  /*77d0*/  FMUL.FTZ R124, R124, R5.reuse ;  /* 0x000000057c7c7220 */ /* 0x080fe20000410000 */
[----:B------:R-:W-:Y:S01]  /*77e0*/  FMUL.FTZ R125, R125, R5 ;  /* 0x000000057d7d7220 */ /* 0x000fe20000410000 */
[----:B------:R-:W-:Y:S01]  /*77f0*/  MUFU.EX2 R169, R169 ;  /* 0x000000a900a97308 */ /* 0x000fe20000000800 */
[-C--:B------:R-:W-:Y:S01]  /*7800*/  FMUL.FTZ R126, R126, R181.reuse ;  /* 0x000000b57e7e7220 */ /* 0x080fe20000410000 */
[----:B------:R-:W-:Y:S01]  /*7810*/  FMUL.FTZ R127, R127, R181 ;  /* 0x000000b57f7f7220 */ /* 0x000fe20000410000 */
[-C--:B------:R-:W-:Y:S01]  /*7820*/  FMUL.FTZ R128, R128, R5.reuse ;  /* 0x0000000580807220 */ /* 0x080fe20000410000 */
[----:B------:R-:W-:Y:S01]  /*7830*/  FMUL.FTZ R129, R129, R5 ;  /* 0x0000000581817220 */ /* 0x000fe20000410000 */
[-C--:B------:R-:W-:Y:S01]  /*7840*/  FMUL.FTZ R130, R130, R181.reuse ;  /* 0x000000b582827220 */ /* 0x080fe20000410000 */
[----:B------:R-:W-:Y:S01]  /*7850*/  FMUL.FTZ R131, R131, R181 ;  /* 0x000000b583837220 */ /* 0x000fe20000410000 */
[----:B------:R-:W-:Y:S01]  /*7860*/  FMUL.FTZ R132, R132, R5 ;  /* 0x0000000584847220 */ /* 0x000fe20000410000 */
        /* <DEDUP_REMOVED lines=25> */
[----:B------:R0:W-:Y:S01]  /*7a00*/  STSM.16.M88.4 [R22+0x36400], R152 ;  /* 0x0364009816007844 */ /* 0x0001e20000000200 */
[----:B------:R-:W-:Y:S01]  /*7a10*/  FFMA.FTZ R6, R5, R6, R10 ;  /* 0x0000000605067223 */ /* 0x000fe2000001000a */
[----:B------:R-:W-:-:S02]  /*7a20*/  FFMA.FTZ R8, R181, R8, R210 ;  /* 0x00000008b5087223 */ /* 0x000fc400000100d2 */
[----:B------:R0:W-:Y:S01]  /*7a30*/  STSM.16.M88.4 [R23], R156 ;  /* 0x0000009c17007844 */ /* 0x0001e20000000200 */
[----:B------:R-:W-:Y:S01]  /*7a40*/  FADD.FTZ R6, R9, R6 ;  /* 0x0000000609067221 */ /* 0x000fe20000010000 */
[----:B------:R-:W-:Y:S01]  /*7a50*/  FADD.FTZ R211, R211, R8 ;  /* 0x00000008d3d37221 */ /* 0x000fe20000010000 */
[----:B------:R-:W2:Y:S01]  /*7a60*/  MUFU.EX2 R175, R175 ;  /* 0x000000af00af7308 */ /* 0x000ea20000000800 */
[----:B-1----:R-:W-:Y:S01]  /*7a70*/  F2FP.BF16.F32.PACK_AB R161, R171, R170 ;  /* 0x000000aaaba1723e */ /* 0x002fe200000010ff */
        /* <DEDUP_REMOVED lines=9> */
[----:B------:R-:W1:Y:S01]  /*7b10*/  MUFU.EX2 R176, R176 ;  /* 0x000000b000b07308 */ /* 0x000e620000000800 */
        /* <DEDUP_REMOVED lines=18> */
[----:B------:R-:W-:-:S04]  /*7c40*/  FADD.FTZ R173, R173, R172 ;  /* 0x000000acadad7221 */ /* 0x000fc80000010000 */
[----:B------:R-:W-:Y:S01]  /*7c50*/  FADD.FTZ R176, R176, R173 ;  /* 0x000000adb0b07221 */ /* 0x000fe20000010000 */
[----:B------:R-:W1:Y:S01]  /*7c60*/  MUFU.EX2 R179, R179 ;  /* 0x000000b300b37308 */ /* 0x000e620000000800 */
[----:B--2---:R-:W-:Y:S02]  /*7c70*/  F2FP.BF16.F32.PACK_AB R166, R180, R177 ;  /* 0x000000b1b4a6723e */ /* 0x004fe400000010ff */
[----:B------:R-:W-:-:S04]  /*7c80*/  FADD.FTZ R177, R177, R176 ;  /* 0x000000b0b1b17221 */ /* 0x000fc80000010000 */
[----:B------:R-:W-:Y:S01]  /*7c90*/  FADD.FTZ R6, R180, R177 ;  /* 0x000000b1b4067221 */ /* 0x000fe20000010000 */
[----:B------:R-:W2:Y:S08]  /*7ca0*/  MUFU.EX2 R182, R182 ;  /* 0x000000b600b67308 */ /* 0x000eb00000000800 */
[----:B------:R-:W3:Y:S01]  /*7cb0*/  MUFU.EX2 R183, R183 ;  /* 0x000000b700b77308 */ /* 0x000ee20000000800 */
[----:B-1----:R-:W-:Y:S01]  /*7cc0*/  F2FP.BF16.F32.PACK_AB R165, R179, R178 ;  /* 0x000000b2b3a5723e */ /* 0x002fe200000010ff */
[----:B------:R-:W-:-:S04]  /*7cd0*/  FADD.FTZ R178, R178, R175 ;  /* 0x000000afb2b27221 */ /* 0x000fc80000010000 */
[----:B------:R-:W-:-:S04]  /*7ce0*/  FADD.FTZ R179, R179, R178 ;  /* 0x000000b2b3b37221 */ /* 0x000fc80000010000 */
[----:B--2---:R-:W-:Y:S01]  /*7cf0*/  FADD.FTZ R8, R182, R179 ;  /* 0x000000b3b6087221 */ /* 0x004fe20000010000 */
[----:B---3--:R-:W-:-:S03]  /*7d00*/  F2FP.BF16.F32.PACK_AB R167, R183, R182 ;  /* 0x000000b6b7a7723e */ /* 0x008fc600000010ff */
[----:B------:R-:W-:Y:S02]  /*7d10*/  FADD.FTZ R8, R183, R8 ;  /* 0x00000008b7087221 */ /* 0x000fe40000010000 */
[----:B------:R0:W-:Y:S01]  /*7d20*/  STSM.16.M88.4 [R184], R164 ;  /* 0x000000a4b8007844 */ /* 0x0001e20000000200 */
[----:B------:R-:W-:-:S06]  /*7d30*/  WARPGROUP.ARRIVE ;  /* 0x00000000000079c5 */ /* 0x000fcc0000000000 */
        /* <DEDUP_REMOVED lines=23> */
[----:B-1----:R-:W1:Y:S02]  /*7eb0*/  FENCE.VIEW.ASYNC.S ;  /* 0x00000000000073c6 */ /* 0x002e640000000000 */
[----:B-1----:R-:W-:Y:S01]  /*7ec0*/  NOP ;  /* 0x0000000000007918 */ /* 0x002fe20000000000 */
[----:B------:R-:W-:Y:S06]  /*7ed0*/  BAR.ARV 0xe, 0x100 ;  /* 0x0384000000007b1d */ /* 0x000fec0000002000 */
[----:B0-----:R-:W-:Y:S05]  /*7ee0*/  @!P0 BRA `(.L_x_1015) ;  /* 0x0000000000048947 */ /* 0x001fea0003800000 */
[----:B------:R-:W-:Y:S01]  /*7ef0*/  BPT.TRAP 0x1 ;  /* 0x000000040000795c */ /* 0x000fe20000300000 */
.L_x_1015:
[----:B------:R-:W-:Y:S01]  /*7f00*/  UIADD3 UR5, UR5, 0x38860, URZ ;  /* 0x0003886005057890 */ /* 0x000fe2000fffe03f */
[----:B------:R-:W-:Y:S01]  /*7f10*/  IMAD.MOV.U32 R211, RZ, RZ, R4 ;  /* 0x000000ffffd37224 */ /* 0x000fe200078e0004 */
[----:B------:R-:W-:Y:S01]  /*7f20*/  UMOV UR7, UR36 ;  /* 0x0000002400077c82 */ /* 0x000fe20008000000 */
[----:B------:R-:W-:Y:S01]  /*7f30*/  IMAD.MOV.U32 R5, RZ, RZ, R3 ;  /* 0x000000ffff057224 */ /* 0x000fe200078e0003 */
[----:B------:R-:W-:-:S09]  /*7f40*/  UPRMT UR5, UR39, 0x654, UR5 ;  /* 0x0000065427057896 */ /* 0x000fd20008000005 */
[----:B------:R-:W-:Y:S01]  /*7f50*/  SYNCS.ARRIVE.TRANS64.RED.A1T0 RZ, [UR5], RZ ;  /* 0x000000ffffff79a7 */ /* 0x000fe20008100405 */
[----:B------:R-:W-:Y:S05]  /*7f60*/  @P1 BRA `(.L_x_1016) ;  /* 0xffffffd400841947 */ /* 0x000fea000383ffff */
.L_x_1005:
[----:B------:R-:W0:Y:S01]  /*7f70*/  SHFL.BFLY PT, R5, R6, 0x2, 0x1f ;  /* 0x0c401f0006057f89 */ /* 0x000e2200000e0000 */
[----:B------:R-:W-:Y:S02]  /*7f80*/  IMAD.MOV R11, RZ, RZ, -R19 ;  /* 0x000000ffff0b7224 */ /* 0x000fe400078e0a13 */
[----:B------:R-:W-:Y:S01]  /*7f90*/  IMAD.U32 R13, RZ, RZ, UR18 ;  /* 0x00000012ff0d7e24 */ /* 0x000fe2000f8e00ff */
[----:B------:R-:W1:Y:S01]  /*7fa0*/  SHFL.BFLY PT, R9, R8, 0x2, 0x1f ;  /* 0x0c401f0008097f89 */ /* 0x000e6200000e0000 */
[----:B------:R-:W-:Y:S01]  /*7fb0*/  IMAD.MOV.U32 R165, RZ, RZ, -0x800000 ;  /* 0xff800000ffa57424 */ /* 0x000fe200078e00ff */
[----:B------:R-:W-:Y:S08]  /*7fc0*/  BAR.ARV 0x8, 0x100 ;  /* 0x0204000000007b1d */ /* 0x000ff00000002000 */
[----:B------:R-:W-:Y:S01]  /*7fd0*/  BAR.SYNC.DEFER_BLOCKING 0xf, 0x100 ;  /* 0x03c4000000007b1d */ /* 0x000fe20000010000 */
[----:B------:R-:W-:Y:S01]  /*7fe0*/  ISETP.NE.AND P0, PT, R18, R11, PT ;  /* 0x0000000b1200720c */ /* 0x000fe20003f05270 */
[----:B------:R-:W-:-:S02]  /*7ff0*/  IMAD.U32 R11, RZ, RZ, UR18 ;  /* 0x00000012ff0b7e24 */ /* 0x000fc4000f8e00ff */
[----:B------:R-:W-:Y:S02]  /*8000*/  IMAD.MOV.U32 R166, RZ, RZ, -0x800000 ;  /* 0xff800000ffa67424 */ /* 0x000fe400078e00ff */
[----:B------:R-:W-:Y:S02]  /*8010*/  VIADD R196, R196, 0x1 ;  /* 0x00000001c4c47836 */ /* 0x000fe40000000000 */
[----:B0-----:R-:W-:Y:S01]  /*8020*/  FADD.FTZ R0, R5, R6 ;  /* 0x0000000605007221 */ /* 0x001fe20000010000 */
[----:B------:R-:W-:Y:S02]  /*8030*/  IMAD.MOV.U32 R5, RZ, RZ, RZ ;  /* 0x000000ffff057224 */ /* 0x000fe400078e00ff */
[----:B-1----:R-:W-:Y:S02]  /*8040*/  FADD.FTZ R9, R9, R8 ;  /* 0x0000000809097221 */ /* 0x002fe40000010000 */
[----:B------:R-:W0:Y:S04]  /*8050*/  SHFL.BFLY PT, R7, R0, 0x1, 0x1f ;  /* 0x0c201f0000077f89 */ /* 0x000e2800000e0000 */
[----:B------:R-:W1:Y:S01]  /*8060*/  SHFL.BFLY PT, R10, R9, 0x1, 0x1f ;  /* 0x0c201f00090a7f89 */ /* 0x000e6200000e0000 */
[----:B0-----:R-:W-:Y:S01]  /*8070*/  FADD.FTZ R7, R0, R7 ;  /* 0x0000000700077221 */ /* 0x001fe20000010000 */
[----:B------:R-:W-:Y:S01]  /*8080*/  IMAD.U32 R0, RZ, RZ, UR36 ;  /* 0x00000024ff007e24 */ /* 0x000fe2000f8e00ff */
[----:B------:R-:W-:Y:S01]  /*8090*/  UIADD3 UR36, UR36, 0x1, URZ ;  /* 0x0000000124247890 */ /* 0x000fe2000fffe03f */
[----:B-1----:R-:W-:-:S02]  /*80a0*/  FADD.FTZ R6, R9, R10 ;  /* 0x0000000a09067221 */ /* 0x002fc40000010000 */
[----:B------:R-:W-:Y:S01]  /*80b0*/  FSETP.NE.FTZ.AND P1, PT, R7, RZ, PT ;  /* 0x000000ff0700720b */ /* 0x000fe20003f35000 */
[----:B------:R-:W-:Y:S01]  /*80c0*/  @!P0 IMAD R9, R0, 0x40, R17 ;  /* 0x0000004000098824 */ /* 0x000fe200078e0211 */
[----:B------:R-:W-:Y:S01]  /*80d0*/  UISETP.NE.AND UP0, UPT, UR36, 0x2, UPT ;  /* 0x000000022400788c */ /* 0x000fe2000bf05270 */
[----:B------:R-:W-:Y:S01]  /*80e0*/  IMAD.MOV.U32 R0, RZ, RZ, RZ ;  /* 0x000000ffff007224 */ /* 0x000fe200078e00ff */
[----:B------:R-:W-:Y:S02]  /*80f0*/  FSETP.NE.FTZ.AND P2, PT, R6, RZ, PT ;  /* 0x000000ff0600720b */ /* 0x000fe40003f55000 */
[----:B------:R-:W-:Y:S01]  /*8100*/  @!P0 LEA R9, R9, UR40, 0x2 ;  /* 0x0000002809098c11 */ /* 0x000fe2000f8e10ff */
[----:B------:R-:W-:Y:S02]  /*8110*/  USEL UR4, URZ, 0x1, UP0 ;  /* 0x000000013f047887 */ /* 0x000fe40008000000 */
[----:B------:R-:W-:-:S04]  /*8120*/  USEL UR36, UR36, URZ, UP0 ;  /* 0x0000003f24247287 */ /* 0x000fc80008000000 */
[----:B------:R-:W0:Y:S01]  /*8130*/  @P1 MUFU.RCP R5, R7 ;  /* 0x0000000700051308 */ /* 0x000e220000001000 */
[----:B------:R-:W-:-:S07]  /*8140*/  LOP3.LUT R2, R2, UR4, RZ, 0x3c, !PT ;  /* 0x0000000402027c12 */ /* 0x000fce000f8e3cff */
[----:B------:R-:W1:Y:S08]  /*8150*/  @P2 MUFU.RCP R0, R6 ;  /* 0x0000000600002308 */ /* 0x000e700000001000 */
[----:B------:R-:W2:Y:S01]  /*8160*/  @P1 MUFU.LG2 R7, R7 ;  /* 0x0000000700071308 */ /* 0x000ea20000000c00 */
[----:B0-----:R-:W-:Y:S01]  /*8170*/  @!P0 STS [R9+0x38400], R5 ;  /* 0x0384000509008388 */ /* 0x001fe20000000800 */
[-C--:B------:R-:W-:Y:S01]  /*8180*/  FMUL.FTZ R175, R24, R5.reuse ;  /* 0x0000000518af7220 */ /* 0x080fe20000410000 */
[-C--:B------:R-:W-:Y:S01]  /*8190*/  FMUL.FTZ R20, R28, R5.reuse ;  /* 0x000000051c147220 */ /* 0x080fe20000410000 */
[-C--:B------:R-:W-:Y:S01]  /*81a0*/  FMUL.FTZ R8, R25, R5.reuse ;  /* 0x0000000519087220 */ /* 0x080fe20000410000 */
[-C--:B------:R-:W-:Y:S01]  /*81b0*/  FMUL.FTZ R10, R29, R5.reuse ;  /* 0x000000051d0a7220 */ /* 0x080fe20000410000 */
[-C--:B------:R-:W-:Y:S01]  /*81c0*/  FMUL.FTZ R174, R32, R5.reuse ;  /* 0x0000000520ae7220 */ /* 0x080fe20000410000 */
[-C--:B------:R-:W-:Y:S01]  /*81d0*/  FMUL.FTZ R24, R33, R5.reuse ;  /* 0x0000000521187220 */ /* 0x080fe20000410000 */
[----:B------:R0:W3:Y:S01]  /*81e0*/  @P2 MUFU.LG2 R21, R6 ;  /* 0x0000000600152308 */ /* 0x0000e20000000c00 */
        /* <DEDUP_REMOVED lines=60> */
[----:B------:R-:W-:Y:S01]  /*85b0*/  @P1 FMUL.FTZ R5, R11, 0.69314718246459960938 ;  /* 0x3f3172180b051820 */ /* 0x000fe20000410000 */
        /* <DEDUP_REMOVED lines=70> */
.L_x_987:
[----:B------:R-:W1:Y:S08]  /*8a20*/  S2UR UR39, SR_CgaCtaId ;  /* 0x00000000002779c3 */ /* 0x000e700000008800 */
[----:B------:R-:W-:Y:S06]  /*8a30*/  BAR.SYNC.DEFER_BLOCKING 0x5, 0x180 ;  /* 0x0146000000007b1d */ /* 0x000fec0000010000 */
[----:B------:R-:W-:Y:S01]  /*8a40*/  UMOV UR40, 0x400 ;  /* 0x0000040000287882 */ /* 0x000fe20000000000 */
[----:B------:R-:W-:Y:S01]  /*8a50*/  BSSY B0, `(.L_x_1017) ;  /* 0x00002e2000007945 */ /* 0x000fe20003800000 */
[----:B-1----:R-:W-:-:S09]  /*8a60*/  ULEA UR40, UR39, UR40, 0x18 ;  /* 0x0000002827287291 */ /* 0x002fd2000f8ec03f */
[----:B0-----:R-:W0:Y:S02]  /*8a70*/  LDS.128 R4, [UR40+0x388d0] ;  /* 0x0388d028ff047984 */ /* 0x001e240008000c00 */
[----:B0-----:R-:W-:Y:S02]  /*8a80*/  R2UR UR4, R5 ;  /* 0x00000000050472ca */ /* 0x001fe400000e0000 */
[----:B------:R-:W-:Y:S01]  /*8a90*/  R2UR UR5, R7 ;  /* 0x00000000070572ca */ /* 0x000fe200000e0000 */
[----:B------:R-:W-:Y:S06]  /*8aa0*/  BAR.ARV 0x4, 0x180 ;  /* 0x0106000000007b1d */ /* 0x000fec0000002000 */
[----:B------:R-:W-:Y:S08]  /*8ab0*/  @P0 BRA `(.L_x_1018) ;  /* 0x00000020000c0947 */ /* 0x000ff00003800000 */
[----:B------:R-:W0:Y:S08]  /*8ac0*/  S2UR UR8, SR_SWINHI ;  /* 0x00000000000879c3 */ /* 0x000e300000002f00 */
[----:B------:R-:W-:Y:S01]  /*8ad0*/  BAR.SYNC.DEFER_BLOCKING 0x1, 0x100 ;  /* 0x0044000000007b1d */ /* 0x000fe20000010000 */
        /* <DEDUP_REMOVED lines=21> */
[----:B------:R-:W-:-:S02]  /*8c30*/  F2FP.BF16.F32.PACK_AB R80, R81, R80 ;  /* 0x000000505150723e */ /* 0x000fc400000010ff */
[----:B------:R-:W-:Y:S02]  /*8c40*/  F2FP.BF16.F32.PACK_AB R74, R77, R76 ;  /* 0x0000004c4d4a723e */ /* 0x000fe400000010ff */
[C---:B------:R-:W-:Y:S02]  /*8c50*/  IADD3 R151, P1, R118.reuse, 0x20, RZ ;  /* 0x0000002076977810 */ /* 0x040fe40007f3e0ff */
[----:B------:R-:W-:Y:S02]  /*8c60*/  IADD3 R183, P3, R118, 0x2000, RZ ;  /* 0x0000200076b77810 */ /* 0x000fe40007f7e0ff */
[----:B------:R-:W-:Y:S01]  /*8c70*/  LOP3.LUT R32, R151, 0x380, RZ, 0xc0, !PT ;  /* 0x0000038097207812 */ /* 0x000fe200078ec0ff */
[--C-:B------:R-:W-:Y:S01]  /*8c80*/  IMAD.X R33, RZ, RZ, R119.reuse, P1 ;  /* 0x000000ffff217224 */ /* 0x100fe200008e0677 */
[----:B------:R-:W-:Y:S01]  /*8c90*/  LOP3.LUT R44, R183, 0x380, RZ, 0xc0, !PT ;  /* 0x00000380b72c7812 */ /* 0x000fe200078ec0ff */
[----:B------:R-:W-:Y:S01]  /*8ca0*/  IMAD.X R45, RZ, RZ, R119, P3 ;  /* 0x000000ffff2d7224 */ /* 0x000fe200018e0677 */
[----:B------:R-:W-:-:S02]  /*8cb0*/  SHF.R.U64 R32, R32, 0x3, RZ ;  /* 0x0000000320207819 */ /* 0x000fc400000012ff */
[----:B------:R-:W-:Y:S02]  /*8cc0*/  IADD3 R48, P6, R118, 0x2020, RZ ;  /* 0x0000202076307810 */ /* 0x000fe40007fde0ff */
[----:B------:R-:W-:Y:S02]  /*8cd0*/  SHF.R.U64 R44, R44, 0x3, RZ ;  /* 0x000000032c2c7819 */ /* 0x000fe400000012ff */
[C---:B------:R-:W-:Y:S01]  /*8ce0*/  IADD3 R60, P1, R118.reuse, 0x4000, RZ ;  /* 0x00004000763c7810 */ /* 0x040fe20007f3e0ff */
[--C-:B------:R-:W-:Y:S01]  /*8cf0*/  IMAD.X R49, RZ, RZ, R119.reuse, P6 ;  /* 0x000000ffff317224 */ /* 0x100fe200030e0677 */
[----:B------:R-:W-:Y:S02]  /*8d00*/  IADD3 R179, P0, R118, 0x40, RZ ;  /* 0x0000004076b37810 */ /* 0x000fe40007f1e0ff */
[----:B------:R-:W-:Y:S01]  /*8d10*/  LOP3.LUT R32, R32, R151, RZ, 0x3c, !PT ;  /* 0x0000009720207212 */ /* 0x000fe200078e3cff */
[--C-:B------:R-:W-:Y:S01]  /*8d20*/  IMAD.X R61, RZ, RZ, R119.reuse, P1 ;  /* 0x000000ffff3d7224 */ /* 0x100fe200008e0677 */
[----:B------:R-:W-:Y:S01]  /*8d30*/  LOP3.LUT R44, R44, R183, RZ, 0x3c, !PT ;  /* 0x000000b72c2c7212 */ /* 0x000fe200078e3cff */
[----:B------:R-:W-:Y:S01]  /*8d40*/  IMAD.X R37, RZ, RZ, R119, P0 ;  /* 0x000000ffff257224 */ /* 0x000fe200000e0677 */
[----:B------:R-:W-:-:S02]  /*8d50*/  LOP3.LUT R151, R48, 0x380, RZ, 0xc0, !PT ;  /* 0x0000038030977812 */ /* 0x000fc400078ec0ff */
        /* <DEDUP_REMOVED lines=9> */
[C---:B------:R-:W-:Y:S01]  /*8df0*/  IADD3 R52, P5, R118.reuse, 0x2040, RZ ;  /* 0x0000204076347810 */ /* 0x040fe20007fbe0ff */
[--C-:B------:R-:W-:Y:S01]  /*8e00*/  IMAD.X R41, RZ, RZ, R119.reuse, P4 ;  /* 0x000000ffff297224 */ /* 0x100fe200020e0677 */
[----:B------:R-:W-:Y:S02]  /*8e10*/  IADD3 R56, P2, R118, 0x2060, RZ ;  /* 0x0000206076387810 */ /* 0x000fe40007f5e0ff */
[----:B------:R-:W-:Y:S02]  /*8e20*/  LOP3.LUT R60, R183, R60, RZ, 0x3c, !PT ;  /* 0x0000003cb73c7212 */ /* 0x000fe400078e3cff */
[----:B------:R-:W-:Y:S01]  /*8e30*/  LOP3.LUT R151, R26, 0x380, RZ, 0xc0, !PT ;  /* 0x000003801a977812 */ /* 0x000fe200078ec0ff */
[----:B------:R-:W-:Y:S01]  /*8e40*/  IMAD.X R57, RZ, RZ, R119, P2 ;  /* 0x000000ffff397224 */ /* 0x000fe200010e0677 */
[----:B------:R-:W-:-:S02]  /*8e50*/  LOP3.LUT R183, R30, 0x380, RZ, 0xc0, !PT ;  /* 0x000003801eb77812 */ /* 0x000fc400078ec0ff */
[----:B------:R-:W-:Y:S02]  /*8e60*/  LOP3.LUT R40, R181, 0x380, RZ, 0xc0, !PT ;  /* 0x00000380b5287812 */ /* 0x000fe400078ec0ff */
[C---:B------:R-:W-:Y:S02]  /*8e70*/  LOP3.LUT R5, R118.reuse, 0x380, RZ, 0xc0, !PT ;  /* 0x0000038076057812 */ /* 0x040fe400078ec0ff */
[----:B------:R-:W-:Y:S02]  /*8e80*/  IADD3.X R53, RZ, R119, RZ, P5, !PT ;  /* 0x00000077ff357210 */ /* 0x000fe40002ffe4ff */
[----:B------:R-:W-:Y:S02]  /*8e90*/  LOP3.LUT R36, R179, 0x380, RZ, 0xc0, !PT ;  /* 0x00000380b3247812 */ /* 0x000fe400078ec0ff */
[----:B------:R-:W-:Y:S02]  /*8ea0*/  SHF.R.U64 R151, R151, 0x3, RZ ;  /* 0x0000000397977819 */ /* 0x000fe400000012ff */
[----:B------:R-:W-:-:S02]  /*8eb0*/  IADD3 R3, P5, R118, 0x6020, RZ ;  /* 0x0000602076037810 */ /* 0x000fc40007fbe0ff */
[----:B------:R-:W-:Y:S02]  /*8ec0*/  SHF.R.U64 R183, R183, 0x3, RZ ;  /* 0x00000003b7b77819 */ /* 0x000fe400000012ff */
[C---:B------:R-:W-:Y:S01]  /*8ed0*/  IADD3 R4, P2, R118.reuse, 0x6040, RZ ;  /* 0x0000604076047810 */ /* 0x040fe20007f5e0ff */
[--C-:B------:R-:W-:Y:S01]  /*8ee0*/  IMAD.X R115, RZ, RZ, R119.reuse, P5 ;  /* 0x000000ffff737224 */ /* 0x100fe200028e0677 */
[----:B------:R-:W-:Y:S02]  /*8ef0*/  IADD3 R7, P1, R118, 0x6060, RZ ;  /* 0x0000606076077810 */ /* 0x000fe40007f3e0ff */
[----:B------:R-:W-:Y:S02]  /*8f00*/  SHF.R.U64 R40, R40, 0x3, RZ ;  /* 0x0000000328287819 */ /* 0x000fe400000012ff */
[----:B------:R-:W-:Y:S01]  /*8f10*/  SHF.R.U64 R5, R5, 0x3, RZ ;  /* 0x0000000305057819 */ /* 0x000fe200000012ff */
[----:B------:R-:W-:Y:S01]  /*8f20*/  IMAD.X R21, RZ, RZ, R119, P1 ;  /* 0x000000ffff157224 */ /* 0x000fe200008e0677 */
[----:B------:R-:W-:-:S02]  /*8f30*/  SHF.R.U64 R36, R36, 0x3, RZ ;  /* 0x0000000324247819 */ /* 0x000fc400000012ff */
[----:B------:R-:W-:Y:S02]  /*8f40*/  LOP3.LUT R98, R151, R26, RZ, 0x3c, !PT ;  /* 0x0000001a97627212 */ /* 0x000fe400078e3cff */
[----:B------:R-:W-:Y:S02]  /*8f50*/  LOP3.LUT R110, R183, R30, RZ, 0x3c, !PT ;  /* 0x0000001eb76e7212 */ /* 0x000fe400078e3cff */
[----:B------:R-:W-:Y:S02]  /*8f60*/  LOP3.LUT R26, R3, 0x380, RZ, 0xc0, !PT ;  /* 0x00000380031a7812 */ /* 0x000fe400078ec0ff */
[----:B------:R-:W-:Y:S02]  /*8f70*/  LOP3.LUT R27, R4, 0x380, RZ, 0xc0, !PT ;  /* 0x00000380041b7812 */ /* 0x000fe400078ec0ff */
[----:B------:R-:W-:Y:S02]  /*8f80*/  LOP3.LUT R30, R7, 0x380, RZ, 0xc0, !PT ;  /* 0x00000380071e7812 */ /* 0x000fe400078ec0ff */
[----:B------:R-:W-:-:S02]  /*8f90*/  IADD3 R102, P4, R118, 0x4040, RZ ;  /* 0x0000404076667810 */ /* 0x000fc40007f9e0ff */
[----:B------:R-:W-:Y:S02]  /*8fa0*/  IADD3 R106, P3, R118, 0x4060, RZ ;  /* 0x00004060766a7810 */ /* 0x000fe40007f7e0ff */
[----:B------:R-:W-:Y:S01]  /*8fb0*/  LOP3.LUT R40, R40, R181, RZ, 0x3c, !PT ;  /* 0x000000b528287212 */ /* 0x000fe200078e3cff */
[--C-:B------:R-:W-:Y:S01]  /*8fc0*/  IMAD.X R103, RZ, RZ, R119.reuse, P4 ;  /* 0x000000ffff677224 */ /* 0x100fe200020e0677 */
[----:B------:R-:W-:Y:S01]  /*8fd0*/  LOP3.LUT R118, R5, R118, RZ, 0x3c, !PT ;  /* 0x0000007605767212 */ /* 0x000fe200078e3cff */
[--C-:B------:R-:W-:Y:S01]  /*8fe0*/  IMAD.X R107, RZ, RZ, R119.reuse, P3 ;  /* 0x000000ffff6b7224 */ /* 0x100fe200018e0677 */
[----:B------:R-:W-:Y:S01]  /*8ff0*/  LOP3.LUT R36, R36, R179, RZ, 0x3c, !PT ;  /* 0x000000b324247212 */ /* 0x000fe200078e3cff */
[----:B------:R-:W-:Y:S01]  /*9000*/  IMAD.X R5, RZ, RZ, R119, P2 ;  /* 0x000000ffff057224 */ /* 0x000fe200010e0677 */
[----:B------:R-:W-:Y:S02]  /*9010*/  LOP3.LUT R181, R56, 0x380, RZ, 0xc0, !PT ;  /* 0x0000038038b57812 */ /* 0x000fe400078ec0ff */
[----:B------:R-:W-:-:S02]  /*9020*/  LOP3.LUT R179, R52, 0x380, RZ, 0xc0, !PT ;  /* 0x0000038034b37812 */ /* 0x000fc400078ec0ff */
[----:B------:R-:W-:Y:S02]  /*9030*/  SHF.R.U64 R20, R26, 0x3, RZ ;  /* 0x000000031a147819 */ /* 0x000fe400000012ff */
[----:B------:R-:W-:Y:S02]  /*9040*/  SHF.R.U64 R27, R27, 0x3, RZ ;  /* 0x000000031b1b7819 */ /* 0x000fe400000012ff */
[----:B------:R-:W-:Y:S02]  /*9050*/  SHF.R.U64 R26, R30, 0x3, RZ ;  /* 0x000000031e1a7819 */ /* 0x000fe400000012ff */
[----:B------:R-:W-:Y:S02]  /*9060*/  SHF.R.U64 R181, R181, 0x3, RZ ;  /* 0x00000003b5b57819 */ /* 0x000fe400000012ff */
[----:B------:R-:W-:Y:S02]  /*9070*/  MOV R118, R118 ;  /* 0x0000007600767202 */ /* 0x000fe40000000f00 */
[----:B------:R-:W-:-:S02]  /*9080*/  SHF.R.U64 R179, R179, 0x3, RZ ;  /* 0x00000003b3b37819 */ /* 0x000fc400000012ff */
[----:B------:R-:W-:Y:S01]  /*9090*/  LOP3.LUT R114, R20, R3, RZ, 0x3c, !PT ;  /* 0x0000000314727212 */ /* 0x000fe200078e3cff */
[----:B------:R0:W-:Y:S01]  /*90a0*/  STSM.16.M88.4 [R118], R8 ;  /* 0x0000000876007844 */ /* 0x0001e20000000200 */
[----:B------:R-:W-:Y:S02]  /*90b0*/  LOP3.LUT R4, R27, R4, RZ, 0x3c, !PT ;  /* 0x000000041b047212 */ /* 0x000fe400078e3cff */
[----:B------:R-:W-:Y:S02]  /*90c0*/  LOP3.LUT R20, R26, R7, RZ, 0x3c, !PT ;  /* 0x000000071a147212 */ /* 0x000fe400078e3cff */
[----:B------:R-:W-:Y:S02]  /*90d0*/  MOV R33, R32 ;  /* 0x0000002000217202 */ /* 0x000fe40000000f00 */
[----:B------:R-:W-:Y:S02]  /*90e0*/  F2FP.BF16.F32.PACK_AB R26, R171, R173 ;  /* 0x000000adab1a723e */ /* 0x000fe400000010ff */
[----:B------:R-:W-:-:S02]  /*90f0*/  F2FP.BF16.F32.PACK_AB R27, R39, R38 ;  /* 0x00000026271b723e */ /* 0x000fc400000010ff */
[----:B------:R-:W-:Y:S02]  /*9100*/  LOP3.LUT R56, R181, R56, RZ, 0x3c, !PT ;  /* 0x00000038b5387212 */ /* 0x000fe400078e3cff */
[----:B------:R-:W-:Y:S01]  /*9110*/  MOV R36, R36 ;  /* 0x0000002400247202 */ /* 0x000fe20000000f00 */
[----:B------:R1:W-:Y:S01]  /*9120*/  STSM.16.M88.4 [R33], R24 ;  /* 0x0000001821007844 */ /* 0x0003e20000000200 */
[----:B------:R-:W-:Y:S02]  /*9130*/  F2FP.BF16.F32.PACK_AB R30, R167, R170 ;  /* 0x000000aaa71e723e */ /* 0x000fe400000010ff */
[----:B------:R-:W-:Y:S02]  /*9140*/  LOP3.LUT R52, R179, R52, RZ, 0x3c, !PT ;  /* 0x00000034b3347212 */ /* 0x000fe400078e3cff */
[----:B------:R-:W-:Y:S01]  /*9150*/  LOP3.LUT R181, R106, 0x380, RZ, 0xc0, !PT ;  /* 0x000003806ab57812 */ /* 0x000fe200078ec0ff */
[----:B------:R-:W-:Y:S01]  /*9160*/  STSM.16.M88.4 [R36], R28 ;  /* 0x0000001c24007844 */ /* 0x000fe20000000200 */
[----:B------:R-:W-:-:S02]  /*9170*/  MOV R40, R40 ;  /* 0x0000002800287202 */ /* 0x000fc40000000f00 */
[----:B------:R-:W-:Y:S02]  /*9180*/  LOP3.LUT R179, R102, 0x380, RZ, 0xc0, !PT ;  /* 0x0000038066b37812 */ /* 0x000fe400078ec0ff */
[----:B------:R-:W-:Y:S01]  /*9190*/  MOV R44, R44 ;  /* 0x0000002c002c7202 */ /* 0x000fe20000000f00 */
[----:B------:R-:W-:Y:S01]  /*91a0*/  STSM.16.M88.4 [R40], R12 ;  /* 0x0000000c28007844 */ /* 0x000fe20000000200 */
[----:B0-----:R-:W-:Y:S02]  /*91b0*/  F2FP.BF16.F32.PACK_AB R8, R154, R163 ;  /* 0x000000a39a08723e */ /* 0x001fe400000010ff */
[----:B------:R-:W-:Y:S02]  /*91c0*/  F2FP.BF16.F32.PACK_AB R9, R59, R58 ;  /* 0x0000003a3b09723e */ /* 0x000fe400000010ff */
[----:B------:R-:W-:Y:S02]  /*91d0*/  F2FP.BF16.F32.PACK_AB R10, R152, R160 ;  /* 0x000000a0980a723e */ /* 0x000fe400000010ff */
[----:B------:R-:W-:-:S02]  /*91e0*/  F2FP.BF16.F32.PACK_AB R11, R63, R62 ;  /* 0x0000003e3f0b723e */ /* 0x000fc400000010ff */
[----:B------:R-:W-:Y:S02]  /*91f0*/  SHF.R.U64 R181, R181, 0x3, RZ ;  /* 0x00000003b5b57819 */ /* 0x000fe400000012ff */
[----:B------:R-:W-:Y:S01]  /*9200*/  SHF.R.U64 R179, R179, 0x3, RZ ;  /* 0x00000003b3b37819 */ /* 0x000fe200000012ff */
[----:B------:R0:W-:Y:S01]  /*9210*/  STSM.16.M88.4 [R44], R8 ;  /* 0x000000082c007844 */ /* 0x0001e20000000200 */
[----:B------:R-:W-:Y:S02]  /*9220*/  LOP3.LUT R106, R181, R106, RZ, 0x3c, !PT ;  /* 0x0000006ab56a7212 */ /* 0x000fe400078e3cff */
[----:B------:R-:W-:Y:S02]  /*9230*/  MOV R48, R48 ;  /* 0x0000003000307202 */ /* 0x000fe40000000f00 */
[----:B-1----:R-:W-:Y:S02]  /*9240*/  F2FP.BF16.F32.PACK_AB R24, R65, R64 ;  /* 0x000000404118723e */ /* 0x002fe400000010ff */
[----:B------:R-:W-:-:S02]  /*9250*/  F2FP.BF16.F32.PACK_AB R25, R67, R66 ;  /* 0x000000424319723e */ /* 0x000fc400000010ff */
[----:B------:R-:W-:Y:S02]  /*9260*/  F2FP.BF16.F32.PACK_AB R26, R69, R68 ;  /* 0x00000044451a723e */ /* 0x000fe400000010ff */
[----:B------:R-:W-:Y:S02]  /*9270*/  F2FP.BF16.F32.PACK_AB R27, R71, R70 ;  /* 0x00000046471b723e */ /* 0x000fe400000010ff */
[----:B------:R-:W-:Y:S02]  /*9280*/  LOP3.LUT R102, R179, R102, RZ, 0x3c, !PT ;  /* 0x00000066b3667212 */ /* 0x000fe400078e3cff */
[----:B------:R-:W-:Y:S01]  /*9290*/  MOV R52, R52 ;  /* 0x0000003400347202 */ /* 0x000fe20000000f00 */
[----:B0-----:R-:W0:Y:S01]  /*92a0*/  LDC.64 R8, c[0x0][0xd00] ;  /* 0x00034000ff087b82 */ /* 0x001e220000000a00 */
[----:B------:R-:W-:Y:S01]  /*92b0*/  F2FP.BF16.F32.PACK_AB R75, R79, R78 ;  /* 0x0000004e4f4b723e */ /* 0x000fe200000010ff */
[----:B------:R-:W-:Y:S01]  /*92c0*/  STSM.16.M88.4 [R48], R24 ;  /* 0x0000001830007844 */ /* 0x000fe20000000200 */
[----:B------:R-:W-:-:S02]  /*92d0*/  F2FP.BF16.F32.PACK_AB R81, R83, R82 ;  /* 0x000000525351723e */ /* 0x000fc400000010ff */
[----:B------:R-:W-:Y:S01]  /*92e0*/  F2FP.BF16.F32.PACK_AB R88, R89, R88 ;  /* 0x000000585958723e */ /* 0x000fe200000010ff */
[----:B------:R-:W-:Y:S01]  /*92f0*/  STSM.16.M88.4 [R52], R72 ;  /* 0x0000004834007844 */ /* 0x000fe20000000200 */
[----:B------:R-:W-:Y:S02]  /*9300*/  MOV R56, R56 ;  /* 0x0000003800387202 */ /* 0x000fe40000000f00 */
[----:B------:R-:W-:Y:S02]  /*9310*/  F2FP.BF16.F32.PACK_AB R82, R85, R84 ;  /* 0x000000545552723e */ /* 0x000fe400000010ff */
[----:B------:R-:W-:Y:S02]  /*9320*/  F2FP.BF16.F32.PACK_AB R83, R87, R86 ;  /* 0x000000565753723e */ /* 0x000fe400000010ff */
[----:B------:R-:W-:Y:S02]  /*9330*/  F2FP.BF16.F32.PACK_AB R89, R91, R90 ;  /* 0x0000005a5b59723e */ /* 0x000fe400000010ff */
[----:B------:R-:W-:Y:S01]  /*9340*/  MOV R60, R60 ;  /* 0x0000003c003c7202 */ /* 0x000fe20000000f00 */
        /* <DEDUP_REMOVED lines=10> */
[----:B------:R-:W-:Y:S02]  /*93f0*/  F2FP.BF16.F32.PACK_AB R104, R105, R104 ;  /* 0x000000686968723e */ /* 0x000fe400000010ff */
[----:B------:R-:W-:Y:S01]  /*9400*/  MOV R102, R102 ;  /* 0x0000006600667202 */ /* 0x000fe20000000f00 */
[----:B------:R1:W-:Y:S01]  /*9410*/  STSM.16.M88.4 [R7], R96 ;  /* 0x0000006007007844 */ /* 0x0003e20000000200 */
[----:B------:R-:W-:Y:S02]  /*9420*/  MOV R3, R114 ;  /* 0x0000007200037202 */ /* 0x000fe40000000f00 */
[----:B------:R-:W-:Y:S02]  /*9430*/  F2FP.BF16.F32.PACK_AB R105, R155, R153 ;  /* 0x000000999b69723e */ /* 0x000fe400000010ff */
[----:B------:R-:W-:-:S02]  /*9440*/  F2FP.BF16.F32.PACK_AB R106, R109, R108 ;  /* 0x0000006c6d6a723e */ /* 0x000fc400000010ff */
[----:B------:R-:W-:Y:S02]  /*9450*/  F2FP.BF16.F32.PACK_AB R107, R157, R156 ;  /* 0x0000009c9d6b723e */ /* 0x000fe400000010ff */
[----:B------:R-:W-:Y:S02]  /*9460*/  F2FP.BF16.F32.PACK_AB R112, R113, R112 ;  /* 0x000000707170723e */ /* 0x000fe400000010ff */
[----:B------:R-:W-:Y:S01]  /*9470*/  F2FP.BF16.F32.PACK_AB R120, R121, R120 ;  /* 0x000000787978723e */ /* 0x000fe200000010ff */
[----:B------:R-:W-:Y:S01]  /*9480*/  STSM.16.M88.4 [R102], R104 ;  /* 0x0000006866007844 */ /* 0x000fe20000000200 */
[----:B------:R-:W-:Y:S02]  /*9490*/  F2FP.BF16.F32.PACK_AB R113, R159, R158 ;  /* 0x0000009e9f71723e */ /* 0x000fe400000010ff */
[----:B------:R-:W-:Y:S01]  /*94a0*/  F2FP.BF16.F32.PACK_AB R114, R117, R116 ;  /* 0x000000747572723e */ /* 0x000fe200000010ff */
[----:B-1----:R-:W-:Y:S01]  /*94b0*/  IMAD.SHL.U32 R7, R186, 0x4, RZ ;  /* 0x00000004ba077824 */ /* 0x002fe200078e00ff */
[----:B------:R-:W-:-:S02]  /*94c0*/  F2FP.BF16.F32.PACK_AB R115, R162, R161 ;  /* 0x000000a1a273723e */ /* 0x000fc400000010ff */
[----:B------:R-:W-:Y:S02]  /*94d0*/  F2FP.BF16.F32.PACK_AB R121, R123, R122 ;  /* 0x0000007a7b79723e */ /* 0x000fe400000010ff */
[----:B------:R-:W-:Y:S01]  /*94e0*/  F2FP.BF16.F32.PACK_AB R128, R129, R128 ;  /* 0x000000808180723e */ /* 0x000fe200000010ff */
[----:B------:R-:W-:Y:S01]  /*94f0*/  STSM.16.M88.4 [R32], R112 ;  /* 0x0000007020007844 */ /* 0x000fe20000000200 */
[----:B------:R-:W-:Y:S02]  /*9500*/  MOV R110, R110 ;  /* 0x0000006e006e7202 */ /* 0x000fe40000000f00 */
        /* <DEDUP_REMOVED lines=15> */
[----:B------:R1:W-:Y:S01]  /*9600*/  STSM.16.M88.4 [R4], R136 ;  /* 0x0000008804007844 */ /* 0x0003e20000000200 */
[----:B------:R-:W-:Y:S02]  /*9610*/  F2FP.BF16.F32.PACK_AB R146, R149, R148 ;  /* 0x000000949592723e */ /* 0x000fe400000010ff */
[----:B------:R-:W-:-:S02]  /*9620*/  F2FP.BF16.F32.PACK_AB R147, R0, R150 ;  /* 0x000000960093723e */ /* 0x000fc400000010ff */
[----:B------:R-:W-:Y:S02]  /*9630*/  ISETP.NE.U32.AND P6, PT, RZ, UR6, PT ;  /* 0x00000006ff007c0c */ /* 0x000fe4000bfc5070 */
[----:B0-----:R-:W-:Y:S01]  /*9640*/  ISETP.NE.U32.AND P0, PT, R8, RZ, PT ;  /* 0x000000ff0800720c */ /* 0x001fe20003f05070 */
[----:B------:R0:W-:Y:S01]  /*9650*/  STSM.16.M88.4 [R20], R144 ;  /* 0x0000009014007844 */ /* 0x0001e20000000200 */
[----:B------:R-:W-:Y:S01]  /*9660*/  BAR.SYNC.DEFER_BLOCKING 0x1, 0x100 ;  /* 0x0044000000007b1d */ /* 0x000fe20000010000 */
[----:B------:R-:W-:Y:S01]  /*9670*/  ISETP.NE.AND.EX P6, PT, RZ, UR7, PT, P6 ;  /* 0x00000007ff007c0c */ /* 0x000fe2000bfc5360 */
[----:B------:R-:W-:Y:S01]  /*9680*/  IMAD R5, R195, 0x40, R16 ;  /* 0x00000040c3057824 */ /* 0x000fe200078e0210 */
[----:B------:R-:W-:Y:S01]  /*9690*/  ISETP.NE.AND.EX P0, PT, R9, RZ, PT, P0 ;  /* 0x000000ff0900720c */ /* 0x000fe20003f05300 */
[----:B------:R-:W-:Y:S01]  /*96a0*/  IMAD.MOV.U32 R0, RZ, RZ, RZ ;  /* 0x000000ffff007224 */ /* 0x000fe200078e00ff */
[----:B------:R-:W-:Y:S02]  /*96b0*/  SHF.L.U64.HI R10, R186, 0x2, R194 ;  /* 0x00000002ba0a7819 */ /* 0x000fe400000102c2 */
[----:B------:R-:W-:Y:S01]  /*96c0*/  IADD3 R8, P1, R7, R8, RZ ;  /* 0x0000000807087210 */ /* 0x000fe20007f3e0ff */
[----:B------:R-:W-:-:S04]  /*96d0*/  IMAD.WIDE R176, R5, 0x2, R176 ;  /* 0x0000000205b07825 */ /* 0x000fc800078e02b0 */
[C---:B------:R-:W-:Y:S02]  /*96e0*/  IMAD.X R9, R10.reuse, 0x1, R9, P1 ;  /* 0x000000010a097824 */ /* 0x040fe400008e0609 */
[----:B-1----:R-:W-:Y:S01]  /*96f0*/  @P6 IADD3 R4, P4, R7, UR6, RZ ;  /* 0x0000000607046c10 */ /* 0x002fe2000ff9e0ff */
[----:B------:R-:W-:Y:S02]  /*9700*/  ULDC UR6, c[0x0][0xb88] ;  /* 0x0002e20000067ab9 */ /* 0x000fe40000000800 */
[----:B------:R-:W-:Y:S01]  /*9710*/  IMAD.U32 R3, RZ, RZ, UR6 ;  /* 0x00000006ff037e24 */ /* 0x000fe2000f8e00ff */
[----:B------:R-:W-:Y:S01]  /*9720*/  @P6 IADD3.X R5, R10, UR7, RZ, P4, !PT ;  /* 0x000000070a056c10 */ /* 0x000fe2000a7fe4ff */
[----:B------:R0:W5:Y:S01]  /*9730*/  @P0 LDG.E R0, desc[UR44][R8.64] ;  /* 0x0000002c08000981 */ /* 0x000162000c1e1900 */
[C---:B------:R-:W-:Y:S02]  /*9740*/  IADD3 R13, P1, R176.reuse, 0x1000, RZ ;  /* 0x00001000b00d7810 */ /* 0x040fe40007f3e0ff */
[C---:B------:R-:W-:Y:S01]  /*9750*/  IADD3 R25, P2, R176.reuse, 0x2000, RZ ;  /* 0x00002000b0197810 */ /* 0x040fe20007f5e0ff */
[----:B------:R0:W5:Y:S01]  /*9760*/  @P6 LDG.E R3, desc[UR44][R4.64] ;  /* 0x0000002c04036981 */ /* 0x000162000c1e1900 */
[----:B------:R-:W-:-:S02]  /*9770*/  IADD3 R29, P3, R176, 0x3000, RZ ;  /* 0x00003000b01d7810 */ /* 0x000fc40007f7e0ff */
[----:B------:R-:W-:Y:S02]  /*9780*/  IADD3 R33, P4, R176, 0x4000, RZ ;  /* 0x00004000b0217810 */ /* 0x000fe40007f9e0ff */
        /* <DEDUP_REMOVED lines=46> */
.L_x_1019:
[----:B------:R-:W0:Y:S01]  /*9a70*/  SHFL.IDX PT, R4, R197, RZ, 0x1f ;  /* 0x00001fffc5047589 */ /* 0x000e2200000e0000 */
[----:B------:R-:W-:Y:S01]  /*9a80*/  ISETP.NE.AND P6, PT, R7, RZ, PT ;  /* 0x000000ff0700720c */ /* 0x000fe20003fc5270 */
[--C-:B------:R-:W-:Y:S01]  /*9a90*/  IMAD.X R57, RZ, RZ, R177.reuse, P5 ;  /* 0x000000ffff397224 */ /* 0x100fe200028e06b1 */
[C---:B------:R-:W-:Y:S01]  /*9aa0*/  LOP3.LUT R7, R176.reuse, 0x380, RZ, 0xc0, !PT ;  /* 0x00000380b0077812 */ /* 0x040fe200078ec0ff */
[--C-:B------:R-:W-:Y:S01]  /*9ab0*/  IMAD.X R41, RZ, RZ, R177.reuse, P1 ;  /* 0x000000ffff297224 */ /* 0x100fe200008e06b1 */
[C---:B------:R-:W-:Y:S01]  /*9ac0*/  IADD3 R65, P1, R176.reuse, 0xc000, RZ ;  /* 0x0000c000b0417810 */ /* 0x040fe20007f3e0ff */
[--C-:B------:R-:W-:Y:S01]  /*9ad0*/  IMAD.X R37, RZ, RZ, R177.reuse, P6 ;  /* 0x000000ffff257224 */ /* 0x100fe200030e06b1 */
[C---:B------:R-:W-:Y:S01]  /*9ae0*/  IADD3 R61, P6, R176.reuse, 0xb000, RZ ;  /* 0x0000b000b03d7810 */ /* 0x040fe20007fde0ff */
[--C-:B------:R-:W-:Y:S01]  /*9af0*/  IMAD.X R45, RZ, RZ, R177.reuse, P2 ;  /* 0x000000ffff2d7224 */ /* 0x100fe200010e06b1 */
[C---:B------:R-:W-:Y:S01]  /*9b00*/  IADD3 R69, P2, R176.reuse, 0xd000, RZ ;  /* 0x0000d000b0457810 */ /* 0x040fe20007f5e0ff */
[--C-:B------:R-:W-:Y:S01]  /*9b10*/  IMAD.X R49, RZ, RZ, R177.reuse, P3 ;  /* 0x000000ffff317224 */ /* 0x100fe200018e06b1 */
[C---:B------:R-:W-:Y:S01]  /*9b20*/  IADD3 R73, P3, R176.reuse, 0xe000, RZ ;  /* 0x0000e000b0497810 */ /* 0x040fe20007f7e0ff */
[----:B------:R-:W-:Y:S01]  /*9b30*/  IMAD.X R53, RZ, RZ, R177, P4 ;  /* 0x000000ffff357224 */ /* 0x000fe200020e06b1 */
[----:B------:R-:W-:-:S02]  /*9b40*/  IADD3 R5, P4, R176, 0xf000, RZ ;  /* 0x0000f000b0057810 */ /* 0x000fc40007f9e0ff */
[----:B------:R-:W-:Y:S02]  /*9b50*/  LOP3.LUT R60, R61, 0x380, RZ, 0xc0, !PT ;  /* 0x000003803d3c7812 */ /* 0x000fe400078ec0ff */
[----:B------:R-:W-:Y:S01]  /*9b60*/  LOP3.LUT R64, R65, 0x380, RZ, 0xc0, !PT ;  /* 0x0000038041407812 */ /* 0x000fe200078ec0ff */
[----:B------:R-:W-:Y:S01]  /*9b70*/  IMAD.X R77, RZ, RZ, R177, P4 ;  /* 0x000000ffff4d7224 */ /* 0x000fe200020e06b1 */
[----:B------:R-:W-:Y:S02]  /*9b80*/  LOP3.LUT R68, R69, 0x380, RZ, 0xc0, !PT ;  /* 0x0000038045447812 */ /* 0x000fe400078ec0ff */
[----:B------:R-:W-:Y:S02]  /*9b90*/  LOP3.LUT R72, R73, 0x380, RZ, 0xc0, !PT ;  /* 0x0000038049487812 */ /* 0x000fe400078ec0ff */
[----:B------:R-:W-:Y:S02]  /*9ba0*/  SHF.R.U64 R60, R60, 0x3, RZ ;  /* 0x000000033c3c7819 */ /* 0x000fe400000012ff */
[----:B0-----:R-:W-:-:S02]  /*9bb0*/  ISETP.NE.AND P5, PT, R4, RZ, PT ;  /* 0x000000ff0400720c */ /* 0x001fc40003fa5270 */
[----:B------:R-:W-:Y:S02]  /*9bc0*/  LOP3.LUT R4, R5, 0x380, RZ, 0xc0, !PT ;  /* 0x0000038005047812 */ /* 0x000fe400078ec0ff */
[----:B------:R-:W-:Y:S02]  /*9bd0*/  SHF.R.U64 R64, R64, 0x3, RZ ;  /* 0x0000000340407819 */ /* 0x000fe400000012ff */
[----:B------:R-:W-:Y:S02]  /*9be0*/  SHF.R.U64 R68, R68, 0x3, RZ ;  /* 0x0000000344447819 */ /* 0x000fe400000012ff */
[----:B------:R-:W-:Y:S02]  /*9bf0*/  SHF.R.U64 R72, R72, 0x3, RZ ;  /* 0x0000000348487819 */ /* 0x000fe400000012ff */
[----:B------:R-:W-:Y:S02]  /*9c00*/  SHF.R.U64 R7, R7, 0x3, RZ ;  /* 0x0000000307077819 */ /* 0x000fe400000012ff */
[----:B------:R-:W-:-:S02]  /*9c10*/  SHF.R.U64 R4, R4, 0x3, RZ ;  /* 0x0000000304047819 */ /* 0x000fc400000012ff */
        /* <DEDUP_REMOVED lines=8> */
[----:B------:R-:W-:Y:S02]  /*9ca0*/  LOP3.LUT R176, R7, R176, RZ, 0x3c, !PT ;  /* 0x000000b007b07212 */ /* 0x000fe400078e3cff */
[----:B------:R-:W-:-:S02]  /*9cb0*/  LOP3.LUT R76, R4, R5, RZ, 0x3c, !PT ;  /* 0x00000005044c7212 */ /* 0x000fc400078e3cff */
[----:B------:R-:W-:Y:S02]  /*9cc0*/  SHF.R.S32.HI R20, RZ, 0x1f, R187 ;  /* 0x0000001fff147819 */ /* 0x000fe400000114bb */
[----:B------:R-:W-:Y:S02]  /*9cd0*/  SEL R81, R186, RZ, !P0 ;  /* 0x000000ffba517207 */ /* 0x000fe40004000000 */
[----:B------:R-:W-:Y:S02]  /*9ce0*/  SEL R80, R194, RZ, !P0 ;  /* 0x000000ffc2507207 */ /* 0x000fe40004000000 */
[----:B-----5:R-:W-:Y:S01]  /*9cf0*/  SHF.R.S32.HI R21, RZ, 0x1f, R0 ;  /* 0x0000001fff157819 */ /* 0x020fe20000011400 */
[----:B------:R-:W-:Y:S06]  /*9d00*/  @P5 BRA `(.L_x_1020) ;  /* 0x0000000000c05947 */ /* 0x000fec0003800000 */
[----:B------:R-:W0:Y:S01]  /*9d10*/  LDC R10, c[0x0][0xce8] ;  /* 0x00033a00ff0a7b82 */ /* 0x000e220000000800 */
[----:B------:R-:W-:Y:S01]  /*9d20*/  IMAD.U32 R5, RZ, RZ, UR42 ;  /* 0x0000002aff057e24 */ /* 0x000fe2000f8e00ff */
[----:B------:R-:W-:Y:S01]  /*9d30*/  ULDC.64 UR6, c[0x0][0xc90] ;  /* 0x0003240000067ab9 */ /* 0x000fe20000000a00 */
[----:B------:R-:W-:Y:S02]  /*9d40*/  IMAD.MOV.U32 R4, RZ, RZ, R0 ;  /* 0x000000ffff047224 */ /* 0x000fe400078e0000 */
[----:B------:R-:W-:Y:S02]  /*9d50*/  IMAD R8, R20, UR6, RZ ;  /* 0x0000000614087c24 */ /* 0x000fe4000f8e02ff */
[----:B------:R-:W-:Y:S02]  /*9d60*/  IMAD R14, R5, 0x40, R200 ;  /* 0x00000040050e7824 */ /* 0x000fe400078e02c8 */
[----:B------:R-:W-:Y:S02]  /*9d70*/  IMAD R9, R187, UR7, R8 ;  /* 0x00000007bb097c24 */ /* 0x000fe4000f8e0208 */
[----:B------:R-:W-:-:S02]  /*9d80*/  IMAD.MOV.U32 R5, RZ, RZ, R21 ;  /* 0x000000ffff057224 */ /* 0x000fc400078e0015 */
[----:B------:R-:W-:Y:S02]  /*9d90*/  IMAD.U32 R26, RZ, RZ, UR42 ;  /* 0x0000002aff1a7e24 */ /* 0x000fe4000f8e00ff */
[----:B------:R-:W-:Y:S01]  /*9da0*/  IMAD.WIDE.U32 R4, R187, UR6, R4 ;  /* 0x00000006bb047c25 */ /* 0x000fe2000f8e0004 */
[----:B------:R-:W-:-:S03]  /*9db0*/  ULDC.64 UR6, c[0x0][0xc98] ;  /* 0x0003260000067ab9 */ /* 0x000fc60000000a00 */
[----:B------:R-:W-:Y:S02]  /*9dc0*/  IMAD.IADD R5, R5, 0x1, R9 ;  /* 0x0000000105057824 */ /* 0x000fe400078e0209 */
[----:B------:R-:W-:Y:S02]  /*9dd0*/  IMAD R15, R26, 0x40, R17 ;  /* 0x000000401a0f7824 */ /* 0x000fe400078e0211 */
[----:B------:R-:W-:Y:S01]  /*9de0*/  IMAD.WIDE.U32 R4, R81, UR6, R4 ;  /* 0x0000000651047c25 */ /* 0x000fe2000f8e0004 */
[----:B0-----:R-:W-:-:S13]  /*9df0*/  ISETP.NE.AND P0, PT, R10, 0x1, PT ;  /* 0x000000010a00780c */ /* 0x001fda0003f05270 */
[----:B------:R-:W0:Y:S08]  /*9e00*/  @P0 LDC R7, c[0x0][0xcec] ;  /* 0x00033b00ff070b82 */ /* 0x000e300000000800 */
[----:B------:R-:W1:Y:S01]  /*9e10*/  @P0 LDC R11, c[0x0][0xcf0] ;  /* 0x00033c00ff0b0b82 */ /* 0x000e620000000800 */
[----:B0-----:R-:W-:-:S04]  /*9e20*/  @P0 IMAD.HI.U32 R8, R14, R7, RZ ;  /* 0x000000070e080227 */ /* 0x001fc800078e00ff */
[----:B------:R-:W-:Y:S01]  /*9e30*/  IMAD.MOV.U32 R7, RZ, RZ, R14 ;  /* 0x000000ffff077224 */ /* 0x000fe200078e000e */
[----:B-1----:R-:W-:Y:S01]  /*9e40*/  @P0 SHF.R.U32.HI R7, RZ, R11, R8 ;  /* 0x0000000bff070219 */ /* 0x002fe20000011608 */
[----:B------:R-:W-:-:S03]  /*9e50*/  IMAD R8, R80, UR6, RZ ;  /* 0x0000000650087c24 */ /* 0x000fc6000f8e02ff */
[--C-:B------:R-:W-:Y:S01]  /*9e60*/  SHF.R.S32.HI R11, RZ, 0x1f, R7.reuse ;  /* 0x0000001fff0b7819 */ /* 0x100fe20000011407 */
[----:B------:R-:W-:Y:S01]  /*9e70*/  IMAD.MOV R9, RZ, RZ, -R7 ;  /* 0x000000ffff097224 */ /* 0x000fe200078e0a07 */
[----:B------:R-:W-:Y:S01]  /*9e80*/  IADD3 R4, P0, R7, R4, RZ ;  /* 0x0000000407047210 */ /* 0x000fe20007f1e0ff */
[----:B------:R-:W-:Y:S01]  /*9e90*/  IMAD R8, R81, UR7, R8 ;  /* 0x0000000751087c24 */ /* 0x000fe2000f8e0208 */
[----:B------:R-:W-:Y:S01]  /*9ea0*/  ULDC.64 UR6, c[0x0][0xc88] ;  /* 0x0003220000067ab9 */ /* 0x000fe20000000a00 */
[----:B------:R-:W-:Y:S02]  /*9eb0*/  IMAD R9, R10, R9, R14 ;  /* 0x000000090a097224 */ /* 0x000fe400078e020e */
[----:B------:R-:W-:Y:S01]  /*9ec0*/  IMAD R10, R3, R10, RZ ;  /* 0x0000000a030a7224 */ /* 0x000fe200078e02ff */
[----:B------:R-:W-:Y:S02]  /*9ed0*/  IADD3.X R5, R11, R5, R8, P0, !PT ;  /* 0x000000050b057210 */ /* 0x000fe400007fe408 */
[----:B------:R-:W-:Y:S01]  /*9ee0*/  SHF.R.S32.HI R7, RZ, 0x1f, R9 ;  /* 0x0000001fff077819 */ /* 0x000fe20000011409 */
[----:B------:R-:W-:-:S04]  /*9ef0*/  IMAD.WIDE.U32 R4, R9, UR6, R4 ;  /* 0x0000000609047c25 */ /* 0x000fc8000f8e0004 */
[----:B------:R-:W-:Y:S02]  /*9f00*/  IMAD R8, R7, UR6, RZ ;  /* 0x0000000607087c24 */ /* 0x000fe4000f8e02ff */
[----:B------:R-:W-:Y:S02]  /*9f10*/  IMAD.MOV R7, RZ, RZ, -R19 ;  /* 0x000000ffff077224 */ /* 0x000fe400078e0a13 */
[----:B------:R-:W-:Y:S01]  /*9f20*/  IMAD R9, R9, UR7, R8 ;  /* 0x0000000709097c24 */ /* 0x000fe2000f8e0208 */
[----:B------:R-:W-:Y:S02]  /*9f30*/  ULDC.64 UR6, c[0x0][0xc50] ;  /* 0x0003140000067ab9 */ /* 0x000fe40000000a00 */
[----:B------:R-:W-:Y:S01]  /*9f40*/  LEA R11, P0, R4, UR6, 0x2 ;  /* 0x00000006040b7c11 */ /* 0x000fe2000f8010ff */
[----:B------:R-:W-:-:S04]  /*9f50*/  IMAD.IADD R5, R5, 0x1, R9 ;  /* 0x0000000105057824 */ /* 0x000fc800078e0209 */
[----:B------:R-:W-:Y:S01]  /*9f60*/  SHFL.IDX PT, R8, R11, 0x1, 0x1c1f ;  /* 0x003c1f000b087f89 */ /* 0x000fe200000e0000 */
[----:B------:R-:W-:Y:S02]  /*9f70*/  LEA.HI.X R14, R4, UR7, R5, 0x2, P0 ;  /* 0x00000007040e7c11 */ /* 0x000fe400080f1405 */
        /* <DEDUP_REMOVED lines=9> */
.L_x_1020:
[----:B------:R-:W1:Y:S01]  /*a010*/  LDC R84, c[0x0][0xce8] ;  /* 0x00033a00ff547b82 */ /* 0x000e620000000800 */
[----:B------:R-:W-:Y:S01]  /*a020*/  ULDC UR10, c[0x0][0xbc8] ;  /* 0x0002f200000a7ab9 */ /* 0x000fe20000000800 */
[----:B------:R-:W-:Y:S01]  /*a030*/  ULDC.64 UR6, c[0x0][0xba0] ;  /* 0x0002e80000067ab9 */ /* 0x000fe20000000a00 */
[----:B------:R-:W-:Y:S01]  /*a040*/  ISETP.GE.AND P0, PT, R192, UR10, PT ;  /* 0x0000000ac0007c0c */ /* 0x000fe2000bf06270 */
[----:B0-----:R-:W-:Y:S01]  /*a050*/  IMAD R5, R21, UR6, RZ ;  /* 0x0000000615057c24 */ /* 0x001fe2000f8e02ff */
[----:B------:R-:W-:Y:S01]  /*a060*/  ISETP.GE.AND P1, PT, R16, UR10, PT ;  /* 0x0000000a10007c0c */ /* 0x000fe2000bf26270 */
[----:B------:R-:W-:Y:S01]  /*a070*/  IMAD.U32 R87, RZ, RZ, UR42 ;  /* 0x0000002aff577e24 */ /* 0x000fe2000f8e00ff */
[----:B------:R-:W-:Y:S01]  /*a080*/  SEL R7, RZ, 0xffffffff, P0 ;  /* 0xffffffffff077807 */ /* 0x000fe20000000000 */
[C---:B------:R-:W-:Y:S01]  /*a090*/  IMAD R21, R0.reuse, UR7, R5 ;  /* 0x0000000700157c24 */ /* 0x040fe2000f8e0205 */
[----:B------:R0:W5:Y:S01]  /*a0a0*/  LD.E.128 R8, desc[UR44][R176.64] ;  /* 0x0000002cb0087980 */ /* 0x000162000c101d00 */
[----:B------:R-:W-:Y:S01]  /*a0b0*/  IMAD.WIDE.U32 R4, R0, UR6, RZ ;  /* 0x0000000600047c25 */ /* 0x000fe2000f8e00ff */
[----:B------:R-:W-:Y:S01]  /*a0c0*/  SEL R0, RZ, 0x1, P1 ;  /* 0x00000001ff007807 */ /* 0x000fe20000800000 */
[----:B------:R-:W-:Y:S01]  /*a0d0*/  ULDC.64 UR6, c[0x0][0xbe8] ;  /* 0x0002fa0000067ab9 */ /* 0x000fe20000000a00 */
[----:B------:R-:W5:Y:S04]  /*a0e0*/  LD.E.128 R12, desc[UR44][R12.64] ;  /* 0x0000002c0c0c7980 */ /* 0x000f68000c101d00 */
[----:B------:R-:W5:Y:S04]  /*a0f0*/  LD.E.128 R24, desc[UR44][R24.64] ;  /* 0x0000002c18187980 */ /* 0x000f68000c101d00 */
[----:B------:R-:W5:Y:S04]  /*a100*/  LD.E.128 R28, desc[UR44][R28.64] ;  /* 0x0000002c1c1c7980 */ /* 0x000f68000c101d00 */
[----:B------:R-:W5:Y:S01]  /*a110*/  LD.E.128 R32, desc[UR44][R32.64] ;  /* 0x0000002c20207980 */ /* 0x000f62000c101d00 */
[----:B-1----:R-:W-:Y:S01]  /*a120*/  ISETP.NE.AND P2, PT, R84, 0x1, PT ;  /* 0x000000015400780c */ /* 0x002fe20003f45270 */
[----:B------:R-:W-:Y:S01]  /*a130*/  IMAD.SHL.U32 R7, R7, 0x2, RZ ;  /* 0x0000000207077824 */ /* 0x000fe200078e00ff */
[----:B------:R-:W-:Y:S01]  /*a140*/  ISETP.GE.AND P0, PT, R191, UR10, PT ;  /* 0x0000000abf007c0c */ /* 0x000fe2000bf06270 */
[----:B------:R-:W5:Y:S04]  /*a150*/  LD.E.128 R36, desc[UR44][R36.64] ;  /* 0x0000002c24247980 */ /* 0x000f68000c101d00 */
[----:B------:R-:W5:Y:S01]  /*a160*/  LD.E.128 R40, desc[UR44][R40.64] ;  /* 0x0000002c28287980 */ /* 0x000f62000c101d00 */
[----:B------:R-:W-:-:S03]  /*a170*/  LOP3.LUT R0, R7, 0x2, R0, 0xe2, !PT ;  /* 0x0000000207007812 */ /* 0x000fc600078ee200 */
[----:B------:R-:W5:Y:S04]  /*a180*/  LD.E.128 R44, desc[UR44][R44.64] ;  /* 0x0000002c2c2c7980 */ /* 0x000f68000c101d00 */
[----:B------:R-:W5:Y:S01]  /*a190*/  LD.E.128 R48, desc[UR44][R48.64] ;  /* 0x0000002c30307980 */ /* 0x000f62000c101d00 */
[----:B------:R-:W1:Y:S01]  /*a1a0*/  @P2 LDC R83, c[0x0][0xcec] ;  /* 0x00033b00ff532b82 */ /* 0x000e620000000800 */
[----:B------:R-:W-:Y:S02]  /*a1b0*/  SEL R7, RZ, 0xffffffff, P0 ;  /* 0xffffffffff077807 */ /* 0x000fe40000000000 */
[----:B------:R-:W5:Y:S04]  /*a1c0*/  LD.E.128 R52, desc[UR44][R52.64] ;  /* 0x0000002c34347980 */ /* 0x000f68000c101d00 */
[----:B------:R-:W5:Y:S01]  /*a1d0*/  LD.E.128 R56, desc[UR44][R56.64] ;  /* 0x0000002c38387980 */ /* 0x000f62000c101d00 */
[----:B------:R-:W2:Y:S01]  /*a1e0*/  @P2 LDC R85, c[0x0][0xcf0] ;  /* 0x00033c00ff552b82 */ /* 0x000ea20000000800 */
[----:B------:R-:W-:Y:S01]  /*a1f0*/  IMAD.SHL.U32 R7, R7, 0x4, RZ ;  /* 0x0000000407077824 */ /* 0x000fe200078e00ff */
[----:B------:R-:W-:Y:S01]  /*a200*/  ISETP.GE.AND P0, PT, R190, UR10, PT ;  /* 0x0000000abe007c0c */ /* 0x000fe2000bf06270 */
[----:B------:R-:W-:Y:S01]  /*a210*/  IMAD R20, R20, UR6, RZ ;  /* 0x0000000614147c24 */ /* 0x000fe2000f8e02ff */
[----:B------:R-:W5:Y:S01]  /*a220*/  LD.E.128 R60, desc[UR44][R60.64] ;  /* 0x0000002c3c3c7980 */ /* 0x000f62000c101d00 */
[----:B------:R-:W-:Y:S01]  /*a230*/  IMAD.IADD R5, R5, 0x1, R21 ;  /* 0x0000000105057824 */ /* 0x000fe200078e0215 */
[----:B------:R-:W-:Y:S01]  /*a240*/  LOP3.LUT R7, R7, 0x4, R0, 0xe2, !PT ;  /* 0x0000000407077812 */ /* 0x000fe200078ee200 */
[----:B------:R-:W-:Y:S01]  /*a250*/  IMAD R21, R187, UR7, R20 ;  /* 0x00000007bb157c24 */ /* 0x000fe2000f8e0214 */
[----:B------:R-:W-:Y:S01]  /*a260*/  SEL R20, RZ, 0xffffffff, P0 ;  /* 0xffffffffff147807 */ /* 0x000fe20000000000 */
[----:B------:R-:W-:Y:S01]  /*a270*/  IMAD R0, R193, 0x20, R195 ;  /* 0x00000020c1007824 */ /* 0x000fe200078e02c3 */
[----:B------:R-:W-:Y:S01]  /*a280*/  ISETP.GE.AND P0, PT, R189, UR10, PT ;  /* 0x0000000abd007c0c */ /* 0x000fe2000bf06270 */
[----:B------:R-:W-:Y:S01]  /*a290*/  IMAD.WIDE.U32 R4, R187, UR6, R4 ;  /* 0x00000006bb047c25 */ /* 0x000fe2000f8e0004 */
[----:B------:R-:W-:Y:S01]  /*a2a0*/  ULDC.64 UR6, c[0x0][0xbf0] ;  /* 0x0002fc0000067ab9 */ /* 0x000fe20000000a00 */
[----:B------:R-:W5:Y:S01]  /*a2b0*/  LD.E.128 R64, desc[UR44][R64.64] ;  /* 0x0000002c40407980 */ /* 0x000f62000c101d00 */
[----:B------:R-:W-:Y:S01]  /*a2c0*/  ULDC.64 UR8, c[0x0][0xb80] ;  /* 0x0002e00000087ab9 */ /* 0x000fe20000000a00 */
[----:B------:R-:W-:-:S02]  /*a2d0*/  IMAD R82, R87, 0x40, R0 ;  /* 0x0000004057527824 */ /* 0x000fc400078e0200 */
[----:B------:R-:W-:Y:S01]  /*a2e0*/  IMAD.IADD R5, R5, 0x1, R21 ;  /* 0x0000000105057824 */ /* 0x000fe200078e0215 */
[----:B------:R-:W-:Y:S01]  /*a2f0*/  SEL R21, RZ, 0xffffffff, P0 ;  /* 0xffffffffff157807 */ /* 0x000fe20000000000 */
[----:B------:R-:W-:Y:S01]  /*a300*/  IMAD.SHL.U32 R20, R20, 0x8, RZ ;  /* 0x0000000814147824 */ /* 0x000fe200078e00ff */
[----:B------:R-:W5:Y:S01]  /*a310*/  LD.E.128 R68, desc[UR44][R68.64] ;  /* 0x0000002c44447980 */ /* 0x000f62000c101d00 */
[----:B------:R-:W-:Y:S02]  /*a320*/  IMAD R80, R80, UR6, RZ ;  /* 0x0000000650507c24 */ /* 0x000fe4000f8e02ff */
[----:B-1----:R-:W-:Y:S01]  /*a330*/  @P2 IMAD.HI.U32 R0, R82, R83, RZ ;  /* 0x0000005352002227 */ /* 0x002fe200078e00ff */
[----:B------:R-:W-:Y:S01]  /*a340*/  LOP3.LUT R20, R20, 0x8, R7, 0xe2, !PT ;  /* 0x0000000814147812 */ /* 0x000fe200078ee207 */
[----:B------:R-:W5:Y:S02]  /*a350*/  LD.E.128 R72, desc[UR44][R72.64] ;  /* 0x0000002c48487980 */ /* 0x000f64000c101d00 */
[----:B------:R-:W-:-:S02]  /*a360*/  IMAD.SHL.U32 R83, R21, 0x10, RZ ;  /* 0x0000001015537824 */ /* 0x000fc400078e00ff */
[----:B------:R-:W-:Y:S01]  /*a370*/  IMAD.MOV.U32 R7, RZ, RZ, R82 ;  /* 0x000000ffff077224 */ /* 0x000fe200078e0052 */
[----:B--2---:R-:W-:Y:S01]  /*a380*/  @P2 SHF.R.U32.HI R7, RZ, R85, R0 ;  /* 0x00000055ff072219 */ /* 0x004fe20000011600 */
[C---:B------:R-:W-:Y:S01]  /*a390*/  IMAD R21, R81.reuse, UR7, R80 ;  /* 0x0000000751157c24 */ /* 0x040fe2000f8e0250 */
[----:B------:R-:W5:Y:S01]  /*a3a0*/  LD.E.128 R76, desc[UR44][R76.64] ;  /* 0x0000002c4c4c7980 */ /* 0x000f62000c101d00 */
[----:B------:R-:W-:Y:S01]  /*a3b0*/  IMAD.WIDE.U32 R4, R81, UR6, R4 ;  /* 0x0000000651047c25 */ /* 0x000fe2000f8e0004 */
[----:B------:R-:W-:Y:S01]  /*a3c0*/  ISETP.GE.AND P0, PT, R188, UR10, PT ;  /* 0x0000000abc007c0c */ /* 0x000fe2000bf06270 */
[----:B------:R-:W-:Y:S01]  /*a3d0*/  ULDC.64 UR6, c[0x0][0xbe0] ;  /* 0x0002f80000067ab9 */ /* 0x000fe20000000a00 */
[----:B------:R-:W-:Y:S01]  /*a3e0*/  LOP3.LUT R20, R83, 0x10, R20, 0xe2, !PT ;  /* 0x0000001053147812 */ /* 0x000fe200078ee214 */
        /* <DEDUP_REMOVED lines=9> */
[----:B-1----:R-:W1:Y:S01]  /*a480*/  FENCE.VIEW.ASYNC.S ;  /* 0x00000000000073c6 */ /* 0x002e620000000000 */
[----:B------:R-:W-:Y:S01]  /*a490*/  ISETP.GE.AND P0, PT, R199, UR10, PT ;  /* 0x0000000ac7007c0c */ /* 0x000fe2000bf06270 */
[----:B------:R-:W-:Y:S01]  /*a4a0*/  IMAD R80, R21, UR6, RZ ;  /* 0x0000000615507c24 */ /* 0x000fe2000f8e02ff */
[----:B------:R-:W-:Y:S01]  /*a4b0*/  BSSY B1, `(.L_x_1021) ;  /* 0x000003d000017945 */ /* 0x000fe20003800000 */
[----:B------:R-:W-:-:S02]  /*a4c0*/  IMAD R21, R84, R81, R82 ;  /* 0x0000005154157224 */ /* 0x000fc400078e0252 */
[----:B------:R-:W-:Y:S02]  /*a4d0*/  IMAD.SHL.U32 R83, R0, 0x20, RZ ;  /* 0x0000002000537824 */ /* 0x000fe400078e00ff */
[C---:B------:R-:W-:Y:S01]  /*a4e0*/  IMAD R81, R7.reuse, UR7, R80 ;  /* 0x0000000707517c24 */ /* 0x040fe2000f8e0250 */
[----:B------:R-:W-:Y:S01]  /*a4f0*/  SHF.R.S32.HI R0, RZ, 0x1f, R21 ;  /* 0x0000001fff007819 */ /* 0x000fe20000011415 */
[----:B------:R-:W-:Y:S01]  /*a500*/  IMAD.WIDE.U32 R4, R7, UR6, R4 ;  /* 0x0000000607047c25 */ /* 0x000fe2000f8e0004 */
[----:B------:R-:W-:Y:S01]  /*a510*/  ULDC.64 UR6, c[0x0][0xbd8] ;  /* 0x0002f60000067ab9 */ /* 0x000fe20000000a00 */
[----:B------:R-:W-:Y:S02]  /*a520*/  SEL R7, RZ, 0x40, P0 ;  /* 0x00000040ff077807 */ /* 0x000fe40000000000 */
[----:B------:R-:W-:Y:S01]  /*a530*/  IMAD.U32 R88, RZ, RZ, UR42 ;  /* 0x0000002aff587e24 */ /* 0x000fe2000f8e00ff */
[----:B------:R-:W-:Y:S01]  /*a540*/  ISETP.GE.AND P0, PT, R198, UR10, PT ;  /* 0x0000000ac6007c0c */ /* 0x000fe2000bf06270 */
[----:B------:R-:W-:Y:S01]  /*a550*/  IMAD.IADD R5, R5, 0x1, R81 ;  /* 0x0000000105057824 */ /* 0x000fe200078e0251 */
[----:B------:R-:W-:Y:S01]  /*a560*/  LOP3.LUT R20, R83, 0x20, R20, 0xe2, !PT ;  /* 0x0000002053147812 */ /* 0x000fe200078ee214 */
[----:B------:R-:W-:-:S02]  /*a570*/  IMAD R0, R0, UR6, RZ ;  /* 0x0000000600007c24 */ /* 0x000fc4000f8e02ff */
[----:B------:R-:W-:Y:S01]  /*a580*/  IMAD R89, R3, R84, RZ ;  /* 0x0000005403597224 */ /* 0x000fe200078e02ff */
[----:B------:R-:W-:Y:S01]  /*a590*/  LOP3.LUT R7, R20, R7, RZ, 0xfc, !PT ;  /* 0x0000000714077212 */ /* 0x000fe200078efcff */
[----:B------:R-:W-:Y:S02]  /*a5a0*/  IMAD R88, R88, 0x40, R195 ;  /* 0x0000004058587824 */ /* 0x000fe400078e02c3 */
[C---:B------:R-:W-:Y:S01]  /*a5b0*/  IMAD R3, R21.reuse, UR7, R0 ;  /* 0x0000000715037c24 */ /* 0x040fe2000f8e0200 */
[----:B------:R-:W-:Y:S01]  /*a5c0*/  SEL R0, RZ, 0x80, P0 ;  /* 0x00000080ff007807 */ /* 0x000fe20000000000 */
[----:B------:R-:W-:Y:S01]  /*a5d0*/  IMAD.WIDE.U32 R4, R21, UR6, R4 ;  /* 0x0000000615047c25 */ /* 0x000fe2000f8e0004 */
[----:B------:R-:W-:Y:S01]  /*a5e0*/  UIADD3 UR6, UR40, 0x38820, URZ ;  /* 0x0003882028067890 */ /* 0x000fe2000fffe03f */
[----:B------:R-:W-:Y:S02]  /*a5f0*/  ISETP.GE.AND P0, PT, R88, R89, PT ;  /* 0x000000595800720c */ /* 0x000fe40003f06270 */
[----:B------:R-:W-:Y:S01]  /*a600*/  IMAD.IADD R3, R5, 0x1, R3 ;  /* 0x0000000105037824 */ /* 0x000fe200078e0203 */
[----:B------:R-:W-:Y:S01]  /*a610*/  UPRMT UR6, URZ, 0x654, UR6 ;  /* 0x000006543f067896 */ /* 0x000fe20008000006 */
[----:B------:R-:W-:-:S02]  /*a620*/  LEA R86, P1, R4, UR8, 0x1 ;  /* 0x0000000804567c11 */ /* 0x000fc4000f8208ff */
[----:B------:R-:W-:Y:S02]  /*a630*/  LOP3.LUT R0, R7, R0, RZ, 0xfc, !PT ;  /* 0x0000000007007212 */ /* 0x000fe400078efcff */
[----:B------:R-:W-:Y:S01]  /*a640*/  LEA.HI.X R87, R4, UR9, R3, 0x1, P1 ;  /* 0x0000000904577c11 */ /* 0x000fe200088f0c03 */
[----:B-1----:R0:W1:Y:S03]  /*a650*/  SHFL.IDX PT, R20, R86, RZ, 0x181f ;  /* 0x00181fff56147589 */ /* 0x00206600000e0000 */
[----:B------:R-:W-:Y:S01]  /*a660*/  SYNCS.ARRIVE.TRANS64.RED.A1T0 RZ, [UR6], RZ ;  /* 0x000000ffffff79a7 */ /* 0x000fe20008100406 */
[----:B------:R0:W2:Y:S01]  /*a670*/  SHFL.IDX PT, R21, R87, RZ, 0x181f ;  /* 0x00181fff57157589 */ /* 0x0000a200000e0000 */
[----:B------:R-:W-:Y:S05]  /*a680*/  @P0 BRA `(.L_x_1022) ;  /* 0x00000000007c0947 */ /* 0x000fea0003800000 */
        /* <DEDUP_REMOVED lines=31> */
.L_x_1022:
[----:B------:R-:W-:Y:S05]  /*a880*/  BSYNC B1 ;  /* 0x0000000000017941 */ /* 0x000fea0003800000 */
.L_x_1021:
[----:B------:R-:W-:Y:S01]  /*a890*/  VIADD R3, R88, 0x20 ;  /* 0x0000002058037836 */ /* 0x000fe20000000000 */
[----:B---3-5:R4:W3:Y:S04]  /*a8a0*/  SHFL.IDX PT, R9, R87, 0x1, 0x181f ;  /* 0x00381f0057097f89 */ /* 0x0288e800000e0000 */
        /* <DEDUP_REMOVED lines=10> */
[----:B-1----:R-:W-:Y:S01]  /*a950*/  @!P3 LEA R20, P6, R191, R8, 0x1 ;  /* 0x00000008bf14b211 */ /* 0x002fe200078c08ff */
[----:B------:R0:W-:Y:S01]  /*a960*/  @!P0 ST.E.128 desc[UR44][R4.64], R12 ;  /* 0x0000000c04008985 */ /* 0x0001e2000c101d2c */
[----:B------:R-:W-:Y:S02]  /*a970*/  ISETP.GE.AND P0, PT, R188, UR10, PT ;  /* 0x0000000abc007c0c */ /* 0x000fe4000bf06270 */
[----:B------:R-:W-:Y:S02]  /*a980*/  @!P5 LEA.HI.X R11, R192, R9, R209, 0x1, P4 ;  /* 0x00000009c00bd211 */ /* 0x000fe400020f0cd1 */
[----:B------:R-:W-:-:S02]  /*a990*/  LOP3.LUT P4, RZ, R7, 0x40, RZ, 0xc0, !PT ;  /* 0x0000004007ff7812 */ /* 0x000fc4000788c0ff */
[----:B--2---:R-:W-:Y:S01]  /*a9a0*/  @!P3 LEA.HI.X R21, R191, R9, R208, 0x1, P6 ;  /* 0x00000009bf15b211 */ /* 0x004fe200030f0cd0 */
        /* <DEDUP_REMOVED lines=20> */
.L_x_1018:
[----:B------:R-:W0:Y:S01]  /*aaf0*/  LDC.64 R8, c[0x0][0xd00] ;  /* 0x00034000ff087b82 */ /* 0x000e220000000a00 */
[----:B------:R-:W-:Y:S01]  /*ab00*/  ULDC.64 UR6, c[0x0][0xd08] ;  /* 0x0003420000067ab9 */ /* 0x000fe20000000a00 */
[----:B------:R-:W-:-:S06]  /*ab10*/  IMAD.MOV.U32 R3, RZ, RZ, RZ ;  /* 0x000000ffff037224 */ /* 0x000fcc00078e00ff */
[----:B------:R-:W1:Y:S01]  /*ab20*/  LDC.64 R4, c[0x0][0xd00] ;  /* 0x00034000ff047b82 */ /* 0x000e620000000a00 */
[----:B------:R-:W-:-:S04]  /*ab30*/  ISETP.NE.U32.AND P1, PT, RZ, UR6, PT ;  /* 0x00000006ff007c0c */ /* 0x000fc8000bf25070 */
[----:B------:R-:W-:-:S03]  /*ab40*/  ISETP.NE.AND.EX P1, PT, RZ, UR7, PT, P1 ;  /* 0x00000007ff007c0c */ /* 0x000fc6000bf25310 */
[----:B------:R-:W2:Y:S01]  /*ab50*/  LDC R25, c[0x0][0xce8] ;  /* 0x00033a00ff197b82 */ /* 0x000ea20000000800 */
[----:B0-----:R-:W-:-:S04]  /*ab60*/  ISETP.NE.U32.AND P0, PT, R8, RZ, PT ;  /* 0x000000ff0800720c */ /* 0x001fc80003f05070 */
[----:B------:R-:W-:Y:S01]  /*ab70*/  ISETP.NE.AND.EX P0, PT, R9, RZ, PT, P0 ;  /* 0x000000ff0900720c */ /* 0x000fe20003f05300 */
[----:B-1----:R-:W-:-:S04]  /*ab80*/  IMAD.WIDE R8, R186, 0x4, R4 ;  /* 0x00000004ba087825 */ /* 0x002fc800078e0204 */
[----:B------:R-:W0:Y:S01]  /*ab90*/  @P1 LDC.64 R4, c[0x0][0xd08] ;  /* 0x00034200ff041b82 */ /* 0x000e220000000a00 */
[----:B------:R-:W-:Y:S02]  /*aba0*/  ULDC UR6, c[0x0][0xb88] ;  /* 0x0002e20000067ab9 */ /* 0x000fe40000000800 */
[----:B------:R-:W-:-:S05]  /*abb0*/  IMAD.U32 R0, RZ, RZ, UR6 ;  /* 0x00000006ff007e24 */ /* 0x000fca000f8e00ff */
[----:B------:R1:W5:Y:S01]  /*abc0*/  @P0 LDG.E R3, desc[UR44][R8.64] ;  /* 0x0000002c08030981 */ /* 0x000362000c1e1900 */
[----:B0-----:R-:W-:-:S05]  /*abd0*/  @P1 IMAD.WIDE R4, R186, 0x4, R4 ;  /* 0x00000004ba041825 */ /* 0x001fca00078e0204 */
[----:B------:R1:W5:Y:S01]  /*abe0*/  @P1 LDG.E R0, desc[UR44][R4.64] ;  /* 0x0000002c04001981 */ /* 0x000362000c1e1900 */
[----:B------:R-:W-:Y:S01]  /*abf0*/  ISETP.GE.AND P2, PT, R202, 0x40, PT ;  /* 0x00000040ca00780c */ /* 0x000fe20003f46270 */
[----:B--2---:R-:W-:-:S12]  /*ac00*/  @P1 BRA `(.L_x_1024) ;  /* 0x0000000000101947 */ /* 0x004fd80003800000 */
[----:B------:R-:W-:Y:S05]  /*ac10*/  @!P0 BRA `(.L_x_1024) ;  /* 0x00000000000c8947 */ /* 0x000fea0003800000 */
[----:B-1----:R-:W2:Y:S04]  /*ac20*/  LDG.E R5, desc[UR44][R8.64] ;  /* 0x0000002c08057981 */ /* 0x002ea8000c1e1900 */
[----:B-----5:R-:W2:Y:S02]  /*ac30*/  LDG.E R0, desc[UR44][R8.64+0x4] ;  /* 0x0000042c08007981 */ /* 0x020ea4000c1e1900 */
[----:B--2---:R-:W-:-:S07]  /*ac40*/  IMAD.IADD R0, R0, 0x1, -R5 ;  /* 0x0000000100007824 */ /* 0x004fce00078e0a05 */
.L_x_1024:
[----:B------:R-:W-:Y:S01]  /*ac50*/  BSSY B1, `(.L_x_1025) ;  /* 0x000002f000017945 */ /* 0x000fe20003800000 */
[----:B------:R-:W-:Y:S02]  /*ac60*/  SHF.R.S32.HI R13, RZ, 0x1f, R187 ;  /* 0x0000001fff0d7819 */ /* 0x000fe400000114bb */
[----:B------:R-:W-:Y:S02]  /*ac70*/  SEL R15, R186, RZ, !P0 ;  /* 0x000000ffba0f7207 */ /* 0x000fe40004000000 */
[----:B------:R-:W-:Y:S02]  /*ac80*/  SEL R194, R194, RZ, !P0 ;  /* 0x000000ffc2c27207 */ /* 0x000fe40004000000 */
[----:B-----5:R-:W-:Y:S01]  /*ac90*/  SHF.R.S32.HI R12, RZ, 0x1f, R3 ;  /* 0x0000001fff0c7819 */ /* 0x020fe20000011403 */
[----:B------:R-:W-:Y:S06]  /*aca0*/  @P2 BRA `(.L_x_1026) ;  /* 0x0000000000a42947 */ /* 0x000fec0003800000 */
[----:B-1----:R-:W0:Y:S01]  /*acb0*/  S2R R5, SR_TID.X ;  /* 0x0000000000057919 */ /* 0x002e220000002100 */
[----:B------:R-:W1:Y:S01]  /*acc0*/  LDC R11, c[0x0][0xce8] ;  /* 0x00033a00ff0b7b82 */ /* 0x000e620000000800 */
[----:B------:R-:W-:-:S04]  /*acd0*/  IMAD.U32 R4, RZ, RZ, UR42 ;  /* 0x0000002aff047e24 */ /* 0x000fc8000f8e00ff */
[----:B0-----:R-:W-:Y:S02]  /*ace0*/  IMAD R4, R4, 0x40, R5 ;  /* 0x0000004004047824 */ /* 0x001fe400078e0205 */
[----:B-1----:R-:W-:Y:S02]  /*acf0*/  IMAD R5, R0, R11, RZ ;  /* 0x0000000b00057224 */ /* 0x002fe400078e02ff */
        /* <DEDUP_REMOVED lines=11> */
[----:B------:R-:W1:Y:S01]  /*adb0*/  @P0 LDC R21, c[0x0][0xcf0] ;  /* 0x00033c00ff150b82 */ /* 0x000e620000000800 */
[----:B0-----:R-:W-:-:S04]  /*adc0*/  @P0 IMAD.HI.U32 R8, R14, R9, RZ ;  /* 0x000000090e080227 */ /* 0x001fc800078e00ff */
[----:B------:R-:W-:Y:S01]  /*add0*/  IMAD R9, R187, UR7, R10 ;  /* 0x00000007bb097c24 */ /* 0x000fe2000f8e020a */
[----:B------:R-:W-:Y:S01]  /*ade0*/  ULDC.64 UR6, c[0x0][0xc98] ;  /* 0x0003260000067ab9 */ /* 0x000fe20000000a00 */
[----:B-1----:R-:W-:Y:S02]  /*adf0*/  @P0 SHF.R.U32.HI R7, RZ, R21, R8 ;  /* 0x00000015ff070219 */ /* 0x002fe40000011608 */
        /* <DEDUP_REMOVED lines=20> */
.L_x_1026:
[----:B------:R-:W-:Y:S05]  /*af40*/  BSYNC B1 ;  /* 0x0000000000017941 */ /* 0x000fea0003800000 */
.L_x_1025:
[----:B------:R-:W-:Y:S01]  /*af50*/  ISETP.NE.AND P0, PT, R25, 0x1, PT ;  /* 0x000000011900780c */ /* 0x000fe20003f05270 */
[----:B------:R-:W-:Y:S01]  /*af60*/  ULDC.64 UR6, c[0x0][0xba0] ;  /* 0x0002e80000067ab9 */ /* 0x000fe20000000a00 */
[----:B------:R-:W-:Y:S01]  /*af70*/  ULDC UR8, c[0x0][0xbc8] ;  /* 0x0002f20000087ab9 */ /* 0x000fe20000000800 */
[----:B01----:R-:W-:Y:S01]  /*af80*/  IMAD R8, R12, UR6, RZ ;  /* 0x000000060c087c24 */ /* 0x003fe2000f8e02ff */
[----:B------:R-:W-:Y:S01]  /*af90*/  ISETP.GE.AND P1, PT, R192, UR8, PT ;  /* 0x00000008c0007c0c */ /* 0x000fe2000bf26270 */
[C---:B------:R-:W-:Y:S01]  /*afa0*/  IMAD.WIDE.U32 R4, R3.reuse, UR6, RZ ;  /* 0x0000000603047c25 */ /* 0x040fe2000f8e00ff */
[----:B------:R-:W-:Y:S01]  /*afb0*/  ISETP.GE.AND P2, PT, R16, UR8, PT ;  /* 0x0000000810007c0c */ /* 0x000fe2000bf46270 */
[----:B------:R-:W-:Y:S01]  /*afc0*/  BSSY B1, `(.L_x_1027) ;  /* 0x0000066000017945 */ /* 0x000fe20003800000 */
[----:B------:R-:W-:Y:S01]  /*afd0*/  SEL R9, RZ, 0xffffffff, P1 ;  /* 0xffffffffff097807 */ /* 0x000fe20000800000 */
[----:B------:R-:W-:Y:S01]  /*afe0*/  IMAD R3, R3, UR7, R8 ;  /* 0x0000000703037c24 */ /* 0x000fe2000f8e0208 */
[----:B------:R-:W-:Y:S01]  /*aff0*/  ULDC.64 UR6, c[0x0][0xbe8] ;  /* 0x0002fa0000067ab9 */ /* 0x000fe20000000a00 */
[----:B------:R-:W-:Y:S01]  /*b000*/  IMAD R7, R193, 0x20, R195 ;  /* 0x00000020c1077824 */ /* 0x000fe200078e02c3 */
[----:B------:R-:W-:Y:S01]  /*b010*/  ISETP.GE.AND P1, PT, R191, UR8, PT ;  /* 0x00000008bf007c0c */ /* 0x000fe2000bf26270 */
[----:B------:R-:W0:Y:S01]  /*b020*/  @P0 LDC R11, c[0x0][0xcec] ;  /* 0x00033b00ff0b0b82 */ /* 0x000e220000000800 */
[----:B------:R-:W-:-:S02]  /*b030*/  IMAD.U32 R10, RZ, RZ, UR42 ;  /* 0x0000002aff0a7e24 */ /* 0x000fc4000f8e00ff */
[----:B------:R-:W-:Y:S02]  /*b040*/  IMAD R8, R13, UR6, RZ ;  /* 0x000000060d087c24 */ /* 0x000fe4000f8e02ff */
[----:B------:R-:W-:Y:S01]  /*b050*/  IMAD R10, R10, 0x40, R7 ;  /* 0x000000400a0a7824 */ /* 0x000fe200078e0207 */
[----:B------:R-:W-:Y:S01]  /*b060*/  SEL R7, RZ, 0xffffffff, P1 ;  /* 0xffffffffff077807 */ /* 0x000fe20000800000 */
[----:B------:R-:W-:Y:S01]  /*b070*/  IMAD.IADD R5, R5, 0x1, R3 ;  /* 0x0000000105057824 */ /* 0x000fe200078e0203 */
[----:B------:R-:W1:Y:S01]  /*b080*/  @P0 LDC R12, c[0x0][0xcf0] ;  /* 0x00033c00ff0c0b82 */ /* 0x000e620000000800 */
[----:B------:R-:W-:Y:S01]  /*b090*/  IMAD R3, R187, UR7, R8 ;  /* 0x00000007bb037c24 */ /* 0x000fe2000f8e0208 */
[----:B------:R-:W-:Y:S01]  /*b0a0*/  SEL R8, RZ, 0x1, P2 ;  /* 0x00000001ff087807 */ /* 0x000fe20001000000 */
[----:B------:R-:W-:Y:S01]  /*b0b0*/  IMAD.SHL.U32 R9, R9, 0x2, RZ ;  /* 0x0000000209097824 */ /* 0x000fe200078e00ff */
[----:B------:R-:W-:Y:S01]  /*b0c0*/  ISETP.GE.AND P1, PT, R190, UR8, PT ;  /* 0x00000008be007c0c */ /* 0x000fe2000bf26270 */
[----:B------:R-:W-:Y:S01]  /*b0d0*/  IMAD.WIDE.U32 R4, R187, UR6, R4 ;  /* 0x00000006bb047c25 */ /* 0x000fe2000f8e0004 */
[----:B------:R-:W-:Y:S01]  /*b0e0*/  ULDC.64 UR6, c[0x0][0xbf0] ;  /* 0x0002fc0000067ab9 */ /* 0x000fe20000000a00 */
[----:B------:R-:W-:-:S02]  /*b0f0*/  ISETP.GE.AND P2, PT, R198, UR8, PT ;  /* 0x00000008c6007c0c */ /* 0x000fc4000bf46270 */
[----:B------:R-:W-:Y:S01]  /*b100*/  IMAD.SHL.U32 R7, R7, 0x4, RZ ;  /* 0x0000000407077824 */ /* 0x000fe200078e00ff */
[----:B------:R-:W-:Y:S01]  /*b110*/  LOP3.LUT R8, R9, 0x2, R8, 0xe2, !PT ;  /* 0x0000000209087812 */ /* 0x000fe200078ee208 */
[----:B------:R-:W-:Y:S01]  /*b120*/  IMAD.IADD R5, R5, 0x1, R3 ;  /* 0x0000000105057824 */ /* 0x000fe200078e0203 */
[----:B------:R-:W-:Y:S01]  /*b130*/  SEL R13, RZ, 0xffffffff, P1 ;  /* 0xffffffffff0d7807 */ /* 0x000fe20000800000 */
[----:B------:R-:W-:Y:S01]  /*b140*/  IMAD R3, R194, UR6, RZ ;  /* 0x00000006c2037c24 */ /* 0x000fe2000f8e02ff */
[----:B------:R-:W-:Y:S01]  /*b150*/  LOP3.LUT R8, R7, 0x4, R8, 0xe2, !PT ;  /* 0x0000000407087812 */ /* 0x000fe200078ee208 */
[----:B------:R-:W-:-:S04]  /*b160*/  IMAD.WIDE.U32 R4, R15, UR6, R4 ;  /* 0x000000060f047c25 */ /* 0x000fc8000f8e0004 */
[----:B0-----:R-:W-:-:S04]  /*b170*/  @P0 IMAD.HI.U32 R7, R10, R11, RZ ;  /* 0x0000000b0a070227 */ /* 0x001fc800078e00ff */
[----:B------:R-:W-:Y:S01]  /*b180*/  IMAD R9, R15, UR7, R3 ;  /* 0x000000070f097c24 */ /* 0x000fe2000f8e0203 */
[----:B------:R-:W-:Y:S01]  /*b190*/  ULDC.64 UR6, c[0x0][0xbe0] ;  /* 0x0002f80000067ab9 */ /* 0x000fe20000000a00 */
[----:B------:R-:W-:Y:S01]  /*b1a0*/  IMAD.MOV.U32 R3, RZ, RZ, R10 ;  /* 0x000000ffff037224 */ /* 0x000fe200078e000a */
[----:B-1----:R-:W-:Y:S01]  /*b1b0*/  @P0 SHF.R.U32.HI R3, RZ, R12, R7 ;  /* 0x0000000cff030219 */ /* 0x002fe20000011607 */
[----:B------:R-:W-:Y:S01]  /*b1c0*/  IMAD.SHL.U32 R11, R13, 0x8, RZ ;  /* 0x000000080d0b7824 */ /* 0x000fe200078e00ff */
[----:B------:R-:W-:Y:S01]  /*b1d0*/  ISETP.GE.AND P0, PT, R189, UR8, PT ;  /* 0x00000008bd007c0c */ /* 0x000fe2000bf06270 */
[----:B------:R-:W-:Y:S01]  /*b1e0*/  IMAD.IADD R5, R5, 0x1, R9 ;  /* 0x0000000105057824 */ /* 0x000fe200078e0209 */
[--C-:B------:R-:W-:Y:S01]  /*b1f0*/  SHF.R.S32.HI R7, RZ, 0x1f, R3.reuse ;  /* 0x0000001fff077819 */ /* 0x100fe20000011403 */
[----:B------:R-:W-:Y:S01]  /*b200*/  IMAD.MOV R9, RZ, RZ, -R3 ;  /* 0x000000ffff097224 */ /* 0x000fe200078e0a03 */
[----:B------:R-:W-:Y:S01]  /*b210*/  LOP3.LUT R11, R11, 0x8, R8, 0xe2, !PT ;  /* 0x000000080b0b7812 */ /* 0x000fe200078ee208 */
[----:B------:R-:W-:Y:S01]  /*b220*/  IMAD.WIDE.U32 R4, R3, UR6, R4 ;  /* 0x0000000603047c25 */ /* 0x000fe2000f8e0004 */
[----:B------:R-:W-:-:S02]  /*b230*/  SEL R12, RZ, 0xffffffff, P0 ;  /* 0xffffffffff0c7807 */ /* 0x000fc40000000000 */
[----:B------:R-:W-:Y:S01]  /*b240*/  ISETP.GE.AND P0, PT, R188, UR8, PT ;  /* 0x00000008bc007c0c */ /* 0x000fe2000bf06270 */
[----:B------:R-:W-:Y:S02]  /*b250*/  IMAD R8, R7, UR6, RZ ;  /* 0x0000000607087c24 */ /* 0x000fe4000f8e02ff */
[----:B------:R-:W-:Y:S01]  /*b260*/  IMAD R7, R25, R9, R10 ;  /* 0x0000000919077224 */ /* 0x000fe200078e020a */
[----:B------:R-:W-:Y:S01]  /*b270*/  SEL R10, RZ, 0xffffffff, P0 ;  /* 0xffffffffff0a7807 */ /* 0x000fe20000000000 */
[----:B------:R-:W-:Y:S01]  /*b280*/  IMAD R9, R3, UR7, R8 ;  /* 0x0000000703097c24 */ /* 0x000fe2000f8e0208 */
[----:B------:R-:W-:Y:S01]  /*b290*/  ULDC.64 UR6, c[0x0][0xbd8] ;  /* 0x0002f60000067ab9 */ /* 0x000fe20000000a00 */
[----:B------:R-:W-:Y:S01]  /*b2a0*/  IMAD.U32 R26, RZ, RZ, UR42 ;  /* 0x0000002aff1a7e24 */ /* 0x000fe2000f8e00ff */
[----:B------:R-:W-:Y:S01]  /*b2b0*/  SHF.R.S32.HI R3, RZ, 0x1f, R7 ;  /* 0x0000001fff037819 */ /* 0x000fe20000011407 */
[----:B------:R-:W-:Y:S01]  /*b2c0*/  IMAD R27, R0, R25, RZ ;  /* 0x00000019001b7224 */ /* 0x000fe200078e02ff */
[----:B------:R-:W-:Y:S01]  /*b2d0*/  IADD3 R5, R5, R9, RZ ;  /* 0x0000000905057210 */ /* 0x000fe20007ffe0ff */
[----:B------:R-:W-:Y:S01]  /*b2e0*/  IMAD R26, R26, 0x40, R195 ;  /* 0x000000401a1a7824 */ /* 0x000fe200078e02c3 */
[----:B------:R-:W-:Y:S01]  /*b2f0*/  ISETP.GE.AND P0, PT, R199, UR8, PT ;  /* 0x00000008c7007c0c */ /* 0x000fe2000bf06270 */
[----:B------:R-:W-:-:S02]  /*b300*/  IMAD R0, R3, UR6, RZ ;  /* 0x0000000603007c24 */ /* 0x000fc4000f8e02ff */
[----:B------:R-:W-:Y:S02]  /*b310*/  IMAD.SHL.U32 R12, R12, 0x10, RZ ;  /* 0x000000100c0c7824 */ /* 0x000fe400078e00ff */
[C---:B------:R-:W-:Y:S01]  /*b320*/  IMAD R3, R7.reuse, UR7, R0 ;  /* 0x0000000707037c24 */ /* 0x040fe2000f8e0200 */
[----:B------:R-:W-:Y:S01]  /*b330*/  SEL R0, RZ, 0x40, P0 ;  /* 0x00000040ff007807 */ /* 0x000fe20000000000 */
[----:B------:R-:W-:Y:S01]  /*b340*/  IMAD.WIDE.U32 R4, R7, UR6, R4 ;  /* 0x0000000607047c25 */ /* 0x000fe2000f8e0004 */
[----:B------:R-:W-:Y:S01]  /*b350*/  ISETP.GE.AND P0, PT, R26, R27, PT ;  /* 0x0000001b1a00720c */ /* 0x000fe20003f06270 */
[----:B------:R-:W-:Y:S01]  /*b360*/  ULDC.64 UR6, c[0x0][0xb80] ;  /* 0x0002e00000067ab9 */ /* 0x000fe20000000a00 */
[----:B------:R-:W-:Y:S01]  /*b370*/  LOP3.LUT R11, R12, 0x10, R11, 0xe2, !PT ;  /* 0x000000100c0b7812 */ /* 0x000fe200078ee20b */
[----:B------:R-:W-:Y:S01]  /*b380*/  IMAD.SHL.U32 R10, R10, 0x20, RZ ;  /* 0x000000200a0a7824 */ /* 0x000fe200078e00ff */
[----:B------:R-:W-:Y:S01]  /*b390*/  LEA R7, P1, R4, UR6, 0x1 ;  /* 0x0000000604077c11 */ /* 0x000fe2000f8208ff */
[----:B------:R-:W-:Y:S01]  /*b3a0*/  IMAD.IADD R3, R5, 0x1, R3 ;  /* 0x0000000105037824 */ /* 0x000fe200078e0203 */
[----:B------:R-:W-:-:S02]  /*b3b0*/  SEL R5, RZ, 0x80, P2 ;  /* 0x00000080ff057807 */ /* 0x000fc40001000000 */
[----:B------:R-:W-:Y:S01]  /*b3c0*/  LOP3.LUT R11, R10, 0x20, R11, 0xe2, !PT ;  /* 0x000000200a0b7812 */ /* 0x000fe200078ee20b */
[----:B------:R0:W1:Y:S01]  /*b3d0*/  SHFL.IDX PT, R8, R7, RZ, 0x181f ;  /* 0x00181fff07087589 */ /* 0x00006200000e0000 */
[----:B------:R-:W-:Y:S02]  /*b3e0*/  LEA.HI.X R3, R4, UR7, R3, 0x1, P1 ;  /* 0x0000000704037c11 */ /* 0x000fe400088f0c03 */
[----:B------:R-:W-:-:S03]  /*b3f0*/  LOP3.LUT R24, R11, R0, RZ, 0xfc, !PT ;  /* 0x000000000b187212 */ /* 0x000fc600078efcff */
        /* <DEDUP_REMOVED lines=34> */
.L_x_1028:
[----:B------:R-:W-:Y:S05]  /*b620*/  BSYNC B1 ;  /* 0x0000000000017941 */ /* 0x000fea0003800000 */
.L_x_1027:
        /* <DEDUP_REMOVED lines=10> */
[-C--:B-1----:R-:W-:Y:S02]  /*b6d0*/  @!P2 LEA R10, P0, R192, R8.reuse, 0x1 ;  /* 0x00000008c00aa211 */ /* 0x082fe400078008ff */
        /* <DEDUP_REMOVED lines=25> */
.L_x_1023:
[----:B------:R-:W-:Y:S05]  /*b870*/  BSYNC B0 ;  /* 0x0000000000007941 */ /* 0x000fea0003800000 */
.L_x_1017:
[----:B------:R-:W-:Y:S02]  /*b880*/  ULDC UR6, c[0x0][0xd3c] ;  /* 0x00034f0000067ab9 */ /* 0x000fe40000000800 */
[----:B------:R-:W-:-:S06]  /*b890*/  UISETP.GE.AND UP0, UPT, UR5, UR6, UPT ;  /* 0x000000060500728c */ /* 0x000fcc000bf06270 */
[----:B------:R-:W-:-:S13]  /*b8a0*/  PLOP3.LUT P0, PT, PT, PT, UP0, 0x80, 0x0 ;  /* 0x000000000000781c */ /* 0x000fda0003f0f008 */
[----:B------:R-:W-:Y:S05]  /*b8b0*/  @!P0 BRA `(.L_x_1029) ;  /* 0xffffff5400b88947 */ /* 0x000fea000383ffff */
[----:B------:R-:W-:Y:S05]  /*b8c0*/  EXIT ;  /* 0x000000000000794d */ /* 0x000fea0003800000 */
.L_x_983:
        /* <DEDUP_REMOVED lines=16> */
.L_x_1030:
        /* <DEDUP_REMOVED lines=40> */
.L_x_1036:
        /* <DEDUP_REMOVED lines=12> */
.L_x_1035:
[----:B------:R-:W-:Y:S05]  /*bd10*/  BSYNC B0 ;  /* 0x0000000000007941 */ /* 0x000fea0003800000 */
.L_x_1034:
        /* <DEDUP_REMOVED lines=21> */
.L_x_1032:
        /* <DEDUP_REMOVED lines=15> */
.L_x_1037:
        /* <DEDUP_REMOVED lines=28> */
.L_x_1033:
[----:B------:R-:W-:Y:S01]  /*c120*/  ULDC UR4, c[0x0][0xd3c] ;  /* 0x00034f0000047ab9 */ /* 0x000fe20000000800 */
[----:B------:R-:W-:Y:S02]  /*c130*/  IMAD.MOV.U32 R17, RZ, RZ, RZ ;  /* 0x000000ffff117224 */ /* 0x000fe400078e00ff */
[----:B------:R-:W-:Y:S02]  /*c140*/  IMAD.U32 R16, RZ, RZ, UR6 ;  /* 0x00000006ff107e24 */ /* 0x000fe4000f8e00ff */
[----:B------:R-:W-:Y:S02]  /*c150*/  IMAD.MOV.U32 R18, RZ, RZ, RZ ;  /* 0x000000ffff127224 */ /* 0x000fe400078e00ff */
[----:B------:R-:W-:-:S07]  /*c160*/  IMAD.U32 R19, RZ, RZ, UR4 ;  /* 0x00000004ff137e24 */ /* 0x000fce000f8e00ff */
.L_x_1038:
[----:B------:R-:W-:-:S13]  /*c170*/  ISETP.NE.AND P0, PT, R5, RZ, PT ;  /* 0x000000ff0500720c */ /* 0x000fda0003f05270 */
[----:B------:R-:W0:Y:S01]  /*c180*/  @!P0 S2R R3, SR_CgaCtaId ;  /* 0x0000000000038919 */ /* 0x000e220000008800 */
[----:B------:R-:W-:-:S04]  /*c190*/  @!P0 MOV R0, 0x400 ;  /* 0x0000040000008802 */ /* 0x000fc80000000f00 */
[----:B0-----:R-:W-:-:S05]  /*c1a0*/  @!P0 LEA R0, R3, R0, 0x18 ;  /* 0x0000000003008211 */ /* 0x001fca00078ec0ff */
[----:B------:R1:W-:Y:S01]  /*c1b0*/  @!P0 STS.128 [R0+0x388d0], R16 ;  /* 0x0388d01000008388 */ /* 0x0003e20000000c00 */
[----:B------:R-:W-:Y:S06]  /*c1c0*/  BAR.ARV 0x5, 0x180 ;  /* 0x0146000000007b1d */ /* 0x000fec0000002000 */
.L_x_1031:
        /* <DEDUP_REMOVED lines=18> */
[----:B-1----:R-:W-:-:S05]  /*c2f0*/  IMAD.SHL.U32 R0, R5, 0x8, RZ ;  /* 0x0000000805007824 */ /* 0x002fca00078e00ff */
[----:B------:R-:W-:-:S04]  /*c300*/  LOP3.LUT R2, R0, 0x1f8, RZ, 0xc0, !PT ;  /* 0x000001f800027812 */ /* 0x000fc800078ec0ff */
[----:B------:R-:W-:Y:S01]  /*c310*/  LOP3.LUT R3, R2, 0x38, R5, 0x78, !PT ;  /* 0x0000003802037812 */ /* 0x000fe200078e7805 */
[----:B------:R-:W-:Y:S01]  /*c320*/  IMAD.SHL.U32 R2, R5, 0x10, RZ ;  /* 0x0000001005027824 */ /* 0x000fe200078e00ff */
[----:B------:R-:W-:Y:S02]  /*c330*/  SHF.R.U32.HI R5, RZ, 0x3, R4 ;  /* 0x00000003ff057819 */ /* 0x000fe40000011604 */
[----:B------:R-:W-:Y:S02]  /*c340*/  LOP3.LUT R4, R0, 0x38, RZ, 0xc0, !PT ;  /* 0x0000003800047812 */ /* 0x000fe400078ec0ff */
[----:B------:R-:W-:Y:S02]  /*c350*/  LOP3.LUT R34, R3, 0x200, R0, 0xf8, !PT ;  /* 0x0000020003227812 */ /* 0x000fe400078ef800 */
[----:B------:R-:W-:Y:S02]  /*c360*/  LOP3.LUT R2, R5, 0x70, R2, 0xf8, !PT ;  /* 0x0000007005027812 */ /* 0x000fe400078ef802 */
[----:B------:R-:W-:Y:S01]  /*c370*/  LOP3.LUT R0, R4, 0x40, RZ, 0xfc, !PT ;  /* 0x0000004004007812 */ /* 0x000fe200078efcff */
[----:B------:R-:W-:Y:S01]  /*c380*/  IMAD R25, R34, 0x2, R23 ;  /* 0x0000000222197824 */ /* 0x000fe200078e0217 */
[----:B------:R-:W-:-:S02]  /*c390*/  LOP3.LUT R3, R4, 0x80, RZ, 0xfc, !PT ;  /* 0x0000008004037812 */ /* 0x000fc400078efcff */
[C---:B------:R-:W-:Y:S02]  /*c3a0*/  LOP3.LUT R2, R4.reuse, 0xc0, RZ, 0xfc, !PT ;  /* 0x000000c004027812 */ /* 0x040fe400078efcff */
[C---:B------:R-:W-:Y:S02]  /*c3b0*/  LOP3.LUT R0, R4.reuse, 0x100, RZ, 0xfc, !PT ;  /* 0x0000010004007812 */ /* 0x040fe400078efcff */
[C---:B------:R-:W-:Y:S02]  /*c3c0*/  LOP3.LUT R3, R4.reuse, 0x140, RZ, 0xfc, !PT ;  /* 0x0000014004037812 */ /* 0x040fe400078efcff */
[C---:B------:R-:W-:Y:S02]  /*c3d0*/  LOP3.LUT R2, R4.reuse, 0x180, RZ, 0xfc, !PT ;  /* 0x0000018004027812 */ /* 0x040fe400078efcff */
[----:B---3--:R-:W-:-:S07]  /*c3e0*/  LOP3.LUT R0, R4, 0x1c0, RZ, 0xfc, !PT ;  /* 0x000001c004007812 */ /* 0x008fce00078efcff */
.L_x_1106:
[----:B------:R-:W0:Y:S02]  /*c3f0*/  LDC.64 R2, c[0x0][0xd88] ;  /* 0x00036200ff027b82 */ /* 0x000e240000000a00 */
[----:B0-----:R-:W-:-:S05]  /*c400*/  IMAD.WIDE R2, R19, 0x4, R2 ;  /* 0x0000000413027825 */ /* 0x001fca00078e0202 */
[----:B--2---:R-:W2:Y:S01]  /*c410*/  LDG.E R35, desc[UR44][R2.64] ;  /* 0x0000002c02237981 */ /* 0x004ea2000c1e1900 */
[----:B------:R-:W-:Y:S05]  /*c420*/  YIELD ;  /* 0x0000000000007946 */ /* 0x000fea0003800000 */
[----:B------:R-:W-:Y:S01]  /*c430*/  ULDC.64 UR4, c[0x0][0xb20] ;  /* 0x0002c80000047ab9 */ /* 0x000fe20000000a00 */
[----:B------:R-:W-:Y:S01]  /*c440*/  IMAD.MOV.U32 R32, RZ, RZ, RZ ;  /* 0x000000ffff207224 */ /* 0x000fe200078e00ff */
[----:B------:R-:W-:Y:S01]  /*c450*/  ISETP.NE.U32.AND P0, PT, RZ, UR4, PT ;  /* 0x00000004ff007c0c */ /* 0x000fe2000bf05070 */
[----:B------:R-:W-:-:S03]  /*c460*/  ULDC.64 UR6, c[0x0][0xb10] ;  /* 0x0002c40000067ab9 */ /* 0x000fc60000000a00 */
[----:B------:R-:W-:Y:S01]  /*c470*/  ISETP.NE.AND.EX P0, PT, RZ, UR5, PT, P0 ;  /* 0x00000005ff007c0c */ /* 0x000fe2000bf05300 */
[----:B------:R-:W-:Y:S01]  /*c480*/  IMAD.MOV.U32 R36, RZ, RZ, RZ ;  /* 0x000000ffff247224 */ /* 0x000fe200078e00ff */
[----:B--2---:R-:W-:-:S11]  /*c490*/  SHF.R.S32.HI R0, RZ, 0x1f, R35 ;  /* 0x0000001fff007819 */ /* 0x004fd60000011423 */
        /* <DEDUP_REMOVED lines=8> */
[----:B------:R-:W-:Y:S02]  /*c520*/  LOP3.LUT R22, R22, 0xffffffbf, RZ, 0xc0, !PT ;  /* 0xffffffbf16167812 */ /* 0x000fe400078ec0ff */
[----:B------:R-:W-:Y:S02]  /*c530*/  ISETP.NE.AND.EX P2, PT, RZ, UR5, PT, P0 ;  /* 0x00000005ff007c0c */ /* 0x000fe4000bf45300 */
[----:B------:R-:W-:Y:S02]  /*c540*/  ISETP.NE.U32.AND P0, PT, RZ, UR6, PT ;  /* 0x00000006ff007c0c */ /* 0x000fe4000bf05070 */
[----:B-1----:R-:W-:Y:S02]  /*c550*/  IADD3 R2, P1, R27, UR4, RZ ;  /* 0x000000041b027c10 */ /* 0x002fe4000ff3e0ff */
[----:B------:R-:W-:-:S02]  /*c560*/  ISETP.NE.AND.EX P0, PT, RZ, UR7, PT, P0 ;  /* 0x00000007ff007c0c */ /* 0x000fc4000bf05300 */
[----:B------:R-:W-:Y:S01]  /*c570*/  IADD3.X R3, R28, UR5, RZ, P1, !PT ;  /* 0x000000051c037c10 */ /* 0x000fe20008ffe4ff */
[----:B------:R-:W-:-:S04]  /*c580*/  ULDC.64 UR4, c[0x0][0x418] ;  /* 0x0001060000047ab9 */ /* 0x000fc80000000a00 */
[----:B------:R-:W-:Y:S01]  /*c590*/  @P2 LOP3.LUT R22, R22, 0x40, RZ, 0xfc, !PT ;  /* 0x0000004016162812 */ /* 0x000fe200078efcff */
[----:B------:R1:W5:Y:S05]  /*c5a0*/  @P2 LDG.E R36, desc[UR44][R2.64] ;  /* 0x0000002c02242981 */ /* 0x00036a000c1e1900 */
[----:B------:R-:W-:-:S04]  /*c5b0*/  @P0 IADD3 R4, P1, R27, UR6, RZ ;  /* 0x000000061b040c10 */ /* 0x000fc8000ff3e0ff */
[----:B------:R-:W-:-:S05]  /*c5c0*/  @P0 IADD3.X R5, R28, UR7, RZ, P1, !PT ;  /* 0x000000071c050c10 */ /* 0x000fca0008ffe4ff */
        /* <DEDUP_REMOVED lines=9> */
[----:B---34-:R-:W-:Y:S05]  /*c660*/  @P0 BRA `(.L_x_1040) ;  /* 0x0000000000200947 */ /* 0x018fea0003800000 */
[----:B------:R-:W-:Y:S02]  /*c670*/  ULDC UR4, c[0x0][0x288] ;  /* 0x0000a20000047ab9 */ /* 0x000fe40000000800 */
[----:B-1----:R-:W-:-:S05]  /*c680*/  IMAD.U32 R0, RZ, RZ, UR4 ;  /* 0x00000004ff007e24 */ /* 0x002fca000f8e00ff */
[----:B------:R0:W-:Y:S01]  /*c690*/  STL [R1+0x10], R0 ;  /* 0x0000100001007387 */ /* 0x0001e20000100800 */
[----:B------:R-:W-:Y:S05]  /*c6a0*/  @!P2 BRA `(.L_x_1040) ;  /* 0x000000000010a947 */ /* 0x000fea0003800000 */
[----:B------:R-:W2:Y:S04]  /*c6b0*/  LDG.E R5, desc[UR44][R2.64] ;  /* 0x0000002c02057981 */ /* 0x000ea8000c1e1900 */
[----:B0-----:R-:W2:Y:S02]  /*c6c0*/  LDG.E R0, desc[UR44][R2.64+0x4] ;  /* 0x0000042c02007981 */ /* 0x001ea4000c1e1900 */
[----:B--2---:R-:W-:-:S05]  /*c6d0*/  IMAD.IADD R0, R0, 0x1, -R5 ;  /* 0x0000000100007824 */ /* 0x004fca00078e0a05 */
[----:B------:R2:W-:Y:S02]  /*c6e0*/  STL [R1+0x10], R0 ;  /* 0x0000100001007387 */ /* 0x0005e40000100800 */
.L_x_1040:
        /* <DEDUP_REMOVED lines=9> */
.L_x_1041:
[----:B------:R-:W-:Y:S02]  /*c780*/  ULDC.64 UR4, c[0x0][0xb00] ;  /* 0x0002c00000047ab9 */ /* 0x000fe40000000a00 */
[----:B------:R-:W-:-:S04]  /*c790*/  ISETP.NE.U32.AND P0, PT, RZ, UR4, PT ;  /* 0x00000004ff007c0c */ /* 0x000fc8000bf05070 */
[----:B------:R-:W-:-:S13]  /*c7a0*/  ISETP.NE.AND.EX P0, PT, RZ, UR5, PT, P0 ;  /* 0x00000005ff007c0c */ /* 0x000fda000bf05300 */
[----:B------:R-:W-:Y:S05]  /*c7b0*/  @!P0 BRA `(.L_x_1042) ;  /* 0x0000000000148947 */ /* 0x000fea0003800000 */
[----:B-1----:R-:W1:Y:S02]  /*c7c0*/  LDC.64 R2, c[0x0][0xb00] ;  /* 0x0002c000ff027b82 */ /* 0x002e640000000a00 */
[----:B-1----:R-:W-:-:S05]  /*c7d0*/  IMAD.WIDE R2, R29, 0x4, R2 ;  /* 0x000000041d027825 */ /* 0x002fca00078e0202 */
[----:B------:R-:W3:Y:S04]  /*c7e0*/  LDG.E R7, desc[UR44][R2.64] ;  /* 0x0000002c02077981 */ /* 0x000ee8000c1e1900 */
[----:B0-2---:R-:W3:Y:S02]  /*c7f0*/  LDG.E R0, desc[UR44][R2.64+0x4] ;  /* 0x0000042c02007981 */ /* 0x005ee4000c1e1900 */
[----:B---3--:R-:W-:-:S07]  /*c800*/  IMAD.IADD R7, R0, 0x1, -R7 ;  /* 0x0000000100077824 */ /* 0x008fce00078e0a07 */
.L_x_1042:
[----:B-----5:R-:W-:Y:S01]  /*c810*/  IMAD.IADD R33, R7, 0x1, -R32 ;  /* 0x0000000107217824 */ /* 0x020fe200078e0a20 */
[----:B------:R-:W-:Y:S03]  /*c820*/  BSSY B7, `(.L_x_1043) ;  /* 0x000045a000077945 */ /* 0x000fe60003800000 */
[C---:B012---:R-:W-:Y:S01]  /*c830*/  VIADD R0, R33.reuse, 0x3f ;  /* 0x0000003f21007836 */ /* 0x047fe20000000000 */
[----:B------:R0:W-:Y:S01]  /*c840*/  STL [R1+0x4], R33 ;  /* 0x0000042101007387 */ /* 0x0001e20000100800 */
[----:B------:R-:W-:-:S03]  /*c850*/  ISETP.GT.AND P0, PT, R33, RZ, PT ;  /* 0x000000ff2100720c */ /* 0x000fc60003f04270 */
[----:B------:R-:W-:-:S04]  /*c860*/  SHF.R.S32.HI R3, RZ, 0x1f, R0 ;  /* 0x0000001fff037819 */ /* 0x000fc80000011400 */
        /* <DEDUP_REMOVED lines=11> */
[----:B0-----:R-:W1:Y:S02]  /*c920*/  FLO.U32 R0, UR4 ;  /* 0x0000000400007d00 */ /* 0x001e6400080e0000 */
[----:B-1----:R-:W-:-:S06]  /*c930*/  ISETP.EQ.U32.AND P0, PT, R0, R5, PT ;  /* 0x000000050000720c */ /* 0x002fcc0003f02070 */
[----:B------:R-:W2:Y:S07]  /*c940*/  POPC R5, UR4 ;  /* 0x0000000400057d09 */ /* 0x000eae0008000000 */
[----:B--2---:R-:W2:Y:S01]  /*c950*/  @P0 ATOMG.E.ADD.STRONG.GPU PT, R3, desc[UR44][R2.64], R5 ;  /* 0x00000005020309a8 */ /* 0x004ea200081ee1ec */
[----:B------:R-:W0:Y:S02]  /*c960*/  S2R R4, SR_LTMASK ;  /* 0x0000000000047919 */ /* 0x000e240000003900 */
[----:B0-----:R-:W-:-:S04]  /*c970*/  LOP3.LUT R4, R4, UR4, RZ, 0xc0, !PT ;  /* 0x0000000404047c12 */ /* 0x001fc8000f8ec0ff */
[----:B------:R-:W0:Y:S01]  /*c980*/  POPC R7, R4 ;  /* 0x0000000400077309 */ /* 0x000e220000000000 */
[----:B--2---:R-:W0:Y:S02]  /*c990*/  SHFL.IDX PT, R0, R3, R0, 0x1f ;  /* 0x00001f0003007589 */ /* 0x004e2400000e0000 */
[----:B0-----:R-:W-:Y:S01]  /*c9a0*/  IADD3 R16, R0, UR37, R7 ;  /* 0x0000002500107c10 */ /* 0x001fe2000fffe007 */
[----:B------:R-:W-:Y:S06]  /*c9b0*/  BRA `(.L_x_1045) ;  /* 0x0000004400007947 */ /* 0x000fec0003800000 */
.L_x_1044:
[----:B0-----:R-:W-:Y:S01]  /*c9c0*/  VIADD R0, R23, 0x22400 ;  /* 0x0002240017007836 */ /* 0x001fe20000000000 */
        /* <DEDUP_REMOVED lines=18> */
[----:B0-----:R-:W-:Y:S05]  /*caf0*/  CALL.ABS.NOINC R2 ;  /* 0x0000000002007343 */ /* 0x001fea0003c00000 */
.L_x_1047:
[----:B------:R-:W-:Y:S05]  /*cb00*/  BSYNC B6 ;  /* 0x0000000000067941 */ /* 0x000fea0003800000 */
.L_x_1046:
        /* <DEDUP_REMOVED lines=8> */
[----:B------:R0:W1:Y:S01]  /*cb90*/  LDC.64 R2, c[0x4][R30] ;  /* 0x010000001e027b82 */ /* 0x0000620000000a00 */
        /* <DEDUP_REMOVED lines=11> */
.L_x_1050:
[----:B------:R0:W1:Y:S01]  /*cc50*/  LDC.64 R2, c[0x4][R30] ;  /* 0x010000001e027b82 */ /* 0x0000620000000a00 */
[----:B------:R-:W-:Y:S01]  /*cc60*/  ULDC.64 UR6, c[0x4][0x90] ;  /* 0x0100240000067ab9 */ /* 0x000fe20000000a00 */
[----:B------:R-:W-:Y:S01]  /*cc70*/  ULDC.64 UR8, c[0x4][0x98] ;  /* 0x0100260000087ab9 */ /* 0x000fe20000000a00 */
[----:B------:R-:W-:Y:S01]  /*cc80*/  ULDC.64 UR4, c[0x4][0x18] ;  /* 0x0100060000047ab9 */ /* 0x000fe20000000a00 */
[----:B------:R-:W-:Y:S01]  /*cc90*/  IMAD.U32 R4, RZ, RZ, UR6 ;  /* 0x00000006ff047e24 */ /* 0x000fe2000f8e00ff */
[----:B------:R-:W-:Y:S01]  /*cca0*/  MOV R12, 0x1 ;  /* 0x00000001000c7802 */ /* 0x000fe20000000f00 */
[----:B------:R-:W-:Y:S02]  /*ccb0*/  IMAD.U32 R5, RZ, RZ, UR7 ;  /* 0x00000007ff057e24 */ /* 0x000fe4000f8e00ff */
[----:B------:R-:W-:Y:S02]  /*ccc0*/  IMAD.U32 R6, RZ, RZ, UR8 ;  /* 0x00000008ff067e24 */ /* 0x000fe4000f8e00ff */
[----:B------:R-:W-:-:S02]  /*ccd0*/  IMAD.U32 R7, RZ, RZ, UR9 ;  /* 0x00000009ff077e24 */ /* 0x000fc4000f8e00ff */
[----:B------:R-:W-:Y:S02]  /*cce0*/  IMAD.U32 R10, RZ, RZ, UR4 ;  /* 0x00000004ff0a7e24 */ /* 0x000fe4000f8e00ff */
[----:B------:R-:W-:Y:S02]  /*ccf0*/  IMAD.U32 R11, RZ, RZ, UR5 ;  /* 0x00000005ff0b7e24 */ /* 0x000fe4000f8e00ff */
[----:B------:R-:W-:Y:S02]  /*cd00*/  IMAD.MOV.U32 R8, RZ, RZ, 0x70 ;  /* 0x00000070ff087424 */ /* 0x000fe400078e00ff */
[----:B0-----:R-:W-:-:S07]  /*cd10*/  IMAD.MOV.U32 R13, RZ, RZ, RZ ;  /* 0x000000ffff0d7224 */ /* 0x001fce00078e00ff */
[----:B------:R-:W-:-:S07]  /*cd20*/  LEPC R20, `(.L_x_1049) ;  /* 0x000000001014794e */ /* 0x000fce0000000000 */
[----:B-1----:R-:W-:Y:S05]  /*cd30*/  CALL.ABS.NOINC R2 ;  /* 0x0000000002007343 */ /* 0x002fea0003c00000 */
.L_x_1049:
[----:B------:R-:W-:Y:S05]  /*cd40*/  BSYNC B6 ;  /* 0x0000000000067941 */ /* 0x000fea0003800000 */
.L_x_1048:
[----:B------:R-:W2:Y:S01]  /*cd50*/  LDL R5, [R1+0x28] ;  /* 0x0000280001057983 */ /* 0x000ea20000100800 */
[----:B------:R-:W-:Y:S01]  /*cd60*/  ULDC.64 UR4, c[0x0][0xaf0] ;  /* 0x0002bc0000047ab9 */ /* 0x000fe20000000a00 */
[----:B------:R-:W0:Y:S01]  /*cd70*/  LDC R20, c[0x0][0x430] ;  /* 0x00010c00ff147b82 */ /* 0x000e220000000800 */
[----:B------:R-:W-:Y:S01]  /*cd80*/  ISETP.NE.U32.AND P0, PT, RZ, UR4, PT ;  /* 0x00000004ff007c0c */ /* 0x000fe2000bf05070 */
[----:B------:R-:W1:Y:S03]  /*cd90*/  S2R R21, SR_TID.X ;  /* 0x0000000000157919 */ /* 0x000e660000002100 */
[----:B------:R-:W-:Y:S01]  /*cda0*/  ISETP.NE.AND.EX P0, PT, RZ, UR5, PT, P0 ;  /* 0x00000005ff007c0c */ /* 0x000fe2000bf05300 */
[----:B------:R-:W3:-:S12]  /*cdb0*/  S2R R4, SR_TID.X ;  /* 0x0000000000047919 */ /* 0x000ed80000002100 */
        /* <DEDUP_REMOVED lines=8> */
[----:B------:R-:W-:-:S04]  /*ce40*/  LOP3.LUT R21, R21, 0x38, RZ, 0xc0, !PT ;  /* 0x0000003815157812 */ /* 0x000fc800078ec0ff */
[C---:B------:R-:W-:Y:S02]  /*ce50*/  LOP3.LUT R0, R21.reuse, 0x40, RZ, 0xfc, !PT ;  /* 0x0000004015007812 */ /* 0x040fe400078efcff */
[----:B------:R-:W-:Y:S02]  /*ce60*/  LOP3.LUT R31, R21, 0x180, RZ, 0xfc, !PT ;  /* 0x00000180151f7812 */ /* 0x000fe400078efcff */
[----:B------:R-:W1:Y:S01]  /*ce70*/  S2R R21, SR_TID.X ;  /* 0x0000000000157919 */ /* 0x000e620000002100 */
[----:B------:R-:W-:Y:S02]  /*ce80*/  ISETP.GE.AND P0, PT, R0, UR4, PT ;  /* 0x0000000400007c0c */ /* 0x000fe4000bf06270 */
[----:B------:R-:W-:Y:S02]  /*ce90*/  ISETP.GE.AND P1, PT, R31, UR4, PT ;  /* 0x000000041f007c0c */ /* 0x000fe4000bf26270 */
[----:B------:R-:W-:-:S04]  /*cea0*/  LOP3.LUT R30, R30, 0x38, RZ, 0xc0, !PT ;  /* 0x000000381e1e7812 */ /* 0x000fc800078ec0ff */
[C---:B------:R-:W-:Y:S02]  /*ceb0*/  ISETP.GE.AND P2, PT, R30.reuse, UR4, PT ;  /* 0x000000041e007c0c */ /* 0x040fe4000bf46270 */
[----:B------:R-:W-:-:S03]  /*cec0*/  LOP3.LUT R30, R30, 0x140, RZ, 0xfc, !PT ;  /* 0x000001401e1e7812 */ /* 0x000fc600078efcff */
        /* <DEDUP_REMOVED lines=9> */
[----:B------:R-:W-:Y:S02]  /*cf60*/  LOP3.LUT R0, R31, 0x80, RZ, 0xfc, !PT ;  /* 0x000000801f007812 */ /* 0x000fe400078efcff */
[----:B------:R-:W-:Y:S02]  /*cf70*/  LOP3.LUT R21, R21, 0xc0, RZ, 0xfc, !PT ;  /* 0x000000c015157812 */ /* 0x000fe400078efcff */
[----:B------:R-:W-:Y:S02]  /*cf80*/  ISETP.GE.AND P5, PT, R0, UR4, PT ;  /* 0x0000000400007c0c */ /* 0x000fe4000bfa6270 */
[----:B------:R-:W-:-:S02]  /*cf90*/  ISETP.GE.AND P4, PT, R21, UR4, PT ;  /* 0x0000000415007c0c */ /* 0x000fc4000bf86270 */
[----:B------:R-:W1:Y:S01]  /*cfa0*/  S2R R21, SR_TID.X ;  /* 0x0000000000157919 */ /* 0x000e620000002100 */
[----:B------:R-:W-:Y:S02]  /*cfb0*/  LOP3.LUT R31, R31, 0x1c0, RZ, 0xfc, !PT ;  /* 0x000001c01f1f7812 */ /* 0x000fe400078efcff */
[----:B------:R-:W-:Y:S02]  /*cfc0*/  SEL R0, RZ, 0x40, P1 ;  /* 0x00000040ff007807 */ /* 0x000fe40000800000 */
[----:B------:R-:W-:Y:S01]  /*cfd0*/  ISETP.GE.AND P0, PT, R31, UR4, PT ;  /* 0x000000041f007c0c */ /* 0x000fe2000bf06270 */
[C---:B------:R-:W-:Y:S01]  /*cfe0*/  IMAD.SHL.U32 R31, R4.reuse, 0x8, RZ ;  /* 0x00000008041f7824 */ /* 0x040fe200078e00ff */
[----:B------:R-:W-:Y:S02]  /*cff0*/  LOP3.LUT R4, R4, 0x7f, RZ, 0xc0, !PT ;  /* 0x0000007f04047812 */ /* 0x000fe400078ec0ff */
[----:B------:R-:W-:Y:S02]  /*d000*/  @P5 LOP3.LUT R22, R22, 0x20, RZ, 0xfc, !PT ;  /* 0x0000002016165812 */ /* 0x000fe400078efcff */
[----:B------:R-:W-:-:S02]  /*d010*/  LOP3.LUT R31, R31, 0x38, RZ, 0xc0, !PT ;  /* 0x000000381f1f7812 */ /* 0x000fc400078ec0ff */
[----:B------:R-:W-:-:S04]  /*d020*/  LOP3.LUT R22, R22, 0xffffffef, RZ, 0xc0, !PT ;  /* 0xffffffef16167812 */ /* 0x000fc800078ec0ff */
[----:B------:R-:W-:-:S04]  /*d030*/  @P4 LOP3.LUT R22, R22, 0x10, RZ, 0xfc, !PT ;  /* 0x0000001016164812 */ /* 0x000fc800078efcff */
[----:B------:R-:W-:-:S04]  /*d040*/  LOP3.LUT R22, R22, 0xfffffffb, RZ, 0xc0, !PT ;  /* 0xfffffffb16167812 */ /* 0x000fc800078ec0ff */
[----:B------:R-:W-:Y:S01]  /*d050*/  LOP3.LUT R22, R22, 0xfffffff7, RZ, 0xc0, !PT ;  /* 0xfffffff716167812 */ /* 0x000fe200078ec0ff */
[----:B-1----:R-:W-:Y:S01]  /*d060*/  IMAD.SHL.U32 R9, R21, 0x10, RZ ;  /* 0x0000001015097824 */ /* 0x002fe200078e00ff */
[----:B--2---:R-:W-:Y:S02]  /*d070*/  LEA R27, R5, 0xffffffc0, 0x6 ;  /* 0xffffffc0051b7811 */ /* 0x004fe400078e30ff */
[----:B------:R-:W-:Y:S02]  /*d080*/  SHF.R.U32.HI R5, RZ, 0x3, R4 ;  /* 0x00000003ff057819 */ /* 0x000fe40000011604 */
[----:B------:R-:W-:Y:S02]  /*d090*/  LOP3.LUT R4, R31, 0x100, RZ, 0xfc, !PT ;  /* 0x000001001f047812 */ /* 0x000fe400078efcff */
[----:B------:R-:W-:Y:S02]  /*d0a0*/  LOP3.LUT R9, R5, 0x70, R9, 0xf8, !PT ;  /* 0x0000007005097812 */ /* 0x000fe400078ef809 */
[----:B------:R-:W-:-:S02]  /*d0b0*/  ISETP.GE.AND P3, PT, R4, UR4, PT ;  /* 0x0000000404007c0c */ /* 0x000fc4000bf66270 */
[----:B------:R-:W-:Y:S01]  /*d0c0*/  SEL R31, RZ, 0x80, P0 ;  /* 0x00000080ff1f7807 */ /* 0x000fe20000000000 */
[----:B------:R-:W-:-:S10]  /*d0d0*/  IMAD.IADD R6, R9, 0x1, R27 ;  /* 0x0000000109067824 */ /* 0x000fd400078e021b */
[----:B------:R-:W-:-:S04]  /*d0e0*/  @P3 LOP3.LUT R22, R22, 0x8, RZ, 0xfc, !PT ;  /* 0x0000000816163812 */ /* 0x000fc800078efcff */
[----:B------:R-:W-:Y:S01]  /*d0f0*/  @P2 LOP3.LUT R22, R22, 0x4, RZ, 0xfc, !PT ;  /* 0x0000000416162812 */ /* 0x000fe200078efcff */
[----:B0---4-:R-:W-:Y:S06]  /*d100*/  BRA.DIV UR5, `(.L_x_1051) ;  /* 0x0000004e051c7947 */ /* 0x011fec000b800000 */
.L_x_1124:
[----:B------:R-:W-:Y:S01]  /*d110*/  ISETP.NE.AND P1, PT, R20, 0x1, PT ;  /* 0x000000011400780c */ /* 0x000fe20003f25270 */
[----:B------:R-:W-:Y:S01]  /*d120*/  IMAD.MOV.U32 R37, RZ, RZ, RZ ;  /* 0x000000ffff257224 */ /* 0x000fe200078e00ff */
[C---:B------:R-:W-:Y:S01]  /*d130*/  ISETP.GE.AND P0, PT, R6.reuse, R33, PT ;  /* 0x000000210600720c */ /* 0x040fe20003f06270 */
[----:B------:R-:W-:Y:S01]  /*d140*/  IMAD.IADD R6, R6, 0x1, R32 ;  /* 0x0000000106067824 */ /* 0x000fe200078e0220 */
[----:B-----5:R-:W-:Y:S02]  /*d150*/  SHF.R.S32.HI R33, RZ, 0x1f, R29 ;  /* 0x0000001fff217819 */ /* 0x020fe4000001141d */
[----:B------:R-:W-:Y:S01]  /*d160*/  ISETP.GT.U32.OR P0, PT, R9, 0x3f, P0 ;  /* 0x0000003f0900780c */ /* 0x000fe20000704470 */
[----:B------:R-:W-:Y:S01]  /*d170*/  IMAD.MOV.U32 R7, RZ, RZ, R6 ;  /* 0x000000ffff077224 */ /* 0x000fe200078e0006 */
[C---:B------:R-:W-:Y:S02]  /*d180*/  LOP3.LUT P6, RZ, R22.reuse, 0x400, RZ, 0xc0, !PT ;  /* 0x0000040016ff7812 */ /* 0x040fe400078cc0ff */
[----:B------:R-:W-:-:S03]  /*d190*/  LOP3.LUT R22, R22, 0xffffdfff, RZ, 0xc0, !PT ;  /* 0xffffdfff16167812 */ /* 0x000fc600078ec0ff */
[----:B------:R-:W0:Y:S01]  /*d1a0*/  @P1 LDC R3, c[0x0][0x434] ;  /* 0x00010d00ff031b82 */ /* 0x000e220000000800 */
[----:B------:R-:W-:-:S07]  /*d1b0*/  @P1 LOP3.LUT R22, R22, 0x2000, RZ, 0xfc, !PT ;  /* 0x0000200016161812 */ /* 0x000fce00078efcff */
        /* <DEDUP_REMOVED lines=30> */
[----:B------:R-:W-:Y:S01]  /*d3a0*/  IMAD.U32 R2, RZ, RZ, UR36 ;  /* 0x00000024ff027e24 */ /* 0x000fe2000f8e00ff */
[----:B------:R-:W-:Y:S01]  /*d3b0*/  LOP3.LUT R31, R10, R31, RZ, 0xfc, !PT ;  /* 0x0000001f0a1f7212 */ /* 0x000fe200078efcff */
[----:B------:R-:W-:Y:S01]  /*d3c0*/  IMAD R0, R20, R0, R6 ;  /* 0x0000000014007224 */ /* 0x000fe200078e0206 */
[----:B------:R0:W-:Y:S02]  /*d3d0*/  STL [R1+0x24], R10 ;  /* 0x0000240a01007387 */ /* 0x0001e40000100800 */
[----:B------:R-:W-:Y:S02]  /*d3e0*/  ISETP.NE.AND P0, PT, R2, 0x3, PT ;  /* 0x000000030200780c */ /* 0x000fe40003f05270 */
[----:B------:R0:W-:Y:S11]  /*d3f0*/  STL [R1], R0 ;  /* 0x0000000001007387 */ /* 0x0001f60000100800 */
[----:B------:R-:W-:-:S04]  /*d400*/  @P0 LOP3.LUT R22, R22, 0x1000, RZ, 0xfc, !PT ;  /* 0x0000100016160812 */ /* 0x000fc800078efcff */
[----:B------:R-:W-:-:S04]  /*d410*/  LOP3.LUT R22, R22, 0xfffffffe, RZ, 0xc0, !PT ;  /* 0xfffffffe16167812 */ /* 0x000fc800078ec0ff */
[----:B------:R-:W-:Y:S01]  /*d420*/  @P1 LOP3.LUT R22, R22, 0x1, RZ, 0xfc, !PT ;  /* 0x0000000116161812 */ /* 0x000fe200078efcff */
[----:B0-----:R-:W-:Y:S06]  /*d430*/  @!P0 BRA `(.L_x_1052) ;  /* 0x0000000000048947 */ /* 0x001fec0003800000 */
[----:B------:R-:W-:Y:S01]  /*d440*/  BPT.TRAP 0x1 ;  /* 0x000000040000795c */ /* 0x000fe20000300000 */
.L_x_1052:
[----:B------:R-:W-:Y:S01]  /*d450*/  IMAD R30, R24, 0x8, R23 ;  /* 0x00000008181e7824 */ /* 0x000fe200078e0217 */
[----:B------:R-:W-:Y:S01]  /*d460*/  SHF.L.U32 R0, R26, 0x1f, RZ ;  /* 0x0000001f1a007819 */ /* 0x000fe200000006ff */
[----:B------:R-:W-:Y:S03]  /*d470*/  BSSY B0, `(.L_x_1053) ;  /* 0x0000003000007945 */ /* 0x000fe60003800000 */
[----:B------:R-:W0:Y:S02]  /*d480*/  SYNCS.PHASECHK.TRANS64.TRYWAIT P0, [R30+URZ+0x38840], R0 ;  /* 0x038840001e0075a7 */ /* 0x000e24000800017f */
[----:B0-----:R-:W-:Y:S05]  /*d490*/  @!P0 BRA `(.L_x_1054) ;  /* 0x0000004800688947 */ /* 0x001fea0003800000 */
.L_x_1125:
[----:B------:R-:W-:Y:S05]  /*d4a0*/  BSYNC B0 ;  /* 0x0000000000007941 */ /* 0x000fea0003800000 */
.L_x_1053:
[----:B------:R-:W0:Y:S01]  /*d4b0*/  LDL R2, [R1] ;  /* 0x0000000001027983 */ /* 0x000e220000100800 */
[----:B------:R-:W-:-:S03]  /*d4c0*/  ULDC.64 UR4, c[0x0][0x300] ;  /* 0x0000c00000047ab9 */ /* 0x000fc60000000a00 */
[----:B------:R-:W2:Y:S01]  /*d4d0*/  LDL R7, [R1+0x4] ;  /* 0x0000040001077983 */ /* 0x000ea20000100800 */
[----:B-----5:R-:W-:Y:S02]  /*d4e0*/  SHF.R.S32.HI R4, RZ, 0x1f, R37 ;  /* 0x0000001fff047819 */ /* 0x020fe40000011425 */
        /* <DEDUP_REMOVED lines=19> */
[----:B0-----:R-:W-:Y:S02]  /*d620*/  LOP3.LUT R5, R4, 0x7f, RZ, 0xc0, !PT ;  /* 0x0000007f04057812 */ /* 0x001fe400078ec0ff */
[----:B------:R-:W-:Y:S01]  /*d630*/  IMAD.IADD R4, R3, 0x1, R0 ;  /* 0x0000000103047824 */ /* 0x000fe200078e0200 */
[C---:B------:R-:W-:Y:S01]  /*d640*/  LEA R0, P0, R2.reuse, UR4, 0x1 ;  /* 0x0000000402007c11 */ /* 0x040fe2000f8008ff */
[----:B------:R-:W-:Y:S01]  /*d650*/  ULDC UR4, c[0x0][0x2f4] ;  /* 0x0000bd0000047ab9 */ /* 0x000fe20000000800 */
[----:B------:R-:W-:Y:S02]  /*d660*/  SHF.R.U32.HI R6, RZ, 0x3, R5 ;  /* 0x00000003ff067819 */ /* 0x000fe40000011605 */
[----:B------:R-:W0:Y:S01]  /*d670*/  S2R R5, SR_TID.X ;  /* 0x0000000000057919 */ /* 0x000e220000002100 */
[----:B------:R-:W-:Y:S01]  /*d680*/  LEA.HI.X R4, R2, UR5, R4, 0x1, P0 ;  /* 0x0000000502047c11 */ /* 0x000fe200080f0c04 */
[----:B------:R-:W-:Y:S01]  /*d690*/  UMOV UR5, 0xffffffff ;  /* 0xffffffff00057882 */ /* 0x000fe20000000000 */
[----:B--2---:R-:W-:-:S04]  /*d6a0*/  IADD3 R27, -R6, R7, -R27 ;  /* 0x00000007061b7210 */ /* 0x004fc80007ffe91b */
        /* <DEDUP_REMOVED lines=39> */
.L_x_1135:
        /* <DEDUP_REMOVED lines=10> */
.L_x_1056:
        /* <DEDUP_REMOVED lines=11> */
.L_x_1057:
[----:B------:R1:W5:Y:S01]  /*da70*/  LDL.LU R0, [R1+0xc] ;  /* 0x00000c0001007983 */ /* 0x0003620000300800 */
[----:B------:R-:W-:Y:S01]  /*da80*/  LOP3.LUT P0, RZ, R22, 0x40, RZ, 0xc0, !PT ;  /* 0x0000004016ff7812 */ /* 0x000fe2000780c0ff */
[----:B------:R1:W-:-:S12]  /*da90*/  SYNCS.ARRIVE.TRANS64.A1T0 RZ, [R30+URZ+0x38830], RZ ;  /* 0x038830ff1eff79a7 */ /* 0x0003d8000810003f */
[----:B------:R-:W-:Y:S05]  /*daa0*/  WARPSYNC.ALL ;  /* 0x0000000000007948 */ /* 0x000fea0003800000 */
[----:B0-----:R-:W-:Y:S01]  /*dab0*/  SEL R2, R35, RZ, !P0 ;  /* 0x000000ff23027207 */ /* 0x001fe20004000000 */
[----:B------:R-:W-:Y:S04]  /*dac0*/  BSSY B6, `(.L_x_1058) ;  /* 0x000001a000067945 */ /* 0x000fe80003800000 */
[----:B------:R0:W-:Y:S01]  /*dad0*/  STL [R1+0x8], R2 ;  /* 0x0000080201007387 */ /* 0x0001e20000100800 */
[----:B------:R-:W-:Y:S01]  /*dae0*/  BAR.SYNC.DEFER_BLOCKING 0x8, 0x100 ;  /* 0x0204000000007b1d */ /* 0x000fe20000010000 */
[----:B-----5:R-:W-:Y:S01]  /*daf0*/  SEL R35, R0, RZ, !P0 ;  /* 0x000000ff00237207 */ /* 0x020fe20004000000 */
[----:B------:R-:W-:-:S04]  /*db00*/  VIADD R0, R23, 0x20400 ;  /* 0x0002040017007836 */ /* 0x000fc80000000000 */
[----:B------:R0:W-:Y:S01]  /*db10*/  STL [R1+0x14], R35 ;  /* 0x0000142301007387 */ /* 0x0001e20000100800 */
[----:B------:R-:W-:Y:S02]  /*db20*/  LOP3.LUT P0, RZ, R0, 0x3ff, RZ, 0xc0, !PT ;  /* 0x000003ff00ff7812 */ /* 0x000fe4000780c0ff */
[----:B------:R-:W-:-:S05]  /*db30*/  SHF.R.S32.HI R0, RZ, 0x1f, R36 ;  /* 0x0000001fff007819 */ /* 0x000fca0000011424 */
[----:B------:R0:W-:Y:S06]  /*db40*/  STL [R1+0xc], R0 ;  /* 0x00000c0001007387 */ /* 0x0001ec0000100800 */
[----:B------:R-:W-:Y:S05]  /*db50*/  @!P0 BRA `(.L_x_1059) ;  /* 0x0000000000408947 */ /* 0x000fea0003800000 */
        /* <DEDUP_REMOVED lines=16> */
.L_x_1059:
[----:B------:R-:W-:Y:S05]  /*dc60*/  BSYNC B6 ;  /* 0x0000000000067941 */ /* 0x000fea0003800000 */
.L_x_1058:
[----:B------:R-:W2:Y:S01]  /*dc70*/  LDL R4, [R1+0xc] ;  /* 0x00000c0001047983 */ /* 0x000ea20000100800 */
[----:B------:R-:W3:Y:S01]  /*dc80*/  LDC R10, c[0x0][0x448] ;  /* 0x00011200ff0a7b82 */ /* 0x000ee20000000800 */
[----:B0-----:R-:W0:Y:S01]  /*dc90*/  S2R R2, SR_TID.X ;  /* 0x0000000000027919 */ /* 0x001e220000002100 */
[----:B------:R-:W-:Y:S01]  /*dca0*/  IMAD.MOV.U32 R21, RZ, RZ, R35 ;  /* 0x000000ffff157224 */ /* 0x000fe200078e0023 */
[----:B------:R-:W-:Y:S01]  /*dcb0*/  ULDC.64 UR4, c[0x0][0x298] ;  /* 0x0000a60000047ab9 */ /* 0x000fe20000000a00 */
[----:B------:R-:W4:Y:S04]  /*dcc0*/  LDL R20, [R1+0x8] ;  /* 0x0000080001147983 */ /* 0x000f280000100800 */
[----:B------:R0:W5:Y:S01]  /*dcd0*/  LDL R9, [R1+0x10] ;  /* 0x0000100001097983 */ /* 0x0001620000100800 */
[----:B------:R-:W1:Y:S01]  /*dce0*/  S2R R35, SR_TID.X ;  /* 0x0000000000237919 */ /* 0x000e620000002100 */
[----:B---3--:R-:W-:-:S02]  /*dcf0*/  ISETP.NE.AND P0, PT, R10, 0x1, PT ;  /* 0x000000010a00780c */ /* 0x008fc40003f05270 */
[----:B0-----:R-:W-:-:S11]  /*dd00*/  LOP3.LUT R2, R2, 0x7f, RZ, 0xc0, !PT ;  /* 0x0000007f02027812 */ /* 0x001fd600078ec0ff */
[----:B------:R-:W0:Y:S01]  /*dd10*/  @P0 LDC R3, c[0x0][0x44c] ;  /* 0x00011300ff030b82 */ /* 0x000e220000000800 */
[----:B------:R-:W-:Y:S01]  /*dd20*/  SHF.R.U32.HI R2, RZ, 0x3, R2 ;  /* 0x00000003ff027819 */ /* 0x000fe20000011602 */
[----:B-1----:R-:W-:-:S05]  /*dd30*/  IMAD.SHL.U32 R35, R35, 0x10, RZ ;  /* 0x0000001023237824 */ /* 0x002fca00078e00ff */
[----:B------:R-:W-:Y:S02]  /*dd40*/  LOP3.LUT R35, R2, 0x70, R35, 0xf8, !PT ;  /* 0x0000007002237812 */ /* 0x000fe400078ef823 */
[----:B------:R-:W1:Y:S03]  /*dd50*/  @P0 LDC R2, c[0x0][0x450] ;  /* 0x00011400ff020b82 */ /* 0x000e660000000800 */
[----:B------:R-:W-:-:S04]  /*dd60*/  IMAD R35, R17, 0x40, R35 ;  /* 0x0000004011237824 */ /* 0x000fc800078e0223 */
[----:B0-----:R-:W-:-:S04]  /*dd70*/  @P0 IMAD.HI.U32 R3, R35, R3, RZ ;  /* 0x0000000323030227 */ /* 0x001fc800078e00ff */
[----:B------:R-:W-:Y:S01]  /*dd80*/  IMAD.MOV.U32 R0, RZ, RZ, R35 ;  /* 0x000000ffff007224 */ /* 0x000fe200078e0023 */
[----:B-1----:R-:W-:Y:S01]  /*dd90*/  @P0 SHF.R.U32.HI R0, RZ, R2, R3 ;  /* 0x00000002ff000219 */ /* 0x002fe20000011603 */
[----:B------:R-:W-:Y:S01]  /*dda0*/  IMAD.WIDE.U32 R2, R36, UR4, RZ ;  /* 0x0000000424027c25 */ /* 0x000fe2000f8e00ff */
[----:B------:R-:W0:Y:S01]  /*ddb0*/  S2R R5, SR_TID.X ;  /* 0x0000000000057919 */ /* 0x000e220000002100 */
[----:B------:R-:W-:-:S04]  /*ddc0*/  LOP3.LUT R22, R22, 0xfffff7ff, RZ, 0xc0, !PT ;  /* 0xfffff7ff16167812 */ /* 0x000fc800078ec0ff */
[----:B------:R-:W-:Y:S01]  /*ddd0*/  @P0 LOP3.LUT R22, R22, 0x800, RZ, 0xfc, !PT ;  /* 0x0000080016160812 */ /* 0x000fe200078efcff */
[----:B0-----:R-:W-:-:S05]  /*dde0*/  IMAD.SHL.U32 R7, R5, 0x8, RZ ;  /* 0x0000000805077824 */ /* 0x001fca00078e00ff */
[----:B------:R-:W-:Y:S01]  /*ddf0*/  LOP3.LUT R7, R7, 0x38, RZ, 0xc0, !PT ;  /* 0x0000003807077812 */ /* 0x000fe200078ec0ff */
[----:B--2---:R-:W-:-:S04]  /*de00*/  IMAD R4, R4, UR4, RZ ;  /* 0x0000000404047c24 */ /* 0x004fc8000f8e02ff */
        /* <DEDUP_REMOVED lines=9> */
[----:B----4-:R-:W-:-:S04]  /*dea0*/  IMAD.WIDE.U32 R2, R20, UR4, R2 ;  /* 0x0000000414027c25 */ /* 0x010fc8000f8e0002 */
[----:B------:R-:W-:Y:S01]  /*deb0*/  IMAD R4, R20, UR5, R4 ;  /* 0x0000000514047c24 */ /* 0x000fe2000f8e0204 */
[----:B------:R-:W-:-:S03]  /*dec0*/  ULDC.64 UR4, c[0x0][0x2d0] ;  /* 0x0000b40000047ab9 */ /* 0x000fc60000000a00 */
[----:B------:R-:W-:Y:S01]  /*ded0*/  IMAD.IADD R3, R3, 0x1, R4 ;  /* 0x0000000103037824 */ /* 0x000fe200078e0204 */
[----:B------:R-:W-:-:S05]  /*dee0*/  SHF.R.S32.HI R4, RZ, 0x1f, R0 ;  /* 0x0000001fff047819 */ /* 0x000fca0000011400 */
[----:B------:R-:W-:Y:S02]  /*def0*/  IMAD R4, R4, UR4, RZ ;  /* 0x0000000404047c24 */ /* 0x000fe4000f8e02ff */
[----:B------:R-:W-:-:S04]  /*df00*/  IMAD.WIDE.U32 R2, R0, UR4, R2 ;  /* 0x0000000400027c25 */ /* 0x000fc8000f8e0002 */
[----:B------:R-:W-:Y:S01]  /*df10*/  IMAD R4, R0, UR5, R4 ;  /* 0x0000000500047c24 */ /* 0x000fe2000f8e0204 */
[----:B------:R-:W-:Y:S01]  /*df20*/  ULDC.64 UR4, c[0x0][0x2c8] ;  /* 0x0000b20000047ab9 */ /* 0x000fe20000000a00 */
[----:B------:R-:W-:-:S04]  /*df30*/  IMAD.MOV R0, RZ, RZ, -R0 ;  /* 0x000000ffff007224 */ /* 0x000fc800078e0a00 */
[----:B------:R-:W-:Y:S02]  /*df40*/  IMAD R0, R10, R0, R35 ;  /* 0x000000000a007224 */ /* 0x000fe400078e0223 */
[----:B------:R-:W-:-:S03]  /*df50*/  IMAD.IADD R3, R3, 0x1, R4 ;  /* 0x0000000103037824 */ /* 0x000fc600078e0204 */
[----:B------:R-:W-:Y:S01]  /*df60*/  SHF.R.S32.HI R4, RZ, 0x1f, R0 ;  /* 0x0000001fff047819 */ /* 0x000fe20000011400 */
[----:B------:R-:W-:-:S04]  /*df70*/  IMAD.WIDE.U32 R2, R0, UR4, R2 ;  /* 0x0000000400027c25 */ /* 0x000fc8000f8e0002 */
[----:B------:R-:W-:-:S04]  /*df80*/  IMAD R4, R4, UR4, RZ ;  /* 0x0000000404047c24 */ /* 0x000fc8000f8e02ff */
[----:B------:R-:W-:Y:S01]  /*df90*/  IMAD R4, R0, UR5, R4 ;  /* 0x0000000500047c24 */ /* 0x000fe2000f8e0204 */
[----:B------:R-:W-:Y:S02]  /*dfa0*/  ULDC.64 UR4, c[0x0][0x280] ;  /* 0x0000a00000047ab9 */ /* 0x000fe40000000a00 */
[----:B------:R-:W-:Y:S01]  /*dfb0*/  LEA R0, P0, R2, UR4, 0x1 ;  /* 0x0000000402007c11 */ /* 0x000fe2000f8008ff */
[----:B------:R-:W-:Y:S01]  /*dfc0*/  IMAD.IADD R3, R3, 0x1, R4 ;  /* 0x0000000103037824 */ /* 0x000fe200078e0204 */
[----:B------:R-:W-:Y:S01]  /*dfd0*/  ULDC UR4, c[0x0][0x2b8] ;  /* 0x0000ae0000047ab9 */ /* 0x000fe20000000800 */
[----:B------:R-:W-:-:S03]  /*dfe0*/  LOP3.LUT R20, R5, 0x7f, RZ, 0xc0, !PT ;  /* 0x0000007f05147812 */ /* 0x000fc600078ec0ff */
[----:B------:R-:W-:Y:S01]  /*dff0*/  LEA.HI.X R2, R2, UR5, R3, 0x1, P0 ;  /* 0x0000000502027c11 */ /* 0x000fe200080f0c03 */
[----:B------:R-:W-:Y:S01]  /*e000*/  UMOV UR5, 0xffffffff ;  /* 0xffffffff00057882 */ /* 0x000fe20000000000 */
[----:B------:R-:W-:Y:S02]  /*e010*/  ISETP.GE.AND P0, PT, R7, UR4, PT ;  /* 0x0000000407007c0c */ /* 0x000fe4000bf06270 */
[----:B------:R-:W-:Y:S01]  /*e020*/  SHF.R.U32.HI R8, RZ, 0x3, R20 ;  /* 0x00000003ff087819 */ /* 0x000fe20000011614 */
[----:B------:R-:W-:Y:S10]  /*e030*/  BRA.DIV UR5, `(.L_x_1060) ;  /* 0x0000004205e47947 */ /* 0x000ff4000b800000 */
[----:B------:R-:W0:Y:S01]  /*e040*/  SHFL.IDX PT, R5, R0, RZ, 0x181f ;  /* 0x00181fff00057589 */ /* 0x000e2200000e0000 */
[----:B-----5:R-:W-:Y:S01]  /*e050*/  IMAD R3, R9, R10, RZ ;  /* 0x0000000a09037224 */ /* 0x020fe200078e02ff */
[----:B------:R-:W-:Y:S01]  /*e060*/  LOP3.LUT R22, R22, 0xfffffeff, RZ, 0xc0, !PT ;  /* 0xfffffeff16167812 */ /* 0x000fe200078ec0ff */
[----:B------:R-:W-:Y:S01]  /*e070*/  IMAD R17, R17, 0x40, R8 ;  /* 0x0000004011117824 */ /* 0x000fe200078e0208 */
[----:B------:R-:W1:Y:S04]  /*e080*/  SHFL.IDX PT, R4, R2, RZ, 0x181f ;  /* 0x00181fff02047589 */ /* 0x000e6800000e0000 */
[----:B------:R-:W-:-:S13]  /*e090*/  ISETP.GE.AND P2, PT, R17, R3, PT ;  /* 0x000000031100720c */ /* 0x000fda0003f46270 */
[----:B------:R-:W-:Y:S02]  /*e0a0*/  @P2 LOP3.LUT R22, R22, 0x100, RZ, 0xfc, !PT ;  /* 0x0000010016162812 */ /* 0x000fe400078efcff */
[----:B0-----:R-:W-:Y:S02]  /*e0b0*/  @!P2 LEA R5, P1, R7, R5, 0x1 ;  /* 0x000000050705a211 */ /* 0x001fe400078208ff */
[----:B------:R-:W-:-:S03]  /*e0c0*/  LOP3.LUT R22, R22, 0xffffff7f, RZ, 0xc0, !PT ;  /* 0xffffff7f16167812 */ /* 0x000fc600078ec0ff */
        /* <DEDUP_REMOVED lines=10> */
[----:B------:R-:W-:-:S04]  /*e170*/  @P2 LOP3.LUT R22, R22, 0x80, RZ, 0xfc, !PT ;  /* 0x0000008016162812 */ /* 0x000fc800078efcff */
[----:B------:R-:W-:Y:S02]  /*e180*/  LOP3.LUT R22, R22, 0xffffffbf, RZ, 0xc0, !PT ;  /* 0xffffffbf16167812 */ /* 0x000fe400078ec0ff */
        /* <DEDUP_REMOVED lines=11> */
[----:B------:R-:W-:-:S02]  /*e240*/  @P2 LOP3.LUT R22, R22, 0x40, RZ, 0xfc, !PT ;  /* 0x0000004016162812 */ /* 0x000fc400078efcff */
[----:B0-----:R-:W-:-:S05]  /*e250*/  @!P2 LEA R5, P1, R7, R5, 0x1 ;  /* 0x000000050705a211 */ /* 0x001fca00078208ff */
[----:B-1----:R-:W-:-:S05]  /*e260*/  @!P2 IMAD.X R4, RZ, RZ, R4, P1 ;  /* 0x000000ffff04a224 */ /* 0x002fca00008e0604 */
[----:B------:R-:W-:-:S04]  /*e270*/  @!P2 LOP3.LUT R5, R5, R4, RZ, 0x3c, !PT ;  /* 0x000000040505a212 */ /* 0x000fc800078e3cff */
[----:B------:R-:W-:-:S04]  /*e280*/  @!P2 LOP3.LUT R4, R5, R4, RZ, 0x3c, !PT ;  /* 0x000000040504a212 */ /* 0x000fc800078e3cff */
[----:B------:R-:W-:-:S05]  /*e290*/  @!P2 LOP3.LUT R5, R5, R4, RZ, 0x3c, !PT ;  /* 0x000000040505a212 */ /* 0x000fca00078e3cff */
[----:B------:R0:W-:Y:S04]  /*e2a0*/  @!P2 LDGSTS.E.BYPASS.LTC128B.128 [R25+0x21400], desc[UR44][R4.64], !P0 ;  /* 0x214000000419afae */ /* 0x0001e8000c101d6c */
[----:B0-----:R0:W1:Y:S02]  /*e2b0*/  SHFL.IDX PT, R4, R2, 0x3, 0x181f ;  /* 0x00781f0002047f89 */ /* 0x00106400000e0000 */
.L_x_1144:
[----:B------:R-:W-:Y:S01]  /*e2c0*/  VIADD R17, R17, 0x30 ;  /* 0x0000003011117836 */ /* 0x000fe20000000000 */
[----:B------:R-:W-:-:S04]  /*e2d0*/  LOP3.LUT R22, R22, 0xfffeffff, RZ, 0xc0, !PT ;  /* 0xfffeffff16167812 */ /* 0x000fc800078ec0ff */
[----:B------:R-:W-:-:S13]  /*e2e0*/  ISETP.GE.AND P2, PT, R17, R3, PT ;  /* 0x000000031100720c */ /* 0x000fda0003f46270 */
[----:B0-----:R-:W-:Y:S02]  /*e2f0*/  @!P2 LEA R2, P1, R7, R0, 0x1 ;  /* 0x000000000702a211 */ /* 0x001fe400078208ff */
[----:B------:R-:W-:-:S03]  /*e300*/  @P2 LOP3.LUT R22, R22, 0x10000, RZ, 0xfc, !PT ;  /* 0x0001000016162812 */ /* 0x000fc600078efcff */
[----:B-1----:R-:W-:-:S05]  /*e310*/  @!P2 IMAD.X R3, RZ, RZ, R4, P1 ;  /* 0x000000ffff03a224 */ /* 0x002fca00008e0604 */
[----:B------:R-:W-:Y:S01]  /*e320*/  @!PT LDS RZ, [RZ] ;  /* 0x00000000fffff984 */ /* 0x000fe20000000800 */
[----:B------:R-:W-:Y:S01]  /*e330*/  @!PT LDS RZ, [RZ] ;  /* 0x00000000fffff984 */ /* 0x000fe20000000800 */
[----:B------:R-:W-:Y:S01]  /*e340*/  @!PT LDS RZ, [RZ] ;  /* 0x00000000fffff984 */ /* 0x000fe20000000800 */
[----:B------:R0:W-:Y:S01]  /*e350*/  @!P2 LDGSTS.E.BYPASS.LTC128B.128 [R25+0x21c00], desc[UR44][R2.64], !P0 ;  /* 0x21c000000219afae */ /* 0x0001e2000c101d6c */
[----:B------:R-:W-:Y:S01]  /*e360*/  PLOP3.LUT P0, PT, PT, PT, PT, 0x80, 0x0 ;  /* 0x000000000000781c */ /* 0x000fe20003f0f070 */
[----:B------:R-:W-:-:S12]  /*e370*/  NOP ;  /* 0x0000000000007918 */ /* 0x000fd80000000000 */
.L_x_1061:
[----:B------:R-:W-:Y:S02]  /*e380*/  PLOP3.LUT P1, PT, P1, P0, PT, 0xa2, 0x0 ;  /* 0x000000000000781c */ /* 0x000fe40000f21472 */
[----:B------:R-:W-:-:S08]  /*e390*/  @P0 R2UR P1, UR4, R23 ;  /* 0x00000000170402ca */ /* 0x000fd00000020000 */
[----:B------:R-:W-:-:S05]  /*e3a0*/  @P0 PLOP3.LUT P0, PT, P1, PT, PT, 0x80, 0x0 ;  /* 0x000000000000081c */ /* 0x000fca0000f0f070 */
[----:B------:R-:W-:Y:S01]  /*e3b0*/  @!P1 SYNCS.ARRIVE.TRANS64.RED.A0T1 RZ, [UR4+0x38800], RZ ;  /* 0x038800ffffff99a7 */ /* 0x000fe20008200404 */
[----:B------:R-:W-:Y:S07]  /*e3c0*/  @!P1 ARRIVES.LDGSTSBAR.64.TRANSCNT [UR4+0x38800] ;  /* 0x03880000ff0099b0 */ /* 0x000fee0008000a84 */
[----:B------:R-:W-:Y:S05]  /*e3d0*/  @P0 BRA.U.ANY `(.L_x_1061) ;  /* 0xfffffffd00e80947 */ /* 0x000fea000393ffff */
[----:B------:R-:W-:Y:S01]  /*e3e0*/  NOP ;  /* 0x0000000000007918 */ /* 0x000fe20000000000 */
[----:B------:R-:W-:Y:S01]  /*e3f0*/  VIADD R0, R23, 0x26400 ;  /* 0x0002640017007836 */ /* 0x000fe20000000000 */
[----:B------:R1:W-:Y:S01]  /*e400*/  SYNCS.ARRIVE.TRANS64.A1T0 RZ, [R23+URZ+0x38800], RZ ;  /* 0x038800ff17ff79a7 */ /* 0x0003e2000810003f */
[----:B------:R-:W-:Y:S03]  /*e410*/  BSSY B6, `(.L_x_1062) ;  /* 0x0000013000067945 */ /* 0x000fe60003800000 */
[----:B------:R-:W-:-:S13]  /*e420*/  LOP3.LUT P0, RZ, R0, 0x3ff, RZ, 0xc0, !PT ;  /* 0x000003ff00ff7812 */ /* 0x000fda000780c0ff */
[----:B-1----:R-:W-:Y:S05]  /*e430*/  @!P0 BRA `(.L_x_1063) ;  /* 0x0000000000408947 */ /* 0x002fea0003800000 */
        /* <DEDUP_REMOVED lines=16> */
.L_x_1063:
[----:B------:R-:W-:Y:S05]  /*e540*/  BSYNC B6 ;  /* 0x0000000000067941 */ /* 0x000fea0003800000 */
.L_x_1062:
[----:B------:R-:W2:Y:S01]  /*e550*/  LDL.LU R21, [R1+0xc] ;  /* 0x00000c0001157983 */ /* 0x000ea20000300800 */
[----:B0-----:R-:W0:Y:S01]  /*e560*/  LDC R2, c[0x0][0x448] ;  /* 0x00011200ff027b82 */ /* 0x001e220000000800 */
[----:B------:R-:W-:Y:S02]  /*e570*/  ULDC.64 UR4, c[0x0][0x398] ;  /* 0x0000e60000047ab9 */ /* 0x000fe40000000a00 */
[----:B------:R-:W3:Y:S04]  /*e580*/  LDL.LU R20, [R1+0x14] ;  /* 0x0000140001147983 */ /* 0x000ee80000300800 */
[----:B------:R-:W4:Y:S01]  /*e590*/  LDL.LU R17, [R1+0x8] ;  /* 0x0000080001117983 */ /* 0x000f220000300800 */
[----:B0-----:R-:W-:-:S13]  /*e5a0*/  ISETP.NE.AND P6, PT, R2, 0x1, PT ;  /* 0x000000010200780c */ /* 0x001fda0003fc5270 */
[----:B------:R-:W0:Y:S08]  /*e5b0*/  @P6 LDC R3, c[0x0][0x44c] ;  /* 0x00011300ff036b82 */ /* 0x000e300000000800 */
[----:B------:R-:W1:Y:S01]  /*e5c0*/  @P6 LDC R2, c[0x0][0x450] ;  /* 0x00011400ff026b82 */ /* 0x000e620000000800 */
[----:B------:R-:W-:Y:S01]  /*e5d0*/  IMAD.MOV.U32 R0, RZ, RZ, R35 ;  /* 0x000000ffff007224 */ /* 0x000fe200078e0023 */
[----:B------:R-:W5:Y:S01]  /*e5e0*/  S2R R7, SR_TID.X ;  /* 0x0000000000077919 */ /* 0x000f620000002100 */
[----:B0-----:R-:W-:-:S05]  /*e5f0*/  @P6 IMAD.HI.U32 R3, R35, R3, RZ ;  /* 0x0000000323036227 */ /* 0x001fca00078e00ff */
[----:B-1----:R-:W-:Y:S01]  /*e600*/  @P6 SHF.R.U32.HI R0, RZ, R2, R3 ;  /* 0x00000002ff006219 */ /* 0x002fe20000011603 */
[----:B------:R-:W-:Y:S01]  /*e610*/  IMAD.WIDE.U32 R2, R36, UR4, RZ ;  /* 0x0000000424027c25 */ /* 0x000fe2000f8e00ff */
[----:B------:R-:W0:Y:S02]  /*e620*/  S2R R10, SR_TID.X ;  /* 0x00000000000a7919 */ /* 0x000e240000002100 */
[----:B------:R-:W-:Y:S01]  /*e630*/  SHF.R.S32.HI R5, RZ, 0x1f, R0 ;  /* 0x0000001fff057819 */ /* 0x000fe20000011400 */
[----:B------:R-:W1:Y:S01]  /*e640*/  S2R R9, SR_TID.X ;  /* 0x0000000000097919 */ /* 0x000e620000002100 */
[----:B------:R-:W-:Y:S01]  /*e650*/  LOP3.LUT R22, R22, 0xfffff7ff, RZ, 0xc0, !PT ;  /* 0xfffff7ff16167812 */ /* 0x000fe200078ec0ff */
[----:B-1----:R-:W-:-:S05]  /*e660*/  IMAD.SHL.U32 R8, R9, 0x8, RZ ;  /* 0x0000000809087824 */ /* 0x002fca00078e00ff */
        /* <DEDUP_REMOVED lines=10> */
[----:B---3--:R-:W-:Y:S02]  /*e710*/  IMAD R4, R20, UR4, RZ ;  /* 0x0000000414047c24 */ /* 0x008fe4000f8e02ff */
[----:B----4-:R-:W-:Y:S01]  /*e720*/  IMAD.WIDE.U32 R2, R17, UR4, R2 ;  /* 0x0000000411027c25 */ /* 0x010fe2000f8e0002 */
        /* <DEDUP_REMOVED lines=10> */
[----:B------:R-:W-:Y:S01]  /*e7d0*/  ULDC.64 UR4, c[0x0][0x3c8] ;  /* 0x0000f20000047ab9 */ /* 0x000fe20000000a00 */
[----:B-----5:R-:W-:Y:S02]  /*e7e0*/  IMAD.SHL.U32 R20, R7, 0x8, RZ ;  /* 0x0000000807147824 */ /* 0x020fe400078e00ff */
[----:B------:R-:W-:Y:S02]  /*e7f0*/  IMAD.IADD R3, R3, 0x1, R5 ;  /* 0x0000000103037824 */ /* 0x000fe400078e0205 */
[----:B------:R-:W-:Y:S01]  /*e800*/  IMAD R0, R0, UR4, RZ ;  /* 0x0000000400007c24 */ /* 0x000fe2000f8e02ff */
[----:B------:R-:W-:Y:S01]  /*e810*/  LOP3.LUT R20, R20, 0x38, RZ, 0xc0, !PT ;  /* 0x0000003814147812 */ /* 0x000fe200078ec0ff */
[----:B------:R-:W-:-:S04]  /*e820*/  IMAD.WIDE.U32 R2, R4, UR4, R2 ;  /* 0x0000000404027c25 */ /* 0x000fc8000f8e0002 */
[----:B------:R-:W-:Y:S01]  /*e830*/  IMAD R0, R4, UR5, R0 ;  /* 0x0000000504007c24 */ /* 0x000fe2000f8e0200 */
[----:B------:R-:W-:Y:S01]  /*e840*/  ULDC.64 UR4, c[0x0][0x390] ;  /* 0x0000e40000047ab9 */ /* 0x000fe20000000a00 */
[----:B------:R-:W-:Y:S01]  /*e850*/  IMAD.SHL.U32 R17, R7, 0x8, RZ ;  /* 0x0000000807117824 */ /* 0x000fe200078e00ff */
[----:B------:R-:W-:Y:S01]  /*e860*/  LOP3.LUT R7, R20, 0x80, RZ, 0xfc, !PT ;  /* 0x0000008014077812 */ /* 0x000fe200078efcff */
[----:B------:R-:W-:Y:S01]  /*e870*/  IMAD.IADD R6, R3, 0x1, R0 ;  /* 0x0000000103067824 */ /* 0x000fe200078e0200 */
[----:B------:R-:W-:Y:S01]  /*e880*/  LEA R0, P0, R2, UR4, 0x1 ;  /* 0x0000000402007c11 */ /* 0x000fe2000f8008ff */
[----:B------:R-:W-:Y:S01]  /*e890*/  ULDC UR4, c[0x0][0x3b8] ;  /* 0x0000ee0000047ab9 */ /* 0x000fe20000000800 */
[----:B------:R-:W-:Y:S02]  /*e8a0*/  LOP3.LUT R17, R17, 0x38, RZ, 0xc0, !PT ;  /* 0x0000003811117812 */ /* 0x000fe400078ec0ff */
[----:B------:R-:W-:Y:S02]  /*e8b0*/  ISETP.GE.AND P4, PT, R7, UR4, PT ;  /* 0x0000000407007c0c */ /* 0x000fe4000bf86270 */
[----:B------:R-:W-:Y:S01]  /*e8c0*/  LOP3.LUT R7, R17, 0x40, RZ, 0xfc, !PT ;  /* 0x0000004011077812 */ /* 0x000fe200078efcff */
[----:B0-----:R-:W-:-:S05]  /*e8d0*/  IMAD.SHL.U32 R17, R10, 0x8, RZ ;  /* 0x000000080a117824 */ /* 0x001fca00078e00ff */
[----:B------:R-:W-:Y:S02]  /*e8e0*/  LOP3.LUT R17, R17, 0x38, RZ, 0xc0, !PT ;  /* 0x0000003811117812 */ /* 0x000fe400078ec0ff */
[----:B------:R-:W-:Y:S02]  /*e8f0*/  ISETP.GE.AND P5, PT, R7, UR4, PT ;  /* 0x0000000407007c0c */ /* 0x000fe4000bfa6270 */
[----:B------:R-:W-:Y:S01]  /*e900*/  LOP3.LUT R7, R17, 0x100, RZ, 0xfc, !PT ;  /* 0x0000010011077812 */ /* 0x000fe200078efcff */
[----:B------:R-:W-:Y:S01]  /*e910*/  IMAD.SHL.U32 R17, R10, 0x8, RZ ;  /* 0x000000080a117824 */ /* 0x000fe200078e00ff */
[----:B------:R-:W-:-:S04]  /*e920*/  ISETP.GE.AND P1, PT, R8, UR4, PT ;  /* 0x0000000408007c0c */ /* 0x000fc8000bf26270 */
[----:B------:R-:W-:Y:S01]  /*e930*/  LOP3.LUT R17, R17, 0x38, RZ, 0xc0, !PT ;  /* 0x0000003811117812 */ /* 0x000fe200078ec0ff */
[----:B------:R-:W-:Y:S01]  /*e940*/  IMAD.SHL.U32 R20, R9, 0x8, RZ ;  /* 0x0000000809147824 */ /* 0x000fe200078e00ff */
[----:B------:R-:W-:Y:S02]  /*e950*/  ISETP.GE.AND P2, PT, R7, UR4, PT ;  /* 0x0000000407007c0c */ /* 0x000fe4000bf46270 */
[----:B------:R-:W-:Y:S01]  /*e960*/  LOP3.LUT R7, R17, 0xc0, RZ, 0xfc, !PT ;  /* 0x000000c011077812 */ /* 0x000fe200078efcff */
[----:B------:R-:W-:Y:S01]  /*e970*/  IMAD.SHL.U32 R17, R9, 0x8, RZ ;  /* 0x0000000809117824 */ /* 0x000fe200078e00ff */
[----:B------:R-:W-:Y:S02]  /*e980*/  LOP3.LUT R20, R20, 0x38, RZ, 0xc0, !PT ;  /* 0x0000003814147812 */ /* 0x000fe400078ec0ff */
[----:B------:R-:W-:Y:S02]  /*e990*/  LEA.HI.X R6, R2, UR5, R6, 0x1, P0 ;  /* 0x0000000502067c11 */ /* 0x000fe400080f0c06 */
[----:B------:R-:W-:-:S02]  /*e9a0*/  LOP3.LUT R17, R17, 0x38, RZ, 0xc0, !PT ;  /* 0x0000003811117812 */ /* 0x000fc400078ec0ff */
[----:B------:R-:W-:Y:S02]  /*e9b0*/  SEL R2, RZ, 0x1, P1 ;  /* 0x00000001ff027807 */ /* 0x000fe40000800000 */
[----:B------:R-:W-:Y:S02]  /*e9c0*/  SEL R3, RZ, 0x4, P4 ;  /* 0x00000004ff037807 */ /* 0x000fe40002000000 */
[----:B------:R-:W-:Y:S02]  /*e9d0*/  SEL R4, RZ, 0x2, P5 ;  /* 0x00000002ff047807 */ /* 0x000fe40002800000 */
[----:B------:R-:W-:Y:S02]  /*e9e0*/  ISETP.GE.AND P3, PT, R7, UR4, PT ;  /* 0x0000000407007c0c */ /* 0x000fe4000bf66270 */
[----:B------:R-:W-:Y:S02]  /*e9f0*/  LOP3.LUT R7, R20, 0x180, RZ, 0xfc, !PT ;  /* 0x0000018014077812 */ /* 0x000fe400078efcff */
[----:B------:R-:W-:-:S02]  /*ea00*/  LOP3.LUT R9, R17, 0x140, RZ, 0xfc, !PT ;  /* 0x0000014011097812 */ /* 0x000fc400078efcff */
[----:B------:R-:W-:Y:S02]  /*ea10*/  IADD3 R2, R3, R4, R2 ;  /* 0x0000000403027210 */ /* 0x000fe40007ffe002 */
[----:B------:R-:W-:Y:S02]  /*ea20*/  SEL R3, RZ, 0x10, P2 ;  /* 0x00000010ff037807 */ /* 0x000fe40001000000 */
[----:B------:R-:W-:Y:S02]  /*ea30*/  SEL R4, RZ, 0x8, P3 ;  /* 0x00000008ff047807 */ /* 0x000fe40001800000 */
[----:B------:R-:W-:Y:S02]  /*ea40*/  @P1 LOP3.LUT R22, R22, 0x800, RZ, 0xfc, !PT ;  /* 0x0000080016161812 */ /* 0x000fe400078efcff */
[----:B------:R-:W-:Y:S02]  /*ea50*/  ISETP.GE.AND P0, PT, R7, UR4, PT ;  /* 0x0000000407007c0c */ /* 0x000fe4000bf06270 */
[----:B------:R-:W-:-:S02]  /*ea60*/  LOP3.LUT R7, R17, 0x1c0, RZ, 0xfc, !PT ;  /* 0x000001c011077812 */ /* 0x000fc400078efcff */
[----:B------:R-:W-:Y:S02]  /*ea70*/  ISETP.GE.AND P1, PT, R9, UR4, PT ;  /* 0x0000000409007c0c */ /* 0x000fe4000bf26270 */
[----:B------:R-:W-:Y:S02]  /*ea80*/  IADD3 R4, R3, R2, R4 ;  /* 0x0000000203047210 */ /* 0x000fe40007ffe004 */
[----:B------:R-:W-:Y:S02]  /*ea90*/  SEL R2, RZ, 0x40, P0 ;  /* 0x00000040ff027807 */ /* 0x000fe40000000000 */
[----:B------:R-:W-:Y:S02]  /*eaa0*/  SEL R3, RZ, 0x20, P1 ;  /* 0x00000020ff037807 */ /* 0x000fe40000800000 */
[----:B------:R-:W-:Y:S01]  /*eab0*/  ISETP.GE.AND P0, PT, R7, UR4, PT ;  /* 0x0000000407007c0c */ /* 0x000fe2000bf06270 */
[----:B------:R-:W-:Y:S01]  /*eac0*/  UMOV UR4, 0xffffffff ;  /* 0xffffffff00047882 */ /* 0x000fe20000000000 */
[----:B------:R-:W-:-:S02]  /*ead0*/  IADD3 R4, R2, R4, R3 ;  /* 0x0000000402047210 */ /* 0x000fc40007ffe003 */
[----:B------:R-:W-:-:S05]  /*eae0*/  SEL R5, RZ, 0x80, P0 ;  /* 0x00000080ff057807 */ /* 0x000fca0000000000 */
[----:B------:R-:W-:Y:S01]  /*eaf0*/  IMAD.IADD R5, R4, 0x1, R5 ;  /* 0x0000000104057824 */ /* 0x000fe200078e0205 */
[----:B------:R-:W-:Y:S06]  /*eb00*/  BRA.DIV UR4, `(.L_x_1064) ;  /* 0x0000003e048c7947 */ /* 0x000fec000b800000 */
[C---:B------:R-:W-:Y:S01]  /*eb10*/  LOP3.LUT P6, RZ, R22.reuse, 0x40, RZ, 0xc0, !PT ;  /* 0x0000004016ff7812 */ /* 0x040fe200078cc0ff */
[----:B------:R-:W0:Y:S01]  /*eb20*/  SHFL.IDX PT, R3, R0, RZ, 0x181f ;  /* 0x00181fff00037589 */ /* 0x000e2200000e0000 */
[----:B------:R-:W-:-:S03]  /*eb30*/  LOP3.LUT R22, R22, 0xffbfffff, RZ, 0xc0, !PT ;  /* 0xffbfffff16167812 */ /* 0x000fc600078ec0ff */
[----:B------:R-:W1:Y:S08]  /*eb40*/  SHFL.IDX PT, R2, R6, RZ, 0x181f ;  /* 0x00181fff06027589 */ /* 0x000e7000000e0000 */
[----:B------:R-:W-:-:S04]  /*eb50*/  @P6 LOP3.LUT R22, R22, 0x400000, RZ, 0xfc, !PT ;  /* 0x0040000016166812 */ /* 0x000fc800078efcff */
[C---:B------:R-:W-:Y:S02]  /*eb60*/  LOP3.LUT P6, RZ, R22.reuse, 0x80, RZ, 0xc0, !PT ;  /* 0x0000008016ff7812 */ /* 0x040fe400078cc0ff */
[----:B------:R-:W-:-:S11]  /*eb70*/  LOP3.LUT R22, R22, 0xff7fffff, RZ, 0xc0, !PT ;  /* 0xff7fffff16167812 */ /* 0x000fd600078ec0ff */
[----:B------:R-:W-:-:S04]  /*eb80*/  @P6 LOP3.LUT R22, R22, 0x800000, RZ, 0xfc, !PT ;  /* 0x0080000016166812 */ /* 0x000fc800078efcff */
[----:B------:R-:W-:-:S13]  /*eb90*/  LOP3.LUT P6, RZ, R22, 0x100, RZ, 0xc0, !PT ;  /* 0x0000010016ff7812 */ /* 0x000fda00078cc0ff */
[----:B0-----:R-:W-:Y:S02]  /*eba0*/  @!P6 LEA R3, P0, R8, R3, 0x1 ;  /* 0x000000030803e211 */ /* 0x001fe400078008ff */
[----:B------:R-:W-:-:S03]  /*ebb0*/  @!P6 LOP3.LUT R7, R4, 0x40, RZ, 0xc0, !PT ;  /* 0x000000400407e812 */ /* 0x000fc600078ec0ff */
[----:B-1----:R-:W-:Y:S01]  /*ebc0*/  @!P6 IMAD.X R2, RZ, RZ, R2, P0 ;  /* 0x000000ffff02e224 */ /* 0x002fe200000e0602 */
[----:B------:R-:W-:Y:S02]  /*ebd0*/  LOP3.LUT P0, RZ, R22, 0x800, RZ, 0xc0, !PT ;  /* 0x0000080016ff7812 */ /* 0x000fe4000780c0ff */
[----:B------:R-:W-:Y:S02]  /*ebe0*/  @!P6 SHF.R.U32.HI R7, RZ, 0x2, R7 ;  /* 0x00000002ff07e819 */ /* 0x000fe40000011607 */
[----:B------:R-:W-:-:S04]  /*ebf0*/  @!P6 LOP3.LUT R3, R3, R2, RZ, 0x3c, !PT ;  /* 0x000000020303e212 */ /* 0x000fc800078e3cff */
[----:B------:R-:W-:-:S04]  /*ec00*/  @!P6 LOP3.LUT R2, R3, R2, RZ, 0x3c, !PT ;  /* 0x000000020302e212 */ /* 0x000fc800078e3cff */
[----:B------:R-:W-:-:S05]  /*ec10*/  @!P6 LOP3.LUT R3, R3, R2, RZ, 0x3c, !PT ;  /* 0x000000020303e212 */ /* 0x000fca00078e3cff */
[----:B------:R-:W-:Y:S01]  /*ec20*/  @!PT LDS RZ, [RZ] ;  /* 0x00000000fffff984 */ /* 0x000fe20000000800 */
[----:B------:R-:W-:Y:S01]  /*ec30*/  @!P6 LDGSTS.E.BYPASS.LTC128B.128 [R25+0x26400], desc[UR44][R2.64], !P0 ;  /* 0x264000000219efae */ /* 0x000fe2000c101d6c */
[----:B------:R-:W-:Y:S02]  /*ec40*/  @!P6 ISETP.NE.U32.AND P0, PT, R7, RZ, PT ;  /* 0x000000ff0700e20c */ /* 0x000fe40003f05070 */
[----:B------:R-:W-:Y:S01]  /*ec50*/  @!P6 LOP3.LUT R7, R5, 0x80, RZ, 0xc0, !PT ;  /* 0x000000800507e812 */ /* 0x000fe200078ec0ff */
[----:B------:R-:W-:Y:S03]  /*ec60*/  @!P6 LDGSTS.E.BYPASS.LTC128B.128 [R25+0x28400], desc[UR44][R2.64+0x80], !P5 ;  /* 0x284000800219efae */ /* 0x000fe6000e901d6c */
[----:B------:R-:W-:Y:S01]  /*ec70*/  @!P6 SHF.R.U32.HI R7, RZ, 0x3, R7 ;  /* 0x00000003ff07e819 */ /* 0x000fe20000011607 */
[----:B------:R-:W-:Y:S04]  /*ec80*/  @!P6 LDGSTS.E.BYPASS.LTC128B.128 [R25+0x2a400], desc[UR44][R2.64+0x100], !P4 ;  /* 0x2a4001000219efae */ /* 0x000fe8000e101d6c */
[----:B------:R-:W-:Y:S04]  /*ec90*/  @!P6 LDGSTS.E.BYPASS.LTC128B.128 [R25+0x2c400], desc[UR44][R2.64+0x180], !P3 ;  /* 0x2c4001800219efae */ /* 0x000fe8000d901d6c */
[----:B------:R-:W-:Y:S04]  /*eca0*/  @!P6 LDGSTS.E.BYPASS.LTC128B.128 [R25+0x2e400], desc[UR44][R2.64+0x200], !P2 ;  /* 0x2e4002000219efae */ /* 0x000fe8000d101d6c */
[----:B------:R-:W-:Y:S04]  /*ecb0*/  @!P6 LDGSTS.E.BYPASS.LTC128B.128 [R25+0x30400], desc[UR44][R2.64+0x280], !P1 ;  /* 0x304002800219efae */ /* 0x000fe8000c901d6c */
[----:B------:R-:W-:Y:S01]  /*ecc0*/  @!P6 LDGSTS.E.BYPASS.LTC128B.128 [R25+0x32400], desc[UR44][R2.64+0x300], P0 ;  /* 0x324003000219efae */ /* 0x000fe20008101d6c */
[----:B------:R-:W-:-:S03]  /*ecd0*/  @!P6 ISETP.NE.U32.AND P0, PT, R7, RZ, PT ;  /* 0x000000ff0700e20c */ /* 0x000fc60003f05070 */
[----:B------:R-:W-:Y:S10]  /*ece0*/  SHFL.IDX PT, R7, R6, 0x1, 0x181f ;  /* 0x00381f0006077f89 */ /* 0x000ff400000e0000 */
[----:B------:R0:W-:Y:S01]  /*ecf0*/  @!P6 LDGSTS.E.BYPASS.LTC128B.128 [R25+0x34400], desc[UR44][R2.64+0x380], P0 ;  /* 0x344003800219efae */ /* 0x0001e20008101d6c */
[----:B------:R-:W-:-:S03]  /*ed00*/  LOP3.LUT P6, RZ, R22, 0x800000, RZ, 0xc0, !PT ;  /* 0x0080000016ff7812 */ /* 0x000fc600078cc0ff */
[----:B0-----:R-:W0:Y:S10]  /*ed10*/  SHFL.IDX PT, R2, R0, 0x1, 0x181f ;  /* 0x00381f0000027f89 */ /* 0x001e3400000e0000 */
[----:B0-----:R-:W-:-:S04]  /*ed20*/  @!P6 LEA R2, P0, R8, R2, 0x1 ;  /* 0x000000020802e211 */ /* 0x001fc800078008ff */
[----:B------:R-:W-:Y:S02]  /*ed30*/  @!P6 IADD3.X R3, RZ, R7, RZ, P0, !PT ;  /* 0x00000007ff03e210 */ /* 0x000fe400007fe4ff */
[----:B------:R-:W-:Y:S02]  /*ed40*/  LOP3.LUT P0, RZ, R22, 0x800, RZ, 0xc0, !PT ;  /* 0x0000080016ff7812 */ /* 0x000fe4000780c0ff */
[----:B------:R-:W-:-:S04]  /*ed50*/  @!P6 LOP3.LUT R7, R4, 0x40, RZ, 0xc0, !PT ;  /* 0x000000400407e812 */ /* 0x000fc800078ec0ff */
[----:B------:R-:W-:-:S07]  /*ed60*/  @!P6 SHF.R.U32.HI R7, RZ, 0x2, R7 ;  /* 0x00000002ff07e819 */ /* 0x000fce0000011607 */
        /* <DEDUP_REMOVED lines=11> */
[----:B------:R-:W-:Y:S04]  /*ee20*/  SHFL.IDX PT, R7, R6, 0x2, 0x181f ;  /* 0x00581f0006077f89 */ /* 0x000fe800000e0000 */
[----:B------:R-:W-:Y:S06]  /*ee30*/  SHFL.IDX PT, R6, R6, 0x3, 0x181f ;  /* 0x00781f0006067f89 */ /* 0x000fec00000e0000 */
[----:B------:R0:W-:Y:S01]  /*ee40*/  @!P6 LDGSTS.E.BYPASS.LTC128B.128 [R25+0x34c00], desc[UR44][R2.64+0x380], P0 ;  /* 0x34c003800219efae */ /* 0x0001e20008101d6c */
[----:B------:R-:W-:-:S03]  /*ee50*/  LOP3.LUT P6, RZ, R22, 0x400000, RZ, 0xc0, !PT ;  /* 0x0040000016ff7812 */ /* 0x000fc600078cc0ff */
[----:B0-----:R-:W0:Y:S04]  /*ee60*/  SHFL.IDX PT, R2, R0, 0x2, 0x181f ;  /* 0x00581f0000027f89 */ /* 0x001e2800000e0000 */
[----:B------:R-:W1:Y:S06]  /*ee70*/  SHFL.IDX PT, R0, R0, 0x3, 0x181f ;  /* 0x00781f0000007f89 */ /* 0x000e6c00000e0000 */
[----:B0-----:R-:W-:-:S05]  /*ee80*/  @!P6 LEA R2, P0, R8, R2, 0x1 ;  /* 0x000000020802e211 */ /* 0x001fca00078008ff */
[----:B------:R-:W-:Y:S01]  /*ee90*/  @!P6 IMAD.X R3, RZ, RZ, R7, P0 ;  /* 0x000000ffff03e224 */ /* 0x000fe200000e0607 */
[----:B------:R-:W-:Y:S02]  /*eea0*/  LOP3.LUT P0, RZ, R22, 0x800, RZ, 0xc0, !PT ;  /* 0x0000080016ff7812 */ /* 0x000fe4000780c0ff */
[----:B------:R-:W-:-:S04]  /*eeb0*/  @!P6 LOP3.LUT R7, R4, 0x40, RZ, 0xc0, !PT ;  /* 0x000000400407e812 */ /* 0x000fc800078ec0ff */
[----:B------:R-:W-:-:S07]  /*eec0*/  @!P6 SHF.R.U32.HI R7, RZ, 0x2, R7 ;  /* 0x00000002ff07e819 */ /* 0x000fce0000011607 */
[----:B------:R0:W-:Y:S01]  /*eed0*/  @!P6 LDGSTS.E.BYPASS.LTC128B.128 [R25+0x27400], desc[UR44][R2.64], !P0 ;  /* 0x274000000219efae */ /* 0x0001e2000c101d6c */
[----:B------:R-:W-:Y:S02]  /*eee0*/  @!P6 ISETP.NE.U32.AND P0, PT, R7, RZ, PT ;  /* 0x000000ff0700e20c */ /* 0x000fe40003f05070 */
[----:B------:R-:W-:Y:S01]  /*eef0*/  @!P6 LOP3.LUT R7, R5, 0x80, RZ, 0xc0, !PT ;  /* 0x000000800507e812 */ /* 0x000fe200078ec0ff */
[----:B------:R0:W-:Y:S03]  /*ef00*/  @!P6 LDGSTS.E.BYPASS.LTC128B.128 [R25+0x29400], desc[UR44][R2.64+0x80], !P5 ;  /* 0x294000800219efae */ /* 0x0001e6000e901d6c */
[----:B------:R-:W-:Y:S01]  /*ef10*/  @!P6 SHF.R.U32.HI R7, RZ, 0x3, R7 ;  /* 0x00000003ff07e819 */ /* 0x000fe20000011607 */
[----:B------:R0:W-:Y:S04]  /*ef20*/  @!P6 LDGSTS.E.BYPASS.LTC128B.128 [R25+0x2b400], desc[UR44][R2.64+0x100], !P4 ;  /* 0x2b4001000219efae */ /* 0x0001e8000e101d6c */
[----:B------:R0:W-:Y:S04]  /*ef30*/  @!P6 LDGSTS.E.BYPASS.LTC128B.128 [R25+0x2d400], desc[UR44][R2.64+0x180], !P3 ;  /* 0x2d4001800219efae */ /* 0x0001e8000d901d6c */
[----:B------:R0:W-:Y:S04]  /*ef40*/  @!P6 LDGSTS.E.BYPASS.LTC128B.128 [R25+0x2f400], desc[UR44][R2.64+0x200], !P2 ;  /* 0x2f4002000219efae */ /* 0x0001e8000d101d6c */
[----:B------:R0:W-:Y:S04]  /*ef50*/  @!P6 LDGSTS.E.BYPASS.LTC128B.128 [R25+0x31400], desc[UR44][R2.64+0x280], !P1 ;  /* 0x314002800219efae */ /* 0x0001e8000c901d6c */
[----:B------:R0:W-:Y:S01]  /*ef60*/  @!P6 LDGSTS.E.BYPASS.LTC128B.128 [R25+0x33400], desc[UR44][R2.64+0x300], P0 ;  /* 0x334003000219efae */ /* 0x0001e20008101d6c */
[----:B------:R-:W-:-:S13]  /*ef70*/  @!P6 ISETP.NE.U32.AND P0, PT, R7, RZ, PT ;  /* 0x000000ff0700e20c */ /* 0x000fda0003f05070 */
[----:B-1----:R0:W-:Y:S02]  /*ef80*/  @!P6 LDGSTS.E.BYPASS.LTC128B.128 [R25+0x35400], desc[UR44][R2.64+0x380], P0 ;  /* 0x354003800219efae */ /* 0x0021e40008101d6c */
.L_x_1154:
[----:B------:R-:W-:Y:S01]  /*ef90*/  LOP3.LUT P0, RZ, R22, 0x10000, RZ, 0xc0, !PT ;  /* 0x0001000016ff7812 */ /* 0x000fe2000780c0ff */
[----:B------:R-:W-:-:S12]  /*efa0*/  BSSY B0, `(.L_x_1065) ;  /* 0x0000016000007945 */ /* 0x000fd80003800000 */
[----:B------:R-:W-:Y:S05]  /*efb0*/  @P0 BRA `(.L_x_1066) ;  /* 0x0000000000500947 */ /* 0x000fea0003800000 */
[----:B------:R-:W-:Y:S02]  /*efc0*/  LOP3.LUT R4, R4, 0x40, RZ, 0xc0, !PT ;  /* 0x0000004004047812 */ /* 0x000fe400078ec0ff */
[----:B------:R-:W-:Y:S02]  /*efd0*/  LOP3.LUT P6, RZ, R22, 0x800, RZ, 0xc0, !PT ;  /* 0x0000080016ff7812 */ /* 0x000fe400078cc0ff */
[----:B0-----:R-:W-:Y:S02]  /*efe0*/  LEA R2, P0, R8, R0, 0x1 ;  /* 0x0000000008027211 */ /* 0x001fe400078008ff */
[----:B------:R-:W-:Y:S02]  /*eff0*/  SHF.R.U32.HI R4, RZ, 0x2, R4 ;  /* 0x00000002ff047819 */ /* 0x000fe40000011604 */
[----:B------:R-:W-:Y:S01]  /*f000*/  LOP3.LUT R5, R5, 0x80, RZ, 0xc0, !PT ;  /* 0x0000008005057812 */ /* 0x000fe200078ec0ff */
[----:B------:R-:W-:Y:S01]  /*f010*/  IMAD.X R3, RZ, RZ, R6, P0 ;  /* 0x000000ffff037224 */ /* 0x000fe200000e0606 */
[----:B------:R-:W-:-:S02]  /*f020*/  ISETP.NE.U32.AND P0, PT, R4, RZ, PT ;  /* 0x000000ff0400720c */ /* 0x000fc40003f05070 */
[----:B------:R-:W-:-:S03]  /*f030*/  SHF.R.U32.HI R5, RZ, 0x3, R5 ;  /* 0x00000003ff057819 */ /* 0x000fc60000011605 */
[----:B------:R-:W-:Y:S01]  /*f040*/  @!PT LDS RZ, [RZ] ;  /* 0x00000000fffff984 */ /* 0x000fe20000000800 */
[----:B------:R-:W-:Y:S01]  /*f050*/  @!PT LDS RZ, [RZ] ;  /* 0x00000000fffff984 */ /* 0x000fe20000000800 */
[----:B------:R-:W-:Y:S01]  /*f060*/  @!PT LDS RZ, [RZ] ;  /* 0x00000000fffff984 */ /* 0x000fe20000000800 */
[----:B------:R1:W-:Y:S04]  /*f070*/  LDGSTS.E.BYPASS.LTC128B.128 [R25+0x27c00], desc[UR44][R2.64], !P6 ;  /* 0x27c0000002197fae */ /* 0x0003e8000f101d6c */
[----:B------:R1:W-:Y:S04]  /*f080*/  LDGSTS.E.BYPASS.LTC128B.128 [R25+0x29c00], desc[UR44][R2.64+0x80], !P5 ;  /* 0x29c0008002197fae */ /* 0x0003e8000e901d6c */
[----:B------:R1:W-:Y:S04]  /*f090*/  LDGSTS.E.BYPASS.LTC128B.128 [R25+0x2bc00], desc[UR44][R2.64+0x100], !P4 ;  /* 0x2bc0010002197fae */ /* 0x0003e8000e101d6c */
[----:B------:R1:W-:Y:S04]  /*f0a0*/  LDGSTS.E.BYPASS.LTC128B.128 [R25+0x2dc00], desc[UR44][R2.64+0x180], !P3 ;  /* 0x2dc0018002197fae */ /* 0x0003e8000d901d6c */
[----:B------:R1:W-:Y:S04]  /*f0b0*/  LDGSTS.E.BYPASS.LTC128B.128 [R25+0x2fc00], desc[UR44][R2.64+0x200], !P2 ;  /* 0x2fc0020002197fae */ /* 0x0003e8000d101d6c */
[----:B------:R1:W-:Y:S04]  /*f0c0*/  LDGSTS.E.BYPASS.LTC128B.128 [R25+0x31c00], desc[UR44][R2.64+0x280], !P1 ;  /* 0x31c0028002197fae */ /* 0x0003e8000c901d6c */
[----:B------:R1:W-:Y:S01]  /*f0d0*/  LDGSTS.E.BYPASS.LTC128B.128 [R25+0x33c00], desc[UR44][R2.64+0x300], P0 ;  /* 0x33c0030002197fae */ /* 0x0003e20008101d6c */
[----:B------:R-:W-:-:S13]  /*f0e0*/  ISETP.NE.U32.AND P0, PT, R5, RZ, PT ;  /* 0x000000ff0500720c */ /* 0x000fda0003f05070 */
[----:B------:R1:W-:Y:S02]  /*f0f0*/  LDGSTS.E.BYPASS.LTC128B.128 [R25+0x35c00], desc[UR44][R2.64+0x380], P0 ;  /* 0x35c0038002197fae */ /* 0x0003e40008101d6c */
.L_x_1066:
[----:B------:R-:W-:Y:S05]  /*f100*/  BSYNC B0 ;  /* 0x0000000000007941 */ /* 0x000fea0003800000 */
.L_x_1065:
[----:B------:R-:W-:Y:S01]  /*f110*/  NOP ;  /* 0x0000000000007918 */ /* 0x000fe20000000000 */
[----:B------:R-:W-:-:S13]  /*f120*/  PLOP3.LUT P0, PT, PT, PT, PT, 0x80, 0x0 ;  /* 0x000000000000781c */ /* 0x000fda0003f0f070 */
.L_x_1067:
[----:B------:R-:W-:Y:S02]  /*f130*/  PLOP3.LUT P1, PT, P1, P0, PT, 0xa2, 0x0 ;  /* 0x000000000000781c */ /* 0x000fe40000f21472 */
[----:B------:R-:W-:-:S08]  /*f140*/  @P0 R2UR P1, UR4, R23 ;  /* 0x00000000170402ca */ /* 0x000fd00000020000 */
[----:B------:R-:W-:-:S05]  /*f150*/  @P0 PLOP3.LUT P0, PT, P1, PT, PT, 0x80, 0x0 ;  /* 0x000000000000081c */ /* 0x000fca0000f0f070 */
[----:B------:R-:W-:Y:S01]  /*f160*/  @!P1 SYNCS.ARRIVE.TRANS64.RED.A0T1 RZ, [UR4+0x38810], RZ ;  /* 0x038810ffffff99a7 */ /* 0x000fe20008200404 */
[----:B------:R-:W-:Y:S07]  /*f170*/  @!P1 ARRIVES.LDGSTSBAR.64.TRANSCNT [UR4+0x38810] ;  /* 0x03881000ff0099b0 */ /* 0x000fee0008000a84 */
[----:B------:R-:W-:Y:S05]  /*f180*/  @P0 BRA.U.ANY `(.L_x_1067) ;  /* 0xfffffffd00e80947 */ /* 0x000fea000393ffff */
[----:B01----:R-:W2:Y:S02]  /*f190*/  LDL.LU R2, [R1+0x20] ;  /* 0x0000200001027983 */ /* 0x003ea40000300800 */
        /* <DEDUP_REMOVED lines=11> */
.L_x_1155:
[----:B------:R-:W-:Y:S05]  /*f250*/  BSYNC B0 ;  /* 0x0000000000007941 */ /* 0x000fea0003800000 */
.L_x_1068:
[----:B------:R-:W-:-:S05]  /*f260*/  IMAD.U32 R2, RZ, RZ, UR36 ;  /* 0x00000024ff027e24 */ /* 0x000fca000f8e00ff */
[----:B------:R-:W-:-:S13]  /*f270*/  ISETP.NE.AND P0, PT, R2, 0x3, PT ;  /* 0x000000030200780c */ /* 0x000fda0003f05270 */
[----:B------:R-:W-:Y:S05]  /*f280*/  @!P0 BRA `(.L_x_1070) ;  /* 0x0000000000048947 */ /* 0x000fea0003800000 */
[----:B------:R-:W-:Y:S01]  /*f290*/  BPT.TRAP 0x1 ;  /* 0x000000040000795c */ /* 0x000fe20000300000 */
.L_x_1070:
[----:B0-----:R-:W-:Y:S01]  /*f2a0*/  SHF.L.U32 R0, R26, 0x1f, RZ ;  /* 0x0000001f1a007819 */ /* 0x001fe200000006ff */
[----:B------:R-:W-:Y:S03]  /*f2b0*/  BSSY B0, `(.L_x_1071) ;  /* 0x0000003000007945 */ /* 0x000fe60003800000 */
[----:B------:R-:W0:Y:S02]  /*f2c0*/  SYNCS.PHASECHK.TRANS64.TRYWAIT P0, [R30+URZ+0x38860], R0 ;  /* 0x038860001e0075a7 */ /* 0x000e24000800017f */
[----:B0-----:R-:W-:Y:S05]  /*f2d0*/  @!P0 BRA `(.L_x_1072) ;  /* 0x0000004000688947 */ /* 0x001fea0003800000 */
.L_x_1156:
[----:B------:R-:W-:Y:S05]  /*f2e0*/  BSYNC B0 ;  /* 0x0000000000007941 */ /* 0x000fea0003800000 */
.L_x_1071:
        /* <DEDUP_REMOVED lines=24> */
[----:B------:R-:W0:Y:S01]  /*f470*/  S2R R3, SR_TID.X ;  /* 0x0000000000037919 */ /* 0x000e220000002100 */
[----:B------:R-:W-:Y:S01]  /*f480*/  IMAD R5, R5, 0x2, R23 ;  /* 0x0000000205057824 */ /* 0x000fe200078e0217 */
[C---:B------:R-:W-:Y:S01]  /*f490*/  LOP3.LUT P5, RZ, R31.reuse, 0x2, RZ, 0xc0, !PT ;  /* 0x000000021fff7812 */ /* 0x040fe200078ac0ff */
[----:B------:R-:W1:Y:S01]  /*f4a0*/  SHFL.IDX PT, R2, R4, RZ, 0x181f ;  /* 0x00181fff04027589 */ /* 0x000e6200000e0000 */
[C---:B------:R-:W-:Y:S02]  /*f4b0*/  LOP3.LUT P4, RZ, R31.reuse, 0x4, RZ, 0xc0, !PT ;  /* 0x000000041fff7812 */ /* 0x040fe4000788c0ff */
[C---:B------:R-:W-:Y:S02]  /*f4c0*/  LOP3.LUT P3, RZ, R31.reuse, 0x8, RZ, 0xc0, !PT ;  /* 0x000000081fff7812 */ /* 0x040fe4000786c0ff */
[----:B------:R-:W-:Y:S02]  /*f4d0*/  LOP3.LUT P2, RZ, R31, 0x10, RZ, 0xc0, !PT ;  /* 0x000000101fff7812 */ /* 0x000fe4000784c0ff */
[----:B------:R-:W-:Y:S01]  /*f4e0*/  LOP3.LUT R22, R22, 0xffffffbf, RZ, 0xc0, !PT ;  /* 0xffffffbf16167812 */ /* 0x000fe200078ec0ff */
[----:B0-----:R-:W-:-:S02]  /*f4f0*/  IMAD.SHL.U32 R7, R3, 0x8, RZ ;  /* 0x0000000803077824 */ /* 0x001fc400078e00ff */
[----:B------:R-:W0:Y:S03]  /*f500*/  SHFL.IDX PT, R3, R6, RZ, 0x181f ;  /* 0x00181fff06037589 */ /* 0x000e2600000e0000 */
[----:B------:R-:W-:-:S05]  /*f510*/  LOP3.LUT R7, R7, 0x38, RZ, 0xc0, !PT ;  /* 0x0000003807077812 */ /* 0x000fca00078ec0ff */
[----:B------:R-:W-:Y:S01]  /*f520*/  IMAD.SHL.U32 R0, R7, 0x2, RZ ;  /* 0x0000000207007824 */ /* 0x000fe200078e00ff */
[----:B------:R-:W-:-:S04]  /*f530*/  LOP3.LUT R7, R31, 0x1, RZ, 0xc0, !PT ;  /* 0x000000011f077812 */ /* 0x000fc800078ec0ff */
[----:B-1----:R-:W-:Y:S02]  /*f540*/  IADD3 R2, P0, R2, R0, RZ ;  /* 0x0000000002027210 */ /* 0x002fe40007f1e0ff */
[----:B------:R-:W-:Y:S02]  /*f550*/  ISETP.NE.U32.AND P1, PT, R7, 0x1, PT ;  /* 0x000000010700780c */ /* 0x000fe40003f25070 */
[----:B------:R-:W-:Y:S01]  /*f560*/  PRMT R7, R31, 0x8880, RZ ;  /* 0x000088801f077816 */ /* 0x000fe200000000ff */
[----:B0-----:R-:W-:Y:S01]  /*f570*/  IMAD.X R3, RZ, RZ, R3, P0 ;  /* 0x000000ffff037224 */ /* 0x001fe200000e0603 */
[----:B------:R-:W-:-:S09]  /*f580*/  ISETP.LT.OR P0, PT, R27, 0x1, P1 ;  /* 0x000000011b00780c */ /* 0x000fd20000f01670 */
[----:B------:R-:W-:Y:S02]  /*f590*/  @P1 LOP3.LUT R22, R22, 0x40, RZ, 0xfc, !PT ;  /* 0x0000004016161812 */ /* 0x000fe400078efcff */
[----:B------:R-:W-:Y:S02]  /*f5a0*/  LOP3.LUT P1, RZ, R31, 0x20, RZ, 0xc0, !PT ;  /* 0x000000201fff7812 */ /* 0x000fe4000782c0ff */
[----:B------:R-:W-:Y:S01]  /*f5b0*/  LOP3.LUT R22, R22, 0xffffff7f, RZ, 0xc0, !PT ;  /* 0xffffff7f16167812 */ /* 0x000fe200078ec0ff */
        /* <DEDUP_REMOVED lines=65> */
.L_x_1166:
        /* <DEDUP_REMOVED lines=34> */
.L_x_1074:
        /* <DEDUP_REMOVED lines=11> */
.L_x_1075:
[----:B------:R-:W2:Y:S01]  /*fca0*/  LDL.LU R2, [R1+0x4] ;  /* 0x0000040001027983 */ /* 0x000ea20000300800 */
[----:B------:R1:W-:Y:S01]  /*fcb0*/  SYNCS.ARRIVE.TRANS64.A1T0 RZ, [R30+URZ+0x38850], RZ ;  /* 0x038850ff1eff79a7 */ /* 0x0003e2000810003f */
[----:B------:R-:W-:Y:S01]  /*fcc0*/  BSSY B0, `(.L_x_1076) ;  /* 0x00000f8000007945 */ /* 0x000fe20003800000 */
[----:B--2---:R-:W-:-:S13]  /*fcd0*/  ISETP.GE.AND P0, PT, R2, 0x41, PT ;  /* 0x000000410200780c */ /* 0x004fda0003f06270 */
[----:B-1----:R-:W-:Y:S05]  /*fce0*/  @!P0 BRA `(.L_x_1077) ;  /* 0x0000000c00d48947 */ /* 0x002fea0003800000 */
[----:B------:R-:W2:Y:S04]  /*fcf0*/  LDL.LU R2, [R1+0x24] ;  /* 0x0000240001027983 */ /* 0x000ea80000300800 */
[----:B------:R-:W3:Y:S01]  /*fd00*/  LDL.LU R3, [R1+0x28] ;  /* 0x0000280001037983 */ /* 0x000ee20000300800 */
[----:B------:R-:W-:-:S04]  /*fd10*/  LOP3.LUT R30, R31, 0x80, RZ, 0xc0, !PT ;  /* 0x000000801f1e7812 */ /* 0x000fc800078ec0ff */
[----:B------:R-:W-:Y:S02]  /*fd20*/  SHF.R.U32.HI R30, RZ, 0x3, R30 ;  /* 0x00000003ff1e7819 */ /* 0x000fe4000001161e */
[----:B--2---:R-:W-:Y:S01]  /*fd30*/  LOP3.LUT R2, R2, 0x40, RZ, 0xc0, !PT ;  /* 0x0000004002027812 */ /* 0x004fe200078ec0ff */
[----:B---3--:R-:W-:-:S03]  /*fd40*/  VIADD R7, R3, 0xfffffffe ;  /* 0xfffffffe03077836 */ /* 0x008fc60000000000 */
[----:B------:R-:W-:-:S07]  /*fd50*/  SHF.R.U32.HI R31, RZ, 0x2, R2 ;  /* 0x00000002ff1f7819 */ /* 0x000fce0000011602 */
.L_x_1090:
[----:B-1----:R-:W1:Y:S01]  /*fd60*/  S2R R2, SR_TID.X ;  /* 0x0000000000027919 */ /* 0x002e620000002100 */
[----:B0-----:R-:W0:Y:S01]  /*fd70*/  LDC R4, c[0x0][0x430] ;  /* 0x00010c00ff047b82 */ /* 0x001e220000000800 */
[----:B--23--:R-:W-:Y:S01]  /*fd80*/  IMAD R6, R7, 0x40, R32 ;  /* 0x0000004007067824 */ /* 0x00cfe200078e0220 */
[----:B------:R-:W-:Y:S05]  /*fd90*/  YIELD ;  /* 0x0000000000007946 */ /* 0x000fea0003800000 */
[----:B------:R-:W2:Y:S01]  /*fda0*/  S2R R3, SR_TID.X ;  /* 0x0000000000037919 */ /* 0x000ea20000002100 */
[----:B------:R-:W-:Y:S01]  /*fdb0*/  IMAD.U32 R11, RZ, RZ, UR36 ;  /* 0x00000024ff0b7e24 */ /* 0x000fe2000f8e00ff */
[----:B------:R-:W-:Y:S01]  /*fdc0*/  ULDC UR4, c[0x0][0x430] ;  /* 0x00010c0000047ab9 */ /* 0x000fe20000000800 */
[----:B------:R-:W-:Y:S01]  /*fdd0*/  VIADD R24, R24, 0x1 ;  /* 0x0000000118187836 */ /* 0x000fe20000000000 */
[----:B0-----:R-:W-:-:S02]  /*fde0*/  ISETP.NE.AND P0, PT, R4, 0x1, PT ;  /* 0x000000010400780c */ /* 0x001fc40003f05270 */
[----:B-1----:R-:W-:-:S04]  /*fdf0*/  LOP3.LUT R2, R2, 0x7f, RZ, 0xc0, !PT ;  /* 0x0000007f02027812 */ /* 0x002fc800078ec0ff */
[----:B------:R-:W-:Y:S01]  /*fe00*/  SHF.R.U32.HI R2, RZ, 0x3, R2 ;  /* 0x00000003ff027819 */ /* 0x000fe20000011602 */
[----:B--2---:R-:W-:-:S06]  /*fe10*/  IMAD.SHL.U32 R4, R3, 0x10, RZ ;  /* 0x0000001003047824 */ /* 0x004fcc00078e00ff */
[----:B------:R-:W0:Y:S01]  /*fe20*/  @P0 LDC R3, c[0x0][0x434] ;  /* 0x00010d00ff030b82 */ /* 0x000e220000000800 */
[----:B------:R-:W-:-:S04]  /*fe30*/  LOP3.LUT R4, R2, 0x70, R4, 0xf8, !PT ;  /* 0x0000007002047812 */ /* 0x000fc800078ef804 */
[----:B------:R-:W-:-:S03]  /*fe40*/  ISETP.GT.U32.AND P1, PT, R4, 0x3f, PT ;  /* 0x0000003f0400780c */ /* 0x000fc60003f24070 */
[----:B------:R-:W1:Y:S01]  /*fe50*/  @P0 LDC R2, c[0x0][0x438] ;  /* 0x00010e00ff020b82 */ /* 0x000e620000000800 */
[----:B------:R-:W-:-:S04]  /*fe60*/  IMAD.IADD R6, R4, 0x1, R6 ;  /* 0x0000000104067824 */ /* 0x000fc800078e0206 */
[----:B------:R-:W-:-:S05]  /*fe70*/  IMAD.MOV.U32 R10, RZ, RZ, R6 ;  /* 0x000000ffff0a7224 */ /* 0x000fca00078e0006 */
[----:B------:R-:W2:Y:S01]  /*fe80*/  @!P1 LDC.64 R4, c[0x0][0x428] ;  /* 0x00010a00ff049b82 */ /* 0x000ea20000000a00 */
[----:B0-----:R-:W-:-:S07]  /*fe90*/  @P0 IMAD.HI.U32 R3, R6, R3, RZ ;  /* 0x0000000306030227 */ /* 0x001fce00078e00ff */
[----:B------:R-:W0:Y:S01]  /*fea0*/  @!P1 LDC.64 R8, c[0x0][0x418] ;  /* 0x00010600ff089b82 */ /* 0x000e220000000a00 */
[----:B-1----:R-:W-:-:S04]  /*feb0*/  @P0 SHF.R.U32.HI R10, RZ, R2, R3 ;  /* 0x00000002ff0a0219 */ /* 0x002fc80000011603 */
[--C-:B------:R-:W-:Y:S01]  /*fec0*/  @!P1 SHF.R.S32.HI R3, RZ, 0x1f, R10.reuse ;  /* 0x0000001fff039819 */ /* 0x100fe2000001140a */
[----:B------:R-:W-:-:S04]  /*fed0*/  @!P1 IMAD.MOV.U32 R2, RZ, RZ, R10 ;  /* 0x000000ffff029224 */ /* 0x000fc800078e000a */
[----:B--2---:R-:W-:-:S04]  /*fee0*/  @!P1 IMAD.WIDE.U32 R2, R29, R4, R2 ;  /* 0x000000041d029225 */ /* 0x004fc800078e0002 */
[----:B------:R-:W-:-:S04]  /*fef0*/  @!P1 IMAD R4, R33, R4, RZ ;  /* 0x0000000421049224 */ /* 0x000fc800078e02ff */
[----:B------:R-:W-:Y:S01]  /*ff00*/  @!P1 IMAD R5, R29, R5, R4 ;  /* 0x000000051d059224 */ /* 0x000fe200078e0204 */
[----:B0-----:R-:W-:Y:S01]  /*ff10*/  @!P1 LEA R8, P0, R2, R8, 0x2 ;  /* 0x0000000802089211 */ /* 0x001fe200078010ff */
        /* <DEDUP_REMOVED lines=16> */
.L_x_1078:
[----:B------:R-:W-:Y:S01]  /*10020*/  IMAD R6, R24, 0x8, R23 ;  /* 0x0000000818067824 */ /* 0x000fe200078e0217 */
[----:B------:R-:W-:Y:S01]  /*10030*/  SHF.L.U32 R17, R26, 0x1f, RZ ;  /* 0x0000001f1a117819 */ /* 0x000fe200000006ff */
[----:B------:R-:W-:Y:S01]  /*10040*/  BSSY B1, `(.L_x_1079) ;  /* 0x0000004000017945 */ /* 0x000fe20003800000 */
[----:B------:R-:W-:Y:S02]  /*10050*/  SHF.R.S32.HI R9, RZ, 0x1f, R5 ;  /* 0x0000001fff097819 */ /* 0x000fe40000011405 */
[----:B------:R-:W0:Y:S02]  /*10060*/  SYNCS.PHASECHK.TRANS64.TRYWAIT P0, [R6+URZ+0x38840], R17 ;  /* 0x03884011060075a7 */ /* 0x000e24000800017f */
[----:B0-----:R-:W-:Y:S05]  /*10070*/  @!P0 BRA `(.L_x_1080) ;  /* 0x0000003c003c8947 */ /* 0x001fea0003800000 */
.L_x_1167:
[----:B------:R-:W-:Y:S05]  /*10080*/  BSYNC B1 ;  /* 0x0000000000017941 */ /* 0x000fea0003800000 */
.L_x_1079:
        /* <DEDUP_REMOVED lines=42> */
.L_x_1177:
        /* <DEDUP_REMOVED lines=8> */
.L_x_1082:
[----:B------:R-:W-:Y:S02]  /*103b0*/  PLOP3.LUT P1, PT, P1, P0, PT, 0xa2, 0x0 ;  /* 0x000000000000781c */ /* 0x000fe40000f21472 */
[----:B------:R-:W-:-:S08]  /*103c0*/  @P0 R2UR P1, UR4, R6 ;  /* 0x00000000060402ca */ /* 0x000fd00000020000 */
[----:B------:R-:W-:-:S05]  /*103d0*/  @P0 PLOP3.LUT P0, PT, P1, PT, PT, 0x80, 0x0 ;  /* 0x000000000000081c */ /* 0x000fca0000f0f070 */
[----:B------:R-:W-:Y:S01]  /*103e0*/  @!P1 SYNCS.ARRIVE.TRANS64.RED.A0T1 RZ, [UR4+0x38830], RZ ;  /* 0x038830ffffff99a7 */ /* 0x000fe20008200404 */
[----:B------:R-:W-:Y:S07]  /*103f0*/  @!P1 ARRIVES.LDGSTSBAR.64.TRANSCNT [UR4+0x38830] ;  /* 0x03883000ff0099b0 */ /* 0x000fee0008000a84 */
[----:B------:R-:W-:Y:S05]  /*10400*/  @P0 BRA.U.ANY `(.L_x_1082) ;  /* 0xfffffffd00e80947 */ /* 0x000fea000393ffff */
[----:B------:R-:W-:Y:S01]  /*10410*/  NOP ;  /* 0x0000000000007918 */ /* 0x000fe20000000000 */
[----:B--2---:R-:W-:-:S05]  /*10420*/  IMAD.U32 R2, RZ, RZ, UR36 ;  /* 0x00000024ff027e24 */ /* 0x004fca000f8e00ff */
[----:B------:R-:W-:-:S13]  /*10430*/  ISETP.NE.AND P2, PT, R2, 0x3, PT ;  /* 0x000000030200780c */ /* 0x000fda0003f45270 */
[----:B------:R-:W-:Y:S05]  /*10440*/  @!P2 BRA `(.L_x_1083) ;  /* 0x000000000004a947 */ /* 0x000fea0003800000 */
[----:B------:R-:W-:Y:S01]  /*10450*/  BPT.TRAP 0x1 ;  /* 0x000000040000795c */ /* 0x000fe20000300000 */
.L_x_1083:
[----:B------:R2:W-:Y:S01]  /*10460*/  SYNCS.ARRIVE.TRANS64.A1T0 RZ, [R6+URZ+0x38830], RZ ;  /* 0x038830ff06ff79a7 */ /* 0x0005e2000810003f */
[----:B------:R-:W-:Y:S05]  /*10470*/  @!P2 BRA `(.L_x_1084) ;  /* 0x000000000004a947 */ /* 0x000fea0003800000 */
[----:B------:R-:W-:Y:S01]  /*10480*/  BPT.TRAP 0x1 ;  /* 0x000000040000795c */ /* 0x000fe20000300000 */
.L_x_1084:
[----:B------:R-:W3:Y:S01]  /*10490*/  SYNCS.PHASECHK.TRANS64.TRYWAIT P0, [R6+URZ+0x38860], R17 ;  /* 0x03886011060075a7 */ /* 0x000ee2000800017f */
[----:B------:R-:W-:Y:S04]  /*104a0*/  BSSY B1, `(.L_x_1085) ;  /* 0x0000002000017945 */ /* 0x000fe80003800000 */
[----:B---3--:R-:W-:Y:S05]  /*104b0*/  @!P0 BRA `(.L_x_1086) ;  /* 0x0000003c005c8947 */ /* 0x008fea0003800000 */
.L_x_1178:
[----:B------:R-:W-:Y:S05]  /*104c0*/  BSYNC B1 ;  /* 0x0000000000017941 */ /* 0x000fea0003800000 */
.L_x_1085:
        /* <DEDUP_REMOVED lines=81> */
.L_x_1188:
        /* <DEDUP_REMOVED lines=25> */
.L_x_1088:
        /* <DEDUP_REMOVED lines=11> */
.L_x_1089:
[----:B------:R3:W-:Y:S01]  /*10c20*/  SYNCS.ARRIVE.TRANS64.A1T0 RZ, [R6+URZ+0x38850], RZ ;  /* 0x038850ff06ff79a7 */ /* 0x0007e2000810003f */
[----:B------:R-:W-:Y:S05]  /*10c30*/  @P3 BRA `(.L_x_1090) ;  /* 0xfffffff000483947 */ /* 0x000fea000383ffff */
.L_x_1077:
[----:B------:R-:W-:Y:S05]  /*10c40*/  BSYNC B0 ;  /* 0x0000000000007941 */ /* 0x000fea0003800000 */
.L_x_1076:
        /* <DEDUP_REMOVED lines=21> */
.L_x_1092:
[----:B------:R-:W-:Y:S05]  /*10da0*/  BSYNC B0 ;  /* 0x0000000000007941 */ /* 0x000fea0003800000 */
.L_x_1091:
[----:B------:R-:W-:-:S07]  /*10db0*/  SEL R24, R24, RZ, P0 ;  /* 0x000000ff18187207 */ /* 0x000fce0000000000 */
.L_x_1045:
[----:B------:R-:W-:Y:S05]  /*10dc0*/  BSYNC B7 ;  /* 0x0000000000077941 */ /* 0x000fea0003800000 */
.L_x_1043:
        /* <DEDUP_REMOVED lines=11> */
.L_x_1093:
        /* <DEDUP_REMOVED lines=8> */
[----:B------:R-:W0:Y:S02]  /*10f00*/  @!P1 LDC.64 R2, c[0x0][0xd80] ;  /* 0x00036000ff029b82 */ /* 0x000e240000000a00 */
[----:B0-----:R-:W-:-:S06]  /*10f10*/  @!P1 IMAD.WIDE R2, R5, 0x4, R2 ;  /* 0x0000000405029825 */ /* 0x001fcc00078e0202 */
[----:B------:R-:W4:Y:S01]  /*10f20*/  @!P1 LDG.E R2, desc[UR44][R2.64] ;  /* 0x0000002c02029981 */ /* 0x000f22000c1e1900 */
[----:B------:R-:W-:Y:S01]  /*10f30*/  IMAD.MOV.U32 R5, RZ, RZ, RZ ;  /* 0x000000ffff057224 */ /* 0x000fe200078e00ff */
[C---:B------:R-:W-:Y:S02]  /*10f40*/  ISETP.GE.U32.AND P2, PT, R8.reuse, 0x2, PT ;  /* 0x000000020800780c */ /* 0x040fe40003f46070 */
[C---:B------:R-:W-:Y:S01]  /*10f50*/  ISETP.GE.U32.AND P3, PT, R8.reuse, 0x4, PT ;  /* 0x000000040800780c */ /* 0x040fe20003f66070 */
[----:B------:R-:W-:Y:S01]  /*10f60*/  SHFL.IDX PT, R0, R16, RZ, 0x1f ;  /* 0x00001fff10007589 */ /* 0x000fe200000e0000 */
[C---:B------:R-:W-:Y:S02]  /*10f70*/  ISETP.GE.U32.AND P4, PT, R8.reuse, 0x8, PT ;  /* 0x000000080800780c */ /* 0x040fe40003f86070 */
[C---:B------:R-:W-:Y:S01]  /*10f80*/  ISETP.GE.U32.AND P5, PT, R8.reuse, 0x10, PT ;  /* 0x000000100800780c */ /* 0x040fe20003fa6070 */
[----:B------:R-:W-:Y:S01]  /*10f90*/  SHFL.IDX PT, R4, R16, 0x1, 0x1f ;  /* 0x00201f0010047f89 */ /* 0x000fe200000e0000 */
        /* <DEDUP_REMOVED lines=17> */
[----:B------:R0:W2:Y:S02]  /*110b0*/  SHFL.IDX PT, R14, R2, 0x1f, 0x1f ;  /* 0x03e01f00020e7f89 */ /* 0x0000a400000e0000 */
.L_x_1198:
[----:B------:R-:W-:Y:S02]  /*110c0*/  ULDC UR4, c[0x0][0xd38] ;  /* 0x00034e0000047ab9 */ /* 0x000fe40000000800 */
[----:B------:R-:W-:-:S04]  /*110d0*/  IMAD.U32 R7, RZ, RZ, UR4 ;  /* 0x00000004ff077e24 */ /* 0x000fc8000f8e00ff */
[----:B--2---:R-:W-:-:S04]  /*110e0*/  IMAD R14, R14, R7, RZ ;  /* 0x000000070e0e7224 */ /* 0x004fc800078e02ff */
[----:B------:R-:W-:-:S05]  /*110f0*/  IMAD.IADD R9, R4, 0x1, R14 ;  /* 0x0000000104097824 */ /* 0x000fca00078e020e */
[----:B------:R-:W-:-:S13]  /*11100*/  ISETP.GT.AND P6, PT, R9, R0, PT ;  /* 0x000000000900720c */ /* 0x000fda0003fc4270 */
[----:B------:R-:W-:Y:S05]  /*11110*/  @P6 BRA `(.L_x_1096) ;  /* 0x00000000009c6947 */ /* 0x000fea0003800000 */
.L_x_1101:
        /* <DEDUP_REMOVED lines=14> */
.L_x_1099:
[----:B------:R-:W-:Y:S05]  /*11200*/  BSYNC B0 ;  /* 0x0000000000007941 */ /* 0x000fea0003800000 */
.L_x_1098:
        /* <DEDUP_REMOVED lines=18> */
.L_x_1206:
[----:B------:R-:W-:Y:S02]  /*11330*/  ULDC UR4, c[0x0][0xd38] ;  /* 0x00034e0000047ab9 */ /* 0x000fe40000000800 */
[----:B------:R-:W-:-:S04]  /*11340*/  IMAD.U32 R7, RZ, RZ, UR4 ;  /* 0x00000004ff077e24 */ /* 0x000fc8000f8e00ff */
[----:B--2---:R-:W-:-:S04]  /*11350*/  IMAD R14, R14, R7, RZ ;  /* 0x000000070e0e7224 */ /* 0x004fc800078e02ff */
[----:B------:R-:W-:-:S05]  /*11360*/  IMAD.IADD R9, R14, 0x1, R9 ;  /* 0x000000010e097824 */ /* 0x000fca00078e0209 */
[----:B------:R-:W-:-:S13]  /*11370*/  ISETP.GT.AND P6, PT, R9, R0, PT ;  /* 0x000000000900720c */ /* 0x000fda0003fc4270 */
[----:B------:R-:W-:Y:S05]  /*11380*/  @!P6 BRA `(.L_x_1101) ;  /* 0xfffffffc0064e947 */ /* 0x000fea000383ffff */
.L_x_1096:
        /* <DEDUP_REMOVED lines=8> */
.L_x_1210:
[----:B------:R-:W-:Y:S01]  /*11410*/  ISETP.NE.AND P0, PT, R3, RZ, PT ;  /* 0x000000ff0300720c */ /* 0x000fe20003f05270 */
[----:B------:R-:W-:-:S12]  /*11420*/  IMAD.MOV.U32 R14, RZ, RZ, RZ ;  /* 0x000000ffff0e7224 */ /* 0x000fd800078e00ff */
[----:B------:R-:W-:Y:S05]  /*11430*/  @!P0 BRA `(.L_x_1103) ;  /* 0x0000000000108947 */ /* 0x000fea0003800000 */
[----:B------:R-:W-:Y:S01]  /*11440*/  UMOV UR4, 0xffffffff ;  /* 0xffffffff00047882 */ /* 0x000fe20000000000 */
[----:B------:R-:W-:Y:S02]  /*11450*/  VIADD R12, R4, 0xffffffff ;  /* 0xffffffff040c7836 */ /* 0x000fe40000000000 */
[----:B------:R-:W-:Y:S05]  /*11460*/  BRA.DIV UR4, `(.L_x_1104) ;  /* 0x0000003e04887947 */ /* 0x000fea000b800000 */
[----:B------:R4:W0:Y:S02]  /*11470*/  SHFL.IDX PT, R14, R2, R12, 0x1f ;  /* 0x00001f0c020e7589 */ /* 0x00082400000e0000 */
.L_x_1103:
[----:B---3--:R-:W-:Y:S01]  /*11480*/  IABS R6, R5 ;  /* 0x0000000500067213 */ /* 0x008fe20000000000 */
[----:B0-----:R-:W-:Y:S02]  /*11490*/  IMAD R16, R14, R7, R16 ;  /* 0x000000070e107224 */ /* 0x001fe400078e0210 */
[----:B------:R-:W-:Y:S01]  /*114a0*/  IMAD.IADD R19, R4, 0x1, R19 ;  /* 0x0000000104137824 */ /* 0x000fe200078e0213 */
[----:B------:R-:W0:Y:S01]  /*114b0*/  I2F.RP R8, R6 ;  /* 0x0000000600087306 */ /* 0x000e220000209400 */
[----:B------:R-:W-:-:S05]  /*114c0*/  IMAD.IADD R10, R0, 0x1, -R16 ;  /* 0x00000001000a7824 */ /* 0x000fca00078e0a10 */
[----:B------:R-:W-:Y:S02]  /*114d0*/  IABS R0, R10 ;  /* 0x0000000a00007213 */ /* 0x000fe40000000000 */
[----:B0-----:R-:W4:Y:S02]  /*114e0*/  MUFU.RCP R8, R8 ;  /* 0x0000000800087308 */ /* 0x001f240000001000 */
[----:B----4-:R-:W-:-:S06]  /*114f0*/  VIADD R2, R8, 0xffffffe ;  /* 0x0ffffffe08027836 */ /* 0x010fcc0000000000 */
[----:B------:R0:W3:Y:S02]  /*11500*/  F2I.FTZ.U32.TRUNC.NTZ R3, R2 ;  /* 0x0000000200037305 */ /* 0x0000e4000021f000 */
[----:B0-----:R-:W-:Y:S02]  /*11510*/  IMAD.MOV.U32 R2, RZ, RZ, RZ ;  /* 0x000000ffff027224 */ /* 0x001fe400078e00ff */
[----:B---3--:R-:W-:-:S04]  /*11520*/  IMAD.MOV R7, RZ, RZ, -R3 ;  /* 0x000000ffff077224 */ /* 0x008fc800078e0a03 */
        /* <DEDUP_REMOVED lines=15> */
[----:B------:R-:W-:-:S04]  /*11620*/  @!P1 LOP3.LUT R3, RZ, R5, RZ, 0x33, !PT ;  /* 0x00000005ff039212 */ /* 0x000fc800078e33ff */
[----:B------:R-:W-:Y:S01]  /*11630*/  MOV R18, R3 ;  /* 0x0000000300127202 */ /* 0x000fe20000000f00 */
[----:B------:R-:W-:-:S04]  /*11640*/  IMAD.MOV R0, RZ, RZ, -R3 ;  /* 0x000000ffff007224 */ /* 0x000fc800078e0a03 */
[----:B------:R-:W-:Y:S01]  /*11650*/  IMAD R17, R5, R0, R10 ;  /* 0x0000000005117224 */ /* 0x000fe200078e020a */
[----:B------:R-:W-:Y:S06]  /*11660*/  BRA `(.L_x_1105) ;  /* 0x00000000001c7947 */ /* 0x000fec0003800000 */
.L_x_1097:
[----:B------:R-:W-:Y:S01]  /*11670*/  UMOV UR4, URZ ;  /* 0x0000003f00047c82 */ /* 0x000fe20008000000 */
[----:B------:R-:W-:Y:S01]  /*11680*/  UMOV UR5, URZ ;  /* 0x0000003f00057c82 */ /* 0x000fe20008000000 */
[----:B------:R-:W-:Y:S01]  /*11690*/  ULDC UR6, c[0x0][0xd3c] ;  /* 0x00034f0000067ab9 */ /* 0x000fe20000000800 */
[----:B------:R-:W-:Y:S02]  /*116a0*/  IMAD.MOV.U32 R16, RZ, RZ, R0 ;  /* 0x000000ffff107224 */ /* 0x000fe400078e0000 */
[----:B------:R-:W-:Y:S02]  /*116b0*/  IMAD.U32 R17, RZ, RZ, UR4 ;  /* 0x00000004ff117e24 */ /* 0x000fe4000f8e00ff */
[----:B------:R-:W-:Y:S02]  /*116c0*/  IMAD.U32 R18, RZ, RZ, UR5 ;  /* 0x00000005ff127e24 */ /* 0x000fe4000f8e00ff */
[----:B------:R-:W-:-:S07]  /*116d0*/  IMAD.U32 R19, RZ, RZ, UR6 ;  /* 0x00000006ff137e24 */ /* 0x000fce000f8e00ff */
.L_x_1105:
        /* <DEDUP_REMOVED lines=10> */
.L_x_1094:
[----:B------:R-:W-:Y:S02]  /*11780*/  ULDC UR4, c[0x0][0xd3c] ;  /* 0x00034f0000047ab9 */ /* 0x000fe40000000800 */
[----:B0-----:R-:W-:-:S13]  /*11790*/  ISETP.GE.AND P0, PT, R19, UR4, PT ;  /* 0x0000000413007c0c */ /* 0x001fda000bf06270 */
[----:B------:R-:W-:Y:S05]  /*117a0*/  @!P0 BRA `(.L_x_1106) ;  /* 0xffffffac00108947 */ /* 0x000fea000383ffff */
[----:B------:R-:W-:Y:S05]  /*117b0*/  BSYNC B8 ;  /* 0x0000000000087941 */ /* 0x000fea0003800000 */
.L_x_1039:
        /* <DEDUP_REMOVED lines=12> */
.L_x_1213:
[----:B------:R-:W-:Y:S05]  /*11880*/  BSYNC B0 ;  /* 0x0000000000007941 */ /* 0x000fea0003800000 */
.L_x_1107:
[----:B------:R-:W-:-:S03]  /*11890*/  UMOV UR4, 0xffffffff ;  /* 0xffffffff00047882 */ /* 0x000fc60000000000 */
[----:B------:R-:W-:Y:S05]  /*118a0*/  BRA.DIV UR4, `(.L_x_1109) ;  /* 0x0000003a04b07947 */ /* 0x000fea000b800000 */
[----:B0-----:R-:W0:Y:S02]  /*118b0*/  S2R R0, SR_TID.X ;  /* 0x0000000000007919 */ /* 0x001e240000002100 */
[----:B0-----:R-:W-:-:S04]  /*118c0*/  SHF.R.U32.HI R0, RZ, 0x5, R0 ;  /* 0x00000005ff007819 */ /* 0x001fc80000011600 */
[----:B------:R-:W-:-:S05]  /*118d0*/  LOP3.LUT R0, R0, 0x3, RZ, 0xc0, !PT ;  /* 0x0000000300007812 */ /* 0x000fca00078ec0ff */
[----:B------:R0:W1:Y:S02]  /*118e0*/  SHFL.IDX PT, R14, R0, RZ, 0x1f ;  /* 0x00001fff000e7589 */ /* 0x00006400000e0000 */
.L_x_1216:
[----:B-1----:R-:W-:Y:S01]  /*118f0*/  ISETP.NE.AND P0, PT, R14, RZ, PT ;  /* 0x000000ff0e00720c */ /* 0x002fe20003f05270 */
[----:B------:R-:W-:-:S12]  /*11900*/  BSSY B0, `(.L_x_1110) ;  /* 0x0000024000007945 */ /* 0x000fd80003800000 */
[----:B------:R-:W-:Y:S05]  /*11910*/  @P0 BRA `(.L_x_1111) ;  /* 0x0000000000880947 */ /* 0x000fea0003800000 */
[----:B------:R-:W-:-:S03]  /*11920*/  UMOV UR4, 0xffffffff ;  /* 0xffffffff00047882 */ /* 0x000fc60000000000 */
[----:B------:R-:W-:Y:S05]  /*11930*/  BRA.DIV UR4, `(.L_x_1112) ;  /* 0x0000003a04c07947 */ /* 0x000fea000b800000 */
[----:B------:R-:W-:-:S13]  /*11940*/  ELECT P6, URZ, PT ;  /* 0x00000000003f782f */ /* 0x000fda00038c0000 */
.L_x_1219:
[----:B------:R-:W-:Y:S05]  /*11950*/  @!P6 BRA `(.L_x_1111) ;  /* 0x000000000078e947 */ /* 0x000fea0003800000 */
[----:B------:R-:W-:-:S06]  /*11960*/  ULOP3.LUT UR4, UR38, 0x2, URZ, 0xfc, !UPT ;  /* 0x0000000226047892 */ /* 0x000fcc000f8efc3f */
[----:B0-----:R-:W-:-:S05]  /*11970*/  IMAD.U32 R0, RZ, RZ, UR4 ;  /* 0x00000004ff007e24 */ /* 0x001fca000f8e00ff */
[----:B------:R-:W-:-:S13]  /*11980*/  ISETP.NE.AND P0, PT, R0, 0x3, PT ;  /* 0x000000030000780c */ /* 0x000fda0003f05270 */
[----:B------:R-:W-:Y:S05]  /*11990*/  @!P0 BRA `(.L_x_1113) ;  /* 0x0000000000048947 */ /* 0x000fea0003800000 */
[----:B------:R-:W-:Y:S01]  /*119a0*/  BPT.TRAP 0x1 ;  /* 0x000000040000795c */ /* 0x000fe20000300000 */
.L_x_1113:
[----:B------:R-:W-:Y:S01]  /*119b0*/  IMAD R5, R24, 0x8, R7 ;  /* 0x0000000818057824 */ /* 0x000fe200078e0207 */
[----:B------:R-:W-:Y:S01]  /*119c0*/  SHF.L.U32 R0, R26, 0x1f, RZ ;  /* 0x0000001f1a007819 */ /* 0x000fe200000006ff */
[----:B------:R-:W-:-:S03]  /*119d0*/  VIADD R24, R24, 0x1 ;  /* 0x0000000118187836 */ /* 0x000fc60000000000 */
[----:B------:R-:W0:Y:S02]  /*119e0*/  SYNCS.PHASECHK.TRANS64.TRYWAIT P1, [R5+URZ+0x38840], R0 ;  /* 0x03884000050075a7 */ /* 0x000e24000802017f */
[----:B------:R-:W-:-:S04]  /*119f0*/  ISETP.NE.AND P2, PT, R24, 0x2, PT ;  /* 0x000000021800780c */ /* 0x000fc80003f45270 */
[----:B------:R-:W-:Y:S01]  /*11a00*/  SEL R3, RZ, 0x1, P2 ;  /* 0x00000001ff037807 */ /* 0x000fe20001000000 */
[----:B0-----:R-:W-:Y:S08]  /*11a10*/  @!P1 BRA `(.L_x_1114) ;  /* 0x0000003800a89947 */ /* 0x001ff00003800000 */
.L_x_1220:
[----:B------:R-:W-:Y:S02]  /*11a20*/  SEL R24, R24, RZ, P2 ;  /* 0x000000ff18187207 */ /* 0x000fe40001000000 */
[----:B------:R-:W-:Y:S01]  /*11a30*/  LOP3.LUT R2, R26, R3, RZ, 0x3c, !PT ;  /* 0x000000031a027212 */ /* 0x000fe200078e3cff */
[----:B------:R-:W-:Y:S06]  /*11a40*/  @!P0 BRA `(.L_x_1115) ;  /* 0x0000000000048947 */ /* 0x000fec0003800000 */
[----:B------:R-:W-:Y:S01]  /*11a50*/  BPT.TRAP 0x1 ;  /* 0x000000040000795c */ /* 0x000fe20000300000 */
.L_x_1115:
[----:B------:R-:W-:Y:S01]  /*11a60*/  IMAD R3, R24, 0x8, R7 ;  /* 0x0000000818037824 */ /* 0x000fe200078e0207 */
[----:B------:R-:W-:-:S04]  /*11a70*/  SHF.L.U32 R2, R2, 0x1f, RZ ;  /* 0x0000001f02027819 */ /* 0x000fc800000006ff */
[----:B------:R-:W1:Y:S02]  /*11a80*/  SYNCS.PHASECHK.TRANS64.TRYWAIT P1, [R3+URZ+0x38840], R2 ;  /* 0x03884002030075a7 */ /* 0x000e64000802017f */
[----:B-1----:R-:W-:Y:S05]  /*11a90*/  @!P1 BRA `(.L_x_1116) ;  /* 0x00000038009c9947 */ /* 0x002fea0003800000 */
.L_x_1221:
[----:B------:R-:W-:Y:S05]  /*11aa0*/  @!P0 BRA `(.L_x_1117) ;  /* 0x0000000000048947 */ /* 0x000fea0003800000 */
[----:B------:R-:W-:Y:S01]  /*11ab0*/  BPT.TRAP 0x1 ;  /* 0x000000040000795c */ /* 0x000fe20000300000 */
.L_x_1117:
[----:B------:R-:W5:Y:S02]  /*11ac0*/  SYNCS.PHASECHK.TRANS64.TRYWAIT P1, [R5+URZ+0x38860], R0 ;  /* 0x03886000050075a7 */ /* 0x000f64000802017f */
[----:B-----5:R-:W-:Y:S05]  /*11ad0*/  @!P1 BRA `(.L_x_1118) ;  /* 0x0000003800a09947 */ /* 0x020fea0003800000 */
.L_x_1222:
[----:B------:R-:W-:Y:S05]  /*11ae0*/  @!P0 BRA `(.L_x_1119) ;  /* 0x0000000000048947 */ /* 0x000fea0003800000 */
[----:B------:R-:W-:Y:S01]  /*11af0*/  BPT.TRAP 0x1 ;  /* 0x000000040000795c */ /* 0x000fe20000300000 */
.L_x_1119:
[----:B------:R0:W0:Y:S02]  /*11b00*/  SYNCS.PHASECHK.TRANS64.TRYWAIT P0, [R3+URZ+0x38860], R2 ;  /* 0x03886002030075a7 */ /* 0x000024000800017f */
[----:B0-----:R-:W-:Y:S05]  /*11b10*/  @!P0 NANOSLEEP.SYNCS 0x989680 ;  /* 0x009896800000895d */ /* 0x001fea0003900000 */
[----:B------:R-:W0:Y:S02]  /*11b20*/  @!P0 SYNCS.PHASECHK.TRANS64 P0, [R3+URZ+0x38860], R2 ;  /* 0x03886002030085a7 */ /* 0x000e24000800007f */
[----:B0-----:R-:W-:Y:S05]  /*11b30*/  @!P0 BRA `(.L_x_1119) ;  /* 0xfffffffc00f08947 */ /* 0x001fea000383ffff */
.L_x_1111:
[----:B------:R-:W-:Y:S05]  /*11b40*/  BSYNC B0 ;  /* 0x0000000000007941 */ /* 0x000fea0003800000 */
.L_x_1110:
[----:B------:R-:W-:Y:S05]  /*11b50*/  EXIT ;  /* 0x000000000000794d */ /* 0x000fea0003800000 */
.L_x_993:
[----:B-1----:R-:W-:-:S04]  /*11b60*/  IMAD.U32 R0, RZ, RZ, UR40 ;  /* 0x00000028ff007e24 */ /* 0x002fc8000f8e00ff */
[----:B------:R1:W2:Y:S03]  /*11b70*/  SYNCS.PHASECHK.TRANS64.TRYWAIT P1, [R0+URZ+0x38800], R3 ;  /* 0x03880003000075a7 */ /* 0x0002a6000802017f */
[----:B--2---:R-:W-:Y:S05]  /*11b80*/  @!P1 NANOSLEEP.SYNCS 0x989680 ;  /* 0x009896800000995d */ /* 0x004fea0003900000 */
[----:B------:R-:W2:Y:S02]  /*11b90*/  @!P1 SYNCS.PHASECHK.TRANS64 P1, [R0+URZ+0x38800], R3 ;  /* 0x03880003000095a7 */ /* 0x000ea4000802007f */
[----:B--2---:R-:W-:Y:S05]  /*11ba0*/  @!P1 BRA `(.L_x_993) ;  /* 0xfffffffc00ec9947 */ /* 0x004fea000383ffff */
[----:B------:R-:W-:Y:S05]  /*11bb0*/  BRA `(.L_x_1120) ;  /* 0xffffff14003c7947 */ /* 0x000fea000383ffff */
.L_x_997:
[----:B--2---:R2:W3:Y:S02]  /*11bc0*/  SYNCS.PHASECHK.TRANS64.TRYWAIT P1, [R5+URZ+0x38830], R4 ;  /* 0x03883004050075a7 */ /* 0x0044e4000802017f */
[----:B---3--:R-:W-:Y:S05]  /*11bd0*/  @!P1 NANOSLEEP.SYNCS 0x989680 ;  /* 0x009896800000995d */ /* 0x008fea0003900000 */
[----:B------:R-:W3:Y:S02]  /*11be0*/  @!P1 SYNCS.PHASECHK.TRANS64 P1, [R5+URZ+0x38830], R4 ;  /* 0x03883004050095a7 */ /* 0x000ee4000802007f */
[----:B---3--:R-:W-:Y:S05]  /*11bf0*/  @!P1 BRA `(.L_x_997) ;  /* 0xfffffffc00f09947 */ /* 0x008fea000383ffff */
[----:B------:R-:W-:Y:S05]  /*11c00*/  BRA `(.L_x_996) ;  /* 0xffffff1400547947 */ /* 0x000fea000383ffff */
.L_x_998:
[----:B-1----:R-:W-:-:S04]  /*11c10*/  IMAD.U32 R6, RZ, RZ, UR40 ;  /* 0x00000028ff067e24 */ /* 0x002fc8000f8e00ff */
[----:B------:R1:W3:Y:S03]  /*11c20*/  SYNCS.PHASECHK.TRANS64.TRYWAIT P1, [R6+URZ+0x38810], R3 ;  /* 0x03881003060075a7 */ /* 0x0002e6000802017f */
[----:B---3--:R-:W-:Y:S05]  /*11c30*/  @!P1 NANOSLEEP.SYNCS 0x989680 ;  /* 0x009896800000995d */ /* 0x008fea0003900000 */
[----:B------:R-:W3:Y:S02]  /*11c40*/  @!P1 SYNCS.PHASECHK.TRANS64 P1, [R6+URZ+0x38810], R3 ;  /* 0x03881003060095a7 */ /* 0x000ee4000802007f */
[----:B---3--:R-:W-:Y:S05]  /*11c50*/  @!P1 BRA `(.L_x_998) ;  /* 0xfffffffc00ec9947 */ /* 0x008fea000383ffff */
[----:B------:R-:W-:Y:S05]  /*11c60*/  BRA `(.L_x_1121) ;  /* 0xffffff1400dc7947 */ /* 0x000fea000383ffff */
.L_x_1002:
[----:B----4-:R4:W0:Y:S02]  /*11c70*/  SYNCS.PHASECHK.TRANS64.TRYWAIT P1, [R5+URZ+0x38850], R4 ;  /* 0x03885004050075a7 */ /* 0x010824000802017f */
[----:B0-----:R-:W-:Y:S05]  /*11c80*/  @!P1 NANOSLEEP.SYNCS 0x989680 ;  /* 0x009896800000995d */ /* 0x001fea0003900000 */
[----:B------:R-:W0:Y:S02]  /*11c90*/  @!P1 SYNCS.PHASECHK.TRANS64 P1, [R5+URZ+0x38850], R4 ;  /* 0x03885004050095a7 */ /* 0x000e24000802007f */
[----:B0-----:R-:W-:Y:S05]  /*11ca0*/  @!P1 BRA `(.L_x_1002) ;  /* 0xfffffffc00f09947 */ /* 0x001fea000383ffff */
[----:B------:R-:W-:Y:S05]  /*11cb0*/  BRA `(.L_x_1001) ;  /* 0xffffff1400e87947 */ /* 0x000fea000383ffff */
.L_x_1009:
[----:B-1----:R-:W-:-:S04]  /*11cc0*/  IMAD.U32 R4, RZ, RZ, UR5 ;  /* 0x00000005ff047e24 */ /* 0x002fc8000f8e00ff */
[----:B------:R1:W2:Y:S03]  /*11cd0*/  SYNCS.PHASECHK.TRANS64.TRYWAIT P2, [R4+URZ+0x38830], R3 ;  /* 0x03883003040075a7 */ /* 0x0002a6000804017f */
[----:B--2---:R-:W-:Y:S05]  /*11ce0*/  @!P2 NANOSLEEP.SYNCS 0x989680 ;  /* 0x009896800000a95d */ /* 0x004fea0003900000 */
[----:B------:R-:W2:Y:S02]  /*11cf0*/  @!P2 SYNCS.PHASECHK.TRANS64 P2, [R4+URZ+0x38830], R3 ;  /* 0x038830030400a5a7 */ /* 0x000ea4000804007f */
[----:B--2---:R-:W-:Y:S05]  /*11d00*/  @!P2 BRA `(.L_x_1009) ;  /* 0xfffffffc00eca947 */ /* 0x004fea000383ffff */
[----:B------:R-:W-:Y:S05]  /*11d10*/  BRA `(.L_x_1008) ;  /* 0xffffff38005c7947 */ /* 0x000fea000383ffff */
.L_x_1013:
[----:B-1----:R-:W-:-:S04]  /*11d20*/  IMAD.U32 R4, RZ, RZ, UR5 ;  /* 0x00000005ff047e24 */ /* 0x002fc8000f8e00ff */
[----:B------:R1:W3:Y:S03]  /*11d30*/  SYNCS.PHASECHK.TRANS64.TRYWAIT P2, [R4+URZ+0x38850], R3 ;  /* 0x03885003040075a7 */ /* 0x0002e6000804017f */
[----:B---3--:R-:W-:Y:S05]  /*11d40*/  @!P2 NANOSLEEP.SYNCS 0x989680 ;  /* 0x009896800000a95d */ /* 0x008fea0003900000 */
[----:B------:R-:W3:Y:S02]  /*11d50*/  @!P2 SYNCS.PHASECHK.TRANS64 P2, [R4+URZ+0x38850], R3 ;  /* 0x038850030400a5a7 */ /* 0x000ee4000804007f */
[----:B---3--:R-:W-:Y:S05]  /*11d60*/  @!P2 BRA `(.L_x_1013) ;  /* 0xfffffffc00eca947 */ /* 0x008fea000383ffff */
[----:B------:R-:W-:Y:S05]  /*11d70*/  BRA `(.L_x_1012) ;  /* 0xffffff3800cc7947 */ /* 0x000fea000383ffff */
.L_x_1051:
[----:B------:R-:W-:Y:S01]  /*11d80*/  SHF.R.U32.HI R21, RZ, 0x5, R21 ;  /* 0x00000005ff157819 */ /* 0x000fe20000011615 */
[----:B------:R-:W-:Y:S01]  /*11d90*/  BSSY B0, `(.L_x_1122) ;  /* 0x0000009000007945 */ /* 0x000fe20003800000 */
[----:B------:R-:W-:Y:S02]  /*11da0*/  IMAD.MOV.U32 R12, RZ, RZ, RZ ;  /* 0x000000ffff0c7224 */ /* 0x000fe400078e00ff */
[----:B------:R-:W-:Y:S01]  /*11db0*/  LOP3.LUT R21, R21, 0x3, RZ, 0xc0, !PT ;  /* 0x0000000315157812 */ /* 0x000fe200078ec0ff */
[----:B------:R-:W-:Y:S02]  /*11dc0*/  IMAD.MOV.U32 R11, RZ, RZ, 0x1f ;  /* 0x0000001fff0b7424 */ /* 0x000fe400078e00ff */
[----:B------:R-:W-:Y:S02]  /*11dd0*/  IMAD.MOV.U32 R15, RZ, RZ, -0x1 ;  /* 0xffffffffff0f7424 */ /* 0x000fe400078e00ff */
[----:B------:R-:W-:-:S07]  /*11de0*/  IMAD.MOV.U32 R13, RZ, RZ, R21 ;  /* 0x000000ffff0d7224 */ /* 0x000fce00078e0015 */
[----:B-----5:R-:W-:Y:S05]  /*11df0*/  WARPSYNC.COLLECTIVE R15, `(.L_x_1123) ;  /* 0x000000000f087348 */ /* 0x020fea0003c00000 */
[----:B------:R0:W1:Y:S02]  /*11e00*/  SHFL.IDX P6, R14, R13, R12, R11 ;  /* 0x0000000c0d0e7389 */ /* 0x00006400000c000b */
[----:B01---5:R-:W-:Y:S01]  /*11e10*/  ENDCOLLECTIVE ;  /* 0x000000000000791b */ /* 0x023fe20003800000 */
.L_x_1123:
[----:B------:R-:W-:Y:S05]  /*11e20*/  BSYNC B0 ;  /* 0x0000000000007941 */ /* 0x000fea0003800000 */
.L_x_1122:
[----:B------:R-:W-:Y:S05]  /*11e30*/  BRA `(.L_x_1124) ;  /* 0xffffffb000b47947 */ /* 0x000fea000383ffff */
.L_x_1054:
[----:B0-----:R0:W1:Y:S02]  /*11e40*/  SYNCS.PHASECHK.TRANS64.TRYWAIT P0, [R30+URZ+0x38840], R0 ;  /* 0x038840001e0075a7 */ /* 0x001064000800017f */
[----:B-1----:R-:W-:Y:S05]  /*11e50*/  @!P0 NANOSLEEP.SYNCS 0x989680 ;  /* 0x009896800000895d */ /* 0x002fea0003900000 */
[----:B------:R-:W1:Y:S02]  /*11e60*/  @!P0 SYNCS.PHASECHK.TRANS64 P0, [R30+URZ+0x38840], R0 ;  /* 0x038840001e0085a7 */ /* 0x000e64000800007f */
[----:B-1----:R-:W-:Y:S05]  /*11e70*/  @!P0 BRA `(.L_x_1054) ;  /* 0xfffffffc00f08947 */ /* 0x002fea000383ffff */
[----:B------:R-:W-:Y:S05]  /*11e80*/  BRA `(.L_x_1125) ;  /* 0xffffffb400847947 */ /* 0x000fea000383ffff */
.L_x_1055:
        /* <DEDUP_REMOVED lines=8> */
.L_x_1127:
[----:B------:R-:W-:Y:S05]  /*11f10*/  BSYNC B0 ;  /* 0x0000000000007941 */ /* 0x000fea0003800000 */
.L_x_1126:
        /* <DEDUP_REMOVED lines=9> */
.L_x_1128:
[----:B------:R-:W-:Y:S02]  /*11fb0*/  IMAD.MOV.U32 R13, RZ, RZ, R4 ;  /* 0x000000ffff0d7224 */ /* 0x000fe400078e0004 */
[----:B------:R-:W-:Y:S02]  /*11fc0*/  IMAD.MOV.U32 R12, RZ, RZ, 0x1 ;  /* 0x00000001ff0c7424 */ /* 0x000fe400078e00ff */
[----:B------:R-:W-:-:S07]  /*11fd0*/  IMAD.MOV.U32 R3, RZ, RZ, R14 ;  /* 0x000000ffff037224 */ /* 0x000fce00078e000e */
[----:B------:R-:W-:Y:S05]  /*11fe0*/  WARPSYNC.COLLECTIVE R15, `(.L_x_1129) ;  /* 0x000000000f087348 */ /* 0x000fea0003c00000 */
[----:B------:R0:W1:Y:S02]  /*11ff0*/  SHFL.IDX P6, R14, R13, R12, R11 ;  /* 0x0000000c0d0e7389 */ /* 0x00006400000c000b */
[----:B01----:R-:W-:Y:S01]  /*12000*/  ENDCOLLECTIVE ;  /* 0x000000000000791b */ /* 0x003fe20003800000 */
.L_x_1129:
        /* <DEDUP_REMOVED lines=15> */
.L_x_1130:
[----:B------:R-:W-:Y:S02]  /*12100*/  @P0 IMAD R6, R5, 0x2, R23 ;  /* 0x0000000205060824 */ /* 0x000fe400078e0217 */
[----:B------:R-:W-:Y:S02]  /*12110*/  IMAD.MOV.U32 R13, RZ, RZ, R4 ;  /* 0x000000ffff0d7224 */ /* 0x000fe400078e0004 */
[----:B------:R-:W-:Y:S02]  /*12120*/  IMAD.MOV.U32 R12, RZ, RZ, 0x2 ;  /* 0x00000002ff0c7424 */ /* 0x000fe400078e00ff */
[----:B------:R-:W-:-:S07]  /*12130*/  IMAD.MOV.U32 R3, RZ, RZ, R14 ;  /* 0x000000ffff037224 */ /* 0x000fce00078e000e */
[----:B------:R-:W-:Y:S05]  /*12140*/  WARPSYNC.COLLECTIVE R15, `(.L_x_1131) ;  /* 0x000000000f087348 */ /* 0x000fea0003c00000 */
[----:B------:R0:W1:Y:S02]  /*12150*/  SHFL.IDX P6, R14, R13, R12, R11 ;  /* 0x0000000c0d0e7389 */ /* 0x00006400000c000b */
[----:B01----:R-:W-:Y:S01]  /*12160*/  ENDCOLLECTIVE ;  /* 0x000000000000791b */ /* 0x003fe20003800000 */
.L_x_1131:
        /* <DEDUP_REMOVED lines=15> */
.L_x_1132:
[----:B------:R-:W-:Y:S02]  /*12260*/  @P0 IMAD R6, R5, 0x2, R23 ;  /* 0x0000000205060824 */ /* 0x000fe400078e0217 */
[----:B------:R-:W-:Y:S02]  /*12270*/  IMAD.MOV.U32 R13, RZ, RZ, R4 ;  /* 0x000000ffff0d7224 */ /* 0x000fe400078e0004 */
[----:B------:R-:W-:Y:S02]  /*12280*/  IMAD.MOV.U32 R12, RZ, RZ, 0x3 ;  /* 0x00000003ff0c7424 */ /* 0x000fe400078e00ff */
[----:B------:R-:W-:-:S07]  /*12290*/  IMAD.MOV.U32 R3, RZ, RZ, R14 ;  /* 0x000000ffff037224 */ /* 0x000fce00078e000e */
[----:B------:R-:W-:Y:S05]  /*122a0*/  WARPSYNC.COLLECTIVE R15, `(.L_x_1133) ;  /* 0x000000000f087348 */ /* 0x000fea0003c00000 */
[----:B------:R0:W1:Y:S02]  /*122b0*/  SHFL.IDX P6, R14, R13, R12, R11 ;  /* 0x0000000c0d0e7389 */ /* 0x00006400000c000b */
[----:B01----:R-:W-:Y:S01]  /*122c0*/  ENDCOLLECTIVE ;  /* 0x000000000000791b */ /* 0x003fe20003800000 */
.L_x_1133:
        /* <DEDUP_REMOVED lines=10> */
.L_x_1134:
[----:B------:R-:W-:Y:S01]  /*12370*/  @!PT LDS RZ, [RZ] ;  /* 0x00000000fffff984 */ /* 0x000fe20000000800 */
[----:B------:R-:W-:Y:S01]  /*12380*/  @!PT LDS RZ, [RZ] ;  /* 0x00000000fffff984 */ /* 0x000fe20000000800 */
[----:B------:R-:W-:Y:S01]  /*12390*/  @!PT LDS RZ, [RZ] ;  /* 0x00000000fffff984 */ /* 0x000fe20000000800 */
[----:B------:R0:W-:Y:S01]  /*123a0*/  @P0 LDGSTS.E.BYPASS.LTC128B.128 [R6+0x23400], desc[UR44][R2.64], !P2 ;  /* 0x2340000002060fae */ /* 0x0001e2000d101d6c */
[----:B------:R-:W-:Y:S01]  /*123b0*/  IMAD.MOV.U32 R0, RZ, RZ, R14 ;  /* 0x000000ffff007224 */ /* 0x000fe200078e000e */
[----:B------:R-:W-:Y:S06]  /*123c0*/  BRA `(.L_x_1135) ;  /* 0xffffffb400547947 */ /* 0x000fec000383ffff */
.L_x_1060:
[----:B------:R-:W-:Y:S01]  /*123d0*/  IMAD.MOV.U32 R13, RZ, RZ, R2 ;  /* 0x000000ffff0d7224 */ /* 0x000fe200078e0002 */
[----:B------:R-:W-:Y:S01]  /*123e0*/  LOP3.LUT R22, R22, 0xfffffeff, RZ, 0xc0, !PT ;  /* 0xfffffeff16167812 */ /* 0x000fe200078ec0ff */
        /* <DEDUP_REMOVED lines=8> */
.L_x_1136:
[C---:B------:R-:W-:Y:S01]  /*12470*/  VIADD R6, R17.reuse, 0x10 ;  /* 0x0000001011067836 */ /* 0x040fe20000000000 */
[----:B------:R-:W-:Y:S01]  /*12480*/  ISETP.GE.AND P2, PT, R17, R3, PT ;  /* 0x000000031100720c */ /* 0x000fe20003f46270 */
[----:B------:R-:W-:-:S12]  /*12490*/  IMAD.MOV.U32 R13, RZ, RZ, R0 ;  /* 0x000000ffff0d7224 */ /* 0x000fd800078e0000 */
[----:B------:R-:W-:-:S04]  /*124a0*/  @P2 LOP3.LUT R22, R22, 0x100, RZ, 0xfc, !PT ;  /* 0x0000010016162812 */ /* 0x000fc800078efcff */
[----:B------:R-:W-:Y:S01]  /*124b0*/  LOP3.LUT R22, R22, 0xffffff7f, RZ, 0xc0, !PT ;  /* 0xffffff7f16167812 */ /* 0x000fe200078ec0ff */
[----:B------:R-:W-:-:S07]  /*124c0*/  IMAD.MOV.U32 R4, RZ, RZ, R14 ;  /* 0x000000ffff047224 */ /* 0x000fce00078e000e */
[----:B------:R-:W-:Y:S05]  /*124d0*/  WARPSYNC.COLLECTIVE R15, `(.L_x_1137) ;  /* 0x000000000f087348 */ /* 0x000fea0003c00000 */
[----:B------:R0:W1:Y:S02]  /*124e0*/  SHFL.IDX P6, R14, R13, R12, R11 ;  /* 0x0000000c0d0e7389 */ /* 0x00006400000c000b */
[----:B01----:R-:W-:Y:S01]  /*124f0*/  ENDCOLLECTIVE ;  /* 0x000000000000791b */ /* 0x003fe20003800000 */
.L_x_1137:
[----:B------:R-:W-:Y:S02]  /*12500*/  IMAD.MOV.U32 R13, RZ, RZ, R2 ;  /* 0x000000ffff0d7224 */ /* 0x000fe400078e0002 */
[----:B------:R-:W-:Y:S02]  /*12510*/  IMAD.MOV.U32 R12, RZ, RZ, 0x1 ;  /* 0x00000001ff0c7424 */ /* 0x000fe400078e00ff */
[----:B------:R-:W-:-:S07]  /*12520*/  IMAD.MOV.U32 R5, RZ, RZ, R14 ;  /* 0x000000ffff057224 */ /* 0x000fce00078e000e */
[----:B------:R-:W-:Y:S05]  /*12530*/  WARPSYNC.COLLECTIVE R15, `(.L_x_1138) ;  /* 0x000000000f087348 */ /* 0x000fea0003c00000 */
[----:B------:R0:W1:Y:S02]  /*12540*/  SHFL.IDX P6, R14, R13, R12, R11 ;  /* 0x0000000c0d0e7389 */ /* 0x00006400000c000b */
[----:B01----:R-:W-:Y:S01]  /*12550*/  ENDCOLLECTIVE ;  /* 0x000000000000791b */ /* 0x003fe20003800000 */
.L_x_1138:
        /* <DEDUP_REMOVED lines=15> */
.L_x_1139:
        /* <DEDUP_REMOVED lines=8> */
.L_x_1140:
        /* <DEDUP_REMOVED lines=16> */
.L_x_1141:
[----:B------:R-:W-:Y:S01]  /*127d0*/  @P2 LOP3.LUT R22, R22, 0x40, RZ, 0xfc, !PT ;  /* 0x0000004016162812 */ /* 0x000fe200078efcff */
[----:B------:R-:W-:Y:S02]  /*127e0*/  IMAD.MOV.U32 R13, RZ, RZ, R2 ;  /* 0x000000ffff0d7224 */ /* 0x000fe400078e0002 */
[----:B------:R-:W-:Y:S02]  /*127f0*/  IMAD.MOV.U32 R12, RZ, RZ, 0x3 ;  /* 0x00000003ff0c7424 */ /* 0x000fe400078e00ff */
[----:B------:R-:W-:-:S07]  /*12800*/  IMAD.MOV.U32 R5, RZ, RZ, R14 ;  /* 0x000000ffff057224 */ /* 0x000fce00078e000e */
[----:B------:R-:W-:Y:S05]  /*12810*/  WARPSYNC.COLLECTIVE R15, `(.L_x_1142) ;  /* 0x000000000f087348 */ /* 0x000fea0003c00000 */
[----:B------:R0:W1:Y:S02]  /*12820*/  SHFL.IDX P6, R14, R13, R12, R11 ;  /* 0x0000000c0d0e7389 */ /* 0x00006400000c000b */
[----:B01----:R-:W-:Y:S01]  /*12830*/  ENDCOLLECTIVE ;  /* 0x000000000000791b */ /* 0x003fe20003800000 */
.L_x_1142:
        /* <DEDUP_REMOVED lines=14> */
.L_x_1143:
[----:B------:R-:W-:Y:S01]  /*12920*/  IMAD.MOV.U32 R0, RZ, RZ, R14 ;  /* 0x000000ffff007224 */ /* 0x000fe200078e000e */
[----:B------:R-:W-:Y:S06]  /*12930*/  BRA `(.L_x_1144) ;  /* 0xffffffb800607947 */ /* 0x000fec000383ffff */
.L_x_1064:
[----:B------:R-:W-:Y:S01]  /*12940*/  LOP3.LUT R22, R22, 0xff7fffff, RZ, 0xc0, !PT ;  /* 0xff7fffff16167812 */ /* 0x000fe200078ec0ff */
[----:B------:R-:W-:Y:S01]  /*12950*/  BSSY B0, `(.L_x_1145) ;  /* 0x000002e000007945 */ /* 0x000fe20003800000 */
[----:B------:R-:W-:Y:S02]  /*12960*/  IMAD.MOV.U32 R13, RZ, RZ, R6 ;  /* 0x000000ffff0d7224 */ /* 0x000fe400078e0006 */
[----:B------:R-:W-:Y:S01]  /*12970*/  @P2 LOP3.LUT R22, R22, 0x800000, RZ, 0xfc, !PT ;  /* 0x0080000016162812 */ /* 0x000fe200078efcff */
[----:B------:R-:W-:Y:S02]  /*12980*/  IMAD.MOV.U32 R12, RZ, RZ, RZ ;  /* 0x000000ffff0c7224 */ /* 0x000fe400078e00ff */
[----:B------:R-:W-:Y:S01]  /*12990*/  IMAD.MOV.U32 R11, RZ, RZ, 0x181f ;  /* 0x0000181fff0b7424 */ /* 0x000fe200078e00ff */
[----:B------:R-:W-:Y:S01]  /*129a0*/  LOP3.LUT R22, R22, 0xffbfffff, RZ, 0xc0, !PT ;  /* 0xffbfffff16167812 */ /* 0x000fe200078ec0ff */
[----:B------:R-:W-:-:S03]  /*129b0*/  IMAD.MOV.U32 R15, RZ, RZ, -0x1 ;  /* 0xffffffffff0f7424 */ /* 0x000fc600078e00ff */
[----:B------:R-:W-:-:S04]  /*129c0*/  @P1 LOP3.LUT R22, R22, 0x400000, RZ, 0xfc, !PT ;  /* 0x0040000016161812 */ /* 0x000fc800078efcff */
[C---:B------:R-:W-:Y:S02]  /*129d0*/  LOP3.LUT P1, RZ, R22.reuse, 0x100, RZ, 0xc0, !PT ;  /* 0x0000010016ff7812 */ /* 0x040fe4000782c0ff */
[C---:B------:R-:W-:Y:S02]  /*129e0*/  LOP3.LUT P0, RZ, R22.reuse, 0x80, RZ, 0xc0, !PT ;  /* 0x0000008016ff7812 */ /* 0x040fe4000780c0ff */
[C---:B------:R-:W-:Y:S02]  /*129f0*/  LOP3.LUT P6, RZ, R22.reuse, 0x40, RZ, 0xc0, !PT ;  /* 0x0000004016ff7812 */ /* 0x040fe400078cc0ff */
[----:B------:R-:W-:-:S07]  /*12a00*/  LOP3.LUT R22, R22, 0xffff7fff, RZ, 0xc0, !PT ;  /* 0xffff7fff16167812 */ /* 0x000fce00078ec0ff */
[----:B------:R-:W-:-:S04]  /*12a10*/  @!P1 LOP3.LUT R7, R4, 0x40, RZ, 0xc0, !PT ;  /* 0x0000004004079812 */ /* 0x000fc800078ec0ff */
[----:B------:R-:W-:-:S04]  /*12a20*/  @!P1 SHF.R.U32.HI R7, RZ, 0x2, R7 ;  /* 0x00000002ff079819 */ /* 0x000fc80000011607 */
[----:B------:R-:W-:Y:S02]  /*12a30*/  @!P1 ISETP.NE.U32.AND P2, PT, R7, RZ, PT ;  /* 0x000000ff0700920c */ /* 0x000fe40003f45070 */
[----:B------:R-:W-:-:S04]  /*12a40*/  @!P1 LOP3.LUT R7, R5, 0x80, RZ, 0xc0, !PT ;  /* 0x0000008005079812 */ /* 0x000fc800078ec0ff */
[----:B------:R-:W-:-:S04]  /*12a50*/  @!P1 SHF.R.U32.HI R7, RZ, 0x3, R7 ;  /* 0x00000003ff079819 */ /* 0x000fc80000011607 */
[----:B------:R-:W-:Y:S02]  /*12a60*/  @!P1 ISETP.NE.U32.AND P1, PT, R7, RZ, PT ;  /* 0x000000ff0700920c */ /* 0x000fe40003f25070 */
[----:B------:R-:W-:Y:S02]  /*12a70*/  @!P0 LOP3.LUT R7, R4, 0x40, RZ, 0xc0, !PT ;  /* 0x0000004004078812 */ /* 0x000fe400078ec0ff */
[----:B------:R-:W-:Y:S02]  /*12a80*/  @P2 LOP3.LUT R22, R22, 0x8000, RZ, 0xfc, !PT ;  /* 0x0000800016162812 */ /* 0x000fe400078efcff */
[----:B------:R-:W-:Y:S02]  /*12a90*/  @!P0 SHF.R.U32.HI R7, RZ, 0x2, R7 ;  /* 0x00000002ff078819 */ /* 0x000fe40000011607 */
[C---:B------:R-:W-:Y:S02]  /*12aa0*/  LOP3.LUT P2, RZ, R22.reuse, 0x800000, RZ, 0xc0, !PT ;  /* 0x0080000016ff7812 */ /* 0x040fe4000784c0ff */
[----:B------:R-:W-:-:S04]  /*12ab0*/  LOP3.LUT R22, R22, 0xffffbfff, RZ, 0xc0, !PT ;  /* 0xffffbfff16167812 */ /* 0x000fc800078ec0ff */
[----:B------:R-:W-:Y:S02]  /*12ac0*/  @P1 LOP3.LUT R22, R22, 0x4000, RZ, 0xfc, !PT ;  /* 0x0000400016161812 */ /* 0x000fe400078efcff */
[----:B------:R-:W-:Y:S02]  /*12ad0*/  @!P0 ISETP.NE.U32.AND P1, PT, R7, RZ, PT ;  /* 0x000000ff0700820c */ /* 0x000fe40003f25070 */
[----:B------:R-:W-:Y:S02]  /*12ae0*/  @!P0 LOP3.LUT R7, R5, 0x80, RZ, 0xc0, !PT ;  /* 0x0000008005078812 */ /* 0x000fe400078ec0ff */
[----:B------:R-:W-:Y:S02]  /*12af0*/  LOP3.LUT R22, R22, 0xfffbffff, RZ, 0xc0, !PT ;  /* 0xfffbffff16167812 */ /* 0x000fe400078ec0ff */
        /* <DEDUP_REMOVED lines=11> */
[----:B------:R-:W-:-:S07]  /*12bb0*/  @!P6 SHF.R.U32.HI R7, RZ, 0x3, R7 ;  /* 0x00000003ff07e819 */ /* 0x000fce0000011607 */
[----:B------:R-:W-:Y:S02]  /*12bc0*/  @P0 LOP3.LUT R22, R22, 0x100000, RZ, 0xfc, !PT ;  /* 0x0010000016160812 */ /* 0x000fe400078efcff */
[----:B------:R-:W-:Y:S02]  /*12bd0*/  @!P6 ISETP.NE.U32.AND P0, PT, R7, RZ, PT ;  /* 0x000000ff0700e20c */ /* 0x000fe40003f05070 */
[----:B------:R-:W-:-:S11]  /*12be0*/  LOP3.LUT R22, R22, 0xfff7ffff, RZ, 0xc0, !PT ;  /* 0xfff7ffff16167812 */ /* 0x000fd600078ec0ff */
[----:B------:R-:W-:-:S07]  /*12bf0*/  @P0 LOP3.LUT R22, R22, 0x80000, RZ, 0xfc, !PT ;  /* 0x0008000016160812 */ /* 0x000fce00078efcff */
[----:B------:R-:W-:Y:S05]  /*12c00*/  WARPSYNC.COLLECTIVE R15, `(.L_x_1146) ;  /* 0x000000000f087348 */ /* 0x000fea0003c00000 */
[----:B------:R0:W1:Y:S02]  /*12c10*/  SHFL.IDX P6, R14, R13, R12, R11 ;  /* 0x0000000c0d0e7389 */ /* 0x00006400000c000b */
[----:B01----:R-:W-:Y:S01]  /*12c20*/  ENDCOLLECTIVE ;  /* 0x000000000000791b */ /* 0x003fe20003800000 */
.L_x_1146:
[----:B------:R-:W-:Y:S05]  /*12c30*/  BSYNC B0 ;  /* 0x0000000000007941 */ /* 0x000fea0003800000 */
.L_x_1145:
[----:B------:R-:W-:Y:S01]  /*12c40*/  IMAD.MOV.U32 R13, RZ, RZ, R0 ;  /* 0x000000ffff0d7224 */ /* 0x000fe200078e0000 */
[----:B------:R-:W-:Y:S01]  /*12c50*/  LOP3.LUT R22, R22, 0xbfffffff, RZ, 0xc0, !PT ;  /* 0xbfffffff16167812 */ /* 0x000fe200078ec0ff */
[----:B------:R-:W-:Y:S02]  /*12c60*/  IMAD.MOV.U32 R12, RZ, RZ, RZ ;  /* 0x000000ffff0c7224 */ /* 0x000fe400078e00ff */
[----:B------:R-:W-:Y:S01]  /*12c70*/  IMAD.MOV.U32 R11, RZ, RZ, 0x181f ;  /* 0x0000181fff0b7424 */ /* 0x000fe200078e00ff */
[----:B------:R-:W-:Y:S01]  /*12c80*/  @P2 LOP3.LUT R22, R22, 0x40000000, RZ, 0xfc, !PT ;  /* 0x4000000016162812 */ /* 0x000fe200078efcff */
[----:B------:R-:W-:Y:S02]  /*12c90*/  IMAD.MOV.U32 R15, RZ, RZ, -0x1 ;  /* 0xffffffffff0f7424 */ /* 0x000fe400078e00ff */
[----:B------:R-:W-:Y:S01]  /*12ca0*/  IMAD.MOV.U32 R2, RZ, RZ, R14 ;  /* 0x000000ffff027224 */ /* 0x000fe200078e000e */
[----:B------:R-:W-:-:S13]  /*12cb0*/  LOP3.LUT P2, RZ, R22, 0x100, RZ, 0xc0, !PT ;  /* 0x0000010016ff7812 */ /* 0x000fda000784c0ff */
[----:B------:R-:W-:Y:S05]  /*12cc0*/  WARPSYNC.COLLECTIVE R15, `(.L_x_1147) ;  /* 0x000000000f087348 */ /* 0x000fea0003c00000 */
[----:B------:R0:W1:Y:S02]  /*12cd0*/  SHFL.IDX P6, R14, R13, R12, R11 ;  /* 0x0000000c0d0e7389 */ /* 0x00006400000c000b */
[----:B01----:R-:W-:Y:S01]  /*12ce0*/  ENDCOLLECTIVE ;  /* 0x000000000000791b */ /* 0x003fe20003800000 */
.L_x_1147:
[----:B------:R-:W-:-:S04]  /*12cf0*/  LOP3.LUT R22, R22, 0xdfffffff, RZ, 0xc0, !PT ;  /* 0xdfffffff16167812 */ /* 0x000fc800078ec0ff */
[----:B------:R-:W-:-:S04]  /*12d00*/  @P1 LOP3.LUT R22, R22, 0x20000000, RZ, 0xfc, !PT ;  /* 0x2000000016161812 */ /* 0x000fc800078efcff */
[C---:B------:R-:W-:Y:S01]  /*12d10*/  LOP3.LUT P1, RZ, R22.reuse, 0x800, RZ, 0xc0, !PT ;  /* 0x0000080016ff7812 */ /* 0x040fe2000782c0ff */
[----:B------:R-:W-:Y:S02]  /*12d20*/  IMAD.MOV.U32 R13, RZ, RZ, R6 ;  /* 0x000000ffff0d7224 */ /* 0x000fe400078e0006 */
[----:B------:R-:W-:Y:S01]  /*12d30*/  IMAD.MOV.U32 R12, RZ, RZ, 0x1 ;  /* 0x00000001ff0c7424 */ /* 0x000fe200078e00ff */
[C---:B------:R-:W-:Y:S02]  /*12d40*/  LOP3.LUT P6, RZ, R22.reuse, 0x4000, RZ, 0xc0, !PT ;  /* 0x0000400016ff7812 */ /* 0x040fe400078cc0ff */
[----:B------:R-:W-:Y:S02]  /*12d50*/  MOV R3, R14 ;  /* 0x0000000e00037202 */ /* 0x000fe40000000f00 */
[----:B------:R-:W-:Y:S02]  /*12d60*/  LOP3.LUT R22, R22, 0xefffffff, RZ, 0xc0, !PT ;  /* 0xefffffff16167812 */ /* 0x000fe400078ec0ff */
[----:B------:R-:W-:-:S05]  /*12d70*/  @!P2 LEA R3, P0, R8, R3, 0x1 ;  /* 0x000000030803a211 */ /* 0x000fca00078008ff */
[----:B------:R-:W-:Y:S02]  /*12d80*/  @!P2 IMAD.X R2, RZ, RZ, R2, P0 ;  /* 0x000000ffff02a224 */ /* 0x000fe400000e0602 */
[----:B------:R-:W-:-:S04]  /*12d90*/  @P6 LOP3.LUT R22, R22, 0x10000000, RZ, 0xfc, !PT ;  /* 0x1000000016166812 */ /* 0x000fc800078efcff */
[C---:B------:R-:W-:Y:S02]  /*12da0*/  LOP3.LUT P0, RZ, R22.reuse, 0x100, RZ, 0xc0, !PT ;  /* 0x0000010016ff7812 */ /* 0x040fe4000780c0ff */
[C---:B------:R-:W-:Y:S02]  /*12db0*/  LOP3.LUT P6, RZ, R22.reuse, 0x8000, RZ, 0xc0, !PT ;  /* 0x0000800016ff7812 */ /* 0x040fe400078cc0ff */
[----:B------:R-:W-:-:S09]  /*12dc0*/  LOP3.LUT P2, RZ, R22, 0x40000000, RZ, 0xc0, !PT ;  /* 0x4000000016ff7812 */ /* 0x000fd2000784c0ff */
[----:B------:R-:W-:-:S04]  /*12dd0*/  @!P0 LOP3.LUT R3, R3, R2, RZ, 0x3c, !PT ;  /* 0x0000000203038212 */ /* 0x000fc800078e3cff */
[----:B------:R-:W-:-:S04]  /*12de0*/  @!P0 LOP3.LUT R2, R3, R2, RZ, 0x3c, !PT ;  /* 0x0000000203028212 */ /* 0x000fc800078e3cff */
[----:B------:R-:W-:-:S05]  /*12df0*/  @!P0 LOP3.LUT R3, R3, R2, RZ, 0x3c, !PT ;  /* 0x0000000203038212 */ /* 0x000fca00078e3cff */
[----:B------:R-:W-:Y:S01]  /*12e00*/  @!PT LDS RZ, [RZ] ;  /* 0x00000000fffff984 */ /* 0x000fe20000000800 */
[----:B------:R-:W-:Y:S01]  /*12e10*/  @!PT LDS RZ, [RZ] ;  /* 0x00000000fffff984 */ /* 0x000fe20000000800 */
[----:B------:R-:W-:Y:S01]  /*12e20*/  @!PT LDS RZ, [RZ] ;  /* 0x00000000fffff984 */ /* 0x000fe20000000800 */
[----:B------:R0:W-:Y:S01]  /*12e30*/  @!P0 LDGSTS.E.BYPASS.LTC128B.128 [R25+0x26400], desc[UR44][R2.64], !P1 ;  /* 0x2640000002198fae */ /* 0x0001e2000c901d6c */
[C---:B------:R-:W-:Y:S02]  /*12e40*/  LOP3.LUT P1, RZ, R22.reuse, 0x20000000, RZ, 0xc0, !PT ;  /* 0x2000000016ff7812 */ /* 0x040fe4000782c0ff */
[----:B------:R-:W-:Y:S01]  /*12e50*/  LOP3.LUT R22, R22, 0xfbffffff, RZ, 0xc0, !PT ;  /* 0xfbffffff16167812 */ /* 0x000fe200078ec0ff */
[----:B------:R0:W-:Y:S03]  /*12e60*/  @!P0 LDGSTS.E.BYPASS.LTC128B.128 [R25+0x28400], desc[UR44][R2.64+0x80], !P5 ;  /* 0x2840008002198fae */ /* 0x0001e6000e901d6c */
[----:B------:R-:W-:Y:S01]  /*12e70*/  @P5 LOP3.LUT R22, R22, 0x4000000, RZ, 0xfc, !PT ;  /* 0x0400000016165812 */ /* 0x000fe200078efcff */
[----:B------:R0:W-:Y:S03]  /*12e80*/  @!P0 LDGSTS.E.BYPASS.LTC128B.128 [R25+0x2a400], desc[UR44][R2.64+0x100], !P4 ;  /* 0x2a40010002198fae */ /* 0x0001e6000e101d6c */
[C---:B------:R-:W-:Y:S01]  /*12e90*/  LOP3.LUT P5, RZ, R22.reuse, 0x800, RZ, 0xc0, !PT ;  /* 0x0000080016ff7812 */ /* 0x040fe200078ac0ff */
[----:B------:R0:W-:Y:S01]  /*12ea0*/  @!P0 LDGSTS.E.BYPASS.LTC128B.128 [R25+0x2c400], desc[UR44][R2.64+0x180], !P3 ;  /* 0x2c40018002198fae */ /* 0x0001e2000d901d6c */
[----:B------:R-:W-:-:S03]  /*12eb0*/  LOP3.LUT R22, R22, 0xf7ffffff, RZ, 0xc0, !PT ;  /* 0xf7ffffff16167812 */ /* 0x000fc600078ec0ff */
[----:B------:R0:W-:Y:S04]  /*12ec0*/  @!P0 LDGSTS.E.BYPASS.LTC128B.128 [R25+0x2e400], desc[UR44][R2.64+0x200], !P2 ;  /* 0x2e40020002198fae */ /* 0x0001e8000d101d6c */
[----:B------:R0:W-:Y:S04]  /*12ed0*/  @!P0 LDGSTS.E.BYPASS.LTC128B.128 [R25+0x30400], desc[UR44][R2.64+0x280], !P1 ;  /* 0x3040028002198fae */ /* 0x0001e8000c901d6c */
[----:B------:R-:W-:Y:S01]  /*12ee0*/  @P5 LOP3.LUT R22, R22, 0x8000000, RZ, 0xfc, !PT ;  /* 0x0800000016165812 */ /* 0x000fe200078efcff */
[----:B------:R0:W-:Y:S03]  /*12ef0*/  @!P0 LDGSTS.E.BYPASS.LTC128B.128 [R25+0x32400], desc[UR44][R2.64+0x300], P6 ;  /* 0x3240030002198fae */ /* 0x0001e6000b101d6c */
[----:B------:R-:W-:-:S02]  /*12f00*/  LOP3.LUT P6, RZ, R22, 0x10000000, RZ, 0xc0, !PT ;  /* 0x1000000016ff7812 */ /* 0x000fc400078cc0ff */
[----:B------:R-:W-:-:S11]  /*12f10*/  LOP3.LUT P5, RZ, R22, 0x80, RZ, 0xc0, !PT ;  /* 0x0000008016ff7812 */ /* 0x000fd600078ac0ff */
[----:B------:R0:W-:Y:S02]  /*12f20*/  @!P0 LDGSTS.E.BYPASS.LTC128B.128 [R25+0x34400], desc[UR44][R2.64+0x380], P6 ;  /* 0x3440038002198fae */ /* 0x0001e4000b101d6c */
[----:B0-----:R-:W-:Y:S05]  /*12f30*/  WARPSYNC.COLLECTIVE R15, `(.L_x_1148) ;  /* 0x000000000f087348 */ /* 0x001fea0003c00000 */
[----:B------:R1:W2:Y:S02]  /*12f40*/  SHFL.IDX P6, R14, R13, R12, R11 ;  /* 0x0000000c0d0e7389 */ /* 0x0002a400000c000b */
[----:B012---:R-:W-:Y:S01]  /*12f50*/  ENDCOLLECTIVE ;  /* 0x000000000000791b */ /* 0x007fe20003800000 */
.L_x_1148:
[----:B------:R-:W-:Y:S02]  /*12f60*/  IMAD.MOV.U32 R13, RZ, RZ, R0 ;  /* 0x000000ffff0d7224 */ /* 0x000fe400078e0000 */
[----:B------:R-:W-:-:S07]  /*12f70*/  IMAD.MOV.U32 R7, RZ, RZ, R14 ;  /* 0x000000ffff077224 */ /* 0x000fce00078e000e */
[----:B------:R-:W-:Y:S05]  /*12f80*/  WARPSYNC.COLLECTIVE R15, `(.L_x_1149) ;  /* 0x000000000f087348 */ /* 0x000fea0003c00000 */
[----:B------:R0:W1:Y:S02]  /*12f90*/  SHFL.IDX P6, R14, R13, R12, R11 ;  /* 0x0000000c0d0e7389 */ /* 0x00006400000c000b */
[----:B01----:R-:W-:Y:S01]  /*12fa0*/  ENDCOLLECTIVE ;  /* 0x000000000000791b */ /* 0x003fe20003800000 */
.L_x_1149:
[----:B------:R-:W-:Y:S02]  /*12fb0*/  IMAD.MOV.U32 R13, RZ, RZ, R6 ;  /* 0x000000ffff0d7224 */ /* 0x000fe400078e0006 */
[----:B------:R-:W-:Y:S01]  /*12fc0*/  IMAD.MOV.U32 R12, RZ, RZ, 0x2 ;  /* 0x00000002ff0c7424 */ /* 0x000fe200078e00ff */
[C---:B------:R-:W-:Y:S01]  /*12fd0*/  LOP3.LUT P6, RZ, R22.reuse, 0x20000, RZ, 0xc0, !PT ;  /* 0x0002000016ff7812 */ /* 0x040fe200078cc0ff */
[----:B------:R-:W-:Y:S01]  /*12fe0*/  IMAD.MOV.U32 R2, RZ, RZ, R14 ;  /* 0x000000ffff027224 */ /* 0x000fe200078e000e */
[----:B------:R-:W-:-:S04]  /*12ff0*/  LOP3.LUT R22, R22, 0xfdffffff, RZ, 0xc0, !PT ;  /* 0xfdffffff16167812 */ /* 0x000fc800078ec0ff */
[----:B------:R-:W-:-:S05]  /*13000*/  @!P5 LEA R2, P0, R8, R2, 0x1 ;  /* 0x000000020802d211 */ /* 0x000fca00078008ff */
[----:B------:R-:W-:Y:S02]  /*13010*/  @!P5 IMAD.X R3, RZ, RZ, R7, P0 ;  /* 0x000000ffff03d224 */ /* 0x000fe400000e0607 */
[----:B------:R-:W-:-:S04]  /*13020*/  @P6 LOP3.LUT R22, R22, 0x2000000, RZ, 0xfc, !PT ;  /* 0x0200000016166812 */ /* 0x000fc800078efcff */
[C---:B------:R-:W-:Y:S02]  /*13030*/  LOP3.LUT P5, RZ, R22.reuse, 0x8000000, RZ, 0xc0, !PT ;  /* 0x0800000016ff7812 */ /* 0x040fe400078ac0ff */
[C---:B------:R-:W-:Y:S02]  /*13040*/  LOP3.LUT P0, RZ, R22.reuse, 0x80, RZ, 0xc0, !PT ;  /* 0x0000008016ff7812 */ /* 0x040fe4000780c0ff */
[----:B------:R-:W-:-:S11]  /*13050*/  LOP3.LUT P6, RZ, R22, 0x40000, RZ, 0xc0, !PT ;  /* 0x0004000016ff7812 */ /* 0x000fd600078cc0ff */
[----:B------:R-:W-:Y:S01]  /*13060*/  @!PT LDS RZ, [RZ] ;  /* 0x00000000fffff984 */ /* 0x000fe20000000800 */
[----:B------:R-:W-:Y:S01]  /*13070*/  @!PT LDS RZ, [RZ] ;  /* 0x00000000fffff984 */ /* 0x000fe20000000800 */
[----:B------:R-:W-:Y:S01]  /*13080*/  @!PT LDS RZ, [RZ] ;  /* 0x00000000fffff984 */ /* 0x000fe20000000800 */
[----:B------:R0:W-:Y:S01]  /*13090*/  @!P0 LDGSTS.E.BYPASS.LTC128B.128 [R25+0x26c00], desc[UR44][R2.64], !P5 ;  /* 0x26c0000002198fae */ /* 0x0001e2000e901d6c */
[C---:B------:R-:W-:Y:S02]  /*130a0*/  LOP3.LUT P5, RZ, R22.reuse, 0x4000000, RZ, 0xc0, !PT ;  /* 0x0400000016ff7812 */ /* 0x040fe400078ac0ff */
[----:B------:R-:W-:-:S11]  /*130b0*/  LOP3.LUT R22, R22, 0xff7fffff, RZ, 0xc0, !PT ;  /* 0xff7fffff16167812 */ /* 0x000fd600078ec0ff */
        /* <DEDUP_REMOVED lines=8> */
[----:B------:R0:W-:Y:S03]  /*13140*/  @!P0 LDGSTS.E.BYPASS.LTC128B.128 [R25+0x30c00], desc[UR44][R2.64+0x280], !P1 ;  /* 0x30c0028002198fae */ /* 0x0001e6000c901d6c */
[C---:B------:R-:W-:Y:S01]  /*13150*/  LOP3.LUT P5, RZ, R22.reuse, 0x40, RZ, 0xc0, !PT ;  /* 0x0000004016ff7812 */ /* 0x040fe200078ac0ff */
[----:B------:R0:W-:Y:S01]  /*13160*/  @!P0 LDGSTS.E.BYPASS.LTC128B.128 [R25+0x32c00], desc[UR44][R2.64+0x300], P6 ;  /* 0x32c0030002198fae */ /* 0x0001e2000b101d6c */
[----:B------:R-:W-:-:S13]  /*13170*/  LOP3.LUT P6, RZ, R22, 0x2000000, RZ, 0xc0, !PT ;  /* 0x0200000016ff7812 */ /* 0x000fda00078cc0ff */
[----:B------:R0:W-:Y:S02]  /*13180*/  @!P0 LDGSTS.E.BYPASS.LTC128B.128 [R25+0x34c00], desc[UR44][R2.64+0x380], P6 ;  /* 0x34c0038002198fae */ /* 0x0001e4000b101d6c */
[----:B0-----:R-:W-:Y:S05]  /*13190*/  WARPSYNC.COLLECTIVE R15, `(.L_x_1150) ;  /* 0x000000000f087348 */ /* 0x001fea0003c00000 */
[----:B------:R1:W2:Y:S02]  /*131a0*/  SHFL.IDX P6, R14, R13, R12, R11 ;  /* 0x0000000c0d0e7389 */ /* 0x0002a400000c000b */
[----:B012---:R-:W-:Y:S01]  /*131b0*/  ENDCOLLECTIVE ;  /* 0x000000000000791b */ /* 0x007fe20003800000 */
.L_x_1150:
[----:B------:R-:W-:Y:S02]  /*131c0*/  IMAD.MOV.U32 R13, RZ, RZ, R0 ;  /* 0x000000ffff0d7224 */ /* 0x000fe400078e0000 */
[----:B------:R-:W-:-:S07]  /*131d0*/  IMAD.MOV.U32 R7, RZ, RZ, R14 ;  /* 0x000000ffff077224 */ /* 0x000fce00078e000e */
[----:B------:R-:W-:Y:S05]  /*131e0*/  WARPSYNC.COLLECTIVE R15, `(.L_x_1151) ;  /* 0x000000000f087348 */ /* 0x000fea0003c00000 */
[----:B------:R0:W1:Y:S02]  /*131f0*/  SHFL.IDX P6, R14, R13, R12, R11 ;  /* 0x0000000c0d0e7389 */ /* 0x00006400000c000b */
[----:B01----:R-:W-:Y:S01]  /*13200*/  ENDCOLLECTIVE ;  /* 0x000000000000791b */ /* 0x003fe20003800000 */
.L_x_1151:
        /* <DEDUP_REMOVED lines=15> */
[----:B------:R-:W-:-:S13]  /*13300*/  LOP3.LUT P5, RZ, R22, 0x800000, RZ, 0xc0, !PT ;  /* 0x0080000016ff7812 */ /* 0x000fda00078ac0ff */
[----:B------:R0:W-:Y:S04]  /*13310*/  @!P0 LDGSTS.E.BYPASS.LTC128B.128 [R25+0x29400], desc[UR44][R2.64+0x80], !P5 ;  /* 0x2940008002198fae */ /* 0x0001e8000e901d6c */
[----:B------:R0:W-:Y:S04]  /*13320*/  @!P0 LDGSTS.E.BYPASS.LTC128B.128 [R25+0x2b400], desc[UR44][R2.64+0x100], !P4 ;  /* 0x2b40010002198fae */ /* 0x0001e8000e101d6c */
[----:B------:R0:W-:Y:S04]  /*13330*/  @!P0 LDGSTS.E.BYPASS.LTC128B.128 [R25+0x2d400], desc[UR44][R2.64+0x180], !P3 ;  /* 0x2d40018002198fae */ /* 0x0001e8000d901d6c */
[----:B------:R0:W-:Y:S04]  /*13340*/  @!P0 LDGSTS.E.BYPASS.LTC128B.128 [R25+0x2f400], desc[UR44][R2.64+0x200], !P2 ;  /* 0x2f40020002198fae */ /* 0x0001e8000d101d6c */
[----:B------:R0:W-:Y:S04]  /*13350*/  @!P0 LDGSTS.E.BYPASS.LTC128B.128 [R25+0x31400], desc[UR44][R2.64+0x280], !P1 ;  /* 0x3140028002198fae */ /* 0x0001e8000c901d6c */
[----:B------:R0:W-:Y:S01]  /*13360*/  @!P0 LDGSTS.E.BYPASS.LTC128B.128 [R25+0x33400], desc[UR44][R2.64+0x300], P6 ;  /* 0x3340030002198fae */ /* 0x0001e2000b101d6c */
[----:B------:R-:W-:-:S13]  /*13370*/  LOP3.LUT P6, RZ, R22, 0x400000, RZ, 0xc0, !PT ;  /* 0x0040000016ff7812 */ /* 0x000fda00078cc0ff */
[----:B------:R0:W-:Y:S02]  /*13380*/  @!P0 LDGSTS.E.BYPASS.LTC128B.128 [R25+0x35400], desc[UR44][R2.64+0x380], P6 ;  /* 0x3540038002198fae */ /* 0x0001e4000b101d6c */
[----:B0-----:R-:W-:Y:S05]  /*13390*/  WARPSYNC.COLLECTIVE R15, `(.L_x_1152) ;  /* 0x000000000f087348 */ /* 0x001fea0003c00000 */
[----:B------:R1:W2:Y:S02]  /*133a0*/  SHFL.IDX P6, R14, R13, R12, R11 ;  /* 0x0000000c0d0e7389 */ /* 0x0002a400000c000b */
[----:B012---:R-:W-:Y:S01]  /*133b0*/  ENDCOLLECTIVE ;  /* 0x000000000000791b */ /* 0x007fe20003800000 */
.L_x_1152:
[----:B------:R-:W-:Y:S02]  /*133c0*/  IMAD.MOV.U32 R13, RZ, RZ, R0 ;  /* 0x000000ffff0d7224 */ /* 0x000fe400078e0000 */
[----:B------:R-:W-:-:S07]  /*133d0*/  IMAD.MOV.U32 R6, RZ, RZ, R14 ;  /* 0x000000ffff067224 */ /* 0x000fce00078e000e */
[----:B------:R-:W-:Y:S05]  /*133e0*/  WARPSYNC.COLLECTIVE R15, `(.L_x_1153) ;  /* 0x000000000f087348 */ /* 0x000fea0003c00000 */
[----:B------:R0:W1:Y:S02]  /*133f0*/  SHFL.IDX P6, R14, R13, R12, R11 ;  /* 0x0000000c0d0e7389 */ /* 0x00006400000c000b */
[----:B01----:R-:W-:Y:S01]  /*13400*/  ENDCOLLECTIVE ;  /* 0x000000000000791b */ /* 0x003fe20003800000 */
.L_x_1153:
[----:B------:R-:W-:Y:S01]  /*13410*/  IMAD.MOV.U32 R0, RZ, RZ, R14 ;  /* 0x000000ffff007224 */ /* 0x000fe200078e000e */
[----:B------:R-:W-:Y:S06]  /*13420*/  BRA `(.L_x_1154) ;  /* 0xffffffb800d87947 */ /* 0x000fec000383ffff */
.L_x_1069:
[----:B0-----:R0:W1:Y:S02]  /*13430*/  SYNCS.PHASECHK.TRANS64.TRYWAIT P0, [R23+URZ+0x38820], R0 ;  /* 0x03882000170075a7 */ /* 0x001064000800017f */
[----:B-1----:R-:W-:Y:S05]  /*13440*/  @!P0 NANOSLEEP.SYNCS 0x989680 ;  /* 0x009896800000895d */ /* 0x002fea0003900000 */
[----:B------:R-:W1:Y:S02]  /*13450*/  @!P0 SYNCS.PHASECHK.TRANS64 P0, [R23+URZ+0x38820], R0 ;  /* 0x03882000170085a7 */ /* 0x000e64000800007f */
[----:B-1----:R-:W-:Y:S05]  /*13460*/  @!P0 BRA `(.L_x_1069) ;  /* 0xfffffffc00f08947 */ /* 0x002fea000383ffff */
[----:B------:R-:W-:Y:S05]  /*13470*/  BRA `(.L_x_1155) ;  /* 0xffffffbc00747947 */ /* 0x000fea000383ffff */
.L_x_1072:
[----:B0-----:R0:W1:Y:S02]  /*13480*/  SYNCS.PHASECHK.TRANS64.TRYWAIT P0, [R30+URZ+0x38860], R0 ;  /* 0x038860001e0075a7 */ /* 0x001064000800017f */
[----:B-1----:R-:W-:Y:S05]  /*13490*/  @!P0 NANOSLEEP.SYNCS 0x989680 ;  /* 0x009896800000895d */ /* 0x002fea0003900000 */
[----:B------:R-:W1:Y:S02]  /*134a0*/  @!P0 SYNCS.PHASECHK.TRANS64 P0, [R30+URZ+0x38860], R0 ;  /* 0x038860001e0085a7 */ /* 0x000e64000800007f */
[----:B-1----:R-:W-:Y:S05]  /*134b0*/  @!P0 BRA `(.L_x_1072) ;  /* 0xfffffffc00f08947 */ /* 0x002fea000383ffff */
[----:B------:R-:W-:Y:S05]  /*134c0*/  BRA `(.L_x_1156) ;  /* 0xffffffbc00847947 */ /* 0x000fea000383ffff */
.L_x_1073:
        /* <DEDUP_REMOVED lines=8> */
.L_x_1158:
[----:B------:R-:W-:Y:S05]  /*13550*/  BSYNC B0 ;  /* 0x0000000000007941 */ /* 0x000fea0003800000 */
.L_x_1157:
[----:B------:R-:W0:Y:S01]  /*13560*/  S2R R7, SR_TID.X ;  /* 0x0000000000077919 */ /* 0x000e220000002100 */
[----:B------:R-:W-:Y:S01]  /*13570*/  IMAD.MOV.U32 R13, RZ, RZ, R4 ;  /* 0x000000ffff0d7224 */ /* 0x000fe200078e0004 */
[C---:B------:R-:W-:Y:S01]  /*13580*/  LOP3.LUT P5, RZ, R31.reuse, 0x2, RZ, 0xc0, !PT ;  /* 0x000000021fff7812 */ /* 0x040fe200078ac0ff */
[----:B------:R-:W-:Y:S01]  /*13590*/  IMAD.MOV.U32 R12, RZ, RZ, RZ ;  /* 0x000000ffff0c7224 */ /* 0x000fe200078e00ff */
[C---:B------:R-:W-:Y:S01]  /*135a0*/  LOP3.LUT P4, RZ, R31.reuse, 0x4, RZ, 0xc0, !PT ;  /* 0x000000041fff7812 */ /* 0x040fe2000788c0ff */
[----:B------:R-:W-:Y:S01]  /*135b0*/  IMAD.MOV.U32 R11, RZ, RZ, 0x181f ;  /* 0x0000181fff0b7424 */ /* 0x000fe200078e00ff */
[C---:B------:R-:W-:Y:S01]  /*135c0*/  LOP3.LUT P3, RZ, R31.reuse, 0x8, RZ, 0xc0, !PT ;  /* 0x000000081fff7812 */ /* 0x040fe2000786c0ff */
[----:B------:R-:W-:Y:S01]  /*135d0*/  IMAD.MOV.U32 R15, RZ, RZ, -0x1 ;  /* 0xffffffffff0f7424 */ /* 0x000fe200078e00ff */
[----:B------:R-:W-:Y:S01]  /*135e0*/  LOP3.LUT P2, RZ, R31, 0x10, RZ, 0xc0, !PT ;  /* 0x000000101fff7812 */ /* 0x000fe2000784c0ff */
[----:B------:R-:W-:Y:S01]  /*135f0*/  IMAD.MOV.U32 R3, RZ, RZ, R14 ;  /* 0x000000ffff037224 */ /* 0x000fe200078e000e */
[----:B------:R-:W-:Y:S01]  /*13600*/  LOP3.LUT R22, R22, 0xffffffbf, RZ, 0xc0, !PT ;  /* 0xffffffbf16167812 */ /* 0x000fe200078ec0ff */
[----:B------:R-:W-:-:S10]  /*13610*/  IMAD R5, R5, 0x2, R23 ;  /* 0x0000000205057824 */ /* 0x000fd400078e0217 */
[----:B0-----:R-:W-:Y:S05]  /*13620*/  WARPSYNC.COLLECTIVE R15, `(.L_x_1159) ;  /* 0x000000000f087348 */ /* 0x001fea0003c00000 */
[----:B------:R1:W2:Y:S02]  /*13630*/  SHFL.IDX P6, R14, R13, R12, R11 ;  /* 0x0000000c0d0e7389 */ /* 0x0002a400000c000b */
[----:B012---:R-:W-:Y:S01]  /*13640*/  ENDCOLLECTIVE ;  /* 0x000000000000791b */ /* 0x007fe20003800000 */
.L_x_1159:
[----:B------:R-:W-:Y:S02]  /*13650*/  IMAD.MOV.U32 R13, RZ, RZ, R6 ;  /* 0x000000ffff0d7224 */ /* 0x000fe400078e0006 */
[----:B------:R-:W-:Y:S02]  /*13660*/  IMAD.MOV.U32 R12, RZ, RZ, 0x1 ;  /* 0x00000001ff0c7424 */ /* 0x000fe400078e00ff */
[----:B------:R-:W-:Y:S02]  /*13670*/  IMAD.SHL.U32 R7, R7, 0x8, RZ ;  /* 0x0000000807077824 */ /* 0x000fe400078e00ff */
[----:B------:R-:W-:-:S03]  /*13680*/  IMAD.MOV.U32 R2, RZ, RZ, R14 ;  /* 0x000000ffff027224 */ /* 0x000fc600078e000e */
[----:B------:R-:W-:-:S05]  /*13690*/  LOP3.LUT R7, R7, 0x38, RZ, 0xc0, !PT ;  /* 0x0000003807077812 */ /* 0x000fca00078ec0ff */
[----:B------:R-:W-:Y:S01]  /*136a0*/  IMAD.SHL.U32 R0, R7, 0x2, RZ ;  /* 0x0000000207007824 */ /* 0x000fe200078e00ff */
[----:B------:R-:W-:-:S04]  /*136b0*/  LOP3.LUT R7, R31, 0x1, RZ, 0xc0, !PT ;  /* 0x000000011f077812 */ /* 0x000fc800078ec0ff */
[----:B------:R-:W-:Y:S02]  /*136c0*/  IADD3 R2, P0, R2, R0, RZ ;  /* 0x0000000002027210 */ /* 0x000fe40007f1e0ff */
[----:B------:R-:W-:Y:S02]  /*136d0*/  ISETP.NE.U32.AND P1, PT, R7, 0x1, PT ;  /* 0x000000010700780c */ /* 0x000fe40003f25070 */
[----:B------:R-:W-:Y:S01]  /*136e0*/  PRMT R7, R31, 0x8880, RZ ;  /* 0x000088801f077816 */ /* 0x000fe200000000ff */
        /* <DEDUP_REMOVED lines=8> */
[----:B------:R-:W-:Y:S02]  /*13770*/  ISETP.LT.OR P0, PT, R27, 0x1, !P5 ;  /* 0x000000011b00780c */ /* 0x000fe40006f01670 */
[----:B------:R-:W-:-:S11]  /*13780*/  LOP3.LUT R22, R22, 0xffffff7f, RZ, 0xc0, !PT ;  /* 0xffffff7f16167812 */ /* 0x000fd600078ec0ff */
        /* <DEDUP_REMOVED lines=10> */
[----:B------:R-:W-:-:S13]  /*13830*/  ISETP.LT.OR P6, PT, R27, 0x1, !P0 ;  /* 0x000000011b00780c */ /* 0x000fda00047c1670 */
[----:B------:R0:W-:Y:S01]  /*13840*/  LDGSTS.E.BYPASS.LTC128B.128 [R5+0xc400], desc[UR44][R2.64+0x300], !P6 ;  /* 0x0c40030002057fae */ /* 0x0001e2000f101d6c */
[----:B------:R-:W-:-:S13]  /*13850*/  ISETP.GT.AND P6, PT, R7, -0x1, PT ;  /* 0xffffffff0700780c */ /* 0x000fda0003fc4270 */
[----:B------:R-:W-:Y:S02]  /*13860*/  @P6 LOP3.LUT R22, R22, 0x80, RZ, 0xfc, !PT ;  /* 0x0000008016166812 */ /* 0x000fe400078efcff */
[----:B------:R-:W-:-:S13]  /*13870*/  ISETP.LT.OR P6, PT, R27, 0x1, P6 ;  /* 0x000000011b00780c */ /* 0x000fda00037c1670 */
[----:B------:R0:W-:Y:S02]  /*13880*/  LDGSTS.E.BYPASS.LTC128B.128 [R5+0xe400], desc[UR44][R2.64+0x380], !P6 ;  /* 0x0e40038002057fae */ /* 0x0001e4000f101d6c */
[----:B0-----:R-:W-:Y:S05]  /*13890*/  WARPSYNC.COLLECTIVE R15, `(.L_x_1160) ;  /* 0x000000000f087348 */ /* 0x001fea0003c00000 */
[----:B------:R1:W2:Y:S02]  /*138a0*/  SHFL.IDX P6, R14, R13, R12, R11 ;  /* 0x0000000c0d0e7389 */ /* 0x0002a400000c000b */
[----:B012---:R-:W-:Y:S01]  /*138b0*/  ENDCOLLECTIVE ;  /* 0x000000000000791b */ /* 0x007fe20003800000 */
.L_x_1160:
[----:B------:R-:W-:Y:S02]  /*138c0*/  IMAD.MOV.U32 R13, RZ, RZ, R4 ;  /* 0x000000ffff0d7224 */ /* 0x000fe400078e0004 */
[----:B------:R-:W-:-:S07]  /*138d0*/  IMAD.MOV.U32 R3, RZ, RZ, R14 ;  /* 0x000000ffff037224 */ /* 0x000fce00078e000e */
[----:B------:R-:W-:Y:S05]  /*138e0*/  WARPSYNC.COLLECTIVE R15, `(.L_x_1161) ;  /* 0x000000000f087348 */ /* 0x000fea0003c00000 */
[----:B------:R0:W1:Y:S02]  /*138f0*/  SHFL.IDX P6, R14, R13, R12, R11 ;  /* 0x0000000c0d0e7389 */ /* 0x00006400000c000b */
[----:B01----:R-:W-:Y:S01]  /*13900*/  ENDCOLLECTIVE ;  /* 0x000000000000791b */ /* 0x003fe20003800000 */
.L_x_1161:
        /* <DEDUP_REMOVED lines=29> */
.L_x_1162:
[----:B------:R-:W-:Y:S02]  /*13ae0*/  IMAD.MOV.U32 R13, RZ, RZ, R4 ;  /* 0x000000ffff0d7224 */ /* 0x000fe400078e0004 */
[----:B------:R-:W-:-:S07]  /*13af0*/  IMAD.MOV.U32 R7, RZ, RZ, R14 ;  /* 0x000000ffff077224 */ /* 0x000fce00078e000e */
[----:B------:R-:W-:Y:S05]  /*13b00*/  WARPSYNC.COLLECTIVE R15, `(.L_x_1163) ;  /* 0x000000000f087348 */ /* 0x000fea0003c00000 */
[----:B------:R0:W1:Y:S02]  /*13b10*/  SHFL.IDX P6, R14, R13, R12, R11 ;  /* 0x0000000c0d0e7389 */ /* 0x00006400000c000b */
[----:B01----:R-:W-:Y:S01]  /*13b20*/  ENDCOLLECTIVE ;  /* 0x000000000000791b */ /* 0x003fe20003800000 */
.L_x_1163:
        /* <DEDUP_REMOVED lines=29> */
.L_x_1164:
[----:B------:R-:W-:Y:S02]  /*13d00*/  IMAD.MOV.U32 R13, RZ, RZ, R4 ;  /* 0x000000ffff0d7224 */ /* 0x000fe400078e0004 */
[----:B------:R-:W-:-:S07]  /*13d10*/  IMAD.MOV.U32 R6, RZ, RZ, R14 ;  /* 0x000000ffff067224 */ /* 0x000fce00078e000e */
[----:B------:R-:W-:Y:S05]  /*13d20*/  WARPSYNC.COLLECTIVE R15, `(.L_x_1165) ;  /* 0x000000000f087348 */ /* 0x000fea0003c00000 */
[----:B------:R0:W1:Y:S02]  /*13d30*/  SHFL.IDX P6, R14, R13, R12, R11 ;  /* 0x0000000c0d0e7389 */ /* 0x00006400000c000b */
[----:B01----:R-:W-:Y:S01]  /*13d40*/  ENDCOLLECTIVE ;  /* 0x000000000000791b */ /* 0x003fe20003800000 */
.L_x_1165:
[----:B------:R-:W-:Y:S01]  /*13d50*/  IMAD.MOV.U32 R2, RZ, RZ, R14 ;  /* 0x000000ffff027224 */ /* 0x000fe200078e000e */
[----:B------:R-:W-:Y:S06]  /*13d60*/  BRA `(.L_x_1166) ;  /* 0xffffffbc00187947 */ /* 0x000fec000383ffff */
.L_x_1080:
[----:B0-----:R0:W1:Y:S02]  /*13d70*/  SYNCS.PHASECHK.TRANS64.TRYWAIT P0, [R6+URZ+0x38840], R17 ;  /* 0x03884011060075a7 */ /* 0x001064000800017f */
[----:B-1----:R-:W-:Y:S05]  /*13d80*/  @!P0 NANOSLEEP.SYNCS 0x989680 ;  /* 0x009896800000895d */ /* 0x002fea0003900000 */
[----:B------:R-:W1:Y:S02]  /*13d90*/  @!P0 SYNCS.PHASECHK.TRANS64 P0, [R6+URZ+0x38840], R17 ;  /* 0x03884011060085a7 */ /* 0x000e64000800007f */
[----:B-1----:R-:W-:Y:S05]  /*13da0*/  @!P0 BRA `(.L_x_1080) ;  /* 0xfffffffc00f08947 */ /* 0x002fea000383ffff */
[----:B------:R-:W-:Y:S05]  /*13db0*/  BRA `(.L_x_1167) ;  /* 0xffffffc000b07947 */ /* 0x000fea000383ffff */
.L_x_1081:
        /* <DEDUP_REMOVED lines=8> */
.L_x_1169:
[----:B------:R-:W-:Y:S05]  /*13e40*/  BSYNC B1 ;  /* 0x0000000000017941 */ /* 0x000fea0003800000 */
.L_x_1168:
        /* <DEDUP_REMOVED lines=9> */
.L_x_1170:
[----:B------:R-:W-:Y:S02]  /*13ee0*/  IMAD.MOV.U32 R13, RZ, RZ, R27 ;  /* 0x000000ffff0d7224 */ /* 0x000fe400078e001b */
[----:B------:R-:W-:Y:S02]  /*13ef0*/  IMAD.MOV.U32 R12, RZ, RZ, 0x1 ;  /* 0x00000001ff0c7424 */ /* 0x000fe400078e00ff */
[----:B------:R-:W-:-:S07]  /*13f00*/  IMAD.MOV.U32 R2, RZ, RZ, R14 ;  /* 0x000000ffff027224 */ /* 0x000fce00078e000e */
[----:B------:R-:W-:Y:S05]  /*13f10*/  WARPSYNC.COLLECTIVE R15, `(.L_x_1171) ;  /* 0x000000000f087348 */ /* 0x000fea0003c00000 */
[----:B------:R0:W1:Y:S02]  /*13f20*/  SHFL.IDX P6, R14, R13, R12, R11 ;  /* 0x0000000c0d0e7389 */ /* 0x00006400000c000b */
[----:B01----:R-:W-:Y:S01]  /*13f30*/  ENDCOLLECTIVE ;  /* 0x000000000000791b */ /* 0x003fe20003800000 */
.L_x_1171:
        /* <DEDUP_REMOVED lines=11> */
.L_x_1172:
[----:B------:R-:W-:Y:S02]  /*13ff0*/  IMAD.MOV.U32 R13, RZ, RZ, R27 ;  /* 0x000000ffff0d7224 */ /* 0x000fe400078e001b */
[----:B------:R-:W-:Y:S02]  /*14000*/  IMAD.MOV.U32 R12, RZ, RZ, 0x2 ;  /* 0x00000002ff0c7424 */ /* 0x000fe400078e00ff */
[----:B------:R-:W-:-:S07]  /*14010*/  IMAD.MOV.U32 R2, RZ, RZ, R14 ;  /* 0x000000ffff027224 */ /* 0x000fce00078e000e */
[----:B------:R-:W-:Y:S05]  /*14020*/  WARPSYNC.COLLECTIVE R15, `(.L_x_1173) ;  /* 0x000000000f087348 */ /* 0x000fea0003c00000 */
[----:B------:R0:W1:Y:S02]  /*14030*/  SHFL.IDX P6, R14, R13, R12, R11 ;  /* 0x0000000c0d0e7389 */ /* 0x00006400000c000b */
[----:B01----:R-:W-:Y:S01]  /*14040*/  ENDCOLLECTIVE ;  /* 0x000000000000791b */ /* 0x003fe20003800000 */
.L_x_1173:
        /* <DEDUP_REMOVED lines=11> */
.L_x_1174:
[----:B------:R-:W-:Y:S02]  /*14100*/  IMAD.MOV.U32 R13, RZ, RZ, R27 ;  /* 0x000000ffff0d7224 */ /* 0x000fe400078e001b */
[----:B------:R-:W-:Y:S02]  /*14110*/  IMAD.MOV.U32 R12, RZ, RZ, 0x3 ;  /* 0x00000003ff0c7424 */ /* 0x000fe400078e00ff */
[----:B------:R-:W-:-:S07]  /*14120*/  IMAD.MOV.U32 R2, RZ, RZ, R14 ;  /* 0x000000ffff027224 */ /* 0x000fce00078e000e */
[----:B------:R-:W-:Y:S05]  /*14130*/  WARPSYNC.COLLECTIVE R15, `(.L_x_1175) ;  /* 0x000000000f087348 */ /* 0x000fea0003c00000 */
[----:B------:R0:W1:Y:S02]  /*14140*/  SHFL.IDX P6, R14, R13, R12, R11 ;  /* 0x0000000c0d0e7389 */ /* 0x00006400000c000b */
[----:B01----:R-:W-:Y:S01]  /*14150*/  ENDCOLLECTIVE ;  /* 0x000000000000791b */ /* 0x003fe20003800000 */
.L_x_1175:
        /* <DEDUP_REMOVED lines=11> */
.L_x_1176:
[----:B------:R-:W-:Y:S01]  /*14210*/  IMAD.MOV.U32 R2, RZ, RZ, R14 ;  /* 0x000000ffff027224 */ /* 0x000fe200078e000e */
[----:B------:R-:W-:Y:S06]  /*14220*/  BRA `(.L_x_1177) ;  /* 0xffffffc000407947 */ /* 0x000fec000383ffff */
.L_x_1086:
[----:B---3--:R3:W4:Y:S02]  /*14230*/  SYNCS.PHASECHK.TRANS64.TRYWAIT P0, [R6+URZ+0x38860], R17 ;  /* 0x03886011060075a7 */ /* 0x008724000800017f */
[----:B----4-:R-:W-:Y:S05]  /*14240*/  @!P0 NANOSLEEP.SYNCS 0x989680 ;  /* 0x009896800000895d */ /* 0x010fea0003900000 */
[----:B------:R-:W4:Y:S02]  /*14250*/  @!P0 SYNCS.PHASECHK.TRANS64 P0, [R6+URZ+0x38860], R17 ;  /* 0x03886011060085a7 */ /* 0x000f24000800007f */
[----:B----4-:R-:W-:Y:S05]  /*14260*/  @!P0 BRA `(.L_x_1086) ;  /* 0xfffffffc00f08947 */ /* 0x010fea000383ffff */
[----:B------:R-:W-:Y:S05]  /*14270*/  BRA `(.L_x_1178) ;  /* 0xffffffc000907947 */ /* 0x000fea000383ffff */
.L_x_1087:
        /* <DEDUP_REMOVED lines=8> */
.L_x_1180:
[----:B------:R-:W-:Y:S05]  /*14300*/  BSYNC B1 ;  /* 0x0000000000017941 */ /* 0x000fea0003800000 */
.L_x_1179:
[----:B------:R-:W-:Y:S01]  /*14310*/  IMAD.MOV.U32 R13, RZ, RZ, R9 ;  /* 0x000000ffff0d7224 */ /* 0x000fe200078e0009 */
[----:B------:R-:W-:Y:S01]  /*14320*/  MOV R15, 0xffffffff ;  /* 0xffffffff000f7802 */ /* 0x000fe20000000f00 */
[----:B------:R-:W-:Y:S01]  /*14330*/  IMAD.MOV.U32 R12, RZ, RZ, RZ ;  /* 0x000000ffff0c7224 */ /* 0x000fe200078e00ff */
[C---:B------:R-:W-:Y:S01]  /*14340*/  LOP3.LUT P2, RZ, R22.reuse, 0x200, RZ, 0xc0, !PT ;  /* 0x0000020016ff7812 */ /* 0x040fe2000784c0ff */
[----:B------:R-:W-:Y:S01]  /*14350*/  IMAD.MOV.U32 R11, RZ, RZ, 0x181f ;  /* 0x0000181fff0b7424 */ /* 0x000fe200078e00ff */
[C---:B------:R-:W-:Y:S01]  /*14360*/  LOP3.LUT P1, RZ, R22.reuse, 0x20, RZ, 0xc0, !PT ;  /* 0x0000002016ff7812 */ /* 0x040fe2000782c0ff */
[----:B------:R-:W-:Y:S01]  /*14370*/  IMAD.MOV.U32 R3, RZ, RZ, R14 ;  /* 0x000000ffff037224 */ /* 0x000fe200078e000e */
[----:B------:R-:W-:Y:S01]  /*14380*/  LOP3.LUT R22, R22, 0xffbfffff, RZ, 0xc0, !PT ;  /* 0xffbfffff16167812 */ /* 0x000fe200078ec0ff */
[----:B------:R-:W-:-:S10]  /*14390*/  IMAD R17, R17, 0x2, R23 ;  /* 0x0000000211117824 */ /* 0x000fd400078e0217 */
[----:B------:R-:W-:Y:S05]  /*143a0*/  WARPSYNC.COLLECTIVE R15, `(.L_x_1181) ;  /* 0x000000000f087348 */ /* 0x000fea0003c00000 */
[----:B------:R0:W1:Y:S02]  /*143b0*/  SHFL.IDX P6, R14, R13, R12, R11 ;  /* 0x0000000c0d0e7389 */ /* 0x00006400000c000b */
[----:B01----:R-:W-:Y:S01]  /*143c0*/  ENDCOLLECTIVE ;  /* 0x000000000000791b */ /* 0x003fe20003800000 */
.L_x_1181:
[----:B------:R-:W-:-:S04]  /*143d0*/  @P3 LOP3.LUT R22, R22, 0x400000, RZ, 0xfc, !PT ;  /* 0x0040000016163812 */ /* 0x000fc800078efcff */
        /* <DEDUP_REMOVED lines=17> */
.L_x_1182:
        /* <DEDUP_REMOVED lines=16> */
.L_x_1183:
        /* <DEDUP_REMOVED lines=19> */
.L_x_1184:
        /* <DEDUP_REMOVED lines=14> */
.L_x_1185:
        /* <DEDUP_REMOVED lines=16> */
.L_x_1186:
        /* <DEDUP_REMOVED lines=14> */
.L_x_1187:
[----:B------:R-:W-:Y:S05]  /*149e0*/  BRA `(.L_x_1188) ;  /* 0xffffffbc00fc7947 */ /* 0x000fea000383ffff */
.L_x_1095:
        /* <DEDUP_REMOVED lines=8> */
.L_x_1190:
[----:B------:R-:W-:Y:S05]  /*14a70*/  BSYNC B0 ;  /* 0x0000000000007941 */ /* 0x000fea0003800000 */
.L_x_1189:
        /* <DEDUP_REMOVED lines=9> */
.L_x_1191:
[----:B------:R-:W-:Y:S02]  /*14b10*/  ULDC UR4, c[0x0][0xd3c] ;  /* 0x00034f0000047ab9 */ /* 0x000fe40000000800 */
[----:B------:R-:W-:-:S13]  /*14b20*/  ISETP.GE.OR P1, PT, R5, UR4, !P0 ;  /* 0x0000000405007c0c */ /* 0x000fda000c726670 */
[----:B------:R-:W0:Y:S01]  /*14b30*/  @!P1 LDC.64 R2, c[0x0][0xd80] ;  /* 0x00036000ff029b82 */ /* 0x000e220000000a00 */
[----:B------:R-:W-:Y:S02]  /*14b40*/  IMAD.MOV.U32 R11, RZ, RZ, RZ ;  /* 0x000000ffff0b7224 */ /* 0x000fe400078e00ff */
        /* <DEDUP_REMOVED lines=14> */
.L_x_1192:
[----:B------:R-:W-:Y:S01]  /*14c30*/  IMAD.MOV.U32 R12, RZ, RZ, 0x2 ;  /* 0x00000002ff0c7424 */ /* 0x000fe200078e00ff */
[----:B------:R-:W-:-:S05]  /*14c40*/  SEL R6, R14, RZ, P1 ;  /* 0x000000ff0e067207 */ /* 0x000fca0000800000 */
[----:B------:R-:W-:-:S04]  /*14c50*/  IMAD.IADD R6, R5, 0x1, R6 ;  /* 0x0000000105067824 */ /* 0x000fc800078e0206 */
[----:B------:R-:W-:-:S07]  /*14c60*/  IMAD.MOV.U32 R13, RZ, RZ, R6 ;  /* 0x000000ffff0d7224 */ /* 0x000fce00078e0006 */
[----:B------:R-:W-:Y:S05]  /*14c70*/  WARPSYNC.COLLECTIVE R15, `(.L_x_1193) ;  /* 0x000000000f087348 */ /* 0x000fea0003c00000 */
[----:B------:R0:W1:Y:S02]  /*14c80*/  SHFL.UP P6, R14, R13, R12, R11 ;  /* 0x0400000c0d0e7389 */ /* 0x00006400000c000b */
[----:B01----:R-:W-:Y:S01]  /*14c90*/  ENDCOLLECTIVE ;  /* 0x000000000000791b */ /* 0x003fe20003800000 */
.L_x_1193:
[----:B------:R-:W-:Y:S01]  /*14ca0*/  IMAD.MOV.U32 R12, RZ, RZ, 0x4 ;  /* 0x00000004ff0c7424 */ /* 0x000fe200078e00ff */
[----:B------:R-:W-:-:S05]  /*14cb0*/  SEL R7, R14, RZ, P2 ;  /* 0x000000ff0e077207 */ /* 0x000fca0001000000 */
[----:B------:R-:W-:-:S04]  /*14cc0*/  IMAD.IADD R7, R6, 0x1, R7 ;  /* 0x0000000106077824 */ /* 0x000fc800078e0207 */
[----:B------:R-:W-:-:S07]  /*14cd0*/  IMAD.MOV.U32 R13, RZ, RZ, R7 ;  /* 0x000000ffff0d7224 */ /* 0x000fce00078e0007 */
[----:B------:R-:W-:Y:S05]  /*14ce0*/  WARPSYNC.COLLECTIVE R15, `(.L_x_1194) ;  /* 0x000000000f087348 */ /* 0x000fea0003c00000 */
[----:B------:R0:W1:Y:S02]  /*14cf0*/  SHFL.UP P6, R14, R13, R12, R11 ;  /* 0x0400000c0d0e7389 */ /* 0x00006400000c000b */
[----:B01----:R-:W-:Y:S01]  /*14d00*/  ENDCOLLECTIVE ;  /* 0x000000000000791b */ /* 0x003fe20003800000 */
.L_x_1194:
[----:B------:R-:W-:Y:S01]  /*14d10*/  IMAD.MOV.U32 R12, RZ, RZ, 0x8 ;  /* 0x00000008ff0c7424 */ /* 0x000fe200078e00ff */
[----:B------:R-:W-:-:S05]  /*14d20*/  SEL R2, R14, RZ, P3 ;  /* 0x000000ff0e027207 */ /* 0x000fca0001800000 */
[----:B------:R-:W-:-:S04]  /*14d30*/  IMAD.IADD R2, R7, 0x1, R2 ;  /* 0x0000000107027824 */ /* 0x000fc800078e0202 */
[----:B------:R-:W-:-:S07]  /*14d40*/  IMAD.MOV.U32 R13, RZ, RZ, R2 ;  /* 0x000000ffff0d7224 */ /* 0x000fce00078e0002 */
[----:B------:R-:W-:Y:S05]  /*14d50*/  WARPSYNC.COLLECTIVE R15, `(.L_x_1195) ;  /* 0x000000000f087348 */ /* 0x000fea0003c00000 */
[----:B------:R0:W1:Y:S02]  /*14d60*/  SHFL.UP P6, R14, R13, R12, R11 ;  /* 0x0400000c0d0e7389 */ /* 0x00006400000c000b */
[----:B01----:R-:W-:Y:S01]  /*14d70*/  ENDCOLLECTIVE ;  /* 0x000000000000791b */ /* 0x003fe20003800000 */
.L_x_1195:
[----:B------:R-:W-:Y:S01]  /*14d80*/  IMAD.MOV.U32 R12, RZ, RZ, 0x10 ;  /* 0x00000010ff0c7424 */ /* 0x000fe200078e00ff */
[----:B------:R-:W-:-:S05]  /*14d90*/  SEL R3, R14, RZ, P4 ;  /* 0x000000ff0e037207 */ /* 0x000fca0002000000 */
[----:B------:R-:W-:-:S04]  /*14da0*/  IMAD.IADD R3, R2, 0x1, R3 ;  /* 0x0000000102037824 */ /* 0x000fc800078e0203 */
[----:B------:R-:W-:-:S07]  /*14db0*/  IMAD.MOV.U32 R13, RZ, RZ, R3 ;  /* 0x000000ffff0d7224 */ /* 0x000fce00078e0003 */
[----:B------:R-:W-:Y:S05]  /*14dc0*/  WARPSYNC.COLLECTIVE R15, `(.L_x_1196) ;  /* 0x000000000f087348 */ /* 0x000fea0003c00000 */
[----:B------:R0:W1:Y:S02]  /*14dd0*/  SHFL.UP P6, R14, R13, R12, R11 ;  /* 0x0400000c0d0e7389 */ /* 0x00006400000c000b */
[----:B01----:R-:W-:Y:S01]  /*14de0*/  ENDCOLLECTIVE ;  /* 0x000000000000791b */ /* 0x003fe20003800000 */
.L_x_1196:
        /* <DEDUP_REMOVED lines=8> */
.L_x_1197:
[----:B------:R-:W-:Y:S05]  /*14e70*/  BRA `(.L_x_1198) ;  /* 0xffffffc000907947 */ /* 0x000fea000383ffff */
.L_x_1100:
        /* <DEDUP_REMOVED lines=8> */
.L_x_1200:
[----:B------:R-:W-:Y:S05]  /*14f00*/  BSYNC B0 ;  /* 0x0000000000007941 */ /* 0x000fea0003800000 */
.L_x_1199:
        /* <DEDUP_REMOVED lines=8> */
.L_x_1201:
[----:B------:R-:W-:Y:S01]  /*14f90*/  IMAD.MOV.U32 R12, RZ, RZ, 0x4 ;  /* 0x00000004ff0c7424 */ /* 0x000fe200078e00ff */
[----:B------:R-:W-:-:S05]  /*14fa0*/  SEL R2, R14, RZ, P2 ;  /* 0x000000ff0e027207 */ /* 0x000fca0001000000 */
[----:B------:R-:W-:-:S04]  /*14fb0*/  IMAD.IADD R2, R13, 0x1, R2 ;  /* 0x000000010d027824 */ /* 0x000fc800078e0202 */
[----:B------:R-:W-:-:S07]  /*14fc0*/  IMAD.MOV.U32 R13, RZ, RZ, R2 ;  /* 0x000000ffff0d7224 */ /* 0x000fce00078e0002 */
[----:B------:R-:W-:Y:S05]  /*14fd0*/  WARPSYNC.COLLECTIVE R15, `(.L_x_1202) ;  /* 0x000000000f087348 */ /* 0x000fea0003c00000 */
[----:B------:R0:W1:Y:S02]  /*14fe0*/  SHFL.UP P6, R14, R13, R12, R11 ;  /* 0x0400000c0d0e7389 */ /* 0x00006400000c000b */
[----:B01----:R-:W-:Y:S01]  /*14ff0*/  ENDCOLLECTIVE ;  /* 0x000000000000791b */ /* 0x003fe20003800000 */
.L_x_1202:
[----:B------:R-:W-:Y:S01]  /*15000*/  IMAD.MOV.U32 R12, RZ, RZ, 0x8 ;  /* 0x00000008ff0c7424 */ /* 0x000fe200078e00ff */
[----:B------:R-:W-:-:S05]  /*15010*/  SEL R3, R14, RZ, P3 ;  /* 0x000000ff0e037207 */ /* 0x000fca0001800000 */
[----:B------:R-:W-:-:S04]  /*15020*/  IMAD.IADD R3, R2, 0x1, R3 ;  /* 0x0000000102037824 */ /* 0x000fc800078e0203 */
[----:B------:R-:W-:-:S07]  /*15030*/  IMAD.MOV.U32 R13, RZ, RZ, R3 ;  /* 0x000000ffff0d7224 */ /* 0x000fce00078e0003 */
[----:B------:R-:W-:Y:S05]  /*15040*/  WARPSYNC.COLLECTIVE R15, `(.L_x_1203) ;  /* 0x000000000f087348 */ /* 0x000fea0003c00000 */
[----:B------:R0:W1:Y:S02]  /*15050*/  SHFL.UP P6, R14, R13, R12, R11 ;  /* 0x0400000c0d0e7389 */ /* 0x00006400000c000b */
[----:B01----:R-:W-:Y:S01]  /*15060*/  ENDCOLLECTIVE ;  /* 0x000000000000791b */ /* 0x003fe20003800000 */
.L_x_1203:
[----:B------:R-:W-:Y:S01]  /*15070*/  IMAD.MOV.U32 R12, RZ, RZ, 0x10 ;  /* 0x00000010ff0c7424 */ /* 0x000fe200078e00ff */
[----:B------:R-:W-:-:S05]  /*15080*/  SEL R4, R14, RZ, P4 ;  /* 0x000000ff0e047207 */ /* 0x000fca0002000000 */
[----:B------:R-:W-:-:S04]  /*15090*/  IMAD.IADD R4, R3, 0x1, R4 ;  /* 0x0000000103047824 */ /* 0x000fc800078e0204 */
[----:B------:R-:W-:-:S07]  /*150a0*/  IMAD.MOV.U32 R13, RZ, RZ, R4 ;  /* 0x000000ffff0d7224 */ /* 0x000fce00078e0004 */
[----:B------:R-:W-:Y:S05]  /*150b0*/  WARPSYNC.COLLECTIVE R15, `(.L_x_1204) ;  /* 0x000000000f087348 */ /* 0x000fea0003c00000 */
[----:B------:R0:W1:Y:S02]  /*150c0*/  SHFL.UP P6, R14, R13, R12, R11 ;  /* 0x0400000c0d0e7389 */ /* 0x00006400000c000b */
[----:B01----:R-:W-:Y:S01]  /*150d0*/  ENDCOLLECTIVE ;  /* 0x000000000000791b */ /* 0x003fe20003800000 */
.L_x_1204:
        /* <DEDUP_REMOVED lines=8> */
.L_x_1205:
[----:B------:R-:W-:Y:S05]  /*15160*/  BRA `(.L_x_1206) ;  /* 0xffffffc000707947 */ /* 0x000fea000383ffff */
.L_x_1102:
[----:B------:R-:W-:Y:S01]  /*15170*/  BSSY B0, `(.L_x_1207) ;  /* 0x0000006000007945 */ /* 0x000fe20003800000 */
[----:B------:R-:W-:Y:S01]  /*15180*/  PLOP3.LUT P6, PT, P6, PT, PT, 0x8, 0x0 ;  /* 0x000000000000781c */ /* 0x000fe200037ce170 */
[----:B------:R-:W-:-:S12]  /*15190*/  IMAD.MOV.U32 R15, RZ, RZ, -0x1 ;  /* 0xffffffffff0f7424 */ /* 0x000fd800078e00ff */
[----:B01----:R-:W-:Y:S05]  /*151a0*/  WARPSYNC.COLLECTIVE R15, `(.L_x_1208) ;  /* 0x000000000f087348 */ /* 0x003fea0003c00000 */
[----:B------:R-:W-:Y:S01]  /*151b0*/  VOTE.ANY R14, PT, P6 ;  /* 0x00000000000e7806 */ /* 0x000fe200030e0100 */
[----:B01----:R-:W-:Y:S06]  /*151c0*/  ENDCOLLECTIVE ;  /* 0x000000000000791b */ /* 0x003fec0003800000 */
.L_x_1208:
[----:B------:R-:W-:Y:S05]  /*151d0*/  BSYNC B0 ;  /* 0x0000000000007941 */ /* 0x000fea0003800000 */
.L_x_1207:
        /* <DEDUP_REMOVED lines=9> */
.L_x_1209:
[----:B------:R-:W-:Y:S01]  /*15270*/  IMAD.MOV.U32 R5, RZ, RZ, R14 ;  /* 0x000000ffff057224 */ /* 0x000fe200078e000e */
[----:B------:R-:W-:Y:S06]  /*15280*/  BRA `(.L_x_1210) ;  /* 0xffffffc000607947 */ /* 0x000fec000383ffff */
.L_x_1104:
[----:B------:R-:W-:Y:S01]  /*15290*/  BSSY B0, `(.L_x_1211) ;  /* 0x0000007000007945 */ /* 0x000fe20003800000 */
[----:B------:R-:W-:Y:S02]  /*152a0*/  IMAD.MOV.U32 R13, RZ, RZ, R2 ;  /* 0x000000ffff0d7224 */ /* 0x000fe400078e0002 */
[----:B------:R-:W-:Y:S02]  /*152b0*/  IMAD.MOV.U32 R11, RZ, RZ, 0x1f ;  /* 0x0000001fff0b7424 */ /* 0x000fe400078e00ff */
[----:B------:R-:W-:-:S07]  /*152c0*/  IMAD.MOV.U32 R15, RZ, RZ, -0x1 ;  /* 0xffffffffff0f7424 */ /* 0x000fce00078e00ff */
[----:B0123--:R-:W-:Y:S05]  /*152d0*/  WARPSYNC.COLLECTIVE R15, `(.L_x_1212) ;  /* 0x000000000f087348 */ /* 0x00ffea0003c00000 */
[----:B------:R4:W0:Y:S02]  /*152e0*/  SHFL.IDX P6, R14, R13, R12, R11 ;  /* 0x0000000c0d0e7389 */ /* 0x00082400000c000b */
[----:B01234-:R-:W-:Y:S01]  /*152f0*/  ENDCOLLECTIVE ;  /* 0x000000000000791b */ /* 0x01ffe20003800000 */
.L_x_1212:
[----:B------:R-:W-:Y:S05]  /*15300*/  BSYNC B0 ;  /* 0x0000000000007941 */ /* 0x000fea0003800000 */
.L_x_1211:
[----:B------:R-:W-:Y:S05]  /*15310*/  BRA `(.L_x_1103) ;  /* 0xffffffc000587947 */ /* 0x000fea000383ffff */
.L_x_1108:
[----:B0-----:R0:W1:Y:S02]  /*15320*/  SYNCS.PHASECHK.TRANS64.TRYWAIT P0, [R7+URZ+0x38820], R0 ;  /* 0x03882000070075a7 */ /* 0x001064000800017f */
[----:B-1----:R-:W-:Y:S05]  /*15330*/  @!P0 NANOSLEEP.SYNCS 0x989680 ;  /* 0x009896800000895d */ /* 0x002fea0003900000 */
[----:B------:R-:W1:Y:S02]  /*15340*/  @!P0 SYNCS.PHASECHK.TRANS64 P0, [R7+URZ+0x38820], R0 ;  /* 0x03882000070085a7 */ /* 0x000e64000800007f */
[----:B-1----:R-:W-:Y:S05]  /*15350*/  @!P0 BRA `(.L_x_1108) ;  /* 0xfffffffc00f08947 */ /* 0x002fea000383ffff */
[----:B------:R-:W-:Y:S05]  /*15360*/  BRA `(.L_x_1213) ;  /* 0xffffffc400447947 */ /* 0x000fea000383ffff */
.L_x_1109:
        /* <DEDUP_REMOVED lines=11> */
.L_x_1215:
[----:B------:R-:W-:Y:S05]  /*15420*/  BSYNC B0 ;  /* 0x0000000000007941 */ /* 0x000fea0003800000 */
.L_x_1214:
[----:B------:R-:W-:Y:S05]  /*15430*/  BRA `(.L_x_1216) ;  /* 0xffffffc4002c7947 */ /* 0x000fea000383ffff */
.L_x_1112:
[----:B------:R-:W-:Y:S01]  /*15440*/  BSSY B1, `(.L_x_1217) ;  /* 0x0000006000017945 */ /* 0x000fe20003800000 */
[----:B------:R-:W-:-:S07]  /*15450*/  IMAD.MOV.U32 R15, RZ, RZ, -0x1 ;  /* 0xffffffffff0f7424 */ /* 0x000fce00078e00ff */
[----:B0-234-:R-:W-:Y:S05]  /*15460*/  WARPSYNC.COLLECTIVE R15, `(.L_x_1218) ;  /* 0x000000000f0c7348 */ /* 0x01dfea0003c00000 */
[----:B------:R-:W-:Y:S02]  /*15470*/  ELECT P6, UR62, PT ;  /* 0x00000000003e782f */ /* 0x000fe400038c0000 */
[----:B------:R-:W-:Y:S01]  /*15480*/  MOV R14, UR62 ;  /* 0x0000003e000e7c02 */ /* 0x000fe20008000f00 */
[----:B0-234-:R-:W-:Y:S10]  /*15490*/  ENDCOLLECTIVE ;  /* 0x000000000000791b */ /* 0x01dff40003800000 */
.L_x_1218:
[----:B------:R-:W-:Y:S05]  /*154a0*/  BSYNC B1 ;  /* 0x0000000000017941 */ /* 0x000fea0003800000 */
.L_x_1217:
[----:B------:R-:W-:Y:S05]  /*154b0*/  BRA `(.L_x_1219) ;  /* 0xffffffc400247947 */ /* 0x000fea000383ffff */
.L_x_1114:
[----:B0-----:R0:W1:Y:S02]  /*154c0*/  SYNCS.PHASECHK.TRANS64.TRYWAIT P1, [R5+URZ+0x38840], R0 ;  /* 0x03884000050075a7 */ /* 0x001064000802017f */
[----:B-1----:R-:W-:Y:S05]  /*154d0*/  @!P1 NANOSLEEP.SYNCS 0x989680 ;  /* 0x009896800000995d */ /* 0x002fea0003900000 */
[----:B------:R-:W1:Y:S02]  /*154e0*/  @!P1 SYNCS.PHASECHK.TRANS64 P1, [R5+URZ+0x38840], R0 ;  /* 0x03884000050095a7 */ /* 0x000e64000802007f */
[----:B-1----:R-:W-:Y:S05]  /*154f0*/  @!P1 BRA `(.L_x_1114) ;  /* 0xfffffffc00f09947 */ /* 0x002fea000383ffff */
[----:B------:R-:W-:Y:S05]  /*15500*/  BRA `(.L_x_1220) ;  /* 0xffffffc400447947 */ /* 0x000fea000383ffff */
.L_x_1116:
[----:B-1----:R1:W0:Y:S02]  /*15510*/  SYNCS.PHASECHK.TRANS64.TRYWAIT P1, [R3+URZ+0x38840], R2 ;  /* 0x03884002030075a7 */ /* 0x002224000802017f */
[----:B0-----:R-:W-:Y:S05]  /*15520*/  @!P1 NANOSLEEP.SYNCS 0x989680 ;  /* 0x009896800000995d */ /* 0x001fea0003900000 */
[----:B------:R-:W0:Y:S02]  /*15530*/  @!P1 SYNCS.PHASECHK.TRANS64 P1, [R3+URZ+0x38840], R2 ;  /* 0x03884002030095a7 */ /* 0x000e24000802007f */
[----:B0-----:R-:W-:Y:S05]  /*15540*/  @!P1 BRA `(.L_x_1116) ;  /* 0xfffffffc00f09947 */ /* 0x001fea000383ffff */
[----:B------:R-:W-:Y:S05]  /*15550*/  BRA `(.L_x_1221) ;  /* 0xffffffc400507947 */ /* 0x000fea000383ffff */
.L_x_1118:
[----:B------:R0:W0:Y:S02]  /*15560*/  SYNCS.PHASECHK.TRANS64.TRYWAIT P1, [R5+URZ+0x38860], R0 ;  /* 0x03886000050075a7 */ /* 0x000024000802017f */
[----:B0-----:R-:W-:Y:S05]  /*15570*/  @!P1 NANOSLEEP.SYNCS 0x989680 ;  /* 0x009896800000995d */ /* 0x001fea0003900000 */
[----:B------:R-:W0:Y:S02]  /*15580*/  @!P1 SYNCS.PHASECHK.TRANS64 P1, [R5+URZ+0x38860], R0 ;  /* 0x03886000050095a7 */ /* 0x000e24000802007f */
[----:B0-----:R-:W-:Y:S05]  /*15590*/  @!P1 BRA `(.L_x_1118) ;  /* 0xfffffffc00f09947 */ /* 0x001fea000383ffff */
[----:B------:R-:W-:Y:S05]  /*155a0*/  BRA `(.L_x_1222) ;  /* 0xffffffc4004c7947 */ /* 0x000fea000383ffff */
.L_x_1223:
        /* <DEDUP_REMOVED lines=13> */
.L_x_5637:


//--------------------- .text._ZN7cutlass13device_kernelIN5flash11enable_sm90INS1_16FlashAttnFwdSm90INS1_25CollectiveMainloopFwdSm90ILi2EN4cute5tupleIJNS5_1CILi1EEES8_S8_EEENS6_IJNS7_ILi64EEESA_SA_EEELi512ENS_10bfloat16_tEfNS_4arch4Sm90ELb0ELb0ELb0ELb1ELb1ELb1ELb1ELb0ELb0ELb1ELb0ELb0EEENS1_21CollectiveEpilogueFwdINS6_IJSA_NS7_ILi512EEESA_EEES9_SC_SE_Li256ELb1ELb1ELb0ELb0EEENS1_36VarlenDynamicPersistentTileSchedulerILi64ELi64ELi256ELi128ELb0ELb1ELb1ELb0ELb1ELb1EEEEEEEEEvNT_6ParamsE --------------------------
	.section	.text._ZN7cutlass13device_kernelIN5flash11enable_sm90INS1_16FlashAttnFwdSm90INS1_25CollectiveMainloopFwdSm90ILi2EN4cute5tupleIJNS5_1CILi1EEES8_S8_EEENS6_IJNS7_ILi64EEESA_SA_EEELi512ENS_10bfloat16_tEfNS_4arch4Sm90ELb0ELb0ELb0ELb1ELb1ELb1ELb1ELb0ELb0ELb1ELb0ELb0EEENS1_21CollectiveEpilogueFwdINS6_IJSA_NS7_ILi512EEESA_EEES9_SC_SE_Li256ELb1ELb1ELb0ELb0EEENS1_36VarlenDynamicPersistentTileSchedulerILi64ELi64ELi256ELi128ELb0ELb1ELb1ELb0ELb1ELb1EEEEEEEEEvNT_6ParamsE,"ax",@progbits
	.align	128
.text._ZN7cutlass13device_kernelIN5flash11enable_sm90INS1_16FlashAttnFwdSm90INS1_25CollectiveMainloopFwdSm90ILi2EN4cute5tupleIJNS5_1CILi1EEES8_S8_EEENS6_IJNS7_ILi64EEESA_SA_EEELi512ENS_10bfloat16_tEfNS_4arch4Sm90ELb0ELb0ELb0ELb1ELb1ELb1ELb1ELb0ELb0ELb1ELb0ELb0EEENS1_21CollectiveEpilogueFwdINS6_IJSA_NS7_ILi512EEESA_EEES9_SC_SE_Li256ELb1ELb1ELb0ELb0EEENS1_36VarlenDynamicPersistentTileSchedulerILi64ELi64ELi256ELi128ELb0ELb1ELb1ELb0ELb1ELb1EEEEEEEEEvNT_6ParamsE:
        .type           _ZN7cutlass13device_kernelIN5flash11enable_sm90INS1_16FlashAttnFwdSm90INS1_25CollectiveMainloopFwdSm90ILi2EN4cute5tupleIJNS5_1CILi1EEES8_S8_EEENS6_IJNS7_ILi64EEESA_SA_EEELi512ENS_10bfloat16_tEfNS_4arch4Sm90ELb0ELb0ELb0ELb1ELb1ELb1ELb1ELb0ELb0ELb1ELb0ELb0EEENS1_21CollectiveEpilogueFwdINS6_IJSA_NS7_ILi512EEESA_EEES9_SC_SE_Li256ELb1ELb1ELb0ELb0EEENS1_36VarlenDynamicPersistentTileSchedulerILi64ELi64ELi256ELi128ELb0ELb1ELb1ELb0ELb1ELb1EEEEEEEEEvNT_6ParamsE,@function
        .size           _ZN7cutlass13device_kernelIN5flash11enable_sm90INS1_16FlashAttnFwdSm90INS1_25CollectiveMainloopFwdSm90ILi2EN4cute5tupleIJNS5_1CILi1EEES8_S8_EEENS6_IJNS7_ILi64EEESA_SA_EEELi512ENS_10bfloat16_tEfNS_4arch4Sm90ELb0ELb0ELb0ELb1ELb1ELb1ELb1ELb0ELb0ELb1ELb0ELb0EEENS1_21CollectiveEpilogueFwdINS6_IJSA_NS7_ILi512EEESA_EEES9_SC_SE_Li256ELb1ELb1ELb0ELb0EEENS1_36VarlenDynamicPersistentTileSchedulerILi64ELi64ELi256ELi128ELb0ELb1ELb1ELb0ELb1ELb1EEEEEEEEEvNT_6ParamsE,(.L_x_5638 - _ZN7cutlass13device_kernelIN5flash11enable_sm90INS1_16FlashAttnFwdSm90INS1_25CollectiveMainloopFwdSm90ILi2EN4cute5tupleIJNS5_1CILi1EEES8_S8_EEENS6_IJNS7_ILi64EEESA_SA_EEELi512ENS_10bfloat16_tEfNS_4arch4Sm90ELb0ELb0ELb0ELb1ELb1ELb1ELb1ELb0ELb0ELb1ELb0ELb0EEENS1_21CollectiveEpilogueFwdINS6_IJSA_NS7_ILi512EEESA_EEES9_SC_SE_Li256ELb1ELb1ELb0ELb0EEENS1_36VarlenDynamicPersistentTileSchedulerILi64ELi64ELi256ELi128ELb0ELb1ELb1ELb0ELb1ELb1EEEEEEEEEvNT_6ParamsE)
        .other          _ZN7cutlass13device_kernelIN5flash11enable_sm90INS1_16FlashAttnFwdSm90INS1_25CollectiveMainloopFwdSm90ILi2EN4cute5tupleIJNS5_1CILi1EEES8_S8_EEENS6_IJNS7_ILi64EEESA_SA_EEELi512ENS_10bfloat16_tEfNS_4arch4Sm90ELb0ELb0ELb0ELb1ELb1ELb1ELb1ELb0ELb0ELb1ELb0ELb0EEENS1_21CollectiveEpilogueFwdINS6_IJSA_NS7_ILi512EEESA_EEES9_SC_SE_Li256ELb1ELb1ELb0ELb0EEENS1_36VarlenDynamicPersistentTileSchedulerILi64ELi64ELi256ELi128ELb0ELb1ELb1ELb0ELb1ELb1EEEEEEEEEvNT_6ParamsE,@"STO_CUDA_ENTRY STV_DEFAULT"
_ZN7cutlass13device_kernelIN5flash11enable_sm90INS1_16FlashAttnFwdSm90INS1_25CollectiveMainloopFwdSm90ILi2EN4cute5tupleIJNS5_1CILi1EEES8_S8_EEENS6_IJNS7_ILi64EEESA_SA_EEELi512ENS_10bfloat16_tEfNS_4arch4Sm90ELb0ELb0ELb0ELb1ELb1ELb1ELb1ELb0ELb0ELb1ELb0ELb0EEENS1_21CollectiveEpilogueFwdINS6_IJSA_NS7_ILi512EEESA_EEES9_SC_SE_Li256ELb1ELb1ELb0ELb0EEENS1_36VarlenDynamicPersistentTileSchedulerILi64ELi64ELi256ELi128ELb0ELb1ELb1ELb0ELb1ELb1EEEEEEEEEvNT_6ParamsE:
        /* <DEDUP_REMOVED lines=17> */
.L_x_1225:
[----:B------:R-:W-:Y:S05]  /*0110*/  BSYNC B0 ;  /* 0x0000000000007941 */ /* 0x000fea0003800000 */
.L_x_1224:
        /* <DEDUP_REMOVED lines=12> */
[----:B------:R-:W-:Y:S01]  /*01e0*/  VOTEU.ANY UP2, P0 ;  /* 0x00000000003f7886 */ /* 0x000fe20000040100 */
        /* <DEDUP_REMOVED lines=8> */
[----:B-1----:R0:W1:Y:S01]  /*0270*/  @UP0 SYNCS.EXCH.64 URZ, [UR8+0x38800], UR4 ;  /* 0x03880004083f05b2 */ /* 0x0020620008000100 */
[----:B------:R0:W2:Y:S05]  /*0280*/  @UP1 SYNCS.EXCH.64 URZ, [UR8+0x38810], UR4 ;  /* 0x03881004083f15b2 */ /* 0x0000aa0008000100 */
[----:B------:R0:W3:Y:S02]  /*0290*/  @UP2 SYNCS.EXCH.64 URZ, [UR8+0x38820], UR6 ;  /* 0x03882006083f25b2 */ /* 0x0000e40008000100 */
        /* <DEDUP_REMOVED lines=15> */
.L_x_1226:
        /* <DEDUP_REMOVED lines=22> */
.L_x_1227:
        /* <DEDUP_REMOVED lines=18> */
.L_x_1228:
        /* <DEDUP_REMOVED lines=22> */
.L_x_1229:
        /* <DEDUP_REMOVED lines=22> */
.L_x_1230:
[----:B------:R-:W-:Y:S01]  /*08d0*/  IMAD.MOV.U32 R3, RZ, RZ, 0x1 ;  /* 0x00000001ff037424 */ /* 0x000fe200078e00ff */
[----:B------:R-:W-:Y:S01]  /*08e0*/  ISETP.NE.AND P0, PT, R4, RZ, PT ;  /* 0x000000ff0400720c */ /* 0x000fe20003f05270 */
[----:B------:R-:W-:Y:S01]  /*08f0*/  NOP ;  /* 0x0000000000007918 */ /* 0x000fe20000000000 */
[----:B------:R-:W-:Y:S01]  /*0900*/  ULDC.64 UR40, c[0x0][0x208] ;  /* 0x0000820000287ab9 */ /* 0x000fe20000000a00 */
[----:B------:R-:W-:Y:S01]  /*0910*/  BSSY B9, `(.L_x_1231) ;  /* 0x0001a60000097945 */ /* 0x000fe20003800000 */
[----:B------:R-:W-:-:S05]  /*0920*/  SEL R3, R3, 0x2, !P0 ;  /* 0x0000000203037807 */ /* 0x000fca0004000000 */
[----:B------:R0:W-:Y:S02]  /*0930*/  STL [R1+0x8], R3 ;  /* 0x0000080301007387 */ /* 0x0001e40000100800 */
[----:B01234-:R-:W-:Y:S06]  /*0940*/  BAR.SYNC.DEFER_BLOCKING 0x0 ;  /* 0x0000000000007b1d */ /* 0x01ffec0000010000 */
[----:B------:R-:W-:Y:S05]  /*0950*/  @!P0 BRA `(.L_x_1232) ;  /* 0x0000012400948947 */ /* 0x000fea0003800000 */
.L_x_1233:
        /* <DEDUP_REMOVED lines=19> */
[----:B------:R-:W2:Y:S01]  /*0a90*/  LDL.LU R18, [R1+0x8] ;  /* 0x0000080001127983 */ /* 0x000ea20000300800 */
[----:B------:R-:W-:Y:S01]  /*0aa0*/  VIADD R19, R0, 0xffffff80 ;  /* 0xffffff8000137836 */ /* 0x000fe20000000000 */
[----:B------:R-:W-:Y:S01]  /*0ab0*/  CS2R R184, SRZ ;  /* 0x0000000000b87805 */ /* 0x000fe2000001ff00 */
[----:B------:R-:W-:Y:S02]  /*0ac0*/  IMAD.MOV.U32 R227, RZ, RZ, 0x40 ;  /* 0x00000040ffe37424 */ /* 0x000fe400078e00ff */
[----:B------:R-:W-:Y:S01]  /*0ad0*/  IMAD.MOV.U32 R22, RZ, RZ, RZ ;  /* 0x000000ffff167224 */ /* 0x000fe200078e00ff */
[----:B------:R-:W-:-:S04]  /*0ae0*/  SHF.R.S32.HI R0, RZ, 0x1f, R19 ;  /* 0x0000001fff007819 */ /* 0x000fc80000011413 */
        /* <DEDUP_REMOVED lines=15> */
[----:B------:R-:W-:Y:S02]  /*0be0*/  LOP3.LUT R14, R7, 0x1ffffffe, RZ, 0xc0, !PT ;  /* 0x1ffffffe070e7812 */ /* 0x000fe400078ec0ff */
[----:B------:R-:W-:Y:S02]  /*0bf0*/  LEA.HI R13, R13, R222, RZ, 0x2 ;  /* 0x000000de0d0d7211 */ /* 0x000fe400078f10ff */
[----:B------:R-:W-:Y:S01]  /*0c00*/  SHF.R.S32.HI R7, RZ, 0x2, R6 ;  /* 0x00000002ff077819 */ /* 0x000fe20000011406 */
[----:B------:R-:W-:Y:S01]  /*0c10*/  IMAD.IADD R14, R11, 0x1, -R14 ;  /* 0x000000010b0e7824 */ /* 0x000fe200078e0a0e */
[----:B------:R-:W-:Y:S02]  /*0c20*/  SHF.R.S32.HI R8, RZ, 0x1f, R6 ;  /* 0x0000001fff087819 */ /* 0x000fe40000011406 */
[----:B------:R-:W-:Y:S01]  /*0c30*/  SHF.R.S32.HI R15, RZ, 0x7, R3 ;  /* 0x00000007ff0f7819 */ /* 0x000fe20000011403 */
[----:B------:R-:W-:Y:S01]  /*0c40*/  IMAD.SHL.U32 R14, R14, 0x8, RZ ;  /* 0x000000080e0e7824 */ /* 0x000fe200078e00ff */
[----:B------:R-:W-:-:S02]  /*0c50*/  LOP3.LUT R13, R13, 0x3ffffc, RZ, 0xc0, !PT ;  /* 0x003ffffc0d0d7812 */ /* 0x000fc400078ec0ff */
[----:B------:R-:W-:Y:S01]  /*0c60*/  LEA.HI R8, R8, R7, RZ, 0x3 ;  /* 0x0000000708087211 */ /* 0x000fe200078f18ff */
[----:B------:R-:W-:Y:S01]  /*0c70*/  IMAD R16, R15, 0x100, R9 ;  /* 0x000001000f107824 */ /* 0x000fe200078e0209 */
[----:B------:R-:W-:Y:S01]  /*0c80*/  LOP3.LUT R12, R10, 0xfffffff8, RZ, 0xc0, !PT ;  /* 0xfffffff80a0c7812 */ /* 0x000fe200078ec0ff */
[----:B------:R-:W-:Y:S01]  /*0c90*/  IMAD.IADD R13, R222, 0x1, -R13 ;  /* 0x00000001de0d7824 */ /* 0x000fe200078e0a0d */
[----:B------:R-:W-:Y:S01]  /*0ca0*/  LOP3.LUT R8, R8, 0xfffffff8, RZ, 0xc0, !PT ;  /* 0xfffffff808087812 */ /* 0x000fe200078ec0ff */
[----:B------:R-:W-:Y:S01]  /*0cb0*/  IMAD.SHL.U32 R10, R10, 0x40, RZ ;  /* 0x000000400a0a7824 */ /* 0x000fe200078e00ff */
[----:B------:R-:W-:Y:S01]  /*0cc0*/  LEA.HI R5, R5, R4, RZ, 0x5 ;  /* 0x0000000405057211 */ /* 0x000fe200078f28ff */
[----:B------:R-:W-:Y:S01]  /*0cd0*/  IMAD.IADD R12, R9, 0x1, -R12 ;  /* 0x00000001090c7824 */ /* 0x000fe200078e0a0c */
[----:B------:R-:W-:Y:S01]  /*0ce0*/  LOP3.LUT R11, R6, 0x7ffffffc, RZ, 0xc0, !PT ;  /* 0x7ffffffc060b7812 */ /* 0x000fe200078ec0ff */
[----:B------:R-:W-:Y:S01]  /*0cf0*/  IMAD R13, R13, 0x10, R16 ;  /* 0x000000100d0d7824 */ /* 0x000fe200078e0210 */
[----:B------:R-:W-:Y:S01]  /*0d00*/  SHF.R.S32.HI R5, RZ, 0x5, R5 ;  /* 0x00000005ff057819 */ /* 0x000fe20000011405 */
[----:B------:R-:W-:Y:S01]  /*0d10*/  IMAD.IADD R8, R7, 0x1, -R8 ;  /* 0x0000000107087824 */ /* 0x000fe200078e0a08 */
[----:B------:R-:W-:Y:S01]  /*0d20*/  LEA.HI R3, R3, R15, RZ, 0x1 ;  /* 0x0000000f03037211 */ /* 0x000fe200078f08ff */
[----:B------:R-:W-:Y:S01]  /*0d30*/  IMAD.IADD R11, R4, 0x1, -R11 ;  /* 0x00000001040b7824 */ /* 0x000fe200078e0a0b */
[-C--:B------:R-:W-:Y:S01]  /*0d40*/  LEA.HI R4, R0, R19.reuse, RZ, 0x3 ;  /* 0x0000001300047211 */ /* 0x080fe200078f18ff */
[----:B------:R-:W-:Y:S01]  /*0d50*/  IMAD.SHL.U32 R9, R12, 0x40, RZ ;  /* 0x000000400c097824 */ /* 0x000fe200078e00ff */
[----:B------:R-:W-:Y:S01]  /*0d60*/  LEA.HI R0, R0, R19, RZ, 0x2 ;  /* 0x0000001300007211 */ /* 0x000fe200078f10ff */
[----:B------:R-:W-:Y:S01]  /*0d70*/  IMAD.U32 R7, R13, 0x40, R14 ;  /* 0x000000400d077824 */ /* 0x000fe200078e000e */
[----:B------:R-:W-:Y:S01]  /*0d80*/  LOP3.LUT R3, R3, 0xfffffe, RZ, 0xc0, !PT ;  /* 0x00fffffe03037812 */ /* 0x000fe200078ec0ff */
[----:B------:R-:W-:Y:S01]  /*0d90*/  IMAD R194, R5, 0x10, R8 ;  /* 0x0000001005c27824 */ /* 0x000fe200078e0208 */
[----:B------:R-:W-:Y:S01]  /*0da0*/  SHF.R.S32.HI R5, RZ, 0x3, R4 ;  /* 0x00000003ff057819 */ /* 0x000fe20000011404 */
[----:B------:R-:W-:Y:S01]  /*0db0*/  IMAD.SHL.U32 R223, R11, 0x2, RZ ;  /* 0x000000020bdf7824 */ /* 0x000fe200078e00ff */
[----:B------:R-:W-:Y:S01]  /*0dc0*/  LOP3.LUT R4, R4, 0xfffffff8, RZ, 0xc0, !PT ;  /* 0xfffffff804047812 */ /* 0x000fe200078ec0ff */
[----:B------:R0:W-:Y:S01]  /*0dd0*/  STL [R1+0x78], R7 ;  /* 0x0000780701007387 */ /* 0x0001e20000100800 */
[----:B------:R-:W-:Y:S01]  /*0de0*/  LOP3.LUT R9, R9, 0x1c0, RZ, 0xc0, !PT ;  /* 0x000001c009097812 */ /* 0x000fe200078ec0ff */
[----:B------:R-:W-:Y:S01]  /*0df0*/  IMAD.IADD R3, R15, 0x1, -R3 ;  /* 0x000000010f037824 */ /* 0x000fe200078e0a03 */
[----:B------:R-:W-:Y:S01]  /*0e00*/  SHF.R.S32.HI R23, RZ, 0x2, R0 ;  /* 0x00000002ff177819 */ /* 0x000fe20000011400 */
[----:B------:R-:W-:Y:S01]  /*0e10*/  STL [R1+0x54], RZ ;  /* 0x000054ff01007387 */ /* 0x000fe20000100800 */
[----:B------:R-:W-:Y:S01]  /*0e20*/  LOP3.LUT R14, R9, 0x8, R14, 0xf8, !PT ;  /* 0x00000008090e7812 */ /* 0x000fe200078ef80e */
[----:B------:R-:W-:Y:S01]  /*0e30*/  IMAD.SHL.U32 R224, R3, 0x100, RZ ;  /* 0x0000010003e07824 */ /* 0x000fe200078e00ff */
[----:B------:R-:W-:-:S02]  /*0e40*/  SHF.R.S32.HI R6, RZ, 0x1f, R0 ;  /* 0x0000001fff067819 */ /* 0x000fc40000011400 */
[----:B------:R-:W-:Y:S02]  /*0e50*/  SHF.R.U32.HI R9, RZ, 0x3, R9 ;  /* 0x00000003ff097819 */ /* 0x000fe40000011609 */
[----:B0-----:R-:W-:Y:S01]  /*0e60*/  LOP3.LUT R7, R10, 0x7ffffe00, RZ, 0xc0, !PT ;  /* 0x7ffffe000a077812 */ /* 0x001fe200078ec0ff */
[C---:B------:R-:W-:Y:S01]  /*0e70*/  IMAD.IADD R10, R19.reuse, 0x1, -R4 ;  /* 0x00000001130a7824 */ /* 0x040fe200078e0a04 */
[----:B------:R-:W-:Y:S02]  /*0e80*/  LOP3.LUT R0, R0, 0xfffffffc, RZ, 0xc0, !PT ;  /* 0xfffffffc00007812 */ /* 0x000fe400078ec0ff */
[----:B------:R-:W-:Y:S01]  /*0e90*/  LOP3.LUT R14, R14, R9, RZ, 0x3c, !PT ;  /* 0x000000090e0e7212 */ /* 0x000fe200078e3cff */
[----:B------:R-:W-:Y:S01]  /*0ea0*/  IMAD.SHL.U32 R192, R10, 0x8, RZ ;  /* 0x000000080ac07824 */ /* 0x000fe200078e00ff */
[----:B------:R-:W-:Y:S01]  /*0eb0*/  LEA.HI R6, R6, R23, RZ, 0x3 ;  /* 0x0000001706067211 */ /* 0x000fe200078f18ff */
[----:B------:R-:W-:Y:S01]  /*0ec0*/  IMAD.IADD R8, R19, 0x1, -R0 ;  /* 0x0000000113087824 */ /* 0x000fe200078e0a00 */
[----:B------:R-:W-:Y:S01]  /*0ed0*/  R2P PR, R12, 0x6 ;  /* 0x000000060c007804 */ /* 0x000fe20000000000 */
[----:B------:R-:W-:Y:S01]  /*0ee0*/  VIADD R9, R23, 0x20 ;  /* 0x0000002017097836 */ /* 0x000fe20000000000 */
[----:B------:R-:W-:Y:S01]  /*0ef0*/  LOP3.LUT R6, R6, 0xfffffff8, RZ, 0xc0, !PT ;  /* 0xfffffff806067812 */ /* 0x000fe200078ec0ff */
[----:B------:R-:W-:Y:S01]  /*0f00*/  VIADD R37, R192, 0x40 ;  /* 0x00000040c0257836 */ /* 0x000fe20000000000 */
[----:B------:R-:W-:Y:S01]  /*0f10*/  LEA.HI R0, R8, R8, RZ, 0x1 ;  /* 0x0000000808007211 */ /* 0x000fe200078f08ff */
[C---:B------:R-:W-:Y:S01]  /*0f20*/  VIADD R36, R192.reuse, 0x80 ;  /* 0x00000080c0247836 */ /* 0x040fe20000000000 */
[----:B------:R-:W-:Y:S01]  /*0f30*/  SHF.R.S32.HI R5, RZ, 0x1f, R9 ;  /* 0x0000001fff057819 */ /* 0x000fe20000011409 */
[C---:B------:R-:W-:Y:S01]  /*0f40*/  VIADD R35, R192.reuse, 0xc0 ;  /* 0x000000c0c0237836 */ /* 0x040fe20000000000 */
[----:B------:R-:W-:Y:S01]  /*0f50*/  SHF.R.S32.HI R38, RZ, 0x1f, R37 ;  /* 0x0000001fff267819 */ /* 0x000fe20000011425 */
[----:B------:R-:W-:Y:S01]  /*0f60*/  VIADD R34, R192, 0x100 ;  /* 0x00000100c0227836 */ /* 0x000fe20000000000 */
[----:B------:R-:W-:Y:S01]  /*0f70*/  SHF.R.S32.HI R37, RZ, 0x1f, R36 ;  /* 0x0000001fff257819 */ /* 0x000fe20000011424 */
[----:B------:R-:W-:Y:S01]  /*0f80*/  IMAD.SHL.U32 R4, R9, 0x40, RZ ;  /* 0x0000004009047824 */ /* 0x000fe200078e00ff */
[----:B------:R-:W-:Y:S01]  /*0f90*/  LOP3.LUT R0, R0, 0x1ffffffe, RZ, 0xc0, !PT ;  /* 0x1ffffffe00007812 */ /* 0x000fe200078ec0ff */
[----:B------:R-:W-:Y:S01]  /*0fa0*/  IMAD.SHL.U32 R186, R8, 0x4, RZ ;  /* 0x0000000408ba7824 */ /* 0x000fe200078e00ff */
[----:B------:R-:W-:Y:S01]  /*0fb0*/  LEA.HI R5, R5, R9, RZ, 0x3 ;  /* 0x0000000905057211 */ /* 0x000fe200078f18ff */
[----:B------:R-:W-:Y:S01]  /*0fc0*/  VIADD R33, R192, 0x140 ;  /* 0x00000140c0217836 */ /* 0x000fe20000000000 */
[----:B------:R-:W-:Y:S01]  /*0fd0*/  SHF.R.S32.HI R36, RZ, 0x1f, R35 ;  /* 0x0000001fff247819 */ /* 0x000fe20000011423 */
[----:B------:R-:W-:Y:S01]  /*0fe0*/  IMAD.SHL.U32 R16, R8, 0x8, RZ ;  /* 0x0000000808107824 */ /* 0x000fe200078e00ff */
[----:B------:R-:W-:Y:S01]  /*0ff0*/  SHF.R.S32.HI R35, RZ, 0x1f, R34 ;  /* 0x0000001fff237819 */ /* 0x000fe20000011422 */
[----:B------:R-:W-:Y:S01]  /*1000*/  VIADD R32, R192, 0x180 ;  /* 0x00000180c0207836 */ /* 0x000fe20000000000 */
[----:B------:R-:W-:Y:S01]  /*1010*/  LOP3.LUT R4, R4, 0x1c0, RZ, 0xc0, !PT ;  /* 0x000001c004047812 */ /* 0x000fe200078ec0ff */
[----:B------:R-:W-:Y:S01]  /*1020*/  VIADD R30, R192, 0x1c0 ;  /* 0x000001c0c01e7836 */ /* 0x000fe20000000000 */
[----:B------:R-:W-:Y:S01]  /*1030*/  SHF.R.S32.HI R34, RZ, 0x1f, R33 ;  /* 0x0000001fff227819 */ /* 0x000fe20000011421 */
[----:B------:R-:W-:Y:S01]  /*1040*/  VIADD R193, R186, 0x10 ;  /* 0x00000010bac17836 */ /* 0x000fe20000000000 */
[----:B------:R-:W-:Y:S01]  /*1050*/  SHF.R.S32.HI R33, RZ, 0x1f, R32 ;  /* 0x0000001fff217819 */ /* 0x000fe20000011420 */
[C---:B------:R-:W-:Y:S01]  /*1060*/  VIADD R215, R16.reuse, 0x60 ;  /* 0x0000006010d77836 */ /* 0x040fe20000000000 */
[----:B------:R-:W-:Y:S01]  /*1070*/  SHF.R.S32.HI R32, RZ, 0x1f, R30 ;  /* 0x0000001fff207819 */ /* 0x000fe2000001141e */
[----:B------:R-:W-:Y:S01]  /*1080*/  VIADD R214, R16, 0x80 ;  /* 0x0000008010d67836 */ /* 0x000fe20000000000 */
[----:B------:R-:W-:Y:S01]  /*1090*/  SHF.R.U32.HI R28, RZ, 0x3, R4 ;  /* 0x00000003ff1c7819 */ /* 0x000fe20000011604 */
[----:B------:R-:W-:Y:S01]  /*10a0*/  IMAD.IADD R3, R8, 0x1, -R0 ;  /* 0x0000000108037824 */ /* 0x000fe200078e0a00 */
[----:B------:R-:W-:Y:S01]  /*10b0*/  LOP3.LUT R0, R4, 0x38, R16, 0xf8, !PT ;  /* 0x0000003804007812 */ /* 0x000fe200078ef810 */
[----:B------:R-:W-:Y:S01]  /*10c0*/  IMAD.SHL.U32 R5, R5, 0x40, RZ ;  /* 0x0000004005057824 */ /* 0x000fe200078e00ff */
[----:B------:R-:W-:Y:S01]  /*10d0*/  SHF.R.S32.HI R4, RZ, 0x1f, R215 ;  /* 0x0000001fff047819 */ /* 0x000fe200000114d7 */
[----:B------:R-:W-:Y:S01]  /*10e0*/  IMAD.SHL.U32 R30, R193, 0x2, RZ ;  /* 0x00000002c11e7824 */ /* 0x000fe200078e00ff */
[----:B------:R-:W-:Y:S01]  /*10f0*/  SHF.R.S32.HI R9, RZ, 0x1f, R214 ;  /* 0x0000001fff097819 */ /* 0x000fe200000114d6 */
[C---:B------:R-:W-:Y:S01]  /*1100*/  VIADD R213, R16.reuse, 0xa0 ;  /* 0x000000a010d57836 */ /* 0x040fe20000000000 */
[----:B------:R-:W-:Y:S01]  /*1110*/  LOP3.LUT R5, R5, 0xfffffe00, RZ, 0xc0, !PT ;  /* 0xfffffe0005057812 */ /* 0x000fe200078ec0ff */
[C---:B------:R-:W-:Y:S01]  /*1120*/  VIADD R212, R16.reuse, 0xc0 ;  /* 0x000000c010d47836 */ /* 0x040fe20000000000 */
[----:B------:R0:W-:Y:S01]  /*1130*/  STL [R1+0x64], R30 ;  /* 0x0000641e01007387 */ /* 0x0001e20000100800 */
[C---:B------:R-:W-:Y:S01]  /*1140*/  VIADD R211, R16.reuse, 0xe0 ;  /* 0x000000e010d37836 */ /* 0x040fe20000000000 */
[----:B------:R-:W-:Y:S01]  /*1150*/  SHF.R.S32.HI R24, RZ, 0x1f, R193 ;  /* 0x0000001fff187819 */ /* 0x000fe200000114c1 */
[----:B------:R-:W-:Y:S01]  /*1160*/  IMAD.IADD R190, R23, 0x1, -R6 ;  /* 0x0000000117be7824 */ /* 0x000fe200078e0a06 */
[----:B------:R-:W-:Y:S01]  /*1170*/  SHF.R.S32.HI R6, RZ, 0x1f, R213 ;  /* 0x0000001fff067819 */ /* 0x000fe200000114d5 */
[C---:B------:R-:W-:Y:S01]  /*1180*/  VIADD R210, R16.reuse, 0x100 ;  /* 0x0000010010d27836 */ /* 0x040fe20000000000 */
[----:B------:R-:W-:Y:S01]  /*1190*/  SHF.R.S32.HI R13, RZ, 0x1f, R212 ;  /* 0x0000001fff0d7819 */ /* 0x000fe200000114d4 */
[C---:B------:R-:W-:Y:S01]  /*11a0*/  VIADD R209, R16.reuse, 0x120 ;  /* 0x0000012010d17836 */ /* 0x040fe20000000000 */
[----:B------:R-:W-:Y:S01]  /*11b0*/  SHF.R.S32.HI R8, RZ, 0x1f, R211 ;  /* 0x0000001fff087819 */ /* 0x000fe200000114d3 */
[----:B------:R-:W-:Y:S01]  /*11c0*/  VIADD R208, R16, 0x140 ;  /* 0x0000014010d07836 */ /* 0x000fe20000000000 */
[----:B0-----:R-:W-:Y:S01]  /*11d0*/  SHF.L.U64.HI R30, R215, 0x1, R4 ;  /* 0x00000001d71e7819 */ /* 0x001fe20000010204 */
[----:B------:R-:W-:Y:S01]  /*11e0*/  STL [R1+0x70], R5 ;  /* 0x0000700501007387 */ /* 0x000fe20000100800 */
[----:B------:R-:W-:Y:S01]  /*11f0*/  SHF.L.U64.HI R4, R214, 0x1, R9 ;  /* 0x00000001d6047819 */ /* 0x000fe20000010209 */
[----:B------:R-:W-:Y:S01]  /*1200*/  VIADD R207, R16, 0x160 ;  /* 0x0000016010cf7836 */ /* 0x000fe20000000000 */
[----:B------:R-:W-:Y:S01]  /*1210*/  SHF.L.U64.HI R9, R213, 0x1, R6 ;  /* 0x00000001d5097819 */ /* 0x000fe20000010206 */
[----:B------:R-:W-:Y:S01]  /*1220*/  STL [R1], R30 ;  /* 0x0000001e01007387 */ /* 0x000fe20000100800 */
[----:B------:R-:W-:Y:S01]  /*1230*/  SHF.L.U64.HI R6, R212, 0x1, R13 ;  /* 0x00000001d4067819 */ /* 0x000fe2000001020d */
[----:B------:R-:W-:Y:S01]  /*1240*/  VIADD R206, R16, 0x180 ;  /* 0x0000018010ce7836 */ /* 0x000fe20000000000 */
[----:B------:R-:W-:Y:S01]  /*1250*/  SHF.R.S32.HI R15, RZ, 0x1f, R210 ;  /* 0x0000001fff0f7819 */ /* 0x000fe200000114d2 */
[----:B------:R0:W-:Y:S01]  /*1260*/  STL [R1+0x4], R4 ;  /* 0x0000040401007387 */ /* 0x0001e20000100800 */
[----:B------:R-:W-:Y:S01]  /*1270*/  SHF.R.S32.HI R10, RZ, 0x1f, R209 ;  /* 0x0000001fff0a7819 */ /* 0x000fe200000114d1 */
[----:B------:R-:W-:Y:S01]  /*1280*/  IMAD R7, R222, 0x400, R7 ;  /* 0x00000400de077824 */ /* 0x000fe200078e0207 */
[----:B------:R-:W-:Y:S01]  /*1290*/  SHF.R.S32.HI R21, RZ, 0x1f, R208 ;  /* 0x0000001fff157819 */ /* 0x000fe200000114d0 */
[C---:B------:R-:W-:Y:S01]  /*12a0*/  VIADD R195, R16.reuse, 0x1a0 ;  /* 0x000001a010c37836 */ /* 0x040fe20000000000 */
[----:B------:R-:W-:Y:S01]  /*12b0*/  STL [R1+0x8], R9 ;  /* 0x0000080901007387 */ /* 0x000fe20000100800 */
[----:B------:R-:W-:Y:S01]  /*12c0*/  SHF.R.S32.HI R12, RZ, 0x1f, R207 ;  /* 0x0000001fff0c7819 */ /* 0x000fe200000114cf */
[----:B------:R-:W-:Y:S01]  /*12d0*/  IMAD.IADD R7, R7, 0x1, R14 ;  /* 0x0000000107077824 */ /* 0x000fe200078e020e */
[----:B------:R-:W-:Y:S01]  /*12e0*/  SHF.R.S32.HI R29, RZ, 0x1f, R206 ;  /* 0x0000001fff1d7819 */ /* 0x000fe200000114ce */
[----:B------:R1:W-:Y:S01]  /*12f0*/  STL [R1+0xc], R6 ;  /* 0x00000c0601007387 */ /* 0x0003e20000100800 */
[----:B0-----:R-:W-:Y:S01]  /*1300*/  SHF.L.U64.HI R4, R211, 0x1, R8 ;  /* 0x00000001d3047819 */ /* 0x001fe20000010208 */
[----:B------:R-:W-:Y:S01]  /*1310*/  VIADD R218, R16, 0x1c0 ;  /* 0x000001c010da7836 */ /* 0x000fe20000000000 */
[----:B------:R-:W-:Y:S01]  /*1320*/  SHF.L.U64.HI R8, R210, 0x1, R15 ;  /* 0x00000001d2087819 */ /* 0x000fe2000001020f */
[C---:B------:R-:W-:Y:S01]  /*1330*/  VIADD R217, R16.reuse, 0x1e0 ;  /* 0x000001e010d97836 */ /* 0x040fe20000000000 */
[----:B------:R-:W-:Y:S01]  /*1340*/  SHF.R.S32.HI R14, RZ, 0x1f, R195 ;  /* 0x0000001fff0e7819 */ /* 0x000fe200000114c3 */
[----:B------:R0:W-:Y:S01]  /*1350*/  STL [R1+0x10], R4 ;  /* 0x0000100401007387 */ /* 0x0001e20000100800 */
[----:B------:R-:W-:Y:S01]  /*1360*/  SHF.R.S32.HI R31, RZ, 0x1f, R218 ;  /* 0x0000001fff1f7819 */ /* 0x000fe200000114da */
[----:B------:R-:W-:Y:S01]  /*1370*/  IMAD R225, R7, 0x2, R2 ;  /* 0x0000000207e17824 */ /* 0x000fe200078e0202 */
[----:B------:R-:W-:Y:S01]  /*1380*/  SHF.R.S32.HI R20, RZ, 0x1f, R217 ;  /* 0x0000001fff147819 */ /* 0x000fe200000114d9 */
[----:B------:R3:W-:Y:S01]  /*1390*/  STL [R1+0x14], R8 ;  /* 0x0000140801007387 */ /* 0x0007e20000100800 */
[----:B-1----:R-:W-:Y:S01]  /*13a0*/  SHF.L.U64.HI R6, R209, 0x1, R10 ;  /* 0x00000001d1067819 */ /* 0x002fe2000001020a */
[----:B------:R-:W-:Y:S01]  /*13b0*/  VIADD R216, R16, 0x40 ;  /* 0x0000004010d87836 */ /* 0x000fe20000000000 */
[----:B------:R-:W-:Y:S01]  /*13c0*/  SHF.L.U64.HI R7, R218, 0x1, R31 ;  /* 0x00000001da077819 */ /* 0x000fe2000001021f */
[----:B------:R-:W-:Y:S01]  /*13d0*/  VIADD R228, R225, 0x36400 ;  /* 0x00036400e1e47836 */ /* 0x000fe20000000000 */
[----:B------:R-:W-:Y:S01]  /*13e0*/  LOP3.LUT R5, R5, R0, R28, 0xf6, !PT ;  /* 0x0000000005057212 */ /* 0x000fe200078ef61c */
[----:B------:R1:W-:Y:S01]  /*13f0*/  STL [R1+0x18], R6 ;  /* 0x0000180601007387 */ /* 0x0003e20000100800 */
[----:B0-----:R-:W-:Y:S01]  /*1400*/  SHF.L.U64.HI R4, R208, 0x1, R21 ;  /* 0x00000001d0047819 */ /* 0x001fe20000010215 */
[----:B------:R-:W-:Y:S01]  /*1410*/  IMAD R0, R3, 0x8, R194 ;  /* 0x0000000803007824 */ /* 0x000fe200078e02c2 */
[----:B------:R-:W-:Y:S01]  /*1420*/  SEL R227, R227, 0xffffffc0, !P2 ;  /* 0xffffffc0e3e37807 */ /* 0x000fe20005000000 */
[----:B------:R-:W-:Y:S01]  /*1430*/  VIADD R19, R16, 0x20 ;  /* 0x0000002010137836 */ /* 0x000fe20000000000 */
[----:B---3--:R-:W-:Y:S01]  /*1440*/  SHF.L.U64.HI R8, R207, 0x1, R12 ;  /* 0x00000001cf087819 */ /* 0x008fe2000001020c */
[----:B------:R0:W-:Y:S01]  /*1450*/  STL [R1+0x1c], R4 ;  /* 0x00001c0401007387 */ /* 0x0001e20000100800 */
[----:B------:R-:W-:Y:S01]  /*1460*/  VIADD R226, R225, 0x36420 ;  /* 0x00036420e1e27836 */ /* 0x000fe20000000000 */
[----:B------:R-:W-:Y:S01]  /*1470*/  SHF.R.S32.HI R229, RZ, 0x1f, R216 ;  /* 0x0000001fffe57819 */ /* 0x000fe200000114d8 */
[----:B------:R-:W-:Y:S01]  /*1480*/  @P1 VIADD R226, R228, 0xffffffe0 ;  /* 0xffffffe0e4e21836 */ /* 0x000fe20000000000 */
[----:B-1----:R-:W-:Y:S01]  /*1490*/  SHF.L.U64.HI R6, R206, 0x1, R29 ;  /* 0x00000001ce067819 */ /* 0x002fe2000001021d */
[----:B------:R-:W-:Y:S01]  /*14a0*/  STL [R1+0x20], R8 ;  /* 0x0000200801007387 */ /* 0x000fe20000100800 */
[----:B------:R-:W-:Y:S01]  /*14b0*/  IMAD.IADD R228, R228, 0x1, R227 ;  /* 0x00000001e4e47824 */ /* 0x000fe200078e02e3 */
[----:B------:R-:W-:Y:S01]  /*14c0*/  SHF.R.S32.HI R17, RZ, 0x1f, R16 ;  /* 0x0000001fff117819 */ /* 0x000fe20000011410 */
[----:B------:R-:W-:Y:S01]  /*14d0*/  IMAD.IADD R227, R227, 0x1, R226 ;  /* 0x00000001e3e37824 */ /* 0x000fe200078e02e2 */
[----:B------:R1:W-:Y:S01]  /*14e0*/  STL [R1+0x24], R6 ;  /* 0x0000240601007387 */ /* 0x0003e20000100800 */
[----:B0-----:R-:W-:-:S02]  /*14f0*/  SHF.L.U64.HI R4, R195, 0x1, R14 ;  /* 0x00000001c3047819 */ /* 0x001fc4000001020e */
[----:B------:R-:W-:Y:S02]  /*1500*/  SHF.R.S32.HI R191, RZ, 0x1f, R19 ;  /* 0x0000001fffbf7819 */ /* 0x000fe40000011413 */
[----:B------:R-:W-:Y:S01]  /*1510*/  SHF.L.U64.HI R229, R216, 0x1, R229 ;  /* 0x00000001d8e57819 */ /* 0x000fe200000102e5 */
[----:B------:R0:W-:Y:S01]  /*1520*/  STL [R1+0x28], R4 ;  /* 0x0000280401007387 */ /* 0x0001e20000100800 */
[----:B-1----:R-:W-:-:S03]  /*1530*/  SHF.L.U64.HI R6, R217, 0x1, R20 ;  /* 0x00000001d9067819 */ /* 0x002fc60000010214 */
[----:B------:R-:W-:Y:S04]  /*1540*/  STL [R1+0x2c], R7 ;  /* 0x00002c0701007387 */ /* 0x000fe80000100800 */
[----:B------:R-:W-:Y:S01]  /*1550*/  STL [R1+0x30], R6 ;  /* 0x0000300601007387 */ /* 0x000fe20000100800 */
[----:B0-----:R-:W-:-:S05]  /*1560*/  SHF.L.U64.HI R4, R193, 0x1, R24 ;  /* 0x00000001c1047819 */ /* 0x001fca0000010218 */
[----:B------:R0:W-:Y:S02]  /*1570*/  STL [R1+0x60], R4 ;  /* 0x0000600401007387 */ /* 0x0001e40000100800 */
[----:B0-----:R-:W-:-:S05]  /*1580*/  IMAD R4, R5, 0x2, R2 ;  /* 0x0000000205047824 */ /* 0x001fca00078e0202 */
[----:B------:R0:W-:Y:S04]  /*1590*/  STL [R1+0x68], R4 ;  /* 0x0000680401007387 */ /* 0x0001e80000100800 */
[----:B------:R0:W-:Y:S01]  /*15a0*/  STL [R1+0x74], R0 ;  /* 0x0000740001007387 */ /* 0x0001e20000100800 */
[----:B--2---:R-:W-:Y:S01]  /*15b0*/  LOP3.LUT R188, R18, 0x1, RZ, 0xfc, !PT ;  /* 0x0000000112bc7812 */ /* 0x004fe200078efcff */
[----:B0-----:R-:W-:-:S07]  /*15c0*/  IMAD.MOV.U32 R18, RZ, RZ, RZ ;  /* 0x000000ffff127224 */ /* 0x001fce00078e00ff */
.L_x_1355:
        /* <DEDUP_REMOVED lines=56> */
.L_x_1235:
[----:B------:R-:W-:Y:S02]  /*1950*/  IMAD.U32 R40, RZ, RZ, UR5 ;  /* 0x00000005ff287e24 */ /* 0x000fe4000f8e00ff */
[----:B------:R-:W-:Y:S01]  /*1960*/  IMAD.U32 R28, RZ, RZ, UR4 ;  /* 0x00000004ff1c7e24 */ /* 0x000fe2000f8e00ff */
[----:B------:R-:W-:Y:S06]  /*1970*/  @!P2 BRA `(.L_x_1236) ;  /* 0x000000000010a947 */ /* 0x000fec0003800000 */
[----:B-1----:R-:W-:-:S04]  /*1980*/  IADD3 R4, P0, R31, UR8, RZ ;  /* 0x000000081f047c10 */ /* 0x002fc8000ff1e0ff */
[----:B------:R-:W-:-:S05]  /*1990*/  IADD3.X R5, R30, UR9, RZ, P0, !PT ;  /* 0x000000091e057c10 */ /* 0x000fca00087fe4ff */
[----:B------:R0:W5:Y:S01]  /*19a0*/  LDG.E R28, desc[UR40][R4.64] ;  /* 0x00000028041c7981 */ /* 0x000162000c1e1900 */
[----:B------:R-:W-:Y:S05]  /*19b0*/  BRA `(.L_x_1237) ;  /* 0x0000000000107947 */ /* 0x000fea0003800000 */
.L_x_1236:
[----:B------:R-:W-:Y:S05]  /*19c0*/  @!P0 BRA `(.L_x_1237) ;  /* 0x00000000000c8947 */ /* 0x000fea0003800000 */
[----:B-1----:R-:W2:Y:S04]  /*19d0*/  LDG.E R5, desc[UR40][R8.64] ;  /* 0x0000002808057981 */ /* 0x002ea8000c1e1900 */
[----:B------:R-:W2:Y:S02]  /*19e0*/  LDG.E R28, desc[UR40][R8.64+0x4] ;  /* 0x00000428081c7981 */ /* 0x000ea4000c1e1900 */
[----:B--2---:R-:W-:-:S07]  /*19f0*/  IMAD.IADD R28, R28, 0x1, -R5 ;  /* 0x000000011c1c7824 */ /* 0x004fce00078e0a05 */
.L_x_1237:
        /* <DEDUP_REMOVED lines=55> */
.L_x_1240:
[----:B------:R-:W-:Y:S05]  /*1d70*/  BSYNC B6 ;  /* 0x0000000000067941 */ /* 0x000fea0003800000 */
.L_x_1239:
        /* <DEDUP_REMOVED lines=20> */
.L_x_1242:
[----:B------:R-:W-:Y:S05]  /*1ec0*/  BSYNC B6 ;  /* 0x0000000000067941 */ /* 0x000fea0003800000 */
.L_x_1241:
[----:B------:R-:W-:Y:S01]  /*1ed0*/  ULDC.64 UR4, c[0x0][0xaf0] ;  /* 0x0002bc0000047ab9 */ /* 0x000fe20000000a00 */
[----:B------:R-:W0:Y:S01]  /*1ee0*/  LDC R51, c[0x0][0x3f4] ;  /* 0x0000fd00ff337b82 */ /* 0x000e220000000800 */
[----:B------:R-:W-:-:S04]  /*1ef0*/  ISETP.NE.U32.AND P0, PT, RZ, UR4, PT ;  /* 0x00000004ff007c0c */ /* 0x000fc8000bf05070 */
[----:B------:R-:W-:-:S03]  /*1f00*/  ISETP.NE.AND.EX P0, PT, RZ, UR5, PT, P0 ;  /* 0x00000005ff007c0c */ /* 0x000fc6000bf05300 */
[----:B------:R-:W1:Y:S08]  /*1f10*/  LDC.64 R4, c[0x0][0x3f8] ;  /* 0x0000fe00ff047b82 */ /* 0x000e700000000a00 */
[----:B------:R-:W2:Y:S02]  /*1f20*/  LDC.64 R46, c[0x0][0x408] ;  /* 0x00010200ff2e7b82 */ /* 0x000ea40000000a00 */
[----:B------:R-:W-:-:S02]  /*1f30*/  @P0 IADD3 R6, P1, R31, UR4, RZ ;  /* 0x000000041f060c10 */ /* 0x000fc4000ff3e0ff */
[----:B------:R-:W-:Y:S01]  /*1f40*/  SHF.R.S32.HI R3, RZ, 0x1f, R23 ;  /* 0x0000001fff037819 */ /* 0x000fe20000011417 */
[----:B------:R-:W3:Y:S01]  /*1f50*/  S2R R12, SR_TID.X ;  /* 0x00000000000c7919 */ /* 0x000ee20000002100 */
[----:B------:R-:W-:Y:S02]  /*1f60*/  @P0 IADD3.X R7, R30, UR5, RZ, P1, !PT ;  /* 0x000000051e070c10 */ /* 0x000fe40008ffe4ff */
[----:B------:R-:W-:Y:S01]  /*1f70*/  SHF.R.S32.HI R187, RZ, 0x1f, R186 ;  /* 0x0000001fffbb7819 */ /* 0x000fe200000114ba */
[----:B------:R-:W-:Y:S01]  /*1f80*/  IMAD.SHL.U32 R44, R190, 0x40, RZ ;  /* 0x00000040be2c7824 */ /* 0x000fe200078e00ff */
[----:B0-----:R-:W-:Y:S01]  /*1f90*/  ISETP.GE.AND P3, PT, R16, R51, PT ;  /* 0x000000331000720c */ /* 0x001fe20003f66270 */
[----:B------:R0:W4:Y:S01]  /*1fa0*/  @P0 LDG.E R41, desc[UR40][R6.64] ;  /* 0x0000002806290981 */ /* 0x000122000c1e1900 */
[----:B------:R-:W-:Y:S01]  /*1fb0*/  ULDC UR4, c[0x0][0x2f4] ;  /* 0x0000bd0000047ab9 */ /* 0x000fe20000000800 */
[----:B------:R-:W-:Y:S01]  /*1fc0*/  SHF.R.S32.HI R48, RZ, 0x1f, R26 ;  /* 0x0000001fff307819 */ /* 0x000fe2000001141a */
[----:B------:R-:W3:Y:S01]  /*1fd0*/  S2R R30, SR_TID.X ;  /* 0x00000000001e7919 */ /* 0x000ee20000002100 */
[-C--:B-1----:R-:W-:Y:S01]  /*1fe0*/  IMAD R0, R3, R4.reuse, RZ ;  /* 0x0000000403007224 */ /* 0x082fe200078e02ff */
[----:B------:R-:W-:Y:S01]  /*1ff0*/  LOP3.LUT R44, R44, 0x1c0, RZ, 0xc0, !PT ;  /* 0x000001c02c2c7812 */ /* 0x000fe200078ec0ff */
[----:B------:R-:W-:Y:S01]  /*2000*/  IMAD.WIDE.U32 R20, R23, R4, R186 ;  /* 0x0000000417147225 */ /* 0x000fe200078e00ba */
[----:B------:R-:W-:-:S02]  /*2010*/  SHF.L.U64.HI R42, R4, 0x6, R5 ;  /* 0x00000006042a7819 */ /* 0x000fc40000010205 */
[----:B0----5:R-:W-:Y:S01]  /*2020*/  SHF.R.S32.HI R7, RZ, 0x1f, R27 ;  /* 0x0000001fff077819 */ /* 0x021fe2000001141b */
[----:B------:R-:W-:Y:S01]  /*2030*/  IMAD R9, R23, R5, R0 ;  /* 0x0000000517097224 */ /* 0x000fe200078e0200 */
[----:B------:R-:W-:Y:S01]  /*2040*/  ISETP.GE.AND P2, PT, R16, UR4, PT ;  /* 0x0000000410007c0c */ /* 0x000fe2000bf46270 */
[----:B--2---:R-:W-:Y:S01]  /*2050*/  IMAD R8, R3, R46, RZ ;  /* 0x0000002e03087224 */ /* 0x004fe200078e02ff */
[----:B------:R-:W-:Y:S01]  /*2060*/  SEL R3, R51, RZ, P3 ;  /* 0x000000ff33037207 */ /* 0x000fe20001800000 */
[----:B------:R-:W-:Y:S01]  /*2070*/  IMAD.WIDE.U32 R32, R23, R4, R16 ;  /* 0x0000000417207225 */ /* 0x000fe200078e0010 */
[----:B------:R-:W-:Y:S02]  /*2080*/  SHF.L.U64.HI R45, R46, 0x6, R47 ;  /* 0x000000062e2d7819 */ /* 0x000fe4000001022f */
[----:B------:R-:W-:Y:S01]  /*2090*/  ISETP.GE.AND P1, PT, R19, UR4, PT ;  /* 0x0000000413007c0c */ /* 0x000fe2000bf26270 */
[----:B------:R-:W-:Y:S02]  /*20a0*/  IMAD.IADD R3, R16, 0x1, R3 ;  /* 0x0000000110037824 */ /* 0x000fe400078e0203 */
[----:B------:R-:W-:-:S02]  /*20b0*/  IMAD.IADD R21, R21, 0x1, R9 ;  /* 0x0000000115157824 */ /* 0x000fc400078e0209 */
[----:B------:R-:W-:Y:S01]  /*20c0*/  IMAD.IADD R33, R9, 0x1, R33 ;  /* 0x0000000109217824 */ /* 0x000fe200078e0221 */
[----:B------:R-:W-:Y:S01]  /*20d0*/  SHF.R.S32.HI R6, RZ, 0x1f, R3 ;  /* 0x0000001fff067819 */ /* 0x000fe20000011403 */
[----:B------:R-:W-:Y:S01]  /*20e0*/  IMAD R11, R23, R47, R8 ;  /* 0x0000002f170b7224 */ /* 0x000fe200078e0208 */
[----:B---3--:R-:W-:Y:S01]  /*20f0*/  SHF.R.U32.HI R12, RZ, 0x7, R12 ;  /* 0x00000007ff0c7819 */ /* 0x008fe2000001160c */
[C---:B------:R-:W-:Y:S01]  /*2100*/  IMAD R8, R7.reuse, R4, RZ ;  /* 0x0000000407087224 */ /* 0x040fe200078e02ff */
[----:B------:R-:W-:Y:S01]  /*2110*/  LEA.HI R3, R6, R3, RZ, 0x3 ;  /* 0x0000000306037211 */ /* 0x000fe200078f18ff */
[----:B------:R-:W-:Y:S02]  /*2120*/  IMAD R6, R7, R46, RZ ;  /* 0x0000002e07067224 */ /* 0x000fe400078e02ff */
[----:B------:R-:W-:Y:S01]  /*2130*/  IMAD.WIDE.U32 R20, R27, R4, R20 ;  /* 0x000000041b147225 */ /* 0x000fe200078e0014 */
[----:B------:R-:W-:-:S03]  /*2140*/  LOP3.LUT R58, R3, 0xfffffff8, RZ, 0xc0, !PT ;  /* 0xfffffff8033a7812 */ /* 0x000fc600078ec0ff */
[----:B------:R-:W-:Y:S01]  /*2150*/  IMAD.WIDE.U32 R32, R27, R4, R32 ;  /* 0x000000041b207225 */ /* 0x000fe200078e0020 */
[----:B------:R-:W-:-:S03]  /*2160*/  SHF.R.S32.HI R61, RZ, 0x1f, R58 ;  /* 0x0000001fff3d7819 */ /* 0x000fc6000001143a */
[----:B------:R-:W-:Y:S02]  /*2170*/  VIADD R30, R30, 0xffffff80 ;  /* 0xffffff801e1e7836 */ /* 0x000fe40000000000 */
[----:B------:R-:W-:Y:S01]  /*2180*/  IMAD.SHL.U32 R43, R4, 0x40, RZ ;  /* 0x00000040042b7824 */ /* 0x000fe200078e00ff */
[----:B------:R-:W-:Y:S01]  /*2190*/  LOP3.LUT R4, R44, 0x18, R16, 0xf8, !PT ;  /* 0x000000182c047812 */ /* 0x000fe200078ef810 */
[----:B------:R-:W-:Y:S01]  /*21a0*/  IMAD R59, R27, R47, R6 ;  /* 0x0000002f1b3b7224 */ /* 0x000fe200078e0206 */
[----:B------:R-:W-:Y:S01]  /*21b0*/  SHF.R.S32.HI R10, RZ, 0x1f, R30 ;  /* 0x0000001fff0a7819 */ /* 0x000fe2000001141e */
[C---:B------:R-:W-:Y:S01]  /*21c0*/  IMAD.WIDE.U32 R34, R23.reuse, R46, R186 ;  /* 0x0000002e17227225 */ /* 0x040fe200078e00ba */
[----:B------:R-:W-:Y:S02]  /*21d0*/  SHF.R.U32.HI R47, RZ, 0x3, R44 ;  /* 0x00000003ff2f7819 */ /* 0x000fe4000001162c */
[----:B------:R-:W-:Y:S01]  /*21e0*/  LEA.HI R10, R10, R30, RZ, 0x2 ;  /* 0x0000001e0a0a7211 */ /* 0x000fe200078f10ff */
[----:B------:R-:W-:-:S03]  /*21f0*/  IMAD.WIDE.U32 R36, R23, R46, R16 ;  /* 0x0000002e17247225 */ /* 0x000fc600078e0010 */
[----:B------:R-:W-:Y:S01]  /*2200*/  LOP3.LUT R10, R10, 0xfffffffc, RZ, 0xc0, !PT ;  /* 0xfffffffc0a0a7812 */ /* 0x000fe200078ec0ff */
[----:B------:R-:W-:Y:S01]  /*2210*/  IMAD R9, R27, R5, R8 ;  /* 0x000000051b097224 */ /* 0x000fe200078e0208 */
[-C--:B------:R-:W-:Y:S01]  /*2220*/  LOP3.LUT R5, R4, R47.reuse, RZ, 0x3c, !PT ;  /* 0x0000002f04057212 */ /* 0x080fe200078e3cff */
[----:B------:R-:W-:Y:S01]  /*2230*/  IMAD.IADD R35, R35, 0x1, R11 ;  /* 0x0000000123237824 */ /* 0x000fe200078e020b */
[----:B------:R-:W-:Y:S01]  /*2240*/  LOP3.LUT R4, R44, 0x38, R3, 0xf8, !PT ;  /* 0x000000382c047812 */ /* 0x000fe200078ef803 */
[----:B------:R-:W-:Y:S02]  /*2250*/  IMAD.IADD R37, R11, 0x1, R37 ;  /* 0x000000010b257824 */ /* 0x000fe400078e0225 */
[----:B------:R-:W-:Y:S01]  /*2260*/  IMAD R52, R222, 0x200, R5 ;  /* 0x00000200de347824 */ /* 0x000fe200078e0205 */
[----:B------:R-:W-:Y:S01]  /*2270*/  LOP3.LUT R5, R4, R47, RZ, 0x3c, !PT ;  /* 0x0000002f04057212 */ /* 0x000fe200078e3cff */
[----:B------:R-:W-:-:S04]  /*2280*/  IMAD.WIDE.U32 R34, R27, R46, R34 ;  /* 0x0000002e1b227225 */ /* 0x000fc800078e0022 */
[----:B------:R-:W-:-:S04]  /*2290*/  IMAD.WIDE.U32 R36, R27, R46, R36 ;  /* 0x0000002e1b247225 */ /* 0x000fc800078e0024 */
[----:B------:R-:W-:Y:S02]  /*22a0*/  IMAD.IADD R10, R30, 0x1, -R10 ;  /* 0x000000011e0a7824 */ /* 0x000fe400078e0a0a */
[----:B------:R-:W-:Y:S02]  /*22b0*/  IMAD.IADD R55, R35, 0x1, R59 ;  /* 0x0000000123377824 */ /* 0x000fe400078e023b */
[----:B------:R-:W-:Y:S02]  /*22c0*/  IMAD.IADD R0, R29, 0x1, R28 ;  /* 0x000000011d007824 */ /* 0x000fe400078e021c */
[----:B------:R-:W-:Y:S02]  /*22d0*/  IMAD.SHL.U32 R46, R46, 0x40, RZ ;  /* 0x000000402e2e7824 */ /* 0x000fe400078e00ff */
[----:B------:R-:W-:Y:S02]  /*22e0*/  VIADD R49, R12, 0x8 ;  /* 0x000000080c317836 */ /* 0x000fe40000000000 */
[----:B------:R-:W-:-:S02]  /*22f0*/  IMAD R50, R10, 0x40, R23 ;  /* 0x000000400a327824 */ /* 0x000fc400078e0217 */
[----:B------:R-:W-:Y:S02]  /*2300*/  IMAD.SHL.U32 R51, R51, 0x2, RZ ;  /* 0x0000000233337824 */ /* 0x000fe400078e00ff */
[----:B------:R-:W-:Y:S02]  /*2310*/  IMAD.IADD R53, R21, 0x1, R9 ;  /* 0x0000000115357824 */ /* 0x000fe400078e0209 */
[----:B------:R-:W-:Y:S02]  /*2320*/  IMAD.IADD R54, R9, 0x1, R33 ;  /* 0x0000000109367824 */ /* 0x000fe400078e0221 */
[----:B------:R-:W-:Y:S02]  /*2330*/  IMAD.IADD R59, R59, 0x1, R37 ;  /* 0x000000013b3b7824 */ /* 0x000fe400078e0225 */
[----:B------:R-:W-:Y:S01]  /*2340*/  IMAD R62, R222, 0x200, R5 ;  /* 0x00000200de3e7824 */ /* 0x000fe200078e0205 */
[----:B----4-:R-:W-:-:S07]  /*2350*/  SHF.R.S32.HI R60, RZ, 0x1f, R41 ;  /* 0x0000001fff3c7819 */ /* 0x010fce0000011429 */
.L_x_1275:
        /* <DEDUP_REMOVED lines=93> */
.L_x_1247:
[----:B------:R-:W-:Y:S05]  /*2930*/  BSYNC B1 ;  /* 0x0000000000017941 */ /* 0x000fea0003800000 */
.L_x_1246:
        /* <DEDUP_REMOVED lines=11> */
[----:B------:R-:W-:Y:S01]  /*29f0*/  PRMT R81, R81, 0x5410, R4 ;  /* 0x0000541051517816 */ /* 0x000fe20000000004 */
[----:B------:R-:W-:Y:S01]  /*2a00*/  IMAD.MOV.U32 R7, RZ, RZ, R57 ;  /* 0x000000ffff077224 */ /* 0x000fe200078e0039 */
[----:B------:R-:W-:-:S02]  /*2a10*/  PRMT R82, R82, 0x5410, R5 ;  /* 0x0000541052527816 */ /* 0x000fc40000000005 */
[----:B------:R-:W-:Y:S02]  /*2a20*/  PRMT R77, R77, 0x5410, R6 ;  /* 0x000054104d4d7816 */ /* 0x000fe40000000006 */
[----:B------:R-:W-:Y:S01]  /*2a30*/  PRMT R78, R78, 0x5410, R7 ;  /* 0x000054104e4e7816 */ /* 0x000fe20000000007 */
[----:B------:R-:W-:Y:S06]  /*2a40*/  @!P5 BRA `(.L_x_1248) ;  /* 0x000000000004d947 */ /* 0x000fec0003800000 */
[----:B------:R-:W-:Y:S01]  /*2a50*/  BPT.TRAP 0x1 ;  /* 0x000000040000795c */ /* 0x000fe20000300000 */
.L_x_1248:
[----:B------:R-:W-:Y:S01]  /*2a60*/  IMAD R63, R22, 0x8, R2 ;  /* 0x00000008163f7824 */ /* 0x000fe200078e0202 */
[----:B------:R-:W-:Y:S01]  /*2a70*/  SHF.L.U32 R74, R185, 0x1f, RZ ;  /* 0x0000001fb94a7819 */ /* 0x000fe200000006ff */
[----:B------:R-:W-:Y:S03]  /*2a80*/  BSSY B1, `(.L_x_1249) ;  /* 0x0000003000017945 */ /* 0x000fe60003800000 */
[----:B------:R-:W0:Y:S02]  /*2a90*/  SYNCS.PHASECHK.TRANS64.TRYWAIT P6, [R63+URZ+0x38890], R74 ;  /* 0x0388904a3f0075a7 */ /* 0x000e2400080c017f */
[----:B0-----:R-:W-:Y:S05]  /*2aa0*/  @!P6 BRA `(.L_x_1250) ;  /* 0x000001840020e947 */ /* 0x001fea0003800000 */
.L_x_1490:
[----:B------:R-:W-:Y:S05]  /*2ab0*/  BSYNC B1 ;  /* 0x0000000000017941 */ /* 0x000fea0003800000 */
.L_x_1249:
[----:B------:R-:W-:-:S03]  /*2ac0*/  UMOV UR4, 0xffffffff ;  /* 0xffffffff00047882 */ /* 0x000fc60000000000 */
[----:B------:R-:W-:Y:S05]  /*2ad0*/  BRA.DIV UR4, `(.L_x_1251) ;  /* 0x0000018604287947 */ /* 0x000fea000b800000 */
[----:B------:R1:W2:Y:S04]  /*2ae0*/  SHFL.IDX PT, R72, R69, RZ, 0x1c1f ;  /* 0x001c1fff45487589 */ /* 0x0002a800000e0000 */
[----:B------:R1:W3:Y:S02]  /*2af0*/  SHFL.IDX PT, R14, R70, RZ, 0x1c1f ;  /* 0x001c1fff460e7589 */ /* 0x0002e400000e0000 */
.L_x_1494:
        /* <DEDUP_REMOVED lines=55> */
.L_x_1256:
[----:B------:R-:W-:Y:S05]  /*2e70*/  BSYNC B2 ;  /* 0x0000000000027941 */ /* 0x000fea0003800000 */
.L_x_1255:
[----:B0-----:R4:W-:Y:S02]  /*2e80*/  ST.E.128 desc[UR40][R10.64], R4 ;  /* 0x000000040a007985 */ /* 0x0019e4000c101d28 */
.L_x_1254:
[----:B------:R-:W-:Y:S05]  /*2e90*/  BSYNC B1 ;  /* 0x0000000000017941 */ /* 0x000fea0003800000 */
.L_x_1253:
        /* <DEDUP_REMOVED lines=58> */
.L_x_1258:
[----:B------:R-:W-:Y:S05]  /*3240*/  BSYNC B1 ;  /* 0x0000000000017941 */ /* 0x000fea0003800000 */
.L_x_1257:
[----:B--2---:R2:W-:Y:S01]  /*3250*/  ST.E.128 desc[UR40][R10.64], R4 ;  /* 0x000000040a007985 */ /* 0x0045e2000c101d28 */
[----:B------:R-:W-:Y:S05]  /*3260*/  BRA `(.L_x_1252) ;  /* 0x0000000c008c7947 */ /* 0x000fea0003800000 */
.L_x_1245:
        /* <DEDUP_REMOVED lines=39> */
.L_x_1259:
[----:B------:R-:W-:Y:S01]  /*34e0*/  IMAD R63, R22, 0x8, R2 ;  /* 0x00000008163f7824 */ /* 0x000fe200078e0202 */
[----:B------:R-:W-:Y:S01]  /*34f0*/  SHF.L.U32 R74, R185, 0x1f, RZ ;  /* 0x0000001fb94a7819 */ /* 0x000fe200000006ff */
[----:B------:R-:W-:Y:S03]  /*3500*/  BSSY B1, `(.L_x_1260) ;  /* 0x0000003000017945 */ /* 0x000fe60003800000 */
[----:B------:R-:W0:Y:S02]  /*3510*/  SYNCS.PHASECHK.TRANS64.TRYWAIT P6, [R63+URZ+0x38890], R74 ;  /* 0x0388904a3f0075a7 */ /* 0x000e2400080c017f */
[----:B0-----:R-:W-:Y:S05]  /*3520*/  @!P6 BRA `(.L_x_1261) ;  /* 0x0000017800dce947 */ /* 0x001fea0003800000 */
.L_x_1495:
[----:B------:R-:W-:Y:S05]  /*3530*/  BSYNC B1 ;  /* 0x0000000000017941 */ /* 0x000fea0003800000 */
.L_x_1260:
[----:B------:R-:W-:-:S03]  /*3540*/  UMOV UR4, 0xffffffff ;  /* 0xffffffff00047882 */ /* 0x000fc60000000000 */
[----:B------:R-:W-:Y:S05]  /*3550*/  BRA.DIV UR4, `(.L_x_1262) ;  /* 0x0000017a04e47947 */ /* 0x000fea000b800000 */
[----:B------:R-:W1:Y:S04]  /*3560*/  SHFL.IDX PT, R69, R69, RZ, 0x1c1f ;  /* 0x001c1fff45457589 */ /* 0x000e6800000e0000 */
[----:B------:R-:W2:Y:S02]  /*3570*/  SHFL.IDX PT, R70, R70, RZ, 0x1c1f ;  /* 0x001c1fff46467589 */ /* 0x000ea400000e0000 */
.L_x_1499:
        /* <DEDUP_REMOVED lines=10> */
[----:B------:R-:W-:-:S04]  /*3620*/  SHF.R.S32.HI R8, RZ, 0x4, R9 ;  /* 0x00000004ff087819 */ /* 0x000fc80000011409 */
[----:B------:R-:W-:-:S05]  /*3630*/  LEA.HI.SX32 R8, R3, R8, 0x1d ;  /* 0x0000000803087211 */ /* 0x000fca00078feaff */
[----:B------:R-:W-:-:S05]  /*3640*/  IMAD.SHL.U32 R73, R8, 0x8, RZ ;  /* 0x0000000808497824 */ /* 0x000fca00078e00ff */
[----:B------:R-:W-:-:S04]  /*3650*/  LOP3.LUT R8, R44, 0x38, R73, 0xf8, !PT ;  /* 0x000000382c087812 */ /* 0x000fc800078ef849 */
[----:B------:R-:W-:-:S05]  /*3660*/  LOP3.LUT R9, R8, R47, RZ, 0x3c, !PT ;  /* 0x0000002f08097212 */ /* 0x000fca00078e3cff */
[----:B------:R-:W-:Y:S02]  /*3670*/  IMAD R8, R222, 0x200, R9 ;  /* 0x00000200de087824 */ /* 0x000fe400078e0209 */
[----:B------:R-:W-:Y:S02]  /*3680*/  IMAD.IADD R9, R62, 0x1, R71 ;  /* 0x000000013e097824 */ /* 0x000fe400078e0247 */
[----:B------:R-:W-:Y:S02]  /*3690*/  IMAD.IADD R71, R71, 0x1, R8 ;  /* 0x0000000147477824 */ /* 0x000fe400078e0208 */
[--C-:B------:R-:W-:Y:S02]  /*36a0*/  IMAD R9, R9, 0x2, R2.reuse ;  /* 0x0000000209097824 */ /* 0x100fe400078e0202 */
[----:B------:R-:W-:-:S04]  /*36b0*/  IMAD R71, R71, 0x2, R2 ;  /* 0x0000000247477824 */ /* 0x000fc800078e0202 */
[----:B------:R-:W1:Y:S04]  /*36c0*/  LDS.128 R8, [R9+0x22400] ;  /* 0x0224000009087984 */ /* 0x000e680000000c00 */
        /* <DEDUP_REMOVED lines=24> */
[----:B------:R-:W-:Y:S01]  /*3850*/  LOP3.LUT R80, R80, 0xffff0000, RZ, 0xc0, !PT ;  /* 0xffff000050507812 */ /* 0x000fe200078ec0ff */
[----:B------:R-:W-:Y:S01]  /*3860*/  IMAD.U32 R13, R12, 0x10000, RZ ;  /* 0x000100000c0d7824 */ /* 0x000fe200078e00ff */
        /* <DEDUP_REMOVED lines=15> */
[C---:B------:R-:W-:Y:S01]  /*3960*/  FMUL.FTZ R28, R30.reuse, R75 ;  /* 0x0000004b1e1c7220 */ /* 0x040fe20000410000 */
[----:B------:R-:W-:Y:S01]  /*3970*/  IMAD.U32 R9, R11, 0x10000, RZ ;  /* 0x000100000b097824 */ /* 0x000fe200078e00ff */
[----:B------:R-:W-:Y:S01]  /*3980*/  LOP3.LUT R84, R83, 0xffff0000, RZ, 0xc0, !PT ;  /* 0xffff000053547812 */ /* 0x000fe200078ec0ff */
[-C--:B------:R-:W-:Y:S01]  /*3990*/  FMUL.FTZ R30, R30, R6.reuse ;  /* 0x000000061e1e7220 */ /* 0x080fe20000410000 */
[----:B------:R-:W-:Y:S01]  /*39a0*/  LOP3.LUT R11, R11, 0xffff0000, RZ, 0xc0, !PT ;  /* 0xffff00000b0b7812 */ /* 0x000fe200078ec0ff */
[----:B------:R-:W-:Y:S01]  /*39b0*/  FFMA.FTZ R77, R9, R6, -R28 ;  /* 0x00000006094d7223 */ /* 0x000fe2000001081c */
[----:B------:R-:W-:-:S02]  /*39c0*/  IMAD.U32 R28, R79, 0x10000, RZ ;  /* 0x000100004f1c7824 */ /* 0x000fc400078e00ff */
[----:B------:R-:W-:Y:S01]  /*39d0*/  FFMA.FTZ R75, R9, R75, R30 ;  /* 0x0000004b094b7223 */ /* 0x000fe2000001001e */
[----:B------:R-:W-:Y:S01]  /*39e0*/  FMUL.FTZ R30, R31, R84 ;  /* 0x000000541f1e7220 */ /* 0x000fe20000410000 */
[----:B------:R-:W-:Y:S01]  /*39f0*/  LOP3.LUT R12, R12, 0xffff0000, RZ, 0xc0, !PT ;  /* 0xffff00000c0c7812 */ /* 0x000fe200078ec0ff */
[----:B------:R-:W-:Y:S01]  /*3a00*/  FFMA.FTZ R88, R7, R80, R88 ;  /* 0x0000005007587223 */ /* 0x000fe20000010058 */
[----:B------:R-:W-:Y:S01]  /*3a10*/  LOP3.LUT R79, R79, 0xffff0000, RZ, 0xc0, !PT ;  /* 0xffff00004f4f7812 */ /* 0x000fe200078ec0ff */
[----:B------:R-:W-:Y:S02]  /*3a20*/  IMAD.U32 R6, R71, 0x10000, RZ ;  /* 0x0001000047067824 */ /* 0x000fe400078e00ff */
        /* <DEDUP_REMOVED lines=8> */
[----:B------:R-:W-:-:S02]  /*3ab0*/  IMAD.U32 R15, R14, 0x10000, RZ ;  /* 0x000100000e0f7824 */ /* 0x000fc400078e00ff */
        /* <DEDUP_REMOVED lines=31> */
.L_x_1264:
[----:B------:R-:W-:Y:S05]  /*3cb0*/  BSYNC B1 ;  /* 0x0000000000017941 */ /* 0x000fea0003800000 */
.L_x_1263:
        /* <DEDUP_REMOVED lines=8> */
.L_x_1244:
[----:B------:R-:W-:-:S13]  /*3d40*/  ISETP.NE.AND P5, PT, R188, 0x3, PT ;  /* 0x00000003bc00780c */ /* 0x000fda0003fa5270 */
[----:B------:R-:W-:Y:S05]  /*3d50*/  @!P5 BRA `(.L_x_1265) ;  /* 0x000000000004d947 */ /* 0x000fea0003800000 */
[----:B------:R-:W-:Y:S01]  /*3d60*/  BPT.TRAP 0x1 ;  /* 0x000000040000795c */ /* 0x000fe20000300000 */
.L_x_1265:
[----:B------:R-:W-:Y:S01]  /*3d70*/  IMAD R63, R22, 0x8, R2 ;  /* 0x00000008163f7824 */ /* 0x000fe200078e0202 */
[----:B------:R-:W-:Y:S01]  /*3d80*/  SHF.L.U32 R74, R185, 0x1f, RZ ;  /* 0x0000001fb94a7819 */ /* 0x000fe200000006ff */
[----:B------:R-:W-:Y:S01]  /*3d90*/  BSSY B1, `(.L_x_1266) ;  /* 0x0000004000017945 */ /* 0x000fe20003800000 */
[----:B------:R-:W-:Y:S02]  /*3da0*/  SHF.R.S32.HI R67, RZ, 0x1f, R65 ;  /* 0x0000001fff437819 */ /* 0x000fe40000011441 */
[----:B------:R-:W0:Y:S02]  /*3db0*/  SYNCS.PHASECHK.TRANS64.TRYWAIT P0, [R63+URZ+0x38890], R74 ;  /* 0x0388904a3f0075a7 */ /* 0x000e24000800017f */
[----:B0-----:R-:W-:Y:S05]  /*3dc0*/  @!P0 BRA `(.L_x_1267) ;  /* 0x0000017400148947 */ /* 0x001fea0003800000 */
.L_x_1500:
[----:B------:R-:W-:Y:S05]  /*3dd0*/  BSYNC B1 ;  /* 0x0000000000017941 */ /* 0x000fea0003800000 */
.L_x_1266:
        /* <DEDUP_REMOVED lines=26> */
.L_x_1504:
        /* <DEDUP_REMOVED lines=18> */
.L_x_1252:
[----:B------:R-:W-:Y:S05]  /*40a0*/  BSYNC B0 ;  /* 0x0000000000007941 */ /* 0x000fea0003800000 */
.L_x_1243:
        /* <DEDUP_REMOVED lines=17> */
.L_x_1270:
[----:B------:R-:W-:Y:S05]  /*41c0*/  BSYNC B0 ;  /* 0x0000000000007941 */ /* 0x000fea0003800000 */
.L_x_1269:
[----:B------:R-:W2:Y:S01]  /*41d0*/  SYNCS.PHASECHK.TRANS64.TRYWAIT P5, [R63+URZ+0x388b0], R74 ;  /* 0x0388b04a3f0075a7 */ /* 0x000ea200080a017f */
[----:B------:R-:W-:Y:S04]  /*41e0*/  BSSY B0, `(.L_x_1271) ;  /* 0x0000002000007945 */ /* 0x000fe80003800000 */
[----:B--2---:R-:W-:Y:S05]  /*41f0*/  @!P5 BRA `(.L_x_1272) ;  /* 0x000001700060d947 */ /* 0x004fea0003800000 */
.L_x_1505:
[----:B------:R-:W-:Y:S05]  /*4200*/  BSYNC B0 ;  /* 0x0000000000007941 */ /* 0x000fea0003800000 */
.L_x_1271:
        /* <DEDUP_REMOVED lines=23> */
[----:B------:R-:W4:Y:S01]  /*4380*/  LDL R31, [R1] ;  /* 0x00000000011f7983 */ /* 0x000f220000100800 */
[----:B------:R-:W-:-:S03]  /*4390*/  ULDC UR4, c[0x0][0x320] ;  /* 0x0000c80000047ab9 */ /* 0x000fc60000000800 */
[----:B------:R-:W5:Y:S04]  /*43a0*/  LDL R30, [R1+0x4] ;  /* 0x00000400011e7983 */ /* 0x000f680000100800 */
[----:B------:R-:W2:Y:S04]  /*43b0*/  LDL R29, [R1+0x8] ;  /* 0x00000800011d7983 */ /* 0x000ea80000100800 */
[----:B------:R-:W2:Y:S01]  /*43c0*/  LDL R28, [R1+0xc] ;  /* 0x00000c00011c7983 */ /* 0x000ea20000100800 */
[----:B------:R-:W-:Y:S01]  /*43d0*/  ISETP.GE.AND P6, PT, R16, UR4, PT ;  /* 0x0000000410007c0c */ /* 0x000fe2000bfc6270 */
[----:B------:R-:W-:-:S02]  /*43e0*/  IMAD R9, R22, 0x8000, R52 ;  /* 0x0000800016097824 */ /* 0x000fc400078e0234 */
[----:B------:R-:W2:Y:S02]  /*43f0*/  LDL R15, [R1+0x10] ;  /* 0x00001000010f7983 */ /* 0x000ea40000100800 */
[C---:B------:R-:W-:Y:S01]  /*4400*/  IMAD R12, R9.reuse, 0x2, R2 ;  /* 0x00000002090c7824 */ /* 0x040fe200078e0202 */
[----:B------:R-:W-:Y:S01]  /*4410*/  LOP3.LUT P5, RZ, R190, 0x4, RZ, 0xc0, !PT ;  /* 0x00000004beff7812 */ /* 0x000fe200078ac0ff */
[----:B------:R-:W2:Y:S01]  /*4420*/  LDL R14, [R1+0x14] ;  /* 0x00001400010e7983 */ /* 0x000ea20000100800 */
[----:B------:R-:W-:-:S03]  /*4430*/  VIADD R13, R9, 0x20 ;  /* 0x00000020090d7836 */ /* 0x000fc60000000000 */
[----:B------:R-:W2:Y:S04]  /*4440*/  LDL R56, [R1+0x18] ;  /* 0x0000180001387983 */ /* 0x000ea80000100800 */
[----:B------:R-:W0:Y:S04]  /*4450*/  @!P6 LDS.128 R4, [R12+0x400] ;  /* 0x000400000c04e984 */ /* 0x000e280000000c00 */
        /* <DEDUP_REMOVED lines=19> */
[C---:B------:R-:W-:Y:S01]  /*4590*/  ISETP.GE.AND P6, PT, R214.reuse, UR4, PT ;  /* 0x00000004d6007c0c */ /* 0x040fe2000bfc6270 */
[----:B------:R-:W3:Y:S04]  /*45a0*/  LDL R31, [R1+0x1c] ;  /* 0x00001c00011f7983 */ /* 0x000ee80000100800 */
[----:B-1----:R0:W-:Y:S08]  /*45b0*/  @!P5 ST.E.128 desc[UR40][R8.64], R4 ;  /* 0x000000040800d985 */ /* 0x0021f0000c101d28 */
[----:B------:R-:W1:Y:S01]  /*45c0*/  @!P6 LDS.128 R4, [R12+0x4400] ;  /* 0x004400000c04e984 */ /* 0x000e620000000c00 */
[----:B0-----:R-:W-:-:S05]  /*45d0*/  @!P6 LEA R8, P5, R214, R11, 0x1 ;  /* 0x0000000bd608e211 */ /* 0x001fca00078a08ff */
[----:B-----5:R-:W-:Y:S02]  /*45e0*/  @!P6 IMAD.X R9, R10, 0x1, R30, P5 ;  /* 0x000000010a09e824 */ /* 0x020fe400028e061e */
[----:B------:R-:W4:Y:S01]  /*45f0*/  LDL R30, [R1+0x20] ;  /* 0x00002000011e7983 */ /* 0x000f220000100800 */
[----:B------:R-:W-:-:S03]  /*4600*/  ISETP.GE.AND P5, PT, R213, UR4, PT ;  /* 0x00000004d5007c0c */ /* 0x000fc6000bfa6270 */
[----:B-1----:R0:W-:Y:S10]  /*4610*/  @!P6 ST.E.128 desc[UR40][R8.64], R4 ;  /* 0x000000040800e985 */ /* 0x0021f4000c101d28 */
[----:B------:R-:W1:Y:S01]  /*4620*/  @!P5 LDS.128 R4, [R13+0x4400] ;  /* 0x004400000d04d984 */ /* 0x000e620000000c00 */
[----:B0-----:R-:W-:-:S05]  /*4630*/  @!P5 LEA R8, P6, R213, R11, 0x1 ;  /* 0x0000000bd508d211 */ /* 0x001fca00078c08ff */
[----:B--2---:R-:W-:Y:S02]  /*4640*/  @!P5 IMAD.X R9, R10, 0x1, R29, P6 ;  /* 0x000000010a09d824 */ /* 0x004fe400030e061d */
[----:B------:R-:W2:Y:S01]  /*4650*/  LDL R29, [R1+0x24] ;  /* 0x00002400011d7983 */ /* 0x000ea20000100800 */
[----:B------:R-:W-:-:S03]  /*4660*/  ISETP.GE.AND P6, PT, R212, UR4, PT ;  /* 0x00000004d4007c0c */ /* 0x000fc6000bfc6270 */
[----:B-1----:R0:W-:Y:S10]  /*4670*/  @!P5 ST.E.128 desc[UR40][R8.64], R4 ;  /* 0x000000040800d985 */ /* 0x0021f4000c101d28 */
[----:B------:R-:W1:Y:S01]  /*4680*/  @!P6 LDS.128 R4, [R12+0x6400] ;  /* 0x006400000c04e984 */ /* 0x000e620000000c00 */
[----:B0-----:R-:W-:-:S05]  /*4690*/  @!P6 LEA R8, P5, R212, R11, 0x1 ;  /* 0x0000000bd408e211 */ /* 0x001fca00078a08ff */
[----:B------:R-:W-:Y:S02]  /*46a0*/  @!P6 IMAD.X R9, R10, 0x1, R28, P5 ;  /* 0x000000010a09e824 */ /* 0x000fe400028e061c */
[----:B------:R-:W5:Y:S01]  /*46b0*/  LDL R28, [R1+0x28] ;  /* 0x00002800011c7983 */ /* 0x000f620000100800 */
        /* <DEDUP_REMOVED lines=21> */
[----:B---3--:R-:W-:Y:S01]  /*4810*/  @!P6 IMAD.X R9, R10, 0x1, R31, P5 ;  /* 0x000000010a09e824 */ /* 0x008fe200028e061f */
        /* <DEDUP_REMOVED lines=24> */
[----:B------:R-:W-:-:S05]  /*49a0*/  @!P5 IMAD.X R9, R10, 0x1, R14, P6 ;  /* 0x000000010a09d824 */ /* 0x000fca00030e060e */
[----:B-1----:R4:W-:Y:S03]  /*49b0*/  @!P5 ST.E.128 desc[UR40][R8.64], R4 ;  /* 0x000000040800d985 */ /* 0x0029e6000c101d28 */
.L_x_1274:
[----:B------:R-:W-:Y:S05]  /*49c0*/  BSYNC B0 ;  /* 0x0000000000007941 */ /* 0x000fea0003800000 */
.L_x_1273:
        /* <DEDUP_REMOVED lines=17> */
.L_x_1238:
[----:B------:R-:W2:Y:S01]  /*4ae0*/  LDL R4, [R1+0x6c] ;  /* 0x00006c0001047983 */ /* 0x000ea20000100800 */
[----:B------:R-:W-:Y:S01]  /*4af0*/  BSSY B0, `(.L_x_1276) ;  /* 0x0000046000007945 */ /* 0x000fe20003800000 */
[----:B------:R-:W-:Y:S01]  /*4b00*/  CS2R R160, SRZ ;  /* 0x0000000000a07805 */ /* 0x000fe2000001ff00 */
[----:B------:R-:W-:Y:S01]  /*4b10*/  IMAD.MOV.U32 R162, RZ, RZ, RZ ;  /* 0x000000ffffa27224 */ /* 0x000fe200078e00ff */
        /* <DEDUP_REMOVED lines=45> */
[----:B------:R-:W-:Y:S02]  /*4df0*/  CS2R R14, SRZ ;  /* 0x00000000000e7805 */ /* 0x000fe4000001ff00 */
[----:B------:R-:W-:Y:S01]  /*4e00*/  CS2R R68, SRZ ;  /* 0x0000000000447805 */ /* 0x000fe2000001ff00 */
[----:B------:R-:W-:Y:S01]  /*4e10*/  IMAD.MOV.U32 R67, RZ, RZ, RZ ;  /* 0x000000ffff437224 */ /* 0x000fe200078e00ff */
[----:B------:R-:W-:-:S02]  /*4e20*/  CS2R R12, SRZ ;  /* 0x00000000000c7805 */ /* 0x000fc4000001ff00 */
[----:B------:R-:W-:Y:S02]  /*4e30*/  CS2R R64, SRZ ;  /* 0x0000000000407805 */ /* 0x000fe4000001ff00 */
[----:B0-----:R-:W-:Y:S02]  /*4e40*/  CS2R R62, SRZ ;  /* 0x00000000003e7805 */ /* 0x001fe4000001ff00 */
[----:B------:R-:W-:Y:S02]  /*4e50*/  CS2R R60, SRZ ;  /* 0x00000000003c7805 */ /* 0x000fe4000001ff00 */
[----:B------:R-:W-:Y:S01]  /*4e60*/  CS2R R58, SRZ ;  /* 0x00000000003a7805 */ /* 0x000fe2000001ff00 */
[----:B------:R-:W-:Y:S01]  /*4e70*/  IMAD.MOV.U32 R155, RZ, RZ, RZ ;  /* 0x000000ffff9b7224 */ /* 0x000fe200078e00ff */
[----:B------:R-:W-:Y:S02]  /*4e80*/  CS2R R156, SRZ ;  /* 0x00000000009c7805 */ /* 0x000fe4000001ff00 */
[----:B------:R-:W-:-:S02]  /*4e90*/  CS2R R54, SRZ ;  /* 0x0000000000367805 */ /* 0x000fc4000001ff00 */
[----:B------:R-:W-:Y:S02]  /*4ea0*/  CS2R R158, SRZ ;  /* 0x00000000009e7805 */ /* 0x000fe4000001ff00 */
[----:B------:R-:W-:Y:S02]  /*4eb0*/  CS2R R50, SRZ ;  /* 0x0000000000327805 */ /* 0x000fe4000001ff00 */
        /* <DEDUP_REMOVED lines=9> */
.L_x_1277:
[----:B------:R-:W-:Y:S05]  /*4f50*/  BSYNC B0 ;  /* 0x0000000000007941 */ /* 0x000fea0003800000 */
.L_x_1276:
[----:B------:R-:W-:Y:S01]  /*4f60*/  BSSY B7, `(.L_x_1278) ;  /* 0x0000ad5000077945 */ /* 0x000fe20003800000 */
[----:B---3--:R-:W-:Y:S01]  /*4f70*/  IMAD.MOV.U32 R10, RZ, RZ, RZ ;  /* 0x000000ffff0a7224 */ /* 0x008fe200078e00ff */
[----:B------:R-:W-:Y:S01]  /*4f80*/  CS2R R8, SRZ ;  /* 0x0000000000087805 */ /* 0x000fe2000001ff00 */
[----:B------:R-:W-:Y:S01]  /*4f90*/  IMAD.MOV.U32 R36, RZ, RZ, RZ ;  /* 0x000000ffff247224 */ /* 0x000fe200078e00ff */
[----:B------:R-:W-:Y:S01]  /*4fa0*/  CS2R R6, SRZ ;  /* 0x0000000000067805 */ /* 0x000fe2000001ff00 */
[----:B------:R-:W-:Y:S01]  /*4fb0*/  IMAD.MOV.U32 R35, RZ, RZ, RZ ;  /* 0x000000ffff237224 */ /* 0x000fe200078e00ff */
[----:B------:R-:W-:Y:S01]  /*4fc0*/  CS2R R4, SRZ ;  /* 0x0000000000047805 */ /* 0x000fe2000001ff00 */
[----:B------:R-:W-:Y:S02]  /*4fd0*/  IMAD.MOV.U32 R32, RZ, RZ, RZ ;  /* 0x000000ffff207224 */ /* 0x000fe400078e00ff */
[----:B------:R-:W-:Y:S02]  /*4fe0*/  IMAD.MOV.U32 R31, RZ, RZ, RZ ;  /* 0x000000ffff1f7224 */ /* 0x000fe400078e00ff */
[----:B------:R-:W-:-:S02]  /*4ff0*/  IMAD.MOV.U32 R152, RZ, RZ, RZ ;  /* 0x000000ffff987224 */ /* 0x000fc400078e00ff */
[----:B------:R-:W-:Y:S02]  /*5000*/  IMAD.MOV.U32 R154, RZ, RZ, RZ ;  /* 0x000000ffff9a7224 */ /* 0x000fe400078e00ff */
[----:B------:R-:W-:Y:S01]  /*5010*/  IMAD.MOV.U32 R0, RZ, RZ, RZ ;  /* 0x000000ffff007224 */ /* 0x000fe200078e00ff */
[----:B------:R-:W-:Y:S06]  /*5020*/  @!P1 BRA `(.L_x_1279) ;  /* 0x0000001800689947 */ /* 0x000fec0003800000 */
[----:B------:R-:W-:Y:S02]  /*5030*/  ISETP.GE.AND P1, PT, R169, 0x1, PT ;  /* 0x00000001a900780c */ /* 0x000fe40003f26270 */
[----:B------:R-:W-:-:S11]  /*5040*/  PLOP3.LUT P0, PT, PT, PT, PT, 0x80, 0x0 ;  /* 0x000000000000781c */ /* 0x000fd60003f0f070 */
[----:B------:R-:W-:Y:S05]  /*5050*/  @!P1 BRA `(.L_x_1280) ;  /* 0x000000ac00149947 */ /* 0x000fea0003800000 */
[----:B------:R-:W0:Y:S01]  /*5060*/  S2R R20, SR_TID.X ;  /* 0x0000000000147919 */ /* 0x000e220000002100 */
[----:B------:R-:W-:Y:S01]  /*5070*/  IMAD.MOV.U32 R5, RZ, RZ, 0x40000040 ;  /* 0x40000040ff057424 */ /* 0x000fe200078e00ff */
[----:B------:R-:W-:Y:S01]  /*5080*/  BAR.SYNC.DEFER_BLOCKING 0xe, 0x100 ;  /* 0x0384000000007b1d */ /* 0x000fe20000010000 */
[----:B------:R-:W-:-:S03]  /*5090*/  IMAD.MOV.U32 R7, RZ, RZ, 0x40000040 ;  /* 0x40000040ff077424 */ /* 0x000fc600078e00ff */
[----:B------:R-:W-:Y:S01]  /*50a0*/  R2UR UR5, R5 ;  /* 0x00000000050572ca */ /* 0x000fe200000e0000 */
[----:B------:R-:W-:Y:S01]  /*50b0*/  IMAD.MOV.U32 R11, RZ, RZ, 0x40000040 ;  /* 0x40000040ff0b7424 */ /* 0x000fe200078e00ff */
[----:B------:R-:W-:Y:S01]  /*50c0*/  ISETP.NE.AND P2, PT, R188, 0x3, PT ;  /* 0x00000003bc00780c */ /* 0x000fe20003f45270 */
[----:B------:R-:W-:Y:S01]  /*50d0*/  IMAD.MOV.U32 R9, RZ, RZ, 0x40000040 ;  /* 0x40000040ff097424 */ /* 0x000fe200078e00ff */
[----:B------:R-:W-:Y:S01]  /*50e0*/  R2UR UR7, R7 ;  /* 0x00000000070772ca */ /* 0x000fe200000e0000 */
[----:B------:R-:W-:Y:S01]  /*50f0*/  IMAD.MOV.U32 R7, RZ, RZ, 0x40000040 ;  /* 0x40000040ff077424 */ /* 0x000fe200078e00ff */
[----:B------:R-:W-:Y:S01]  /*5100*/  R2UR UR15, R11 ;  /* 0x000000000b0f72ca */ /* 0x000fe200000e0000 */
[----:B------:R-:W-:Y:S01]  /*5110*/  IMAD.MOV.U32 R11, RZ, RZ, 0x40000040 ;  /* 0x40000040ff0b7424 */ /* 0x000fe200078e00ff */
[----:B------:R-:W-:Y:S01]  /*5120*/  R2UR UR11, R9 ;  /* 0x00000000090b72ca */ /* 0x000fe200000e0000 */
[----:B------:R-:W-:-:S03]  /*5130*/  IMAD.MOV.U32 R9, RZ, RZ, 0x40000040 ;  /* 0x40000040ff097424 */ /* 0x000fc600078e00ff */
[----:B------:R-:W-:Y:S02]  /*5140*/  R2UR UR9, R11 ;  /* 0x000000000b0972ca */ /* 0x000fe400000e0000 */
[----:B------:R-:W-:Y:S01]  /*5150*/  R2UR UR13, R9 ;  /* 0x00000000090d72ca */ /* 0x000fe200000e0000 */
[----:B-----5:R-:W-:Y:S01]  /*5160*/  WARPGROUP.ARRIVE ;  /* 0x00000000000079c5 */ /* 0x020fe20000000000 */
        /* <DEDUP_REMOVED lines=10> */
[----:B------:R-:W-:Y:S01]  /*5210*/  SHF.R.U32.HI R4, RZ, 0x4, R0 ;  /* 0x00000004ff047819 */ /* 0x000fe20000011600 */
[----:B------:R-:W-:-:S03]  /*5220*/  VIADD R3, R3, 0x400 ;  /* 0x0000040003037836 */ /* 0x000fc60000000000 */
[----:B------:R-:W-:Y:S02]  /*5230*/  LOP3.LUT R4, R4, 0x3fff, RZ, 0xc0, !PT ;  /* 0x00003fff04047812 */ /* 0x000fe400078ec0ff */
[----:B------:R-:W-:Y:S02]  /*5240*/  SHF.R.U32.HI R3, RZ, 0x4, R3 ;  /* 0x00000004ff037819 */ /* 0x000fe40000011603 */
[----:B------:R-:W-:Y:S02]  /*5250*/  LOP3.LUT R4, R4, 0x10000, RZ, 0xfc, !PT ;  /* 0x0001000004047812 */ /* 0x000fe400078efcff */
[----:B------:R-:W-:Y:S02]  /*5260*/  LOP3.LUT R0, R3, 0x3fff, RZ, 0xc0, !PT ;  /* 0x00003fff03007812 */ /* 0x000fe400078ec0ff */
[----:B------:R-:W-:Y:S02]  /*5270*/  R2UR UR4, R4 ;  /* 0x00000000040472ca */ /* 0x000fe400000e0000 */
[----:B------:R-:W-:-:S05]  /*5280*/  LOP3.LUT R0, R0, 0x2000000, RZ, 0xfc, !PT ;  /* 0x0200000000007812 */ /* 0x000fca00078efcff */
[----:B------:R-:W-:-:S04]  /*5290*/  IMAD R6, R18, 0x1000, R0 ;  /* 0x0000100012067824 */ /* 0x000fc800078e0200 */
[C---:B------:R-:W-:Y:S01]  /*52a0*/  VIADD R10, R6.reuse, 0x100 ;  /* 0x00000100060a7836 */ /* 0x040fe20000000000 */
[C---:B------:R-:W-:Y:S01]  /*52b0*/  R2UR UR6, R6.reuse ;  /* 0x00000000060672ca */ /* 0x040fe200000e0000 */
[C---:B------:R-:W-:Y:S02]  /*52c0*/  VIADD R8, R6.reuse, 0x80 ;  /* 0x0000008006087836 */ /* 0x040fe40000000000 */
[----:B------:R-:W-:Y:S01]  /*52d0*/  VIADD R6, R6, 0x180 ;  /* 0x0000018006067836 */ /* 0x000fe20000000000 */
[----:B------:R-:W-:Y:S01]  /*52e0*/  R2UR UR14, R10 ;  /* 0x000000000a0e72ca */ /* 0x000fe200000e0000 */
[----:B------:R-:W-:Y:S01]  /*52f0*/  VIADD R10, R4, 0x2 ;  /* 0x00000002040a7836 */ /* 0x000fe20000000000 */
[----:B------:R-:W-:Y:S01]  /*5300*/  R2UR UR10, R8 ;  /* 0x00000000080a72ca */ /* 0x000fe200000e0000 */
[----:B------:R-:W-:-:S03]  /*5310*/  VIADD R8, R4, 0x4 ;  /* 0x0000000404087836 */ /* 0x000fc60000000000 */
[----:B------:R-:W-:Y:S02]  /*5320*/  R2UR UR8, R10 ;  /* 0x000000000a0872ca */ /* 0x000fe400000e0000 */
[----:B------:R-:W-:Y:S01]  /*5330*/  R2UR UR12, R8 ;  /* 0x00000000080c72ca */ /* 0x000fe200000e0000 */
[----:B------:R-:W-:Y:S01]  /*5340*/  HGMMA.64x256x16.F32.BF16 R24, gdesc[UR4].tnspB, RZ, !UPT, gsb0 ;  /* 0x43e00000041879f0 */ /* 0x000fe2000c0018ff */
[----:B------:R-:W-:Y:S01]  /*5350*/  R2UR UR6, R6 ;  /* 0x00000000060672ca */ /* 0x000fe200000e0000 */
[----:B------:R-:W-:Y:S01]  /*5360*/  VIADD R6, R4, 0x6 ;  /* 0x0000000604067836 */ /* 0x000fe20000000000 */
[----:B------:R-:W-:Y:S01]  /*5370*/  R2UR UR7, R7 ;  /* 0x00000000070772ca */ /* 0x000fe200000e0000 */
[----:B------:R-:W-:-:S03]  /*5380*/  IMAD.MOV.U32 R7, RZ, RZ, 0x40000040 ;  /* 0x40000040ff077424 */ /* 0x000fc600078e00ff */
[----:B------:R-:W-:Y:S02]  /*5390*/  R2UR UR4, R6 ;  /* 0x00000000060472ca */ /* 0x000fe400000e0000 */
[----:B------:R-:W-:Y:S01]  /*53a0*/  R2UR UR5, R7 ;  /* 0x00000000070572ca */ /* 0x000fe200000e0000 */
        /* <DEDUP_REMOVED lines=16> */
.L_x_1281:
[----:B------:R-:W-:Y:S01]  /*54b0*/  IMAD R3, R18, 0x8, R2 ;  /* 0x0000000812037824 */ /* 0x000fe200078e0202 */
[----:B------:R-:W-:Y:S01]  /*54c0*/  ISETP.GE.AND P0, PT, R169, 0x41, PT ;  /* 0x00000041a900780c */ /* 0x000fe20003f06270 */
[----:B------:R-:W-:Y:S02]  /*54d0*/  BSSY B0, `(.L_x_1282) ;  /* 0x00000c2000007945 */ /* 0x000fe40003800000 */
[----:B------:R-:W-:-:S05]  /*54e0*/  VIADD R3, R3, 0x38860 ;  /* 0x0003886003037836 */ /* 0x000fca0000000000 */
[----:B------:R-:W-:-:S04]  /*54f0*/  PRMT R3, R189, 0x654, R3 ;  /* 0x00000654bd037816 */ /* 0x000fc80000000003 */
[----:B------:R0:W-:Y:S01]  /*5500*/  SYNCS.ARRIVE.TRANS64.RED.A1T0 RZ, [R3+URZ], RZ ;  /* 0x000000ff03ff79a7 */ /* 0x0001e2000810043f */
[----:B------:R-:W-:Y:S05]  /*5510*/  @!P0 BRA `(.L_x_1283) ;  /* 0x0000000800f48947 */ /* 0x000fea0003800000 */
[----:B------:R-:W-:-:S07]  /*5520*/  VIADD R170, R170, 0xfffffffe ;  /* 0xfffffffeaaaa7836 */ /* 0x000fce0000000000 */
.L_x_1285:
[----:B------:R-:W-:Y:S01]  /*5530*/  BAR.SYNC.DEFER_BLOCKING 0xe, 0x100 ;  /* 0x0384000000007b1d */ /* 0x000fe20000010000 */
[----:B01----:R-:W-:Y:S01]  /*5540*/  IMAD R3, R18, 0x40, R194 ;  /* 0x0000004012037824 */ /* 0x003fe200078e02c2 */
[----:B------:R-:W-:Y:S01]  /*5550*/  R2UR UR4, R4 ;  /* 0x00000000040472ca */ /* 0x000fe200000e0000 */
[----:B------:R-:W-:Y:S01]  /*5560*/  VIADD R18, R18, 0x1 ;  /* 0x0000000112127836 */ /* 0x000fe20000000000 */
[----:B------:R-:W-:Y:S01]  /*5570*/  R2UR UR5, R5 ;  /* 0x00000000050572ca */ /* 0x000fe200000e0000 */
[----:B------:R-:W-:Y:S02]  /*5580*/  IMAD R3, R3, 0x4, R2 ;  /* 0x0000000403037824 */ /* 0x000fe400078e0202 */
[----:B------:R-:W-:Y:S01]  /*5590*/  IMAD.MOV.U32 R13, RZ, RZ, 0x40000040 ;  /* 0x40000040ff0d7424 */ /* 0x000fe200078e00ff */
[----:B------:R-:W-:Y:S01]  /*55a0*/  ISETP.NE.AND P0, PT, R18, 0x2, PT ;  /* 0x000000021200780c */ /* 0x000fe20003f05270 */
[----:B------:R-:W-:-:S03]  /*55b0*/  IMAD.MOV.U32 R15, RZ, RZ, 0x40000040 ;  /* 0x40000040ff0f7424 */ /* 0x000fc600078e00ff */
[----:B------:R-:W-:Y:S02]  /*55c0*/  SEL R18, R18, RZ, P0 ;  /* 0x000000ff12127207 */ /* 0x000fe40000000000 */
[----:B------:R-:W-:Y:S01]  /*55d0*/  R2UR UR7, R13 ;  /* 0x000000000d0772ca */ /* 0x000fe200000e0000 */
[----:B------:R-:W-:Y:S01]  /*55e0*/  IMAD.MOV.U32 R13, RZ, RZ, 0x40000040 ;  /* 0x40000040ff0d7424 */ /* 0x000fe200078e00ff */
        /* <DEDUP_REMOVED lines=66> */
[----:B------:R-:W-:-:S02]  /*5a10*/  IMAD R12, R18, 0x1000, R0 ;  /* 0x00001000120c7824 */ /* 0x000fc400078e0200 */
[-C--:B-1----:R-:W-:Y:S01]  /*5a20*/  FMUL.FTZ R26, R26, R3.reuse ;  /* 0x000000031a1a7220 */ /* 0x082fe20000410000 */
[-C--:B------:R-:W-:Y:S01]  /*5a30*/  FMUL.FTZ R27, R27, R3.reuse ;  /* 0x000000031b1b7220 */ /* 0x080fe20000410000 */
[-C--:B------:R-:W-:Y:S01]  /*5a40*/  FMUL.FTZ R30, R30, R3.reuse ;  /* 0x000000031e1e7220 */ /* 0x080fe20000410000 */
[-C--:B------:R-:W-:Y:S01]  /*5a50*/  FMUL.FTZ R31, R31, R3.reuse ;  /* 0x000000031f1f7220 */ /* 0x080fe20000410000 */
[----:B------:R-:W-:Y:S01]  /*5a60*/  R2UR UR6, R12 ;  /* 0x000000000c0672ca */ /* 0x000fe200000e0000 */
        /* <DEDUP_REMOVED lines=60> */
[----:B------:R-:W-:-:S02]  /*5e30*/  VIADD R14, R12, 0x80 ;  /* 0x000000800c0e7836 */ /* 0x000fc40000000000 */
[----:B------:R-:W-:Y:S02]  /*5e40*/  IMAD.MOV.U32 R3, RZ, RZ, R170 ;  /* 0x000000ffff037224 */ /* 0x000fe400078e00aa */
[----:B------:R-:W-:Y:S01]  /*5e50*/  VIADD R170, R170, 0xffffffff ;  /* 0xffffffffaaaa7836 */ /* 0x000fe20000000000 */
[----:B------:R-:W-:Y:S02]  /*5e60*/  WARPGROUP.ARRIVE ;  /* 0x00000000000079c5 */ /* 0x000fe40000000000 */
[----:B------:R-:W-:Y:S02]  /*5e70*/  ISETP.GT.AND P1, PT, R3, RZ, PT ;  /* 0x000000ff0300720c */ /* 0x000fe40003f24270 */
[----:B------:R-:W-:Y:S02]  /*5e80*/  SEL R3, RZ, 0x1, P0 ;  /* 0x00000001ff037807 */ /* 0x000fe40000000000 */
[----:B------:R-:W-:Y:S01]  /*5e90*/  HGMMA.64x256x16.F32.BF16 R24, gdesc[UR4].tnspB, R24, gsb0 ;  /* 0x43e00000041879f0 */ /* 0x000fe20008001818 */
[----:B------:R-:W-:Y:S01]  /*5ea0*/  R2UR UR6, R14 ;  /* 0x000000000e0672ca */ /* 0x000fe200000e0000 */
[----:B------:R-:W-:Y:S01]  /*5eb0*/  VIADD R14, R12, 0x100 ;  /* 0x000001000c0e7836 */ /* 0x000fe20000000000 */
[----:B------:R-:W-:Y:S01]  /*5ec0*/  R2UR UR7, R15 ;  /* 0x000000000f0772ca */ /* 0x000fe200000e0000 */
[----:B------:R-:W-:Y:S01]  /*5ed0*/  IMAD.MOV.U32 R15, RZ, RZ, 0x40000040 ;  /* 0x40000040ff0f7424 */ /* 0x000fe200078e00ff */
[----:B------:R-:W-:Y:S01]  /*5ee0*/  R2UR UR4, R10 ;  /* 0x000000000a0472ca */ /* 0x000fe200000e0000 */
[----:B------:R-:W-:Y:S01]  /*5ef0*/  VIADD R12, R12, 0x180 ;  /* 0x000001800c0c7836 */ /* 0x000fe20000000000 */
[----:B------:R-:W-:-:S02]  /*5f00*/  R2UR UR5, R11 ;  /* 0x000000000b0572ca */ /* 0x000fc400000e0000 */
[----:B------:R-:W-:Y:S01]  /*5f10*/  LOP3.LUT R184, R184, R3, RZ, 0x3c, !PT ;  /* 0x00000003b8b87212 */ /* 0x000fe200078e3cff */
[----:B------:R-:W-:Y:S02]  /*5f20*/  WARPGROUP.DEPBAR.LE gsb0, 0x0 ;  /* 0x00008000000079c5 */ /* 0x000fe40000010000 */
[----:B------:R-:W-:-:S15]  /*5f30*/  WARPGROUP.ARRIVE ;  /* 0x00000000000079c5 */ /* 0x000fde0000000000 */
[----:B------:R-:W-:-:S01]  /*5f40*/  NOP ;  /* 0x0000000000007918 */ /* 0x000fc20000000000 */
[----:B------:R-:W-:Y:S01]  /*5f50*/  HGMMA.64x256x16.F32.BF16 R24, gdesc[UR4].tnspB, R24, gsb0 ;  /* 0x43e00000041879f0 */ /* 0x000fe20008001818 */
[----:B------:R-:W-:Y:S02]  /*5f60*/  R2UR UR6, R14 ;  /* 0x000000000e0672ca */ /* 0x000fe400000e0000 */
[----:B------:R-:W-:Y:S02]  /*5f70*/  R2UR UR7, R15 ;  /* 0x000000000f0772ca */ /* 0x000fe400000e0000 */
[----:B------:R-:W-:Y:S02]  /*5f80*/  R2UR UR4, R8 ;  /* 0x00000000080472ca */ /* 0x000fe400000e0000 */
[----:B------:R-:W-:Y:S01]  /*5f90*/  R2UR UR5, R9 ;  /* 0x00000000090572ca */ /* 0x000fe200000e0000 */
[----:B------:R-:W-:Y:S02]  /*5fa0*/  WARPGROUP.DEPBAR.LE gsb0, 0x0 ;  /* 0x00008000000079c5 */ /* 0x000fe40000010000 */
[----:B------:R-:W-:-:S15]  /*5fb0*/  WARPGROUP.ARRIVE ;  /* 0x00000000000079c5 */ /* 0x000fde0000000000 */
[----:B------:R-:W-:-:S03]  /*5fc0*/  NOP ;  /* 0x0000000000007918 */ /* 0x000fc60000000000 */
        /* <DEDUP_REMOVED lines=8> */
[----:B------:R-:W-:Y:S03]  /*6050*/  HGMMA.64x256x16.F32.BF16 R24, gdesc[UR4].tnspB, R24, gsb0 ;  /* 0x43e00000041879f0 */ /* 0x000fe60008001818 */
[----:B------:R-:W-:Y:S02]  /*6060*/  WARPGROUP.DEPBAR.LE gsb0, 0x0 ;  /* 0x00008000000079c5 */ /* 0x000fe40000010000 */
[----:B------:R-:W-:Y:S06]  /*6070*/  BAR.ARV 0xf, 0x100 ;  /* 0x03c4000000007b1d */ /* 0x000fec0000002000 */
[----:B------:R-:W-:Y:S05]  /*6080*/  @!P2 BRA `(.L_x_1284) ;  /* 0x000000000004a947 */ /* 0x000fea0003800000 */
[----:B------:R-:W-:Y:S01]  /*6090*/  BPT.TRAP 0x1 ;  /* 0x000000040000795c */ /* 0x000fe20000300000 */
.L_x_1284:
[----:B------:R-:W-:-:S04]  /*60a0*/  IMAD R3, R18, 0x8, R2 ;  /* 0x0000000812037824 */ /* 0x000fc800078e0202 */
[----:B------:R-:W-:-:S05]  /*60b0*/  VIADD R3, R3, 0x38860 ;  /* 0x0003886003037836 */ /* 0x000fca0000000000 */
[----:B------:R-:W-:-:S04]  /*60c0*/  PRMT R3, R189, 0x654, R3 ;  /* 0x00000654bd037816 */ /* 0x000fc80000000003 */
[----:B------:R1:W-:Y:S01]  /*60d0*/  SYNCS.ARRIVE.TRANS64.RED.A1T0 RZ, [R3+URZ], RZ ;  /* 0x000000ff03ff79a7 */ /* 0x0003e2000810043f */
[----:B------:R-:W-:Y:S05]  /*60e0*/  @P1 BRA `(.L_x_1285) ;  /* 0xfffffff400101947 */ /* 0x000fea000383ffff */
.L_x_1283:
[----:B------:R-:W-:Y:S05]  /*60f0*/  BSYNC B0 ;  /* 0x0000000000007941 */ /* 0x000fea0003800000 */
.L_x_1282:
[----:B------:R-:W-:Y:S01]  /*6100*/  BAR.SYNC.DEFER_BLOCKING 0xe, 0x100 ;  /* 0x0384000000007b1d */ /* 0x000fe20000010000 */
[C---:B01----:R-:W-:Y:S01]  /*6110*/  IMAD R3, R18.reuse, 0x40, R194 ;  /* 0x0000004012037824 */ /* 0x043fe200078e02c2 */
[----:B------:R-:W-:Y:S01]  /*6120*/  PLOP3.LUT P0, PT, PT, PT, PT, 0x8, 0x0 ;  /* 0x000000000000781c */ /* 0x000fe20003f0e170 */
[----:B------:R-:W-:Y:S02]  /*6130*/  VIADD R18, R18, 0x1 ;  /* 0x0000000112127836 */ /* 0x000fe40000000000 */
[----:B------:R-:W-:-:S03]  /*6140*/  IMAD R3, R3, 0x4, R2 ;  /* 0x0000000403037824 */ /* 0x000fc600078e0202 */
[----:B------:R-:W-:-:S04]  /*6150*/  ISETP.NE.AND P1, PT, R18, 0x2, PT ;  /* 0x000000021200780c */ /* 0x000fc80003f25270 */
[----:B------:R-:W-:Y:S01]  /*6160*/  SEL R18, R18, RZ, P1 ;  /* 0x000000ff12127207 */ /* 0x000fe20000800000 */
[----:B------:R-:W0:Y:S04]  /*6170*/  LDS R0, [R3+0x38400] ;  /* 0x0384000003007984 */ /* 0x000e280000000800 */
[----:B------:R1:W2:Y:S02]  /*6180*/  LDS R2, [R3+0x38420] ;  /* 0x0384200003027984 */ /* 0x0002a40000000800 */
[----:B-1----:R-:W-:-:S04]  /*6190*/  SEL R3, RZ, 0x1, P1 ;  /* 0x00000001ff037807 */ /* 0x002fc80000800000 */
[----:B------:R-:W-:Y:S01]  /*61a0*/  LOP3.LUT R184, R184, R3, RZ, 0x3c, !PT ;  /* 0x00000003b8b87212 */ /* 0x000fe200078e3cff */
        /* <DEDUP_REMOVED lines=64> */
[-C--:B--2---:R-:W-:Y:S01]  /*65b0*/  FMUL.FTZ R5, R26, R2.reuse ;  /* 0x000000021a057220 */ /* 0x084fe20000410000 */
        /* <DEDUP_REMOVED lines=65> */
.L_x_1279:
        /* <DEDUP_REMOVED lines=36> */
.L_x_1287:
[----:B------:R-:W-:Y:S05]  /*6c10*/  BSYNC B6 ;  /* 0x0000000000067941 */ /* 0x000fea0003800000 */
.L_x_1286:
        /* <DEDUP_REMOVED lines=13> */
.L_x_1291:
[----:B-1----:R1:W2:Y:S02]  /*6cf0*/  SYNCS.PHASECHK.TRANS64.TRYWAIT P0, [R2+URZ+0x38800], R3 ;  /* 0x03880003020075a7 */ /* 0x0022a4000800017f */
[----:B--2---:R-:W-:Y:S05]  /*6d00*/  @!P0 NANOSLEEP.SYNCS 0x989680 ;  /* 0x009896800000895d */ /* 0x004fea0003900000 */
[----:B------:R-:W2:Y:S02]  /*6d10*/  @!P0 SYNCS.PHASECHK.TRANS64 P0, [R2+URZ+0x38800], R3 ;  /* 0x03880003020085a7 */ /* 0x000ea4000800007f */
[----:B--2---:R-:W-:Y:S05]  /*6d20*/  @!P0 BRA `(.L_x_1291) ;  /* 0xfffffffc00f08947 */ /* 0x004fea000383ffff */
.L_x_1290:
[----:B------:R-:W-:Y:S05]  /*6d30*/  BSYNC B0 ;  /* 0x0000000000007941 */ /* 0x000fea0003800000 */
.L_x_1289:
[----:B------:R-:W-:Y:S05]  /*6d40*/  BRA `(.L_x_1292) ;  /* 0x0000002000c07947 */ /* 0x000fea0003800000 */
.L_x_1288:
[----:B-----5:R-:W-:Y:S01]  /*6d50*/  SHF.R.S32.HI R0, RZ, 0x1f, R27 ;  /* 0x0000001fff007819 */ /* 0x020fe2000001141b */
[----:B------:R-:W-:Y:S01]  /*6d60*/  VIADD R3, R2, 0x20400 ;  /* 0x0002040002037836 */ /* 0x000fe20000000000 */
[----:B------:R-:W-:Y:S01]  /*6d70*/  ULDC.64 UR4, c[0x0][0x3f8] ;  /* 0x0000fe0000047ab9 */ /* 0x000fe20000000a00 */
[----:B------:R-:W-:Y:S01]  /*6d80*/  ULDC.64 UR6, c[0x0][0x408] ;  /* 0x0001020000067ab9 */ /* 0x000fe20000000a00 */
[----:B------:R-:W-:Y:S01]  /*6d90*/  IMAD.WIDE.U32 R4, R27, UR4, RZ ;  /* 0x000000041b047c25 */ /* 0x000fe2000f8e00ff */
[----:B------:R-:W-:Y:S01]  /*6da0*/  BSSY B6, `(.L_x_1293) ;  /* 0x0000020000067945 */ /* 0x000fe20003800000 */
[----:B------:R-:W-:Y:S02]  /*6db0*/  LOP3.LUT P0, RZ, R3, 0x3ff, RZ, 0xc0, !PT ;  /* 0x000003ff03ff7812 */ /* 0x000fe4000780c0ff */
[C---:B------:R-:W-:Y:S02]  /*6dc0*/  IMAD R6, R0.reuse, UR4, RZ ;  /* 0x0000000400067c24 */ /* 0x040fe4000f8e02ff */
[----:B------:R-:W-:-:S02]  /*6dd0*/  IMAD R0, R0, UR6, RZ ;  /* 0x0000000600007c24 */ /* 0x000fc4000f8e02ff */
[C---:B------:R-:W-:Y:S01]  /*6de0*/  IMAD R3, R27.reuse, UR5, R6 ;  /* 0x000000051b037c24 */ /* 0x040fe2000f8e0206 */
[----:B------:R-:W-:Y:S01]  /*6df0*/  ULDC.64 UR4, c[0x0][0x3e8] ;  /* 0x0000fa0000047ab9 */ /* 0x000fe20000000a00 */
[----:B------:R-:W-:Y:S01]  /*6e00*/  IMAD.WIDE.U32 R6, R27, UR6, RZ ;  /* 0x000000061b067c25 */ /* 0x000fe2000f8e00ff */
[----:B------:R-:W-:-:S03]  /*6e10*/  LEA R26, P1, R4, UR4, 0x1 ;  /* 0x00000004041a7c11 */ /* 0x000fc6000f8208ff */
[----:B------:R-:W-:Y:S01]  /*6e20*/  IMAD R29, R27, UR7, R0 ;  /* 0x000000071b1d7c24 */ /* 0x000fe2000f8e0200 */
[----:B------:R-:W-:Y:S01]  /*6e30*/  ULDC.64 UR6, c[0x0][0x400] ;  /* 0x0001000000067ab9 */ /* 0x000fe20000000a00 */
[----:B------:R-:W-:Y:S01]  /*6e40*/  IMAD.IADD R27, R3, 0x1, R5 ;  /* 0x00000001031b7824 */ /* 0x000fe200078e0205 */
[----:B------:R-:W-:Y:S01]  /*6e50*/  LEA R28, P2, R6, UR6, 0x1 ;  /* 0x00000006061c7c11 */ /* 0x000fe2000f8408ff */
[----:B------:R-:W-:-:S03]  /*6e60*/  IMAD.IADD R29, R29, 0x1, R7 ;  /* 0x000000011d1d7824 */ /* 0x000fc600078e0207 */
[----:B------:R-:W-:Y:S02]  /*6e70*/  LEA.HI.X R27, R4, UR5, R27, 0x1, P1 ;  /* 0x00000005041b7c11 */ /* 0x000fe400088f0c1b */
[----:B------:R-:W-:Y:S01]  /*6e80*/  LEA.HI.X R29, R6, UR7, R29, 0x1, P2 ;  /* 0x00000007061d7c11 */ /* 0x000fe200090f0c1d */
[----:B------:R-:W-:Y:S06]  /*6e90*/  @!P0 BRA `(.L_x_1294) ;  /* 0x0000000000408947 */ /* 0x000fec0003800000 */
        /* <DEDUP_REMOVED lines=16> */
.L_x_1294:
[----:B------:R-:W-:Y:S05]  /*6fa0*/  BSYNC B6 ;  /* 0x0000000000067941 */ /* 0x000fea0003800000 */
.L_x_1293:
        /* <DEDUP_REMOVED lines=11> */
.L_x_1511:
[----:B------:R-:W5:Y:S01]  /*7060*/  LDL R7, [R1+0x54] ;  /* 0x0000540001077983 */ /* 0x000f620000100800 */
[----:B------:R-:W-:Y:S01]  /*7070*/  ULDC UR4, c[0x0][0x448] ;  /* 0x0001120000047ab9 */ /* 0x000fe20000000800 */
[----:B------:R-:W-:Y:S01]  /*7080*/  BSSY B1, `(.L_x_1298) ;  /* 0x0000024000017945 */ /* 0x000fe20003800000 */
[----:B------:R-:W-:Y:S01]  /*7090*/  IMAD R24, R24, UR4, RZ ;  /* 0x0000000418187c24 */ /* 0x000fe2000f8e02ff */
[----:B------:R-:W-:Y:S02]  /*70a0*/  CS2R R8, SRZ ;  /* 0x0000000000087805 */ /* 0x000fe4000001ff00 */
[----:B------:R-:W-:Y:S02]  /*70b0*/  CS2R R20, SRZ ;  /* 0x0000000000147805 */ /* 0x000fe4000001ff00 */
[----:B------:R-:W-:Y:S02]  /*70c0*/  CS2R R10, SRZ ;  /* 0x00000000000a7805 */ /* 0x000fe4000001ff00 */
[----:B------:R-:W-:Y:S01]  /*70d0*/  ISETP.GE.AND P0, PT, R4, R24, PT ;  /* 0x000000180400720c */ /* 0x000fe20003f06270 */
[----:B------:R-:W-:-:S05]  /*70e0*/  IMAD.SHL.U32 R4, R190, 0x40, RZ ;  /* 0x00000040be047824 */ /* 0x000fca00078e00ff */
        /* <DEDUP_REMOVED lines=18> */
[----:B0-----:R-:W-:Y:S01]  /*7210*/  @!P2 IMAD.WIDE R26, R186, 0x2, R6 ;  /* 0x00000002ba1aa825 */ /* 0x001fe200078e0206 */
        /* <DEDUP_REMOVED lines=10> */
.L_x_1299:
[----:B------:R-:W-:Y:S05]  /*72c0*/  BSYNC B1 ;  /* 0x0000000000017941 */ /* 0x000fea0003800000 */
.L_x_1298:
[----:B------:R-:W4:Y:S01]  /*72d0*/  SYNCS.PHASECHK.TRANS64.TRYWAIT P0, [R2+URZ+0x38800], R13 ;  /* 0x0388000d020075a7 */ /* 0x000f22000800017f */
[----:B-1----:R-:W-:Y:S01]  /*72e0*/  LOP3.LUT R3, R31, 0x18, R16, 0xf8, !PT ;  /* 0x000000181f037812 */ /* 0x002fe200078ef810 */
[----:B--2---:R-:W-:Y:S01]  /*72f0*/  IMAD R0, R25, -0x40, R24 ;  /* 0xffffffc019007824 */ /* 0x004fe200078e0218 */
[----:B0-----:R-:W-:Y:S01]  /*7300*/  SHF.R.U32.HI R4, RZ, 0x3, R31 ;  /* 0x00000003ff047819 */ /* 0x001fe2000001161f */
[----:B-----5:R-:W-:Y:S01]  /*7310*/  IMAD.MOV.U32 R15, RZ, RZ, R10 ;  /* 0x000000ffff0f7224 */ /* 0x020fe200078e000a */
[--C-:B------:R-:W-:Y:S01]  /*7320*/  SHF.R.U64 R30, R20, 0x10, R21.reuse ;  /* 0x00000010141e7819 */ /* 0x100fe20000001215 */
[----:B---3--:R-:W-:Y:S01]  /*7330*/  IMAD.MOV.U32 R5, RZ, RZ, R8 ;  /* 0x000000ffff057224 */ /* 0x008fe200078e0008 */
[----:B------:R-:W-:Y:S01]  /*7340*/  LOP3.LUT R29, R3, R4, RZ, 0x3c, !PT ;  /* 0x00000004031d7212 */ /* 0x000fe200078e3cff */
[----:B------:R-:W-:Y:S01]  /*7350*/  IMAD.MOV.U32 R3, RZ, RZ, R20 ;  /* 0x000000ffff037224 */ /* 0x000fe200078e0014 */
[--C-:B------:R-:W-:Y:S01]  /*7360*/  SHF.R.U32.HI R27, RZ, 0x10, R21.reuse ;  /* 0x00000010ff1b7819 */ /* 0x100fe20000011615 */
[----:B------:R-:W-:Y:S01]  /*7370*/  IMAD.MOV.U32 R4, RZ, RZ, R21 ;  /* 0x000000ffff047224 */ /* 0x000fe200078e0015 */
[----:B------:R-:W-:Y:S01]  /*7380*/  SHF.R.U64 R28, R10, 0x10, R11 ;  /* 0x000000100a1c7819 */ /* 0x000fe2000000120b */
[----:B------:R-:W-:Y:S01]  /*7390*/  IMAD R29, R222, 0x200, R29 ;  /* 0x00000200de1d7824 */ /* 0x000fe200078e021d */
[--C-:B------:R-:W-:Y:S01]  /*73a0*/  SHF.R.U32.HI R25, RZ, 0x10, R11.reuse ;  /* 0x00000010ff197819 */ /* 0x100fe2000001160b */
[----:B------:R-:W-:Y:S01]  /*73b0*/  IMAD.MOV.U32 R20, RZ, RZ, R11 ;  /* 0x000000ffff147224 */ /* 0x000fe200078e000b */
[--C-:B------:R-:W-:Y:S01]  /*73c0*/  SHF.R.U64 R26, R8, 0x10, R9.reuse ;  /* 0x00000010081a7819 */ /* 0x100fe20000001209 */
[----:B------:R-:W-:Y:S01]  /*73d0*/  IMAD R10, R29, 0x2, R2 ;  /* 0x000000021d0a7824 */ /* 0x000fe200078e0202 */
[----:B------:R-:W-:Y:S01]  /*73e0*/  VIMNMX R36, R0, 0x40, PT ;  /* 0x0000004000247848 */ /* 0x000fe20003fe0100 */
[----:B------:R-:W-:Y:S01]  /*73f0*/  BSSY B1, `(.L_x_1300) ;  /* 0x0000011000017945 */ /* 0x000fe20003800000 */
[--C-:B------:R-:W-:Y:S01]  /*7400*/  IMAD.MOV.U32 R11, RZ, RZ, R9.reuse ;  /* 0x000000ffff0b7224 */ /* 0x100fe200078e0009 */
[----:B------:R-:W-:Y:S01]  /*7410*/  SHF.R.U32.HI R24, RZ, 0x10, R9 ;  /* 0x00000010ff187819 */ /* 0x000fe20000011609 */
[--C-:B----4-:R-:W-:Y:S01]  /*7420*/  IMAD.MOV.U32 R14, RZ, RZ, R7.reuse ;  /* 0x000000ffff0e7224 */ /* 0x110fe200078e0007 */
[----:B------:R-:W-:Y:S01]  /*7430*/  SHF.R.U64 R21, R6, 0x10, R7 ;  /* 0x0000001006157819 */ /* 0x000fe20000001207 */
[----:B------:R-:W-:Y:S01]  /*7440*/  IMAD.MOV.U32 R8, RZ, RZ, R6 ;  /* 0x000000ffff087224 */ /* 0x000fe200078e0006 */
[----:B------:R-:W-:Y:S01]  /*7450*/  PRMT R31, R3, 0x5410, R30 ;  /* 0x00005410031f7816 */ /* 0x000fe2000000001e */
[----:B------:R-:W-:Y:S01]  /*7460*/  VIADD R0, R10, 0x20440 ;  /* 0x000204400a007836 */ /* 0x000fe20000000000 */
[----:B------:R-:W-:Y:S01]  /*7470*/  PRMT R32, R4, 0x5410, R27 ;  /* 0x0000541004207816 */ /* 0x000fe2000000001b */
[----:B------:R-:W-:Y:S01]  /*7480*/  VIADD R4, R10, 0x20400 ;  /* 0x000204000a047836 */ /* 0x000fe20000000000 */
[----:B------:R-:W-:-:S02]  /*7490*/  SHF.R.U32.HI R7, RZ, 0x10, R7 ;  /* 0x00000010ff077819 */ /* 0x000fc40000011607 */
[----:B------:R-:W-:Y:S02]  /*74a0*/  LOP3.LUT P2, RZ, R190, 0x4, RZ, 0xc0, !PT ;  /* 0x00000004beff7812 */ /* 0x000fe4000784c0ff */
[----:B------:R-:W-:Y:S02]  /*74b0*/  ISETP.GE.AND P1, PT, R23, R36, PT ;  /* 0x000000241700720c */ /* 0x000fe40003f26270 */
[----:B------:R-:W-:Y:S02]  /*74c0*/  PRMT R9, R15, 0x5410, R28 ;  /* 0x000054100f097816 */ /* 0x000fe4000000001c */
[----:B------:R-:W-:Y:S02]  /*74d0*/  PRMT R3, R20, 0x5410, R25 ;  /* 0x0000541014037816 */ /* 0x000fe40000000019 */
[----:B------:R-:W-:Y:S01]  /*74e0*/  PRMT R33, R5, 0x5410, R26 ;  /* 0x0000541005217816 */ /* 0x000fe2000000001a */
[----:B------:R-:W-:Y:S06]  /*74f0*/  @!P0 BRA `(.L_x_1301) ;  /* 0x0000014000248947 */ /* 0x000fec0003800000 */
.L_x_1512:
[----:B------:R-:W-:Y:S05]  /*7500*/  BSYNC B1 ;  /* 0x0000000000017941 */ /* 0x000fea0003800000 */
.L_x_1300:
        /* <DEDUP_REMOVED lines=11> */
[----:B------:R-:W0:Y:S01]  /*75c0*/  LDS.128 R4, [R10+0x20400] ;  /* 0x020400000a047984 */ /* 0x000e220000000c00 */
[----:B------:R-:W-:Y:S01]  /*75d0*/  IMAD.U32 R25, R33, 0x10000, RZ ;  /* 0x0001000021197824 */ /* 0x000fe200078e00ff */
[C---:B------:R-:W-:Y:S01]  /*75e0*/  LOP3.LUT R24, R31.reuse, 0xffff0000, RZ, 0xc0, !PT ;  /* 0xffff00001f187812 */ /* 0x040fe200078ec0ff */
[----:B------:R-:W-:Y:S01]  /*75f0*/  IMAD.U32 R21, R31, 0x10000, RZ ;  /* 0x000100001f157824 */ /* 0x000fe200078e00ff */
[----:B------:R-:W-:Y:S01]  /*7600*/  LOP3.LUT R26, R33, 0xffff0000, RZ, 0xc0, !PT ;  /* 0xffff0000211a7812 */ /* 0x000fe200078ec0ff */
[C---:B0-----:R-:W-:Y:S01]  /*7610*/  IMAD.U32 R13, R4.reuse, 0x10000, RZ ;  /* 0x00010000040d7824 */ /* 0x041fe200078e00ff */
        /* <DEDUP_REMOVED lines=9> */
[----:B------:R-:W-:Y:S01]  /*76b0*/  FFMA.FTZ R28, R13, R21, -R28 ;  /* 0x000000150d1c7223 */ /* 0x000fe2000001081c */
[-C--:B------:R-:W-:Y:S01]  /*76c0*/  FMUL.FTZ R29, R5, R24.reuse ;  /* 0x00000018051d7220 */ /* 0x080fe20000410000 */
[----:B------:R-:W-:Y:S01]  /*76d0*/  LOP3.LUT R7, R7, 0xffff0000, RZ, 0xc0, !PT ;  /* 0xffff000007077812 */ /* 0x000fe200078ec0ff */
[----:B------:R-:W-:Y:S01]  /*76e0*/  FFMA.FTZ R25, R13, R25, R4 ;  /* 0x000000190d197223 */ /* 0x000fe20000010004 */
        /* <DEDUP_REMOVED lines=19> */
.L_x_1305:
[----:B------:R-:W-:Y:S05]  /*7820*/  BSYNC B2 ;  /* 0x0000000000027941 */ /* 0x000fea0003800000 */
.L_x_1304:
[----:B------:R-:W-:Y:S05]  /*7830*/  @P1 BRA `(.L_x_1303) ;  /* 0x0000000000981947 */ /* 0x000fea0003800000 */
[----:B-1----:R-:W0:Y:S01]  /*7840*/  LDS.128 R4, [R0] ;  /* 0x0000000000047984 */ /* 0x002e220000000c00 */
        /* <DEDUP_REMOVED lines=37> */
.L_x_1303:
[----:B------:R-:W-:Y:S05]  /*7aa0*/  BSYNC B1 ;  /* 0x0000000000017941 */ /* 0x000fea0003800000 */
.L_x_1302:
        /* <DEDUP_REMOVED lines=8> */
[----:B------:R-:W0:Y:S01]  /*7b30*/  LDS.128 R4, [R10+0x21400] ;  /* 0x021400000a047984 */ /* 0x000e220000000c00 */
[C---:B------:R-:W-:Y:S01]  /*7b40*/  IMAD.U32 R27, R33.reuse, 0x10000, RZ ;  /* 0x00010000211b7824 */ /* 0x040fe200078e00ff */
[----:B------:R-:W-:Y:S01]  /*7b50*/  LOP3.LUT R30, R33, 0xffff0000, RZ, 0xc0, !PT ;  /* 0xffff0000211e7812 */ /* 0x000fe200078ec0ff */
[C---:B------:R-:W-:Y:S01]  /*7b60*/  IMAD.U32 R25, R31.reuse, 0x10000, RZ ;  /* 0x000100001f197824 */ /* 0x040fe200078e00ff */
[----:B------:R-:W-:Y:S01]  /*7b70*/  LOP3.LUT R28, R31, 0xffff0000, RZ, 0xc0, !PT ;  /* 0xffff00001f1c7812 */ /* 0x000fe200078ec0ff */
[C---:B------:R-:W-:Y:S01]  /*7b80*/  IMAD.U32 R29, R34.reuse, 0x10000, RZ ;  /* 0x00010000221d7824 */ /* 0x040fe200078e00ff */
[----:B------:R-:W-:Y:S01]  /*7b90*/  LOP3.LUT R34, R34, 0xffff0000, RZ, 0xc0, !PT ;  /* 0xffff000022227812 */ /* 0x000fe200078ec0ff */
[C---:B0-----:R-:W-:Y:S01]  /*7ba0*/  IMAD.U32 R13, R4.reuse, 0x10000, RZ ;  /* 0x00010000040d7824 */ /* 0x041fe200078e00ff */
[----:B------:R-:W-:Y:S01]  /*7bb0*/  LOP3.LUT R4, R4, 0xffff0000, RZ, 0xc0, !PT ;  /* 0xffff000004047812 */ /* 0x000fe200078ec0ff */
[C---:B------:R-:W-:Y:S01]  /*7bc0*/  IMAD.U32 R14, R5.reuse, 0x10000, RZ ;  /* 0x00010000050e7824 */ /* 0x040fe200078e00ff */
[----:B------:R-:W-:Y:S01]  /*7bd0*/  LOP3.LUT R5, R5, 0xffff0000, RZ, 0xc0, !PT ;  /* 0xffff000005057812 */ /* 0x000fe200078ec0ff */
[C---:B------:R-:W-:Y:S01]  /*7be0*/  IMAD.U32 R15, R6.reuse, 0x10000, RZ ;  /* 0x00010000060f7824 */ /* 0x040fe200078e00ff */
[----:B------:R-:W-:Y:S01]  /*7bf0*/  LOP3.LUT R6, R6, 0xffff0000, RZ, 0xc0, !PT ;  /* 0xffff000006067812 */ /* 0x000fe200078ec0ff */
[-C--:B------:R-:W-:Y:S01]  /*7c00*/  FMUL.FTZ R24, R27, R4.reuse ;  /* 0x000000041b187220 */ /* 0x080fe20000410000 */
[----:B------:R-:W-:Y:S01]  /*7c10*/  FMUL.FTZ R26, R25, R4 ;  /* 0x00000004191a7220 */ /* 0x000fe20000410000 */
[C---:B------:R-:W-:Y:S01]  /*7c20*/  IMAD.U32 R20, R7.reuse, 0x10000, RZ ;  /* 0x0001000007147824 */ /* 0x040fe200078e00ff */
[----:B------:R-:W-:Y:S01]  /*7c30*/  LOP3.LUT R7, R7, 0xffff0000, RZ, 0xc0, !PT ;  /* 0xffff000007077812 */ /* 0x000fe200078ec0ff */
[-C--:B------:R-:W-:Y:S01]  /*7c40*/  FFMA.FTZ R4, R25, R13.reuse, -R24 ;  /* 0x0000000d19047223 */ /* 0x080fe20000010818 */
[----:B------:R-:W-:Y:S01]  /*7c50*/  FFMA.FTZ R13, R27, R13, R26 ;  /* 0x0000000d1b0d7223 */ /* 0x000fe2000001001a */
[----:B------:R-:W-:Y:S01]  /*7c60*/  FMUL.FTZ R21, R30, R5 ;  /* 0x000000051e157220 */ /* 0x000fe20000410000 */
[----:B------:R-:W-:-:S02]  /*7c70*/  IMAD.U32 R27, R32, 0x10000, RZ ;  /* 0x00010000201b7824 */ /* 0x000fc400078e00ff */
[----:B------:R-:W-:Y:S01]  /*7c80*/  FMUL.FTZ R25, R28, R5 ;  /* 0x000000051c197220 */ /* 0x000fe20000410000 */
[----:B------:R-:W-:Y:S01]  /*7c90*/  LOP3.LUT R32, R32, 0xffff0000, RZ, 0xc0, !PT ;  /* 0xffff000020207812 */ /* 0x000fe200078ec0ff */
[----:B------:R-:W-:Y:S01]  /*7ca0*/  FFMA.FTZ R5, R28, R14, -R21 ;  /* 0x0000000e1c057223 */ /* 0x000fe20000010815 */
[----:B------:R-:W-:Y:S01]  /*7cb0*/  FMUL.FTZ R24, R29, R6 ;  /* 0x000000061d187220 */ /* 0x000fe20000410000 */
[----:B------:R-:W-:Y:S01]  /*7cc0*/  FFMA.FTZ R14, R30, R14, R25 ;  /* 0x0000000e1e0e7223 */ /* 0x000fe20000010019 */
[-C--:B------:R-:W-:Y:S01]  /*7cd0*/  FMUL.FTZ R21, R34, R7.reuse ;  /* 0x0000000722157220 */ /* 0x080fe20000410000 */
[C---:B------:R-:W-:Y:S01]  /*7ce0*/  FMUL.FTZ R26, R27.reuse, R6 ;  /* 0x000000061b1a7220 */ /* 0x040fe20000410000 */
[C---:B------:R-:W-:Y:S01]  /*7cf0*/  FMUL.FTZ R25, R32.reuse, R7 ;  /* 0x0000000720197220 */ /* 0x040fe20000410000 */
[-C--:B------:R-:W-:Y:S01]  /*7d00*/  FFMA.FTZ R6, R27, R15.reuse, -R24 ;  /* 0x0000000f1b067223 */ /* 0x080fe20000010818 */
[-C--:B------:R-:W-:Y:S01]  /*7d10*/  FFMA.FTZ R7, R32, R20.reuse, -R21 ;  /* 0x0000001420077223 */ /* 0x080fe20000010815 */
[----:B------:R-:W-:Y:S01]  /*7d20*/  FFMA.FTZ R15, R29, R15, R26 ;  /* 0x0000000f1d0f7223 */ /* 0x000fe2000001001a */
[----:B------:R-:W-:Y:S01]  /*7d30*/  FFMA.FTZ R20, R34, R20, R25 ;  /* 0x0000001422147223 */ /* 0x000fe20000010019 */
[----:B------:R-:W-:-:S02]  /*7d40*/  F2FP.BF16.F32.PACK_AB R4, R13, R4 ;  /* 0x000000040d04723e */ /* 0x000fc400000010ff */
[----:B------:R-:W-:Y:S02]  /*7d50*/  F2FP.BF16.F32.PACK_AB R5, R14, R5 ;  /* 0x000000050e05723e */ /* 0x000fe400000010ff */
[----:B------:R-:W-:Y:S02]  /*7d60*/  F2FP.BF16.F32.PACK_AB R6, R15, R6 ;  /* 0x000000060f06723e */ /* 0x000fe400000010ff */
[----:B------:R-:W-:-:S05]  /*7d70*/  F2FP.BF16.F32.PACK_AB R7, R20, R7 ;  /* 0x000000071407723e */ /* 0x000fca00000010ff */
[----:B------:R1:W-:Y:S02]  /*7d80*/  STS.128 [R10+0x21400], R4 ;  /* 0x021400040a007388 */ /* 0x0003e40000000c00 */
.L_x_1308:
[----:B------:R-:W-:Y:S05]  /*7d90*/  BSYNC B1 ;  /* 0x0000000000017941 */ /* 0x000fea0003800000 */
.L_x_1307:
[----:B------:R-:W-:Y:S05]  /*7da0*/  @P1 BRA `(.L_x_1306) ;  /* 0x0000001000841947 */ /* 0x000fea0003800000 */
[----:B-1----:R-:W1:Y:S01]  /*7db0*/  LDS.128 R4, [R0+0x1000] ;  /* 0x0010000000047984 */ /* 0x002e620000000c00 */
[----:B------:R-:W-:Y:S01]  /*7dc0*/  IMAD.U32 R20, R9, 0x10000, RZ ;  /* 0x0001000009147824 */ /* 0x000fe200078e00ff */
[C---:B------:R-:W-:Y:S01]  /*7dd0*/  LOP3.LUT R27, R11.reuse, 0xffff0000, RZ, 0xc0, !PT ;  /* 0xffff00000b1b7812 */ /* 0x040fe200078ec0ff */
[----:B------:R-:W-:Y:S01]  /*7de0*/  IMAD.U32 R24, R11, 0x10000, RZ ;  /* 0x000100000b187824 */ /* 0x000fe200078e00ff */
[----:B------:R-:W-:Y:S02]  /*7df0*/  LOP3.LUT R25, R9, 0xffff0000, RZ, 0xc0, !PT ;  /* 0xffff000009197812 */ /* 0x000fe400078ec0ff */
[----:B------:R-:W-:Y:S01]  /*7e00*/  LOP3.LUT R29, R8, 0xffff0000, RZ, 0xc0, !PT ;  /* 0xffff0000081d7812 */ /* 0x000fe200078ec0ff */
[C---:B-1----:R-:W-:Y:S01]  /*7e10*/  IMAD.U32 R10, R4.reuse, 0x10000, RZ ;  /* 0x00010000040a7824 */ /* 0x042fe200078e00ff */
[----:B------:R-:W-:Y:S01]  /*7e20*/  LOP3.LUT R4, R4, 0xffff0000, RZ, 0xc0, !PT ;  /* 0xffff000004047812 */ /* 0x000fe200078ec0ff */
[C---:B0-----:R-:W-:Y:S01]  /*7e30*/  IMAD.U32 R13, R5.reuse, 0x10000, RZ ;  /* 0x00010000050d7824 */ /* 0x041fe200078e00ff */
[----:B------:R-:W-:Y:S01]  /*7e40*/  LOP3.LUT R5, R5, 0xffff0000, RZ, 0xc0, !PT ;  /* 0xffff000005057812 */ /* 0x000fe200078ec0ff */
[C---:B------:R-:W-:Y:S01]  /*7e50*/  IMAD.U32 R9, R6.reuse, 0x10000, RZ ;  /* 0x0001000006097824 */ /* 0x040fe200078e00ff */
[----:B------:R-:W-:Y:S01]  /*7e60*/  LOP3.LUT R6, R6, 0xffff0000, RZ, 0xc0, !PT ;  /* 0xffff000006067812 */ /* 0x000fe200078ec0ff */
[-C--:B------:R-:W-:Y:S01]  /*7e70*/  FMUL.FTZ R15, R24, R4.reuse ;  /* 0x00000004180f7220 */ /* 0x080fe20000410000 */
[----:B------:R-:W-:Y:S01]  /*7e80*/  FMUL.FTZ R21, R20, R4 ;  /* 0x0000000414157220 */ /* 0x000fe20000410000 */
[----:B------:R-:W-:Y:S01]  /*7e90*/  FMUL.FTZ R14, R27, R5 ;  /* 0x000000051b0e7220 */ /* 0x000fe20000410000 */
[----:B------:R-:W-:-:S02]  /*7ea0*/  IMAD.U32 R11, R7, 0x10000, RZ ;  /* 0x00010000070b7824 */ /* 0x000fc400078e00ff */
[-C--:B------:R-:W-:Y:S01]  /*7eb0*/  FFMA.FTZ R4, R20, R10.reuse, -R15 ;  /* 0x0000000a14047223 */ /* 0x080fe2000001080f */
[----:B------:R-:W-:Y:S01]  /*7ec0*/  FFMA.FTZ R21, R24, R10, R21 ;  /* 0x0000000a18157223 */ /* 0x000fe20000010015 */
[C---:B------:R-:W-:Y:S01]  /*7ed0*/  FMUL.FTZ R10, R25.reuse, R5 ;  /* 0x00000005190a7220 */ /* 0x040fe20000410000 */
[-C--:B------:R-:W-:Y:S01]  /*7ee0*/  FFMA.FTZ R5, R25, R13.reuse, -R14 ;  /* 0x0000000d19057223 */ /* 0x080fe2000001080e */
[----:B------:R-:W-:Y:S01]  /*7ef0*/  IMAD.U32 R15, R3, 0x10000, RZ ;  /* 0x00010000030f7824 */ /* 0x000fe200078e00ff */
[----:B------:R-:W-:Y:S01]  /*7f00*/  LOP3.LUT R7, R7, 0xffff0000, RZ, 0xc0, !PT ;  /* 0xffff000007077812 */ /* 0x000fe200078ec0ff */
[----:B------:R-:W-:Y:S01]  /*7f10*/  IMAD.U32 R25, R8, 0x10000, RZ ;  /* 0x0001000008197824 */ /* 0x000fe200078e00ff */
[----:B------:R-:W-:Y:S01]  /*7f20*/  LOP3.LUT R3, R3, 0xffff0000, RZ, 0xc0, !PT ;  /* 0xffff000003037812 */ /* 0x000fe200078ec0ff */
[-C--:B------:R-:W-:Y:S01]  /*7f30*/  FMUL.FTZ R14, R15, R6.reuse ;  /* 0x000000060f0e7220 */ /* 0x080fe20000410000 */
[----:B------:R-:W-:Y:S01]  /*7f40*/  FFMA.FTZ R10, R27, R13, R10 ;  /* 0x0000000d1b0a7223 */ /* 0x000fe2000001000a */
[----:B------:R-:W-:Y:S01]  /*7f50*/  FMUL.FTZ R8, R25, R6 ;  /* 0x0000000619087220 */ /* 0x000fe20000410000 */
[-C--:B------:R-:W-:Y:S01]  /*7f60*/  FMUL.FTZ R20, R29, R7.reuse ;  /* 0x000000071d147220 */ /* 0x080fe20000410000 */
[----:B------:R-:W-:Y:S01]  /*7f70*/  FMUL.FTZ R24, R3, R7 ;  /* 0x0000000703187220 */ /* 0x000fe20000410000 */
[----:B------:R-:W-:Y:S01]  /*7f80*/  F2FP.BF16.F32.PACK_AB R4, R21, R4 ;  /* 0x000000041504723e */ /* 0x000fe200000010ff */
[-C--:B------:R-:W-:Y:S01]  /*7f90*/  FFMA.FTZ R6, R15, R9.reuse, -R8 ;  /* 0x000000090f067223 */ /* 0x080fe20000010808 */
[----:B------:R-:W-:Y:S01]  /*7fa0*/  FFMA.FTZ R9, R25, R9, R14 ;  /* 0x0000000919097223 */ /* 0x000fe2000001000e */
[-C--:B------:R-:W-:Y:S01]  /*7fb0*/  FFMA.FTZ R7, R3, R11.reuse, -R20 ;  /* 0x0000000b03077223 */ /* 0x080fe20000010814 */
[----:B------:R-:W-:Y:S01]  /*7fc0*/  FFMA.FTZ R24, R29, R11, R24 ;  /* 0x0000000b1d187223 */ /* 0x000fe20000010018 */
[----:B------:R-:W-:-:S02]  /*7fd0*/  F2FP.BF16.F32.PACK_AB R5, R10, R5 ;  /* 0x000000050a05723e */ /* 0x000fc400000010ff */
[----:B------:R-:W-:Y:S02]  /*7fe0*/  F2FP.BF16.F32.PACK_AB R6, R9, R6 ;  /* 0x000000060906723e */ /* 0x000fe400000010ff */
[----:B------:R-:W-:-:S05]  /*7ff0*/  F2FP.BF16.F32.PACK_AB R7, R24, R7 ;  /* 0x000000071807723e */ /* 0x000fca00000010ff */
[----:B------:R2:W-:Y:S01]  /*8000*/  STS.128 [R0+0x1000], R4 ;  /* 0x0010000400007388 */ /* 0x0005e20000000c00 */
[----:B------:R-:W-:Y:S05]  /*8010*/  BRA `(.L_x_1306) ;  /* 0x0000000c00e87947 */ /* 0x000fea0003800000 */
.L_x_1296:
[----:B------:R-:W-:-:S03]  /*8020*/  UMOV UR4, 0xffffffff ;  /* 0xffffffff00047882 */ /* 0x000fc60000000000 */
[----:B------:R-:W-:Y:S05]  /*8030*/  BRA.DIV UR4, `(.L_x_1309) ;  /* 0x0000013604687947 */ /* 0x000fea000b800000 */
[----:B------:R0:W1:Y:S04]  /*8040*/  SHFL.IDX PT, R0, R27, RZ, 0x1c1f ;  /* 0x001c1fff1b007589 */ /* 0x00006800000e0000 */
[----:B------:R0:W2:Y:S04]  /*8050*/  SHFL.IDX PT, R3, R26, RZ, 0x1c1f ;  /* 0x001c1fff1a037589 */ /* 0x0000a800000e0000 */
[----:B------:R0:W3:Y:S04]  /*8060*/  SHFL.IDX PT, R20, R29, RZ, 0x1c1f ;  /* 0x001c1fff1d147589 */ /* 0x0000e800000e0000 */
[----:B------:R0:W4:Y:S02]  /*8070*/  SHFL.IDX PT, R14, R28, RZ, 0x1c1f ;  /* 0x001c1fff1c0e7589 */ /* 0x00012400000e0000 */
.L_x_1518:
[----:B------:R-:W5:Y:S01]  /*8080*/  LDL R6, [R1+0x54] ;  /* 0x0000540001067983 */ /* 0x000f620000100800 */
[----:B------:R-:W-:Y:S01]  /*8090*/  ULDC UR4, c[0x0][0x448] ;  /* 0x0001120000047ab9 */ /* 0x000fe20000000800 */
[----:B0-----:R-:W0:Y:S01]  /*80a0*/  LDC R27, c[0x0][0x3f4] ;  /* 0x0000fd00ff1b7b82 */ /* 0x001e220000000800 */
[----:B------:R-:W-:Y:S01]  /*80b0*/  IMAD R24, R24, UR4, RZ ;  /* 0x0000000418187c24 */ /* 0x000fe2000f8e02ff */
        /* <DEDUP_REMOVED lines=10> */
[----:B0-----:R-:W-:Y:S06]  /*8160*/  @P0 BRA `(.L_x_1311) ;  /* 0x0000000000300947 */ /* 0x001fec0003800000 */
[----:B------:R-:W-:Y:S01]  /*8170*/  ULDC UR4, c[0x0][0x3f4] ;  /* 0x0000fd0000047ab9 */ /* 0x000fe20000000800 */
[C---:B------:R-:W-:Y:S01]  /*8180*/  IMAD.SHL.U32 R15, R16.reuse, 0x2, RZ ;  /* 0x00000002100f7824 */ /* 0x040fe200078e00ff */
[C---:B------:R-:W-:Y:S02]  /*8190*/  ISETP.GE.AND P2, PT, R16.reuse, UR4, PT ;  /* 0x0000000410007c0c */ /* 0x040fe4000bf46270 */
[----:B------:R-:W-:Y:S02]  /*81a0*/  SHF.L.U64.HI R7, R16, 0x1, R17 ;  /* 0x0000000110077819 */ /* 0x000fe40000010211 */
[-C--:B--2---:R-:W-:Y:S02]  /*81b0*/  IADD3 R28, P0, R3, R15.reuse, RZ ;  /* 0x0000000f031c7210 */ /* 0x084fe40007f1e0ff */
[----:B----4-:R-:W-:-:S03]  /*81c0*/  IADD3 R14, P1, R14, R15, RZ ;  /* 0x0000000f0e0e7210 */ /* 0x010fc60007f3e0ff */
[--C-:B-1----:R-:W-:Y:S02]  /*81d0*/  IMAD.X R29, R0, 0x1, R7.reuse, P0 ;  /* 0x00000001001d7824 */ /* 0x102fe400000e0607 */
[----:B---3--:R-:W-:Y:S01]  /*81e0*/  IMAD.X R15, R20, 0x1, R7, P1 ;  /* 0x00000001140f7824 */ /* 0x008fe200008e0607 */
[----:B------:R-:W-:Y:S01]  /*81f0*/  CS2R R6, SRZ ;  /* 0x0000000000067805 */ /* 0x000fe2000001ff00 */
[----:B------:R-:W-:Y:S06]  /*8200*/  @P2 BRA `(.L_x_1311) ;  /* 0x0000000000082947 */ /* 0x000fec0003800000 */
[----:B------:R0:W5:Y:S04]  /*8210*/  LD.E.128 R8, desc[UR40][R28.64] ;  /* 0x000000281c087980 */ /* 0x000168000c101d00 */
[----:B------:R0:W5:Y:S02]  /*8220*/  LD.E.128 R4, desc[UR40][R14.64] ;  /* 0x000000280e047980 */ /* 0x000164000c101d00 */
.L_x_1311:
[----:B------:R-:W-:Y:S05]  /*8230*/  BSYNC B1 ;  /* 0x0000000000017941 */ /* 0x000fea0003800000 */
.L_x_1310:
[----:B------:R-:W4:Y:S01]  /*8240*/  SYNCS.PHASECHK.TRANS64.TRYWAIT P1, [R2+URZ+0x38800], R31 ;  /* 0x0388001f020075a7 */ /* 0x000f22000802017f */
[----:B-1----:R-:W-:Y:S01]  /*8250*/  IMAD R0, R25, -0x40, R24 ;  /* 0xffffffc019007824 */ /* 0x002fe200078e0218 */
[----:B-----5:R-:W-:Y:S01]  /*8260*/  SHF.R.U64 R26, R8, 0x10, R9 ;  /* 0x00000010081a7819 */ /* 0x020fe20000001209 */
[----:B------:R-:W-:Y:S01]  /*8270*/  IMAD.MOV.U32 R21, RZ, RZ, R8 ;  /* 0x000000ffff157224 */ /* 0x000fe200078e0008 */
[--C-:B------:R-:W-:Y:S01]  /*8280*/  SHF.R.U32.HI R8, RZ, 0x10, R11.reuse ;  /* 0x00000010ff087819 */ /* 0x100fe2000001160b */
[----:B--2---:R-:W-:Y:S01]  /*8290*/  IMAD.MOV.U32 R3, RZ, RZ, R10 ;  /* 0x000000ffff037224 */ /* 0x004fe200078e000a */
[--C-:B------:R-:W-:Y:S01]  /*82a0*/  SHF.R.U64 R10, R10, 0x10, R11.reuse ;  /* 0x000000100a0a7819 */ /* 0x100fe2000000120b */
[----:B0-----:R-:W-:Y:S01]  /*82b0*/  IMAD.MOV.U32 R15, RZ, RZ, R11 ;  /* 0x000000ffff0f7224 */ /* 0x001fe200078e000b */
[----:B------:R-:W-:Y:S01]  /*82c0*/  SHF.R.U64 R11, R4, 0x10, R5 ;  /* 0x00000010040b7819 */ /* 0x000fe20000001205 */
[----:B------:R-:W-:Y:S01]  /*82d0*/  IMAD.MOV.U32 R24, RZ, RZ, R4 ;  /* 0x000000ffff187224 */ /* 0x000fe200078e0004 */
[----:B------:R-:W-:Y:S01]  /*82e0*/  VIMNMX R28, R0, 0x40, PT ;  /* 0x00000040001c7848 */ /* 0x000fe20003fe0100 */
[--C-:B---3--:R-:W-:Y:S01]  /*82f0*/  IMAD.MOV.U32 R20, RZ, RZ, R9.reuse ;  /* 0x000000ffff147224 */ /* 0x108fe200078e0009 */
[----:B------:R-:W-:Y:S01]  /*8300*/  SHF.R.U32.HI R25, RZ, 0x10, R9 ;  /* 0x00000010ff197819 */ /* 0x000fe20000011609 */
[--C-:B------:R-:W-:Y:S01]  /*8310*/  IMAD.MOV.U32 R13, RZ, RZ, R5.reuse ;  /* 0x000000ffff0d7224 */ /* 0x100fe200078e0005 */
[----:B------:R-:W-:Y:S01]  /*8320*/  SHF.R.U32.HI R4, RZ, 0x10, R5 ;  /* 0x00000010ff047819 */ /* 0x000fe20000011605 */
[----:B----4-:R-:W-:Y:S01]  /*8330*/  IMAD.MOV.U32 R14, RZ, RZ, R6 ;  /* 0x000000ffff0e7224 */ /* 0x010fe200078e0006 */
        /* <DEDUP_REMOVED lines=16> */
[----:B------:R-:W-:Y:S06]  /*8440*/  @!P1 BRA `(.L_x_1313) ;  /* 0x0000013000d49947 */ /* 0x000fec0003800000 */
.L_x_1519:
[----:B------:R-:W-:Y:S05]  /*8450*/  BSYNC B1 ;  /* 0x0000000000017941 */ /* 0x000fea0003800000 */
.L_x_1312:
[----:B------:R-:W-:Y:S04]  /*8460*/  BSSY B1, `(.L_x_1314) ;  /* 0x000005a000017945 */ /* 0x000fe80003800000 */
[----:B------:R-:W-:Y:S05]  /*8470*/  @P2 BRA `(.L_x_1315) ;  /* 0x0000000400602947 */ /* 0x000fea0003800000 */
[----:B------:R-:W-:Y:S01]  /*8480*/  IMAD.SHL.U32 R4, R190, 0x40, RZ ;  /* 0x00000040be047824 */ /* 0x000fe200078e00ff */
[----:B------:R-:W-:Y:S01]  /*8490*/  LOP3.LUT R37, R24, 0xffff0000, RZ, 0xc0, !PT ;  /* 0xffff000018257812 */ /* 0x000fe200078ec0ff */
[----:B------:R-:W-:Y:S01]  /*84a0*/  IMAD.IADD R6, R16, 0x1, R27 ;  /* 0x0000000110067824 */ /* 0x000fe200078e021b */
[C---:B------:R-:W-:Y:S01]  /*84b0*/  LOP3.LUT R35, R21.reuse, 0xffff0000, RZ, 0xc0, !PT ;  /* 0xffff000015237812 */ /* 0x040fe200078ec0ff */
[----:B------:R-:W-:Y:S01]  /*84c0*/  IMAD.U32 R36, R24, 0x10000, RZ ;  /* 0x0001000018247824 */ /* 0x000fe200078e00ff */
[----:B------:R-:W-:Y:S01]  /*84d0*/  LOP3.LUT R7, R4, 0x1c0, RZ, 0xc0, !PT ;  /* 0x000001c004077812 */ /* 0x000fe200078ec0ff */
[----:B------:R-:W-:Y:S02]  /*84e0*/  IMAD.U32 R34, R21, 0x10000, RZ ;  /* 0x0001000015227824 */ /* 0x000fe400078e00ff */
[----:B------:R-:W-:Y:S01]  /*84f0*/  IMAD.U32 R39, R14, 0x10000, RZ ;  /* 0x000100000e277824 */ /* 0x000fe200078e00ff */
[----:B------:R-:W-:Y:S02]  /*8500*/  SHF.R.U32.HI R9, RZ, 0x3, R7 ;  /* 0x00000003ff097819 */ /* 0x000fe40000011607 */
[----:B------:R-:W-:-:S02]  /*8510*/  LOP3.LUT R6, R7, 0x38, R6, 0xf8, !PT ;  /* 0x0000003807067812 */ /* 0x000fc400078ef806 */
        /* <DEDUP_REMOVED lines=11> */
[C---:B------:R-:W-:Y:S01]  /*85d0*/  IMAD.U32 R32, R10.reuse, 0x10000, RZ ;  /* 0x000100000a207824 */ /* 0x040fe200078e00ff */
[----:B------:R-:W-:Y:S01]  /*85e0*/  LOP3.LUT R10, R10, 0xffff0000, RZ, 0xc0, !PT ;  /* 0xffff00000a0a7812 */ /* 0x000fe200078ec0ff */
[----:B------:R-:W-:Y:S01]  /*85f0*/  FMUL.FTZ R38, R30, R36 ;  /* 0x000000241e267220 */ /* 0x000fe20000410000 */
[----:B--2---:R-:W-:-:S02]  /*8600*/  IMAD.U32 R25, R4, 0x10000, RZ ;  /* 0x0001000004197824 */ /* 0x004fc400078e00ff */
[-C--:B------:R-:W-:Y:S01]  /*8610*/  FMUL.FTZ R30, R30, R34.reuse ;  /* 0x000000221e1e7220 */ /* 0x080fe20000410000 */
[----:B------:R-:W-:Y:S01]  /*8620*/  LOP3.LUT R4, R4, 0xffff0000, RZ, 0xc0, !PT ;  /* 0xffff000004047812 */ /* 0x000fe200078ec0ff */
[----:B------:R-:W-:Y:S01]  /*8630*/  FMUL.FTZ R41, R8, R37 ;  /* 0x0000002508297220 */ /* 0x000fe20000410000 */
[C---:B------:R-:W-:Y:S01]  /*8640*/  FFMA.FTZ R38, R25.reuse, R34, -R38 ;  /* 0x0000002219267223 */ /* 0x040fe20000010826 */
[----:B------:R-:W-:Y:S01]  /*8650*/  FFMA.FTZ R30, R25, R36, R30 ;  /* 0x00000024191e7223 */ /* 0x000fe2000001001e */
[C---:B------:R-:W-:Y:S02]  /*8660*/  IMAD.U32 R25, R3.reuse, 0x10000, RZ ;  /* 0x0001000003197824 */ /* 0x040fe400078e00ff */
[----:B------:R-:W-:Y:S01]  /*8670*/  FMUL.FTZ R45, R32, R39 ;  /* 0x00000027202d7220 */ /* 0x000fe20000410000 */
[----:B------:R-:W-:Y:S02]  /*8680*/  IMAD.U32 R28, R6, 0x10000, RZ ;  /* 0x00010000061c7824 */ /* 0x000fe400078e00ff */
[-C--:B------:R-:W-:Y:S01]  /*8690*/  FMUL.FTZ R43, R8, R35.reuse ;  /* 0x00000023082b7220 */ /* 0x080fe20000410000 */
[----:B------:R-:W-:Y:S01]  /*86a0*/  FFMA.FTZ R41, R4, R35, -R41 ;  /* 0x0000002304297223 */ /* 0x000fe20000010829 */
[----:B------:R-:W-:Y:S01]  /*86b0*/  LOP3.LUT R35, R14, 0xffff0000, RZ, 0xc0, !PT ;  /* 0xffff00000e237812 */ /* 0x000fe200078ec0ff */
[-C--:B------:R-:W-:Y:S01]  /*86c0*/  FMUL.FTZ R32, R32, R25.reuse ;  /* 0x0000001920207220 */ /* 0x080fe20000410000 */
[----:B------:R-:W-:Y:S01]  /*86d0*/  FFMA.FTZ R45, R28, R25, -R45 ;  /* 0x000000191c2d7223 */ /* 0x000fe2000001082d */
[----:B------:R-:W-:Y:S01]  /*86e0*/  LOP3.LUT R25, R3, 0xffff0000, RZ, 0xc0, !PT ;  /* 0xffff000003197812 */ /* 0x000fe200078ec0ff */
[----:B------:R-:W-:Y:S01]  /*86f0*/  FFMA.FTZ R43, R4, R37, R43 ;  /* 0x00000025042b7223 */ /* 0x000fe2000001002b */
[----:B------:R-:W-:Y:S01]  /*8700*/  LOP3.LUT R6, R6, 0xffff0000, RZ, 0xc0, !PT ;  /* 0xffff000006067812 */ /* 0x000fe200078ec0ff */
[----:B------:R-:W-:Y:S01]  /*8710*/  FFMA.FTZ R39, R28, R39, R32 ;  /* 0x000000271c277223 */ /* 0x000fe20000010020 */
[----:B------:R-:W-:Y:S01]  /*8720*/  FMUL.FTZ R37, R10, R35 ;  /* 0x000000230a257220 */ /* 0x000fe20000410000 */
[----:B0-----:R-:W-:-:S02]  /*8730*/  IMAD.U32 R31, R9, 0x10000, RZ ;  /* 0x00010000091f7824 */ /* 0x001fc400078e00ff */
[-C--:B------:R-:W-:Y:S01]  /*8740*/  FMUL.FTZ R47, R10, R25.reuse ;  /* 0x000000190a2f7220 */ /* 0x080fe20000410000 */
[----:B------:R-:W-:Y:S02]  /*8750*/  IMAD.U32 R28, R13, 0x10000, RZ ;  /* 0x000100000d1c7824 */ /* 0x000fe400078e00ff */
[----:B------:R-:W-:Y:S01]  /*8760*/  FFMA.FTZ R34, R6, R25, -R37 ;  /* 0x0000001906227223 */ /* 0x000fe20000010825 */
[----:B------:R-:W-:Y:S02]  /*8770*/  IMAD.U32 R4, R20, 0x10000, RZ ;  /* 0x0001000014047824 */ /* 0x000fe400078e00ff */
[----:B------:R-:W-:Y:S01]  /*8780*/  FFMA.FTZ R36, R6, R35, R47 ;  /* 0x0000002306247223 */ /* 0x000fe2000001002f */
[----:B------:R-:W-:Y:S02]  /*8790*/  IMAD.U32 R33, R11, 0x10000, RZ ;  /* 0x000100000b217824 */ /* 0x000fe400078e00ff */
[----:B------:R-:W-:Y:S01]  /*87a0*/  FMUL.FTZ R25, R31, R28 ;  /* 0x0000001c1f197220 */ /* 0x000fe20000410000 */
[----:B------:R-:W-:-:S02]  /*87b0*/  IMAD.U32 R10, R0, 0x10000, RZ ;  /* 0x00010000000a7824 */ /* 0x000fc400078e00ff */
[----:B------:R-:W-:Y:S01]  /*87c0*/  FMUL.FTZ R31, R31, R4 ;  /* 0x000000041f1f7220 */ /* 0x000fe20000410000 */
[----:B------:R-:W-:Y:S01]  /*87d0*/  IMAD.U32 R26, R5, 0x10000, RZ ;  /* 0x00010000051a7824 */ /* 0x000fe200078e00ff */
[----:B------:R-:W-:Y:S01]  /*87e0*/  LOP3.LUT R9, R9, 0xffff0000, RZ, 0xc0, !PT ;  /* 0xffff000009097812 */ /* 0x000fe200078ec0ff */
[----:B------:R-:W-:Y:S02]  /*87f0*/  IMAD.U32 R8, R15, 0x10000, RZ ;  /* 0x000100000f087824 */ /* 0x000fe400078e00ff */
[----:B------:R-:W-:Y:S01]  /*8800*/  FMUL.FTZ R6, R33, R10 ;  /* 0x0000000a21067220 */ /* 0x000fe20000410000 */
[----:B------:R-:W-:Y:S02]  /*8810*/  IMAD.U32 R29, R7, 0x10000, RZ ;  /* 0x00010000071d7824 */ /* 0x000fe400078e00ff */
[C---:B------:R-:W-:Y:S01]  /*8820*/  FFMA.FTZ R31, R26.reuse, R28, R31 ;  /* 0x0000001c1a1f7223 */ /* 0x040fe2000001001f */
[----:B------:R-:W-:Y:S01]  /*8830*/  FMUL.FTZ R28, R33, R8 ;  /* 0x00000008211c7220 */ /* 0x000fe20000410000 */
[----:B------:R-:W-:Y:S01]  /*8840*/  FFMA.FTZ R25, R26, R4, -R25 ;  /* 0x000000041a197223 */ /* 0x000fe20000010819 */
[----:B------:R-:W-:Y:S01]  /*8850*/  FFMA.FTZ R33, R29, R8, -R6 ;  /* 0x000000081d217223 */ /* 0x000fe20000010806 */
[----:B------:R-:W-:Y:S01]  /*8860*/  LOP3.LUT R11, R11, 0xffff0000, RZ, 0xc0, !PT ;  /* 0xffff00000b0b7812 */ /* 0x000fe200078ec0ff */
[----:B------:R-:W-:Y:S01]  /*8870*/  FFMA.FTZ R29, R29, R10, R28 ;  /* 0x0000000a1d1d7223 */ /* 0x000fe2000001001c */
[----:B------:R-:W-:-:S02]  /*8880*/  LOP3.LUT R8, R13, 0xffff0000, RZ, 0xc0, !PT ;  /* 0xffff00000d087812 */ /* 0x000fc400078ec0ff */
[----:B------:R-:W-:Y:S02]  /*8890*/  LOP3.LUT R26, R0, 0xffff0000, RZ, 0xc0, !PT ;  /* 0xffff0000001a7812 */ /* 0x000fe400078ec0ff */
[----:B------:R-:W-:Y:S01]  /*88a0*/  LOP3.LUT R4, R20, 0xffff0000, RZ, 0xc0, !PT ;  /* 0xffff000014047812 */ /* 0x000fe200078ec0ff */
[----:B------:R-:W-:Y:S01]  /*88b0*/  FMUL.FTZ R10, R9, R8 ;  /* 0x00000008090a7220 */ /* 0x000fe20000410000 */
[----:B------:R-:W-:Y:S01]  /*88c0*/  LOP3.LUT R6, R15, 0xffff0000, RZ, 0xc0, !PT ;  /* 0xffff00000f067812 */ /* 0x000fe200078ec0ff */
[----:B------:R-:W-:Y:S01]  /*88d0*/  FMUL.FTZ R40, R11, R26 ;  /* 0x0000001a0b287220 */ /* 0x000fe20000410000 */
[----:B------:R-:W-:Y:S01]  /*88e0*/  LOP3.LUT R5, R5, 0xffff0000, RZ, 0xc0, !PT ;  /* 0xffff000005057812 */ /* 0x000fe200078ec0ff */
[----:B------:R-:W-:Y:S01]  /*88f0*/  FMUL.FTZ R9, R9, R4 ;  /* 0x0000000409097220 */ /* 0x000fe20000410000 */
[----:B------:R-:W-:Y:S01]  /*8900*/  LOP3.LUT R7, R7, 0xffff0000, RZ, 0xc0, !PT ;  /* 0xffff000007077812 */ /* 0x000fe200078ec0ff */
[----:B------:R-:W-:Y:S02]  /*8910*/  FMUL.FTZ R11, R11, R6 ;  /* 0x000000060b0b7220 */ /* 0x000fe40000410000 */
        /* <DEDUP_REMOVED lines=8> */
[----:B------:R-:W-:Y:S02]  /*89a0*/  F2FP.BF16.F32.PACK_AB R8, R43, R30 ;  /* 0x0000001e2b08723e */ /* 0x000fe400000010ff */
[----:B------:R-:W-:Y:S01]  /*89b0*/  F2FP.BF16.F32.PACK_AB R10, R36, R39 ;  /* 0x00000027240a723e */ /* 0x000fe200000010ff */
[----:B------:R1:W-:Y:S01]  /*89c0*/  STS.128 [R42+0x20400], R4 ;  /* 0x020400042a007388 */ /* 0x0003e20000000c00 */
[----:B------:R-:W-:-:S02]  /*89d0*/  F2FP.BF16.F32.PACK_AB R9, R32, R31 ;  /* 0x0000001f2009723e */ /* 0x000fc400000010ff */
[----:B------:R-:W-:-:S05]  /*89e0*/  F2FP.BF16.F32.PACK_AB R11, R26, R29 ;  /* 0x0000001d1a0b723e */ /* 0x000fca00000010ff */
[----:B------:R1:W-:Y:S02]  /*89f0*/  STS.128 [R44+0x20400], R8 ;  /* 0x020400082c007388 */ /* 0x0003e40000000c00 */
.L_x_1315:
[----:B------:R-:W-:Y:S05]  /*8a00*/  BSYNC B1 ;  /* 0x0000000000017941 */ /* 0x000fea0003800000 */
.L_x_1314:
        /* <DEDUP_REMOVED lines=13> */
[C---:B------:R-:W-:Y:S01]  /*8ae0*/  IMAD.U32 R36, R24.reuse, 0x10000, RZ ;  /* 0x0001000018247824 */ /* 0x040fe200078e00ff */
[----:B------:R-:W-:Y:S01]  /*8af0*/  LOP3.LUT R38, R24, 0xffff0000, RZ, 0xc0, !PT ;  /* 0xffff000018267812 */ /* 0x000fe200078ec0ff */
[C---:B------:R-:W-:Y:S01]  /*8b00*/  IMAD.U32 R34, R21.reuse, 0x10000, RZ ;  /* 0x0001000015227824 */ /* 0x040fe200078e00ff */
[----:B------:R-:W-:Y:S01]  /*8b10*/  LOP3.LUT R24, R21, 0xffff0000, RZ, 0xc0, !PT ;  /* 0xffff000015187812 */ /* 0x000fe200078ec0ff */
[C---:B------:R-:W-:Y:S02]  /*8b20*/  IMAD.U32 R43, R13.reuse, 0x10000, RZ ;  /* 0x000100000d2b7824 */ /* 0x040fe400078e00ff */
[----:B------:R-:W-:Y:S01]  /*8b30*/  IMAD.U32 R41, R20, 0x10000, RZ ;  /* 0x0001000014297824 */ /* 0x000fe200078e00ff */
[----:B------:R-:W-:Y:S01]  /*8b40*/  LOP3.LUT R13, R13, 0xffff0000, RZ, 0xc0, !PT ;  /* 0xffff00000d0d7812 */ /* 0x000fe200078ec0ff */
[----:B--2---:R-:W-:-:S04]  /*8b50*/  IMAD.IADD R9, R5, 0x1, R4 ;  /* 0x0000000105097824 */ /* 0x004fc800078e0204 */
[----:B------:R-:W-:Y:S01]  /*8b60*/  IMAD R25, R9, 0x2, R2 ;  /* 0x0000000209197824 */ /* 0x000fe200078e0202 */
[----:B---3--:R-:W1:Y:S04]  /*8b70*/  LDS.128 R4, [R40+0x20400] ;  /* 0x0204000028047984 */ /* 0x008e680000000c00 */
[----:B------:R-:W2:Y:S01]  /*8b80*/  LDS.128 R8, [R25+0x20400] ;  /* 0x0204000019087984 */ /* 0x000ea20000000c00 */
[----:B-1----:R-:W-:Y:S02]  /*8b90*/  IMAD.U32 R26, R4, 0x10000, RZ ;  /* 0x00010000041a7824 */ /* 0x002fe400078e00ff */
[C---:B--2---:R-:W-:Y:S01]  /*8ba0*/  IMAD.U32 R30, R8.reuse, 0x10000, RZ ;  /* 0x00010000081e7824 */ /* 0x044fe200078e00ff */
[----:B------:R-:W-:Y:S02]  /*8bb0*/  LOP3.LUT R8, R8, 0xffff0000, RZ, 0xc0, !PT ;  /* 0xffff000008087812 */ /* 0x000fe400078ec0ff */
[----:B------:R-:W-:Y:S01]  /*8bc0*/  LOP3.LUT R4, R4, 0xffff0000, RZ, 0xc0, !PT ;  /* 0xffff000004047812 */ /* 0x000fe200078ec0ff */
[-C--:B------:R-:W-:Y:S01]  /*8bd0*/  FMUL.FTZ R35, R36, R30.reuse ;  /* 0x0000001e24237220 */ /* 0x080fe20000410000 */
[----:B------:R-:W-:Y:S01]  /*8be0*/  FMUL.FTZ R37, R34, R30 ;  /* 0x0000001e22257220 */ /* 0x000fe20000410000 */
[-C--:B------:R-:W-:Y:S01]  /*8bf0*/  FMUL.FTZ R21, R38, R8.reuse ;  /* 0x0000000826157220 */ /* 0x080fe20000410000 */
[----:B------:R-:W-:Y:S01]  /*8c00*/  FMUL.FTZ R39, R24, R8 ;  /* 0x0000000818277220 */ /* 0x000fe20000410000 */
[----:B0-----:R-:W-:-:S02]  /*8c10*/  IMAD.U32 R31, R9, 0x10000, RZ ;  /* 0x00010000091f7824 */ /* 0x001fc400078e00ff */
[----:B------:R-:W-:Y:S01]  /*8c20*/  FFMA.FTZ R35, R34, R26, -R35 ;  /* 0x0000001a22237223 */ /* 0x000fe20000010823 */
[----:B------:R-:W-:Y:S01]  /*8c30*/  FFMA.FTZ R8, R24, R4, -R21 ;  /* 0x0000000418087223 */ /* 0x000fe20000010815 */
[----:B------:R-:W-:Y:S02]  /*8c40*/  IMAD.U32 R32, R10, 0x10000, RZ ;  /* 0x000100000a207824 */ /* 0x000fe400078e00ff */
[----:B------:R-:W-:Y:S01]  /*8c50*/  FFMA.FTZ R37, R36, R26, R37 ;  /* 0x0000001a24257223 */ /* 0x000fe20000010025 */
[----:B------:R-:W-:Y:S01]  /*8c60*/  FFMA.FTZ R24, R38, R4, R39 ;  /* 0x0000000426187223 */ /* 0x000fe20000010027 */
[----:B------:R-:W-:Y:S01]  /*8c70*/  IMAD.U32 R27, R5, 0x10000, RZ ;  /* 0x00010000051b7824 */ /* 0x000fe200078e00ff */
[----:B------:R-:W-:Y:S01]  /*8c80*/  LOP3.LUT R10, R10, 0xffff0000, RZ, 0xc0, !PT ;  /* 0xffff00000a0a7812 */ /* 0x000fe200078ec0ff */
[-C--:B------:R-:W-:Y:S01]  /*8c90*/  FMUL.FTZ R26, R43, R31.reuse ;  /* 0x0000001f2b1a7220 */ /* 0x080fe20000410000 */
[----:B------:R-:W-:Y:S01]  /*8ca0*/  FMUL.FTZ R30, R41, R31 ;  /* 0x0000001f291e7220 */ /* 0x000fe20000410000 */
[C---:B------:R-:W-:Y:S01]  /*8cb0*/  LOP3.LUT R34, R3.reuse, 0xffff0000, RZ, 0xc0, !PT ;  /* 0xffff000003227812 */ /* 0x040fe200078ec0ff */
[C---:B------:R-:W-:Y:S01]  /*8cc0*/  IMAD.U32 R36, R14.reuse, 0x10000, RZ ;  /* 0x000100000e247824 */ /* 0x040fe200078e00ff */
[----:B------:R-:W-:Y:S01]  /*8cd0*/  LOP3.LUT R38, R14, 0xffff0000, RZ, 0xc0, !PT ;  /* 0xffff00000e267812 */ /* 0x000fe200078ec0ff */
[C---:B------:R-:W-:Y:S01]  /*8ce0*/  IMAD.U32 R28, R6.reuse, 0x10000, RZ ;  /* 0x00010000061c7824 */ /* 0x040fe200078e00ff */
[----:B------:R-:W-:Y:S01]  /*8cf0*/  LOP3.LUT R6, R6, 0xffff0000, RZ, 0xc0, !PT ;  /* 0xffff000006067812 */ /* 0x000fe200078ec0ff */
[----:B------:R-:W-:-:S02]  /*8d00*/  IMAD.U32 R4, R3, 0x10000, RZ ;  /* 0x0001000003047824 */ /* 0x000fc400078e00ff */
[-C--:B------:R-:W-:Y:S01]  /*8d10*/  FFMA.FTZ R26, R41, R27.reuse, -R26 ;  /* 0x0000001b291a7223 */ /* 0x080fe2000001081a */
[----:B------:R-:W-:Y:S01]  /*8d20*/  FFMA.FTZ R30, R43, R27, R30 ;  /* 0x0000001b2b1e7223 */ /* 0x000fe2000001001e */
[----:B------:R-:W-:Y:S01]  /*8d30*/  FMUL.FTZ R21, R36, R32 ;  /* 0x0000002024157220 */ /* 0x000fe20000410000 */
[-C--:B------:R-:W-:Y:S01]  /*8d40*/  FMUL.FTZ R27, R38, R10.reuse ;  /* 0x0000000a261b7220 */ /* 0x080fe20000410000 */
[----:B------:R-:W-:Y:S01]  /*8d50*/  FMUL.FTZ R31, R34, R10 ;  /* 0x0000000a221f7220 */ /* 0x000fe20000410000 */
[----:B------:R-:W-:Y:S02]  /*8d60*/  IMAD.U32 R33, R11, 0x10000, RZ ;  /* 0x000100000b217824 */ /* 0x000fe400078e00ff */
[----:B------:R-:W-:Y:S01]  /*8d70*/  FMUL.FTZ R3, R4, R32 ;  /* 0x0000002004037220 */ /* 0x000fe20000410000 */
[----:B------:R-:W-:Y:S02]  /*8d80*/  IMAD.U32 R41, R0, 0x10000, RZ ;  /* 0x0001000000297824 */ /* 0x000fe400078e00ff */
[----:B------:R-:W-:-:S02]  /*8d90*/  IMAD.U32 R39, R15, 0x10000, RZ ;  /* 0x000100000f277824 */ /* 0x000fc400078e00ff */
[----:B------:R-:W-:Y:S01]  /*8da0*/  FFMA.FTZ R21, R4, R28, -R21 ;  /* 0x0000001c04157223 */ /* 0x000fe20000010815 */
[-C--:B------:R-:W-:Y:S01]  /*8db0*/  FFMA.FTZ R14, R34, R6.reuse, -R27 ;  /* 0x00000006220e7223 */ /* 0x080fe2000001081b */
[----:B------:R-:W-:Y:S01]  /*8dc0*/  FFMA.FTZ R31, R38, R6, R31 ;  /* 0x00000006261f7223 */ /* 0x000fe2000001001f */
[----:B------:R-:W-:Y:S01]  /*8dd0*/  IMAD.U32 R29, R7, 0x10000, RZ ;  /* 0x00010000071d7824 */ /* 0x000fe200078e00ff */
[----:B------:R-:W-:Y:S01]  /*8de0*/  LOP3.LUT R9, R9, 0xffff0000, RZ, 0xc0, !PT ;  /* 0xffff000009097812 */ /* 0x000fe200078ec0ff */
[-C--:B------:R-:W-:Y:S01]  /*8df0*/  FMUL.FTZ R4, R41, R33.reuse ;  /* 0x0000002129047220 */ /* 0x080fe20000410000 */
[----:B------:R-:W-:Y:S01]  /*8e00*/  FMUL.FTZ R6, R39, R33 ;  /* 0x0000002127067220 */ /* 0x000fe20000410000 */
[----:B------:R-:W-:Y:S01]  /*8e10*/  LOP3.LUT R11, R11, 0xffff0000, RZ, 0xc0, !PT ;  /* 0xffff00000b0b7812 */ /* 0x000fe200078ec0ff */
[----:B------:R-:W-:Y:S01]  /*8e20*/  FFMA.FTZ R10, R36, R28, R3 ;  /* 0x0000001c240a7223 */ /* 0x000fe20000010003 */
[----:B------:R-:W-:Y:S02]  /*8e30*/  LOP3.LUT R33, R0, 0xffff0000, RZ, 0xc0, !PT ;  /* 0xffff000000217812 */ /* 0x000fe400078ec0ff */
[----:B------:R-:W-:-:S02]  /*8e40*/  LOP3.LUT R3, R20, 0xffff0000, RZ, 0xc0, !PT ;  /* 0xffff000014037812 */ /* 0x000fc400078ec0ff */
[----:B------:R-:W-:Y:S01]  /*8e50*/  LOP3.LUT R15, R15, 0xffff0000, RZ, 0xc0, !PT ;  /* 0xffff00000f0f7812 */ /* 0x000fe200078ec0ff */
[-C--:B------:R-:W-:Y:S01]  /*8e60*/  FFMA.FTZ R27, R39, R29.reuse, -R4 ;  /* 0x0000001d271b7223 */ /* 0x080fe20000010804 */
[----:B------:R-:W-:Y:S01]  /*8e70*/  LOP3.LUT R5, R5, 0xffff0000, RZ, 0xc0, !PT ;  /* 0xffff000005057812 */ /* 0x000fe200078ec0ff */
[----:B------:R-:W-:Y:S01]  /*8e80*/  FFMA.FTZ R29, R41, R29, R6 ;  /* 0x0000001d291d7223 */ /* 0x000fe20000010006 */
[----:B------:R-:W-:Y:S01]  /*8e90*/  LOP3.LUT R7, R7, 0xffff0000, RZ, 0xc0, !PT ;  /* 0xffff000007077812 */ /* 0x000fe200078ec0ff */
        /* <DEDUP_REMOVED lines=18> */
.L_x_1306:
[----:B------:R-:W-:Y:S05]  /*8fc0*/  BSYNC B0 ;  /* 0x0000000000007941 */ /* 0x000fea0003800000 */
.L_x_1295:
        /* <DEDUP_REMOVED lines=8> */
.L_x_1292:
[----:B------:R-:W-:-:S13]  /*9050*/  ISETP.NE.AND P0, PT, R188, 0x3, PT ;  /* 0x00000003bc00780c */ /* 0x000fda0003f05270 */
[----:B------:R-:W-:Y:S05]  /*9060*/  @!P0 BRA `(.L_x_1316) ;  /* 0x0000000000048947 */ /* 0x000fea0003800000 */
[----:B------:R-:W-:Y:S01]  /*9070*/  BPT.TRAP 0x1 ;  /* 0x000000040000795c */ /* 0x000fe20000300000 */
.L_x_1316:
[----:B0-----:R-:W-:Y:S01]  /*9080*/  IMAD R13, R18, 0x8, R2 ;  /* 0x00000008120d7824 */ /* 0x001fe200078e0202 */
[----:B------:R-:W-:-:S04]  /*9090*/  SHF.L.U32 R20, R184, 0x1f, RZ ;  /* 0x0000001fb8147819 */ /* 0x000fc800000006ff */
[----:B------:R0:W4:Y:S01]  /*90a0*/  SYNCS.PHASECHK.TRANS64.TRYWAIT P1, [R13+URZ+0x38830], R20 ;  /* 0x038830140d0075a7 */ /* 0x000122000802017f */
[----:B------:R-:W-:Y:S05]  /*90b0*/  @!P0 BRA `(.L_x_1317) ;  /* 0x0000000000048947 */ /* 0x000fea0003800000 */
[----:B------:R-:W-:Y:S01]  /*90c0*/  BPT.TRAP 0x1 ;  /* 0x000000040000795c */ /* 0x000fe20000300000 */
.L_x_1317:
[C---:B--2---:R-:W-:Y:S02]  /*90d0*/  VIADD R0, R2.reuse, 0x22400 ;  /* 0x0002240002007836 */ /* 0x044fe40000000000 */
[----:B-1----:R-:W-:-:S03]  /*90e0*/  VIADD R3, R2, 0x20400 ;  /* 0x0002040002037836 */ /* 0x002fc60000000000 */
[----:B------:R-:W-:Y:S02]  /*90f0*/  SHF.R.U32.HI R0, RZ, 0x4, R0 ;  /* 0x00000004ff007819 */ /* 0x000fe40000011600 */
[----:B------:R-:W-:Y:S02]  /*9100*/  SHF.R.U32.HI R3, RZ, 0x4, R3 ;  /* 0x00000004ff037819 */ /* 0x000fe40000011603 */
[----:B------:R-:W-:Y:S02]  /*9110*/  LOP3.LUT R0, R0, 0x3fff, RZ, 0xc0, !PT ;  /* 0x00003fff00007812 */ /* 0x000fe400078ec0ff */
[----:B------:R-:W-:Y:S02]  /*9120*/  LOP3.LUT R3, R3, 0x3fff, RZ, 0xc0, !PT ;  /* 0x00003fff03037812 */ /* 0x000fe400078ec0ff */
[----:B------:R-:W-:Y:S01]  /*9130*/  LOP3.LUT R220, R0, 0x10000, RZ, 0xfc, !PT ;  /* 0x0001000000dc7812 */ /* 0x000fe200078efcff */
[----:B----4-:R-:W-:Y:S06]  /*9140*/  @P1 BRA `(.L_x_1318) ;  /* 0x0000000000081947 */ /* 0x010fec0003800000 */
[----:B------:R-:W1:Y:S02]  /*9150*/  SYNCS.PHASECHK.TRANS64.TRYWAIT P1, [R13+URZ+0x38830], R20 ;  /* 0x038830140d0075a7 */ /* 0x000e64000802017f */
[----:B-1----:R-:W-:Y:S05]  /*9160*/  @!P1 BRA `(.L_x_1319) ;  /* 0x0000012400a09947 */ /* 0x002fea0003800000 */
.L_x_1318:
[----:B---3--:R-:W-:Y:S01]  /*9170*/  IMAD R10, R18, 0x200, R220 ;  /* 0x00000200120a7824 */ /* 0x008fe200078e02dc */
        /* <DEDUP_REMOVED lines=11> */
[----:B------:R-:W-:Y:S01]  /*9230*/  IMAD.MOV.U32 R5, RZ, RZ, 0x40000040 ;  /* 0x40000040ff057424 */ /* 0x000fe200078e00ff */
[----:B------:R-:W-:Y:S01]  /*9240*/  SHF.L.U32 R3, R12, 0x1f, RZ ;  /* 0x0000001f0c037819 */ /* 0x000fe200000006ff */
[----:B------:R-:W-:Y:S01]  /*9250*/  IMAD.MOV.U32 R7, RZ, RZ, 0x40000040 ;  /* 0x40000040ff077424 */ /* 0x000fe200078e00ff */
[----:B------:R-:W-:Y:S01]  /*9260*/  BSSY B0, `(.L_x_1320) ;  /* 0x0000022000007945 */ /* 0x000fe20003800000 */
[----:B------:R-:W-:-:S02]  /*9270*/  VIADD R14, R10, 0x4 ;  /* 0x000000040a0e7836 */ /* 0x000fc40000000000 */
[----:B------:R-:W-:Y:S02]  /*9280*/  IMAD.MOV.U32 R15, RZ, RZ, 0x40000040 ;  /* 0x40000040ff0f7424 */ /* 0x000fe400078e00ff */
[----:B------:R-:W-:Y:S02]  /*9290*/  VIADD R10, R10, 0x6 ;  /* 0x000000060a0a7836 */ /* 0x000fe40000000000 */
[----:B------:R-:W-:Y:S02]  /*92a0*/  IMAD.MOV.U32 R9, RZ, RZ, 0x40000040 ;  /* 0x40000040ff097424 */ /* 0x000fe400078e00ff */
[----:B------:R-:W-:Y:S01]  /*92b0*/  HGMMA.64x64x16.F32.BF16 R24, gdesc[UR4], RZ, !UPT, gsb0 ;  /* 0x00e00000041879f0 */ /* 0x000fe2000c0018ff */
[----:B------:R-:W-:Y:S01]  /*92c0*/  R2UR UR4, R4 ;  /* 0x00000000040472ca */ /* 0x000fe200000e0000 */
[----:B------:R-:W-:Y:S01]  /*92d0*/  IMAD.MOV.U32 R11, RZ, RZ, 0x40000040 ;  /* 0x40000040ff0b7424 */ /* 0x000fe200078e00ff */
[----:B------:R-:W-:Y:S02]  /*92e0*/  R2UR UR5, R5 ;  /* 0x00000000050572ca */ /* 0x000fe400000e0000 */
[----:B------:R-:W-:Y:S01]  /*92f0*/  R2UR UR6, R6 ;  /* 0x00000000060672ca */ /* 0x000fe200000e0000 */
[----:B------:R-:W-:Y:S01]  /*9300*/  VIADD R6, R8, 0x4 ;  /* 0x0000000408067836 */ /* 0x000fe20000000000 */
[----:B------:R-:W-:Y:S01]  /*9310*/  R2UR UR7, R7 ;  /* 0x00000000070772ca */ /* 0x000fe200000e0000 */
[----:B------:R-:W-:-:S02]  /*9320*/  IMAD.MOV.U32 R7, RZ, RZ, 0x40000040 ;  /* 0x40000040ff077424 */ /* 0x000fc400078e00ff */
        /* <DEDUP_REMOVED lines=19> */
[----:B------:R-:W2:Y:S02]  /*9460*/  SYNCS.PHASECHK.TRANS64.TRYWAIT P1, [R2+URZ+0x38810], R3 ;  /* 0x03881003020075a7 */ /* 0x000ea4000802017f */
[----:B--2---:R-:W-:Y:S05]  /*9470*/  @!P1 BRA `(.L_x_1321) ;  /* 0x0000012000f09947 */ /* 0x004fea0003800000 */
.L_x_1520:
[----:B------:R-:W-:Y:S05]  /*9480*/  BSYNC B0 ;  /* 0x0000000000007941 */ /* 0x000fea0003800000 */
.L_x_1320:
[----:B------:R-:W-:Y:S05]  /*9490*/  @!P0 BRA `(.L_x_1322) ;  /* 0x0000000000048947 */ /* 0x000fea0003800000 */
[----:B------:R-:W-:Y:S01]  /*94a0*/  BPT.TRAP 0x1 ;  /* 0x000000040000795c */ /* 0x000fe20000300000 */
.L_x_1322:
[----:B------:R3:W4:Y:S01]  /*94b0*/  SYNCS.PHASECHK.TRANS64.TRYWAIT P1, [R13+URZ+0x38850], R20 ;  /* 0x038850140d0075a7 */ /* 0x000722000802017f */
[----:B------:R-:W-:Y:S05]  /*94c0*/  @!P0 BRA `(.L_x_1323) ;  /* 0x0000000000048947 */ /* 0x000fea0003800000 */
[----:B------:R-:W-:Y:S01]  /*94d0*/  BPT.TRAP 0x1 ;  /* 0x000000040000795c */ /* 0x000fe20000300000 */
.L_x_1323:
[C---:B------:R-:W-:Y:S02]  /*94e0*/  VIADD R0, R2.reuse, 0x400 ;  /* 0x0000040002007836 */ /* 0x040fe40000000000 */
[----:B--2---:R-:W-:-:S03]  /*94f0*/  VIADD R3, R2, 0x26400 ;  /* 0x0002640002037836 */ /* 0x004fc60000000000 */
[----:B------:R-:W-:Y:S02]  /*9500*/  SHF.R.U32.HI R0, RZ, 0x4, R0 ;  /* 0x00000004ff007819 */ /* 0x000fe40000011600 */
[----:B------:R-:W-:Y:S02]  /*9510*/  SHF.R.U32.HI R3, RZ, 0x4, R3 ;  /* 0x00000004ff037819 */ /* 0x000fe40000011603 */
[----:B------:R-:W-:Y:S02]  /*9520*/  LOP3.LUT R0, R0, 0x3fff, RZ, 0xc0, !PT ;  /* 0x00003fff00007812 */ /* 0x000fe400078ec0ff */
[----:B------:R-:W-:Y:S02]  /*9530*/  LOP3.LUT R3, R3, 0x3fff, RZ, 0xc0, !PT ;  /* 0x00003fff03037812 */ /* 0x000fe400078ec0ff */
[----:B------:R-:W-:Y:S01]  /*9540*/  LOP3.LUT R221, R0, 0x10000, RZ, 0xfc, !PT ;  /* 0x0001000000dd7812 */ /* 0x000fe200078efcff */
[----:B----4-:R-:W-:Y:S06]  /*9550*/  @P1 BRA `(.L_x_1324) ;  /* 0x0000000000081947 */ /* 0x010fec0003800000 */
[----:B------:R-:W2:Y:S02]  /*9560*/  SYNCS.PHASECHK.TRANS64.TRYWAIT P1, [R13+URZ+0x38850], R20 ;  /* 0x038850140d0075a7 */ /* 0x000ea4000802017f */
[----:B--2---:R-:W-:Y:S05]  /*9570*/  @!P1 BRA `(.L_x_1325) ;  /* 0x0000012000c49947 */ /* 0x004fea0003800000 */
.L_x_1324:
[----:B------:R-:W-:Y:S01]  /*9580*/  LOP3.LUT R0, R3, 0x10000, RZ, 0xfc, !PT ;  /* 0x0001000003007812 */ /* 0x000fe200078efcff */
[----:B------:R-:W-:Y:S01]  /*9590*/  IMAD R10, R18, 0x1000, R221 ;  /* 0x00001000120a7824 */ /* 0x000fe200078e02dd */
[----:B------:R-:W-:Y:S05]  /*95a0*/  WARPSYNC.ALL ;  /* 0x0000000000007948 */ /* 0x000fea0003800000 */
[----:B------:R-:W-:Y:S01]  /*95b0*/  IMAD.MOV.U32 R14, RZ, RZ, R0 ;  /* 0x000000ffff0e7224 */ /* 0x000fe200078e0000 */
[----:B------:R-:W-:Y:S01]  /*95c0*/  R2UR UR6, R10 ;  /* 0x000000000a0672ca */ /* 0x000fe200000e0000 */
[----:B------:R-:W-:Y:S01]  /*95d0*/  IMAD.MOV.U32 R15, RZ, RZ, 0x40000040 ;  /* 0x40000040ff0f7424 */ /* 0x000fe200078e00ff */
[----:B------:R-:W-:Y:S01]  /*95e0*/  WARPGROUP.ARRIVE ;  /* 0x00000000000079c5 */ /* 0x000fe20000000000 */
[----:B------:R-:W-:Y:S01]  /*95f0*/  IMAD.MOV.U32 R11, RZ, RZ, 0x40000040 ;  /* 0x40000040ff0b7424 */ /* 0x000fe200078e00ff */
[----:B------:R-:W-:Y:S01]  /*9600*/  R2UR UR4, R14 ;  /* 0x000000000e0472ca */ /* 0x000fe200000e0000 */
[----:B------:R-:W-:Y:S01]  /*9610*/  VIADD R14, R0, 0x2 ;  /* 0x00000002000e7836 */ /* 0x000fe20000000000 */
[----:B------:R-:W-:Y:S01]  /*9620*/  R2UR UR5, R15 ;  /* 0x000000000f0572ca */ /* 0x000fe200000e0000 */
[----:B0123--:R-:W-:Y:S01]  /*9630*/  VIADD R20, R10, 0x2 ;  /* 0x000000020a147836 */ /* 0x00ffe20000000000 */
[----:B------:R-:W-:Y:S01]  /*9640*/  R2UR UR7, R11 ;  /* 0x000000000b0772ca */ /* 0x000fe200000e0000 */
[----:B------:R-:W-:Y:S01]  /*9650*/  IMAD.MOV.U32 R15, RZ, RZ, 0x40000040 ;  /* 0x40000040ff0f7424 */ /* 0x000fe200078e00ff */
[----:B------:R-:W0:Y:S01]  /*9660*/  S2R R12, SR_TID.X ;  /* 0x00000000000c7919 */ /* 0x000e220000002100 */
[----:B------:R-:W-:-:S02]  /*9670*/  IMAD.MOV.U32 R21, RZ, RZ, 0x40000040 ;  /* 0x40000040ff157424 */ /* 0x000fc400078e00ff */
[----:B------:R-:W-:Y:S02]  /*9680*/  VIADD R56, R10, 0x800 ;  /* 0x000008000a387836 */ /* 0x000fe40000000000 */
[----:B------:R-:W-:-:S06]  /*9690*/  IMAD.MOV.U32 R57, RZ, RZ, 0x4 ;  /* 0x00000004ff397424 */ /* 0x000fcc00078e00ff */
[----:B------:R-:W-:Y:S01]  /*96a0*/  HGMMA.64x64x16.F32.BF16 R24, gdesc[UR4], R24, gsb0 ;  /* 0x00e00000041879f0 */ /* 0x000fe20008001818 */
[----:B------:R-:W-:Y:S01]  /*96b0*/  R2UR UR4, R14 ;  /* 0x000000000e0472ca */ /* 0x000fe200000e0000 */
[----:B------:R-:W-:Y:S01]  /*96c0*/  VIADD R14, R0, 0x4 ;  /* 0x00000004000e7836 */ /* 0x000fe20000000000 */
[----:B------:R-:W-:Y:S01]  /*96d0*/  R2UR UR5, R15 ;  /* 0x000000000f0572ca */ /* 0x000fe200000e0000 */
[----:B------:R-:W-:Y:S01]  /*96e0*/  IMAD.MOV.U32 R15, RZ, RZ, 0x40000040 ;  /* 0x40000040ff0f7424 */ /* 0x000fe200078e00ff */
[----:B------:R-:W-:Y:S01]  /*96f0*/  R2UR UR6, R20 ;  /* 0x00000000140672ca */ /* 0x000fe200000e0000 */
[----:B------:R-:W-:Y:S01]  /*9700*/  VIADD R20, R10, 0x4 ;  /* 0x000000040a147836 */ /* 0x000fe20000000000 */
[----:B------:R-:W-:Y:S01]  /*9710*/  R2UR UR7, R21 ;  /* 0x00000000150772ca */ /* 0x000fe200000e0000 */
[----:B------:R-:W-:Y:S01]  /*9720*/  IMAD.MOV.U32 R21, RZ, RZ, 0x40000040 ;  /* 0x40000040ff157424 */ /* 0x000fe200078e00ff */
[----:B0-----:R-:W-:-:S05]  /*9730*/  SHF.R.U32.HI R12, RZ, 0x7, R12 ;  /* 0x00000007ff0c7819 */ /* 0x001fca000001160c */
[----:B------:R0:W1:Y:S02]  /*9740*/  SHFL.IDX PT, R3, R12, RZ, 0x1f ;  /* 0x00001fff0c037589 */ /* 0x00006400000e0000 */
[----:B0-----:R-:W-:Y:S01]  /*9750*/  VIADD R12, R0, 0x800 ;  /* 0x00000800000c7836 */ /* 0x001fe20000000000 */
[----:B-1----:R-:W-:-:S04]  /*9760*/  ISETP.GT.AND P1, PT, R3, 0x7f, PT ;  /* 0x0000007f0300780c */ /* 0x002fc80003f24270 */
[----:B------:R-:W-:Y:S02]  /*9770*/  SEL R3, RZ, 0x2, !P1 ;  /* 0x00000002ff037807 */ /* 0x000fe40004800000 */
[C---:B------:R-:W-:Y:S02]  /*9780*/  SEL R11, R57.reuse, 0x2, P1 ;  /* 0x00000002390b7807 */ /* 0x040fe40000800000 */
[----:B------:R-:W-:Y:S01]  /*9790*/  SEL R57, R57, 0x6, !P1 ;  /* 0x0000000639397807 */ /* 0x000fe20004800000 */
[----:B------:R-:W-:Y:S02]  /*97a0*/  WARPGROUP.DEPBAR.LE gsb0, 0x0 ;  /* 0x00008000000079c5 */ /* 0x000fe40000010000 */
[----:B------:R-:W-:-:S06]  /*97b0*/  WARPGROUP.ARRIVE ;  /* 0x00000000000079c5 */ /* 0x000fcc0000000000 */
        /* <DEDUP_REMOVED lines=9> */
[----:B------:R-:W-:Y:S02]  /*9850*/  WARPGROUP.DEPBAR.LE gsb0, 0x0 ;  /* 0x00008000000079c5 */ /* 0x000fe40000010000 */
[----:B------:R-:W-:-:S09]  /*9860*/  WARPGROUP.ARRIVE ;  /* 0x00000000000079c5 */ /* 0x000fd20000000000 */
        /* <DEDUP_REMOVED lines=134> */
[----:B------:R-:W-:Y:S01]  /*a0d0*/  IMAD.IADD R14, R3, 0x1, R56 ;  /* 0x00000001030e7824 */ /* 0x000fe200078e0238 */
[----:B------:R-:W-:Y:S01]  /*a0e0*/  R2UR UR5, R15 ;  /* 0x000000000f0572ca */ /* 0x000fe200000e0000 */
[----:B------:R-:W-:Y:S01]  /*a0f0*/  IMAD.MOV.U32 R15, RZ, RZ, 0x40000040 ;  /* 0x40000040ff0f7424 */ /* 0x000fe200078e00ff */
[----:B------:R-:W-:Y:S01]  /*a100*/  R2UR UR6, R20 ;  /* 0x00000000140672ca */ /* 0x000fe200000e0000 */
[----:B------:R-:W-:Y:S01]  /*a110*/  IMAD.IADD R20, R3, 0x1, R12 ;  /* 0x0000000103147824 */ /* 0x000fe200078e020c */
[----:B------:R-:W-:Y:S01]  /*a120*/  R2UR UR7, R21 ;  /* 0x00000000150772ca */ /* 0x000fe200000e0000 */
[----:B------:R-:W-:Y:S01]  /*a130*/  IMAD.MOV.U32 R21, RZ, RZ, 0x40000040 ;  /* 0x40000040ff157424 */ /* 0x000fe200078e00ff */
[----:B------:R-:W-:Y:S02]  /*a140*/  WARPGROUP.DEPBAR.LE gsb0, 0x0 ;  /* 0x00008000000079c5 */ /* 0x000fe40000010000 */
[----:B------:R-:W-:-:S09]  /*a150*/  WARPGROUP.ARRIVE ;  /* 0x00000000000079c5 */ /* 0x000fd20000000000 */
[----:B------:R-:W-:Y:S01]  /*a160*/  HGMMA.64x64x16.F32.BF16 R24, gdesc[UR4], R24, gsb0 ;  /* 0x00e00000041879f0 */ /* 0x000fe20008001818 */
[----:B------:R-:W-:Y:S01]  /*a170*/  R2UR UR6, R14 ;  /* 0x000000000e0672ca */ /* 0x000fe200000e0000 */
[--C-:B------:R-:W-:Y:S01]  /*a180*/  IMAD.IADD R14, R56, 0x1, R11.reuse ;  /* 0x00000001380e7824 */ /* 0x100fe200078e020b */
        /* <DEDUP_REMOVED lines=16> */
[----:B------:R-:W-:Y:S02]  /*a290*/  IMAD.MOV.U32 R21, RZ, RZ, 0x40000040 ;  /* 0x40000040ff157424 */ /* 0x000fe400078e00ff */
[----:B------:R-:W-:-:S02]  /*a2a0*/  IMAD.MOV.U32 R12, RZ, RZ, 0x28 ;  /* 0x00000028ff0c7424 */ /* 0x000fc400078e00ff */
[----:B------:R-:W-:-:S03]  /*a2b0*/  VIADD R56, R10, 0xa00 ;  /* 0x00000a000a387836 */ /* 0x000fc60000000000 */
[----:B------:R-:W-:Y:S01]  /*a2c0*/  SEL R12, R12, 0x26, P1 ;  /* 0x000000260c0c7807 */ /* 0x000fe20000800000 */
[----:B------:R-:W-:Y:S02]  /*a2d0*/  WARPGROUP.DEPBAR.LE gsb0, 0x0 ;  /* 0x00008000000079c5 */ /* 0x000fe40000010000 */
[----:B------:R-:W-:-:S06]  /*a2e0*/  WARPGROUP.ARRIVE ;  /* 0x00000000000079c5 */ /* 0x000fcc0000000000 */
[----:B------:R-:W-:Y:S01]  /*a2f0*/  HGMMA.64x64x16.F32.BF16 R24, gdesc[UR4], R24, gsb0 ;  /* 0x00e00000041879f0 */ /* 0x000fe20008001818 */
[----:B------:R-:W-:Y:S01]  /*a300*/  R2UR UR4, R14 ;  /* 0x000000000e0472ca */ /* 0x000fe200000e0000 */
[----:B------:R-:W-:Y:S01]  /*a310*/  IMAD.MOV.U32 R14, RZ, RZ, 0xa00 ;  /* 0x00000a00ff0e7424 */ /* 0x000fe200078e00ff */
[----:B------:R-:W-:Y:S01]  /*a320*/  R2UR UR5, R15 ;  /* 0x000000000f0572ca */ /* 0x000fe200000e0000 */
[----:B------:R-:W-:Y:S01]  /*a330*/  IMAD.MOV.U32 R15, RZ, RZ, 0x40000040 ;  /* 0x40000040ff0f7424 */ /* 0x000fe200078e00ff */
[----:B------:R-:W-:Y:S02]  /*a340*/  R2UR UR6, R20 ;  /* 0x00000000140672ca */ /* 0x000fe400000e0000 */
[----:B------:R-:W-:Y:S02]  /*a350*/  R2UR UR7, R21 ;  /* 0x00000000150772ca */ /* 0x000fe400000e0000 */
[----:B------:R-:W-:Y:S02]  /*a360*/  SEL R14, R14, 0x980, P1 ;  /* 0x000009800e0e7807 */ /* 0x000fe40000800000 */
[----:B------:R-:W-:Y:S01]  /*a370*/  LOP3.LUT R21, R12, 0x6, RZ, 0xc0, !PT ;  /* 0x000000060c157812 */ /* 0x000fe200078ec0ff */
[----:B------:R-:W-:Y:S01]  /*a380*/  VIADD R12, R0, 0xa00 ;  /* 0x00000a00000c7836 */ /* 0x000fe20000000000 */
[----:B------:R-:W-:-:S04]  /*a390*/  LOP3.LUT R20, R14, 0xa00, RZ, 0xc0, !PT ;  /* 0x00000a000e147812 */ /* 0x000fc800078ec0ff */
[CC--:B------:R-:W-:Y:S02]  /*a3a0*/  IADD3 R14, R21.reuse, R20.reuse, R0 ;  /* 0x00000014150e7210 */ /* 0x0c0fe40007ffe000 */
[----:B------:R-:W-:Y:S01]  /*a3b0*/  IADD3 R20, R21, R20, R10 ;  /* 0x0000001415147210 */ /* 0x000fe20007ffe00a */
[----:B------:R-:W-:Y:S01]  /*a3c0*/  IMAD.MOV.U32 R21, RZ, RZ, 0x40000040 ;  /* 0x40000040ff157424 */ /* 0x000fe200078e00ff */
[----:B------:R-:W-:Y:S02]  /*a3d0*/  WARPGROUP.DEPBAR.LE gsb0, 0x0 ;  /* 0x00008000000079c5 */ /* 0x000fe40000010000 */
[----:B------:R-:W-:-:S06]  /*a3e0*/  WARPGROUP.ARRIVE ;  /* 0x00000000000079c5 */ /* 0x000fcc0000000000 */
        /* <DEDUP_REMOVED lines=113> */
[----:B------:R-:W-:-:S05]  /*ab00*/  IMAD.MOV.U32 R3, RZ, RZ, 0x40 ;  /* 0x00000040ff037424 */ /* 0x000fca00078e00ff */
[----:B------:R-:W-:-:S04]  /*ab10*/  SEL R3, R3, 0x3e, P1 ;  /* 0x0000003e03037807 */ /* 0x000fc80000800000 */
[----:B------:R-:W-:Y:S01]  /*ab20*/  LOP3.LUT R3, R3, 0x6, RZ, 0xc0, !PT ;  /* 0x0000000603037812 */ /* 0x000fe200078ec0ff */
        /* <DEDUP_REMOVED lines=13> */
[----:B------:R-:W-:-:S04]  /*ac00*/  LOP3.LUT R11, R11, 0x1e00, RZ, 0xc0, !PT ;  /* 0x00001e000b0b7812 */ /* 0x000fc800078ec0ff */
[----:B------:R-:W-:Y:S01]  /*ac10*/  IADD3 R10, R3, R11, R10 ;  /* 0x0000000b030a7210 */ /* 0x000fe20007ffe00a */
        /* <DEDUP_REMOVED lines=14> */
[----:B------:R-:W-:Y:S02]  /*ad00*/  R2UR UR4, R14 ;  /* 0x000000000e0472ca */ /* 0x000fe400000e0000 */
[----:B------:R-:W-:Y:S01]  /*ad10*/  R2UR UR5, R15 ;  /* 0x000000000f0572ca */ /* 0x000fe200000e0000 */
[----:B------:R-:W-:Y:S01]  /*ad20*/  IMAD.MOV.U32 R15, RZ, RZ, 0x40000040 ;  /* 0x40000040ff0f7424 */ /* 0x000fe200078e00ff */
[----:B------:R-:W-:Y:S02]  /*ad30*/  R2UR UR6, R20 ;  /* 0x00000000140672ca */ /* 0x000fe400000e0000 */
[----:B------:R-:W-:Y:S02]  /*ad40*/  R2UR UR7, R21 ;  /* 0x00000000150772ca */ /* 0x000fe400000e0000 */
[----:B------:R-:W-:Y:S01]  /*ad50*/  IADD3 R14, R3, R11, R0 ;  /* 0x0000000b030e7210 */ /* 0x000fe20007ffe000 */
[----:B------:R-:W-:Y:S01]  /*ad60*/  IMAD.MOV.U32 R11, RZ, RZ, 0x40000040 ;  /* 0x40000040ff0b7424 */ /* 0x000fe200078e00ff */
[----:B------:R-:W-:-:S02]  /*ad70*/  WARPGROUP.DEPBAR.LE gsb0, 0x0 ;  /* 0x00008000000079c5 */ /* 0x000fc40000010000 */
        /* <DEDUP_REMOVED lines=12> */
.L_x_1326:
[----:B------:R-:W-:Y:S01]  /*ae40*/  IMAD R10, R170, -0x40, R169 ;  /* 0xffffffc0aa0a7824 */ /* 0x000fe200078e02a9 */
[----:B------:R-:W-:Y:S01]  /*ae50*/  ULDC UR4, c[0x0][0xa80] ;  /* 0x0002a00000047ab9 */ /* 0x000fe20000000800 */
[----:B------:R-:W-:-:S03]  /*ae60*/  LOP3.LUT R219, R219, 0x2000000, RZ, 0xfc, !PT ;  /* 0x02000000dbdb7812 */ /* 0x000fc600078efcff */
        /* <DEDUP_REMOVED lines=57> */
[----:B------:R-:W-:Y:S02]  /*b200*/  FSEL R46, R46, -INF , P1 ;  /* 0xff8000002e2e7808 */ /* 0x000fe40000800000 */
        /* <DEDUP_REMOVED lines=10> */
[----:B------:R-:W-:-:S04]  /*b2b0*/  FMNMX.FTZ R3, R14, R3, !PT ;  /* 0x000000030e037209 */ /* 0x000fc80007810000 */
[----:B------:R-:W-:Y:S01]  /*b2c0*/  FMNMX.FTZ R11, R38, R3, !PT ;  /* 0x00000003260b7209 */ /* 0x000fe20007810000 */
[----:B------:R-:W-:-:S03]  /*b2d0*/  IMAD.U32 R3, RZ, RZ, UR4 ;  /* 0x00000004ff037e24 */ /* 0x000fc6000f8e00ff */
[----:B------:R-:W-:Y:S02]  /*b2e0*/  FMNMX.FTZ R11, R40, R11, !PT ;  /* 0x0000000b280b7209 */ /* 0x000fe40007810000 */
[----:B0-----:R-:W-:Y:S02]  /*b2f0*/  FMNMX.FTZ R21, R15, R10, !PT ;  /* 0x0000000a0f157209 */ /* 0x001fe40007810000 */
[----:B------:R-:W-:-:S03]  /*b300*/  FMNMX.FTZ R11, R42, R11, !PT ;  /* 0x0000000b2a0b7209 */ /* 0x000fc60007810000 */
[----:B------:R-:W0:Y:S01]  /*b310*/  SHFL.BFLY PT, R10, R21, 0x1, 0x1f ;  /* 0x0c201f00150a7f89 */ /* 0x000e2200000e0000 */
[----:B------:R-:W-:-:S04]  /*b320*/  FMNMX.FTZ R11, R20, R11, !PT ;  /* 0x0000000b140b7209 */ /* 0x000fc80007810000 */
[----:B------:R-:W-:-:S04]  /*b330*/  FMNMX.FTZ R11, R46, R11, !PT ;  /* 0x0000000b2e0b7209 */ /* 0x000fc80007810000 */
[----:B------:R-:W-:-:S04]  /*b340*/  FMNMX.FTZ R11, R48, R11, !PT ;  /* 0x0000000b300b7209 */ /* 0x000fc80007810000 */
[----:B------:R-:W-:Y:S02]  /*b350*/  FMNMX.FTZ R11, R50, R11, !PT ;  /* 0x0000000b320b7209 */ /* 0x000fe40007810000 */
[----:B0-----:R-:W-:-:S04]  /*b360*/  FMNMX.FTZ R10, R21, R10, !PT ;  /* 0x0000000a150a7209 */ /* 0x001fc80007810000 */
[C---:B------:R-:W-:Y:S01]  /*b370*/  FSETP.NEU.FTZ.AND P1, PT, R10.reuse, -INF , PT ;  /* 0xff8000000a00780b */ /* 0x040fe20003f3d000 */
[----:B------:R-:W-:-:S05]  /*b380*/  FMUL.FTZ R15, R10, R3 ;  /* 0x000000030a0f7220 */ /* 0x000fca0000410000 */
[----:B------:R-:W-:-:S05]  /*b390*/  FSEL R21, R15, RZ, P1 ;  /* 0x000000ff0f157208 */ /* 0x000fca0000800000 */
[-CC-:B------:R-:W-:Y:S01]  /*b3a0*/  FFMA.FTZ R152, R24, R3.reuse, -R21.reuse ;  /* 0x0000000318987223 */ /* 0x180fe20000010815 */
[----:B------:R-:W-:Y:S01]  /*b3b0*/  FSEL R24, R51, -INF , P4 ;  /* 0xff80000033187808 */ /* 0x000fe20002000000 */
[-CC-:B------:R-:W-:Y:S01]  /*b3c0*/  FFMA.FTZ R29, R28, R3.reuse, -R21.reuse ;  /* 0x000000031c1d7223 */ /* 0x180fe20000010815 */
[-CC-:B------:R-:W-:Y:S01]  /*b3d0*/  FFMA.FTZ R25, R25, R3.reuse, -R21.reuse ;  /* 0x0000000319197223 */ /* 0x180fe20000010815 */
[--C-:B------:R-:W-:Y:S01]  /*b3e0*/  FFMA.FTZ R56, R56, R3, -R21.reuse ;  /* 0x0000000338387223 */ /* 0x100fe20000010815 */
[----:B------:R-:W-:Y:S01]  /*b3f0*/  FMNMX.FTZ R11, R24, R11, !PT ;  /* 0x0000000b180b7209 */ /* 0x000fe20007810000 */
[----:B------:R-:W-:Y:S01]  /*b400*/  MUFU.EX2 R152, R152 ;  /* 0x0000009800987308 */ /* 0x000fe20000000800 */
[-CC-:B------:R-:W-:Y:S01]  /*b410*/  FFMA.FTZ R32, R32, R3.reuse, -R21.reuse ;  /* 0x0000000320207223 */ /* 0x180fe20000010815 */
[--C-:B------:R-:W-:Y:S01]  /*b420*/  FFMA.FTZ R58, R58, R3, -R21.reuse ;  /* 0x000000033a3a7223 */ /* 0x100fe20000010815 */
        /* <DEDUP_REMOVED lines=8> */
[-CC-:B------:R-:W-:Y:S01]  /*b4b0*/  FFMA.FTZ R70, R70, R3.reuse, -R21.reuse ;  /* 0x0000000346467223 */ /* 0x180fe20000010815 */
[----:B------:R-:W1:Y:S01]  /*b4c0*/  SHFL.BFLY PT, R28, R15, 0x2, 0x1f ;  /* 0x0c401f000f1c7f89 */ /* 0x000e6200000e0000 */
[----:B------:R-:W-:-:S03]  /*b4d0*/  FFMA.FTZ R166, R52, R3, -R21 ;  /* 0x0000000334a67223 */ /* 0x000fc60000010815 */
[----:B------:R2:W-:Y:S01]  /*b4e0*/  MUFU.EX2 R154, R29 ;  /* 0x0000001d009a7308 */ /* 0x0005e20000000800 */
[----:B0-----:R-:W-:-:S07]  /*b4f0*/  FFMA.FTZ R25, R64, R3, -R21 ;  /* 0x0000000340197223 */ /* 0x001fce0000010815 */
[----:B------:R-:W-:Y:S01]  /*b500*/  MUFU.EX2 R33, R56 ;  /* 0x0000003800217308 */ /* 0x000fe20000000800 */
[-CC-:B--2---:R-:W-:Y:S01]  /*b510*/  FFMA.FTZ R29, R66, R3.reuse, -R21.reuse ;  /* 0x00000003421d7223 */ /* 0x184fe20000010815 */
[----:B------:R-:W-:-:S06]  /*b520*/  FFMA.FTZ R21, R74, R3, -R21 ;  /* 0x000000034a157223 */ /* 0x000fcc0000010815 */
[----:B------:R-:W-:Y:S01]  /*b530*/  MUFU.EX2 R32, R32 ;  /* 0x0000002000207308 */ /* 0x000fe20000000800 */
[----:B-1----:R-:W-:-:S07]  /*b540*/  FMNMX.FTZ R28, R15, R28, !PT ;  /* 0x0000001c0f1c7209 */ /* 0x002fce0007810000 */
[----:B------:R-:W0:Y:S01]  /*b550*/  MUFU.EX2 R35, R58 ;  /* 0x0000003a00237308 */ /* 0x000e220000000800 */
[----:B------:R-:W1:Y:S07]  /*b560*/  SHFL.BFLY PT, R15, R28, 0x1, 0x1f ;  /* 0x0c201f001c0f7f89 */ /* 0x000e6e00000e0000 */
[----:B------:R-:W-:Y:S08]  /*b570*/  MUFU.EX2 R158, R158 ;  /* 0x0000009e009e7308 */ /* 0x000ff00000000800 */
[----:B------:R-:W-:Y:S01]  /*b580*/  MUFU.EX2 R11, R11 ;  /* 0x0000000b000b7308 */ /* 0x000fe20000000800 */
[----:B0-----:R-:W-:-:S07]  /*b590*/  F2FP.BF16.F32.PACK_AB R156, R35, R32 ;  /* 0x00000020239c723e */ /* 0x001fce00000010ff */
[----:B------:R0:W-:Y:S01]  /*b5a0*/  MUFU.EX2 R39, R21 ;  /* 0x0000001500277308 */ /* 0x0001e20000000800 */
[----:B-1----:R-:W-:-:S04]  /*b5b0*/  FMNMX.FTZ R168, R28, R15, !PT ;  /* 0x0000000f1ca87209 */ /* 0x002fc80007810000 */
[C---:B------:R-:W-:Y:S01]  /*b5c0*/  FSETP.NEU.FTZ.AND P1, PT, R168.reuse, -INF , PT ;  /* 0xff800000a800780b */ /* 0x040fe20003f3d000 */
[----:B------:R-:W-:Y:S02]  /*b5d0*/  FMUL.FTZ R15, R168, R3 ;  /* 0x00000003a80f7220 */ /* 0x000fe40000410000 */
[----:B------:R-:W-:Y:S01]  /*b5e0*/  MUFU.EX2 R160, R160 ;  /* 0x000000a000a07308 */ /* 0x000fe20000000800 */
[----:B0-----:R-:W-:Y:S02]  /*b5f0*/  IMAD.MOV.U32 R21, RZ, RZ, 0x40000040 ;  /* 0x40000040ff157424 */ /* 0x001fe400078e00ff */
[----:B------:R-:W-:-:S03]  /*b600*/  FSEL R15, R15, RZ, P1 ;  /* 0x000000ff0f0f7208 */ /* 0x000fc60000800000 */
[----:B------:R-:W-:Y:S02]  /*b610*/  R2UR UR11, R21 ;  /* 0x00000000150b72ca */ /* 0x000fe400000e0000 */
[-CC-:B------:R-:W-:Y:S01]  /*b620*/  FFMA.FTZ R26, R26, R3.reuse, -R15.reuse ;  /* 0x000000031a1a7223 */ /* 0x180fe2000001080f */
[-CC-:B------:R-:W-:Y:S01]  /*b630*/  FFMA.FTZ R27, R27, R3.reuse, -R15.reuse ;  /* 0x000000031b1b7223 */ /* 0x180fe2000001080f */
[-CC-:B------:R-:W-:Y:S01]  /*b640*/  FFMA.FTZ R30, R30, R3.reuse, -R15.reuse ;  /* 0x000000031e1e7223 */ /* 0x180fe2000001080f */
[-CC-:B------:R-:W-:Y:S01]  /*b650*/  FFMA.FTZ R28, R12, R3.reuse, -R15.reuse ;  /* 0x000000030c1c7223 */ /* 0x180fe2000001080f */
[----:B------:R-:W-:Y:S02]  /*b660*/  VIADD R12, R13, 0x38840 ;  /* 0x000388400d0c7836 */ /* 0x000fe40000000000 */
[-CC-:B------:R-:W-:Y:S01]  /*b670*/  FFMA.FTZ R34, R34, R3.reuse, -R15.reuse ;  /* 0x0000000322227223 */ /* 0x180fe2000001080f */
[----:B------:R-:W-:Y:S01]  /*b680*/  MUFU.EX2 R26, R26 ;  /* 0x0000001a001a7308 */ /* 0x000fe20000000800 */
[-CC-:B------:R-:W-:Y:S01]  /*b690*/  FFMA.FTZ R14, R14, R3.reuse, -R15.reuse ;  /* 0x000000030e0e7223 */ /* 0x180fe2000001080f */
[-CC-:B------:R-:W-:Y:S01]  /*b6a0*/  FFMA.FTZ R38, R38, R3.reuse, -R15.reuse ;  /* 0x0000000326267223 */ /* 0x180fe2000001080f */
[----:B------:R-:W-:Y:S01]  /*b6b0*/  PRMT R12, R189, 0x654, R12 ;  /* 0x00000654bd0c7816 */ /* 0x000fe2000000000c */
[-CC-:B------:R-:W-:Y:S01]  /*b6c0*/  FFMA.FTZ R40, R40, R3.reuse, -R15.reuse ;  /* 0x0000000328287223 */ /* 0x180fe2000001080f */
[-CC-:B------:R-:W-:Y:S01]  /*b6d0*/  FFMA.FTZ R42, R42, R3.reuse, -R15.reuse ;  /* 0x000000032a2a7223 */ /* 0x180fe2000001080f */
[-CC-:B------:R-:W-:Y:S01]  /*b6e0*/  FFMA.FTZ R46, R46, R3.reuse, -R15.reuse ;  /* 0x000000032e2e7223 */ /* 0x180fe2000001080f */
[----:B------:R0:W-:Y:S01]  /*b6f0*/  SYNCS.ARRIVE.TRANS64.RED.A1T0 RZ, [R12+URZ], RZ ;  /* 0x000000ff0cff79a7 */ /* 0x0001e2000810043f */
[----:B------:R-:W1:Y:S01]  /*b700*/  MUFU.EX2 R27, R27 ;  /* 0x0000001b001b7308 */ /* 0x000e620000000800 */
[-CC-:B------:R-:W-:Y:S01]  /*b710*/  FFMA.FTZ R48, R48, R3.reuse, -R15.reuse ;  /* 0x0000000330307223 */ /* 0x180fe2000001080f */
[-CC-:B------:R-:W-:Y:S01]  /*b720*/  FFMA.FTZ R50, R50, R3.reuse, -R15.reuse ;  /* 0x0000000332327223 */ /* 0x180fe2000001080f */
[-CC-:B------:R-:W-:Y:S01]  /*b730*/  FFMA.FTZ R24, R24, R3.reuse, -R15.reuse ;  /* 0x0000000318187223 */ /* 0x180fe2000001080f */
[-CC-:B------:R-:W-:Y:S01]  /*b740*/  FFMA.FTZ R54, R54, R3.reuse, -R15.reuse ;  /* 0x0000000336367223 */ /* 0x180fe2000001080f */
[-CC-:B------:R-:W-:Y:S01]  /*b750*/  FFMA.FTZ R72, R72, R3.reuse, -R15.reuse ;  /* 0x0000000348487223 */ /* 0x180fe2000001080f */
[----:B------:R-:W-:Y:S01]  /*b760*/  R2UR UR15, R21 ;  /* 0x00000000150f72ca */ /* 0x000fe200000e0000 */
[----:B0-----:R-:W-:Y:S01]  /*b770*/  FFMA.FTZ R12, R20, R3, -R15 ;  /* 0x00000003140c7223 */ /* 0x001fe2000001080f */
[----:B------:R-:W0:Y:S01]  /*b780*/  MUFU.EX2 R30, R30 ;  /* 0x0000001e001e7308 */ /* 0x000e220000000800 */
[----:B------:R-:W-:-:S05]  /*b790*/  IMAD.MOV.U32 R15, RZ, RZ, 0x40000040 ;  /* 0x40000040ff0f7424 */ /* 0x000fca00078e00ff */
[----:B------:R-:W-:Y:S01]  /*b7a0*/  R2UR UR7, R15 ;  /* 0x000000000f0772ca */ /* 0x000fe200000e0000 */
[----:B------:R-:W-:Y:S01]  /*b7b0*/  FADD.FTZ R15, R152, R31 ;  /* 0x0000001f980f7221 */ /* 0x000fe20000010000 */
[----:B------:R0:W2:Y:S01]  /*b7c0*/  MUFU.EX2 R155, R28 ;  /* 0x0000001c009b7308 */ /* 0x0000a20000000800 */
[----:B-1----:R-:W-:Y:S01]  /*b7d0*/  FADD.FTZ R41, R26, R27 ;  /* 0x0000001b1a297221 */ /* 0x002fe20000010000 */
[----:B------:R-:W-:Y:S02]  /*b7e0*/  F2FP.BF16.F32.PACK_AB R152, R31, R152 ;  /* 0x000000981f98723e */ /* 0x000fe400000010ff */
[----:B------:R-:W-:-:S04]  /*b7f0*/  F2FP.BF16.F32.PACK_AB R153, R27, R26 ;  /* 0x0000001a1b99723e */ /* 0x000fc800000010ff */
[----:B------:R-:W1:Y:S01]  /*b800*/  MUFU.EX2 R34, R34 ;  /* 0x0000002200227308 */ /* 0x000e620000000800 */
[----:B0-----:R-:W-:-:S07]  /*b810*/  FADD.FTZ R28, R30, R41 ;  /* 0x000000291e1c7221 */ /* 0x001fce0000010000 */
[----:B------:R0:W3:Y:S01]  /*b820*/  MUFU.EX2 R157, R14 ;  /* 0x0000000e009d7308 */ /* 0x0000e20000000800 */
[C---:B--2---:R-:W-:Y:S01]  /*b830*/  FADD.FTZ R41, R155.reuse, R28 ;  /* 0x0000001c9b297221 */ /* 0x044fe20000010000 */
[----:B------:R-:W-:-:S06]  /*b840*/  F2FP.BF16.F32.PACK_AB R155, R155, R30 ;  /* 0x0000001e9b9b723e */ /* 0x000fcc00000010ff */
[----:B------:R2:W-:Y:S01]  /*b850*/  MUFU.EX2 R161, R12 ;  /* 0x0000000c00a17308 */ /* 0x0005e20000000800 */
[----:B0-----:R-:W-:Y:S02]  /*b860*/  IMAD R14, R18, 0x1000, R219 ;  /* 0x00001000120e7824 */ /* 0x001fe400078e02db */
[----:B-1----:R-:W-:Y:S02]  /*b870*/  FADD.FTZ R28, R34, R41 ;  /* 0x00000029221c7221 */ /* 0x002fe40000010000 */
[C---:B------:R-:W-:Y:S01]  /*b880*/  VIADD R20, R14.reuse, 0x80 ;  /* 0x000000800e147836 */ /* 0x040fe20000000000 */
[----:B------:R-:W-:Y:S02]  /*b890*/  R2UR UR6, R14 ;  /* 0x000000000e0672ca */ /* 0x000fe400000e0000 */
[----:B------:R-:W0:Y:S01]  /*b8a0*/  MUFU.EX2 R38, R38 ;  /* 0x0000002600267308 */ /* 0x000e220000000800 */
[----:B--2---:R-:W-:Y:S01]  /*b8b0*/  FADD.FTZ R12, R154, R15 ;  /* 0x0000000f9a0c7221 */ /* 0x004fe20000010000 */
[----:B------:R-:W-:Y:S01]  /*b8c0*/  R2UR UR10, R20 ;  /* 0x00000000140a72ca */ /* 0x000fe200000e0000 */
[----:B------:R-:W-:-:S02]  /*b8d0*/  VIADD R20, R14, 0x100 ;  /* 0x000001000e147836 */ /* 0x000fc40000000000 */
[----:B---3--:R-:W-:Y:S01]  /*b8e0*/  FADD.FTZ R41, R157, R28 ;  /* 0x0000001c9d297221 */ /* 0x008fe20000010000 */
[C---:B------:R-:W-:Y:S01]  /*b8f0*/  FADD.FTZ R15, R33.reuse, R12 ;  /* 0x0000000c210f7221 */ /* 0x040fe20000010000 */
[----:B------:R-:W-:Y:S01]  /*b900*/  VIADD R14, R14, 0x180 ;  /* 0x000001800e0e7836 */ /* 0x000fe20000000000 */
[----:B------:R-:W-:Y:S01]  /*b910*/  F2FP.BF16.F32.PACK_AB R154, R33, R154 ;  /* 0x0000009a219a723e */ /* 0x000fe200000010ff */
[----:B------:R-:W1:Y:S01]  /*b920*/  MUFU.EX2 R159, R40 ;  /* 0x00000028009f7308 */ /* 0x000e620000000800 */
[----:B------:R-:W-:Y:S01]  /*b930*/  FADD.FTZ R12, R32, R15 ;  /* 0x0000000f200c7221 */ /* 0x000fe20000010000 */
[----:B------:R-:W-:Y:S01]  /*b940*/  IMAD.MOV.U32 R15, RZ, RZ, 0x40000040 ;  /* 0x40000040ff0f7424 */ /* 0x000fe200078e00ff */
[----:B------:R-:W-:Y:S01]  /*b950*/  R2UR UR18, R14 ;  /* 0x000000000e1272ca */ /* 0x000fe200000e0000 */
[----:B------:R-:W-:Y:S01]  /*b960*/  BAR.SYNC.DEFER_BLOCKING 0xf, 0x100 ;  /* 0x03c4000000007b1d */ /* 0x000fe20000010000 */
[----:B------:R-:W-:Y:S01]  /*b970*/  FADD.FTZ R21, R35, R12 ;  /* 0x0000000c23157221 */ /* 0x000fe20000010000 */
[----:B------:R-:W-:-:S02]  /*b980*/  F2FP.BF16.F32.PACK_AB R157, R157, R34 ;  /* 0x000000229d9d723e */ /* 0x000fc400000010ff */
[----:B------:R-:W-:Y:S01]  /*b990*/  R2UR UR19, R15 ;  /* 0x000000000f1372ca */ /* 0x000fe200000e0000 */
[----:B------:R-:W-:Y:S01]  /*b9a0*/  FADD.FTZ R12, R158, R21 ;  /* 0x000000159e0c7221 */ /* 0x000fe20000010000 */
[----:B------:R-:W2:Y:S01]  /*b9b0*/  MUFU.EX2 R42, R42 ;  /* 0x0000002a002a7308 */ /* 0x000ea20000000800 */
[----:B0-----:R-:W-:Y:S01]  /*b9c0*/  FADD.FTZ R14, R38, R41 ;  /* 0x00000029260e7221 */ /* 0x001fe20000010000 */
[C---:B------:R-:W-:Y:S01]  /*b9d0*/  F2FP.BF16.F32.PACK_AB R158, R11.reuse, R158 ;  /* 0x0000009e0b9e723e */ /* 0x040fe200000010ff */
[----:B------:R-:W-:Y:S01]  /*b9e0*/  FADD.FTZ R15, R11, R12 ;  /* 0x0000000c0b0f7221 */ /* 0x000fe20000010000 */
[----:B------:R-:W-:Y:S01]  /*b9f0*/  R2UR UR14, R20 ;  /* 0x00000000140e72ca */ /* 0x000fe200000e0000 */
[----:B-1----:R-:W-:-:S03]  /*ba00*/  FADD.FTZ R21, R159, R14 ;  /* 0x0000000e9f157221 */ /* 0x002fc60000010000 */
[----:B------:R-:W0:Y:S01]  /*ba10*/  MUFU.EX2 R25, R25 ;  /* 0x0000001900197308 */ /* 0x000e220000000800 */
[----:B------:R-:W-:Y:S01]  /*ba20*/  FADD.FTZ R12, R160, R15 ;  /* 0x0000000fa00c7221 */ /* 0x000fe20000010000 */
[----:B------:R-:W-:-:S06]  /*ba30*/  F2FP.BF16.F32.PACK_AB R159, R159, R38 ;  /* 0x000000269f9f723e */ /* 0x000fcc00000010ff */
[----:B------:R-:W1:Y:S01]  /*ba40*/  MUFU.EX2 R162, R162 ;  /* 0x000000a200a27308 */ /* 0x000e620000000800 */
[----:B--2---:R-:W-:Y:S01]  /*ba50*/  FADD.FTZ R14, R42, R21 ;  /* 0x000000152a0e7221 */ /* 0x004fe20000010000 */
[----:B------:R2:W-:Y:S03]  /*ba60*/  STSM.16.M88.4 [R225+0x36400], R152 ;  /* 0x03640098e1007844 */ /* 0x0005e60000000200 */
[C---:B------:R-:W-:Y:S01]  /*ba70*/  FADD.FTZ R21, R161.reuse, R14 ;  /* 0x0000000ea1157221 */ /* 0x040fe20000010000 */
[----:B------:R-:W-:Y:S01]  /*ba80*/  F2FP.BF16.F32.PACK_AB R161, R161, R42 ;  /* 0x0000002aa1a1723e */ /* 0x000fe200000010ff */
[----:B------:R2:W-:Y:S01]  /*ba90*/  STSM.16.M88.4 [R226], R156 ;  /* 0x0000009ce2007844 */ /* 0x0005e20000000200 */
[----:B------:R-:W3:Y:S01]  /*baa0*/  MUFU.EX2 R46, R46 ;  /* 0x0000002e002e7308 */ /* 0x000ee20000000800 */
[C---:B0-----:R-:W-:Y:S01]  /*bab0*/  FADD.FTZ R15, R25.reuse, R12 ;  /* 0x0000000c190f7221 */ /* 0x041fe20000010000 */
[----:B------:R-:W-:-:S06]  /*bac0*/  F2FP.BF16.F32.PACK_AB R160, R25, R160 ;  /* 0x000000a019a0723e */ /* 0x000fcc00000010ff */
[----:B------:R-:W0:Y:S01]  /*bad0*/  MUFU.EX2 R29, R29 ;  /* 0x0000001d001d7308 */ /* 0x000e220000000800 */
[----:B-1----:R-:W-:-:S07]  /*bae0*/  FADD.FTZ R12, R162, R15 ;  /* 0x0000000fa20c7221 */ /* 0x002fce0000010000 */
[----:B------:R-:W1:Y:S01]  /*baf0*/  MUFU.EX2 R163, R48 ;  /* 0x0000003000a37308 */ /* 0x000e620000000800 */
[----:B---3--:R-:W-:-:S07]  /*bb00*/  FADD.FTZ R14, R46, R21 ;  /* 0x000000152e0e7221 */ /* 0x008fce0000010000 */
[----:B------:R-:W3:Y:S01]  /*bb10*/  MUFU.EX2 R164, R164 ;  /* 0x000000a400a47308 */ /* 0x000ee20000000800 */
[C---:B0-----:R-:W-:Y:S01]  /*bb20*/  FADD.FTZ R11, R29.reuse, R12 ;  /* 0x0000000c1d0b7221 */ /* 0x041fe20000010000 */
[----:B------:R-:W-:-:S06]  /*bb30*/  F2FP.BF16.F32.PACK_AB R162, R29, R162 ;  /* 0x000000a21da2723e */ /* 0x000fcc00000010ff */
[----:B------:R-:W0:Y:S01]  /*bb40*/  MUFU.EX2 R50, R50 ;  /* 0x0000003200327308 */ /* 0x000e220000000800 */
[C---:B-1----:R-:W-:Y:S01]  /*bb50*/  FADD.FTZ R15, R163.reuse, R14 ;  /* 0x0000000ea30f7221 */ /* 0x042fe20000010000 */
[----:B------:R-:W-:-:S05]  /*bb60*/  F2FP.BF16.F32.PACK_AB R163, R163, R46 ;  /* 0x0000002ea3a3723e */ /* 0x000fca00000010ff */
[----:B------:R2:W-:Y:S01]  /*bb70*/  STSM.16.M88.4 [R228], R160 ;  /* 0x000000a0e4007844 */ /* 0x0005e20000000200 */
[----:B------:R-:W1:Y:S01]  /*bb80*/  MUFU.EX2 R37, R70 ;  /* 0x0000004600257308 */ /* 0x000e620000000800 */
[----:B---3--:R-:W-:-:S07]  /*bb90*/  FADD.FTZ R12, R164, R11 ;  /* 0x0000000ba40c7221 */ /* 0x008fce0000010000 */
[----:B------:R-:W3:Y:S01]  /*bba0*/  MUFU.EX2 R165, R24 ;  /* 0x0000001800a57308 */ /* 0x000ee20000000800 */
[----:B0-----:R-:W-:-:S07]  /*bbb0*/  FADD.FTZ R14, R50, R15 ;  /* 0x0000000f320e7221 */ /* 0x001fce0000010000 */
[----:B------:R-:W0:Y:S01]  /*bbc0*/  MUFU.EX2 R166, R166 ;  /* 0x000000a600a67308 */ /* 0x000e220000000800 */
[C---:B-1----:R-:W-:Y:S01]  /*bbd0*/  FADD.FTZ R11, R37.reuse, R12 ;  /* 0x0000000c250b7221 */ /* 0x042fe20000010000 */
[----:B------:R-:W-:-:S06]  /*bbe0*/  F2FP.BF16.F32.PACK_AB R164, R37, R164 ;  /* 0x000000a425a4723e */ /* 0x000fcc00000010ff */
[----:B------:R-:W1:Y:S01]  /*bbf0*/  MUFU.EX2 R54, R54 ;  /* 0x0000003600367308 */ /* 0x000e620000000800 */
[C---:B---3--:R-:W-:Y:S01]  /*bc00*/  FADD.FTZ R15, R165.reuse, R14 ;  /* 0x0000000ea50f7221 */ /* 0x048fe20000010000 */
[----:B------:R-:W-:-:S06]  /*bc10*/  F2FP.BF16.F32.PACK_AB R165, R165, R50 ;  /* 0x00000032a5a5723e */ /* 0x000fcc00000010ff */
[----:B------:R-:W3:Y:S01]  /*bc20*/  MUFU.EX2 R167, R72 ;  /* 0x0000004800a77308 */ /* 0x000ee20000000800 */
[----:B0-----:R-:W-:Y:S01]  /*bc30*/  FADD.FTZ R12, R166, R11 ;  /* 0x0000000ba60c7221 */ /* 0x001fe20000010000 */
[----:B------:R-:W-:-:S03]  /*bc40*/  F2FP.BF16.F32.PACK_AB R166, R39, R166 ;  /* 0x000000a627a6723e */ /* 0x000fc600000010ff */
[----:B------:R-:W-:Y:S01]  /*bc50*/  FADD.FTZ R11, R39, R12 ;  /* 0x0000000c270b7221 */ /* 0x000fe20000010000 */
[----:B-1----:R-:W-:-:S04]  /*bc60*/  FADD.FTZ R14, R54, R15 ;  /* 0x0000000f360e7221 */ /* 0x002fc80000010000 */
[C---:B---3--:R-:W-:Y:S01]  /*bc70*/  FADD.FTZ R12, R167.reuse, R14 ;  /* 0x0000000ea70c7221 */ /* 0x048fe20000010000 */
[----:B------:R-:W-:-:S05]  /*bc80*/  F2FP.BF16.F32.PACK_AB R167, R167, R54 ;  /* 0x00000036a7a7723e */ /* 0x000fca00000010ff */
[----:B------:R2:W-:Y:S01]  /*bc90*/  STSM.16.M88.4 [R227], R164 ;  /* 0x000000a4e3007844 */ /* 0x0005e20000000200 */
        /* <DEDUP_REMOVED lines=23> */
[----:B--2---:R-:W-:Y:S05]  /*be10*/  @!P0 BRA `(.L_x_1327) ;  /* 0x0000000000048947 */ /* 0x004fea0003800000 */
[----:B------:R-:W-:Y:S01]  /*be20*/  BPT.TRAP 0x1 ;  /* 0x000000040000795c */ /* 0x000fe20000300000 */
.L_x_1327:
[----:B------:R-:W-:Y:S01]  /*be30*/  ISETP.GE.AND P1, PT, R169, 0x41, PT ;  /* 0x00000041a900780c */ /* 0x000fe20003f26270 */
[----:B------:R-:W-:Y:S01]  /*be40*/  VIADD R13, R13, 0x38860 ;  /* 0x000388600d0d7836 */ /* 0x000fe20000000000 */
[----:B------:R-:W-:Y:S01]  /*be50*/  ULDC UR36, c[0x0][0xa80] ;  /* 0x0002a00000247ab9 */ /* 0x000fe20000000800 */
[----:B------:R-:W-:Y:S03]  /*be60*/  BSSY B0, `(.L_x_1328) ;  /* 0x000033a000007945 */ /* 0x000fe60003800000 */
[----:B------:R-:W-:-:S04]  /*be70*/  PRMT R13, R189, 0x654, R13 ;  /* 0x00000654bd0d7816 */ /* 0x000fc8000000000d */
[----:B------:R0:W-:Y:S03]  /*be80*/  SYNCS.ARRIVE.TRANS64.RED.A1T0 RZ, [R13+URZ], RZ ;  /* 0x000000ff0dff79a7 */ /* 0x0001e6000810043f */
[----:B------:R-:W-:Y:S05]  /*be90*/  @!P1 BRA `(.L_x_1329) ;  /* 0x0000003000d89947 */ /* 0x000fea0003800000 */
[----:B0-----:R-:W-:Y:S02]  /*bea0*/  VIADD R13, R170, 0xfffffffe ;  /* 0xfffffffeaa0d7836 */ /* 0x001fe40000000000 */
[----:B------:R-:W-:Y:S02]  /*beb0*/  IMAD.MOV.U32 R15, RZ, RZ, R168 ;  /* 0x000000ffff0f7224 */ /* 0x000fe400078e00a8 */
[----:B------:R-:W-:Y:S02]  /*bec0*/  IMAD.MOV.U32 R21, RZ, RZ, R10 ;  /* 0x000000ffff157224 */ /* 0x000fe400078e000a */
[----:B------:R-:W-:-:S07]  /*bed0*/  IMAD.MOV.U32 R20, RZ, RZ, R18 ;  /* 0x000000ffff147224 */ /* 0x000fce00078e0012 */
.L_x_1342:
[----:B------:R-:W-:Y:S02]  /*bee0*/  VIADD R18, R20, 0x1 ;  /* 0x0000000114127836 */ /* 0x000fe40000000000 */
[----:B------:R-:W-:Y:S02]  /*bef0*/  IMAD.MOV.U32 R3, RZ, RZ, R13 ;  /* 0x000000ffff037224 */ /* 0x000fe400078e000d */
[----:B------:R-:W-:Y:S01]  /*bf00*/  VIADD R13, R13, 0xffffffff ;  /* 0xffffffff0d0d7836 */ /* 0x000fe20000000000 */
[C---:B------:R-:W-:Y:S02]  /*bf10*/  ISETP.NE.AND P2, PT, R18.reuse, 0x2, PT ;  /* 0x000000021200780c */ /* 0x040fe40003f45270 */
[----:B------:R-:W-:Y:S02]  /*bf20*/  ISETP.GT.AND P1, PT, R3, RZ, PT ;  /* 0x000000ff0300720c */ /* 0x000fe40003f24270 */
[----:B------:R-:W-:Y:S02]  /*bf30*/  SEL R3, RZ, 0x1, P2 ;  /* 0x00000001ff037807 */ /* 0x000fe40001000000 */
[----:B------:R-:W-:-:S02]  /*bf40*/  SEL R18, R18, RZ, P2 ;  /* 0x000000ff12127207 */ /* 0x000fc40001000000 */
[----:B------:R-:W-:Y:S01]  /*bf50*/  LOP3.LUT R184, R184, R3, RZ, 0x3c, !PT ;  /* 0x00000003b8b87212 */ /* 0x000fe200078e3cff */
[----:B-1----:R-:W-:Y:S06]  /*bf60*/  @!P0 BRA `(.L_x_1330) ;  /* 0x0000000000048947 */ /* 0x002fec0003800000 */
[----:B------:R-:W-:Y:S01]  /*bf70*/  BPT.TRAP 0x1 ;  /* 0x000000040000795c */ /* 0x000fe20000300000 */
.L_x_1330:
[----:B------:R-:W-:Y:S01]  /*bf80*/  IMAD R14, R18, 0x8, R2 ;  /* 0x00000008120e7824 */ /* 0x000fe200078e0202 */
[----:B------:R-:W-:-:S04]  /*bf90*/  SHF.L.U32 R3, R184, 0x1f, RZ ;  /* 0x0000001fb8037819 */ /* 0x000fc800000006ff */
[----:B------:R0:W1:Y:S01]  /*bfa0*/  SYNCS.PHASECHK.TRANS64.TRYWAIT P2, [R14+URZ+0x38830], R3 ;  /* 0x038830030e0075a7 */ /* 0x000062000804017f */
[----:B------:R-:W-:Y:S05]  /*bfb0*/  @!P0 BRA `(.L_x_1331) ;  /* 0x0000000000048947 */ /* 0x000fea0003800000 */
[----:B------:R-:W-:Y:S01]  /*bfc0*/  BPT.TRAP 0x1 ;  /* 0x000000040000795c */ /* 0x000fe20000300000 */
.L_x_1331:
[----:B------:R-:W-:Y:S01]  /*bfd0*/  VIADD R10, R2, 0x20400 ;  /* 0x00020400020a7836 */ /* 0x000fe20000000000 */
[----:B------:R-:W-:Y:S01]  /*bfe0*/  BSSY B1, `(.L_x_1332) ;  /* 0x0000009000017945 */ /* 0x000fe20003800000 */
[----:B------:R-:W-:Y:S02]  /*bff0*/  IMAD R156, R18, 0x200, R220 ;  /* 0x00000200129c7824 */ /* 0x000fe400078e02dc */
[----:B------:R-:W-:Y:S01]  /*c000*/  IMAD.MOV.U32 R157, RZ, RZ, 0x40000040 ;  /* 0x40000040ff9d7424 */ /* 0x000fe200078e00ff */
[----:B------:R-:W-:-:S04]  /*c010*/  SHF.R.U32.HI R10, RZ, 0x4, R10 ;  /* 0x00000004ff0a7819 */ /* 0x000fc8000001160a */
[----:B------:R-:W-:-:S04]  /*c020*/  LOP3.LUT R10, R10, 0x3fff, RZ, 0xc0, !PT ;  /* 0x00003fff0a0a7812 */ /* 0x000fc800078ec0ff */
[----:B------:R-:W-:Y:S01]  /*c030*/  LOP3.LUT R152, R10, 0x10000, RZ, 0xfc, !PT ;  /* 0x000100000a987812 */ /* 0x000fe200078efcff */
[----:B-1----:R-:W-:Y:S06]  /*c040*/  @P2 BRA `(.L_x_1333) ;  /* 0x0000000000082947 */ /* 0x002fec0003800000 */
[----:B------:R-:W1:Y:S02]  /*c050*/  SYNCS.PHASECHK.TRANS64.TRYWAIT P2, [R14+URZ+0x38830], R3 ;  /* 0x038830030e0075a7 */ /* 0x000e64000804017f */
[----:B-1----:R-:W-:Y:S05]  /*c060*/  @!P2 BRA `(.L_x_1334) ;  /* 0x000000f8001ca947 */ /* 0x002fea0003800000 */
.L_x_1333:
[----:B------:R-:W-:Y:S05]  /*c070*/  BSYNC B1 ;  /* 0x0000000000017941 */ /* 0x000fea0003800000 */
.L_x_1332:
        /* <DEDUP_REMOVED lines=36> */
.L_x_1335:
[----:B------:R2:W3:Y:S01]  /*c2c0*/  SYNCS.PHASECHK.TRANS64.TRYWAIT P2, [R14+URZ+0x38850], R3 ;  /* 0x038850030e0075a7 */ /* 0x0004e2000804017f */
[----:B------:R-:W-:Y:S05]  /*c2d0*/  @!P0 BRA `(.L_x_1336) ;  /* 0x0000000000048947 */ /* 0x000fea0003800000 */
[----:B------:R-:W-:Y:S01]  /*c2e0*/  BPT.TRAP 0x1 ;  /* 0x000000040000795c */ /* 0x000fe20000300000 */
.L_x_1336:
[----:B------:R-:W-:Y:S01]  /*c2f0*/  VIADD R10, R2, 0x26400 ;  /* 0x00026400020a7836 */ /* 0x000fe20000000000 */
[----:B------:R-:W-:Y:S04]  /*c300*/  BSSY B1, `(.L_x_1337) ;  /* 0x0000005000017945 */ /* 0x000fe80003800000 */
[----:B------:R-:W-:Y:S01]  /*c310*/  SHF.R.U32.HI R10, RZ, 0x4, R10 ;  /* 0x00000004ff0a7819 */ /* 0x000fe2000001160a */
[----:B---3--:R-:W-:Y:S06]  /*c320*/  @P2 BRA `(.L_x_1338) ;  /* 0x0000000000082947 */ /* 0x008fec0003800000 */
[----:B------:R-:W3:Y:S02]  /*c330*/  SYNCS.PHASECHK.TRANS64.TRYWAIT P2, [R14+URZ+0x38850], R3 ;  /* 0x038850030e0075a7 */ /* 0x000ee4000804017f */
[----:B---3--:R-:W-:Y:S05]  /*c340*/  @!P2 BRA `(.L_x_1339) ;  /* 0x000000f40078a947 */ /* 0x008fea0003800000 */
.L_x_1338:
[----:B------:R-:W-:Y:S05]  /*c350*/  BSYNC B1 ;  /* 0x0000000000017941 */ /* 0x000fea0003800000 */
.L_x_1337:
[----:B0123--:R-:W-:Y:S01]  /*c360*/  LOP3.LUT R3, R10, 0x3fff, RZ, 0xc0, !PT ;  /* 0x00003fff0a037812 */ /* 0x00ffe200078ec0ff */
[C---:B------:R-:W-:Y:S01]  /*c370*/  VIADD R198, R0.reuse, 0x2 ;  /* 0x0000000200c67836 */ /* 0x040fe20000000000 */
[----:B------:R-:W-:Y:S01]  /*c380*/  WARPGROUP.ARRIVE ;  /* 0x00000000000079c5 */ /* 0x000fe20000000000 */
[----:B------:R-:W-:-:S05]  /*c390*/  VIADD R200, R0, 0x6 ;  /* 0x0000000600c87836 */ /* 0x000fca0000000000 */
[----:B------:R-:W0:Y:S01]  /*c3a0*/  S2R R10, SR_TID.X ;  /* 0x00000000000a7919 */ /* 0x000e220000002100 */
[----:B------:R-:W-:Y:S01]  /*c3b0*/  VIADD R202, R0, 0x4 ;  /* 0x0000000400ca7836 */ /* 0x000fe20000000000 */
[----:B------:R-:W-:Y:S01]  /*c3c0*/  LOP3.LUT R0, R3, 0x10000, RZ, 0xfc, !PT ;  /* 0x0001000003007812 */ /* 0x000fe200078efcff */
[----:B------:R-:W-:Y:S02]  /*c3d0*/  IMAD R196, R18, 0x1000, R221 ;  /* 0x0000100012c47824 */ /* 0x000fe400078e02dd */
[----:B------:R-:W-:Y:S02]  /*c3e0*/  IMAD.MOV.U32 R197, RZ, RZ, 0x40000040 ;  /* 0x40000040ffc57424 */ /* 0x000fe400078e00ff */
[----:B------:R-:W-:Y:S01]  /*c3f0*/  IMAD.MOV.U32 R204, RZ, RZ, R0 ;  /* 0x000000ffffcc7224 */ /* 0x000fe200078e0000 */
[----:B------:R-:W-:Y:S01]  /*c400*/  R2UR UR6, R196 ;  /* 0x00000000c40672ca */ /* 0x000fe200000e0000 */
[----:B------:R-:W-:Y:S01]  /*c410*/  IMAD.MOV.U32 R205, RZ, RZ, 0x40000040 ;  /* 0x40000040ffcd7424 */ /* 0x000fe200078e00ff */
[----:B------:R-:W-:Y:S01]  /*c420*/  R2UR UR7, R197 ;  /* 0x00000000c50772ca */ /* 0x000fe200000e0000 */
[----:B------:R-:W-:Y:S01]  /*c430*/  IMAD.MOV.U32 R199, RZ, RZ, 0x40000040 ;  /* 0x40000040ffc77424 */ /* 0x000fe200078e00ff */
[----:B------:R-:W-:Y:S01]  /*c440*/  R2UR UR4, R204 ;  /* 0x00000000cc0472ca */ /* 0x000fe200000e0000 */
[----:B------:R-:W-:Y:S01]  /*c450*/  IMAD.MOV.U32 R203, RZ, RZ, 0x40000040 ;  /* 0x40000040ffcb7424 */ /* 0x000fe200078e00ff */
[----:B------:R-:W-:Y:S01]  /*c460*/  R2UR UR5, R205 ;  /* 0x00000000cd0572ca */ /* 0x000fe200000e0000 */
[----:B------:R-:W-:-:S12]  /*c470*/  IMAD.MOV.U32 R201, RZ, RZ, 0x40000040 ;  /* 0x40000040ffc97424 */ /* 0x000fd800078e00ff */
[----:B------:R-:W-:Y:S01]  /*c480*/  HGMMA.64x64x16.F32.BF16 R152, gdesc[UR4], R152, gsb0 ;  /* 0x00e00000049879f0 */ /* 0x000fe20008001898 */
[----:B------:R-:W-:Y:S01]  /*c490*/  R2UR UR4, R198 ;  /* 0x00000000c60472ca */ /* 0x000fe200000e0000 */
[----:B------:R-:W-:Y:S01]  /*c4a0*/  VIADD R198, R196, 0x2 ;  /* 0x00000002c4c67836 */ /* 0x000fe20000000000 */
[----:B------:R-:W-:Y:S01]  /*c4b0*/  R2UR UR5, R199 ;  /* 0x00000000c70572ca */ /* 0x000fe200000e0000 */
[----:B------:R-:W-:Y:S01]  /*c4c0*/  IMAD.MOV.U32 R199, RZ, RZ, 0x40000040 ;  /* 0x40000040ffc77424 */ /* 0x000fe200078e00ff */
[----:B0-----:R-:W-:Y:S02]  /*c4d0*/  SHF.R.U32.HI R10, RZ, 0x7, R10 ;  /* 0x00000007ff0a7819 */ /* 0x001fe4000001160a */
[----:B------:R-:W-:Y:S01]  /*c4e0*/  R2UR UR6, R198 ;  /* 0x00000000c60672ca */ /* 0x000fe200000e0000 */
[----:B------:R-:W-:Y:S01]  /*c4f0*/  VIADD R198, R196, 0x4 ;  /* 0x00000004c4c67836 */ /* 0x000fe20000000000 */
[----:B------:R-:W-:Y:S01]  /*c500*/  R2UR UR7, R199 ;  /* 0x00000000c70772ca */ /* 0x000fe200000e0000 */
[----:B------:R-:W-:Y:S01]  /*c510*/  IMAD.MOV.U32 R199, RZ, RZ, 0x40000040 ;  /* 0x40000040ffc77424 */ /* 0x000fe200078e00ff */
[----:B------:R0:W1:Y:S02]  /*c520*/  SHFL.IDX PT, R3, R10, RZ, 0x1f ;  /* 0x00001fff0a037589 */ /* 0x00006400000e0000 */
[----:B0-----:R-:W-:Y:S01]  /*c530*/  IMAD.MOV.U32 R10, RZ, RZ, 0x4 ;  /* 0x00000004ff0a7424 */ /* 0x001fe200078e00ff */
[----:B-1----:R-:W-:-:S04]  /*c540*/  ISETP.GT.AND P2, PT, R3, 0x7f, PT ;  /* 0x0000007f0300780c */ /* 0x002fc80003f44270 */
[----:B------:R-:W-:Y:S02]  /*c550*/  SEL R3, RZ, 0x2, !P2 ;  /* 0x00000002ff037807 */ /* 0x000fe40005000000 */
[C---:B------:R-:W-:Y:S02]  /*c560*/  SEL R197, R10.reuse, 0x2, P2 ;  /* 0x000000020ac57807 */ /* 0x040fe40001000000 */
[----:B------:R-:W-:Y:S01]  /*c570*/  SEL R10, R10, 0x6, !P2 ;  /* 0x000000060a0a7807 */ /* 0x000fe20005000000 */
[----:B------:R-:W-:Y:S02]  /*c580*/  WARPGROUP.DEPBAR.LE gsb0, 0x0 ;  /* 0x00008000000079c5 */ /* 0x000fe40000010000 */
[----:B------:R-:W-:-:S06]  /*c590*/  WARPGROUP.ARRIVE ;  /* 0x00000000000079c5 */ /* 0x000fcc0000000000 */
[----:B------:R-:W-:Y:S01]  /*c5a0*/  HGMMA.64x64x16.F32.BF16 R152, gdesc[UR4], R152, gsb0 ;  /* 0x00e00000049879f0 */ /* 0x000fe20008001898 */
[----:B------:R-:W-:Y:S02]  /*c5b0*/  R2UR UR4, R202 ;  /* 0x00000000ca0472ca */ /* 0x000fe400000e0000 */
[----:B------:R-:W-:Y:S02]  /*c5c0*/  R2UR UR5, R203 ;  /* 0x00000000cb0572ca */ /* 0x000fe400000e0000 */
        /* <DEDUP_REMOVED lines=10> */
[----:B------:R-:W-:Y:S01]  /*c670*/  VIADD R201, R0, 0x800 ;  /* 0x0000080000c97836 */ /* 0x000fe20000000000 */
        /* <DEDUP_REMOVED lines=10> */
[----:B------:R-:W-:-:S03]  /*c720*/  IMAD.MOV.U32 R199, RZ, RZ, 0x40000040 ;  /* 0x40000040ffc77424 */ /* 0x000fc600078e00ff */
        /* <DEDUP_REMOVED lines=156> */
[----:B------:R-:W-:Y:S02]  /*d0f0*/  IMAD.MOV.U32 R199, RZ, RZ, 0x40000040 ;  /* 0x40000040ffc77424 */ /* 0x000fe400078e00ff */
[----:B------:R-:W-:Y:S01]  /*d100*/  IMAD.MOV.U32 R200, RZ, RZ, 0x28 ;  /* 0x00000028ffc87424 */ /* 0x000fe200078e00ff */
[----:B------:R-:W-:Y:S02]  /*d110*/  R2UR UR6, R198 ;  /* 0x00000000c60672ca */ /* 0x000fe400000e0000 */
[----:B------:R-:W-:Y:S01]  /*d120*/  R2UR UR7, R199 ;  /* 0x00000000c70772ca */ /* 0x000fe200000e0000 */
[----:B------:R-:W-:Y:S01]  /*d130*/  IMAD.MOV.U32 R199, RZ, RZ, 0x40000040 ;  /* 0x40000040ffc77424 */ /* 0x000fe200078e00ff */
[----:B------:R-:W-:-:S04]  /*d140*/  SEL R200, R200, 0x26, P2 ;  /* 0x00000026c8c87807 */ /* 0x000fc80001000000 */
[----:B------:R-:W-:-:S04]  /*d150*/  LOP3.LUT R200, R200, 0x6, RZ, 0xc0, !PT ;  /* 0x00000006c8c87812 */ /* 0x000fc800078ec0ff */
[CC--:B------:R-:W-:Y:S02]  /*d160*/  IADD3 R198, R200.reuse, R201.reuse, R0 ;  /* 0x000000c9c8c67210 */ /* 0x0c0fe40007ffe000 */
[----:B------:R-:W-:Y:S01]  /*d170*/  IADD3 R200, R200, R201, R196 ;  /* 0x000000c9c8c87210 */ /* 0x000fe20007ffe0c4 */
[----:B------:R-:W-:Y:S01]  /*d180*/  IMAD.MOV.U32 R201, RZ, RZ, 0x40000040 ;  /* 0x40000040ffc97424 */ /* 0x000fe200078e00ff */
[----:B------:R-:W-:Y:S02]  /*d190*/  WARPGROUP.DEPBAR.LE gsb0, 0x0 ;  /* 0x00008000000079c5 */ /* 0x000fe40000010000 */
[----:B------:R-:W-:-:S06]  /*d1a0*/  WARPGROUP.ARRIVE ;  /* 0x00000000000079c5 */ /* 0x000fcc0000000000 */
[----:B------:R-:W-:Y:S01]  /*d1b0*/  HGMMA.64x64x16.F32.BF16 R152, gdesc[UR4], R152, gsb0 ;  /* 0x00e00000049879f0 */ /* 0x000fe20008001898 */
[----:B------:R-:W-:Y:S02]  /*d1c0*/  R2UR UR4, R198 ;  /* 0x00000000c60472ca */ /* 0x000fe400000e0000 */
[----:B------:R-:W-:Y:S01]  /*d1d0*/  R2UR UR5, R199 ;  /* 0x00000000c70572ca */ /* 0x000fe200000e0000 */
[----:B------:R-:W-:Y:S01]  /*d1e0*/  IMAD.MOV.U32 R199, RZ, RZ, 0x40000040 ;  /* 0x40000040ffc77424 */ /* 0x000fe200078e00ff */
[----:B------:R-:W-:Y:S01]  /*d1f0*/  R2UR UR6, R200 ;  /* 0x00000000c80672ca */ /* 0x000fe200000e0000 */
[----:B------:R-:W-:Y:S01]  /*d200*/  VIADD R200, R0, 0xa00 ;  /* 0x00000a0000c87836 */ /* 0x000fe20000000000 */
[----:B------:R-:W-:Y:S01]  /*d210*/  R2UR UR7, R201 ;  /* 0x00000000c90772ca */ /* 0x000fe200000e0000 */
[----:B------:R-:W-:Y:S02]  /*d220*/  VIADD R201, R196, 0xa00 ;  /* 0x00000a00c4c97836 */ /* 0x000fe40000000000 */
[----:B------:R-:W-:Y:S01]  /*d230*/  IMAD.IADD R198, R200, 0x1, R3 ;  /* 0x00000001c8c67824 */ /* 0x000fe200078e0203 */
[----:B------:R-:W-:-:S02]  /*d240*/  WARPGROUP.DEPBAR.LE gsb0, 0x0 ;  /* 0x00008000000079c5 */ /* 0x000fc40000010000 */
[----:B------:R-:W-:-:S07]  /*d250*/  WARPGROUP.ARRIVE ;  /* 0x00000000000079c5 */ /* 0x000fce0000000000 */
        /* <DEDUP_REMOVED lines=108> */
[----:B------:R-:W-:Y:S02]  /*d920*/  IMAD.MOV.U32 R199, RZ, RZ, 0x40000040 ;  /* 0x40000040ffc77424 */ /* 0x000fe400078e00ff */
[----:B------:R-:W-:Y:S01]  /*d930*/  IMAD.MOV.U32 R3, RZ, RZ, 0x1000 ;  /* 0x00001000ff037424 */ /* 0x000fe200078e00ff */
[----:B------:R-:W-:Y:S01]  /*d940*/  R2UR UR4, R198 ;  /* 0x00000000c60472ca */ /* 0x000fe200000e0000 */
[----:B------:R-:W-:Y:S01]  /*d950*/  IMAD.IADD R198, R201, 0x1, R197 ;  /* 0x00000001c9c67824 */ /* 0x000fe200078e02c5 */
[----:B------:R-:W-:Y:S01]  /*d960*/  R2UR UR5, R199 ;  /* 0x00000000c70572ca */ /* 0x000fe200000e0000 */
[----:B------:R-:W-:Y:S01]  /*d970*/  IMAD.MOV.U32 R199, RZ, RZ, 0x40000040 ;  /* 0x40000040ffc77424 */ /* 0x000fe200078e00ff */
[----:B------:R-:W-:-:S04]  /*d980*/  SEL R3, R3, 0xf80, P2 ;  /* 0x00000f8003037807 */ /* 0x000fc80001000000 */
[----:B------:R-:W-:Y:S01]  /*d990*/  LOP3.LUT R3, R3, 0x1e00, RZ, 0xc0, !PT ;  /* 0x00001e0003037812 */ /* 0x000fe200078ec0ff */
[----:B------:R-:W-:Y:S02]  /*d9a0*/  WARPGROUP.DEPBAR.LE gsb0, 0x0 ;  /* 0x00008000000079c5 */ /* 0x000fe40000010000 */
[----:B------:R-:W-:-:S06]  /*d9b0*/  WARPGROUP.ARRIVE ;  /* 0x00000000000079c5 */ /* 0x000fcc0000000000 */
[----:B------:R-:W-:Y:S01]  /*d9c0*/  HGMMA.64x64x16.F32.BF16 R152, gdesc[UR4], R152, gsb0 ;  /* 0x00e00000049879f0 */ /* 0x000fe20008001898 */
[----:B------:R-:W-:Y:S01]  /*d9d0*/  R2UR UR4, R198 ;  /* 0x00000000c60472ca */ /* 0x000fe200000e0000 */
[--C-:B------:R-:W-:Y:S01]  /*d9e0*/  IMAD.IADD R198, R197, 0x1, R200.reuse ;  /* 0x00000001c5c67824 */ /* 0x100fe200078e02c8 */
[----:B------:R-:W-:Y:S01]  /*d9f0*/  R2UR UR5, R199 ;  /* 0x00000000c70572ca */ /* 0x000fe200000e0000 */
[----:B------:R-:W-:Y:S02]  /*da00*/  IMAD.MOV.U32 R199, RZ, RZ, 0x40000040 ;  /* 0x40000040ffc77424 */ /* 0x000fe400078e00ff */
[----:B------:R-:W-:Y:S01]  /*da10*/  IMAD.IADD R200, R10, 0x1, R200 ;  /* 0x000000010ac87824 */ /* 0x000fe200078e02c8 */
[----:B------:R-:W-:Y:S01]  /*da20*/  R2UR UR6, R198 ;  /* 0x00000000c60672ca */ /* 0x000fe200000e0000 */
[----:B------:R-:W-:Y:S01]  /*da30*/  IMAD.IADD R198, R201, 0x1, R10 ;  /* 0x00000001c9c67824 */ /* 0x000fe200078e020a */
[----:B------:R-:W-:Y:S01]  /*da40*/  R2UR UR7, R199 ;  /* 0x00000000c70772ca */ /* 0x000fe200000e0000 */
[----:B------:R-:W-:-:S02]  /*da50*/  IMAD.MOV.U32 R199, RZ, RZ, 0x40000040 ;  /* 0x40000040ffc77424 */ /* 0x000fc400078e00ff */
        /* <DEDUP_REMOVED lines=28> */
.L_x_1340:
        /* <DEDUP_REMOVED lines=17> */
[----:B0-----:R-:W-:-:S05]  /*dd30*/  FMNMX.FTZ R10, R3, R10, !PT ;  /* 0x0000000a030a7209 */ /* 0x001fca0007810000 */
[----:B------:R-:W0:Y:S02]  /*dd40*/  SHFL.BFLY PT, R3, R10, 0x1, 0x1f ;  /* 0x0c201f000a037f89 */ /* 0x000e2400000e0000 */
[----:B0-----:R-:W-:Y:S01]  /*dd50*/  FMNMX.FTZ R10, R10, R3, !PT ;  /* 0x000000030a0a7209 */ /* 0x001fe20007810000 */
[----:B------:R-:W-:-:S04]  /*dd60*/  IMAD.U32 R3, RZ, RZ, UR36 ;  /* 0x00000024ff037e24 */ /* 0x000fc8000f8e00ff */
[C---:B------:R-:W-:Y:S01]  /*dd70*/  FMUL.FTZ R196, R10.reuse, R3 ;  /* 0x000000030ac47220 */ /* 0x040fe20000410000 */
[----:B------:R-:W-:-:S03]  /*dd80*/  FADD.FTZ R197, -R10, R21 ;  /* 0x000000150ac57221 */ /* 0x000fc60000010100 */
[-CC-:B------:R-:W-:Y:S01]  /*dd90*/  FFMA.FTZ R21, R157, R3.reuse, -R196.reuse ;  /* 0x000000039d157223 */ /* 0x180fe200000108c4 */
[-CC-:B------:R-:W-:Y:S01]  /*dda0*/  FFMA.FTZ R152, R152, R3.reuse, -R196.reuse ;  /* 0x0000000398987223 */ /* 0x180fe200000108c4 */
[-C--:B------:R-:W-:Y:S01]  /*ddb0*/  FMUL.FTZ R157, R197, R3.reuse ;  /* 0x00000003c59d7220 */ /* 0x080fe20000410000 */
        /* <DEDUP_REMOVED lines=12> */
[----:B------:R-:W0:Y:S01]  /*de80*/  MUFU.EX2 R157, R157 ;  /* 0x0000009d009d7308 */ /* 0x000e220000000800 */
[-CC-:B------:R-:W-:Y:S01]  /*de90*/  FFMA.FTZ R177, R177, R3.reuse, -R196.reuse ;  /* 0x00000003b1b17223 */ /* 0x180fe200000108c4 */
[-CC-:B------:R-:W-:Y:S01]  /*dea0*/  FFMA.FTZ R180, R180, R3.reuse, -R196.reuse ;  /* 0x00000003b4b47223 */ /* 0x180fe200000108c4 */
[----:B------:R-:W-:-:S05]  /*deb0*/  FFMA.FTZ R181, R181, R3, -R196 ;  /* 0x00000003b5b57223 */ /* 0x000fca00000108c4 */
[----:B------:R-:W1:Y:S08]  /*dec0*/  MUFU.EX2 R153, R153 ;  /* 0x0000009900997308 */ /* 0x000e700000000800 */
[----:B------:R-:W2:Y:S01]  /*ded0*/  MUFU.EX2 R156, R156 ;  /* 0x0000009c009c7308 */ /* 0x000ea20000000800 */
[----:B0-----:R-:W-:Y:S01]  /*dee0*/  FFMA.FTZ R11, R157, R11, R152 ;  /* 0x0000000b9d0b7223 */ /* 0x001fe20000010098 */
[-C--:B------:R-:W-:Y:S01]  /*def0*/  FMUL.FTZ R24, R24, R157.reuse ;  /* 0x0000009d18187220 */ /* 0x080fe20000410000 */
[-C--:B------:R-:W-:Y:S01]  /*df00*/  FMUL.FTZ R25, R25, R157.reuse ;  /* 0x0000009d19197220 */ /* 0x080fe20000410000 */
[-C--:B------:R-:W-:Y:S01]  /*df10*/  FMUL.FTZ R28, R28, R157.reuse ;  /* 0x0000009d1c1c7220 */ /* 0x080fe20000410000 */
[-C--:B------:R-:W-:Y:S01]  /*df20*/  FMUL.FTZ R29, R29, R157.reuse ;  /* 0x0000009d1d1d7220 */ /* 0x080fe20000410000 */
[-C--:B------:R-:W-:Y:S01]  /*df30*/  FMUL.FTZ R32, R32, R157.reuse ;  /* 0x0000009d20207220 */ /* 0x080fe20000410000 */
[----:B------:R-:W-:Y:S01]  /*df40*/  FMUL.FTZ R33, R33, R157 ;  /* 0x0000009d21217220 */ /* 0x000fe20000410000 */
[----:B------:R-:W0:Y:S01]  /*df50*/  MUFU.EX2 R196, R21 ;  /* 0x0000001500c47308 */ /* 0x000e220000000800 */
[C---:B-1----:R-:W-:Y:S01]  /*df60*/  FADD.FTZ R11, R153.reuse, R11 ;  /* 0x0000000b990b7221 */ /* 0x042fe20000010000 */
[----:B------:R-:W-:Y:S01]  /*df70*/  F2FP.BF16.F32.PACK_AB R152, R153, R152 ;  /* 0x000000989998723e */ /* 0x000fe200000010ff */
[----:B------:R-:W-:-:S02]  /*df80*/  IMAD.MOV R153, RZ, RZ, -R224 ;  /* 0x000000ffff997224 */ /* 0x000fc400078e0ae0 */
[-C--:B------:R-:W-:Y:S01]  /*df90*/  FMUL.FTZ R36, R36, R157.reuse ;  /* 0x0000009d24247220 */ /* 0x080fe20000410000 */
[-C--:B------:R-:W-:Y:S01]  /*dfa0*/  FMUL.FTZ R37, R37, R157.reuse ;  /* 0x0000009d25257220 */ /* 0x080fe20000410000 */
[-C--:B------:R-:W-:Y:S01]  /*dfb0*/  FMUL.FTZ R40, R40, R157.reuse ;  /* 0x0000009d28287220 */ /* 0x080fe20000410000 */
[----:B------:R-:W-:Y:S01]  /*dfc0*/  FMUL.FTZ R41, R41, R157 ;  /* 0x0000009d29297220 */ /* 0x000fe20000410000 */
[----:B------:R-:W-:Y:S01]  /*dfd0*/  ISETP.NE.AND P2, PT, R223, R153, PT ;  /* 0x00000099df00720c */ /* 0x000fe20003f45270 */
[----:B------:R-:W-:Y:S01]  /*dfe0*/  VIADD R153, R14, 0x38840 ;  /* 0x000388400e997836 */ /* 0x000fe20000000000 */
[----:B------:R-:W1:Y:S01]  /*dff0*/  MUFU.EX2 R160, R160 ;  /* 0x000000a000a07308 */ /* 0x000e620000000800 */
[----:B--2---:R-:W-:Y:S01]  /*e000*/  FADD.FTZ R11, R156, R11 ;  /* 0x0000000b9c0b7221 */ /* 0x004fe20000010000 */
[-C--:B------:R-:W-:Y:S01]  /*e010*/  FMUL.FTZ R44, R44, R157.reuse ;  /* 0x0000009d2c2c7220 */ /* 0x080fe20000410000 */
[-C--:B------:R-:W-:Y:S01]  /*e020*/  FMUL.FTZ R45, R45, R157.reuse ;  /* 0x0000009d2d2d7220 */ /* 0x080fe20000410000 */
[----:B------:R-:W-:Y:S01]  /*e030*/  PRMT R153, R189, 0x654, R153 ;  /* 0x00000654bd997816 */ /* 0x000fe20000000099 */
[-C--:B------:R-:W-:Y:S01]  /*e040*/  FMUL.FTZ R48, R48, R157.reuse ;  /* 0x0000009d30307220 */ /* 0x080fe20000410000 */
[-C--:B------:R-:W-:Y:S01]  /*e050*/  FMUL.FTZ R49, R49, R157.reuse ;  /* 0x0000009d31317220 */ /* 0x080fe20000410000 */
[----:B0-----:R-:W-:Y:S01]  /*e060*/  FADD.FTZ R11, R196, R11 ;  /* 0x0000000bc40b7221 */ /* 0x001fe20000010000 */
[----:B------:R0:W-:Y:S01]  /*e070*/  SYNCS.ARRIVE.TRANS64.RED.A1T0 RZ, [R153+URZ], RZ ;  /* 0x000000ff99ff79a7 */ /* 0x0001e2000810043f */
[----:B------:R-:W2:Y:S01]  /*e080*/  MUFU.EX2 R161, R161 ;  /* 0x000000a100a17308 */ /* 0x000ea20000000800 */
[----:B------:R-:W-:Y:S01]  /*e090*/  FMUL.FTZ R52, R52, R157 ;  /* 0x0000009d34347220 */ /* 0x000fe20000410000 */
[----:B------:R-:W-:-:S02]  /*e0a0*/  @!P2 IMAD R20, R20, 0x40, R194 ;  /* 0x000000401414a824 */ /* 0x000fc400078e02c2 */
[-C--:B------:R-:W-:Y:S01]  /*e0b0*/  FMUL.FTZ R53, R53, R157.reuse ;  /* 0x0000009d35357220 */ /* 0x080fe20000410000 */
[-C--:B------:R-:W-:Y:S01]  /*e0c0*/  FMUL.FTZ R56, R56, R157.reuse ;  /* 0x0000009d38387220 */ /* 0x080fe20000410000 */
[----:B------:R-:W-:Y:S01]  /*e0d0*/  FMUL.FTZ R57, R57, R157 ;  /* 0x0000009d39397220 */ /* 0x000fe20000410000 */
[----:B------:R-:W-:Y:S01]  /*e0e0*/  @!P2 IMAD R20, R20, 0x4, R2 ;  /* 0x000000041414a824 */ /* 0x000fe200078e0202 */
[----:B0-----:R-:W-:Y:S01]  /*e0f0*/  FMNMX.FTZ R153, R154, R15, !PT ;  /* 0x0000000f9a997209 */ /* 0x001fe20007810000 */
[----:B------:R-:W0:Y:S01]  /*e100*/  MUFU.EX2 R164, R164 ;  /* 0x000000a400a47308 */ /* 0x000e220000000800 */
[----:B-1----:R-:W-:Y:S01]  /*e110*/  FADD.FTZ R11, R160, R11 ;  /* 0x0000000ba00b7221 */ /* 0x002fe20000010000 */
[----:B------:R-:W-:Y:S01]  /*e120*/  FMUL.FTZ R60, R60, R157 ;  /* 0x0000009d3c3c7220 */ /* 0x000fe20000410000 */
[----:B------:R-:W-:Y:S01]  /*e130*/  FMNMX.FTZ R153, R155, R153, !PT ;  /* 0x000000999b997209 */ /* 0x000fe20007810000 */
[----:B------:R-:W-:Y:S01]  /*e140*/  @!P2 STS [R20+0x38400], R157 ;  /* 0x0384009d1400a388 */ /* 0x000fe20000000800 */
[-C--:B------:R-:W-:Y:S01]  /*e150*/  FMUL.FTZ R61, R61, R157.reuse ;  /* 0x0000009d3d3d7220 */ /* 0x080fe20000410000 */
[----:B------:R-:W-:Y:S01]  /*e160*/  FMUL.FTZ R64, R64, R157 ;  /* 0x0000009d40407220 */ /* 0x000fe20000410000 */
[----:B------:R-:W-:Y:S01]  /*e170*/  FMNMX.FTZ R153, R158, R153, !PT ;  /* 0x000000999e997209 */ /* 0x000fe20007810000 */
[----:B------:R-:W1:Y:S01]  /*e180*/  MUFU.EX2 R197, R197 ;  /* 0x000000c500c57308 */ /* 0x000e620000000800 */
[----:B--2---:R-:W-:Y:S01]  /*e190*/  FADD.FTZ R11, R161, R11 ;  /* 0x0000000ba10b7221 */ /* 0x004fe20000010000 */
[----:B------:R-:W-:Y:S01]  /*e1a0*/  FMUL.FTZ R65, R65, R157 ;  /* 0x0000009d41417220 */ /* 0x000fe20000410000 */
[----:B------:R-:W-:Y:S01]  /*e1b0*/  FMNMX.FTZ R153, R159, R153, !PT ;  /* 0x000000999f997209 */ /* 0x000fe20007810000 */
[-C--:B------:R-:W-:Y:S01]  /*e1c0*/  FMUL.FTZ R68, R68, R157.reuse ;  /* 0x0000009d44447220 */ /* 0x080fe20000410000 */
[-C--:B------:R-:W-:Y:S01]  /*e1d0*/  FMUL.FTZ R69, R69, R157.reuse ;  /* 0x0000009d45457220 */ /* 0x080fe20000410000 */
[----:B------:R-:W-:Y:S01]  /*e1e0*/  FMUL.FTZ R72, R72, R157 ;  /* 0x0000009d48487220 */ /* 0x000fe20000410000 */
[----:B------:R-:W-:Y:S01]  /*e1f0*/  FMNMX.FTZ R153, R162, R153, !PT ;  /* 0x00000099a2997209 */ /* 0x000fe20007810000 */
[----:B------:R-:W2:Y:S01]  /*e200*/  MUFU.EX2 R165, R165 ;  /* 0x000000a500a57308 */ /* 0x000ea20000000800 */
[----:B0-----:R-:W-:Y:S01]  /*e210*/  FADD.FTZ R11, R164, R11 ;  /* 0x0000000ba40b7221 */ /* 0x001fe20000010000 */
[----:B------:R-:W-:Y:S01]  /*e220*/  FMUL.FTZ R73, R73, R157 ;  /* 0x0000009d49497220 */ /* 0x000fe20000410000 */
[----:B------:R-:W-:Y:S01]  /*e230*/  FMNMX.FTZ R153, R163, R153, !PT ;  /* 0x00000099a3997209 */ /* 0x000fe20007810000 */
[-C--:B------:R-:W-:Y:S01]  /*e240*/  FMUL.FTZ R76, R76, R157.reuse ;  /* 0x0000009d4c4c7220 */ /* 0x080fe20000410000 */
[-C--:B------:R-:W-:Y:S01]  /*e250*/  FMUL.FTZ R77, R77, R157.reuse ;  /* 0x0000009d4d4d7220 */ /* 0x080fe20000410000 */
[----:B------:R-:W-:Y:S01]  /*e260*/  FMUL.FTZ R80, R80, R157 ;  /* 0x0000009d50507220 */ /* 0x000fe20000410000 */
[----:B------:R-:W-:Y:S01]  /*e270*/  FMNMX.FTZ R153, R166, R153, !PT ;  /* 0x00000099a6997209 */ /* 0x000fe20007810000 */
[----:B------:R-:W0:Y:S01]  /*e280*/  MUFU.EX2 R169, R169 ;  /* 0x000000a900a97308 */ /* 0x000e220000000800 */
[----:B-1----:R-:W-:Y:S01]  /*e290*/  FADD.FTZ R11, R197, R11 ;  /* 0x0000000bc50b7221 */ /* 0x002fe20000010000 */
[----:B------:R-:W-:Y:S01]  /*e2a0*/  FMUL.FTZ R81, R81, R157 ;  /* 0x0000009d51517220 */ /* 0x000fe20000410000 */
[----:B------:R-:W-:Y:S01]  /*e2b0*/  FMNMX.FTZ R153, R167, R153, !PT ;  /* 0x00000099a7997209 */ /* 0x000fe20007810000 */
[-C--:B------:R-:W-:Y:S01]  /*e2c0*/  FMUL.FTZ R84, R84, R157.reuse ;  /* 0x0000009d54547220 */ /* 0x080fe20000410000 */
        /* <DEDUP_REMOVED lines=33> */
[-C--:B------:R-:W-:Y:S01]  /*e4e0*/  FMUL.FTZ R120, R120, R157.reuse ;  /* 0x0000009d78787220 */ /* 0x080fe20000410000 */
[-C--:B------:R-:W-:Y:S01]  /*e4f0*/  FMUL.FTZ R121, R121, R157.reuse ;  /* 0x0000009d79797220 */ /* 0x080fe20000410000 */
[----:B------:R-:W2:Y:S01]  /*e500*/  SHFL.BFLY PT, R153, R168, 0x2, 0x1f ;  /* 0x0c401f00a8997f89 */ /* 0x000ea200000e0000 */
[----:B------:R-:W-:Y:S01]  /*e510*/  MUFU.EX2 R199, R181 ;  /* 0x000000b500c77308 */ /* 0x000fe20000000800 */
[----:B0-----:R-:W-:Y:S01]  /*e520*/  FADD.FTZ R11, R176, R11 ;  /* 0x0000000bb00b7221 */ /* 0x001fe20000010000 */
[-C--:B------:R-:W-:Y:S01]  /*e530*/  FMUL.FTZ R124, R124, R157.reuse ;  /* 0x0000009d7c7c7220 */ /* 0x080fe20000410000 */
[-C--:B------:R-:W-:Y:S01]  /*e540*/  FMUL.FTZ R125, R125, R157.reuse ;  /* 0x0000009d7d7d7220 */ /* 0x080fe20000410000 */
[-C--:B------:R-:W-:Y:S01]  /*e550*/  FMUL.FTZ R128, R128, R157.reuse ;  /* 0x0000009d80807220 */ /* 0x080fe20000410000 */
[-C--:B------:R-:W-:Y:S01]  /*e560*/  FMUL.FTZ R129, R129, R157.reuse ;  /* 0x0000009d81817220 */ /* 0x080fe20000410000 */
[-C--:B------:R-:W-:Y:S01]  /*e570*/  FMUL.FTZ R132, R132, R157.reuse ;  /* 0x0000009d84847220 */ /* 0x080fe20000410000 */
[-C--:B------:R-:W-:Y:S01]  /*e580*/  FMUL.FTZ R133, R133, R157.reuse ;  /* 0x0000009d85857220 */ /* 0x080fe20000410000 */
[----:B-1----:R-:W-:Y:S01]  /*e590*/  FADD.FTZ R11, R177, R11 ;  /* 0x0000000bb10b7221 */ /* 0x002fe20000010000 */
        /* <DEDUP_REMOVED lines=8> */
[----:B--2---:R-:W-:-:S05]  /*e620*/  FMNMX.FTZ R168, R168, R153, !PT ;  /* 0x00000099a8a87209 */ /* 0x004fca0007810000 */
[----:B------:R-:W0:Y:S02]  /*e630*/  SHFL.BFLY PT, R153, R168, 0x1, 0x1f ;  /* 0x0c201f00a8997f89 */ /* 0x000e2400000e0000 */
[----:B0-----:R-:W-:-:S05]  /*e640*/  FMNMX.FTZ R168, R168, R153, !PT ;  /* 0x00000099a8a87209 */ /* 0x001fca0007810000 */
[----:B------:R-:W-:-:S04]  /*e650*/  FADD.FTZ R15, -R168, R15 ;  /* 0x0000000fa80f7221 */ /* 0x000fc80000010100 */
[----:B------:R-:W-:-:S06]  /*e660*/  FMUL.FTZ R15, R15, R3 ;  /* 0x000000030f0f7220 */ /* 0x000fcc0000410000 */
[----:B------:R-:W0:Y:S02]  /*e670*/  MUFU.EX2 R15, R15 ;  /* 0x0000000f000f7308 */ /* 0x000e240000000800 */
[----:B0-----:R0:W-:Y:S01]  /*e680*/  @!P2 STS [R20+0x38420], R15 ;  /* 0x0384200f1400a388 */ /* 0x0011e20000000800 */
        /* <DEDUP_REMOVED lines=9> */
[----:B0-----:R-:W-:Y:S01]  /*e720*/  FMUL.FTZ R20, R168, R3 ;  /* 0x00000003a8147220 */ /* 0x001fe20000410000 */
        /* <DEDUP_REMOVED lines=17> */
[----:B------:R-:W1:Y:S01]  /*e840*/  MUFU.EX2 R153, R153 ;  /* 0x0000009900997308 */ /* 0x000e620000000800 */
[-CC-:B------:R-:W-:Y:S01]  /*e850*/  FFMA.FTZ R155, R174, R3.reuse, -R20.reuse ;  /* 0x00000003ae9b7223 */ /* 0x180fe20000010814 */
[-CC-:B------:R-:W-:Y:S01]  /*e860*/  FFMA.FTZ R159, R175, R3.reuse, -R20.reuse ;  /* 0x00000003af9f7223 */ /* 0x180fe20000010814 */
[----:B------:R-:W-:Y:S01]  /*e870*/  FFMA.FTZ R163, R179, R3, -R20 ;  /* 0x00000003b3a37223 */ /* 0x000fe20000010814 */
[----:B------:R-:W-:-:S02]  /*e880*/  IMAD R20, R18, 0x1000, R219 ;  /* 0x0000100012147824 */ /* 0x000fc400078e02db */
[-C--:B------:R-:W-:Y:S01]  /*e890*/  FMUL.FTZ R50, R50, R15.reuse ;  /* 0x0000000f32327220 */ /* 0x080fe20000410000 */
[-C--:B------:R-:W-:Y:S01]  /*e8a0*/  FMUL.FTZ R51, R51, R15.reuse ;  /* 0x0000000f33337220 */ /* 0x080fe20000410000 */
[-C--:B------:R-:W-:Y:S01]  /*e8b0*/  FMUL.FTZ R54, R54, R15.reuse ;  /* 0x0000000f36367220 */ /* 0x080fe20000410000 */
[----:B------:R-:W2:Y:S01]  /*e8c0*/  MUFU.EX2 R166, R180 ;  /* 0x000000b400a67308 */ /* 0x000ea20000000800 */
[----:B0-----:R-:W-:Y:S01]  /*e8d0*/  FFMA.FTZ R12, R15, R12, R21 ;  /* 0x0000000c0f0c7223 */ /* 0x001fe20000010015 */
[----:B------:R-:W-:Y:S01]  /*e8e0*/  R2UR UR6, R20 ;  /* 0x00000000140672ca */ /* 0x000fe200000e0000 */
[-C--:B------:R-:W-:Y:S01]  /*e8f0*/  FMUL.FTZ R55, R55, R15.reuse ;  /* 0x0000000f37377220 */ /* 0x080fe20000410000 */
[-C--:B------:R-:W-:Y:S01]  /*e900*/  FMUL.FTZ R58, R58, R15.reuse ;  /* 0x0000000f3a3a7220 */ /* 0x080fe20000410000 */
[-C--:B------:R-:W-:Y:S01]  /*e910*/  FMUL.FTZ R59, R59, R15.reuse ;  /* 0x0000000f3b3b7220 */ /* 0x080fe20000410000 */
[-C--:B------:R-:W-:Y:S01]  /*e920*/  FMUL.FTZ R62, R62, R15.reuse ;  /* 0x0000000f3e3e7220 */ /* 0x080fe20000410000 */
[----:B------:R-:W-:Y:S01]  /*e930*/  FMUL.FTZ R63, R63, R15 ;  /* 0x0000000f3f3f7220 */ /* 0x000fe20000410000 */
[----:B------:R0:W-:Y:S01]  /*e940*/  MUFU.EX2 R180, R154 ;  /* 0x0000009a00b47308 */ /* 0x0001e20000000800 */
[C---:B-1----:R-:W-:Y:S01]  /*e950*/  FADD.FTZ R12, R153.reuse, R12 ;  /* 0x0000000c990c7221 */ /* 0x042fe20000010000 */
[----:B------:R-:W-:Y:S01]  /*e960*/  F2FP.BF16.F32.PACK_AB R153, R153, R21 ;  /* 0x000000159999723e */ /* 0x000fe200000010ff */
[----:B------:R-:W-:-:S02]  /*e970*/  IMAD.MOV.U32 R21, RZ, RZ, 0x40000040 ;  /* 0x40000040ff157424 */ /* 0x000fc400078e00ff */
[-C--:B------:R-:W-:Y:S01]  /*e980*/  FMUL.FTZ R66, R66, R15.reuse ;  /* 0x0000000f42427220 */ /* 0x080fe20000410000 */
[-C--:B------:R-:W-:Y:S01]  /*e990*/  FMUL.FTZ R67, R67, R15.reuse ;  /* 0x0000000f43437220 */ /* 0x080fe20000410000 */
[-C--:B------:R-:W-:Y:S01]  /*e9a0*/  FMUL.FTZ R70, R70, R15.reuse ;  /* 0x0000000f46467220 */ /* 0x080fe20000410000 */
[-C--:B------:R-:W-:Y:S01]  /*e9b0*/  FMUL.FTZ R71, R71, R15.reuse ;  /* 0x0000000f47477220 */ /* 0x080fe20000410000 */
[----:B------:R-:W-:Y:S01]  /*e9c0*/  MUFU.EX2 R170, R200 ;  /* 0x000000c800aa7308 */ /* 0x000fe20000000800 */
[----:B0-----:R-:W-:Y:S01]  /*e9d0*/  F2FP.BF16.F32.PACK_AB R154, R196, R156 ;  /* 0x0000009cc49a723e */ /* 0x001fe200000010ff */
[----:B--2---:R-:W-:Y:S01]  /*e9e0*/  FADD.FTZ R11, R166, R11 ;  /* 0x0000000ba60b7221 */ /* 0x004fe20000010000 */
[----:B------:R-:W-:Y:S01]  /*e9f0*/  F2FP.BF16.F32.PACK_AB R156, R161, R160 ;  /* 0x000000a0a19c723e */ /* 0x000fe200000010ff */
[----:B------:R-:W-:Y:S01]  /*ea00*/  FMUL.FTZ R74, R74, R15 ;  /* 0x0000000f4a4a7220 */ /* 0x000fe20000410000 */
[----:B------:R-:W-:Y:S01]  /*ea10*/  F2FP.BF16.F32.PACK_AB R160, R169, R165 ;  /* 0x000000a5a9a0723e */ /* 0x000fe200000010ff */
[-C--:B------:R-:W-:Y:S01]  /*ea20*/  FMUL.FTZ R75, R75, R15.reuse ;  /* 0x0000000f4b4b7220 */ /* 0x080fe20000410000 */
[----:B------:R-:W-:Y:S01]  /*ea30*/  R2UR UR7, R21 ;  /* 0x00000000150772ca */ /* 0x000fe200000e0000 */
[----:B------:R-:W-:Y:S01]  /*ea40*/  MUFU.EX2 R171, R201 ;  /* 0x000000c900ab7308 */ /* 0x000fe20000000800 */
[----:B------:R-:W-:Y:S01]  /*ea50*/  F2FP.BF16.F32.PACK_AB R166, R199, R166 ;  /* 0x000000a6c7a6723e */ /* 0x000fe200000010ff */
[-C--:B------:R-:W-:Y:S01]  /*ea60*/  FMUL.FTZ R78, R78, R15.reuse ;  /* 0x0000000f4e4e7220 */ /* 0x080fe20000410000 */
[-C--:B------:R-:W-:Y:S01]  /*ea70*/  FMUL.FTZ R79, R79, R15.reuse ;  /* 0x0000000f4f4f7220 */ /* 0x080fe20000410000 */
[-C--:B------:R-:W-:Y:S01]  /*ea80*/  FMUL.FTZ R82, R82, R15.reuse ;  /* 0x0000000f52527220 */ /* 0x080fe20000410000 */
[-C--:B------:R-:W-:Y:S01]  /*ea90*/  FMUL.FTZ R83, R83, R15.reuse ;  /* 0x0000000f53537220 */ /* 0x080fe20000410000 */
[-C--:B------:R-:W-:Y:S01]  /*eaa0*/  FMUL.FTZ R86, R86, R15.reuse ;  /* 0x0000000f56567220 */ /* 0x080fe20000410000 */
[-C--:B------:R-:W-:Y:S01]  /*eab0*/  FMUL.FTZ R87, R87, R15.reuse ;  /* 0x0000000f57577220 */ /* 0x080fe20000410000 */
[----:B------:R0:W1:Y:S01]  /*eac0*/  MUFU.EX2 R181, R158 ;  /* 0x0000009e00b57308 */ /* 0x0000620000000800 */
        /* <DEDUP_REMOVED lines=10> */
[----:B------:R-:W-:Y:S01]  /*eb70*/  F2FP.BF16.F32.PACK_AB R164, R177, R176 ;  /* 0x000000b0b1a4723e */ /* 0x000fe200000010ff */
        /* <DEDUP_REMOVED lines=20> */
[----:B------:R-:W2:Y:S01]  /*ecc0*/  MUFU.EX2 R179, R167 ;  /* 0x000000a700b37308 */ /* 0x000ea20000000800 */
[----:B0-----:R-:W-:Y:S01]  /*ecd0*/  F2FP.BF16.F32.PACK_AB R157, R175, R174 ;  /* 0x000000aeaf9d723e */ /* 0x001fe200000010ff */
[-C--:B------:R-:W-:Y:S01]  /*ece0*/  FMUL.FTZ R139, R139, R15.reuse ;  /* 0x0000000f8b8b7220 */ /* 0x080fe20000410000 */
[-C--:B------:R-:W-:Y:S01]  /*ecf0*/  FMUL.FTZ R142, R142, R15.reuse ;  /* 0x0000000f8e8e7220 */ /* 0x080fe20000410000 */
[-C--:B------:R-:W-:Y:S01]  /*ed00*/  FMUL.FTZ R143, R143, R15.reuse ;  /* 0x0000000f8f8f7220 */ /* 0x080fe20000410000 */
[-C--:B------:R-:W-:Y:S01]  /*ed10*/  FMUL.FTZ R146, R146, R15.reuse ;  /* 0x0000000f92927220 */ /* 0x080fe20000410000 */
[-C--:B------:R-:W-:Y:S01]  /*ed20*/  FMUL.FTZ R147, R147, R15.reuse ;  /* 0x0000000f93937220 */ /* 0x080fe20000410000 */
[-C--:B------:R-:W-:Y:S01]  /*ed30*/  FMUL.FTZ R150, R150, R15.reuse ;  /* 0x0000000f96967220 */ /* 0x080fe20000410000 */
[----:B------:R0:W-:Y:S01]  /*ed40*/  MUFU.EX2 R169, R162 ;  /* 0x000000a200a97308 */ /* 0x0001e20000000800 */
[----:B------:R-:W-:Y:S01]  /*ed50*/  FMUL.FTZ R151, R151, R15 ;  /* 0x0000000f97977220 */ /* 0x000fe20000410000 */
[----:B------:R-:W-:-:S02]  /*ed60*/  IMAD.MOV.U32 R21, RZ, RZ, 0x40000040 ;  /* 0x40000040ff157424 */ /* 0x000fc400078e00ff */
[----:B------:R-:W-:Y:S01]  /*ed70*/  FADD.FTZ R12, R170, R12 ;  /* 0x0000000caa0c7221 */ /* 0x000fe20000010000 */
[----:B------:R-:W-:-:S03]  /*ed80*/  FADD.FTZ R11, R199, R11 ;  /* 0x0000000bc70b7221 */ /* 0x000fc60000010000 */
[----:B------:R-:W-:Y:S01]  /*ed90*/  FADD.FTZ R12, R171, R12 ;  /* 0x0000000cab0c7221 */ /* 0x000fe20000010000 */
[----:B------:R3:W-:Y:S01]  /*eda0*/  MUFU.EX2 R196, R155 ;  /* 0x0000009b00c47308 */ /* 0x0007e20000000800 */
[----:B0-----:R-:W-:Y:S02]  /*edb0*/  F2FP.BF16.F32.PACK_AB R162, R173, R172 ;  /* 0x000000acada2723e */ /* 0x001fe400000010ff */
[----:B------:R-:W-:-:S04]  /*edc0*/  FADD.FTZ R12, R174, R12 ;  /* 0x0000000cae0c7221 */ /* 0x000fc80000010000 */
[----:B------:R-:W-:Y:S01]  /*edd0*/  FADD.FTZ R12, R175, R12 ;  /* 0x0000000caf0c7221 */ /* 0x000fe20000010000 */
[----:B------:R0:W4:Y:S01]  /*ede0*/  MUFU.EX2 R197, R159 ;  /* 0x0000009f00c57308 */ /* 0x0001220000000800 */
[----:B---3--:R-:W-:Y:S01]  /*edf0*/  F2FP.BF16.F32.PACK_AB R155, R171, R170 ;  /* 0x000000aaab9b723e */ /* 0x008fe200000010ff */
[----:B------:R-:W-:Y:S01]  /*ee00*/  BAR.SYNC.DEFER_BLOCKING 0xf, 0x100 ;  /* 0x03c4000000007b1d */ /* 0x000fe20000010000 */
[----:B-1----:R-:W-:-:S04]  /*ee10*/  FADD.FTZ R12, R178, R12 ;  /* 0x0000000cb20c7221 */ /* 0x002fc80000010000 */
[C---:B--2---:R-:W-:Y:S01]  /*ee20*/  FADD.FTZ R12, R179.reuse, R12 ;  /* 0x0000000cb30c7221 */ /* 0x044fe20000010000 */
[----:B------:R4:W1:Y:S01]  /*ee30*/  MUFU.EX2 R172, R163 ;  /* 0x000000a300ac7308 */ /* 0x0008620000000800 */
[----:B0-----:R-:W-:Y:S02]  /*ee40*/  F2FP.BF16.F32.PACK_AB R159, R179, R178 ;  /* 0x000000b2b39f723e */ /* 0x001fe400000010ff */
[----:B------:R-:W-:-:S04]  /*ee50*/  FADD.FTZ R12, R180, R12 ;  /* 0x0000000cb40c7221 */ /* 0x000fc80000010000 */
[----:B------:R-:W-:Y:S01]  /*ee60*/  FADD.FTZ R12, R181, R12 ;  /* 0x0000000cb50c7221 */ /* 0x000fe20000010000 */
[----:B------:R-:W0:Y:S01]  /*ee70*/  MUFU.EX2 R182, R182 ;  /* 0x000000b600b67308 */ /* 0x000e220000000800 */
[----:B----4-:R-:W-:Y:S02]  /*ee80*/  F2FP.BF16.F32.PACK_AB R163, R197, R196 ;  /* 0x000000c4c5a3723e */ /* 0x010fe400000010ff */
[----:B------:R-:W-:-:S04]  /*ee90*/  FADD.FTZ R12, R196, R12 ;  /* 0x0000000cc40c7221 */ /* 0x000fc80000010000 */
[----:B------:R-:W-:Y:S01]  /*eea0*/  FADD.FTZ R12, R197, R12 ;  /* 0x0000000cc50c7221 */ /* 0x000fe20000010000 */
[----:B------:R-:W2:Y:S01]  /*eeb0*/  MUFU.EX2 R183, R183 ;  /* 0x000000b700b77308 */ /* 0x000ea20000000800 */
[----:B-1----:R-:W-:Y:S01]  /*eec0*/  F2FP.BF16.F32.PACK_AB R165, R172, R169 ;  /* 0x000000a9aca5723e */ /* 0x002fe200000010ff */
[----:B------:R1:W-:Y:S01]  /*eed0*/  STSM.16.M88.4 [R225+0x36400], R152 ;  /* 0x03640098e1007844 */ /* 0x0003e20000000200 */
[----:B------:R-:W-:-:S03]  /*eee0*/  FADD.FTZ R12, R169, R12 ;  /* 0x0000000ca90c7221 */ /* 0x000fc60000010000 */
[----:B------:R3:W-:Y:S01]  /*eef0*/  STSM.16.M88.4 [R226], R156 ;  /* 0x0000009ce2007844 */ /* 0x0007e20000000200 */
[----:B------:R-:W-:-:S03]  /*ef00*/  FADD.FTZ R12, R172, R12 ;  /* 0x0000000cac0c7221 */ /* 0x000fc60000010000 */
[----:B------:R3:W-:Y:S01]  /*ef10*/  STSM.16.M88.4 [R228], R160 ;  /* 0x000000a0e4007844 */ /* 0x0007e20000000200 */
[----:B0-----:R-:W-:Y:S01]  /*ef20*/  FADD.FTZ R12, R182, R12 ;  /* 0x0000000cb60c7221 */ /* 0x001fe20000010000 */
[----:B--2---:R-:W-:-:S03]  /*ef30*/  F2FP.BF16.F32.PACK_AB R167, R183, R182 ;  /* 0x000000b6b7a7723e */ /* 0x004fc600000010ff */
[----:B------:R-:W-:Y:S02]  /*ef40*/  FADD.FTZ R12, R183, R12 ;  /* 0x0000000cb70c7221 */ /* 0x000fe40000010000 */
[----:B------:R3:W-:Y:S01]  /*ef50*/  STSM.16.M88.4 [R227], R164 ;  /* 0x000000a4e3007844 */ /* 0x0007e20000000200 */
[----:B------:R-:W-:-:S06]  /*ef60*/  WARPGROUP.ARRIVE ;  /* 0x00000000000079c5 */ /* 0x000fcc0000000000 */
[----:B------:R-:W-:Y:S03]  /*ef70*/  HGMMA.64x256x16.F32.BF16 R24, R152, gdesc[UR4].tnspB, R24, gsb0 ;  /* 0x43e0000498187df0 */ /* 0x000fe60008001818 */
[----:B------:R-:W-:Y:S02]  /*ef80*/  WARPGROUP.DEPBAR.LE gsb0, 0x0 ;  /* 0x00008000000079c5 */ /* 0x000fe40000010000 */
[----:B-1----:R-:W-:Y:S01]  /*ef90*/  VIADD R152, R20, 0x80 ;  /* 0x0000008014987836 */ /* 0x002fe20000000000 */
[----:B------:R-:W-:Y:S01]  /*efa0*/  WARPGROUP.ARRIVE ;  /* 0x00000000000079c5 */ /* 0x000fe20000000000 */
[----:B------:R-:W-:-:S03]  /*efb0*/  IMAD.MOV.U32 R153, RZ, RZ, 0x40000040 ;  /* 0x40000040ff997424 */ /* 0x000fc600078e00ff */
[----:B------:R-:W-:Y:S01]  /*efc0*/  R2UR UR6, R152 ;  /* 0x00000000980672ca */ /* 0x000fe200000e0000 */
[C---:B------:R-:W-:Y:S01]  /*efd0*/  VIADD R152, R20.reuse, 0x100 ;  /* 0x0000010014987836 */ /* 0x040fe20000000000 */
[----:B------:R-:W-:Y:S01]  /*efe0*/  R2UR UR7, R153 ;  /* 0x00000000990772ca */ /* 0x000fe200000e0000 */
[----:B------:R-:W-:Y:S02]  /*eff0*/  IMAD.MOV.U32 R153, RZ, RZ, 0x40000040 ;  /* 0x40000040ff997424 */ /* 0x000fe400078e00ff */
[----:B------:R-:W-:-:S13]  /*f000*/  VIADD R20, R20, 0x180 ;  /* 0x0000018014147836 */ /* 0x000fda0000000000 */
[----:B------:R-:W-:Y:S01]  /*f010*/  HGMMA.64x256x16.F32.BF16 R24, R156, gdesc[UR4].tnspB, R24, gsb0 ;  /* 0x43e000049c187df0 */ /* 0x000fe20008001818 */
[----:B------:R-:W-:Y:S02]  /*f020*/  R2UR UR6, R152 ;  /* 0x00000000980672ca */ /* 0x000fe400000e0000 */
[----:B------:R-:W-:Y:S01]  /*f030*/  R2UR UR7, R153 ;  /* 0x00000000990772ca */ /* 0x000fe200000e0000 */
[----:B------:R-:W-:Y:S02]  /*f040*/  WARPGROUP.DEPBAR.LE gsb0, 0x0 ;  /* 0x00008000000079c5 */ /* 0x000fe40000010000 */
[----:B------:R-:W-:-:S15]  /*f050*/  WARPGROUP.ARRIVE ;  /* 0x00000000000079c5 */ /* 0x000fde0000000000 */
[----:B------:R-:W-:-:S07]  /*f060*/  NOP ;  /* 0x0000000000007918 */ /* 0x000fce0000000000 */
        /* <DEDUP_REMOVED lines=16> */
[----:B---3--:R-:W-:Y:S05]  /*f170*/  @!P0 BRA `(.L_x_1341) ;  /* 0x0000000000048947 */ /* 0x008fea0003800000 */
[----:B------:R-:W-:Y:S01]  /*f180*/  BPT.TRAP 0x1 ;  /* 0x000000040000795c */ /* 0x000fe20000300000 */
.L_x_1341:
[----:B------:R-:W-:Y:S02]  /*f190*/  VIADD R14, R14, 0x38860 ;  /* 0x000388600e0e7836 */ /* 0x000fe40000000000 */
[----:B------:R-:W-:Y:S02]  /*f1a0*/  IMAD.MOV.U32 R15, RZ, RZ, R168 ;  /* 0x000000ffff0f7224 */ /* 0x000fe400078e00a8 */
[----:B------:R-:W-:Y:S01]  /*f1b0*/  IMAD.MOV.U32 R21, RZ, RZ, R10 ;  /* 0x000000ffff157224 */ /* 0x000fe200078e000a */
[----:B------:R-:W-:Y:S01]  /*f1c0*/  PRMT R14, R189, 0x654, R14 ;  /* 0x00000654bd0e7816 */ /* 0x000fe2000000000e */
[----:B------:R-:W-:-:S03]  /*f1d0*/  IMAD.MOV.U32 R20, RZ, RZ, R18 ;  /* 0x000000ffff147224 */ /* 0x000fc600078e0012 */
[----:B------:R1:W-:Y:S01]  /*f1e0*/  SYNCS.ARRIVE.TRANS64.RED.A1T0 RZ, [R14+URZ], RZ ;  /* 0x000000ff0eff79a7 */ /* 0x0003e2000810043f */
[----:B------:R-:W-:Y:S05]  /*f1f0*/  @P1 BRA `(.L_x_1342) ;  /* 0xffffffcc00381947 */ /* 0x000fea000383ffff */
.L_x_1329:
[----:B------:R-:W-:Y:S05]  /*f200*/  BSYNC B0 ;  /* 0x0000000000007941 */ /* 0x000fea0003800000 */
.L_x_1328:
[----:B------:R-:W2:Y:S01]  /*f210*/  LDL.LU R163, [R1+0x54] ;  /* 0x0000540001a37983 */ /* 0x000ea20000300800 */
[----:B------:R-:W-:Y:S02]  /*f220*/  IMAD.MOV.U32 R161, RZ, RZ, -0x800000 ;  /* 0xff800000ffa17424 */ /* 0x000fe400078e00ff */
[----:B------:R-:W-:Y:S01]  /*f230*/  IMAD.MOV.U32 R162, RZ, RZ, -0x800000 ;  /* 0xff800000ffa27424 */ /* 0x000fe200078e00ff */
[----:B------:R-:W3:Y:S04]  /*f240*/  SHFL.BFLY PT, R5, R12, 0x2, 0x1f ;  /* 0x0c401f000c057f89 */ /* 0x000ee800000e0000 */
[----:B------:R-:W4:Y:S01]  /*f250*/  SHFL.BFLY PT, R0, R11, 0x2, 0x1f ;  /* 0x0c401f000b007f89 */ /* 0x000f2200000e0000 */
[----:B---3--:R-:W-:Y:S01]  /*f260*/  FADD.FTZ R4, R5, R12 ;  /* 0x0000000c05047221 */ /* 0x008fe20000010000 */
[----:B----4-:R-:W-:-:S04]  /*f270*/  FADD.FTZ R0, R0, R11 ;  /* 0x0000000b00007221 */ /* 0x010fc80000010000 */
[----:B------:R-:W3:Y:S04]  /*f280*/  SHFL.BFLY PT, R7, R4, 0x1, 0x1f ;  /* 0x0c201f0004077f89 */ /* 0x000ee800000e0000 */
[----:B------:R-:W4:Y:S01]  /*f290*/  SHFL.BFLY PT, R5, R0, 0x1, 0x1f ;  /* 0x0c201f0000057f89 */ /* 0x000f2200000e0000 */
[----:B---3--:R-:W-:Y:S01]  /*f2a0*/  FADD.FTZ R7, R4, R7 ;  /* 0x0000000704077221 */ /* 0x008fe20000010000 */
[----:B----4-:R-:W-:Y:S01]  /*f2b0*/  FADD.FTZ R5, R0, R5 ;  /* 0x0000000500057221 */ /* 0x010fe20000010000 */
[----:B------:R-:W-:Y:S08]  /*f2c0*/  BAR.ARV 0x8, 0x100 ;  /* 0x0204000000007b1d */ /* 0x000ff00000002000 */
[----:B------:R-:W-:Y:S01]  /*f2d0*/  BAR.SYNC.DEFER_BLOCKING 0xf, 0x100 ;  /* 0x03c4000000007b1d */ /* 0x000fe20000010000 */
[----:B------:R-:W-:-:S02]  /*f2e0*/  FSETP.NE.FTZ.AND P1, PT, R7, RZ, PT ;  /* 0x000000ff0700720b */ /* 0x000fc40003f35000 */
[----:B------:R-:W-:-:S11]  /*f2f0*/  FSETP.NE.FTZ.AND P0, PT, R5, RZ, PT ;  /* 0x000000ff0500720b */ /* 0x000fd60003f15000 */
[----:B------:R-:W3:Y:S01]  /*f300*/  @P1 MUFU.LG2 R8, R7 ;  /* 0x0000000700081308 */ /* 0x000ee20000000c00 */
[C---:B------:R-:W-:Y:S01]  /*f310*/  @P1 FMUL.FTZ R0, R3.reuse, 0.69314718246459960938 ;  /* 0x3f31721803001820 */ /* 0x040fe20000410000 */
[----:B------:R-:W-:-:S06]  /*f320*/  @P0 FMUL.FTZ R9, R3, 0.69314718246459960938 ;  /* 0x3f31721803090820 */ /* 0x000fcc0000410000 */
[----:B------:R-:W4:Y:S01]  /*f330*/  @P0 MUFU.LG2 R6, R5 ;  /* 0x0000000500060308 */ /* 0x000f220000000c00 */
[----:B---3--:R-:W-:-:S04]  /*f340*/  @P1 FMUL.FTZ R3, R8, 0.69314718246459960938 ;  /* 0x3f31721808031820 */ /* 0x008fc80000410000 */
[----:B------:R-:W-:Y:S01]  /*f350*/  @P1 FFMA.FTZ R161, R0, R168, R3 ;  /* 0x000000a800a11223 */ /* 0x000fe20000010003 */
[----:B------:R-:W-:Y:S02]  /*f360*/  IMAD.MOV R0, RZ, RZ, -R224 ;  /* 0x000000ffff007224 */ /* 0x000fe400078e0ae0 */
[----:B------:R-:W-:Y:S02]  /*f370*/  IMAD.MOV.U32 R3, RZ, RZ, RZ ;  /* 0x000000ffff037224 */ /* 0x000fe400078e00ff */
[----:B----4-:R-:W-:Y:S01]  /*f380*/  @P0 FMUL.FTZ R6, R6, 0.69314718246459960938 ;  /* 0x3f31721806060820 */ /* 0x010fe20000410000 */
[----:B------:R-:W-:Y:S01]  /*f390*/  ISETP.NE.AND P2, PT, R223, R0, PT ;  /* 0x00000000df00720c */ /* 0x000fe20003f45270 */
[----:B------:R-:W-:Y:S02]  /*f3a0*/  IMAD.MOV.U32 R0, RZ, RZ, RZ ;  /* 0x000000ffff007224 */ /* 0x000fe400078e00ff */
[----:B------:R-:W-:Y:S01]  /*f3b0*/  @P0 FFMA.FTZ R162, R9, R10, R6 ;  /* 0x0000000a09a20223 */ /* 0x000fe20000010006 */
[----:B------:R-:W3:Y:S08]  /*f3c0*/  @P1 MUFU.RCP R3, R7 ;  /* 0x0000000700031308 */ /* 0x000ef00000001000 */
[----:B------:R3:W4:Y:S01]  /*f3d0*/  @P0 MUFU.RCP R0, R5 ;  /* 0x0000000500000308 */ /* 0x0007220000001000 */
[----:B------:R-:W-:Y:S01]  /*f3e0*/  PLOP3.LUT P0, PT, PT, PT, PT, 0x8, 0x0 ;  /* 0x000000000000781c */ /* 0x000fe20003f0e170 */
[----:B------:R-:W-:-:S02]  /*f3f0*/  @!P2 IMAD R9, R18, 0x40, R194 ;  /* 0x000000401209a824 */ /* 0x000fc400078e02c2 */
[----:B------:R-:W-:Y:S02]  /*f400*/  VIADD R18, R18, 0x1 ;  /* 0x0000000112127836 */ /* 0x000fe40000000000 */
[----:B------:R-:W-:-:S03]  /*f410*/  @!P2 IMAD R9, R9, 0x4, R2 ;  /* 0x000000040909a824 */ /* 0x000fc600078e0202 */
[----:B------:R-:W-:Y:S01]  /*f420*/  ISETP.NE.AND P1, PT, R18, 0x2, PT ;  /* 0x000000021200780c */ /* 0x000fe20003f25270 */
[-C--:B---3--:R-:W-:Y:S01]  /*f430*/  FMUL.FTZ R5, R26, R3.reuse ;  /* 0x000000031a057220 */ /* 0x088fe20000410000 */
[----:B------:R-:W-:Y:S01]  /*f440*/  @!P2 STS [R9+0x38420], R3 ;  /* 0x038420030900a388 */ /* 0x000fe20000000800 */
[-C--:B------:R-:W-:Y:S01]  /*f450*/  FMUL.FTZ R7, R30, R3.reuse ;  /* 0x000000031e077220 */ /* 0x080fe20000410000 */
[-C--:B------:R-:W-:Y:S01]  /*f460*/  FMUL.FTZ R31, R31, R3.reuse ;  /* 0x000000031f1f7220 */ /* 0x080fe20000410000 */
[-C--:B------:R-:W-:Y:S01]  /*f470*/  FMUL.FTZ R35, R35, R3.reuse ;  /* 0x0000000323237220 */ /* 0x080fe20000410000 */
[-C--:B------:R-:W-:Y:S01]  /*f480*/  FMUL.FTZ R11, R38, R3.reuse ;  /* 0x00000003260b7220 */ /* 0x080fe20000410000 */
[-C--:B------:R-:W-:Y:S01]  /*f490*/  FMUL.FTZ R39, R39, R3.reuse ;  /* 0x0000000327277220 */ /* 0x080fe20000410000 */
[----:B----4-:R3:W-:Y:S01]  /*f4a0*/  @!P2 STS [R9+0x38400], R0 ;  /* 0x038400000900a388 */ /* 0x0107e20000000800 */
        /* <DEDUP_REMOVED lines=122> */
[----:B------:R-:W-:-:S02]  /*fc50*/  SEL R3, RZ, 0x1, P1 ;  /* 0x00000001ff037807 */ /* 0x000fc40000800000 */
[----:B------:R-:W-:Y:S02]  /*fc60*/  SEL R18, R18, RZ, P1 ;  /* 0x000000ff12127207 */ /* 0x000fe40000800000 */
[----:B------:R-:W-:Y:S01]  /*fc70*/  LOP3.LUT R184, R184, R3, RZ, 0x3c, !PT ;  /* 0x00000003b8b87212 */ /* 0x000fe200078e3cff */
[----:B--2---:R-:W-:-:S05]  /*fc80*/  VIADD R163, R163, 0x1 ;  /* 0x00000001a3a37836 */ /* 0x004fca0000000000 */
[----:B------:R0:W-:Y:S01]  /*fc90*/  STL [R1+0x54], R163 ;  /* 0x000054a301007387 */ /* 0x0001e20000100800 */
[----:B------:R-:W-:Y:S06]  /*fca0*/  BAR.ARV 0xe, 0x100 ;  /* 0x0384000000007b1d */ /* 0x000fec0000002000 */
.L_x_1280:
[----:B------:R-:W-:Y:S05]  /*fcb0*/  BSYNC B7 ;  /* 0x0000000000077941 */ /* 0x000fea0003800000 */
.L_x_1278:
        /* <DEDUP_REMOVED lines=10> */
[----:B------:R-:W4:Y:S01]  /*fd60*/  S2R R3, SR_SWINHI ;  /* 0x0000000000037919 */ /* 0x000f220000002f00 */
[----:B------:R-:W-:Y:S01]  /*fd70*/  F2FP.BF16.F32.PACK_AB R7, R31, R7 ;  /* 0x000000071f07723e */ /* 0x000fe200000010ff */
[----:B------:R-:W-:Y:S01]  /*fd80*/  ULDC.64 UR4, c[0x0][0xd00] ;  /* 0x0003400000047ab9 */ /* 0x000fe20000000a00 */
[----:B------:R-:W-:Y:S01]  /*fd90*/  F2FP.BF16.F32.PACK_AB R4, R4, R6 ;  /* 0x000000060404723e */ /* 0x000fe200000010ff */
[----:B------:R-:W2:Y:S01]  /*fda0*/  LDL.LU R70, [R1+0x38] ;  /* 0x0000380001467983 */ /* 0x000ea20000300800 */
[----:B------:R-:W-:-:S03]  /*fdb0*/  F2FP.BF16.F32.PACK_AB R5, R0, R5 ;  /* 0x000000050005723e */ /* 0x000fc600000010ff */
[----:B------:R-:W2:Y:S01]  /*fdc0*/  LDL.LU R66, [R1+0x3c] ;  /* 0x00003c0001427983 */ /* 0x000ea20000300800 */
[----:B------:R-:W-:Y:S02]  /*fdd0*/  F2FP.BF16.F32.PACK_AB R6, R152, R154 ;  /* 0x0000009a9806723e */ /* 0x000fe400000010ff */
[----:B------:R-:W-:Y:S02]  /*fde0*/  MOV R20, R2 ;  /* 0x0000000200147202 */ /* 0x000fe40000000f00 */
[----:B----4-:R-:W-:Y:S02]  /*fdf0*/  MOV R21, R3 ;  /* 0x0000000300157202 */ /* 0x010fe40000000f00 */
        /* <DEDUP_REMOVED lines=18> */
[----:B------:R-:W-:Y:S02]  /*ff20*/  IADD3 R3, P0, R44, 0x20, RZ ;  /* 0x000000202c037810 */ /* 0x000fe40007f1e0ff */
[----:B------:R-:W-:-:S05]  /*ff30*/  MOV R30, R30 ;  /* 0x0000001e001e7202 */ /* 0x000fca0000000f00 */
[----:B------:R3:W-:Y:S01]  /*ff40*/  STSM.16.M88.4 [R30], R4 ;  /* 0x000000041e007844 */ /* 0x0007e20000000200 */
[----:B------:R-:W-:Y:S01]  /*ff50*/  LOP3.LUT R0, R3, 0x380, RZ, 0xc0, !PT ;  /* 0x0000038003007812 */ /* 0x000fe200078ec0ff */
[----:B---3--:R-:W-:Y:S01]  /*ff60*/  IMAD.X R5, RZ, RZ, R45, P0 ;  /* 0x000000ffff057224 */ /* 0x008fe200000e062d */
        /* <DEDUP_REMOVED lines=18> */
[----:B------:R-:W-:Y:S02]  /*10090*/  LOP3.LUT R38, R39, 0x380, RZ, 0xc0, !PT ;  /* 0x0000038027267812 */ /* 0x000fe400078ec0ff */
[----:B------:R-:W-:Y:S02]  /*100a0*/  F2FP.BF16.F32.PACK_AB R4, R14, R153 ;  /* 0x000000990e04723e */ /* 0x000fe400000010ff */
[----:B------:R-:W-:-:S02]  /*100b0*/  F2FP.BF16.F32.PACK_AB R5, R43, R42 ;  /* 0x0000002a2b05723e */ /* 0x000fc400000010ff */
[----:B------:R-:W-:Y:S02]  /*100c0*/  F2FP.BF16.F32.PACK_AB R6, R12, R28 ;  /* 0x0000001c0c06723e */ /* 0x000fe400000010ff */
        /* <DEDUP_REMOVED lines=19> */
[C---:B---3--:R-:W-:Y:S02]  /*10200*/  IADD3 R9, P0, R44.reuse, 0x4020, RZ ;  /* 0x000040202c097810 */ /* 0x048fe40007f1e0ff */
[C---:B------:R-:W-:Y:S02]  /*10210*/  IADD3 R11, P2, R44.reuse, 0x6000, RZ ;  /* 0x000060002c0b7810 */ /* 0x040fe40007f5e0ff */
[C---:B----4-:R-:W-:Y:S02]  /*10220*/  IADD3 R6, P6, R44.reuse, 0x6020, RZ ;  /* 0x000060202c067810 */ /* 0x050fe40007fde0ff */
        /* <DEDUP_REMOVED lines=32> */
[----:B------:R-:W-:Y:S02]  /*10430*/  MOV R38, R38 ;  /* 0x0000002600267202 */ /* 0x000fe40000000f00 */
[----:B------:R-:W-:Y:S02]  /*10440*/  MOV R39, R46 ;  /* 0x0000002e00277202 */ /* 0x000fe40000000f00 */
[----:B------:R-:W-:Y:S02]  /*10450*/  MOV R36, R48 ;  /* 0x0000003000247202 */ /* 0x000fe40000000f00 */
[----:B------:R-:W-:Y:S02]  /*10460*/  MOV R3, R6 ;  /* 0x0000000600037202 */ /* 0x000fe40000000f00 */
[----:B------:R-:W-:Y:S02]  /*10470*/  MOV R46, R4 ;  /* 0x00000004002e7202 */ /* 0x000fe40000000f00 */
[----:B------:R-:W-:-:S02]  /*10480*/  MOV R56, R56 ;  /* 0x0000003800387202 */ /* 0x000fc40000000f00 */
[----:B--2---:R-:W-:Y:S02]  /*10490*/  MOV R24, R8 ;  /* 0x0000000800187202 */ /* 0x004fe40000000f00 */
[----:B------:R-:W-:Y:S02]  /*104a0*/  MOV R49, R10 ;  /* 0x0000000a00317202 */ /* 0x000fe40000000f00 */
[----:B------:R-:W-:Y:S02]  /*104b0*/  F2FP.BF16.F32.PACK_AB R4, R158, R160 ;  /* 0x000000a09e04723e */ /* 0x000fe400000010ff */
[----:B------:R-:W-:Y:S02]  /*104c0*/  F2FP.BF16.F32.PACK_AB R5, R51, R50 ;  /* 0x000000323305723e */ /* 0x000fe400000010ff */
[----:B------:R-:W-:Y:S02]  /*104d0*/  F2FP.BF16.F32.PACK_AB R6, R156, R159 ;  /* 0x0000009f9c06723e */ /* 0x000fe400000010ff */
[----:B------:R-:W-:-:S02]  /*104e0*/  F2FP.BF16.F32.PACK_AB R7, R55, R54 ;  /* 0x000000363707723e */ /* 0x000fc400000010ff */
[----:B------:R-:W-:Y:S02]  /*104f0*/  LOP3.LUT R0, R44, 0x380, RZ, 0xc0, !PT ;  /* 0x000003802c007812 */ /* 0x000fe400078ec0ff */
[----:B------:R-:W-:Y:S02]  /*10500*/  F2FP.BF16.F32.PACK_AB R8, R155, R157 ;  /* 0x0000009d9b08723e */ /* 0x000fe400000010ff */
[----:B------:R-:W-:Y:S02]  /*10510*/  F2FP.BF16.F32.PACK_AB R9, R59, R58 ;  /* 0x0000003a3b09723e */ /* 0x000fe400000010ff */
[----:B------:R-:W-:Y:S02]  /*10520*/  F2FP.BF16.F32.PACK_AB R10, R61, R60 ;  /* 0x0000003c3d0a723e */ /* 0x000fe400000010ff */
[----:B------:R-:W-:Y:S02]  /*10530*/  F2FP.BF16.F32.PACK_AB R11, R63, R62 ;  /* 0x0000003e3f0b723e */ /* 0x000fe400000010ff */
[----:B------:R-:W-:-:S02]  /*10540*/  MOV R52, R52 ;  /* 0x0000003400347202 */ /* 0x000fc40000000f00 */
[----:B------:R-:W-:Y:S02]  /*10550*/  MOV R48, R30 ;  /* 0x0000001e00307202 */ /* 0x000fe40000000f00 */
[----:B------:R-:W-:Y:S02]  /*10560*/  F2FP.BF16.F32.PACK_AB R12, R65, R64 ;  /* 0x00000040410c723e */ /* 0x000fe400000010ff */
[----:B------:R-:W-:Y:S02]  /*10570*/  F2FP.BF16.F32.PACK_AB R14, R69, R68 ;  /* 0x00000044450e723e */ /* 0x000fe400000010ff */
[----:B------:R-:W-:Y:S02]  /*10580*/  MOV R47, R34 ;  /* 0x00000022002f7202 */ /* 0x000fe40000000f00 */
[----:B------:R-:W-:Y:S02]  /*10590*/  F2FP.BF16.F32.PACK_AB R28, R73, R72 ;  /* 0x00000048491c723e */ /* 0x000fe400000010ff */
[----:B------:R-:W-:-:S02]  /*105a0*/  F2FP.BF16.F32.PACK_AB R30, R77, R76 ;  /* 0x0000004c4d1e723e */ /* 0x000fc400000010ff */
        /* <DEDUP_REMOVED lines=13> */
[----:B--2---:R-:W-:Y:S02]  /*10680*/  F2FP.BF16.F32.PACK_AB R38, R93, R92 ;  /* 0x0000005c5d26723e */ /* 0x004fe400000010ff */
[----:B------:R-:W-:Y:S02]  /*10690*/  F2FP.BF16.F32.PACK_AB R4, R105, R104 ;  /* 0x000000686904723e */ /* 0x000fe400000010ff */
[----:B------:R-:W-:Y:S02]  /*106a0*/  F2FP.BF16.F32.PACK_AB R5, R107, R106 ;  /* 0x0000006a6b05723e */ /* 0x000fe400000010ff */
[----:B---3--:R-:W-:-:S02]  /*106b0*/  F2FP.BF16.F32.PACK_AB R36, R89, R88 ;  /* 0x000000585924723e */ /* 0x008fc400000010ff */
[----:B------:R-:W-:Y:S02]  /*106c0*/  F2FP.BF16.F32.PACK_AB R6, R109, R108 ;  /* 0x0000006c6d06723e */ /* 0x000fe400000010ff */
[----:B----4-:R-:W-:Y:S02]  /*106d0*/  F2FP.BF16.F32.PACK_AB R39, R95, R94 ;  /* 0x0000005e5f27723e */ /* 0x010fe400000010ff */
        /* <DEDUP_REMOVED lines=20> */
[----:B--2---:R-:W-:Y:S02]  /*10820*/  IADD3 R8, P1, R70, UR4, RZ ;  /* 0x0000000446087c10 */ /* 0x004fe4000ff3e0ff */
        /* <DEDUP_REMOVED lines=19> */
[----:B--2---:R-:W-:Y:S01]  /*10960*/  @P6 IADD3 R4, P4, R70, UR4, RZ ;  /* 0x0000000446046c10 */ /* 0x004fe2000ff9e0ff */
[----:B------:R-:W-:-:S02]  /*10970*/  ULDC UR4, c[0x0][0xb88] ;  /* 0x0002e20000047ab9 */ /* 0x000fc40000000800 */
[----:B------:R-:W-:Y:S01]  /*10980*/  IMAD.U32 R0, RZ, RZ, UR4 ;  /* 0x00000004ff007e24 */ /* 0x000fe2000f8e00ff */
[----:B------:R-:W-:Y:S01]  /*10990*/  @P6 IADD3.X R5, R66, UR5, RZ, P4, !PT ;  /* 0x0000000542056c10 */ /* 0x000fe2000a7fe4ff */
[----:B------:R2:W5:Y:S04]  /*109a0*/  @P0 LDG.E R24, desc[UR40][R8.64] ;  /* 0x0000002808180981 */ /* 0x000568000c1e1900 */
[----:B------:R2:W5:Y:S01]  /*109b0*/  @P6 LDG.E R0, desc[UR40][R4.64] ;  /* 0x0000002804006981 */ /* 0x000562000c1e1900 */
[----:B------:R-:W3:Y:S02]  /*109c0*/  S2R R90, SR_TID.X ;  /* 0x00000000005a7919 */ /* 0x000ee40000002100 */
[----:B---3--:R-:W-:-:S05]  /*109d0*/  VIADD R90, R90, 0xffffff80 ;  /* 0xffffff805a5a7836 */ /* 0x008fca0000000000 */
        /* <DEDUP_REMOVED lines=50> */
[----:B--2---:R-:W-:Y:S06]  /*10d00*/  @P6 BRA `(.L_x_1345) ;  /* 0x0000000000106947 */ /* 0x004fec0003800000 */
[----:B------:R-:W-:Y:S05]  /*10d10*/  @!P0 BRA `(.L_x_1345) ;  /* 0x00000000000c8947 */ /* 0x000fea0003800000 */
[----:B------:R-:W2:Y:S04]  /*10d20*/  LDG.E R3, desc[UR40][R8.64] ;  /* 0x0000002808037981 */ /* 0x000ea8000c1e1900 */
[----:B-----5:R-:W2:Y:S02]  /*10d30*/  LDG.E R0, desc[UR40][R8.64+0x4] ;  /* 0x0000042808007981 */ /* 0x020ea4000c1e1900 */
[----:B--2---:R-:W-:-:S07]  /*10d40*/  IMAD.IADD R0, R0, 0x1, -R3 ;  /* 0x0000000100007824 */ /* 0x004fce00078e0a03 */
.L_x_1345:
[----:B------:R-:W2:Y:S01]  /*10d50*/  LDL.LU R8, [R1+0x40] ;  /* 0x0000400001087983 */ /* 0x000ea20000300800 */
[----:B------:R-:W-:-:S03]  /*10d60*/  ISETP.NE.AND P6, PT, R6, RZ, PT ;  /* 0x000000ff0600720c */ /* 0x000fc60003fc5270 */
[----:B------:R-:W3:Y:S01]  /*10d70*/  LDL.LU R7, [R1+0x5c] ;  /* 0x00005c0001077983 */ /* 0x000ee20000300800 */
[----:B------:R-:W4:Y:S01]  /*10d80*/  S2R R4, SR_TID.X ;  /* 0x0000000000047919 */ /* 0x000f220000002100 */
[--C-:B------:R-:W-:Y:S02]  /*10d90*/  IMAD.X R57, RZ, RZ, R21.reuse, P5 ;  /* 0x000000ffff397224 */ /* 0x100fe400028e0615 */
[----:B------:R-:W-:Y:S01]  /*10da0*/  IMAD.X R37, RZ, RZ, R21, P6 ;  /* 0x000000ffff257224 */ /* 0x000fe200030e0615 */
[----:B------:R-:W3:Y:S04]  /*10db0*/  LDL R82, [R1+0x34] ;  /* 0x0000340001527983 */ /* 0x000ee80000100800 */
[----:B------:R0:W5:Y:S01]  /*10dc0*/  LDL R84, [R1+0x58] ;  /* 0x0000580001547983 */ /* 0x0001620000100800 */
[----:B----4-:R-:W-:-:S05]  /*10dd0*/  VIADD R4, R4, 0xffffff80 ;  /* 0xffffff8004047836 */ /* 0x010fca0000000000 */
[----:B------:R-:W-:-:S04]  /*10de0*/  SHF.R.S32.HI R3, RZ, 0x1f, R4 ;  /* 0x0000001fff037819 */ /* 0x000fc80000011404 */
[----:B------:R-:W-:-:S04]  /*10df0*/  LEA.HI R3, R3, R4, RZ, 0x7 ;  /* 0x0000000403037211 */ /* 0x000fc800078f38ff */
[----:B------:R-:W-:-:S06]  /*10e00*/  SHF.R.S32.HI R3, RZ, 0x7, R3 ;  /* 0x00000007ff037819 */ /* 0x000fcc0000011403 */
[----:B------:R-:W4:Y:S01]  /*10e10*/  SHFL.IDX PT, R3, R3, RZ, 0x1f ;  /* 0x00001fff03037589 */ /* 0x000f2200000e0000 */
        /* <DEDUP_REMOVED lines=13> */
[----:B----4-:R-:W-:Y:S02]  /*10ef0*/  ISETP.NE.AND P5, PT, R3, RZ, PT ;  /* 0x000000ff0300720c */ /* 0x010fe40003fa5270 */
        /* <DEDUP_REMOVED lines=23> */
[----:B------:R-:W-:Y:S01]  /*11070*/  SHF.R.S32.HI R81, RZ, 0x1f, R82 ;  /* 0x0000001fff517819 */ /* 0x000fe20000011452 */
[----:B0-----:R-:W-:Y:S06]  /*11080*/  @P5 BRA `(.L_x_1346) ;  /* 0x0000000000bc5947 */ /* 0x001fec0003800000 */
[----:B------:R-:W2:Y:S01]  /*11090*/  LDL R7, [R1+0x74] ;  /* 0x0000740001077983 */ /* 0x000ea20000100800 */
[----:B------:R-:W0:Y:S01]  /*110a0*/  LDC R35, c[0x0][0xce8] ;  /* 0x00033a00ff237b82 */ /* 0x000e220000000800 */
[----:B------:R-:W-:Y:S01]  /*110b0*/  ULDC.64 UR4, c[0x0][0xc90] ;  /* 0x0003240000047ab9 */ /* 0x000fe20000000a00 */
[----:B------:R-:W-:Y:S02]  /*110c0*/  IMAD.MOV.U32 R6, RZ, RZ, R24 ;  /* 0x000000ffff067224 */ /* 0x000fe400078e0018 */
[----:B------:R-:W-:Y:S02]  /*110d0*/  IMAD R8, R81, UR4, RZ ;  /* 0x0000000451087c24 */ /* 0x000fe4000f8e02ff */
[----:B------:R-:W-:Y:S02]  /*110e0*/  IMAD R30, R84, 0x40, R194 ;  /* 0x00000040541e7824 */ /* 0x000fe400078e02c2 */
[----:B------:R-:W-:Y:S01]  /*110f0*/  IMAD R15, R82, UR5, R8 ;  /* 0x00000005520f7c24 */ /* 0x000fe2000f8e0208 */
[----:B0-----:R-:W-:-:S13]  /*11100*/  ISETP.NE.AND P0, PT, R35, 0x1, PT ;  /* 0x000000012300780c */ /* 0x001fda0003f05270 */
[----:B------:R-:W0:Y:S08]  /*11110*/  @P0 LDC R9, c[0x0][0xcec] ;  /* 0x00033b00ff090b82 */ /* 0x000e300000000800 */
[----:B------:R-:W3:Y:S01]  /*11120*/  @P0 LDC R31, c[0x0][0xcf0] ;  /* 0x00033c00ff1f0b82 */ /* 0x000ee20000000800 */
[----:B--2---:R-:W-:Y:S02]  /*11130*/  IMAD R20, R84, 0x40, R7 ;  /* 0x0000004054147824 */ /* 0x004fe400078e0207 */
[----:B------:R-:W-:-:S02]  /*11140*/  IMAD.MOV.U32 R7, RZ, RZ, R21 ;  /* 0x000000ffff077224 */ /* 0x000fc400078e0015 */
[----:B0-----:R-:W-:-:S04]  /*11150*/  @P0 IMAD.HI.U32 R8, R20, R9, RZ ;  /* 0x0000000914080227 */ /* 0x001fc800078e00ff */
[----:B------:R-:W-:Y:S01]  /*11160*/  IMAD.MOV.U32 R9, RZ, RZ, R20 ;  /* 0x000000ffff097224 */ /* 0x000fe200078e0014 */
[----:B---3--:R-:W-:Y:S01]  /*11170*/  @P0 SHF.R.U32.HI R9, RZ, R31, R8 ;  /* 0x0000001fff090219 */ /* 0x008fe20000011608 */
[----:B------:R-:W-:Y:S01]  /*11180*/  IMAD.WIDE.U32 R6, R82, UR4, R6 ;  /* 0x0000000452067c25 */ /* 0x000fe2000f8e0006 */
[----:B------:R-:W-:Y:S02]  /*11190*/  ULDC.64 UR4, c[0x0][0xc98] ;  /* 0x0003260000047ab9 */ /* 0x000fe40000000a00 */
[----:B------:R-:W-:Y:S01]  /*111a0*/  SHF.R.S32.HI R31, RZ, 0x1f, R9 ;  /* 0x0000001fff1f7819 */ /* 0x000fe20000011409 */
[----:B------:R-:W-:Y:S02]  /*111b0*/  IMAD.IADD R7, R7, 0x1, R15 ;  /* 0x0000000107077824 */ /* 0x000fe400078e020f */
[----:B------:R-:W-:Y:S02]  /*111c0*/  IMAD.MOV R14, RZ, RZ, -R9 ;  /* 0x000000ffff0e7224 */ /* 0x000fe400078e0a09 */
[----:B------:R-:W-:-:S02]  /*111d0*/  IMAD R8, R80, UR4, RZ ;  /* 0x0000000450087c24 */ /* 0x000fc4000f8e02ff */
[----:B------:R-:W-:-:S04]  /*111e0*/  IMAD.WIDE.U32 R6, R3, UR4, R6 ;  /* 0x0000000403067c25 */ /* 0x000fc8000f8e0006 */
[----:B------:R-:W-:Y:S01]  /*111f0*/  IMAD R15, R35, R14, R20 ;  /* 0x0000000e230f7224 */ /* 0x000fe200078e0214 */
[----:B------:R-:W-:Y:S01]  /*11200*/  IADD3 R6, P0, R9, R6, RZ ;  /* 0x0000000609067210 */ /* 0x000fe20007f1e0ff */
[----:B------:R-:W-:Y:S01]  /*11210*/  IMAD R14, R3, UR5, R8 ;  /* 0x00000005030e7c24 */ /* 0x000fe2000f8e0208 */
[----:B------:R-:W-:Y:S01]  /*11220*/  ULDC.64 UR4, c[0x0][0xc88] ;  /* 0x0003220000047ab9 */ /* 0x000fe20000000a00 */
[----:B------:R-:W-:Y:S01]  /*11230*/  IMAD R35, R0, R35, RZ ;  /* 0x0000002300237224 */ /* 0x000fe200078e02ff */
[----:B------:R-:W-:Y:S02]  /*11240*/  SHF.R.S32.HI R8, RZ, 0x1f, R15 ;  /* 0x0000001fff087819 */ /* 0x000fe4000001140f */
[----:B------:R-:W-:Y:S01]  /*11250*/  IADD3.X R7, R31, R7, R14, P0, !PT ;  /* 0x000000071f077210 */ /* 0x000fe200007fe40e */
[----:B------:R-:W-:Y:S02]  /*11260*/  IMAD.MOV R14, RZ, RZ, -R224 ;  /* 0x000000ffff0e7224 */ /* 0x000fe400078e0ae0 */
[----:B------:R-:W-:-:S02]  /*11270*/  IMAD R8, R8, UR4, RZ ;  /* 0x0000000408087c24 */ /* 0x000fc4000f8e02ff */
[----:B------:R-:W-:-:S04]  /*11280*/  IMAD.WIDE.U32 R6, R15, UR4, R6 ;  /* 0x000000040f067c25 */ /* 0x000fc8000f8e0006 */
[----:B------:R-:W-:Y:S01]  /*11290*/  IMAD R15, R15, UR5, R8 ;  /* 0x000000050f0f7c24 */ /* 0x000fe2000f8e0208 */
[----:B------:R-:W-:-:S03]  /*112a0*/  ULDC.64 UR4, c[0x0][0xc50] ;  /* 0x0003140000047ab9 */ /* 0x000fc60000000a00 */
[----:B------:R-:W-:Y:S01]  /*112b0*/  IMAD.IADD R7, R7, 0x1, R15 ;  /* 0x0000000107077824 */ /* 0x000fe200078e020f */
[----:B------:R-:W-:-:S04]  /*112c0*/  LEA R15, P0, R6, UR4, 0x2 ;  /* 0x00000004060f7c11 */ /* 0x000fc8000f8010ff */
[----:B------:R-:W-:Y:S01]  /*112d0*/  LEA.HI.X R20, R6, UR5, R7, 0x2, P0 ;  /* 0x0000000506147c11 */ /* 0x000fe200080f1407 */
[----:B------:R-:W-:Y:S01]  /*112e0*/  SHFL.IDX PT, R8, R15, 0x1, 0x1c1f ;  /* 0x003c1f000f087f89 */ /* 0x000fe200000e0000 */
[----:B------:R-:W-:Y:S01]  /*112f0*/  ISETP.NE.AND P0, PT, R223, R14, PT ;  /* 0x0000000edf00720c */ /* 0x000fe20003f05270 */
[C---:B------:R-:W-:Y:S02]  /*11300*/  VIADD R14, R30.reuse, 0x8 ;  /* 0x000000081e0e7836 */ /* 0x040fe40000000000 */
[----:B------:R-:W-:Y:S01]  /*11310*/  SHFL.IDX PT, R6, R15, RZ, 0x1c1f ;  /* 0x001c1fff0f067589 */ /* 0x000fe200000e0000 */
[-C--:B------:R-:W-:Y:S02]  /*11320*/  ISETP.GE.OR P1, PT, R30, R35.reuse, P0 ;  /* 0x000000231e00720c */ /* 0x080fe40000726670 */
[----:B------:R-:W-:Y:S01]  /*11330*/  ISETP.GE.OR P0, PT, R14, R35, P0 ;  /* 0x000000230e00720c */ /* 0x000fe20000706670 */
[----:B------:R-:W0:Y:S04]  /*11340*/  SHFL.IDX PT, R7, R20, RZ, 0x1c1f ;  /* 0x001c1fff14077589 */ /* 0x000e2800000e0000 */
[----:B------:R-:W2:Y:S06]  /*11350*/  SHFL.IDX PT, R9, R20, 0x1, 0x1c1f ;  /* 0x003c1f0014097f89 */ /* 0x000eac00000e0000 */
[----:B0-----:R0:W-:Y:S04]  /*11360*/  @!P1 ST.E desc[UR40][R6.64], R162 ;  /* 0x000000a206009985 */ /* 0x0011e8000c101928 */
[----:B--2---:R0:W-:Y:S02]  /*11370*/  @!P0 ST.E desc[UR40][R8.64], R161 ;  /* 0x000000a108008985 */ /* 0x0041e4000c101928 */
.L_x_1346:
[----:B------:R-:W2:Y:S01]  /*11380*/  LDC R87, c[0x0][0xce8] ;  /* 0x00033a00ff577b82 */ /* 0x000ea20000000800 */
[----:B------:R-:W-:Y:S01]  /*11390*/  ULDC.64 UR4, c[0x0][0xba0] ;  /* 0x0002e80000047ab9 */ /* 0x000fe20000000a00 */
[----:B0-----:R-:W5:Y:S01]  /*113a0*/  LD.E.128 R4, desc[UR40][R4.64] ;  /* 0x0000002804047980 */ /* 0x001f62000c101d00 */
[----:B------:R-:W-:-:S03]  /*113b0*/  IMAD R21, R21, UR4, RZ ;  /* 0x0000000415157c24 */ /* 0x000fc6000f8e02ff */
[----:B------:R-:W5:Y:S01]  /*113c0*/  LD.E.128 R8, desc[UR40][R10.64] ;  /* 0x000000280a087980 */ /* 0x000f62000c101d00 */
[C---:B------:R-:W-:Y:S01]  /*113d0*/  IMAD R83, R24.reuse, UR5, R21 ;  /* 0x0000000518537c24 */ /* 0x040fe2000f8e0215 */
[----:B------:R-:W0:Y:S01]  /*113e0*/  LDC R85, c[0x0][0xbc8] ;  /* 0x0002f200ff557b82 */ /* 0x000e220000000800 */
[----:B------:R-:W-:Y:S01]  /*113f0*/  IMAD.WIDE.U32 R20, R24, UR4, RZ ;  /* 0x0000000418147c25 */ /* 0x000fe2000f8e00ff */
[----:B------:R-:W-:Y:S01]  /*11400*/  ULDC.64 UR4, c[0x0][0xbe8] ;  /* 0x0002fa0000047ab9 */ /* 0x000fe20000000a00 */
[----:B------:R-:W5:Y:S02]  /*11410*/  LD.E.128 R12, desc[UR40][R12.64] ;  /* 0x000000280c0c7980 */ /* 0x000f64000c101d00 */
[----:B------:R-:W-:Y:S02]  /*11420*/  IMAD.IADD R21, R21, 0x1, R83 ;  /* 0x0000000115157824 */ /* 0x000fe400078e0253 */
[----:B------:R-:W-:Y:S01]  /*11430*/  IMAD R81, R81, UR4, RZ ;  /* 0x0000000451517c24 */ /* 0x000fe2000f8e02ff */
[----:B------:R-:W5:Y:S04]  /*11440*/  LD.E.128 R28, desc[UR40][R28.64] ;  /* 0x000000281c1c7980 */ /* 0x000f68000c101d00 */
[----:B------:R-:W5:Y:S01]  /*11450*/  LD.E.128 R32, desc[UR40][R32.64] ;  /* 0x0000002820207980 */ /* 0x000f62000c101d00 */
[----:B--2---:R-:W-:Y:S01]  /*11460*/  ISETP.NE.AND P1, PT, R87, 0x1, PT ;  /* 0x000000015700780c */ /* 0x004fe20003f25270 */
[----:B------:R-:W-:-:S02]  /*11470*/  IMAD R81, R82, UR5, R81 ;  /* 0x0000000552517c24 */ /* 0x000fc4000f8e0251 */
[----:B------:R-:W5:Y:S01]  /*11480*/  LD.E.128 R36, desc[UR40][R36.64] ;  /* 0x0000002824247980 */ /* 0x000f62000c101d00 */
[----:B------:R-:W-:Y:S01]  /*11490*/  IMAD.WIDE.U32 R20, R82, UR4, R20 ;  /* 0x0000000452147c25 */ /* 0x000fe2000f8e0014 */
[----:B------:R-:W-:Y:S01]  /*114a0*/  SHF.R.S32.HI R82, RZ, 0x1f, R90 ;  /* 0x0000001fff527819 */ /* 0x000fe2000001145a */
[----:B------:R-:W-:Y:S01]  /*114b0*/  ULDC.64 UR4, c[0x0][0xbf0] ;  /* 0x0002fc0000047ab9 */ /* 0x000fe20000000a00 */
[----:B------:R-:W5:Y:S02]  /*114c0*/  LD.E.128 R40, desc[UR40][R40.64] ;  /* 0x0000002828287980 */ /* 0x000f64000c101d00 */
[----:B------:R-:W-:Y:S02]  /*114d0*/  LEA.HI R82, R82, R90, RZ, 0x3 ;  /* 0x0000005a52527211 */ /* 0x000fe400078f18ff */
[----:B------:R-:W5:Y:S02]  /*114e0*/  LD.E.128 R44, desc[UR40][R44.64] ;  /* 0x000000282c2c7980 */ /* 0x000f64000c101d00 */
[----:B------:R-:W2:Y:S01]  /*114f0*/  @P1 LDC R83, c[0x0][0xcec] ;  /* 0x00033b00ff531b82 */ /* 0x000ea20000000800 */
[----:B------:R-:W-:Y:S01]  /*11500*/  LOP3.LUT R82, R82, 0xfffffff8, RZ, 0xc0, !PT ;  /* 0xfffffff852527812 */ /* 0x000fe200078ec0ff */
[----:B------:R-:W5:Y:S04]  /*11510*/  LD.E.128 R48, desc[UR40][R48.64] ;  /* 0x0000002830307980 */ /* 0x000f68000c101d00 */
[----:B------:R-:W5:Y:S02]  /*11520*/  LD.E.128 R52, desc[UR40][R52.64] ;  /* 0x0000002834347980 */ /* 0x000f64000c101d00 */
[----:B------:R-:W3:Y:S01]  /*11530*/  @P1 LDC R89, c[0x0][0xcf0] ;  /* 0x00033c00ff591b82 */ /* 0x000ee20000000800 */
[----:B------:R-:W-:Y:S01]  /*11540*/  IMAD.IADD R82, R90, 0x1, -R82 ;  /* 0x000000015a527824 */ /* 0x000fe200078e0a52 */
[----:B------:R-:W5:Y:S03]  /*11550*/  LD.E.128 R56, desc[UR40][R56.64] ;  /* 0x0000002838387980 */ /* 0x000f66000c101d00 */
[----:B------:R-:W-:Y:S01]  /*11560*/  IMAD R24, R82, 0x20, R98 ;  /* 0x0000002052187824 */ /* 0x000fe200078e0262 */
[----:B------:R-:W5:Y:S01]  /*11570*/  LD.E.128 R60, desc[UR40][R60.64] ;  /* 0x000000283c3c7980 */ /* 0x000f62000c101d00 */
[----:B------:R-:W-:-:S02]  /*11580*/  VIADD R101, R192, 0x40 ;  /* 0x00000040c0657836 */ /* 0x000fc40000000000 */
[----:B------:R-:W-:Y:S01]  /*11590*/  IMAD R82, R84, 0x40, R24 ;  /* 0x0000004054527824 */ /* 0x000fe200078e0218 */
[----:B------:R-:W5:Y:S01]  /*115a0*/  LD.E.128 R64, desc[UR40][R64.64] ;  /* 0x0000002840407980 */ /* 0x000f62000c101d00 */
[----:B------:R-:W-:Y:S01]  /*115b0*/  IMAD.IADD R21, R21, 0x1, R81 ;  /* 0x0000000115157824 */ /* 0x000fe200078e0251 */
[----:B0-----:R-:W-:Y:S01]  /*115c0*/  ISETP.GE.AND P0, PT, R101, R85, PT ;  /* 0x000000556500720c */ /* 0x001fe20003f06270 */
[----:B------:R-:W-:Y:S01]  /*115d0*/  IMAD R80, R80, UR4, RZ ;  /* 0x0000000450507c24 */ /* 0x000fe2000f8e02ff */
[----:B------:R-:W5:Y:S01]  /*115e0*/  LD.E.128 R68, desc[UR40][R68.64] ;  /* 0x0000002844447980 */ /* 0x000f62000c101d00 */
[----:B------:R-:W-:Y:S02]  /*115f0*/  VIADD R99, R192, 0x80 ;  /* 0x00000080c0637836 */ /* 0x000fe40000000000 */
[----:B--2---:R-:W-:Y:S01]  /*11600*/  @P1 IMAD.HI.U32 R24, R82, R83, RZ ;  /* 0x0000005352181227 */ /* 0x004fe200078e00ff */
[----:B------:R-:W5:Y:S03]  /*11610*/  LD.E.128 R72, desc[UR40][R72.64] ;  /* 0x0000002848487980 */ /* 0x000f66000c101d00 */
[C---:B------:R-:W-:Y:S01]  /*11620*/  IMAD R81, R3.reuse, UR5, R80 ;  /* 0x0000000503517c24 */ /* 0x040fe2000f8e0250 */
[----:B------:R-:W-:Y:S01]  /*11630*/  SEL R80, RZ, 0xffffffff, P0 ;  /* 0xffffffffff507807 */ /* 0x000fe20000000000 */
[----:B------:R-:W-:Y:S01]  /*11640*/  IMAD.WIDE.U32 R20, R3, UR4, R20 ;  /* 0x0000000403147c25 */ /* 0x000fe2000f8e0014 */
[----:B------:R-:W-:Y:S01]  /*11650*/  ISETP.GE.AND P0, PT, R99, R85, PT ;  /* 0x000000556300720c */ /* 0x000fe20003f06270 */
[----:B------:R-:W-:Y:S01]  /*11660*/  ULDC.64 UR4, c[0x0][0xbe0] ;  /* 0x0002f80000047ab9 */ /* 0x000fe20000000a00 */
[----:B------:R-:W5:Y:S01]  /*11670*/  LD.E.128 R76, desc[UR40][R76.64] ;  /* 0x000000284c4c7980 */ /* 0x000f62000c101d00 */
[----:B------:R-:W-:Y:S01]  /*11680*/  IMAD.MOV.U32 R3, RZ, RZ, R82 ;  /* 0x000000ffff037224 */ /* 0x000fe200078e0052 */
[----:B---3--:R-:W-:Y:S01]  /*11690*/  @P1 SHF.R.U32.HI R3, RZ, R89, R24 ;  /* 0x00000059ff031219 */ /* 0x008fe20000011618 */
[C---:B------:R-:W-:Y:S01]  /*116a0*/  VIADD R97, R192.reuse, 0xc0 ;  /* 0x000000c0c0617836 */ /* 0x040fe20000000000 */
[-C--:B------:R-:W-:Y:S01]  /*116b0*/  ISETP.GE.AND P1, PT, R192, R85.reuse, PT ;  /* 0x00000055c000720c */ /* 0x080fe20003f26270 */
[----:B------:R-:W-:Y:S01]  /*116c0*/  IMAD.SHL.U32 R83, R80, 0x2, RZ ;  /* 0x0000000250537824 */ /* 0x000fe200078e00ff */
[----:B------:R-:W-:Y:S01]  /*116d0*/  SEL R80, RZ, 0xffffffff, P0 ;  /* 0xffffffffff507807 */ /* 0x000fe20000000000 */
[----:B------:R-:W-:Y:S01]  /*116e0*/  VIADD R95, R192, 0x100 ;  /* 0x00000100c05f7836 */ /* 0x000fe20000000000 */
[----:B------:R-:W-:Y:S01]  /*116f0*/  SEL R24, RZ, 0x1, P1 ;  /* 0x00000001ff187807 */ /* 0x000fe20000800000 */
[----:B------:R-:W-:Y:S01]  /*11700*/  IMAD.IADD R21, R21, 0x1, R81 ;  /* 0x0000000115157824 */ /* 0x000fe200078e0251 */
[----:B------:R-:W-:Y:S01]  /*11710*/  ISETP.GE.AND P0, PT, R97, R85, PT ;  /* 0x000000556100720c */ /* 0x000fe20003f06270 */
[--C-:B------:R-:W-:Y:S01]  /*11720*/  IMAD.MOV R81, RZ, RZ, -R3.reuse ;  /* 0x000000ffff517224 */ /* 0x100fe200078e0a03 */
[----:B------:R-:W-:Y:S01]  /*11730*/  LOP3.LUT R24, R83, 0x2, R24, 0xe2, !PT ;  /* 0x0000000253187812 */ /* 0x000fe200078ee218 */
[----:B------:R-:W-:Y:S01]  /*11740*/  IMAD.SHL.U32 R83, R80, 0x4, RZ ;  /* 0x0000000450537824 */ /* 0x000fe200078e00ff */
[----:B------:R-:W-:Y:S01]  /*11750*/  SEL R80, RZ, 0xffffffff, P0 ;  /* 0xffffffffff507807 */ /* 0x000fe20000000000 */
[----:B------:R-:W-:Y:S01]  /*11760*/  IMAD R81, R87, R81, R82 ;  /* 0x0000005157517224 */ /* 0x000fe200078e0252 */
[-C--:B------:R-:W-:Y:S01]  /*11770*/  ISETP.GE.AND P0, PT, R95, R85.reuse, PT ;  /* 0x000000555f00720c */ /* 0x080fe20003f06270 */
[----:B------:R-:W-:Y:S01]  /*11780*/  VIADD R93, R192, 0x140 ;  /* 0x00000140c05d7836 */ /* 0x000fe20000000000 */
[----:B------:R-:W-:Y:S01]  /*11790*/  SHF.R.S32.HI R82, RZ, 0x1f, R3 ;  /* 0x0000001fff527819 */ /* 0x000fe20000011403 */
[----:B------:R-:W-:Y:S01]  /*117a0*/  @!PT LDS RZ, [RZ] ;  /* 0x00000000fffff984 */ /* 0x000fe20000000800 */
[----:B------:R-:W-:Y:S01]  /*117b0*/  @!PT LDS RZ, [RZ] ;  /* 0x00000000fffff984 */ /* 0x000fe20000000800 */
[----:B------:R-:W-:Y:S01]  /*117c0*/  @!PT LDS RZ, [RZ] ;  /* 0x00000000fffff984 */ /* 0x000fe20000000800 */
[----:B------:R-:W-:Y:S01]  /*117d0*/  @!PT LDS RZ, [RZ] ;  /* 0x00000000fffff984 */ /* 0x000fe20000000800 */
[----:B------:R0:W-:Y:S06]  /*117e0*/  MEMBAR.ALL.CTA ;  /* 0x0000000000007992 */ /* 0x0001ec0000008000 */
[----:B0-----:R-:W0:Y:S01]  /*117f0*/  FENCE.VIEW.ASYNC.S ;  /* 0x00000000000073c6 */ /* 0x001e220000000000 */
[----:B------:R-:W-:Y:S01]  /*11800*/  LOP3.LUT R24, R83, 0x4, R24, 0xe2, !PT ;  /* 0x0000000453187812 */ /* 0x000fe200078ee218 */
[----:B------:R-:W-:Y:S01]  /*11810*/  IMAD.SHL.U32 R83, R80, 0x8, RZ ;  /* 0x0000000850537824 */ /* 0x000fe200078e00ff */
[----:B------:R-:W-:Y:S01]  /*11820*/  SEL R80, RZ, 0xffffffff, P0 ;  /* 0xffffffffff507807 */ /* 0x000fe20000000000 */
[----:B------:R-:W-:Y:S01]  /*11830*/  IMAD R82, R82, UR4, RZ ;  /* 0x0000000452527c24 */ /* 0x000fe2000f8e02ff */
[----:B------:R-:W-:Y:S01]  /*11840*/  ISETP.GE.AND P0, PT, R93, R85, PT ;  /* 0x000000555d00720c */ /* 0x000fe20003f06270 */
[----:B------:R-:W-:Y:S01]  /*11850*/  IMAD.WIDE.U32 R20, R3, UR4, R20 ;  /* 0x0000000403147c25 */ /* 0x000fe2000f8e0014 */
[----:B------:R-:W-:Y:S01]  /*11860*/  LOP3.LUT R24, R83, 0x8, R24, 0xe2, !PT ;  /* 0x0000000853187812 */ /* 0x000fe200078ee218 */
[----:B------:R-:W-:Y:S02]  /*11870*/  BSSY B1, `(.L_x_1347) ;  /* 0x000004f000017945 */ /* 0x000fe40003800000 */
[----:B------:R-:W-:Y:S01]  /*11880*/  IMAD.SHL.U32 R89, R80, 0x10, RZ ;  /* 0x0000001050597824 */ /* 0x000fe200078e00ff */
[----:B------:R-:W-:Y:S01]  /*11890*/  SHF.R.S32.HI R80, RZ, 0x1f, R81 ;  /* 0x0000001fff507819 */ /* 0x000fe20000011451 */
[----:B------:R-:W-:Y:S01]  /*118a0*/  IMAD R83, R3, UR5, R82 ;  /* 0x0000000503537c24 */ /* 0x000fe2000f8e0252 */
[----:B------:R-:W-:Y:S01]  /*118b0*/  ULDC.64 UR4, c[0x0][0xbd8] ;  /* 0x0002f60000047ab9 */ /* 0x000fe20000000a00 */
[----:B------:R-:W-:Y:S01]  /*118c0*/  IMAD R88, R0, R87, RZ ;  /* 0x0000005700587224 */ /* 0x000fe200078e02ff */
[----:B------:R-:W-:Y:S01]  /*118d0*/  SEL R3, RZ, 0xffffffff, P0 ;  /* 0xffffffffff037807 */ /* 0x000fe20000000000 */
[----:B------:R-:W-:Y:S01]  /*118e0*/  IMAD.IADD R21, R21, 0x1, R83 ;  /* 0x0000000115157824 */ /* 0x000fe200078e0253 */
[----:B------:R-:W-:Y:S01]  /*118f0*/  LOP3.LUT R24, R89, 0x10, R24, 0xe2, !PT ;  /* 0x0000001059187812 */ /* 0x000fe200078ee218 */
[----:B------:R-:W-:-:S02]  /*11900*/  IMAD R80, R80, UR4, RZ ;  /* 0x0000000450507c24 */ /* 0x000fc4000f8e02ff */
[----:B------:R-:W-:Y:S02]  /*11910*/  IMAD R87, R84, 0x40, R98 ;  /* 0x0000004054577824 */ /* 0x000fe400078e0262 */
[----:B------:R-:W-:Y:S02]  /*11920*/  VIADD R91, R192, 0x180 ;  /* 0x00000180c05b7836 */ /* 0x000fe40000000000 */
[----:B------:R-:W-:Y:S01]  /*11930*/  IMAD R83, R81, UR5, R80 ;  /* 0x0000000551537c24 */ /* 0x000fe2000f8e0250 */
[----:B------:R-:W-:Y:S01]  /*11940*/  ISETP.GE.AND P1, PT, R87, R88, PT ;  /* 0x000000585700720c */ /* 0x000fe20003f26270 */
[----:B------:R-:W-:Y:S01]  /*11950*/  IMAD.WIDE.U32 R20, R81, UR4, R20 ;  /* 0x0000000451147c25 */ /* 0x000fe2000f8e0014 */
[----:B------:R-:W-:Y:S01]  /*11960*/  ULDC.64 UR4, c[0x0][0xb80] ;  /* 0x0002e00000047ab9 */ /* 0x000fe20000000a00 */
[----:B------:R-:W-:Y:S02]  /*11970*/  ISETP.GE.AND P0, PT, R91, R85, PT ;  /* 0x000000555b00720c */ /* 0x000fe40003f06270 */
[----:B------:R-:W-:Y:S01]  /*11980*/  IMAD.SHL.U32 R3, R3, 0x20, RZ ;  /* 0x0000002003037824 */ /* 0x000fe200078e00ff */
[----:B------:R-:W-:Y:S01]  /*11990*/  LEA R84, P2, R20, UR4, 0x1 ;  /* 0x0000000414547c11 */ /* 0x000fe2000f8408ff */
[----:B------:R-:W-:-:S02]  /*119a0*/  VIADD R90, R192, 0x1c0 ;  /* 0x000001c0c05a7836 */ /* 0x000fc40000000000 */
[----:B------:R-:W-:Y:S01]  /*119b0*/  IMAD.IADD R21, R21, 0x1, R83 ;  /* 0x0000000115157824 */ /* 0x000fe200078e0253 */
[----:B------:R-:W-:Y:S01]  /*119c0*/  LOP3.LUT R24, R3, 0x20, R24, 0xe2, !PT ;  /* 0x0000002003187812 */ /* 0x000fe200078ee218 */
[----:B------:R-:W-:Y:S01]  /*119d0*/  VIADD R0, R2, 0x38820 ;  /* 0x0003882002007836 */ /* 0x000fe20000000000 */
[----:B------:R-:W-:Y:S01]  /*119e0*/  SEL R3, RZ, 0x40, P0 ;  /* 0x00000040ff037807 */ /* 0x000fe20000000000 */
[----:B------:R-:W-:Y:S01]  /*119f0*/  VIADD R89, R192, 0x1c0 ;  /* 0x000001c0c0597836 */ /* 0x000fe20000000000 */
[----:B------:R-:W-:Y:S01]  /*11a00*/  ISETP.GE.AND P0, PT, R90, R85, PT ;  /* 0x000000555a00720c */ /* 0x000fe20003f06270 */
[----:B------:R-:W-:Y:S01]  /*11a10*/  VIADD R92, R192, 0x180 ;  /* 0x00000180c05c7836 */ /* 0x000fe20000000000 */
[----:B------:R-:W-:Y:S01]  /*11a20*/  LEA.HI.X R86, R20, UR5, R21, 0x1, P2 ;  /* 0x0000000514567c11 */ /* 0x000fe200090f0c15 */
[C---:B------:R-:W-:Y:S01]  /*11a30*/  VIADD R94, R192.reuse, 0x140 ;  /* 0x00000140c05e7836 */ /* 0x040fe20000000000 */
[----:B------:R-:W-:Y:S01]  /*11a40*/  PRMT R0, RZ, 0x654, R0 ;  /* 0x00000654ff007816 */ /* 0x000fe20000000000 */
[----:B------:R-:W-:Y:S01]  /*11a50*/  VIADD R96, R192, 0x100 ;  /* 0x00000100c0607836 */ /* 0x000fe20000000000 */
[----:B------:R-:W-:Y:S01]  /*11a60*/  LOP3.LUT R3, R24, R3, RZ, 0xfc, !PT ;  /* 0x0000000318037212 */ /* 0x000fe200078efcff */
[C---:B------:R-:W-:Y:S01]  /*11a70*/  VIADD R98, R192.reuse, 0xc0 ;  /* 0x000000c0c0627836 */ /* 0x040fe20000000000 */
[----:B------:R-:W-:Y:S01]  /*11a80*/  SEL R24, RZ, 0x80, P0 ;  /* 0x00000080ff187807 */ /* 0x000fe20000000000 */
[C---:B------:R-:W-:Y:S01]  /*11a90*/  VIADD R100, R192.reuse, 0x80 ;  /* 0x00000080c0647836 */ /* 0x040fe20000000000 */
[----:B0-----:R0:W-:Y:S01]  /*11aa0*/  SYNCS.ARRIVE.TRANS64.RED.A1T0 RZ, [R0+URZ], RZ ;  /* 0x000000ff00ff79a7 */ /* 0x0011e2000810043f */
[----:B------:R-:W-:Y:S01]  /*11ab0*/  VIADD R102, R192, 0x40 ;  /* 0x00000040c0667836 */ /* 0x000fe20000000000 */
[----:B------:R0:W2:Y:S01]  /*11ac0*/  SHFL.IDX PT, R20, R84, RZ, 0x181f ;  /* 0x00181fff54147589 */ /* 0x0000a200000e0000 */
[----:B------:R-:W-:-:S02]  /*11ad0*/  LOP3.LUT R24, R3, R24, RZ, 0xfc, !PT ;  /* 0x0000001803187212 */ /* 0x000fc400078efcff */
[----:B------:R-:W-:Y:S01]  /*11ae0*/  SHF.R.S32.HI R89, RZ, 0x1f, R89 ;  /* 0x0000001fff597819 */ /* 0x000fe20000011459 */
[----:B------:R0:W3:Y:S01]  /*11af0*/  SHFL.IDX PT, R21, R86, RZ, 0x181f ;  /* 0x00181fff56157589 */ /* 0x0000e200000e0000 */
[----:B------:R-:W-:Y:S02]  /*11b00*/  SHF.R.S32.HI R92, RZ, 0x1f, R92 ;  /* 0x0000001fff5c7819 */ /* 0x000fe4000001145c */
[----:B------:R-:W-:Y:S02]  /*11b10*/  SHF.R.S32.HI R94, RZ, 0x1f, R94 ;  /* 0x0000001fff5e7819 */ /* 0x000fe4000001145e */
[----:B------:R-:W-:Y:S02]  /*11b20*/  SHF.R.S32.HI R96, RZ, 0x1f, R96 ;  /* 0x0000001fff607819 */ /* 0x000fe40000011460 */
[----:B------:R-:W-:Y:S02]  /*11b30*/  SHF.R.S32.HI R98, RZ, 0x1f, R98 ;  /* 0x0000001fff627819 */ /* 0x000fe40000011462 */
[----:B------:R-:W-:-:S02]  /*11b40*/  SHF.R.S32.HI R100, RZ, 0x1f, R100 ;  /* 0x0000001fff647819 */ /* 0x000fc40000011464 */
        /* <DEDUP_REMOVED lines=33> */
.L_x_1348:
[----:B------:R-:W-:Y:S05]  /*11d60*/  BSYNC B1 ;  /* 0x0000000000017941 */ /* 0x000fea0003800000 */
.L_x_1347:
        /* <DEDUP_REMOVED lines=38> */
.L_x_1344:
        /* <DEDUP_REMOVED lines=26> */
.L_x_1350:
        /* <DEDUP_REMOVED lines=50> */
.L_x_1352:
[----:B------:R-:W-:Y:S05]  /*12490*/  BSYNC B1 ;  /* 0x0000000000017941 */ /* 0x000fea0003800000 */
.L_x_1351:
        /* <DEDUP_REMOVED lines=38> */
[C---:B------:R-:W-:Y:S02]  /*12700*/  VIADD R39, R192.reuse, 0xc0 ;  /* 0x000000c0c0277836 */ /* 0x040fe40000000000 */
[----:B------:R-:W-:Y:S02]  /*12710*/  IMAD.IADD R5, R5, 0x1, R3 ;  /* 0x0000000105057824 */ /* 0x000fe400078e0203 */
[----:B------:R-:W-:Y:S01]  /*12720*/  IMAD.MOV.U32 R3, RZ, RZ, R8 ;  /* 0x000000ffff037224 */ /* 0x000fe200078e0008 */
[----:B---3--:R-:W-:Y:S01]  /*12730*/  @P0 SHF.R.U32.HI R3, RZ, R9, R6 ;  /* 0x00000009ff030219 */ /* 0x008fe20000011606 */
[----:B------:R-:W-:Y:S01]  /*12740*/  VIADD R37, R192, 0x100 ;  /* 0x00000100c0257836 */ /* 0x000fe20000000000 */
[----:B------:R-:W-:Y:S01]  /*12750*/  LOP3.LUT R9, R10, 0x2, R7, 0xe2, !PT ;  /* 0x000000020a097812 */ /* 0x000fe200078ee207 */
[----:B------:R-:W-:Y:S01]  /*12760*/  IMAD R31, R0, R29, RZ ;  /* 0x0000001d001f7224 */ /* 0x000fe200078e02ff */
[----:B------:R-:W-:Y:S01]  /*12770*/  ISETP.GE.AND P1, PT, R39, R21, PT ;  /* 0x000000152700720c */ /* 0x000fe20003f26270 */
[----:B------:R-:W-:Y:S01]  /*12780*/  IMAD.MOV R7, RZ, RZ, -R3 ;  /* 0x000000ffff077224 */ /* 0x000fe200078e0a03 */
[----:B------:R-:W-:Y:S01]  /*12790*/  SEL R10, RZ, 0xffffffff, P2 ;  /* 0xffffffffff0a7807 */ /* 0x000fe20001000000 */
[----:B------:R-:W-:Y:S01]  /*127a0*/  IMAD.WIDE.U32 R4, R3, UR4, R4 ;  /* 0x0000000403047c25 */ /* 0x000fe2000f8e0004 */
[----:B------:R-:W-:-:S02]  /*127b0*/  SHF.R.S32.HI R6, RZ, 0x1f, R3 ;  /* 0x0000001fff067819 */ /* 0x000fc40000011403 */
[----:B------:R-:W-:Y:S01]  /*127c0*/  SEL R11, RZ, 0xffffffff, P1 ;  /* 0xffffffffff0b7807 */ /* 0x000fe20000800000 */
[----:B------:R-:W-:Y:S01]  /*127d0*/  IMAD.SHL.U32 R10, R10, 0x4, RZ ;  /* 0x000000040a0a7824 */ /* 0x000fe200078e00ff */
[----:B------:R-:W-:Y:S01]  /*127e0*/  ISETP.GE.AND P0, PT, R37, R21, PT ;  /* 0x000000152500720c */ /* 0x000fe20003f06270 */
[----:B------:R-:W-:Y:S02]  /*127f0*/  IMAD R6, R6, UR4, RZ ;  /* 0x0000000406067c24 */ /* 0x000fe4000f8e02ff */
[----:B------:R-:W-:Y:S01]  /*12800*/  IMAD.SHL.U32 R11, R11, 0x8, RZ ;  /* 0x000000080b0b7824 */ /* 0x000fe200078e00ff */
[----:B------:R-:W-:Y:S01]  /*12810*/  LOP3.LUT R0, R10, 0x4, R9, 0xe2, !PT ;  /* 0x000000040a007812 */ /* 0x000fe200078ee209 */
[----:B------:R-:W-:Y:S02]  /*12820*/  IMAD R7, R29, R7, R8 ;  /* 0x000000071d077224 */ /* 0x000fe400078e0208 */
[----:B------:R-:W-:Y:S01]  /*12830*/  IMAD R9, R3, UR5, R6 ;  /* 0x0000000503097c24 */ /* 0x000fe2000f8e0206 */
[----:B------:R-:W-:Y:S01]  /*12840*/  SEL R6, RZ, 0xffffffff, P0 ;  /* 0xffffffffff067807 */ /* 0x000fe20000000000 */
[----:B------:R-:W-:Y:S01]  /*12850*/  VIADD R35, R192, 0x140 ;  /* 0x00000140c0237836 */ /* 0x000fe20000000000 */
[----:B------:R-:W-:Y:S01]  /*12860*/  LOP3.LUT R3, R11, 0x8, R0, 0xe2, !PT ;  /* 0x000000080b037812 */ /* 0x000fe200078ee200 */
[----:B------:R-:W-:Y:S01]  /*12870*/  ULDC.64 UR4, c[0x0][0xbd8] ;  /* 0x0002f60000047ab9 */ /* 0x000fe20000000a00 */
[----:B------:R-:W-:Y:S01]  /*12880*/  SHF.R.S32.HI R0, RZ, 0x1f, R7 ;  /* 0x0000001fff007819 */ /* 0x000fe20000011407 */
[----:B------:R-:W-:Y:S01]  /*12890*/  IMAD.SHL.U32 R6, R6, 0x10, RZ ;  /* 0x0000001006067824 */ /* 0x000fe200078e00ff */
[----:B------:R-:W-:Y:S01]  /*128a0*/  ISETP.GE.AND P0, PT, R35, R21, PT ;  /* 0x000000152300720c */ /* 0x000fe20003f06270 */
[----:B------:R-:W-:-:S02]  /*128b0*/  VIADD R33, R192, 0x180 ;  /* 0x00000180c0217836 */ /* 0x000fc40000000000 */
[----:B------:R-:W-:Y:S01]  /*128c0*/  IMAD R0, R0, UR4, RZ ;  /* 0x0000000400007c24 */ /* 0x000fe2000f8e02ff */
[----:B------:R-:W-:Y:S01]  /*128d0*/  LOP3.LUT R6, R6, 0x10, R3, 0xe2, !PT ;  /* 0x0000001006067812 */ /* 0x000fe200078ee203 */
[----:B------:R-:W-:Y:S01]  /*128e0*/  IMAD.IADD R5, R5, 0x1, R9 ;  /* 0x0000000105057824 */ /* 0x000fe200078e0209 */
[----:B------:R-:W-:Y:S01]  /*128f0*/  SEL R8, RZ, 0xffffffff, P0 ;  /* 0xffffffffff087807 */ /* 0x000fe20000000000 */
[----:B------:R-:W-:Y:S01]  /*12900*/  IMAD R3, R7, UR5, R0 ;  /* 0x0000000507037c24 */ /* 0x000fe2000f8e0200 */
[----:B------:R-:W-:Y:S01]  /*12910*/  ISETP.GE.AND P0, PT, R33, R21, PT ;  /* 0x000000152100720c */ /* 0x000fe20003f06270 */
[----:B------:R-:W-:Y:S02]  /*12920*/  IMAD R0, R20, 0x40, R12 ;  /* 0x0000004014007824 */ /* 0x000fe400078e020c */
[----:B------:R-:W-:Y:S01]  /*12930*/  IMAD.WIDE.U32 R4, R7, UR4, R4 ;  /* 0x0000000407047c25 */ /* 0x000fe2000f8e0004 */
[----:B------:R-:W-:Y:S01]  /*12940*/  SEL R7, RZ, 0x40, P0 ;  /* 0x00000040ff077807 */ /* 0x000fe20000000000 */
[----:B------:R-:W-:Y:S01]  /*12950*/  ULDC.64 UR4, c[0x0][0xb80] ;  /* 0x0002e00000047ab9 */ /* 0x000fe20000000a00 */
[----:B------:R-:W-:Y:S01]  /*12960*/  ISETP.GE.AND P0, PT, R0, R31, PT ;  /* 0x0000001f0000720c */ /* 0x000fe20003f06270 */
[----:B------:R-:W-:Y:S01]  /*12970*/  IMAD.SHL.U32 R9, R8, 0x20, RZ ;  /* 0x0000002008097824 */ /* 0x000fe200078e00ff */
[----:B------:R-:W-:Y:S01]  /*12980*/  LEA R20, P1, R4, UR4, 0x1 ;  /* 0x0000000404147c11 */ /* 0x000fe2000f8208ff */
[----:B------:R-:W-:-:S02]  /*12990*/  VIADD R30, R192, 0x1c0 ;  /* 0x000001c0c01e7836 */ /* 0x000fc40000000000 */
        /* <DEDUP_REMOVED lines=55> */
.L_x_1354:
[----:B------:R-:W-:Y:S05]  /*12d10*/  BSYNC B1 ;  /* 0x0000000000017941 */ /* 0x000fea0003800000 */
.L_x_1353:
        /* <DEDUP_REMOVED lines=36> */
.L_x_1349:
[----:B------:R-:W-:Y:S05]  /*12f60*/  BSYNC B0 ;  /* 0x0000000000007941 */ /* 0x000fea0003800000 */
.L_x_1343:
[----:B------:R-:W-:Y:S02]  /*12f70*/  ULDC UR4, c[0x0][0xd3c] ;  /* 0x00034f0000047ab9 */ /* 0x000fe40000000800 */
[----:B------:R-:W-:-:S13]  /*12f80*/  ISETP.GE.AND P0, PT, R27, UR4, PT ;  /* 0x000000041b007c0c */ /* 0x000fda000bf06270 */
[----:B------:R-:W-:Y:S05]  /*12f90*/  @!P0 BRA `(.L_x_1355) ;  /* 0xfffffee4008c8947 */ /* 0x000fea000383ffff */
[----:B------:R-:W-:Y:S05]  /*12fa0*/  BRA `(.L_x_1234) ;  /* 0x0000007c00d87947 */ /* 0x000fea0003800000 */
.L_x_1232:
        /* <DEDUP_REMOVED lines=16> */
.L_x_1356:
        /* <DEDUP_REMOVED lines=41> */
.L_x_1362:
        /* <DEDUP_REMOVED lines=12> */
.L_x_1361:
[----:B------:R-:W-:Y:S05]  /*13400*/  BSYNC B0 ;  /* 0x0000000000007941 */ /* 0x000fea0003800000 */
.L_x_1360:
        /* <DEDUP_REMOVED lines=21> */
.L_x_1358:
        /* <DEDUP_REMOVED lines=15> */
.L_x_1363:
        /* <DEDUP_REMOVED lines=28> */
.L_x_1359:
[----:B------:R-:W-:Y:S02]  /*13810*/  IMAD.MOV.U32 R17, RZ, RZ, RZ ;  /* 0x000000ffff117224 */ /* 0x000fe400078e00ff */
[----:B------:R-:W-:Y:S02]  /*13820*/  IMAD.U32 R16, RZ, RZ, UR6 ;  /* 0x00000006ff107e24 */ /* 0x000fe4000f8e00ff */
[----:B------:R-:W-:-:S07]  /*13830*/  IMAD.MOV.U32 R18, RZ, RZ, RZ ;  /* 0x000000ffff127224 */ /* 0x000fce00078e00ff */
.L_x_1364:
[----:B------:R-:W-:-:S13]  /*13840*/  ISETP.NE.AND P0, PT, R5, RZ, PT ;  /* 0x000000ff0500720c */ /* 0x000fda0003f05270 */
[----:B------:R-:W0:Y:S01]  /*13850*/  @!P0 S2R R3, SR_CgaCtaId ;  /* 0x0000000000038919 */ /* 0x000e220000008800 */
[----:B------:R-:W-:-:S04]  /*13860*/  @!P0 MOV R2, 0x400 ;  /* 0x0000040000028802 */ /* 0x000fc80000000f00 */
[----:B0-----:R-:W-:-:S05]  /*13870*/  @!P0 LEA R2, R3, R2, 0x18 ;  /* 0x0000000203028211 */ /* 0x001fca00078ec0ff */
[----:B------:R1:W-:Y:S01]  /*13880*/  @!P0 STS.128 [R2+0x388d0], R16 ;  /* 0x0388d01002008388 */ /* 0x0003e20000000c00 */
[----:B------:R-:W-:Y:S06]  /*13890*/  BAR.ARV 0x5, 0x180 ;  /* 0x0146000000007b1d */ /* 0x000fec0000002000 */
.L_x_1357:
[----:B------:R2:W-:Y:S01]  /*138a0*/  STL [R1+0x28], RZ ;  /* 0x000028ff01007387 */ /* 0x0005e20000100800 */
[----:B------:R-:W-:Y:S01]  /*138b0*/  ULDC UR4, c[0x0][0xd3c] ;  /* 0x00034f0000047ab9 */ /* 0x000fe20000000800 */
[----:B------:R-:W-:Y:S01]  /*138c0*/  IMAD.MOV.U32 R28, RZ, RZ, 0x1 ;  /* 0x00000001ff1c7424 */ /* 0x000fe200078e00ff */
[----:B0-----:R-:W-:Y:S01]  /*138d0*/  ISETP.GE.AND P0, PT, R19, UR4, PT ;  /* 0x0000000413007c0c */ /* 0x001fe2000bf06270 */
[----:B------:R-:W-:-:S12]  /*138e0*/  IMAD.MOV.U32 R25, RZ, RZ, RZ ;  /* 0x000000ffff197224 */ /* 0x000fd800078e00ff */
[----:B--2---:R-:W-:Y:S05]  /*138f0*/  @P0 BRA `(.L_x_1365) ;  /* 0x0000007000a80947 */ /* 0x004fea0003800000 */
[----:B------:R-:W2:Y:S01]  /*13900*/  LDL R4, [R1+0x8] ;  /* 0x0000080001047983 */ /* 0x000ea20000100800 */
[----:B------:R-:W0:Y:S01]  /*13910*/  S2UR UR5, SR_CgaCtaId ;  /* 0x00000000000579c3 */ /* 0x000e220000008800 */
[C---:B-1----:R-:W-:Y:S01]  /*13920*/  IMAD.SHL.U32 R2, R0.reuse, 0x8, RZ ;  /* 0x0000000800027824 */ /* 0x042fe200078e00ff */
[----:B------:R-:W-:Y:S01]  /*13930*/  LOP3.LUT R5, R0, 0x7f, RZ, 0xc0, !PT ;  /* 0x0000007f00057812 */ /* 0x000fe200078ec0ff */
[----:B------:R-:W-:Y:S01]  /*13940*/  UMOV UR4, 0x400 ;  /* 0x0000040000047882 */ /* 0x000fe20000000000 */
[----:B------:R-:W-:Y:S01]  /*13950*/  BSSY B8, `(.L_x_1365) ;  /* 0x0000724000087945 */ /* 0x000fe20003800000 */
[----:B------:R-:W-:Y:S01]  /*13960*/  IMAD.MOV.U32 R29, RZ, RZ, 0x1 ;  /* 0x00000001ff1d7424 */ /* 0x000fe200078e00ff */
[C---:B------:R-:W-:Y:S01]  /*13970*/  LOP3.LUT R3, R2.reuse, 0x1f8, RZ, 0xc0, !PT ;  /* 0x000001f802037812 */ /* 0x040fe200078ec0ff */
[----:B------:R-:W-:Y:S01]  /*13980*/  IMAD.SHL.U32 R36, R5, 0x8, RZ ;  /* 0x0000000805247824 */ /* 0x000fe200078e00ff */
[----:B------:R-:W-:Y:S02]  /*13990*/  LOP3.LUT R2, R2, 0x38, RZ, 0xc0, !PT ;  /* 0x0000003802027812 */ /* 0x000fe400078ec0ff */
[----:B------:R-:W-:-:S02]  /*139a0*/  CS2R R24, SRZ ;  /* 0x0000000000187805 */ /* 0x000fc4000001ff00 */
[----:B------:R-:W-:Y:S01]  /*139b0*/  LOP3.LUT R3, R3, 0x38, R0, 0x78, !PT ;  /* 0x0000003803037812 */ /* 0x000fe200078e7800 */
[----:B------:R-:W-:Y:S01]  /*139c0*/  IMAD.SHL.U32 R0, R0, 0x10, RZ ;  /* 0x0000001000007824 */ /* 0x000fe200078e00ff */
[----:B------:R-:W-:Y:S01]  /*139d0*/  ULDC.64 UR38, c[0x0][0x198] ;  /* 0x0000660000267ab9 */ /* 0x000fe20000000a00 */
[----:B------:R-:W-:Y:S01]  /*139e0*/  IMAD.MOV.U32 R28, RZ, RZ, 0x1 ;  /* 0x00000001ff1c7424 */ /* 0x000fe200078e00ff */
[----:B------:R-:W-:Y:S01]  /*139f0*/  LOP3.LUT R36, R3, 0x200, R36, 0xf8, !PT ;  /* 0x0000020003247812 */ /* 0x000fe200078ef824 */
[----:B------:R-:W-:Y:S01]  /*13a00*/  ULDC UR36, c[0x0][0xc] ;  /* 0x0000030000247ab9 */ /* 0x000fe20000000800 */
[----:B------:R-:W-:-:S04]  /*13a10*/  SHF.R.U32.HI R3, RZ, 0x3, R5 ;  /* 0x00000003ff037819 */ /* 0x000fc80000011605 */
[----:B------:R-:W-:Y:S02]  /*13a20*/  LOP3.LUT R3, R3, 0x70, R0, 0xf8, !PT ;  /* 0x0000007003037812 */ /* 0x000fe400078ef800 */
[C---:B------:R-:W-:Y:S01]  /*13a30*/  LOP3.LUT R0, R2.reuse, 0x40, RZ, 0xfc, !PT ;  /* 0x0000004002007812 */ /* 0x040fe200078efcff */
[----:B0-----:R-:W-:Y:S01]  /*13a40*/  ULEA UR4, UR5, UR4, 0x18 ;  /* 0x0000000405047291 */ /* 0x001fe2000f8ec03f */
[C---:B------:R-:W-:Y:S02]  /*13a50*/  LOP3.LUT R3, R2.reuse, 0xc0, RZ, 0xfc, !PT ;  /* 0x000000c002037812 */ /* 0x040fe400078efcff */
[C---:B------:R-:W-:Y:S02]  /*13a60*/  LOP3.LUT R0, R2.reuse, 0x100, RZ, 0xfc, !PT ;  /* 0x0000010002007812 */ /* 0x040fe400078efcff */
[C---:B------:R-:W-:Y:S01]  /*13a70*/  LOP3.LUT R3, R2.reuse, 0x180, RZ, 0xfc, !PT ;  /* 0x0000018002037812 */ /* 0x040fe200078efcff */
[----:B------:R-:W-:Y:S01]  /*13a80*/  IMAD.U32 R23, RZ, RZ, UR4 ;  /* 0x00000004ff177e24 */ /* 0x000fe2000f8e00ff */
[----:B------:R-:W-:-:S03]  /*13a90*/  LOP3.LUT R0, R2, 0x1c0, RZ, 0xfc, !PT ;  /* 0x000001c002007812 */ /* 0x000fc600078efcff */
[----:B------:R-:W-:Y:S01]  /*13aa0*/  IMAD R26, R36, 0x2, R23 ;  /* 0x00000002241a7824 */ /* 0x000fe200078e0217 */
[----:B--2---:R-:W-:-:S05]  /*13ab0*/  LOP3.LUT R4, R4, 0x2, RZ, 0xfc, !PT ;  /* 0x0000000204047812 */ /* 0x004fca00078efcff */
[----:B------:R0:W-:Y:S04]  /*13ac0*/  STL [R1+0x50], R4 ;  /* 0x0000500401007387 */ /* 0x0001e80000100800 */
[----:B------:R1:W-:Y:S01]  /*13ad0*/  STL [R1+0x28], RZ ;  /* 0x000028ff01007387 */ /* 0x0003e20000100800 */
[C---:B0-----:R-:W-:Y:S02]  /*13ae0*/  LOP3.LUT R4, R2.reuse, 0x80, RZ, 0xfc, !PT ;  /* 0x0000008002047812 */ /* 0x041fe400078efcff */
[----:B-1----:R-:W-:-:S07]  /*13af0*/  LOP3.LUT R4, R2, 0x140, RZ, 0xfc, !PT ;  /* 0x0000014002047812 */ /* 0x002fce00078efcff */
.L_x_1478:
[----:B0-----:R-:W0:Y:S02]  /*13b00*/  LDC.64 R2, c[0x0][0xd88] ;  /* 0x00036200ff027b82 */ /* 0x001e240000000a00 */
[----:B0-----:R-:W-:-:S05]  /*13b10*/  IMAD.WIDE R2, R19, 0x4, R2 ;  /* 0x0000000413027825 */ /* 0x001fca00078e0202 */
[----:B--2---:R-:W2:Y:S01]  /*13b20*/  LDG.E R37, desc[UR40][R2.64] ;  /* 0x0000002802257981 */ /* 0x004ea2000c1e1900 */
[----:B------:R-:W-:Y:S05]  /*13b30*/  YIELD ;  /* 0x0000000000007946 */ /* 0x000fea0003800000 */
[----:B------:R-:W-:Y:S01]  /*13b40*/  ULDC.64 UR4, c[0x0][0xb20] ;  /* 0x0002c80000047ab9 */ /* 0x000fe20000000a00 */
[----:B------:R-:W-:Y:S01]  /*13b50*/  IMAD.MOV.U32 R34, RZ, RZ, RZ ;  /* 0x000000ffff227224 */ /* 0x000fe200078e00ff */
[----:B------:R-:W-:Y:S01]  /*13b60*/  ISETP.NE.U32.AND P0, PT, RZ, UR4, PT ;  /* 0x00000004ff007c0c */ /* 0x000fe2000bf05070 */
[----:B---3--:R-:W-:Y:S01]  /*13b70*/  IMAD.MOV.U32 R6, RZ, RZ, RZ ;  /* 0x000000ffff067224 */ /* 0x008fe200078e00ff */
[----:B------:R-:W-:Y:S01]  /*13b80*/  ULDC.64 UR8, c[0x0][0xb10] ;  /* 0x0002c40000087ab9 */ /* 0x000fe20000000a00 */
[----:B------:R-:W-:Y:S01]  /*13b90*/  ULDC.64 UR6, c[0x0][0xb08] ;  /* 0x0002c20000067ab9 */ /* 0x000fe20000000a00 */
[----:B------:R-:W-:-:S02]  /*13ba0*/  ISETP.NE.AND.EX P0, PT, RZ, UR5, PT, P0 ;  /* 0x00000005ff007c0c */ /* 0x000fc4000bf05300 */
        /* <DEDUP_REMOVED lines=24> */
[----:B--2---:R0:W-:Y:S02]  /*13d30*/  STL [R1], R6 ;  /* 0x0000000601007387 */ /* 0x0041e40000100800 */
        /* <DEDUP_REMOVED lines=19> */
.L_x_1366:
        /* <DEDUP_REMOVED lines=9> */
.L_x_1367:
        /* <DEDUP_REMOVED lines=9> */
.L_x_1368:
        /* <DEDUP_REMOVED lines=32> */
.L_x_1523:
[----:B--2---:R-:W-:Y:S02]  /*14190*/  ISETP.NE.AND P0, PT, R14, RZ, PT ;  /* 0x000000ff0e00720c */ /* 0x004fe40003f05270 */
[----:B------:R-:W-:-:S11]  /*141a0*/  PLOP3.LUT P6, PT, PT, PT, PT, 0x8, 0x0 ;  /* 0x000000000000781c */ /* 0x000fd60003fce170 */
[----:B------:R-:W-:Y:S05]  /*141b0*/  @P0 BRA `(.L_x_1372) ;  /* 0x00000000000c0947 */ /* 0x000fea0003800000 */
[----:B------:R-:W-:-:S03]  /*141c0*/  UMOV UR4, 0xffffffff ;  /* 0xffffffff00047882 */ /* 0x000fc60000000000 */
[----:B------:R-:W-:Y:S05]  /*141d0*/  BRA.DIV UR4, `(.L_x_1373) ;  /* 0x0000007a041c7947 */ /* 0x000fea000b800000 */
[----:B------:R-:W-:-:S13]  /*141e0*/  ELECT P6, URZ, PT ;  /* 0x00000000003f782f */ /* 0x000fda00038c0000 */
.L_x_1372:
        /* <DEDUP_REMOVED lines=9> */
.L_x_1526:
[----:B------:R-:W-:Y:S05]  /*14280*/  BSYNC B1 ;  /* 0x0000000000017941 */ /* 0x000fea0003800000 */
.L_x_1374:
        /* <DEDUP_REMOVED lines=10> */
.L_x_1527:
[----:B------:R-:W-:Y:S05]  /*14330*/  BSYNC B2 ;  /* 0x0000000000027941 */ /* 0x000fea0003800000 */
.L_x_1378:
        /* <DEDUP_REMOVED lines=9> */
.L_x_1381:
[----:B------:R-:W-:Y:S05]  /*143d0*/  BSYNC B2 ;  /* 0x0000000000027941 */ /* 0x000fea0003800000 */
.L_x_1380:
        /* <DEDUP_REMOVED lines=12> */
.L_x_1382:
        /* <DEDUP_REMOVED lines=13> */
.L_x_1528:
[----:B------:R-:W-:Y:S05]  /*14570*/  BSYNC B2 ;  /* 0x0000000000027941 */ /* 0x000fea0003800000 */
.L_x_1383:
        /* <DEDUP_REMOVED lines=11> */
.L_x_1386:
[----:B------:R-:W-:Y:S05]  /*14630*/  BSYNC B2 ;  /* 0x0000000000027941 */ /* 0x000fea0003800000 */
.L_x_1385:
        /* <DEDUP_REMOVED lines=9> */
.L_x_1387:
        /* <DEDUP_REMOVED lines=15> */
.L_x_1388:
        /* <DEDUP_REMOVED lines=15> */
.L_x_1389:
        /* <DEDUP_REMOVED lines=15> */
.L_x_1390:
        /* <DEDUP_REMOVED lines=15> */
.L_x_1391:
        /* <DEDUP_REMOVED lines=15> */
.L_x_1392:
        /* <DEDUP_REMOVED lines=15> */
.L_x_1393:
        /* <DEDUP_REMOVED lines=15> */
.L_x_1394:
        /* <DEDUP_REMOVED lines=10> */
.L_x_1377:
[----:B------:R-:W-:Y:S05]  /*14e00*/  BSYNC B1 ;  /* 0x0000000000017941 */ /* 0x000fea0003800000 */
.L_x_1376:
        /* <DEDUP_REMOVED lines=9> */
.L_x_1414:
        /* <DEDUP_REMOVED lines=11> */
.L_x_1529:
[----:B------:R-:W-:Y:S05]  /*14f50*/  BSYNC B2 ;  /* 0x0000000000027941 */ /* 0x000fea0003800000 */
.L_x_1397:
        /* <DEDUP_REMOVED lines=9> */
.L_x_1400:
[----:B------:R-:W-:Y:S05]  /*14ff0*/  BSYNC B2 ;  /* 0x0000000000027941 */ /* 0x000fea0003800000 */
.L_x_1399:
        /* <DEDUP_REMOVED lines=11> */
.L_x_1401:
        /* <DEDUP_REMOVED lines=13> */
.L_x_1530:
[----:B------:R-:W-:Y:S05]  /*15180*/  BSYNC B2 ;  /* 0x0000000000027941 */ /* 0x000fea0003800000 */
.L_x_1402:
        /* <DEDUP_REMOVED lines=11> */
.L_x_1405:
[----:B------:R-:W-:Y:S05]  /*15240*/  BSYNC B2 ;  /* 0x0000000000027941 */ /* 0x000fea0003800000 */
.L_x_1404:
        /* <DEDUP_REMOVED lines=9> */
.L_x_1406:
        /* <DEDUP_REMOVED lines=15> */
.L_x_1407:
        /* <DEDUP_REMOVED lines=15> */
.L_x_1408:
        /* <DEDUP_REMOVED lines=15> */
.L_x_1409:
        /* <DEDUP_REMOVED lines=15> */
.L_x_1410:
        /* <DEDUP_REMOVED lines=15> */
.L_x_1411:
        /* <DEDUP_REMOVED lines=15> */
.L_x_1412:
        /* <DEDUP_REMOVED lines=15> */
.L_x_1413:
        /* <DEDUP_REMOVED lines=10> */
.L_x_1396:
[----:B------:R-:W-:Y:S05]  /*15a10*/  BSYNC B1 ;  /* 0x0000000000017941 */ /* 0x000fea0003800000 */
.L_x_1395:
        /* <DEDUP_REMOVED lines=8> */
.L_x_1370:
[----:B------:R-:W-:Y:S05]  /*15aa0*/  BSYNC B0 ;  /* 0x0000000000007941 */ /* 0x000fea0003800000 */
.L_x_1369:
        /* <DEDUP_REMOVED lines=23> */
.L_x_1416:
        /* <DEDUP_REMOVED lines=20> */
.L_x_1419:
[----:B------:R-:W-:Y:S05]  /*15d60*/  BSYNC B6 ;  /* 0x0000000000067941 */ /* 0x000fea0003800000 */
.L_x_1418:
        /* <DEDUP_REMOVED lines=9> */
[----:B------:R-:W-:Y:S02]  /*15e00*/  IMAD.U32 R4, RZ, RZ, UR6 ;  /* 0x00000006ff047e24 */ /* 0x000fe4000f8e00ff */
[----:B------:R-:W-:Y:S02]  /*15e10*/  IMAD.U32 R5, RZ, RZ, UR7 ;  /* 0x00000007ff057e24 */ /* 0x000fe4000f8e00ff */
[----:B------:R-:W-:Y:S02]  /*15e20*/  IMAD.U32 R6, RZ, RZ, UR8 ;  /* 0x00000008ff067e24 */ /* 0x000fe4000f8e00ff */
[----:B------:R-:W-:-:S02]  /*15e30*/  IMAD.U32 R7, RZ, RZ, UR9 ;  /* 0x00000009ff077e24 */ /* 0x000fc4000f8e00ff */
[----:B------:R-:W-:Y:S02]  /*15e40*/  IMAD.U32 R10, RZ, RZ, UR4 ;  /* 0x00000004ff0a7e24 */ /* 0x000fe4000f8e00ff */
[----:B------:R-:W-:Y:S02]  /*15e50*/  IMAD.U32 R11, RZ, RZ, UR5 ;  /* 0x00000005ff0b7e24 */ /* 0x000fe4000f8e00ff */
[----:B0-----:R-:W-:Y:S02]  /*15e60*/  IMAD.MOV.U32 R8, RZ, RZ, 0x70 ;  /* 0x00000070ff087424 */ /* 0x001fe400078e00ff */
[----:B------:R-:W-:Y:S02]  /*15e70*/  IMAD.MOV.U32 R12, RZ, RZ, 0x1 ;  /* 0x00000001ff0c7424 */ /* 0x000fe400078e00ff */
[----:B-1----:R-:W-:-:S07]  /*15e80*/  IMAD.MOV.U32 R13, RZ, RZ, RZ ;  /* 0x000000ffff0d7224 */ /* 0x002fce00078e00ff */
[----:B------:R-:W-:-:S07]  /*15e90*/  LEPC R20, `(.L_x_1422) ;  /* 0x000000001014794e */ /* 0x000fce0000000000 */
[----:B--2---:R-:W-:Y:S05]  /*15ea0*/  CALL.ABS.NOINC R2 ;  /* 0x0000000002007343 */ /* 0x004fea0003c00000 */
.L_x_1422:
        /* <DEDUP_REMOVED lines=15> */
.L_x_1421:
[----:B------:R-:W-:Y:S05]  /*15fa0*/  BSYNC B6 ;  /* 0x0000000000067941 */ /* 0x000fea0003800000 */
.L_x_1420:
[----:B------:R-:W-:Y:S01]  /*15fb0*/  ULDC.64 UR4, c[0x0][0xaf0] ;  /* 0x0002bc0000047ab9 */ /* 0x000fe20000000a00 */
[----:B------:R-:W2:Y:S01]  /*15fc0*/  S2R R20, SR_TID.X ;  /* 0x0000000000147919 */ /* 0x000ea20000002100 */
[----:B------:R-:W-:Y:S01]  /*15fd0*/  ISETP.NE.U32.AND P0, PT, RZ, UR4, PT ;  /* 0x00000004ff007c0c */ /* 0x000fe2000bf05070 */
[----:B------:R-:W3:Y:S03]  /*15fe0*/  LDC R10, c[0x0][0x430] ;  /* 0x00010c00ff0a7b82 */ /* 0x000ee60000000800 */
[----:B------:R-:W-:-:S13]  /*15ff0*/  ISETP.NE.AND.EX P0, PT, RZ, UR5, PT, P0 ;  /* 0x00000005ff007c0c */ /* 0x000fda000bf05300 */
[----:B------:R-:W-:Y:S01]  /*16000*/  @P0 IADD3 R2, P1, R27, UR4, RZ ;  /* 0x000000041b020c10 */ /* 0x000fe2000ff3e0ff */
[----:B------:R-:W4:Y:S01]  /*16010*/  S2R R11, SR_TID.X ;  /* 0x00000000000b7919 */ /* 0x000f220000002100 */
[----:B------:R-:W-:Y:S02]  /*16020*/  ULDC UR4, c[0x0][0x320] ;  /* 0x0000c80000047ab9 */ /* 0x000fe40000000800 */
[----:B-1----:R-:W-:-:S05]  /*16030*/  @P0 IADD3.X R3, R30, UR5, RZ, P1, !PT ;  /* 0x000000051e030c10 */ /* 0x002fca0008ffe4ff */
[----:B------:R1:W5:Y:S01]  /*16040*/  @P0 LDG.E R32, desc[UR40][R2.64] ;  /* 0x0000002802200981 */ /* 0x000362000c1e1900 */
[----:B--2---:R-:W-:-:S04]  /*16050*/  LOP3.LUT R20, R20, 0x7f, RZ, 0xc0, !PT ;  /* 0x0000007f14147812 */ /* 0x004fc800078ec0ff */
[----:B------:R-:W-:Y:S02]  /*16060*/  SHF.R.U32.HI R21, RZ, 0x3, R20 ;  /* 0x00000003ff157819 */ /* 0x000fe40000011614 */
[----:B------:R-:W2:Y:S02]  /*16070*/  S2R R20, SR_TID.X ;  /* 0x0000000000147919 */ /* 0x000ea40000002100 */
[----:B--2---:R-:W-:-:S05]  /*16080*/  IMAD.SHL.U32 R20, R20, 0x10, RZ ;  /* 0x0000001014147824 */ /* 0x004fca00078e00ff */
[----:B------:R-:W-:Y:S02]  /*16090*/  LOP3.LUT R20, R21, 0x70, R20, 0xf8, !PT ;  /* 0x0000007015147812 */ /* 0x000fe400078ef814 */
[----:B------:R-:W2:Y:S01]  /*160a0*/  S2R R21, SR_TID.X ;  /* 0x0000000000157919 */ /* 0x000ea20000002100 */
[----:B---3--:R-:W-:Y:S01]  /*160b0*/  ISETP.NE.AND P1, PT, R10, 0x1, PT ;  /* 0x000000010a00780c */ /* 0x008fe20003f25270 */
[----:B------:R-:W-:-:S12]  /*160c0*/  VIADD R31, R31, 0xffffffc0 ;  /* 0xffffffc01f1f7836 */ /* 0x000fd80000000000 */
[----:B-1----:R-:W1:Y:S01]  /*160d0*/  @P1 LDC R3, c[0x0][0x434] ;  /* 0x00010d00ff031b82 */ /* 0x002e620000000800 */
[----:B--2---:R-:W-:-:S07]  /*160e0*/  IMAD.SHL.U32 R21, R21, 0x8, RZ ;  /* 0x0000000815157824 */ /* 0x004fce00078e00ff */
[----:B------:R-:W2:Y:S01]  /*160f0*/  @P1 LDC R2, c[0x0][0x438] ;  /* 0x00010e00ff021b82 */ /* 0x000ea20000000800 */
[----:B------:R-:W-:-:S04]  /*16100*/  LOP3.LUT R21, R21, 0x38, RZ, 0xc0, !PT ;  /* 0x0000003815157812 */ /* 0x000fc800078ec0ff */
[----:B------:R-:W-:-:S04]  /*16110*/  LOP3.LUT R21, R21, 0x40, RZ, 0xfc, !PT ;  /* 0x0000004015157812 */ /* 0x000fc800078efcff */
[----:B------:R-:W-:Y:S02]  /*16120*/  ISETP.GE.AND P2, PT, R21, UR4, PT ;  /* 0x0000000415007c0c */ /* 0x000fe4000bf46270 */
[----:B------:R-:W3:Y:S01]  /*16130*/  S2R R21, SR_TID.X ;  /* 0x0000000000157919 */ /* 0x000ee20000002100 */
[----:B------:R-:W-:-:S05]  /*16140*/  IMAD.IADD R4, R20, 0x1, R31 ;  /* 0x0000000114047824 */ /* 0x000fca00078e021f */
[C---:B------:R-:W-:Y:S01]  /*16150*/  ISETP.GE.AND P0, PT, R4.reuse, R35, PT ;  /* 0x000000230400720c */ /* 0x040fe20003f06270 */
[----:B------:R-:W-:Y:S02]  /*16160*/  IMAD.IADD R0, R4, 0x1, R34 ;  /* 0x0000000104007824 */ /* 0x000fe400078e0222 */
[----:B----4-:R-:W-:Y:S01]  /*16170*/  IMAD.SHL.U32 R11, R11, 0x8, RZ ;  /* 0x000000080b0b7824 */ /* 0x010fe200078e00ff */
[----:B------:R-:W-:Y:S01]  /*16180*/  ISETP.GT.U32.OR P0, PT, R20, 0x3f, P0 ;  /* 0x0000003f1400780c */ /* 0x000fe20000704470 */
[----:B-1----:R-:W-:-:S03]  /*16190*/  @P1 IMAD.HI.U32 R3, R0, R3, RZ ;  /* 0x0000000300031227 */ /* 0x002fc600078e00ff */
[----:B------:R-:W-:Y:S01]  /*161a0*/  LOP3.LUT R11, R11, 0x38, RZ, 0xc0, !PT ;  /* 0x000000380b0b7812 */ /* 0x000fe200078ec0ff */
[----:B0-----:R-:W-:Y:S01]  /*161b0*/  IMAD.MOV.U32 R8, RZ, RZ, R0 ;  /* 0x000000ffff087224 */ /* 0x001fe200078e0000 */
[----:B--2---:R-:W-:Y:S02]  /*161c0*/  @P1 SHF.R.U32.HI R8, RZ, R2, R3 ;  /* 0x00000002ff081219 */ /* 0x004fe40000011603 */
[----:B------:R-:W-:Y:S02]  /*161d0*/  ISETP.GE.AND P1, PT, R11, UR4, PT ;  /* 0x000000040b007c0c */ /* 0x000fe4000bf26270 */
[----:B------:R-:W-:Y:S02]  /*161e0*/  LOP3.LUT R22, R22, 0xffffffbf, RZ, 0xc0, !PT ;  /* 0xffffffbf16167812 */ /* 0x000fe400078ec0ff */
[----:B------:R-:W-:Y:S01]  /*161f0*/  SEL R9, RZ, 0xffffffff, P2 ;  /* 0xffffffffff097807 */ /* 0x000fe20001000000 */
[----:B------:R-:W0:Y:S01]  /*16200*/  @!P0 LDC.64 R2, c[0x0][0x428] ;  /* 0x00010a00ff028b82 */ /* 0x000e220000000a00 */
[----:B------:R-:W-:Y:S01]  /*16210*/  @P2 LOP3.LUT R22, R22, 0x40, RZ, 0xfc, !PT ;  /* 0x0000004016162812 */ /* 0x000fe200078efcff */
[----:B---3--:R-:W-:Y:S01]  /*16220*/  IMAD.SHL.U32 R21, R21, 0x8, RZ ;  /* 0x0000000815157824 */ /* 0x008fe200078e00ff */
[----:B------:R-:W-:Y:S01]  /*16230*/  SEL R4, RZ, 0x1, P1 ;  /* 0x00000001ff047807 */ /* 0x000fe20000800000 */
[----:B------:R-:W-:-:S03]  /*16240*/  IMAD.SHL.U32 R9, R9, 0x2, RZ ;  /* 0x0000000209097824 */ /* 0x000fc600078e00ff */
[----:B------:R-:W-:Y:S02]  /*16250*/  LOP3.LUT R21, R21, 0x38, RZ, 0xc0, !PT ;  /* 0x0000003815157812 */ /* 0x000fe400078ec0ff */
[----:B------:R-:W-:Y:S02]  /*16260*/  LOP3.LUT R22, R22, 0xffffff7f, RZ, 0xc0, !PT ;  /* 0xffffff7f16167812 */ /* 0x000fe400078ec0ff */
[C---:B------:R-:W-:Y:S02]  /*16270*/  LOP3.LUT R33, R21.reuse, 0x80, RZ, 0xfc, !PT ;  /* 0x0000008015217812 */ /* 0x040fe400078efcff */
[----:B------:R-:W-:Y:S02]  /*16280*/  LOP3.LUT R21, R21, 0xc0, RZ, 0xfc, !PT ;  /* 0x000000c015157812 */ /* 0x000fe400078efcff */
[----:B------:R-:W-:Y:S02]  /*16290*/  @P1 LOP3.LUT R22, R22, 0x80, RZ, 0xfc, !PT ;  /* 0x0000008016161812 */ /* 0x000fe400078efcff */
[----:B------:R-:W-:-:S02]  /*162a0*/  LOP3.LUT R9, R9, 0x2, R4, 0xe2, !PT ;  /* 0x0000000209097812 */ /* 0x000fc400078ee204 */
[----:B------:R-:W-:Y:S01]  /*162b0*/  ISETP.GE.AND P2, PT, R33, UR4, PT ;  /* 0x0000000421007c0c */ /* 0x000fe2000bf46270 */
[----:B------:R-:W1:Y:S01]  /*162c0*/  @!P0 LDC.64 R4, c[0x0][0x418] ;  /* 0x00010600ff048b82 */ /* 0x000e620000000a00 */
[----:B------:R-:W-:Y:S02]  /*162d0*/  ISETP.GE.AND P1, PT, R21, UR4, PT ;  /* 0x0000000415007c0c */ /* 0x000fe4000bf26270 */
[----:B------:R-:W-:Y:S02]  /*162e0*/  SEL R6, RZ, 0x4, P2 ;  /* 0x00000004ff067807 */ /* 0x000fe40001000000 */
[----:B------:R-:W-:-:S04]  /*162f0*/  SEL R7, RZ, 0x8, P1 ;  /* 0x00000008ff077807 */ /* 0x000fc80000800000 */
[----:B------:R-:W-:Y:S01]  /*16300*/  LOP3.LUT R9, R7, R9, R6, 0xfe, !PT ;  /* 0x0000000907097212 */ /* 0x000fe200078efe06 */
[--C-:B------:R-:W-:Y:S01]  /*16310*/  @!P0 IMAD.MOV.U32 R6, RZ, RZ, R8.reuse ;  /* 0x000000ffff068224 */ /* 0x100fe200078e0008 */
[----:B------:R-:W-:Y:S02]  /*16320*/  @!P0 SHF.R.S32.HI R7, RZ, 0x1f, R8 ;  /* 0x0000001fff078819 */ /* 0x000fe40000011408 */
[----:B------:R-:W-:-:S04]  /*16330*/  LOP3.LUT R22, R22, 0xffffffdf, RZ, 0xc0, !PT ;  /* 0xffffffdf16167812 */ /* 0x000fc800078ec0ff */
[----:B------:R-:W-:-:S04]  /*16340*/  @P2 LOP3.LUT R22, R22, 0x20, RZ, 0xfc, !PT ;  /* 0x0000002016162812 */ /* 0x000fc800078efcff */
[----:B------:R-:W-:-:S04]  /*16350*/  LOP3.LUT R22, R22, 0xffffffef, RZ, 0xc0, !PT ;  /* 0xffffffef16167812 */ /* 0x000fc800078ec0ff */
[----:B------:R-:W-:Y:S02]  /*16360*/  @P1 LOP3.LUT R22, R22, 0x10, RZ, 0xfc, !PT ;  /* 0x0000001016161812 */ /* 0x000fe400078efcff */
[----:B-----5:R-:W-:Y:S01]  /*16370*/  SHF.R.S32.HI R35, RZ, 0x1f, R32 ;  /* 0x0000001fff237819 */ /* 0x020fe20000011420 */
[----:B0-----:R-:W-:-:S04]  /*16380*/  @!P0 IMAD.WIDE.U32 R6, R32, R2, R6 ;  /* 0x0000000220068225 */ /* 0x001fc800078e0006 */
[----:B------:R-:W-:-:S04]  /*16390*/  @!P0 IMAD R2, R35, R2, RZ ;  /* 0x0000000223028224 */ /* 0x000fc800078e02ff */
[----:B------:R-:W-:Y:S01]  /*163a0*/  @!P0 IMAD R3, R32, R3, R2 ;  /* 0x0000000320038224 */ /* 0x000fe200078e0202 */
[----:B-1----:R-:W-:-:S03]  /*163b0*/  @!P0 LEA R4, P1, R6, R4, 0x2 ;  /* 0x0000000406048211 */ /* 0x002fc600078210ff */
[----:B------:R-:W-:Y:S02]  /*163c0*/  @!P0 IMAD.IADD R3, R7, 0x1, R3 ;  /* 0x0000000107038824 */ /* 0x000fe400078e0203 */
[----:B------:R-:W-:-:S03]  /*163d0*/  IMAD.MOV.U32 R2, RZ, RZ, RZ ;  /* 0x000000ffff027224 */ /* 0x000fc600078e00ff */
[----:B------:R-:W-:-:S05]  /*163e0*/  @!P0 LEA.HI.X R5, R6, R5, R3, 0x2, P1 ;  /* 0x0000000506058211 */ /* 0x000fca00008f1403 */
[----:B------:R0:W2:Y:S01]  /*163f0*/  @!P0 LDG.E R2, desc[UR40][R4.64] ;  /* 0x0000002804028981 */ /* 0x0000a2000c1e1900 */
[----:B------:R-:W1:Y:S01]  /*16400*/  S2R R21, SR_TID.X ;  /* 0x0000000000157919 */ /* 0x000e620000002100 */
[----:B------:R-:W-:Y:S01]  /*16410*/  LOP3.LUT R13, R11, 0x1c0, RZ, 0xfc, !PT ;  /* 0x000001c00b0d7812 */ /* 0x000fe200078efcff */
[----:B-1----:R-:W-:-:S05]  /*16420*/  IMAD.SHL.U32 R21, R21, 0x8, RZ ;  /* 0x0000000815157824 */ /* 0x002fca00078e00ff */
[----:B------:R-:W-:-:S04]  /*16430*/  LOP3.LUT R21, R21, 0x38, RZ, 0xc0, !PT ;  /* 0x0000003815157812 */ /* 0x000fc800078ec0ff */
[----:B------:R-:W-:-:S04]  /*16440*/  LOP3.LUT R12, R21, 0x180, RZ, 0xfc, !PT ;  /* 0x00000180150c7812 */ /* 0x000fc800078efcff */
[----:B------:R-:W-:Y:S02]  /*16450*/  ISETP.GE.AND P0, PT, R12, UR4, PT ;  /* 0x000000040c007c0c */ /* 0x000fe4000bf06270 */
[C---:B------:R-:W-:Y:S02]  /*16460*/  LOP3.LUT R12, R11.reuse, 0x100, RZ, 0xfc, !PT ;  /* 0x000001000b0c7812 */ /* 0x040fe400078efcff */
[----:B------:R-:W-:Y:S02]  /*16470*/  LOP3.LUT R11, R11, 0x140, RZ, 0xfc, !PT ;  /* 0x000001400b0b7812 */ /* 0x000fe400078efcff */
[----:B------:R-:W-:Y:S02]  /*16480*/  ISETP.GE.AND P3, PT, R12, UR4, PT ;  /* 0x000000040c007c0c */ /* 0x000fe4000bf66270 */
[----:B------:R-:W-:Y:S02]  /*16490*/  ISETP.GE.AND P2, PT, R11, UR4, PT ;  /* 0x000000040b007c0c */ /* 0x000fe4000bf46270 */
[----:B------:R-:W-:-:S02]  /*164a0*/  SEL R3, RZ, 0x10, P3 ;  /* 0x00000010ff037807 */ /* 0x000fc40001800000 */
[----:B0-----:R-:W-:-:S04]  /*164b0*/  SEL R4, RZ, 0x20, P2 ;  /* 0x00000020ff047807 */ /* 0x001fc80001000000 */
[----:B------:R-:W-:Y:S02]  /*164c0*/  LOP3.LUT R3, R4, R9, R3, 0xfe, !PT ;  /* 0x0000000904037212 */ /* 0x000fe400078efe03 */
[----:B------:R-:W-:-:S04]  /*164d0*/  LOP3.LUT R22, R22, 0xfffffff7, RZ, 0xc0, !PT ;  /* 0xfffffff716167812 */ /* 0x000fc800078ec0ff */
[----:B------:R-:W-:-:S04]  /*164e0*/  @P3 LOP3.LUT R22, R22, 0x8, RZ, 0xfc, !PT ;  /* 0x0000000816163812 */ /* 0x000fc800078efcff */
[----:B------:R-:W-:-:S04]  /*164f0*/  LOP3.LUT R22, R22, 0xfffffffb, RZ, 0xc0, !PT ;  /* 0xfffffffb16167812 */ /* 0x000fc800078ec0ff */
[----:B------:R-:W-:Y:S01]  /*16500*/  @P2 LOP3.LUT R22, R22, 0x4, RZ, 0xfc, !PT ;  /* 0x0000000416162812 */ /* 0x000fe200078efcff */
[----:B--2---:R0:W-:Y:S02]  /*16510*/  STL [R1+0x4], R2 ;  /* 0x0000040201007387 */ /* 0x0041e40000100800 */
[----:B0-----:R-:W-:-:S04]  /*16520*/  SEL R2, RZ, 0x40, P0 ;  /* 0x00000040ff027807 */ /* 0x001fc80000000000 */
[----:B------:R-:W-:Y:S01]  /*16530*/  LOP3.LUT R5, R3, R2, RZ, 0xfc, !PT ;  /* 0x0000000203057212 */ /* 0x000fe200078efcff */
[----:B------:R-:W-:-:S04]  /*16540*/  IMAD.MOV R2, RZ, RZ, -R8 ;  /* 0x000000ffff027224 */ /* 0x000fc800078e0a08 */
[----:B------:R-:W-:Y:S01]  /*16550*/  IMAD R0, R10, R2, R0 ;  /* 0x000000020a007224 */ /* 0x000fe200078e0200 */
[----:B------:R0:W-:Y:S04]  /*16560*/  STL [R1+0x48], R5 ;  /* 0x0000480501007387 */ /* 0x0001e80000100800 */
[----:B------:R0:W-:Y:S01]  /*16570*/  STL [R1+0xc], R0 ;  /* 0x00000c0001007387 */ /* 0x0001e20000100800 */
[----:B------:R-:W-:Y:S01]  /*16580*/  ISETP.GE.AND P0, PT, R13, UR4, PT ;  /* 0x000000040d007c0c */ /* 0x000fe2000bf06270 */
[----:B------:R-:W-:-:S03]  /*16590*/  UMOV UR4, 0xffffffff ;  /* 0xffffffff00047882 */ /* 0x000fc60000000000 */
[----:B------:R-:W-:Y:S01]  /*165a0*/  SEL R33, RZ, 0x80, P0 ;  /* 0x00000080ff217807 */ /* 0x000fe20000000000 */
[----:B------:R-:W-:Y:S08]  /*165b0*/  BRA.DIV UR4, `(.L_x_1423) ;  /* 0x0000005604a87947 */ /* 0x000ff0000b800000 */
.L_x_1533:
[----:B0-----:R-:W2:Y:S01]  /*165c0*/  LDL R0, [R1+0x50] ;  /* 0x0000500001007983 */ /* 0x001ea20000100800 */
[----:B------:R-:W-:Y:S02]  /*165d0*/  ISETP.GT.U32.AND P1, PT, R20, 0x3f, PT ;  /* 0x0000003f1400780c */ /* 0x000fe40003f24070 */
[----:B------:R-:W-:Y:S02]  /*165e0*/  LOP3.LUT R22, R22, 0xfffffeff, RZ, 0xc0, !PT ;  /* 0xfffffeff16167812 */ /* 0x000fe400078ec0ff */
[----:B------:R-:W-:Y:S02]  /*165f0*/  LOP3.LUT R33, R5, R33, RZ, 0xfc, !PT ;  /* 0x0000002105217212 */ /* 0x000fe400078efcff */
[----:B------:R-:W-:Y:S02]  /*16600*/  LOP3.LUT R22, R22, 0xfffffffe, RZ, 0xc0, !PT ;  /* 0xfffffffe16167812 */ /* 0x000fe400078ec0ff */
[----:B------:R-:W-:-:S05]  /*16610*/  SHF.R.S32.HI R30, RZ, 0x1f, R18 ;  /* 0x0000001fff1e7819 */ /* 0x000fca0000011412 */
[----:B------:R-:W-:Y:S02]  /*16620*/  @P1 LOP3.LUT R22, R22, 0x1, RZ, 0xfc, !PT ;  /* 0x0000000116161812 */ /* 0x000fe400078efcff */
[----:B--2---:R-:W-:-:S13]  /*16630*/  ISETP.NE.AND P0, PT, R0, 0x3, PT ;  /* 0x000000030000780c */ /* 0x004fda0003f05270 */
[----:B------:R-:W-:Y:S01]  /*16640*/  @P0 LOP3.LUT R22, R22, 0x100, RZ, 0xfc, !PT ;  /* 0x0000010016160812 */ /* 0x000fe200078efcff */
[----:B------:R-:W-:Y:S06]  /*16650*/  @!P0 BRA `(.L_x_1424) ;  /* 0x0000000000048947 */ /* 0x000fec0003800000 */
[----:B------:R-:W-:Y:S01]  /*16660*/  BPT.TRAP 0x1 ;  /* 0x000000040000795c */ /* 0x000fe20000300000 */
.L_x_1424:
[----:B------:R-:W-:Y:S01]  /*16670*/  IMAD R27, R25, 0x8, R23 ;  /* 0x00000008191b7824 */ /* 0x000fe200078e0217 */
[----:B------:R-:W-:Y:S01]  /*16680*/  SHF.L.U32 R0, R28, 0x1f, RZ ;  /* 0x0000001f1c007819 */ /* 0x000fe200000006ff */
[----:B------:R-:W-:Y:S03]  /*16690*/  BSSY B0, `(.L_x_1425) ;  /* 0x0000003000007945 */ /* 0x000fe60003800000 */
[----:B------:R-:W0:Y:S02]  /*166a0*/  SYNCS.PHASECHK.TRANS64.TRYWAIT P0, [R27+URZ+0x38840], R0 ;  /* 0x038840001b0075a7 */ /* 0x000e24000800017f */
[----:B0-----:R-:W-:Y:S05]  /*166b0*/  @!P0 BRA `(.L_x_1426) ;  /* 0x00000054009c8947 */ /* 0x001fea0003800000 */
.L_x_1534:
[----:B------:R-:W-:Y:S05]  /*166c0*/  BSYNC B0 ;  /* 0x0000000000007941 */ /* 0x000fea0003800000 */
.L_x_1425:
[----:B------:R-:W0:Y:S01]  /*166d0*/  LDL R2, [R1+0xc] ;  /* 0x00000c0001027983 */ /* 0x000e220000100800 */
[----:B------:R-:W-:-:S03]  /*166e0*/  ULDC.64 UR4, c[0x0][0x300] ;  /* 0x0000c00000047ab9 */ /* 0x000fc60000000a00 */
[----:B------:R-:W2:Y:S04]  /*166f0*/  LDL R4, [R1+0x4] ;  /* 0x0000040001047983 */ /* 0x000ea80000100800 */
[----:B------:R-:W3:Y:S01]  /*16700*/  LDL R6, [R1+0x10] ;  /* 0x0000100001067983 */ /* 0x000ee20000100800 */
[----:B------:R-:W-:Y:S01]  /*16710*/  LOP3.LUT R22, R22, 0xfffffffd, RZ, 0xc0, !PT ;  /* 0xfffffffd16167812 */ /* 0x000fe200078ec0ff */
[----:B------:R-:W1:Y:S02]  /*16720*/  S2R R7, SR_TID.X ;  /* 0x0000000000077919 */ /* 0x000e640000002100 */
[----:B-1----:R-:W-:-:S05]  /*16730*/  IMAD.SHL.U32 R7, R7, 0x8, RZ ;  /* 0x0000000807077824 */ /* 0x002fca00078e00ff */
[----:B------:R-:W-:Y:S02]  /*16740*/  LOP3.LUT R7, R7, 0x38, RZ, 0xc0, !PT ;  /* 0x0000003807077812 */ /* 0x000fe400078ec0ff */
[----:B0-----:R-:W-:Y:S02]  /*16750*/  SHF.R.S32.HI R0, RZ, 0x1f, R2 ;  /* 0x0000001fff007819 */ /* 0x001fe40000011402 */
[----:B--2---:R-:W-:-:S03]  /*16760*/  SHF.R.S32.HI R5, RZ, 0x1f, R4 ;  /* 0x0000001fff057819 */ /* 0x004fc60000011404 */
        /* <DEDUP_REMOVED lines=10> */
[----:B------:R-:W-:Y:S01]  /*16810*/  ULDC.64 UR4, c[0x0][0x308] ;  /* 0x0000c20000047ab9 */ /* 0x000fe20000000a00 */
[----:B------:R-:W0:Y:S02]  /*16820*/  S2R R4, SR_TID.X ;  /* 0x0000000000047919 */ /* 0x000e240000002100 */
[----:B------:R-:W-:Y:S02]  /*16830*/  IMAD.IADD R3, R3, 0x1, R0 ;  /* 0x0000000103037824 */ /* 0x000fe400078e0200 */
[----:B------:R-:W-:Y:S02]  /*16840*/  IMAD R0, R30, UR4, RZ ;  /* 0x000000041e007c24 */ /* 0x000fe4000f8e02ff */
[----:B------:R-:W-:-:S04]  /*16850*/  IMAD.WIDE.U32 R2, R18, UR4, R2 ;  /* 0x0000000412027c25 */ /* 0x000fc8000f8e0002 */
[----:B------:R-:W-:Y:S01]  /*16860*/  IMAD R0, R18, UR5, R0 ;  /* 0x0000000512007c24 */ /* 0x000fe2000f8e0200 */
[----:B------:R-:W-:Y:S01]  /*16870*/  ULDC.64 UR4, c[0x0][0x2e8] ;  /* 0x0000ba0000047ab9 */ /* 0x000fe20000000a00 */
[----:B0-----:R-:W-:-:S04]  /*16880*/  LOP3.LUT R4, R4, 0x7f, RZ, 0xc0, !PT ;  /* 0x0000007f04047812 */ /* 0x001fc800078ec0ff */
[----:B-1----:R-:W-:Y:S01]  /*16890*/  SHF.R.U32.HI R5, RZ, 0x3, R4 ;  /* 0x00000003ff057819 */ /* 0x002fe20000011604 */
[----:B------:R-:W-:Y:S01]  /*168a0*/  IMAD.IADD R4, R3, 0x1, R0 ;  /* 0x0000000103047824 */ /* 0x000fe200078e0200 */
[C---:B------:R-:W-:Y:S01]  /*168b0*/  LEA R0, P0, R2.reuse, UR4, 0x1 ;  /* 0x0000000402007c11 */ /* 0x040fe2000f8008ff */
[----:B------:R-:W-:Y:S01]  /*168c0*/  ULDC UR4, c[0x0][0x2f4] ;  /* 0x0000bd0000047ab9 */ /* 0x000fe20000000800 */
[----:B---3--:R-:W-:Y:S01]  /*168d0*/  IADD3 R31, -R5, R6, -R31 ;  /* 0x00000006051f7210 */ /* 0x008fe20007ffe91f */
        /* <DEDUP_REMOVED lines=39> */
.L_x_1544:
        /* <DEDUP_REMOVED lines=10> */
.L_x_1428:
[----:B------:R-:W-:Y:S02]  /*16bf0*/  PLOP3.LUT P1, PT, P1, P0, PT, 0xa2, 0x0 ;  /* 0x000000000000781c */ /* 0x000fe40000f21472 */
[----:B------:R-:W-:-:S08]  /*16c00*/  @P0 R2UR P1, UR4, R27 ;  /* 0x000000001b0402ca */ /* 0x000fd00000020000 */
[----:B------:R-:W-:-:S05]  /*16c10*/  @P0 PLOP3.LUT P0, PT, P1, PT, PT, 0x80, 0x0 ;  /* 0x000000000000081c */ /* 0x000fca0000f0f070 */
[----:B------:R-:W-:Y:S01]  /*16c20*/  @!P1 SYNCS.ARRIVE.TRANS64.RED.A0T1 RZ, [UR4+0x38830], RZ ;  /* 0x038830ffffff99a7 */ /* 0x000fe20008200404 */
[----:B------:R-:W-:Y:S07]  /*16c30*/  @!P1 ARRIVES.LDGSTSBAR.64.TRANSCNT [UR4+0x38830] ;  /* 0x03883000ff0099b0 */ /* 0x000fee0008000a84 */
[----:B------:R-:W-:Y:S05]  /*16c40*/  @P0 BRA.U.ANY `(.L_x_1428) ;  /* 0xfffffffd00e80947 */ /* 0x000fea000393ffff */
[----:B------:R-:W-:Y:S01]  /*16c50*/  NOP ;  /* 0x0000000000007918 */ /* 0x000fe20000000000 */
[----:B------:R-:W2:Y:S02]  /*16c60*/  LDL R0, [R1+0x50] ;  /* 0x0000500001007983 */ /* 0x000ea40000100800 */
[----:B--2---:R-:W-:-:S13]  /*16c70*/  ISETP.NE.AND P2, PT, R0, 0x3, PT ;  /* 0x000000030000780c */ /* 0x004fda0003f45270 */
[----:B------:R-:W-:Y:S05]  /*16c80*/  @!P2 BRA `(.L_x_1429) ;  /* 0x000000000004a947 */ /* 0x000fea0003800000 */
[----:B------:R-:W-:Y:S01]  /*16c90*/  BPT.TRAP 0x1 ;  /* 0x000000040000795c */ /* 0x000fe20000300000 */
.L_x_1429:
[----:B------:R1:W5:Y:S01]  /*16ca0*/  LDL.LU R0, [R1+0x20] ;  /* 0x0000200001007983 */ /* 0x0003620000300800 */
[----:B------:R1:W-:Y:S03]  /*16cb0*/  SYNCS.ARRIVE.TRANS64.A1T0 RZ, [R27+URZ+0x38830], RZ ;  /* 0x038830ff1bff79a7 */ /* 0x0003e6000810003f */
[----:B0-----:R1:W5:Y:S02]  /*16cc0*/  LDL R2, [R1] ;  /* 0x0000000001027983 */ /* 0x0013640000100800 */
[----:B------:R-:W-:Y:S05]  /*16cd0*/  WARPSYNC.ALL ;  /* 0x0000000000007948 */ /* 0x000fea0003800000 */
[----:B------:R-:W-:Y:S01]  /*16ce0*/  ULDC.64 UR4, c[0x0][0xaf8] ;  /* 0x0002be0000047ab9 */ /* 0x000fe20000000a00 */
[----:B------:R-:W-:Y:S01]  /*16cf0*/  BSSY B6, `(.L_x_1430) ;  /* 0x000001d000067945 */ /* 0x000fe20003800000 */
[----:B------:R-:W-:Y:S01]  /*16d00*/  BAR.SYNC.DEFER_BLOCKING 0x8, 0x100 ;  /* 0x0204000000007b1d */ /* 0x000fe20000010000 */
[----:B------:R-:W-:-:S04]  /*16d10*/  ISETP.NE.U32.AND P0, PT, RZ, UR4, PT ;  /* 0x00000004ff007c0c */ /* 0x000fc8000bf05070 */
[----:B------:R-:W-:-:S04]  /*16d20*/  ISETP.NE.AND.EX P0, PT, RZ, UR5, PT, P0 ;  /* 0x00000005ff007c0c */ /* 0x000fc8000bf05300 */
[----:B------:R-:W-:-:S05]  /*16d30*/  SEL R4, R37, RZ, !P0 ;  /* 0x000000ff25047207 */ /* 0x000fca0004000000 */
[----:B------:R0:W-:Y:S01]  /*16d40*/  STL [R1+0x14], R4 ;  /* 0x0000140401007387 */ /* 0x0001e20000100800 */
[----:B-----5:R-:W-:Y:S01]  /*16d50*/  SEL R3, R0, RZ, !P0 ;  /* 0x000000ff00037207 */ /* 0x020fe20004000000 */
[----:B------:R-:W-:-:S04]  /*16d60*/  VIADD R0, R23, 0x20400 ;  /* 0x0002040017007836 */ /* 0x000fc80000000000 */
[----:B------:R0:W-:Y:S01]  /*16d70*/  STL [R1+0x30], R3 ;  /* 0x0000300301007387 */ /* 0x0001e20000100800 */
[----:B------:R-:W-:Y:S02]  /*16d80*/  LOP3.LUT P0, RZ, R0, 0x3ff, RZ, 0xc0, !PT ;  /* 0x000003ff00ff7812 */ /* 0x000fe4000780c0ff */
[----:B------:R-:W-:-:S05]  /*16d90*/  SHF.R.S32.HI R0, RZ, 0x1f, R2 ;  /* 0x0000001fff007819 */ /* 0x000fca0000011402 */
[----:B------:R0:W-:Y:S06]  /*16da0*/  STL [R1+0x2c], R0 ;  /* 0x00002c0001007387 */ /* 0x0001ec0000100800 */
[----:B------:R-:W-:Y:S05]  /*16db0*/  @!P0 BRA `(.L_x_1431) ;  /* 0x0000000000408947 */ /* 0x000fea0003800000 */
[----:B------:R-:W-:Y:S01]  /*16dc0*/  MOV R2, 0x0 ;  /* 0x0000000000027802 */ /* 0x000fe20000000f00 */
[----:B------:R-:W-:Y:S01]  /*16dd0*/  ULDC.64 UR4, c[0x4][0x90] ;  /* 0x0100240000047ab9 */ /* 0x000fe20000000a00 */
[----:B------:R-:W-:Y:S01]  /*16de0*/  ULDC.64 UR6, c[0x4][0x98] ;  /* 0x0100260000067ab9 */ /* 0x000fe20000000a00 */
[----:B------:R-:W-:Y:S01]  /*16df0*/  ULDC.64 UR8, c[0x4][0x20] ;  /* 0x0100080000087ab9 */ /* 0x000fe20000000a00 */
[----:B0-----:R-:W-:Y:S02]  /*16e00*/  IMAD.U32 R4, RZ, RZ, UR4 ;  /* 0x00000004ff047e24 */ /* 0x001fe4000f8e00ff */
        /* <DEDUP_REMOVED lines=11> */
.L_x_1431:
[----:B------:R-:W-:Y:S05]  /*16ec0*/  BSYNC B6 ;  /* 0x0000000000067941 */ /* 0x000fea0003800000 */
.L_x_1430:
[----:B------:R-:W2:Y:S01]  /*16ed0*/  LDL R20, [R1+0x30] ;  /* 0x0000300001147983 */ /* 0x000ea20000100800 */
[----:B------:R-:W3:Y:S01]  /*16ee0*/  LDC R6, c[0x0][0x448] ;  /* 0x00011200ff067b82 */ /* 0x000ee20000000800 */
[----:B------:R-:W-:Y:S02]  /*16ef0*/  ULDC.64 UR4, c[0x0][0x298] ;  /* 0x0000a60000047ab9 */ /* 0x000fe40000000a00 */
[----:B0-----:R-:W4:Y:S04]  /*16f00*/  LDL R4, [R1+0x2c] ;  /* 0x00002c0001047983 */ /* 0x001f280000100800 */
[----:B------:R-:W4:Y:S04]  /*16f10*/  LDL R5, [R1] ;  /* 0x0000000001057983 */ /* 0x000f280000100800 */
[----:B------:R0:W5:Y:S01]  /*16f20*/  LDL R9, [R1+0x1c] ;  /* 0x00001c0001097983 */ /* 0x0001620000100800 */
[----:B------:R-:W1:Y:S01]  /*16f30*/  S2R R2, SR_TID.X ;  /* 0x0000000000027919 */ /* 0x000e620000002100 */
[----:B------:R-:W0:Y:S01]  /*16f40*/  S2R R0, SR_TID.X ;  /* 0x0000000000007919 */ /* 0x000e220000002100 */
[----:B---3--:R-:W-:-:S13]  /*16f50*/  ISETP.NE.AND P0, PT, R6, 0x1, PT ;  /* 0x000000010600780c */ /* 0x008fda0003f05270 */
[----:B------:R-:W3:Y:S01]  /*16f60*/  @P0 LDC R3, c[0x0][0x450] ;  /* 0x00011400ff030b82 */ /* 0x000ee20000000800 */
[----:B-1----:R-:W-:-:S04]  /*16f70*/  LOP3.LUT R2, R2, 0x7f, RZ, 0xc0, !PT ;  /* 0x0000007f02027812 */ /* 0x002fc800078ec0ff */
[----:B------:R-:W-:Y:S01]  /*16f80*/  SHF.R.U32.HI R2, RZ, 0x3, R2 ;  /* 0x00000003ff027819 */ /* 0x000fe20000011602 */
[----:B0-----:R-:W-:Y:S02]  /*16f90*/  IMAD.SHL.U32 R0, R0, 0x10, RZ ;  /* 0x0000001000007824 */ /* 0x001fe400078e00ff */
[----:B--2---:R-:W-:Y:S02]  /*16fa0*/  IMAD.MOV.U32 R21, RZ, RZ, R20 ;  /* 0x000000ffff157224 */ /* 0x004fe400078e0014 */
[----:B------:R-:W2:Y:S01]  /*16fb0*/  LDL R20, [R1+0x14] ;  /* 0x0000140001147983 */ /* 0x000ea20000100800 */
[----:B------:R-:W-:Y:S02]  /*16fc0*/  LOP3.LUT R0, R2, 0x70, R0, 0xf8, !PT ;  /* 0x0000007002007812 */ /* 0x000fe400078ef800 */
[----:B------:R-:W0:Y:S03]  /*16fd0*/  @P0 LDC R2, c[0x0][0x44c] ;  /* 0x00011300ff020b82 */ /* 0x000e260000000800 */
[----:B------:R-:W-:-:S02]  /*16fe0*/  IMAD R37, R17, 0x40, R0 ;  /* 0x0000004011257824 */ /* 0x000fc400078e0200 */
[----:B----4-:R-:W-:Y:S02]  /*16ff0*/  IMAD R4, R4, UR4, RZ ;  /* 0x0000000404047c24 */ /* 0x010fe4000f8e02ff */
[----:B------:R-:W-:Y:S02]  /*17000*/  IMAD.MOV.U32 R0, RZ, RZ, R37 ;  /* 0x000000ffff007224 */ /* 0x000fe400078e0025 */
[----:B------:R-:W-:Y:S02]  /*17010*/  IMAD R4, R5, UR5, R4 ;  /* 0x0000000505047c24 */ /* 0x000fe4000f8e0204 */
[----:B0-----:R-:W-:-:S05]  /*17020*/  @P0 IMAD.HI.U32 R2, R37, R2, RZ ;  /* 0x0000000225020227 */ /* 0x001fca00078e00ff */
[----:B---3--:R-:W-:Y:S01]  /*17030*/  @P0 SHF.R.U32.HI R0, RZ, R3, R2 ;  /* 0x00000003ff000219 */ /* 0x008fe20000011602 */
        /* <DEDUP_REMOVED lines=8> */
[----:B------:R-:W-:Y:S01]  /*170c0*/  IMAD R4, R21, UR4, RZ ;  /* 0x0000000415047c24 */ /* 0x000fe2000f8e02ff */
[----:B------:R-:W0:Y:S02]  /*170d0*/  S2R R7, SR_TID.X ;  /* 0x0000000000077919 */ /* 0x000e240000002100 */
[----:B0-----:R-:W-:-:S05]  /*170e0*/  IMAD.SHL.U32 R7, R7, 0x8, RZ ;  /* 0x0000000807077824 */ /* 0x001fca00078e00ff */
[----:B------:R-:W-:Y:S01]  /*170f0*/  LOP3.LUT R7, R7, 0x38, RZ, 0xc0, !PT ;  /* 0x0000003807077812 */ /* 0x000fe200078ec0ff */
[C---:B--2---:R-:W-:Y:S02]  /*17100*/  IMAD R4, R20.reuse, UR5, R4 ;  /* 0x0000000514047c24 */ /* 0x044fe4000f8e0204 */
[----:B------:R-:W-:Y:S01]  /*17110*/  IMAD.WIDE.U32 R2, R20, UR4, R2 ;  /* 0x0000000414027c25 */ /* 0x000fe2000f8e0002 */
[----:B------:R-:W-:-:S03]  /*17120*/  ULDC.64 UR4, c[0x0][0x2d0] ;  /* 0x0000b40000047ab9 */ /* 0x000fc60000000a00 */
[----:B------:R-:W-:Y:S01]  /*17130*/  IMAD.IADD R3, R3, 0x1, R4 ;  /* 0x0000000103037824 */ /* 0x000fe200078e0204 */
[----:B------:R-:W-:Y:S01]  /*17140*/  SHF.R.S32.HI R4, RZ, 0x1f, R0 ;  /* 0x0000001fff047819 */ /* 0x000fe20000011400 */
[----:B------:R-:W0:Y:S04]  /*17150*/  S2R R20, SR_TID.X ;  /* 0x0000000000147919 */ /* 0x000e280000002100 */
        /* <DEDUP_REMOVED lines=15> */
[----:B0-----:R-:W-:-:S03]  /*17250*/  LOP3.LUT R20, R20, 0x7f, RZ, 0xc0, !PT ;  /* 0x0000007f14147812 */ /* 0x001fc600078ec0ff */
[----:B------:R-:W-:Y:S01]  /*17260*/  LEA.HI.X R3, R2, UR5, R3, 0x1, P0 ;  /* 0x0000000502037c11 */ /* 0x000fe200080f0c03 */
[----:B------:R-:W-:Y:S01]  /*17270*/  UMOV UR5, 0xffffffff ;  /* 0xffffffff00057882 */ /* 0x000fe20000000000 */
[----:B------:R-:W-:Y:S02]  /*17280*/  ISETP.GE.AND P1, PT, R7, UR4, PT ;  /* 0x0000000407007c0c */ /* 0x000fe4000bf26270 */
[----:B------:R-:W-:Y:S01]  /*17290*/  SHF.R.U32.HI R8, RZ, 0x3, R20 ;  /* 0x00000003ff087819 */ /* 0x000fe20000011614 */
[----:B------:R-:W-:Y:S10]  /*172a0*/  BRA.DIV UR5, `(.L_x_1432) ;  /* 0x0000005205047947 */ /* 0x000ff4000b800000 */
[----:B------:R-:W0:Y:S01]  /*172b0*/  SHFL.IDX PT, R4, R0, RZ, 0x181f ;  /* 0x00181fff00047589 */ /* 0x000e2200000e0000 */
[----:B-----5:R-:W-:Y:S02]  /*172c0*/  IMAD R2, R9, R6, RZ ;  /* 0x0000000609027224 */ /* 0x020fe400078e02ff */
[----:B------:R-:W-:Y:S01]  /*172d0*/  IMAD R17, R17, 0x40, R8 ;  /* 0x0000004011117824 */ /* 0x000fe200078e0208 */
[----:B------:R-:W1:Y:S03]  /*172e0*/  SHFL.IDX PT, R5, R3, RZ, 0x181f ;  /* 0x00181fff03057589 */ /* 0x000e6600000e0000 */
[C---:B------:R-:W-:Y:S01]  /*172f0*/  VIADD R6, R17.reuse, 0x10 ;  /* 0x0000001011067836 */ /* 0x040fe20000000000 */
[C---:B------:R-:W-:Y:S01]  /*17300*/  ISETP.GE.AND P0, PT, R17.reuse, R2, PT ;  /* 0x000000021100720c */ /* 0x040fe20003f06270 */
[----:B------:R-:W-:-:S03]  /*17310*/  VIADD R8, R17, 0x20 ;  /* 0x0000002011087836 */ /* 0x000fc60000000000 */
[----:B------:R-:W-:Y:S04]  /*17320*/  STL [R1+0x20], R6 ;  /* 0x0000200601007387 */ /* 0x000fe80000100800 */
[----:B------:R-:W-:Y:S05]  /*17330*/  STL [R1+0x24], R8 ;  /* 0x0000240801007387 */ /* 0x000fea0000100800 */
[----:B0-----:R-:W-:-:S05]  /*17340*/  @!P0 LEA R4, P2, R7, R4, 0x1 ;  /* 0x0000000407048211 */ /* 0x001fca00078408ff */
[----:B-1----:R-:W-:-:S05]  /*17350*/  @!P0 IMAD.X R5, RZ, RZ, R5, P2 ;  /* 0x000000ffff058224 */ /* 0x002fca00010e0605 */
[----:B------:R-:W-:Y:S01]  /*17360*/  @!PT LDS RZ, [RZ] ;  /* 0x00000000fffff984 */ /* 0x000fe20000000800 */
[----:B------:R0:W-:Y:S01]  /*17370*/  @!P0 LDGSTS.E.BYPASS.LTC128B.128 [R26+0x20400], desc[UR40][R4.64], !P1 ;  /* 0x20400000041a8fae */ /* 0x0001e2000c901d68 */
[----:B------:R-:W-:-:S03]  /*17380*/  ISETP.GE.AND P0, PT, R6, R2, PT ;  /* 0x000000020600720c */ /* 0x000fc60003f06270 */
[----:B------:R-:W-:Y:S04]  /*17390*/  SHFL.IDX PT, R6, R3, 0x2, 0x181f ;  /* 0x00581f0003067f89 */ /* 0x000fe800000e0000 */
[----:B0-----:R-:W0:Y:S04]  /*173a0*/  SHFL.IDX PT, R5, R0, 0x1, 0x181f ;  /* 0x00381f0000057f89 */ /* 0x001e2800000e0000 */
[----:B------:R-:W1:Y:S04]  /*173b0*/  SHFL.IDX PT, R4, R3, 0x1, 0x181f ;  /* 0x00381f0003047f89 */ /* 0x000e6800000e0000 */
[----:B------:R-:W-:Y:S01]  /*173c0*/  SHFL.IDX PT, R3, R3, 0x3, 0x181f ;  /* 0x00781f0003037f89 */ /* 0x000fe200000e0000 */
[----:B0-----:R-:W-:-:S05]  /*173d0*/  @!P0 LEA R5, P2, R7, R5, 0x1 ;  /* 0x0000000507058211 */ /* 0x001fca00078408ff */
[----:B-1----:R-:W-:-:S05]  /*173e0*/  @!P0 IMAD.X R4, RZ, RZ, R4, P2 ;  /* 0x000000ffff048224 */ /* 0x002fca00010e0604 */
[----:B------:R-:W-:-:S04]  /*173f0*/  @!P0 LOP3.LUT R5, R5, R4, RZ, 0x3c, !PT ;  /* 0x0000000405058212 */ /* 0x000fc800078e3cff */
[----:B------:R-:W-:-:S04]  /*17400*/  @!P0 LOP3.LUT R4, R5, R4, RZ, 0x3c, !PT ;  /* 0x0000000405048212 */ /* 0x000fc800078e3cff */
[----:B------:R-:W-:-:S05]  /*17410*/  @!P0 LOP3.LUT R5, R5, R4, RZ, 0x3c, !PT ;  /* 0x0000000405058212 */ /* 0x000fca00078e3cff */
[----:B------:R0:W-:Y:S01]  /*17420*/  @!P0 LDGSTS.E.BYPASS.LTC128B.128 [R26+0x20c00], desc[UR40][R4.64], !P1 ;  /* 0x20c00000041a8fae */ /* 0x0001e2000c901d68 */
[----:B------:R-:W-:-:S03]  /*17430*/  ISETP.GE.AND P0, PT, R8, R2, PT ;  /* 0x000000020800720c */ /* 0x000fc60003f06270 */
[----:B0-----:R-:W0:Y:S04]  /*17440*/  SHFL.IDX PT, R4, R0, 0x2, 0x181f ;  /* 0x00581f0000047f89 */ /* 0x001e2800000e0000 */
[----:B------:R-:W1:Y:S06]  /*17450*/  SHFL.IDX PT, R0, R0, 0x3, 0x181f ;  /* 0x00781f0000007f89 */ /* 0x000e6c00000e0000 */
[----:B0-----:R-:W-:-:S05]  /*17460*/  @!P0 LEA R5, P2, R7, R4, 0x1 ;  /* 0x0000000407058211 */ /* 0x001fca00078408ff */
[----:B------:R-:W-:-:S05]  /*17470*/  @!P0 IMAD.X R4, RZ, RZ, R6, P2 ;  /* 0x000000ffff048224 */ /* 0x000fca00010e0606 */
[----:B------:R-:W-:-:S04]  /*17480*/  @!P0 LOP3.LUT R5, R5, R4, RZ, 0x3c, !PT ;  /* 0x0000000405058212 */ /* 0x000fc800078e3cff */
[----:B------:R-:W-:-:S04]  /*17490*/  @!P0 LOP3.LUT R4, R5, R4, RZ, 0x3c, !PT ;  /* 0x0000000405048212 */ /* 0x000fc800078e3cff */
[----:B------:R-:W-:-:S05]  /*174a0*/  @!P0 LOP3.LUT R5, R5, R4, RZ, 0x3c, !PT ;  /* 0x0000000405058212 */ /* 0x000fca00078e3cff */
[----:B-1----:R2:W-:Y:S02]  /*174b0*/  @!P0 LDGSTS.E.BYPASS.LTC128B.128 [R26+0x21400], desc[UR40][R4.64], !P1 ;  /* 0x21400000041a8fae */ /* 0x0025e4000c901d68 */
.L_x_1553:
[----:B0-2---:R-:W-:-:S05]  /*174c0*/  VIADD R4, R17, 0x30 ;  /* 0x0000003011047836 */ /* 0x005fca0000000000 */
[----:B------:R-:W-:Y:S01]  /*174d0*/  ISETP.GE.AND P0, PT, R4, R2, PT ;  /* 0x000000020400720c */ /* 0x000fe20003f06270 */
[----:B------:R0:W-:-:S12]  /*174e0*/  STL [R1+0x34], R4 ;  /* 0x0000340401007387 */ /* 0x0001d80000100800 */
[----:B------:R-:W-:-:S05]  /*174f0*/  @!P0 LEA R2, P2, R7, R0, 0x1 ;  /* 0x0000000007028211 */ /* 0x000fca00078408ff */
[----:B------:R-:W-:-:S05]  /*17500*/  @!P0 IMAD.X R3, RZ, RZ, R3, P2 ;  /* 0x000000ffff038224 */ /* 0x000fca00010e0603 */
[----:B------:R-:W-:Y:S01]  /*17510*/  @!PT LDS RZ, [RZ] ;  /* 0x00000000fffff984 */ /* 0x000fe20000000800 */
[----:B------:R-:W-:Y:S01]  /*17520*/  @!PT LDS RZ, [RZ] ;  /* 0x00000000fffff984 */ /* 0x000fe20000000800 */
[----:B------:R-:W-:Y:S01]  /*17530*/  @!PT LDS RZ, [RZ] ;  /* 0x00000000fffff984 */ /* 0x000fe20000000800 */
[----:B------:R0:W-:Y:S01]  /*17540*/  @!P0 LDGSTS.E.BYPASS.LTC128B.128 [R26+0x21c00], desc[UR40][R2.64], !P1 ;  /* 0x21c00000021a8fae */ /* 0x0001e2000c901d68 */
[----:B------:R-:W-:Y:S01]  /*17550*/  PLOP3.LUT P0, PT, PT, PT, PT, 0x80, 0x0 ;  /* 0x000000000000781c */ /* 0x000fe20003f0f070 */
[----:B------:R-:W-:-:S12]  /*17560*/  NOP ;  /* 0x0000000000007918 */ /* 0x000fd80000000000 */
.L_x_1433:
        /* <DEDUP_REMOVED lines=28> */
.L_x_1435:
[----:B------:R-:W-:Y:S05]  /*17730*/  BSYNC B6 ;  /* 0x0000000000067941 */ /* 0x000fea0003800000 */
.L_x_1434:
[----:B------:R-:W2:Y:S01]  /*17740*/  LDL.LU R0, [R1+0x2c] ;  /* 0x00002c0001007983 */ /* 0x000ea20000300800 */
[----:B------:R-:W1:Y:S01]  /*17750*/  LDC R6, c[0x0][0x448] ;  /* 0x00011200ff067b82 */ /* 0x000e620000000800 */
[----:B------:R-:W-:Y:S02]  /*17760*/  ULDC.64 UR4, c[0x0][0x398] ;  /* 0x0000e60000047ab9 */ /* 0x000fe40000000a00 */
[----:B0-----:R-:W3:Y:S04]  /*17770*/  LDL.LU R2, [R1] ;  /* 0x0000000001027983 */ /* 0x001ee80000300800 */
[----:B------:R-:W4:Y:S04]  /*17780*/  LDL.LU R21, [R1+0x30] ;  /* 0x0000300001157983 */ /* 0x000f280000300800 */
[----:B------:R-:W5:Y:S01]  /*17790*/  LDL.LU R20, [R1+0x14] ;  /* 0x0000140001147983 */ /* 0x000f620000300800 */
[----:B------:R-:W-:Y:S01]  /*177a0*/  IMAD.MOV.U32 R4, RZ, RZ, R37 ;  /* 0x000000ffff047224 */ /* 0x000fe200078e0025 */
[----:B------:R-:W-:Y:S01]  /*177b0*/  LOP3.LUT R22, R22, 0xfffff7ff, RZ, 0xc0, !PT ;  /* 0xfffff7ff16167812 */ /* 0x000fe200078ec0ff */
[----:B------:R-:W0:Y:S01]  /*177c0*/  S2R R8, SR_TID.X ;  /* 0x0000000000087919 */ /* 0x000e220000002100 */
[----:B-1----:R-:W-:-:S13]  /*177d0*/  ISETP.NE.AND P0, PT, R6, 0x1, PT ;  /* 0x000000010600780c */ /* 0x002fda0003f05270 */
[----:B------:R-:W1:Y:S01]  /*177e0*/  @P0 LDC R5, c[0x0][0x450] ;  /* 0x00011400ff050b82 */ /* 0x000e620000000800 */
[----:B0-----:R-:W-:-:S05]  /*177f0*/  IMAD.SHL.U32 R8, R8, 0x8, RZ ;  /* 0x0000000808087824 */ /* 0x001fca00078e00ff */
[----:B------:R-:W-:-:S04]  /*17800*/  LOP3.LUT R8, R8, 0x38, RZ, 0xc0, !PT ;  /* 0x0000003808087812 */ /* 0x000fc800078ec0ff */
[----:B------:R-:W-:Y:S01]  /*17810*/  LOP3.LUT R8, R8, 0xc0, RZ, 0xfc, !PT ;  /* 0x000000c008087812 */ /* 0x000fe200078efcff */
[----:B--2---:R-:W-:-:S04]  /*17820*/  IMAD R0, R0, UR4, RZ ;  /* 0x0000000400007c24 */ /* 0x004fc8000f8e02ff */
[C---:B---3--:R-:W-:Y:S02]  /*17830*/  IMAD R0, R2.reuse, UR5, R0 ;  /* 0x0000000502007c24 */ /* 0x048fe4000f8e0200 */
        /* <DEDUP_REMOVED lines=8> */
[----:B----4-:R-:W-:Y:S02]  /*178c0*/  IMAD R0, R21, UR4, RZ ;  /* 0x0000000415007c24 */ /* 0x010fe4000f8e02ff */
[C---:B-----5:R-:W-:Y:S01]  /*178d0*/  IMAD.WIDE.U32 R2, R20.reuse, UR4, R2 ;  /* 0x0000000414027c25 */ /* 0x060fe2000f8e0002 */
[----:B------:R-:W0:Y:S03]  /*178e0*/  S2R R21, SR_TID.X ;  /* 0x0000000000157919 */ /* 0x000e260000002100 */
[----:B------:R-:W-:Y:S01]  /*178f0*/  IMAD R0, R20, UR5, R0 ;  /* 0x0000000514007c24 */ /* 0x000fe2000f8e0200 */
[----:B------:R-:W-:Y:S01]  /*17900*/  ULDC.64 UR4, c[0x0][0x3d0] ;  /* 0x0000f40000047ab9 */ /* 0x000fe20000000a00 */
[----:B------:R-:W2:Y:S02]  /*17910*/  S2R R20, SR_TID.X ;  /* 0x0000000000147919 */ /* 0x000ea40000002100 */
[----:B------:R-:W-:-:S02]  /*17920*/  IMAD.IADD R3, R3, 0x1, R0 ;  /* 0x0000000103037824 */ /* 0x000fc400078e0200 */
[----:B------:R-:W3:Y:S01]  /*17930*/  @P0 LDC R0, c[0x0][0x44c] ;  /* 0x00011300ff000b82 */ /* 0x000ee20000000800 */
[----:B0-----:R-:W-:Y:S02]  /*17940*/  IMAD.SHL.U32 R21, R21, 0x8, RZ ;  /* 0x0000000815157824 */ /* 0x001fe400078e00ff */
[----:B---3--:R-:W-:-:S03]  /*17950*/  @P0 IMAD.HI.U32 R0, R37, R0, RZ ;  /* 0x0000000025000227 */ /* 0x008fc600078e00ff */
[----:B------:R-:W-:Y:S01]  /*17960*/  LOP3.LUT R21, R21, 0x38, RZ, 0xc0, !PT ;  /* 0x0000003815157812 */ /* 0x000fe200078ec0ff */
[----:B--2---:R-:W-:Y:S01]  /*17970*/  IMAD.SHL.U32 R20, R20, 0x8, RZ ;  /* 0x0000000814147824 */ /* 0x004fe200078e00ff */
[----:B-1----:R-:W-:Y:S02]  /*17980*/  @P0 SHF.R.U32.HI R4, RZ, R5, R0 ;  /* 0x00000005ff040219 */ /* 0x002fe40000011600 */
[----:B------:R-:W-:Y:S02]  /*17990*/  LOP3.LUT R7, R21, 0x80, RZ, 0xfc, !PT ;  /* 0x0000008015077812 */ /* 0x000fe400078efcff */
[--C-:B------:R-:W-:Y:S01]  /*179a0*/  SHF.R.S32.HI R5, RZ, 0x1f, R4.reuse ;  /* 0x0000001fff057819 */ /* 0x100fe20000011404 */
[----:B------:R-:W-:Y:S01]  /*179b0*/  IMAD.MOV R0, RZ, RZ, -R4 ;  /* 0x000000ffff007224 */ /* 0x000fe200078e0a04 */
[----:B------:R-:W0:Y:S01]  /*179c0*/  S2R R21, SR_TID.X ;  /* 0x0000000000157919 */ /* 0x000e220000002100 */
[----:B------:R-:W-:Y:S01]  /*179d0*/  IMAD.WIDE.U32 R2, R4, UR4, R2 ;  /* 0x0000000404027c25 */ /* 0x000fe2000f8e0002 */
[----:B------:R-:W-:-:S03]  /*179e0*/  LOP3.LUT R20, R20, 0x38, RZ, 0xc0, !PT ;  /* 0x0000003814147812 */ /* 0x000fc600078ec0ff */
[----:B------:R-:W-:Y:S02]  /*179f0*/  IMAD R0, R6, R0, R37 ;  /* 0x0000000006007224 */ /* 0x000fe400078e0225 */
        /* <DEDUP_REMOVED lines=11> */
[----:B------:R-:W-:Y:S02]  /*17ab0*/  ULDC UR4, c[0x0][0x3b8] ;  /* 0x0000ee0000047ab9 */ /* 0x000fe40000000800 */
[----:B------:R-:W-:Y:S02]  /*17ac0*/  ISETP.GE.AND P1, PT, R20, UR4, PT ;  /* 0x0000000414007c0c */ /* 0x000fe4000bf26270 */
[----:B------:R-:W-:Y:S01]  /*17ad0*/  LEA.HI.X R4, R2, UR5, R4, 0x1, P0 ;  /* 0x0000000502047c11 */ /* 0x000fe200080f0c04 */
[----:B0-----:R-:W-:Y:S01]  /*17ae0*/  IMAD.SHL.U32 R21, R21, 0x8, RZ ;  /* 0x0000000815157824 */ /* 0x001fe200078e00ff */
[----:B------:R-:W-:-:S02]  /*17af0*/  ISETP.GE.AND P0, PT, R7, UR4, PT ;  /* 0x0000000407007c0c */ /* 0x000fc4000bf06270 */
[----:B------:R-:W0:Y:S01]  /*17b00*/  S2R R7, SR_TID.X ;  /* 0x0000000000077919 */ /* 0x000e220000002100 */
[----:B------:R-:W-:Y:S02]  /*17b10*/  SEL R0, RZ, 0x1, P1 ;  /* 0x00000001ff007807 */ /* 0x000fe40000800000 */
[----:B------:R-:W-:Y:S02]  /*17b20*/  LOP3.LUT R21, R21, 0x38, RZ, 0xc0, !PT ;  /* 0x0000003815157812 */ /* 0x000fe400078ec0ff */
[----:B------:R-:W-:Y:S02]  /*17b30*/  SEL R2, RZ, 0x4, P0 ;  /* 0x00000004ff027807 */ /* 0x000fe40000000000 */
[----:B------:R-:W-:Y:S02]  /*17b40*/  @P1 LOP3.LUT R22, R22, 0x800, RZ, 0xfc, !PT ;  /* 0x0000080016161812 */ /* 0x000fe400078efcff */
[----:B------:R-:W-:Y:S02]  /*17b50*/  ISETP.GE.AND P5, PT, R8, UR4, PT ;  /* 0x0000000408007c0c */ /* 0x000fe4000bfa6270 */
[----:B------:R-:W-:-:S04]  /*17b60*/  LOP3.LUT R22, R22, 0xfffffdff, RZ, 0xc0, !PT ;  /* 0xfffffdff16167812 */ /* 0x000fc800078ec0ff */
[----:B------:R-:W-:-:S04]  /*17b70*/  @P0 LOP3.LUT R22, R22, 0x200, RZ, 0xfc, !PT ;  /* 0x0000020016160812 */ /* 0x000fc800078efcff */
[----:B------:R-:W-:Y:S01]  /*17b80*/  LOP3.LUT R22, R22, 0xfffffbff, RZ, 0xc0, !PT ;  /* 0xfffffbff16167812 */ /* 0x000fe200078ec0ff */
[----:B0-----:R-:W-:-:S05]  /*17b90*/  IMAD.SHL.U32 R7, R7, 0x8, RZ ;  /* 0x0000000807077824 */ /* 0x001fca00078e00ff */
[----:B------:R-:W-:-:S04]  /*17ba0*/  LOP3.LUT R7, R7, 0x38, RZ, 0xc0, !PT ;  /* 0x0000003807077812 */ /* 0x000fc800078ec0ff */
[----:B------:R-:W-:-:S04]  /*17bb0*/  LOP3.LUT R7, R7, 0x40, RZ, 0xfc, !PT ;  /* 0x0000004007077812 */ /* 0x000fc800078efcff */
[----:B------:R-:W-:Y:S02]  /*17bc0*/  ISETP.GE.AND P0, PT, R7, UR4, PT ;  /* 0x0000000407007c0c */ /* 0x000fe4000bf06270 */
[----:B------:R-:W-:Y:S02]  /*17bd0*/  LOP3.LUT R7, R21, 0x100, RZ, 0xfc, !PT ;  /* 0x0000010015077812 */ /* 0x000fe400078efcff */
[----:B------:R-:W0:Y:S01]  /*17be0*/  S2R R21, SR_TID.X ;  /* 0x0000000000157919 */ /* 0x000e220000002100 */
[----:B------:R-:W-:Y:S02]  /*17bf0*/  SEL R3, RZ, 0x2, P0 ;  /* 0x00000002ff037807 */ /* 0x000fe40000000000 */
[----:B------:R-:W-:Y:S02]  /*17c00*/  ISETP.GE.AND P4, PT, R7, UR4, PT ;  /* 0x0000000407007c0c */ /* 0x000fe4000bf86270 */
[----:B------:R-:W1:Y:S01]  /*17c10*/  S2R R7, SR_TID.X ;  /* 0x0000000000077919 */ /* 0x000e620000002100 */
[----:B------:R-:W-:-:S02]  /*17c20*/  IADD3 R0, R2, R3, R0 ;  /* 0x0000000302007210 */ /* 0x000fc40007ffe000 */
[----:B------:R-:W-:Y:S02]  /*17c30*/  SEL R2, RZ, 0x10, P4 ;  /* 0x00000010ff027807 */ /* 0x000fe40002000000 */
[----:B------:R-:W-:Y:S02]  /*17c40*/  @P0 LOP3.LUT R22, R22, 0x400, RZ, 0xfc, !PT ;  /* 0x0000040016160812 */ /* 0x000fe400078efcff */
[----:B------:R-:W-:-:S04]  /*17c50*/  SEL R3, RZ, 0x8, P5 ;  /* 0x00000008ff037807 */ /* 0x000fc80002800000 */
[----:B------:R-:W-:Y:S01]  /*17c60*/  IADD3 R0, R2, R0, R3 ;  /* 0x0000000002007210 */ /* 0x000fe20007ffe003 */
[----:B0-----:R-:W-:Y:S02]  /*17c70*/  IMAD.SHL.U32 R21, R21, 0x8, RZ ;  /* 0x0000000815157824 */ /* 0x001fe400078e00ff */
[----:B-1----:R-:W-:-:S03]  /*17c80*/  IMAD.SHL.U32 R7, R7, 0x8, RZ ;  /* 0x0000000807077824 */ /* 0x002fc600078e00ff */
[----:B------:R-:W-:Y:S02]  /*17c90*/  LOP3.LUT R21, R21, 0x38, RZ, 0xc0, !PT ;  /* 0x0000003815157812 */ /* 0x000fe400078ec0ff */
[----:B------:R-:W-:Y:S02]  /*17ca0*/  LOP3.LUT R7, R7, 0x38, RZ, 0xc0, !PT ;  /* 0x0000003807077812 */ /* 0x000fe400078ec0ff */
[----:B------:R-:W-:Y:S02]  /*17cb0*/  LOP3.LUT R8, R21, 0x140, RZ, 0xfc, !PT ;  /* 0x0000014015087812 */ /* 0x000fe400078efcff */
[----:B------:R-:W-:Y:S02]  /*17cc0*/  LOP3.LUT R7, R7, 0x180, RZ, 0xfc, !PT ;  /* 0x0000018007077812 */ /* 0x000fe400078efcff */
[----:B------:R-:W-:Y:S02]  /*17cd0*/  ISETP.GE.AND P3, PT, R8, UR4, PT ;  /* 0x0000000408007c0c */ /* 0x000fe4000bf66270 */
[----:B------:R-:W-:-:S02]  /*17ce0*/  ISETP.GE.AND P0, PT, R7, UR4, PT ;  /* 0x0000000407007c0c */ /* 0x000fc4000bf06270 */
[----:B------:R-:W-:Y:S02]  /*17cf0*/  LOP3.LUT R7, R21, 0x1c0, RZ, 0xfc, !PT ;  /* 0x000001c015077812 */ /* 0x000fe400078efcff */
[----:B------:R-:W-:Y:S02]  /*17d00*/  SEL R2, RZ, 0x40, P0 ;  /* 0x00000040ff027807 */ /* 0x000fe40000000000 */
[----:B------:R-:W-:Y:S02]  /*17d10*/  SEL R3, RZ, 0x20, P3 ;  /* 0x00000020ff037807 */ /* 0x000fe40001800000 */
[----:B------:R-:W-:Y:S01]  /*17d20*/  ISETP.GE.AND P0, PT, R7, UR4, PT ;  /* 0x0000000407007c0c */ /* 0x000fe2000bf06270 */
[----:B------:R-:W-:Y:S01]  /*17d30*/  UMOV UR4, 0xffffffff ;  /* 0xffffffff00047882 */ /* 0x000fe20000000000 */
[----:B------:R-:W-:Y:S02]  /*17d40*/  IADD3 R0, R2, R0, R3 ;  /* 0x0000000002007210 */ /* 0x000fe40007ffe003 */
[----:B------:R-:W-:-:S05]  /*17d50*/  SEL R7, RZ, 0x80, P0 ;  /* 0x00000080ff077807 */ /* 0x000fca0000000000 */
[----:B------:R-:W-:Y:S01]  /*17d60*/  IMAD.IADD R7, R0, 0x1, R7 ;  /* 0x0000000100077824 */ /* 0x000fe200078e0207 */
[----:B------:R-:W-:Y:S06]  /*17d70*/  BRA.DIV UR4, `(.L_x_1436) ;  /* 0x0000004a04907947 */ /* 0x000fec000b800000 */
[----:B------:R-:W2:Y:S04]  /*17d80*/  LDL.LU R9, [R1+0x1c] ;  /* 0x00001c0001097983 */ /* 0x000ea80000300800 */
[----:B------:R-:W3:Y:S04]  /*17d90*/  LDL.LU R3, [R1+0x24] ;  /* 0x0000240001037983 */ /* 0x000ee80000300800 */
[----:B------:R-:W4:Y:S01]  /*17da0*/  LDL.LU R8, [R1+0x20] ;  /* 0x0000200001087983 */ /* 0x000f220000300800 */
[----:B------:R-:W-:-:S03]  /*17db0*/  LOP3.LUT R22, R22, 0xffbfffff, RZ, 0xc0, !PT ;  /* 0xffbfffff16167812 */ /* 0x000fc600078ec0ff */
[----:B------:R-:W-:Y:S01]  /*17dc0*/  SHFL.IDX PT, R14, R5, 0x2, 0x181f ;  /* 0x00581f00050e7f89 */ /* 0x000fe200000e0000 */
[----:B------:R-:W-:-:S04]  /*17dd0*/  @P4 LOP3.LUT R22, R22, 0x400000, RZ, 0xfc, !PT ;  /* 0x0040000016164812 */ /* 0x000fc800078efcff */
[C---:B------:R-:W-:Y:S02]  /*17de0*/  LOP3.LUT P4, RZ, R22.reuse, 0x800, RZ, 0xc0, !PT ;  /* 0x0000080016ff7812 */ /* 0x040fe4000788c0ff */
[----:B------:R-:W-:-:S04]  /*17df0*/  LOP3.LUT R22, R22, 0xffdfffff, RZ, 0xc0, !PT ;  /* 0xffdfffff16167812 */ /* 0x000fc800078ec0ff */
[----:B------:R-:W-:-:S04]  /*17e00*/  @P3 LOP3.LUT R22, R22, 0x200000, RZ, 0xfc, !PT ;  /* 0x0020000016163812 */ /* 0x000fc800078efcff */
[----:B------:R-:W-:Y:S01]  /*17e10*/  LOP3.LUT P3, RZ, R22, 0x400, RZ, 0xc0, !PT ;  /* 0x0000040016ff7812 */ /* 0x000fe2000786c0ff */
[----:B--2---:R-:W-:Y:S02]  /*17e20*/  IMAD R6, R9, R6, RZ ;  /* 0x0000000609067224 */ /* 0x004fe400078e02ff */
[----:B---3--:R-:W-:-:S03]  /*17e30*/  IMAD.MOV.U32 R9, RZ, RZ, R3 ;  /* 0x000000ffff097224 */ /* 0x008fc600078e0003 */
[----:B------:R-:W-:Y:S01]  /*17e40*/  ISETP.GE.AND P0, PT, R17, R6, PT ;  /* 0x000000061100720c */ /* 0x000fe20003f06270 */
[----:B------:R-:W0:-:S12]  /*17e50*/  SHFL.IDX PT, R3, R5, RZ, 0x181f ;  /* 0x00181fff05037589 */ /* 0x000e1800000e0000 */
[----:B------:R-:W-:-:S04]  /*17e60*/  @!P0 LOP3.LUT R2, R0, 0x40, RZ, 0xc0, !PT ;  /* 0x0000004000028812 */ /* 0x000fc800078ec0ff */
[----:B------:R-:W-:-:S04]  /*17e70*/  @!P0 SHF.R.U32.HI R2, RZ, 0x2, R2 ;  /* 0x00000002ff028819 */ /* 0x000fc80000011602 */
[----:B------:R-:W-:Y:S02]  /*17e80*/  @!P0 ISETP.NE.U32.AND P2, PT, R2, RZ, PT ;  /* 0x000000ff0200820c */ /* 0x000fe40003f45070 */
[----:B------:R-:W-:Y:S02]  /*17e90*/  @!P0 LOP3.LUT R2, R7, 0x80, RZ, 0xc0, !PT ;  /* 0x0000008007028812 */ /* 0x000fe400078ec0ff */
[----:B0-----:R-:W-:Y:S02]  /*17ea0*/  @!P0 LEA R3, P6, R20, R3, 0x1 ;  /* 0x0000000314038211 */ /* 0x001fe400078c08ff */
[----:B------:R-:W-:-:S04]  /*17eb0*/  @!P0 SHF.R.U32.HI R2, RZ, 0x3, R2 ;  /* 0x00000003ff028819 */ /* 0x000fc80000011602 */
[----:B------:R-:W-:Y:S02]  /*17ec0*/  @!P0 ISETP.NE.U32.AND P1, PT, R2, RZ, PT ;  /* 0x000000ff0200820c */ /* 0x000fe40003f25070 */
[----:B------:R-:W0:Y:S02]  /*17ed0*/  SHFL.IDX PT, R2, R4, RZ, 0x181f ;  /* 0x00181fff04027589 */ /* 0x000e2400000e0000 */
[----:B0-----:R-:W-:Y:S01]  /*17ee0*/  @!P0 IMAD.X R2, RZ, RZ, R2, P6 ;  /* 0x000000ffff028224 */ /* 0x001fe200030e0602 */
[----:B------:R-:W-:-:S04]  /*17ef0*/  LOP3.LUT P6, RZ, R22, 0x200, RZ, 0xc0, !PT ;  /* 0x0000020016ff7812 */ /* 0x000fc800078cc0ff */
[----:B------:R-:W-:-:S04]  /*17f00*/  @!P0 LOP3.LUT R3, R3, R2, RZ, 0x3c, !PT ;  /* 0x0000000203038212 */ /* 0x000fc800078e3cff */
[----:B------:R-:W-:-:S04]  /*17f10*/  @!P0 LOP3.LUT R2, R3, R2, RZ, 0x3c, !PT ;  /* 0x0000000203028212 */ /* 0x000fc800078e3cff */
[----:B------:R-:W-:-:S05]  /*17f20*/  @!P0 LOP3.LUT R3, R3, R2, RZ, 0x3c, !PT ;  /* 0x0000000203038212 */ /* 0x000fca00078e3cff */
[----:B------:R-:W-:Y:S01]  /*17f30*/  @!P0 LDGSTS.E.BYPASS.LTC128B.128 [R26+0x26400], desc[UR40][R2.64], !P4 ;  /* 0x26400000021a8fae */ /* 0x000fe2000e101d68 */
[----:B------:R-:W-:-:S03]  /*17f40*/  LOP3.LUT P4, RZ, R22, 0x400000, RZ, 0xc0, !PT ;  /* 0x0040000016ff7812 */ /* 0x000fc6000788c0ff */
[----:B------:R-:W-:Y:S01]  /*17f50*/  @!P0 LDGSTS.E.BYPASS.LTC128B.128 [R26+0x28400], desc[UR40][R2.64+0x80], !P3 ;  /* 0x28400080021a8fae */ /* 0x000fe2000d901d68 */
[C---:B------:R-:W-:Y:S02]  /*17f60*/  LOP3.LUT P3, RZ, R22.reuse, 0x200000, RZ, 0xc0, !PT ;  /* 0x0020000016ff7812 */ /* 0x040fe4000786c0ff */
[----:B------:R-:W-:Y:S01]  /*17f70*/  LOP3.LUT R22, R22, 0xffefffff, RZ, 0xc0, !PT ;  /* 0xffefffff16167812 */ /* 0x000fe200078ec0ff */
[----:B------:R-:W-:Y:S03]  /*17f80*/  @!P0 LDGSTS.E.BYPASS.LTC128B.128 [R26+0x2a400], desc[UR40][R2.64+0x100], !P6 ;  /* 0x2a400100021a8fae */ /* 0x000fe6000f101d68 */
[----:B------:R-:W-:Y:S01]  /*17f90*/  @P6 LOP3.LUT R22, R22, 0x100000, RZ, 0xfc, !PT ;  /* 0x0010000016166812 */ /* 0x000fe200078efcff */
[----:B------:R-:W-:Y:S03]  /*17fa0*/  @!P0 LDGSTS.E.BYPASS.LTC128B.128 [R26+0x2c400], desc[UR40][R2.64+0x180], !P5 ;  /* 0x2c400180021a8fae */ /* 0x000fe6000e901d68 */
[C---:B------:R-:W-:Y:S01]  /*17fb0*/  LOP3.LUT P6, RZ, R22.reuse, 0x800, RZ, 0xc0, !PT ;  /* 0x0000080016ff7812 */ /* 0x040fe200078cc0ff */
[----:B------:R-:W-:Y:S01]  /*17fc0*/  @!P0 LDGSTS.E.BYPASS.LTC128B.128 [R26+0x2e400], desc[UR40][R2.64+0x200], !P4 ;  /* 0x2e400200021a8fae */ /* 0x000fe2000e101d68 */
[----:B------:R-:W-:-:S03]  /*17fd0*/  LOP3.LUT R22, R22, 0xffff7fff, RZ, 0xc0, !PT ;  /* 0xffff7fff16167812 */ /* 0x000fc600078ec0ff */
[----:B------:R-:W-:Y:S04]  /*17fe0*/  @!P0 LDGSTS.E.BYPASS.LTC128B.128 [R26+0x30400], desc[UR40][R2.64+0x280], !P3 ;  /* 0x30400280021a8fae */ /* 0x000fe8000d901d68 */
[----:B------:R-:W-:Y:S04]  /*17ff0*/  @!P0 LDGSTS.E.BYPASS.LTC128B.128 [R26+0x32400], desc[UR40][R2.64+0x300], P2 ;  /* 0x32400300021a8fae */ /* 0x000fe80009101d68 */
[----:B------:R0:W-:Y:S01]  /*18000*/  @!P0 LDGSTS.E.BYPASS.LTC128B.128 [R26+0x34400], desc[UR40][R2.64+0x380], P1 ;  /* 0x34400380021a8fae */ /* 0x0001e20008901d68 */
[----:B----4-:R-:W-:-:S03]  /*18010*/  ISETP.GE.AND P0, PT, R8, R6, PT ;  /* 0x000000060800720c */ /* 0x010fc60003f06270 */
[----:B------:R-:W-:Y:S10]  /*18020*/  SHFL.IDX PT, R8, R4, 0x2, 0x181f ;  /* 0x00581f0004087f89 */ /* 0x000ff400000e0000 */
[----:B0-----:R-:W-:-:S02]  /*18030*/  @!P0 LOP3.LUT R3, R0, 0x40, RZ, 0xc0, !PT ;  /* 0x0000004000038812 */ /* 0x001fc400078ec0ff */
[----:B------:R-:W-:Y:S02]  /*18040*/  @!P0 LOP3.LUT R2, R7, 0x80, RZ, 0xc0, !PT ;  /* 0x0000008007028812 */ /* 0x000fe400078ec0ff */
[----:B------:R-:W-:Y:S02]  /*18050*/  @!P0 SHF.R.U32.HI R3, RZ, 0x2, R3 ;  /* 0x00000002ff038819 */ /* 0x000fe40000011603 */
[----:B------:R-:W-:Y:S02]  /*18060*/  @!P0 SHF.R.U32.HI R2, RZ, 0x3, R2 ;  /* 0x00000003ff028819 */ /* 0x000fe40000011602 */
[----:B------:R-:W-:Y:S02]  /*18070*/  @!P0 ISETP.NE.U32.AND P2, PT, R3, RZ, PT ;  /* 0x000000ff0300820c */ /* 0x000fe40003f45070 */
[----:B------:R-:W0:Y:S01]  /*18080*/  SHFL.IDX PT, R3, R5, 0x1, 0x181f ;  /* 0x00381f0005037f89 */ /* 0x000e2200000e0000 */
[----:B------:R-:W-:-:S03]  /*18090*/  @!P0 ISETP.NE.U32.AND P1, PT, R2, RZ, PT ;  /* 0x000000ff0200820c */ /* 0x000fc60003f25070 */
[----:B------:R-:W1:Y:S04]  /*180a0*/  SHFL.IDX PT, R2, R4, 0x1, 0x181f ;  /* 0x00381f0004027f89 */ /* 0x000e6800000e0000 */
[----:B------:R-:W2:Y:S03]  /*180b0*/  SHFL.IDX PT, R4, R4, 0x3, 0x181f ;  /* 0x00781f0004047f89 */ /* 0x000ea600000e0000 */
[----:B------:R-:W-:-:S04]  /*180c0*/  @P2 LOP3.LUT R22, R22, 0x8000, RZ, 0xfc, !PT ;  /* 0x0000800016162812 */ /* 0x000fc800078efcff */
[----:B------:R-:W-:-:S04]  /*180d0*/  LOP3.LUT R22, R22, 0xfff7ffff, RZ, 0xc0, !PT ;  /* 0xfff7ffff16167812 */ /* 0x000fc800078ec0ff */
[----:B------:R-:W-:-:S04]  /*180e0*/  @P1 LOP3.LUT R22, R22, 0x80000, RZ, 0xfc, !PT ;  /* 0x0008000016161812 */ /* 0x000fc800078efcff */
[----:B------:R-:W-:Y:S02]  /*180f0*/  LOP3.LUT P1, RZ, R22, 0x8000, RZ, 0xc0, !PT ;  /* 0x0000800016ff7812 */ /* 0x000fe4000782c0ff */
[----:B0-----:R-:W-:-:S05]  /*18100*/  @!P0 LEA R3, P2, R20, R3, 0x1 ;  /* 0x0000000314038211 */ /* 0x001fca00078408ff */
[----:B-1----:R-:W-:Y:S01]  /*18110*/  @!P0 IMAD.X R2, RZ, RZ, R2, P2 ;  /* 0x000000ffff028224 */ /* 0x002fe200010e0602 */
[----:B------:R-:W-:-:S04]  /*18120*/  LOP3.LUT P2, RZ, R22, 0x400, RZ, 0xc0, !PT ;  /* 0x0000040016ff7812 */ /* 0x000fc8000784c0ff */
[----:B------:R-:W-:-:S04]  /*18130*/  @!P0 LOP3.LUT R3, R3, R2, RZ, 0x3c, !PT ;  /* 0x0000000203038212 */ /* 0x000fc800078e3cff */
[----:B------:R-:W-:-:S04]  /*18140*/  @!P0 LOP3.LUT R2, R3, R2, RZ, 0x3c, !PT ;  /* 0x0000000203028212 */ /* 0x000fc800078e3cff */
[----:B------:R-:W-:-:S05]  /*18150*/  @!P0 LOP3.LUT R3, R3, R2, RZ, 0x3c, !PT ;  /* 0x0000000203038212 */ /* 0x000fca00078e3cff */
[----:B------:R-:W-:Y:S01]  /*18160*/  @!P0 LDGSTS.E.BYPASS.LTC128B.128 [R26+0x26c00], desc[UR40][R2.64], !P6 ;  /* 0x26c00000021a8fae */ /* 0x000fe2000f101d68 */
[----:B------:R-:W-:-:S03]  /*18170*/  LOP3.LUT P6, RZ, R22, 0x100000, RZ, 0xc0, !PT ;  /* 0x0010000016ff7812 */ /* 0x000fc600078cc0ff */
[----:B------:R-:W-:Y:S10]  /*18180*/  @!P0 LDGSTS.E.BYPASS.LTC128B.128 [R26+0x28c00], desc[UR40][R2.64+0x80], !P2 ;  /* 0x28c00080021a8fae */ /* 0x000ff4000d101d68 */
[----:B------:R-:W-:Y:S04]  /*18190*/  @!P0 LDGSTS.E.BYPASS.LTC128B.128 [R26+0x2ac00], desc[UR40][R2.64+0x100], !P6 ;  /* 0x2ac00100021a8fae */ /* 0x000fe8000f101d68 */
[----:B------:R-:W-:Y:S04]  /*181a0*/  @!P0 LDGSTS.E.BYPASS.LTC128B.128 [R26+0x2cc00], desc[UR40][R2.64+0x180], !P5 ;  /* 0x2cc00180021a8fae */ /* 0x000fe8000e901d68 */
[----:B------:R-:W-:Y:S04]  /*181b0*/  @!P0 LDGSTS.E.BYPASS.LTC128B.128 [R26+0x2ec00], desc[UR40][R2.64+0x200], !P4 ;  /* 0x2ec00200021a8fae */ /* 0x000fe8000e101d68 */
[----:B------:R-:W-:Y:S04]  /*181c0*/  @!P0 LDGSTS.E.BYPASS.LTC128B.128 [R26+0x30c00], desc[UR40][R2.64+0x280], !P3 ;  /* 0x30c00280021a8fae */ /* 0x000fe8000d901d68 */
[----:B------:R-:W-:Y:S01]  /*181d0*/  @!P0 LDGSTS.E.BYPASS.LTC128B.128 [R26+0x32c00], desc[UR40][R2.64+0x300], P1 ;  /* 0x32c00300021a8fae */ /* 0x000fe20008901d68 */
[----:B------:R-:W-:-:S13]  /*181e0*/  LOP3.LUT P1, RZ, R22, 0x80000, RZ, 0xc0, !PT ;  /* 0x0008000016ff7812 */ /* 0x000fda000782c0ff */
[----:B------:R0:W-:Y:S01]  /*181f0*/  @!P0 LDGSTS.E.BYPASS.LTC128B.128 [R26+0x34c00], desc[UR40][R2.64+0x380], P1 ;  /* 0x34c00380021a8fae */ /* 0x0001e20008901d68 */
[----:B------:R-:W-:-:S13]  /*18200*/  ISETP.GE.AND P0, PT, R9, R6, PT ;  /* 0x000000060900720c */ /* 0x000fda0003f06270 */
[----:B------:R-:W-:-:S05]  /*18210*/  @!P0 LEA R9, P1, R20, R14, 0x1 ;  /* 0x0000000e14098211 */ /* 0x000fca00078208ff */
[----:B------:R-:W-:Y:S01]  /*18220*/  @!P0 IMAD.X R10, RZ, RZ, R8, P1 ;  /* 0x000000ffff0a8224 */ /* 0x000fe200008e0608 */
[----:B------:R-:W-:Y:S01]  /*18230*/  LOP3.LUT P1, RZ, R22, 0x800, RZ, 0xc0, !PT ;  /* 0x0000080016ff7812 */ /* 0x000fe2000782c0ff */
[----:B0-----:R-:W-:Y:S01]  /*18240*/  @!P0 IMAD.MOV.U32 R2, RZ, RZ, R9 ;  /* 0x000000ffff028224 */ /* 0x001fe200078e0009 */
[----:B------:R-:W-:Y:S01]  /*18250*/  @!P0 LOP3.LUT R8, R0, 0x40, RZ, 0xc0, !PT ;  /* 0x0000004000088812 */ /* 0x000fe200078ec0ff */
[----:B------:R-:W-:-:S03]  /*18260*/  @!P0 IMAD.MOV.U32 R3, RZ, RZ, R10 ;  /* 0x000000ffff038224 */ /* 0x000fc600078e000a */
        /* <DEDUP_REMOVED lines=11> */
[----:B------:R-:W-:-:S13]  /*18320*/  @!P0 ISETP.NE.U32.AND P1, PT, R8, RZ, PT ;  /* 0x000000ff0800820c */ /* 0x000fda0003f25070 */
[----:B------:R0:W-:Y:S04]  /*18330*/  @!P0 LDGSTS.E.BYPASS.LTC128B.128 [R26+0x35400], desc[UR40][R2.64+0x380], P1 ;  /* 0x35400380021a8fae */ /* 0x0001e80008901d68 */
[----:B0-2---:R0:W1:Y:S02]  /*18340*/  SHFL.IDX PT, R2, R5, 0x3, 0x181f ;  /* 0x00781f0005027f89 */ /* 0x00506400000e0000 */
.L_x_1563:
[----:B------:R-:W2:Y:S01]  /*18350*/  LDL.LU R3, [R1+0x34] ;  /* 0x0000340001037983 */ /* 0x000ea20000300800 */
[----:B------:R-:W-:Y:S01]  /*18360*/  BSSY B0, `(.L_x_1437) ;  /* 0x0000019000007945 */ /* 0x000fe20003800000 */
[----:B--2---:R-:W-:-:S13]  /*18370*/  ISETP.GE.AND P0, PT, R3, R6, PT ;  /* 0x000000060300720c */ /* 0x004fda0003f06270 */
[----:B------:R-:W-:Y:S05]  /*18380*/  @P0 BRA `(.L_x_1438) ;  /* 0x0000000000580947 */ /* 0x000fea0003800000 */
[----:B------:R-:W-:Y:S02]  /*18390*/  LOP3.LUT R0, R0, 0x40, RZ, 0xc0, !PT ;  /* 0x0000004000007812 */ /* 0x000fe400078ec0ff */
[----:B------:R-:W-:Y:S02]  /*183a0*/  LOP3.LUT P6, RZ, R22, 0x800, RZ, 0xc0, !PT ;  /* 0x0000080016ff7812 */ /* 0x000fe400078cc0ff */
[----:B-1----:R-:W-:Y:S02]  /*183b0*/  LEA R2, P0, R20, R2, 0x1 ;  /* 0x0000000214027211 */ /* 0x002fe400078008ff */
[C---:B------:R-:W-:Y:S02]  /*183c0*/  LOP3.LUT P2, RZ, R22.reuse, 0x400, RZ, 0xc0, !PT ;  /* 0x0000040016ff7812 */ /* 0x040fe4000784c0ff */
[----:B------:R-:W-:Y:S01]  /*183d0*/  LOP3.LUT P1, RZ, R22, 0x200, RZ, 0xc0, !PT ;  /* 0x0000020016ff7812 */ /* 0x000fe2000782c0ff */
[----:B------:R-:W-:Y:S01]  /*183e0*/  IMAD.X R3, RZ, RZ, R4, P0 ;  /* 0x000000ffff037224 */ /* 0x000fe200000e0604 */
[----:B------:R-:W-:-:S02]  /*183f0*/  SHF.R.U32.HI R0, RZ, 0x2, R0 ;  /* 0x00000002ff007819 */ /* 0x000fc40000011600 */
[----:B------:R-:W-:Y:S02]  /*18400*/  LOP3.LUT R7, R7, 0x80, RZ, 0xc0, !PT ;  /* 0x0000008007077812 */ /* 0x000fe400078ec0ff */
[----:B------:R-:W-:Y:S01]  /*18410*/  ISETP.NE.U32.AND P0, PT, R0, RZ, PT ;  /* 0x000000ff0000720c */ /* 0x000fe20003f05070 */
[----:B------:R-:W-:Y:S01]  /*18420*/  @!PT LDS RZ, [RZ] ;  /* 0x00000000fffff984 */ /* 0x000fe20000000800 */
[----:B------:R-:W-:Y:S01]  /*18430*/  @!PT LDS RZ, [RZ] ;  /* 0x00000000fffff984 */ /* 0x000fe20000000800 */
[----:B------:R-:W-:Y:S01]  /*18440*/  @!PT LDS RZ, [RZ] ;  /* 0x00000000fffff984 */ /* 0x000fe20000000800 */
[----:B------:R2:W-:Y:S01]  /*18450*/  LDGSTS.E.BYPASS.LTC128B.128 [R26+0x27c00], desc[UR40][R2.64], !P6 ;  /* 0x27c00000021a7fae */ /* 0x0005e2000f101d68 */
[----:B------:R-:W-:-:S03]  /*18460*/  SHF.R.U32.HI R7, RZ, 0x3, R7 ;  /* 0x00000003ff077819 */ /* 0x000fc60000011607 */
        /* <DEDUP_REMOVED lines=8> */
.L_x_1438:
[----:B------:R-:W-:Y:S05]  /*184f0*/  BSYNC B0 ;  /* 0x0000000000007941 */ /* 0x000fea0003800000 */
.L_x_1437:
[----:B------:R-:W-:Y:S01]  /*18500*/  NOP ;  /* 0x0000000000007918 */ /* 0x000fe20000000000 */
[----:B------:R-:W-:-:S13]  /*18510*/  PLOP3.LUT P0, PT, PT, PT, PT, 0x80, 0x0 ;  /* 0x000000000000781c */ /* 0x000fda0003f0f070 */
.L_x_1439:
[----:B------:R-:W-:Y:S02]  /*18520*/  PLOP3.LUT P1, PT, P1, P0, PT, 0xa2, 0x0 ;  /* 0x000000000000781c */ /* 0x000fe40000f21472 */
[----:B------:R-:W-:-:S08]  /*18530*/  @P0 R2UR P1, UR4, R23 ;  /* 0x00000000170402ca */ /* 0x000fd00000020000 */
[----:B------:R-:W-:-:S05]  /*18540*/  @P0 PLOP3.LUT P0, PT, P1, PT, PT, 0x80, 0x0 ;  /* 0x000000000000081c */ /* 0x000fca0000f0f070 */
[----:B------:R-:W-:Y:S01]  /*18550*/  @!P1 SYNCS.ARRIVE.TRANS64.RED.A0T1 RZ, [UR4+0x38810], RZ ;  /* 0x038810ffffff99a7 */ /* 0x000fe20008200404 */
[----:B------:R-:W-:Y:S07]  /*18560*/  @!P1 ARRIVES.LDGSTSBAR.64.TRANSCNT [UR4+0x38810] ;  /* 0x03881000ff0099b0 */ /* 0x000fee0008000a84 */
[----:B------:R-:W-:Y:S05]  /*18570*/  @P0 BRA.U.ANY `(.L_x_1439) ;  /* 0xfffffffd00e80947 */ /* 0x000fea000393ffff */
[----:B-12---:R-:W2:Y:S02]  /*18580*/  LDL.LU R2, [R1+0x28] ;  /* 0x0000280001027983 */ /* 0x006ea40000300800 */
        /* <DEDUP_REMOVED lines=9> */
[----:B------:R-:W2:Y:S03]  /*18620*/  SYNCS.PHASECHK.TRANS64.TRYWAIT P0, [R23+URZ+0x38820], R0 ;  /* 0x03882000170075a7 */ /* 0x000ea6000800017f */
[----:B-12---:R-:W-:Y:S05]  /*18630*/  @!P0 BRA `(.L_x_1441) ;  /* 0x0000004c00208947 */ /* 0x006fea0003800000 */
.L_x_1564:
[----:B------:R-:W-:Y:S05]  /*18640*/  BSYNC B0 ;  /* 0x0000000000007941 */ /* 0x000fea0003800000 */
.L_x_1440:
[----:B------:R-:W2:Y:S02]  /*18650*/  LDL R2, [R1+0x50] ;  /* 0x0000500001027983 */ /* 0x000ea40000100800 */
[----:B--2---:R-:W-:-:S13]  /*18660*/  ISETP.NE.AND P0, PT, R2, 0x3, PT ;  /* 0x000000030200780c */ /* 0x004fda0003f05270 */
[----:B------:R-:W-:Y:S05]  /*18670*/  @!P0 BRA `(.L_x_1442) ;  /* 0x0000000000048947 */ /* 0x000fea0003800000 */
[----:B------:R-:W-:Y:S01]  /*18680*/  BPT.TRAP 0x1 ;  /* 0x000000040000795c */ /* 0x000fe20000300000 */
.L_x_1442:
[----:B-1----:R-:W-:Y:S01]  /*18690*/  SHF.L.U32 R0, R28, 0x1f, RZ ;  /* 0x0000001f1c007819 */ /* 0x002fe200000006ff */
[----:B------:R-:W-:Y:S03]  /*186a0*/  BSSY B0, `(.L_x_1443) ;  /* 0x0000003000007945 */ /* 0x000fe60003800000 */
[----:B------:R-:W1:Y:S02]  /*186b0*/  SYNCS.PHASECHK.TRANS64.TRYWAIT P0, [R27+URZ+0x38860], R0 ;  /* 0x038860001b0075a7 */ /* 0x000e64000800017f */
[----:B-1----:R-:W-:Y:S05]  /*186c0*/  @!P0 BRA `(.L_x_1444) ;  /* 0x0000004c00108947 */ /* 0x002fea0003800000 */
.L_x_1565:
[----:B------:R-:W-:Y:S05]  /*186d0*/  BSYNC B0 ;  /* 0x0000000000007941 */ /* 0x000fea0003800000 */
.L_x_1443:
[----:B------:R-:W1:Y:S01]  /*186e0*/  LDL.LU R3, [R1+0x3c] ;  /* 0x00003c0001037983 */ /* 0x000e620000300800 */
[----:B------:R-:W-:-:S03]  /*186f0*/  ULDC.64 UR4, c[0x0][0x328] ;  /* 0x0000ca0000047ab9 */ /* 0x000fc60000000a00 */
[----:B------:R-:W2:Y:S04]  /*18700*/  LDL.LU R2, [R1+0xc] ;  /* 0x00000c0001027983 */ /* 0x000ea80000300800 */
[----:B0-----:R-:W3:Y:S04]  /*18710*/  LDL.LU R5, [R1+0x44] ;  /* 0x0000440001057983 */ /* 0x001ee80000300800 */
[----:B------:R-:W4:Y:S01]  /*18720*/  LDL.LU R4, [R1+0x4] ;  /* 0x0000040001047983 */ /* 0x000f220000300800 */
[----:B-1----:R-:W-:-:S04]  /*18730*/  IMAD R0, R3, UR4, RZ ;  /* 0x0000000403007c24 */ /* 0x002fc8000f8e02ff */
[C---:B--2---:R-:W-:Y:S02]  /*18740*/  IMAD R0, R2.reuse, UR5, R0 ;  /* 0x0000000502007c24 */ /* 0x044fe4000f8e0200 */
[----:B------:R-:W-:Y:S01]  /*18750*/  IMAD.WIDE.U32 R2, R2, UR4, RZ ;  /* 0x0000000402027c25 */ /* 0x000fe2000f8e00ff */
[----:B------:R-:W-:-:S03]  /*18760*/  ULDC.64 UR4, c[0x0][0x338] ;  /* 0x0000ce0000047ab9 */ /* 0x000fc60000000a00 */
[----:B------:R-:W-:Y:S02]  /*18770*/  IMAD.IADD R3, R3, 0x1, R0 ;  /* 0x0000000103037824 */ /* 0x000fe400078e0200 */
[----:B---3--:R-:W-:Y:S02]  /*18780*/  IMAD R0, R5, UR4, RZ ;  /* 0x0000000405007c24 */ /* 0x008fe4000f8e02ff */
[----:B----4-:R-:W-:-:S04]  /*18790*/  IMAD.WIDE.U32 R2, R4, UR4, R2 ;  /* 0x0000000404027c25 */ /* 0x010fc8000f8e0002 */
        /* <DEDUP_REMOVED lines=18> */
[C---:B------:R-:W-:Y:S01]  /*188c0*/  LOP3.LUT P3, RZ, R33.reuse, 0x8, RZ, 0xc0, !PT ;  /* 0x0000000821ff7812 */ /* 0x040fe2000786c0ff */
[----:B------:R-:W2:Y:S01]  /*188d0*/  SHFL.IDX PT, R3, R6, RZ, 0x181f ;  /* 0x00181fff06037589 */ /* 0x000ea200000e0000 */
[----:B------:R-:W-:Y:S02]  /*188e0*/  LOP3.LUT P2, RZ, R33, 0x10, RZ, 0xc0, !PT ;  /* 0x0000001021ff7812 */ /* 0x000fe4000784c0ff */
[----:B------:R-:W-:Y:S01]  /*188f0*/  LOP3.LUT R22, R22, 0xfffffdff, RZ, 0xc0, !PT ;  /* 0xfffffdff16167812 */ /* 0x000fe200078ec0ff */
[----:B0-----:R-:W-:-:S05]  /*18900*/  IMAD.SHL.U32 R7, R7, 0x8, RZ ;  /* 0x0000000807077824 */ /* 0x001fca00078e00ff */
[----:B------:R-:W-:-:S05]  /*18910*/  LOP3.LUT R7, R7, 0x38, RZ, 0xc0, !PT ;  /* 0x0000003807077812 */ /* 0x000fca00078ec0ff */
[----:B------:R-:W-:Y:S01]  /*18920*/  IMAD.SHL.U32 R0, R7, 0x2, RZ ;  /* 0x0000000207007824 */ /* 0x000fe200078e00ff */
[----:B------:R-:W-:-:S04]  /*18930*/  LOP3.LUT R7, R33, 0x1, RZ, 0xc0, !PT ;  /* 0x0000000121077812 */ /* 0x000fc800078ec0ff */
[----:B-1----:R-:W-:Y:S02]  /*18940*/  IADD3 R2, P0, R2, R0, RZ ;  /* 0x0000000002027210 */ /* 0x002fe40007f1e0ff */
[----:B------:R-:W-:Y:S02]  /*18950*/  ISETP.NE.U32.AND P1, PT, R7, 0x1, PT ;  /* 0x000000010700780c */ /* 0x000fe40003f25070 */
[----:B------:R-:W-:Y:S01]  /*18960*/  PRMT R7, R33, 0x8880, RZ ;  /* 0x0000888021077816 */ /* 0x000fe200000000ff */
[----:B--2---:R-:W-:Y:S01]  /*18970*/  IMAD.X R3, RZ, RZ, R3, P0 ;  /* 0x000000ffff037224 */ /* 0x004fe200000e0603 */
[----:B------:R-:W-:-:S09]  /*18980*/  ISETP.LT.OR P0, PT, R31, 0x1, P1 ;  /* 0x000000011f00780c */ /* 0x000fd20000f01670 */
[----:B------:R-:W-:Y:S02]  /*18990*/  @P1 LOP3.LUT R22, R22, 0x200, RZ, 0xfc, !PT ;  /* 0x0000020016161812 */ /* 0x000fe400078efcff */
[----:B------:R-:W-:Y:S02]  /*189a0*/  LOP3.LUT P1, RZ, R33, 0x20, RZ, 0xc0, !PT ;  /* 0x0000002021ff7812 */ /* 0x000fe4000782c0ff */
[----:B------:R-:W-:Y:S01]  /*189b0*/  @!PT LDS RZ, [RZ] ;  /* 0x00000000fffff984 */ /* 0x000fe20000000800 */
[----:B------:R-:W-:Y:S01]  /*189c0*/  LDGSTS.E.BYPASS.LTC128B.128 [R4+0x400], desc[UR40][R2.64], !P0 ;  /* 0x0040000002047fae */ /* 0x000fe2000c101d68 */
[----:B------:R-:W-:Y:S02]  /*189d0*/  ISETP.LT.OR P0, PT, R31, 0x1, !P5 ;  /* 0x000000011f00780c */ /* 0x000fe40006f01670 */
[----:B------:R-:W-:-:S11]  /*189e0*/  LOP3.LUT R22, R22, 0xfffffbff, RZ, 0xc0, !PT ;  /* 0xfffffbff16167812 */ /* 0x000fd600078ec0ff */
        /* <DEDUP_REMOVED lines=62> */
.L_x_1575:
        /* <DEDUP_REMOVED lines=34> */
.L_x_1446:
[----:B------:R-:W-:Y:S02]  /*18ff0*/  PLOP3.LUT P1, PT, P1, P0, PT, 0xa2, 0x0 ;  /* 0x000000000000781c */ /* 0x000fe40000f21472 */
[----:B------:R-:W-:-:S08]  /*19000*/  @P0 R2UR P1, UR4, R27 ;  /* 0x000000001b0402ca */ /* 0x000fd00000020000 */
[----:B------:R-:W-:-:S05]  /*19010*/  @P0 PLOP3.LUT P0, PT, P1, PT, PT, 0x80, 0x0 ;  /* 0x000000000000081c */ /* 0x000fca0000f0f070 */
[----:B------:R-:W-:Y:S01]  /*19020*/  @!P1 SYNCS.ARRIVE.TRANS64.RED.A0T1 RZ, [UR4+0x38850], RZ ;  /* 0x038850ffffff99a7 */ /* 0x000fe20008200404 */
[----:B------:R-:W-:Y:S07]  /*19030*/  @!P1 ARRIVES.LDGSTSBAR.64.TRANSCNT [UR4+0x38850] ;  /* 0x03885000ff0099b0 */ /* 0x000fee0008000a84 */
[----:B------:R-:W-:Y:S05]  /*19040*/  @P0 BRA.U.ANY `(.L_x_1446) ;  /* 0xfffffffd00e80947 */ /* 0x000fea000393ffff */
[----:B------:R-:W-:Y:S01]  /*19050*/  NOP ;  /* 0x0000000000007918 */ /* 0x000fe20000000000 */
[----:B-1----:R-:W2:Y:S02]  /*19060*/  LDL R2, [R1+0x50] ;  /* 0x0000500001027983 */ /* 0x002ea40000100800 */
[----:B--2---:R-:W-:-:S13]  /*19070*/  ISETP.NE.AND P2, PT, R2, 0x3, PT ;  /* 0x000000030200780c */ /* 0x004fda0003f45270 */
[----:B------:R-:W-:Y:S05]  /*19080*/  @!P2 BRA `(.L_x_1447) ;  /* 0x000000000004a947 */ /* 0x000fea0003800000 */
[----:B------:R-:W-:Y:S01]  /*19090*/  BPT.TRAP 0x1 ;  /* 0x000000040000795c */ /* 0x000fe20000300000 */
.L_x_1447:
        /* <DEDUP_REMOVED lines=9> */
[----:B--2---:R-:W-:Y:S02]  /*19130*/  LOP3.LUT R2, R2, 0x40, RZ, 0xc0, !PT ;  /* 0x0000004002027812 */ /* 0x004fe400078ec0ff */
[----:B---3--:R-:W-:Y:S02]  /*19140*/  LEA.HI.SX32 R7, R3, 0xfffffffe, 0x1a ;  /* 0xfffffffe03077811 */ /* 0x008fe400078fd2ff */
[----:B------:R-:W-:-:S07]  /*19150*/  SHF.R.U32.HI R33, RZ, 0x2, R2 ;  /* 0x00000002ff217819 */ /* 0x000fce0000011602 */
.L_x_1462:
[----:B--2---:R-:W2:Y:S01]  /*19160*/  LDL R10, [R1+0x50] ;  /* 0x00005000010a7983 */ /* 0x004ea20000100800 */
[----:B0-----:R-:W0:Y:S01]  /*19170*/  LDC R5, c[0x0][0x430] ;  /* 0x00010c00ff057b82 */ /* 0x001e220000000800 */
[----:B-1----:R-:W1:Y:S01]  /*19180*/  S2R R2, SR_TID.X ;  /* 0x0000000000027919 */ /* 0x002e620000002100 */
[----:B---3--:R-:W3:Y:S01]  /*19190*/  S2R R8, SR_TID.X ;  /* 0x0000000000087919 */ /* 0x008ee20000002100 */
[----:B0-----:R-:W-:Y:S02]  /*191a0*/  ISETP.NE.AND P0, PT, R5, 0x1, PT ;  /* 0x000000010500780c */ /* 0x001fe40003f05270 */
[----:B-1----:R-:W-:-:S11]  /*191b0*/  LOP3.LUT R2, R2, 0x7f, RZ, 0xc0, !PT ;  /* 0x0000007f02027812 */ /* 0x002fd600078ec0ff */
[----:B------:R-:W0:Y:S01]  /*191c0*/  @P0 LDC R6, c[0x0][0x434] ;  /* 0x00010d00ff060b82 */ /* 0x000e220000000800 */
[----:B---3--:R-:W-:Y:S01]  /*191d0*/  IMAD.SHL.U32 R8, R8, 0x10, RZ ;  /* 0x0000001008087824 */ /* 0x008fe200078e00ff */
[----:B------:R-:W-:-:S04]  /*191e0*/  SHF.R.U32.HI R2, RZ, 0x3, R2 ;  /* 0x00000003ff027819 */ /* 0x000fc80000011602 */
[----:B------:R-:W-:Y:S02]  /*191f0*/  LOP3.LUT R8, R2, 0x70, R8, 0xf8, !PT ;  /* 0x0000007002087812 */ /* 0x000fe400078ef808 */
[----:B------:R-:W1:Y:S02]  /*19200*/  @P0 LDC R3, c[0x0][0x438] ;  /* 0x00010e00ff030b82 */ /* 0x000e640000000800 */
[----:B------:R-:W-:Y:S01]  /*19210*/  ISETP.GT.U32.AND P1, PT, R8, 0x3f, PT ;  /* 0x0000003f0800780c */ /* 0x000fe20003f24070 */
[----:B------:R-:W-:-:S04]  /*19220*/  IMAD R4, R7, 0x40, R34 ;  /* 0x0000004007047824 */ /* 0x000fc800078e0222 */
[----:B------:R-:W-:-:S08]  /*19230*/  IMAD.IADD R4, R8, 0x1, R4 ;  /* 0x0000000108047824 */ /* 0x000fd000078e0204 */
[----:B------:R-:W3:Y:S01]  /*19240*/  @!P1 LDC.64 R8, c[0x0][0x428] ;  /* 0x00010a00ff089b82 */ /* 0x000ee20000000a00 */
[----:B0-----:R-:W-:-:S04]  /*19250*/  @P0 IMAD.HI.U32 R6, R4, R6, RZ ;  /* 0x0000000604060227 */ /* 0x001fc800078e00ff */
[----:B------:R-:W-:Y:S01]  /*19260*/  IMAD.MOV.U32 R2, RZ, RZ, R4 ;  /* 0x000000ffff027224 */ /* 0x000fe200078e0004 */
[----:B-1----:R-:W-:-:S05]  /*19270*/  @P0 SHF.R.U32.HI R2, RZ, R3, R6 ;  /* 0x00000003ff020219 */ /* 0x002fca0000011606 */
[----:B------:R-:W-:-:S04]  /*19280*/  IMAD.MOV R3, RZ, RZ, -R2 ;  /* 0x000000ffff037224 */ /* 0x000fc800078e0a02 */
[----:B------:R-:W-:Y:S01]  /*19290*/  IMAD R5, R5, R3, R4 ;  /* 0x0000000305057224 */ /* 0x000fe200078e0204 */
[--C-:B------:R-:W-:Y:S01]  /*192a0*/  @!P1 SHF.R.S32.HI R3, RZ, 0x1f, R2.reuse ;  /* 0x0000001fff039819 */ /* 0x100fe20000011402 */
[-C--:B---3--:R-:W-:Y:S02]  /*192b0*/  @!P1 IMAD R4, R35, R8.reuse, RZ ;  /* 0x0000000823049224 */ /* 0x088fe400078e02ff */
[----:B------:R-:W-:-:S04]  /*192c0*/  @!P1 IMAD.WIDE.U32 R2, R32, R8, R2 ;  /* 0x0000000820029225 */ /* 0x000fc800078e0002 */
[----:B------:R-:W-:Y:S02]  /*192d0*/  @!P1 IMAD R4, R32, R9, R4 ;  /* 0x0000000920049224 */ /* 0x000fe400078e0204 */
[----:B------:R-:W0:Y:S02]  /*192e0*/  @!P1 LDC.64 R8, c[0x0][0x418] ;  /* 0x00010600ff089b82 */ /* 0x000e240000000a00 */
[----:B------:R-:W-:Y:S02]  /*192f0*/  @!P1 IMAD.IADD R3, R4, 0x1, R3 ;  /* 0x0000000104039824 */ /* 0x000fe400078e0203 */
[----:B------:R-:W-:Y:S02]  /*19300*/  IMAD.MOV.U32 R4, RZ, RZ, RZ ;  /* 0x000000ffff047224 */ /* 0x000fe400078e00ff */
[----:B------:R-:W-:Y:S01]  /*19310*/  VIADD R25, R25, 0x1 ;  /* 0x0000000119197836 */ /* 0x000fe20000000000 */
[----:B0-----:R-:W-:-:S04]  /*19320*/  @!P1 LEA R8, P0, R2, R8, 0x2 ;  /* 0x0000000802089211 */ /* 0x001fc800078010ff */
[----:B------:R-:W-:Y:S02]  /*19330*/  @!P1 LEA.HI.X R9, R2, R9, R3, 0x2, P0 ;  /* 0x0000000902099211 */ /* 0x000fe400000f1403 */
[----:B------:R-:W-:-:S03]  /*19340*/  ISETP.NE.AND P0, PT, R25, 0x2, PT ;  /* 0x000000021900780c */ /* 0x000fc60003f05270 */
[----:B------:R0:W5:Y:S01]  /*19350*/  @!P1 LDG.E R4, desc[UR40][R8.64] ;  /* 0x0000002808049981 */ /* 0x000162000c1e1900 */
[----:B------:R-:W-:Y:S01]  /*19360*/  SEL R2, RZ, 0x1, P0 ;  /* 0x00000001ff027807 */ /* 0x000fe20000000000 */
[----:B------:R-:W-:Y:S05]  /*19370*/  YIELD ;  /* 0x0000000000007946 */ /* 0x000fea0003800000 */
[----:B------:R-:W-:Y:S01]  /*19380*/  LOP3.LUT R28, R28, R2, RZ, 0x3c, !PT ;  /* 0x000000021c1c7212 */ /* 0x000fe200078e3cff */
[----:B------:R-:W-:Y:S01]  /*19390*/  IMAD.MOV.U32 R2, RZ, RZ, R7 ;  /* 0x000000ffff027224 */ /* 0x000fe200078e0007 */
[----:B------:R-:W-:Y:S01]  /*193a0*/  SEL R25, R25, RZ, P0 ;  /* 0x000000ff19197207 */ /* 0x000fe20000000000 */
[----:B------:R-:W-:-:S03]  /*193b0*/  VIADD R7, R7, 0xffffffff ;  /* 0xffffffff07077836 */ /* 0x000fc60000000000 */
[----:B------:R-:W-:Y:S02]  /*193c0*/  ISETP.GT.AND P3, PT, R2, RZ, PT ;  /* 0x000000ff0200720c */ /* 0x000fe40003f64270 */
[----:B--2---:R-:W-:-:S13]  /*193d0*/  ISETP.NE.AND P1, PT, R10, 0x3, PT ;  /* 0x000000030a00780c */ /* 0x004fda0003f25270 */
[----:B0-----:R-:W-:Y:S05]  /*193e0*/  @!P1 BRA `(.L_x_1450) ;  /* 0x0000000000049947 */ /* 0x001fea0003800000 */
[----:B------:R-:W-:Y:S01]  /*193f0*/  BPT.TRAP 0x1 ;  /* 0x000000040000795c */ /* 0x000fe20000300000 */
.L_x_1450:
[----:B------:R-:W-:Y:S01]  /*19400*/  IMAD R6, R25, 0x8, R23 ;  /* 0x0000000819067824 */ /* 0x000fe200078e0217 */
[----:B------:R-:W-:Y:S01]  /*19410*/  SHF.L.U32 R21, R28, 0x1f, RZ ;  /* 0x0000001f1c157819 */ /* 0x000fe200000006ff */
[----:B------:R-:W-:Y:S01]  /*19420*/  BSSY B1, `(.L_x_1451) ;  /* 0x0000004000017945 */ /* 0x000fe20003800000 */
[----:B------:R-:W-:Y:S02]  /*19430*/  SHF.R.S32.HI R9, RZ, 0x1f, R5 ;  /* 0x0000001fff097819 */ /* 0x000fe40000011405 */
[----:B------:R-:W0:Y:S02]  /*19440*/  SYNCS.PHASECHK.TRANS64.TRYWAIT P0, [R6+URZ+0x38840], R21 ;  /* 0x03884015060075a7 */ /* 0x000e24000800017f */
[----:B0-----:R-:W-:Y:S05]  /*19450*/  @!P0 BRA `(.L_x_1452) ;  /* 0x0000004400e88947 */ /* 0x001fea0003800000 */
.L_x_1576:
[----:B------:R-:W-:Y:S05]  /*19460*/  BSYNC B1 ;  /* 0x0000000000017941 */ /* 0x000fea0003800000 */
.L_x_1451:
        /* <DEDUP_REMOVED lines=42> */
.L_x_1586:
        /* <DEDUP_REMOVED lines=8> */
.L_x_1454:
[----:B------:R-:W-:Y:S02]  /*19790*/  PLOP3.LUT P1, PT, P1, P0, PT, 0xa2, 0x0 ;  /* 0x000000000000781c */ /* 0x000fe40000f21472 */
[----:B------:R-:W-:-:S08]  /*197a0*/  @P0 R2UR P1, UR4, R6 ;  /* 0x00000000060402ca */ /* 0x000fd00000020000 */
[----:B------:R-:W-:-:S05]  /*197b0*/  @P0 PLOP3.LUT P0, PT, P1, PT, PT, 0x80, 0x0 ;  /* 0x000000000000081c */ /* 0x000fca0000f0f070 */
[----:B------:R-:W-:Y:S01]  /*197c0*/  @!P1 SYNCS.ARRIVE.TRANS64.RED.A0T1 RZ, [UR4+0x38830], RZ ;  /* 0x038830ffffff99a7 */ /* 0x000fe20008200404 */
[----:B------:R-:W-:Y:S07]  /*197d0*/  @!P1 ARRIVES.LDGSTSBAR.64.TRANSCNT [UR4+0x38830] ;  /* 0x03883000ff0099b0 */ /* 0x000fee0008000a84 */
[----:B------:R-:W-:Y:S05]  /*197e0*/  @P0 BRA.U.ANY `(.L_x_1454) ;  /* 0xfffffffd00e80947 */ /* 0x000fea000393ffff */
[----:B------:R-:W-:Y:S01]  /*197f0*/  NOP ;  /* 0x0000000000007918 */ /* 0x000fe20000000000 */
[----:B--2---:R-:W2:Y:S02]  /*19800*/  LDL R2, [R1+0x50] ;  /* 0x0000500001027983 */ /* 0x004ea40000100800 */
[----:B--2---:R-:W-:-:S13]  /*19810*/  ISETP.NE.AND P2, PT, R2, 0x3, PT ;  /* 0x000000030200780c */ /* 0x004fda0003f45270 */
[----:B------:R-:W-:Y:S05]  /*19820*/  @!P2 BRA `(.L_x_1455) ;  /* 0x000000000004a947 */ /* 0x000fea0003800000 */
[----:B------:R-:W-:Y:S01]  /*19830*/  BPT.TRAP 0x1 ;  /* 0x000000040000795c */ /* 0x000fe20000300000 */
.L_x_1455:
[----:B------:R2:W-:Y:S01]  /*19840*/  SYNCS.ARRIVE.TRANS64.A1T0 RZ, [R6+URZ+0x38830], RZ ;  /* 0x038830ff06ff79a7 */ /* 0x0005e2000810003f */
[----:B------:R-:W-:Y:S05]  /*19850*/  @!P2 BRA `(.L_x_1456) ;  /* 0x000000000004a947 */ /* 0x000fea0003800000 */
[----:B------:R-:W-:Y:S01]  /*19860*/  BPT.TRAP 0x1 ;  /* 0x000000040000795c */ /* 0x000fe20000300000 */
.L_x_1456:
[----:B------:R-:W3:Y:S01]  /*19870*/  SYNCS.PHASECHK.TRANS64.TRYWAIT P0, [R6+URZ+0x38860], R21 ;  /* 0x03886015060075a7 */ /* 0x000ee2000800017f */
[----:B------:R-:W-:Y:S04]  /*19880*/  BSSY B1, `(.L_x_1457) ;  /* 0x0000002000017945 */ /* 0x000fe80003800000 */
[----:B---3--:R-:W-:Y:S05]  /*19890*/  @!P0 BRA `(.L_x_1458) ;  /* 0x0000004800088947 */ /* 0x008fea0003800000 */
.L_x_1587:
[----:B------:R-:W-:Y:S05]  /*198a0*/  BSYNC B1 ;  /* 0x0000000000017941 */ /* 0x000fea0003800000 */
.L_x_1457:
[----:B------:R-:W-:Y:S01]  /*198b0*/  ULDC.64 UR4, c[0x0][0x328] ;  /* 0x0000ca0000047ab9 */ /* 0x000fe20000000a00 */
[C---:B------:R-:W-:Y:S01]  /*198c0*/  LOP3.LUT P5, RZ, R22.reuse, 0x8, RZ, 0xc0, !PT ;  /* 0x0000000816ff7812 */ /* 0x040fe200078ac0ff */
[----:B------:R-:W-:Y:S01]  /*198d0*/  IMAD R9, R9, UR4, RZ ;  /* 0x0000000409097c24 */ /* 0x000fe2000f8e02ff */
[----:B------:R-:W-:Y:S01]  /*198e0*/  LOP3.LUT P4, RZ, R22, 0x4, RZ, 0xc0, !PT ;  /* 0x0000000416ff7812 */ /* 0x000fe2000788c0ff */
[----:B------:R-:W-:-:S04]  /*198f0*/  IMAD.WIDE.U32 R2, R5, UR4, RZ ;  /* 0x0000000405027c25 */ /* 0x000fc8000f8e00ff */
[----:B------:R-:W-:Y:S01]  /*19900*/  IMAD R9, R5, UR5, R9 ;  /* 0x0000000505097c24 */ /* 0x000fe2000f8e0209 */
[----:B------:R-:W-:Y:S01]  /*19910*/  ULDC.64 UR4, c[0x0][0x338] ;  /* 0x0000ce0000047ab9 */ /* 0x000fe20000000a00 */
[----:B-1----:R-:W-:Y:S02]  /*19920*/  IMAD R17, R25, 0x7000, R8 ;  /* 0x0000700019117824 */ /* 0x002fe400078e0208 */
        /* <DEDUP_REMOVED lines=15> */
[----:B------:R-:W1:Y:S01]  /*19a20*/  SHFL.IDX PT, R2, R9, RZ, 0x181f ;  /* 0x00181fff09027589 */ /* 0x000e6200000e0000 */
[C---:B------:R-:W-:Y:S01]  /*19a30*/  LOP3.LUT P1, RZ, R22.reuse, 0x80, RZ, 0xc0, !PT ;  /* 0x0000008016ff7812 */ /* 0x040fe2000782c0ff */
[----:B------:R-:W-:Y:S01]  /*19a40*/  IMAD R17, R17, 0x2, R23 ;  /* 0x0000000211117824 */ /* 0x000fe200078e0217 */
[C---:B------:R-:W-:Y:S01]  /*19a50*/  LOP3.LUT P2, RZ, R22.reuse, 0x40, RZ, 0xc0, !PT ;  /* 0x0000004016ff7812 */ /* 0x040fe2000784c0ff */
[----:B------:R-:W4:Y:S01]  /*19a60*/  SHFL.IDX PT, R3, R10, RZ, 0x181f ;  /* 0x00181fff0a037589 */ /* 0x000f2200000e0000 */
[----:B------:R-:W-:-:S03]  /*19a70*/  LOP3.LUT R22, R22, 0xfff7ffff, RZ, 0xc0, !PT ;  /* 0xfff7ffff16167812 */ /* 0x000fc600078ec0ff */
[----:B------:R-:W5:Y:S01]  /*19a80*/  SHFL.IDX PT, R14, R9, 0x1, 0x181f ;  /* 0x00381f00090e7f89 */ /* 0x000f6200000e0000 */
[----:B------:R-:W-:-:S03]  /*19a90*/  @P3 LOP3.LUT R22, R22, 0x80000, RZ, 0xfc, !PT ;  /* 0x0008000016163812 */ /* 0x000fc600078efcff */
[----:B------:R-:W0:Y:S01]  /*19aa0*/  SHFL.IDX PT, R5, R10, 0x1, 0x181f ;  /* 0x00381f000a057f89 */ /* 0x000e2200000e0000 */
[C---:B------:R-:W-:Y:S02]  /*19ab0*/  LOP3.LUT P3, RZ, R22.reuse, 0x20, RZ, 0xc0, !PT ;  /* 0x0000002016ff7812 */ /* 0x040fe4000786c0ff */
[C---:B------:R-:W-:Y:S01]  /*19ac0*/  LOP3.LUT P6, RZ, R22.reuse, 0x10, RZ, 0xc0, !PT ;  /* 0x0000001016ff7812 */ /* 0x040fe200078cc0ff */
[----:B------:R-:W-:Y:S01]  /*19ad0*/  SHFL.IDX PT, R8, R10, 0x2, 0x181f ;  /* 0x00581f000a087f89 */ /* 0x000fe200000e0000 */
[----:B------:R-:W-:-:S03]  /*19ae0*/  LOP3.LUT R22, R22, 0xffdfffff, RZ, 0xc0, !PT ;  /* 0xffdfffff16167812 */ /* 0x000fc600078ec0ff */
[----:B------:R-:W-:Y:S01]  /*19af0*/  SHFL.IDX PT, R10, R10, 0x3, 0x181f ;  /* 0x00781f000a0a7f89 */ /* 0x000fe200000e0000 */
[----:B-1----:R-:W-:-:S05]  /*19b00*/  IADD3 R2, P0, R2, R0, RZ ;  /* 0x0000000002027210 */ /* 0x002fca0007f1e0ff */
[----:B------:R-:W-:Y:S01]  /*19b10*/  @P3 LOP3.LUT R22, R22, 0x200000, RZ, 0xfc, !PT ;  /* 0x0020000016163812 */ /* 0x000fe200078efcff */
[----:B----4-:R-:W-:Y:S01]  /*19b20*/  IMAD.X R3, RZ, RZ, R3, P0 ;  /* 0x000000ffff037224 */ /* 0x010fe200000e0603 */
[----:B------:R-:W-:-:S04]  /*19b30*/  ISETP.NE.U32.AND P0, PT, R33, RZ, PT ;  /* 0x000000ff2100720c */ /* 0x000fc80003f05070 */
[----:B------:R-:W-:Y:S01]  /*19b40*/  LDGSTS.E.BYPASS.LTC128B.128 [R17+0x400], desc[UR40][R2.64], !P1 ;  /* 0x0040000002117fae */ /* 0x000fe2000c901d68 */
[----:B------:R-:W-:-:S03]  /*19b50*/  ISETP.NE.U32.AND P1, PT, R31, RZ, PT ;  /* 0x000000ff1f00720c */ /* 0x000fc60003f25070 */
[----:B------:R-:W-:Y:S01]  /*19b60*/  LDGSTS.E.BYPASS.LTC128B.128 [R17+0x2400], desc[UR40][R2.64+0x80], !P2 ;  /* 0x0240008002117fae */ /* 0x000fe2000d101d68 */
[----:B-----5:R-:W-:-:S03]  /*19b70*/  IADD3 R4, P2, R14, R0, RZ ;  /* 0x000000000e047210 */ /* 0x020fc60007f5e0ff */
[----:B------:R-:W-:Y:S01]  /*19b80*/  LDGSTS.E.BYPASS.LTC128B.128 [R17+0x4400], desc[UR40][R2.64+0x100], !P3 ;  /* 0x0440010002117fae */ /* 0x000fe2000d901d68 */
[C---:B------:R-:W-:Y:S01]  /*19b90*/  LOP3.LUT P3, RZ, R22.reuse, 0x80, RZ, 0xc0, !PT ;  /* 0x0000008016ff7812 */ /* 0x040fe2000786c0ff */
[----:B0-----:R-:W-:Y:S01]  /*19ba0*/  IMAD.X R5, RZ, RZ, R5, P2 ;  /* 0x000000ffff057224 */ /* 0x001fe200010e0605 */
        /* <DEDUP_REMOVED lines=33> */
.L_x_1597:
[----:B------:R-:W-:Y:S02]  /*19dc0*/  LOP3.LUT R22, R22, 0xffefffff, RZ, 0xc0, !PT ;  /* 0xffefffff16167812 */ /* 0x000fe400078ec0ff */
[----:B-1----:R-:W-:Y:S02]  /*19dd0*/  IADD3 R2, P2, R14, R0, RZ ;  /* 0x000000000e027210 */ /* 0x002fe40007f5e0ff */
        /* <DEDUP_REMOVED lines=23> */
.L_x_1460:
[----:B------:R-:W-:Y:S02]  /*19f50*/  PLOP3.LUT P1, PT, P1, P0, PT, 0xa2, 0x0 ;  /* 0x000000000000781c */ /* 0x000fe40000f21472 */
[----:B------:R-:W-:-:S08]  /*19f60*/  @P0 R2UR P1, UR4, R6 ;  /* 0x00000000060402ca */ /* 0x000fd00000020000 */
[----:B------:R-:W-:-:S05]  /*19f70*/  @P0 PLOP3.LUT P0, PT, P1, PT, PT, 0x80, 0x0 ;  /* 0x000000000000081c */ /* 0x000fca0000f0f070 */
[----:B------:R-:W-:Y:S01]  /*19f80*/  @!P1 SYNCS.ARRIVE.TRANS64.RED.A0T1 RZ, [UR4+0x38850], RZ ;  /* 0x038850ffffff99a7 */ /* 0x000fe20008200404 */
[----:B------:R-:W-:Y:S07]  /*19f90*/  @!P1 ARRIVES.LDGSTSBAR.64.TRANSCNT [UR4+0x38850] ;  /* 0x03885000ff0099b0 */ /* 0x000fee0008000a84 */
[----:B------:R-:W-:Y:S05]  /*19fa0*/  @P0 BRA.U.ANY `(.L_x_1460) ;  /* 0xfffffffd00e80947 */ /* 0x000fea000393ffff */
[----:B------:R-:W-:Y:S01]  /*19fb0*/  NOP ;  /* 0x0000000000007918 */ /* 0x000fe20000000000 */
[----:B0-----:R-:W4:Y:S02]  /*19fc0*/  LDL R2, [R1+0x50] ;  /* 0x0000500001027983 */ /* 0x001f240000100800 */
[----:B----4-:R-:W-:-:S13]  /*19fd0*/  ISETP.NE.AND P2, PT, R2, 0x3, PT ;  /* 0x000000030200780c */ /* 0x010fda0003f45270 */
[----:B------:R-:W-:Y:S05]  /*19fe0*/  @!P2 BRA `(.L_x_1461) ;  /* 0x000000000004a947 */ /* 0x000fea0003800000 */
[----:B------:R-:W-:Y:S01]  /*19ff0*/  BPT.TRAP 0x1 ;  /* 0x000000040000795c */ /* 0x000fe20000300000 */
.L_x_1461:
[----:B------:R1:W-:Y:S01]  /*1a000*/  SYNCS.ARRIVE.TRANS64.A1T0 RZ, [R6+URZ+0x38850], RZ ;  /* 0x038850ff06ff79a7 */ /* 0x0003e2000810003f */
[----:B------:R-:W-:Y:S05]  /*1a010*/  @P3 BRA `(.L_x_1462) ;  /* 0xfffffff000503947 */ /* 0x000fea000383ffff */
.L_x_1449:
[----:B------:R-:W-:Y:S05]  /*1a020*/  BSYNC B0 ;  /* 0x0000000000007941 */ /* 0x000fea0003800000 */
.L_x_1448:
        /* <DEDUP_REMOVED lines=21> */
.L_x_1464:
[----:B------:R-:W-:Y:S05]  /*1a180*/  BSYNC B0 ;  /* 0x0000000000007941 */ /* 0x000fea0003800000 */
.L_x_1463:
[----:B------:R-:W-:-:S07]  /*1a190*/  SEL R25, R25, RZ, P0 ;  /* 0x000000ff19197207 */ /* 0x000fce0000000000 */
.L_x_1417:
[----:B------:R-:W-:Y:S05]  /*1a1a0*/  BSYNC B7 ;  /* 0x0000000000077941 */ /* 0x000fea0003800000 */
.L_x_1415:
        /* <DEDUP_REMOVED lines=11> */
.L_x_1465:
        /* <DEDUP_REMOVED lines=36> */
.L_x_1607:
[----:B------:R-:W-:Y:S02]  /*1a4a0*/  ULDC UR4, c[0x0][0xd38] ;  /* 0x00034e0000047ab9 */ /* 0x000fe40000000800 */
[----:B------:R-:W-:-:S04]  /*1a4b0*/  IMAD.U32 R16, RZ, RZ, UR4 ;  /* 0x00000004ff107e24 */ /* 0x000fc8000f8e00ff */
[----:B-1----:R-:W-:-:S04]  /*1a4c0*/  IMAD R5, R14, R16, RZ ;  /* 0x000000100e057224 */ /* 0x002fc800078e02ff */
[----:B------:R-:W-:-:S05]  /*1a4d0*/  IMAD.IADD R4, R4, 0x1, R5 ;  /* 0x0000000104047824 */ /* 0x000fca00078e0205 */
[----:B------:R-:W-:-:S13]  /*1a4e0*/  ISETP.GT.AND P6, PT, R4, R0, PT ;  /* 0x000000000400720c */ /* 0x000fda0003fc4270 */
[----:B------:R-:W-:Y:S05]  /*1a4f0*/  @P6 BRA `(.L_x_1468) ;  /* 0x00000000009c6947 */ /* 0x000fea0003800000 */
.L_x_1473:
        /* <DEDUP_REMOVED lines=14> */
.L_x_1471:
[----:B------:R-:W-:Y:S05]  /*1a5e0*/  BSYNC B0 ;  /* 0x0000000000007941 */ /* 0x000fea0003800000 */
.L_x_1470:
        /* <DEDUP_REMOVED lines=18> */
.L_x_1615:
[----:B------:R-:W-:Y:S02]  /*1a710*/  ULDC UR4, c[0x0][0xd38] ;  /* 0x00034e0000047ab9 */ /* 0x000fe40000000800 */
[----:B------:R-:W-:-:S04]  /*1a720*/  IMAD.U32 R16, RZ, RZ, UR4 ;  /* 0x00000004ff107e24 */ /* 0x000fc8000f8e00ff */
[----:B-1----:R-:W-:-:S04]  /*1a730*/  IMAD R5, R14, R16, RZ ;  /* 0x000000100e057224 */ /* 0x002fc800078e02ff */
[----:B------:R-:W-:-:S05]  /*1a740*/  IMAD.IADD R4, R5, 0x1, R4 ;  /* 0x0000000105047824 */ /* 0x000fca00078e0204 */
[----:B------:R-:W-:-:S13]  /*1a750*/  ISETP.GT.AND P6, PT, R4, R0, PT ;  /* 0x000000000400720c */ /* 0x000fda0003fc4270 */
[----:B------:R-:W-:Y:S05]  /*1a760*/  @!P6 BRA `(.L_x_1473) ;  /* 0xfffffffc0064e947 */ /* 0x000fea000383ffff */
.L_x_1468:
        /* <DEDUP_REMOVED lines=8> */
.L_x_1619:
[----:B------:R-:W-:Y:S01]  /*1a7f0*/  ISETP.NE.AND P0, PT, R6, RZ, PT ;  /* 0x000000ff0600720c */ /* 0x000fe20003f05270 */
[----:B------:R-:W-:-:S12]  /*1a800*/  IMAD.MOV.U32 R14, RZ, RZ, RZ ;  /* 0x000000ffff0e7224 */ /* 0x000fd800078e00ff */
[----:B------:R-:W-:Y:S05]  /*1a810*/  @!P0 BRA `(.L_x_1475) ;  /* 0x0000000000108947 */ /* 0x000fea0003800000 */
[----:B------:R-:W-:Y:S01]  /*1a820*/  UMOV UR4, 0xffffffff ;  /* 0xffffffff00047882 */ /* 0x000fe20000000000 */
[----:B------:R-:W-:Y:S02]  /*1a830*/  VIADD R12, R4, 0xffffffff ;  /* 0xffffffff040c7836 */ /* 0x000fe40000000000 */
[----:B------:R-:W-:Y:S05]  /*1a840*/  BRA.DIV UR4, `(.L_x_1476) ;  /* 0x0000004a04347947 */ /* 0x000fea000b800000 */
[----:B------:R3:W4:Y:S02]  /*1a850*/  SHFL.IDX PT, R14, R3, R12, 0x1f ;  /* 0x00001f0c030e7589 */ /* 0x00072400000e0000 */
.L_x_1475:
        /* <DEDUP_REMOVED lines=31> */
.L_x_1469:
[----:B------:R-:W-:Y:S01]  /*1aa50*/  UMOV UR4, URZ ;  /* 0x0000003f00047c82 */ /* 0x000fe20008000000 */
[----:B------:R-:W-:Y:S01]  /*1aa60*/  UMOV UR5, URZ ;  /* 0x0000003f00057c82 */ /* 0x000fe20008000000 */
[----:B------:R-:W-:Y:S01]  /*1aa70*/  ULDC UR6, c[0x0][0xd3c] ;  /* 0x00034f0000067ab9 */ /* 0x000fe20000000800 */
[----:B------:R-:W-:Y:S02]  /*1aa80*/  IMAD.MOV.U32 R16, RZ, RZ, R0 ;  /* 0x000000ffff107224 */ /* 0x000fe400078e0000 */
[----:B------:R-:W-:Y:S02]  /*1aa90*/  IMAD.U32 R17, RZ, RZ, UR4 ;  /* 0x00000004ff117e24 */ /* 0x000fe4000f8e00ff */
[----:B------:R-:W-:Y:S02]  /*1aaa0*/  IMAD.U32 R18, RZ, RZ, UR5 ;  /* 0x00000005ff127e24 */ /* 0x000fe4000f8e00ff */
[----:B------:R-:W-:-:S07]  /*1aab0*/  IMAD.U32 R19, RZ, RZ, UR6 ;  /* 0x00000006ff137e24 */ /* 0x000fce000f8e00ff */
.L_x_1477:
        /* <DEDUP_REMOVED lines=10> */
.L_x_1466:
[----:B------:R-:W-:Y:S02]  /*1ab60*/  ULDC UR4, c[0x0][0xd3c] ;  /* 0x00034f0000047ab9 */ /* 0x000fe40000000800 */
[----:B----4-:R-:W-:-:S13]  /*1ab70*/  ISETP.GE.AND P0, PT, R19, UR4, PT ;  /* 0x0000000413007c0c */ /* 0x010fda000bf06270 */
[----:B------:R-:W-:Y:S05]  /*1ab80*/  @!P0 BRA `(.L_x_1478) ;  /* 0xffffff8c00dc8947 */ /* 0x000fea000383ffff */
[----:B------:R-:W-:Y:S05]  /*1ab90*/  BSYNC B8 ;  /* 0x0000000000087941 */ /* 0x000fea0003800000 */
.L_x_1365:
        /* <DEDUP_REMOVED lines=12> */
.L_x_1622:
[----:B------:R-:W-:Y:S05]  /*1ac60*/  BSYNC B0 ;  /* 0x0000000000007941 */ /* 0x000fea0003800000 */
.L_x_1479:
[----:B------:R-:W-:-:S03]  /*1ac70*/  UMOV UR4, 0xffffffff ;  /* 0xffffffff00047882 */ /* 0x000fc60000000000 */
[----:B------:R-:W-:Y:S05]  /*1ac80*/  BRA.DIV UR4, `(.L_x_1481) ;  /* 0x00000046045c7947 */ /* 0x000fea000b800000 */
[----:B0-----:R-:W0:Y:S02]  /*1ac90*/  S2R R0, SR_TID.X ;  /* 0x0000000000007919 */ /* 0x001e240000002100 */
[----:B0-----:R-:W-:-:S04]  /*1aca0*/  SHF.R.U32.HI R0, RZ, 0x5, R0 ;  /* 0x00000005ff007819 */ /* 0x001fc80000011600 */
[----:B------:R-:W-:-:S05]  /*1acb0*/  LOP3.LUT R0, R0, 0x3, RZ, 0xc0, !PT ;  /* 0x0000000300007812 */ /* 0x000fca00078ec0ff */
[----:B------:R0:W1:Y:S02]  /*1acc0*/  SHFL.IDX PT, R14, R0, RZ, 0x1f ;  /* 0x00001fff000e7589 */ /* 0x00006400000e0000 */
.L_x_1625:
[----:B-1----:R-:W-:-:S13]  /*1acd0*/  ISETP.NE.AND P0, PT, R14, RZ, PT ;  /* 0x000000ff0e00720c */ /* 0x002fda0003f05270 */
[----:B------:R-:W-:Y:S05]  /*1ace0*/  @P0 BRA `(.L_x_1234) ;  /* 0x0000000000880947 */ /* 0x000fea0003800000 */
[----:B------:R-:W-:-:S03]  /*1acf0*/  UMOV UR4, 0xffffffff ;  /* 0xffffffff00047882 */ /* 0x000fc60000000000 */
[----:B------:R-:W-:Y:S05]  /*1ad00*/  BRA.DIV UR4, `(.L_x_1482) ;  /* 0x0000004604707947 */ /* 0x000fea000b800000 */
[----:B------:R-:W-:-:S13]  /*1ad10*/  ELECT P6, URZ, PT ;  /* 0x00000000003f782f */ /* 0x000fda00038c0000 */
.L_x_1628:
[----:B------:R-:W-:Y:S05]  /*1ad20*/  @!P6 BRA `(.L_x_1234) ;  /* 0x000000000078e947 */ /* 0x000fea0003800000 */
[----:B0-----:R-:W4:Y:S02]  /*1ad30*/  LDL.LU R0, [R1+0x8] ;  /* 0x0000080001007983 */ /* 0x001f240000300800 */
[----:B----4-:R-:W-:-:S04]  /*1ad40*/  LOP3.LUT R0, R0, 0x2, RZ, 0xfc, !PT ;  /* 0x0000000200007812 */ /* 0x010fc800078efcff */
[----:B------:R-:W-:-:S13]  /*1ad50*/  ISETP.NE.AND P0, PT, R0, 0x3, PT ;  /* 0x000000030000780c */ /* 0x000fda0003f05270 */
[----:B------:R-:W-:Y:S05]  /*1ad60*/  @!P0 BRA `(.L_x_1483) ;  /* 0x0000000000048947 */ /* 0x000fea0003800000 */
[----:B------:R-:W-:Y:S01]  /*1ad70*/  BPT.TRAP 0x1 ;  /* 0x000000040000795c */ /* 0x000fe20000300000 */
.L_x_1483:
[C---:B------:R-:W-:Y:S01]  /*1ad80*/  IMAD R5, R25.reuse, 0x8, R4 ;  /* 0x0000000819057824 */ /* 0x040fe200078e0204 */
[----:B------:R-:W-:Y:S01]  /*1ad90*/  SHF.L.U32 R0, R28, 0x1f, RZ ;  /* 0x0000001f1c007819 */ /* 0x000fe200000006ff */
[----:B------:R-:W-:-:S03]  /*1ada0*/  VIADD R25, R25, 0x1 ;  /* 0x0000000119197836 */ /* 0x000fc60000000000 */
[----:B------:R-:W0:Y:S02]  /*1adb0*/  SYNCS.PHASECHK.TRANS64.TRYWAIT P1, [R5+URZ+0x38840], R0 ;  /* 0x03884000050075a7 */ /* 0x000e24000802017f */
[----:B------:R-:W-:-:S04]  /*1adc0*/  ISETP.NE.AND P2, PT, R25, 0x2, PT ;  /* 0x000000021900780c */ /* 0x000fc80003f45270 */
[----:B------:R-:W-:Y:S01]  /*1add0*/  SEL R3, RZ, 0x1, P2 ;  /* 0x00000001ff037807 */ /* 0x000fe20001000000 */
[----:B0-----:R-:W-:Y:S08]  /*1ade0*/  @!P1 BRA `(.L_x_1484) ;  /* 0x0000004400589947 */ /* 0x001ff00003800000 */
.L_x_1629:
[----:B------:R-:W-:Y:S02]  /*1adf0*/  SEL R25, R25, RZ, P2 ;  /* 0x000000ff19197207 */ /* 0x000fe40001000000 */
[----:B------:R-:W-:Y:S01]  /*1ae00*/  LOP3.LUT R2, R28, R3, RZ, 0x3c, !PT ;  /* 0x000000031c027212 */ /* 0x000fe200078e3cff */
[----:B------:R-:W-:Y:S06]  /*1ae10*/  @!P0 BRA `(.L_x_1485) ;  /* 0x0000000000048947 */ /* 0x000fec0003800000 */
[----:B------:R-:W-:Y:S01]  /*1ae20*/  BPT.TRAP 0x1 ;  /* 0x000000040000795c */ /* 0x000fe20000300000 */
.L_x_1485:
[----:B------:R-:W-:Y:S01]  /*1ae30*/  IMAD R25, R25, 0x8, R4 ;  /* 0x0000000819197824 */ /* 0x000fe200078e0204 */
[----:B------:R-:W-:-:S04]  /*1ae40*/  SHF.L.U32 R2, R2, 0x1f, RZ ;  /* 0x0000001f02027819 */ /* 0x000fc800000006ff */
[----:B------:R-:W1:Y:S02]  /*1ae50*/  SYNCS.PHASECHK.TRANS64.TRYWAIT P1, [R25+URZ+0x38840], R2 ;  /* 0x03884002190075a7 */ /* 0x000e64000802017f */
[----:B-1----:R-:W-:Y:S05]  /*1ae60*/  @!P1 BRA `(.L_x_1486) ;  /* 0x00000044004c9947 */ /* 0x002fea0003800000 */
.L_x_1630:
[----:B------:R-:W-:Y:S05]  /*1ae70*/  @!P0 BRA `(.L_x_1487) ;  /* 0x0000000000048947 */ /* 0x000fea0003800000 */
[----:B------:R-:W-:Y:S01]  /*1ae80*/  BPT.TRAP 0x1 ;  /* 0x000000040000795c */ /* 0x000fe20000300000 */
.L_x_1487:
[----:B------:R-:W4:Y:S02]  /*1ae90*/  SYNCS.PHASECHK.TRANS64.TRYWAIT P1, [R5+URZ+0x38860], R0 ;  /* 0x03886000050075a7 */ /* 0x000f24000802017f */
[----:B----4-:R-:W-:Y:S05]  /*1aea0*/  @!P1 BRA `(.L_x_1488) ;  /* 0x0000004400509947 */ /* 0x010fea0003800000 */
.L_x_1631:
[----:B------:R-:W-:Y:S05]  /*1aeb0*/  @!P0 BRA `(.L_x_1489) ;  /* 0x0000000000048947 */ /* 0x000fea0003800000 */
[----:B------:R-:W-:Y:S01]  /*1aec0*/  BPT.TRAP 0x1 ;  /* 0x000000040000795c */ /* 0x000fe20000300000 */
.L_x_1489:
[----:B------:R0:W0:Y:S02]  /*1aed0*/  SYNCS.PHASECHK.TRANS64.TRYWAIT P0, [R25+URZ+0x38860], R2 ;  /* 0x03886002190075a7 */ /* 0x000024000800017f */
[----:B0-----:R-:W-:Y:S05]  /*1aee0*/  @!P0 NANOSLEEP.SYNCS 0x989680 ;  /* 0x009896800000895d */ /* 0x001fea0003900000 */
[----:B------:R-:W0:Y:S02]  /*1aef0*/  @!P0 SYNCS.PHASECHK.TRANS64 P0, [R25+URZ+0x38860], R2 ;  /* 0x03886002190085a7 */ /* 0x000e24000800007f */
[----:B0-----:R-:W-:Y:S05]  /*1af00*/  @!P0 BRA `(.L_x_1489) ;  /* 0xfffffffc00f08947 */ /* 0x001fea000383ffff */
.L_x_1234:
[----:B------:R-:W-:Y:S05]  /*1af10*/  BSYNC B9 ;  /* 0x0000000000097941 */ /* 0x000fea0003800000 */
.L_x_1231:
[----:B------:R-:W-:Y:S05]  /*1af20*/  EXIT ;  /* 0x000000000000794d */ /* 0x000fea0003800000 */
.L_x_1250:
[----:B0-----:R0:W1:Y:S02]  /*1af30*/  SYNCS.PHASECHK.TRANS64.TRYWAIT P6, [R63+URZ+0x38890], R74 ;  /* 0x0388904a3f0075a7 */ /* 0x00106400080c017f */
[----:B-1----:R-:W-:Y:S05]  /*1af40*/  @!P6 NANOSLEEP.SYNCS 0x989680 ;  /* 0x009896800000e95d */ /* 0x002fea0003900000 */
[----:B------:R-:W1:Y:S02]  /*1af50*/  @!P6 SYNCS.PHASECHK.TRANS64 P6, [R63+URZ+0x38890], R74 ;  /* 0x0388904a3f00e5a7 */ /* 0x000e6400080c007f */
[----:B-1----:R-:W-:Y:S05]  /*1af60*/  @!P6 BRA `(.L_x_1250) ;  /* 0xfffffffc00f0e947 */ /* 0x002fea000383ffff */
[----:B------:R-:W-:Y:S05]  /*1af70*/  BRA `(.L_x_1490) ;  /* 0xfffffe7800cc7947 */ /* 0x000fea000383ffff */
.L_x_1251:
        /* <DEDUP_REMOVED lines=8> */
.L_x_1492:
[----:B------:R-:W-:Y:S05]  /*1b000*/  BSYNC B1 ;  /* 0x0000000000017941 */ /* 0x000fea0003800000 */
.L_x_1491:
        /* <DEDUP_REMOVED lines=8> */
.L_x_1493:
[----:B------:R-:W-:Y:S05]  /*1b090*/  BRA `(.L_x_1494) ;  /* 0xfffffe7800987947 */ /* 0x000fea000383ffff */
.L_x_1261:
[----:B0-----:R0:W1:Y:S02]  /*1b0a0*/  SYNCS.PHASECHK.TRANS64.TRYWAIT P6, [R63+URZ+0x38890], R74 ;  /* 0x0388904a3f0075a7 */ /* 0x00106400080c017f */
[----:B-1----:R-:W-:Y:S05]  /*1b0b0*/  @!P6 NANOSLEEP.SYNCS 0x989680 ;  /* 0x009896800000e95d */ /* 0x002fea0003900000 */
[----:B------:R-:W1:Y:S02]  /*1b0c0*/  @!P6 SYNCS.PHASECHK.TRANS64 P6, [R63+URZ+0x38890], R74 ;  /* 0x0388904a3f00e5a7 */ /* 0x000e6400080c007f */
[----:B-1----:R-:W-:Y:S05]  /*1b0d0*/  @!P6 BRA `(.L_x_1261) ;  /* 0xfffffffc00f0e947 */ /* 0x002fea000383ffff */
[----:B------:R-:W-:Y:S05]  /*1b0e0*/  BRA `(.L_x_1495) ;  /* 0xfffffe8400107947 */ /* 0x000fea000383ffff */
.L_x_1262:
        /* <DEDUP_REMOVED lines=8> */
.L_x_1497:
[----:B------:R-:W-:Y:S05]  /*1b170*/  BSYNC B1 ;  /* 0x0000000000017941 */ /* 0x000fea0003800000 */
.L_x_1496:
        /* <DEDUP_REMOVED lines=8> */
.L_x_1498:
[----:B------:R-:W-:Y:S01]  /*1b200*/  IMAD.MOV.U32 R70, RZ, RZ, R14 ;  /* 0x000000ffff467224 */ /* 0x000fe200078e000e */
[----:B------:R-:W-:Y:S06]  /*1b210*/  BRA `(.L_x_1499) ;  /* 0xfffffe8000d87947 */ /* 0x000fec000383ffff */
.L_x_1267:
[----:B0-----:R0:W1:Y:S02]  /*1b220*/  SYNCS.PHASECHK.TRANS64.TRYWAIT P0, [R63+URZ+0x38890], R74 ;  /* 0x0388904a3f0075a7 */ /* 0x001064000800017f */
[----:B-1----:R-:W-:Y:S05]  /*1b230*/  @!P0 NANOSLEEP.SYNCS 0x989680 ;  /* 0x009896800000895d */ /* 0x002fea0003900000 */
[----:B------:R-:W1:Y:S02]  /*1b240*/  @!P0 SYNCS.PHASECHK.TRANS64 P0, [R63+URZ+0x38890], R74 ;  /* 0x0388904a3f0085a7 */ /* 0x000e64000800007f */
[----:B-1----:R-:W-:Y:S05]  /*1b250*/  @!P0 BRA `(.L_x_1267) ;  /* 0xfffffffc00f08947 */ /* 0x002fea000383ffff */
[----:B------:R-:W-:Y:S05]  /*1b260*/  BRA `(.L_x_1500) ;  /* 0xfffffe8800d87947 */ /* 0x000fea000383ffff */
.L_x_1268:
[----:B------:R-:W-:Y:S01]  /*1b270*/  BSSY B1, `(.L_x_1501) ;  /* 0x0000007000017945 */ /* 0x000fe20003800000 */
[----:B------:R-:W-:Y:S02]  /*1b280*/  IMAD.MOV.U32 R12, RZ, RZ, RZ ;  /* 0x000000ffff0c7224 */ /* 0x000fe400078e00ff */
[----:B------:R-:W-:Y:S02]  /*1b290*/  IMAD.MOV.U32 R11, RZ, RZ, 0x1c1f ;  /* 0x00001c1fff0b7424 */ /* 0x000fe400078e00ff */
[----:B------:R-:W-:-:S07]  /*1b2a0*/  IMAD.MOV.U32 R15, RZ, RZ, -0x1 ;  /* 0xffffffffff0f7424 */ /* 0x000fce00078e00ff */
[----:B0-----:R-:W-:Y:S05]  /*1b2b0*/  WARPSYNC.COLLECTIVE R15, `(.L_x_1502) ;  /* 0x000000000f087348 */ /* 0x001fea0003c00000 */
[----:B------:R1:W2:Y:S02]  /*1b2c0*/  SHFL.IDX P6, R14, R13, R12, R11 ;  /* 0x0000000c0d0e7389 */ /* 0x0002a400000c000b */
[----:B012---:R-:W-:Y:S01]  /*1b2d0*/  ENDCOLLECTIVE ;  /* 0x000000000000791b */ /* 0x007fe20003800000 */
.L_x_1502:
[----:B------:R-:W-:Y:S05]  /*1b2e0*/  BSYNC B1 ;  /* 0x0000000000017941 */ /* 0x000fea0003800000 */
.L_x_1501:
        /* <DEDUP_REMOVED lines=8> */
.L_x_1503:
[----:B------:R-:W-:Y:S05]  /*1b370*/  BRA `(.L_x_1504) ;  /* 0xfffffe8c00007947 */ /* 0x000fea000383ffff */
.L_x_1272:
[----:B--2---:R2:W3:Y:S02]  /*1b380*/  SYNCS.PHASECHK.TRANS64.TRYWAIT P5, [R63+URZ+0x388b0], R74 ;  /* 0x0388b04a3f0075a7 */ /* 0x0044e400080a017f */
[----:B---3--:R-:W-:Y:S05]  /*1b390*/  @!P5 NANOSLEEP.SYNCS 0x989680 ;  /* 0x009896800000d95d */ /* 0x008fea0003900000 */
[----:B------:R-:W3:Y:S02]  /*1b3a0*/  @!P5 SYNCS.PHASECHK.TRANS64 P5, [R63+URZ+0x388b0], R74 ;  /* 0x0388b04a3f00d5a7 */ /* 0x000ee400080a007f */
[----:B---3--:R-:W-:Y:S05]  /*1b3b0*/  @!P5 BRA `(.L_x_1272) ;  /* 0xfffffffc00f0d947 */ /* 0x008fea000383ffff */
[----:B------:R-:W-:Y:S05]  /*1b3c0*/  BRA `(.L_x_1505) ;  /* 0xfffffe8c008c7947 */ /* 0x000fea000383ffff */
.L_x_1297:
        /* <DEDUP_REMOVED lines=8> */
.L_x_1507:
[----:B------:R-:W-:Y:S05]  /*1b450*/  BSYNC B1 ;  /* 0x0000000000017941 */ /* 0x000fea0003800000 */
.L_x_1506:
        /* <DEDUP_REMOVED lines=8> */
.L_x_1508:
[----:B------:R-:W-:Y:S02]  /*1b4e0*/  IMAD.MOV.U32 R13, RZ, RZ, R29 ;  /* 0x000000ffff0d7224 */ /* 0x000fe400078e001d */
[----:B------:R-:W-:-:S07]  /*1b4f0*/  IMAD.MOV.U32 R0, RZ, RZ, R14 ;  /* 0x000000ffff007224 */ /* 0x000fce00078e000e */
[----:B------:R-:W-:Y:S05]  /*1b500*/  WARPSYNC.COLLECTIVE R15, `(.L_x_1509) ;  /* 0x000000000f087348 */ /* 0x000fea0003c00000 */
[----:B------:R0:W1:Y:S02]  /*1b510*/  SHFL.IDX P6, R14, R13, R12, R11 ;  /* 0x0000000c0d0e7389 */ /* 0x00006400000c000b */
[----:B01----:R-:W-:Y:S01]  /*1b520*/  ENDCOLLECTIVE ;  /* 0x000000000000791b */ /* 0x003fe20003800000 */
.L_x_1509:
[----:B------:R-:W-:Y:S02]  /*1b530*/  IMAD.MOV.U32 R13, RZ, RZ, R28 ;  /* 0x000000ffff0d7224 */ /* 0x000fe400078e001c */
[----:B------:R-:W-:-:S07]  /*1b540*/  IMAD.MOV.U32 R5, RZ, RZ, R14 ;  /* 0x000000ffff057224 */ /* 0x000fce00078e000e */
[----:B------:R-:W-:Y:S05]  /*1b550*/  WARPSYNC.COLLECTIVE R15, `(.L_x_1510) ;  /* 0x000000000f087348 */ /* 0x000fea0003c00000 */
[----:B------:R0:W1:Y:S02]  /*1b560*/  SHFL.IDX P6, R14, R13, R12, R11 ;  /* 0x0000000c0d0e7389 */ /* 0x00006400000c000b */
[----:B01----:R-:W-:Y:S01]  /*1b570*/  ENDCOLLECTIVE ;  /* 0x000000000000791b */ /* 0x003fe20003800000 */
.L_x_1510:
[----:B------:R-:W-:Y:S05]  /*1b580*/  BRA `(.L_x_1511) ;  /* 0xfffffeb800b47947 */ /* 0x000fea000383ffff */
.L_x_1301:
[----:B0-----:R0:W1:Y:S02]  /*1b590*/  SYNCS.PHASECHK.TRANS64.TRYWAIT P0, [R2+URZ+0x38800], R13 ;  /* 0x0388000d020075a7 */ /* 0x001064000800017f */
[----:B-1----:R-:W-:Y:S05]  /*1b5a0*/  @!P0 NANOSLEEP.SYNCS 0x989680 ;  /* 0x009896800000895d */ /* 0x002fea0003900000 */
[----:B------:R-:W1:Y:S02]  /*1b5b0*/  @!P0 SYNCS.PHASECHK.TRANS64 P0, [R2+URZ+0x38800], R13 ;  /* 0x0388000d020085a7 */ /* 0x000e64000800007f */
[----:B-1----:R-:W-:Y:S05]  /*1b5c0*/  @!P0 BRA `(.L_x_1301) ;  /* 0xfffffffc00f08947 */ /* 0x002fea000383ffff */
[----:B------:R-:W-:Y:S05]  /*1b5d0*/  BRA `(.L_x_1512) ;  /* 0xfffffebc00c87947 */ /* 0x000fea000383ffff */
.L_x_1309:
        /* <DEDUP_REMOVED lines=8> */
.L_x_1514:
[----:B------:R-:W-:Y:S05]  /*1b660*/  BSYNC B1 ;  /* 0x0000000000017941 */ /* 0x000fea0003800000 */
.L_x_1513:
        /* <DEDUP_REMOVED lines=8> */
.L_x_1515:
[----:B------:R-:W-:Y:S02]  /*1b6f0*/  IMAD.MOV.U32 R13, RZ, RZ, R29 ;  /* 0x000000ffff0d7224 */ /* 0x000fe400078e001d */
[----:B------:R-:W-:-:S07]  /*1b700*/  IMAD.MOV.U32 R3, RZ, RZ, R14 ;  /* 0x000000ffff037224 */ /* 0x000fce00078e000e */
[----:B------:R-:W-:Y:S05]  /*1b710*/  WARPSYNC.COLLECTIVE R15, `(.L_x_1516) ;  /* 0x000000000f087348 */ /* 0x000fea0003c00000 */
[----:B------:R0:W1:Y:S02]  /*1b720*/  SHFL.IDX P6, R14, R13, R12, R11 ;  /* 0x0000000c0d0e7389 */ /* 0x00006400000c000b */
[----:B01----:R-:W-:Y:S01]  /*1b730*/  ENDCOLLECTIVE ;  /* 0x000000000000791b */ /* 0x003fe20003800000 */
.L_x_1516:
[----:B------:R-:W-:Y:S02]  /*1b740*/  IMAD.MOV.U32 R13, RZ, RZ, R28 ;  /* 0x000000ffff0d7224 */ /* 0x000fe400078e001c */
[----:B------:R-:W-:-:S07]  /*1b750*/  IMAD.MOV.U32 R20, RZ, RZ, R14 ;  /* 0x000000ffff147224 */ /* 0x000fce00078e000e */
[----:B------:R-:W-:Y:S05]  /*1b760*/  WARPSYNC.COLLECTIVE R15, `(.L_x_1517) ;  /* 0x000000000f087348 */ /* 0x000fea0003c00000 */
[----:B------:R0:W1:Y:S02]  /*1b770*/  SHFL.IDX P6, R14, R13, R12, R11 ;  /* 0x0000000c0d0e7389 */ /* 0x00006400000c000b */
[----:B01----:R-:W-:Y:S01]  /*1b780*/  ENDCOLLECTIVE ;  /* 0x000000000000791b */ /* 0x003fe20003800000 */
.L_x_1517:
[----:B------:R-:W-:Y:S05]  /*1b790*/  BRA `(.L_x_1518) ;  /* 0xfffffec800387947 */ /* 0x000fea000383ffff */
.L_x_1313:
[----:B0-----:R0:W1:Y:S02]  /*1b7a0*/  SYNCS.PHASECHK.TRANS64.TRYWAIT P1, [R2+URZ+0x38800], R31 ;  /* 0x0388001f020075a7 */ /* 0x001064000802017f */
[----:B-1----:R-:W-:Y:S05]  /*1b7b0*/  @!P1 NANOSLEEP.SYNCS 0x989680 ;  /* 0x009896800000995d */ /* 0x002fea0003900000 */
[----:B------:R-:W1:Y:S02]  /*1b7c0*/  @!P1 SYNCS.PHASECHK.TRANS64 P1, [R2+URZ+0x38800], R31 ;  /* 0x0388001f020095a7 */ /* 0x000e64000802007f */
[----:B-1----:R-:W-:Y:S05]  /*1b7d0*/  @!P1 BRA `(.L_x_1313) ;  /* 0xfffffffc00f09947 */ /* 0x002fea000383ffff */
[----:B------:R-:W-:Y:S05]  /*1b7e0*/  BRA `(.L_x_1519) ;  /* 0xfffffecc00187947 */ /* 0x000fea000383ffff */
.L_x_1319:
[----:B-1----:R1:W2:Y:S02]  /*1b7f0*/  SYNCS.PHASECHK.TRANS64.TRYWAIT P1, [R13+URZ+0x38830], R20 ;  /* 0x038830140d0075a7 */ /* 0x0022a4000802017f */
[----:B--2---:R-:W-:Y:S05]  /*1b800*/  @!P1 NANOSLEEP.SYNCS 0x989680 ;  /* 0x009896800000995d */ /* 0x004fea0003900000 */
[----:B------:R-:W2:Y:S02]  /*1b810*/  @!P1 SYNCS.PHASECHK.TRANS64 P1, [R13+URZ+0x38830], R20 ;  /* 0x038830140d0095a7 */ /* 0x000ea4000802007f */
[----:B--2---:R-:W-:Y:S05]  /*1b820*/  @!P1 BRA `(.L_x_1319) ;  /* 0xfffffffc00f09947 */ /* 0x004fea000383ffff */
[----:B------:R-:W-:Y:S05]  /*1b830*/  BRA `(.L_x_1318) ;  /* 0xfffffed8004c7947 */ /* 0x000fea000383ffff */
.L_x_1321:
[----:B--2---:R2:W3:Y:S02]  /*1b840*/  SYNCS.PHASECHK.TRANS64.TRYWAIT P1, [R2+URZ+0x38810], R3 ;  /* 0x03881003020075a7 */ /* 0x0044e4000802017f */
[----:B---3--:R-:W-:Y:S05]  /*1b850*/  @!P1 NANOSLEEP.SYNCS 0x989680 ;  /* 0x009896800000995d */ /* 0x008fea0003900000 */
[----:B------:R-:W3:Y:S02]  /*1b860*/  @!P1 SYNCS.PHASECHK.TRANS64 P1, [R2+URZ+0x38810], R3 ;  /* 0x03881003020095a7 */ /* 0x000ee4000802007f */
[----:B---3--:R-:W-:Y:S05]  /*1b870*/  @!P1 BRA `(.L_x_1321) ;  /* 0xfffffffc00f09947 */ /* 0x008fea000383ffff */
[----:B------:R-:W-:Y:S05]  /*1b880*/  BRA `(.L_x_1520) ;  /* 0xfffffed800fc7947 */ /* 0x000fea000383ffff */
.L_x_1325:
[----:B--2---:R2:W4:Y:S02]  /*1b890*/  SYNCS.PHASECHK.TRANS64.TRYWAIT P1, [R13+URZ+0x38850], R20 ;  /* 0x038850140d0075a7 */ /* 0x004524000802017f */
[----:B----4-:R-:W-:Y:S05]  /*1b8a0*/  @!P1 NANOSLEEP.SYNCS 0x989680 ;  /* 0x009896800000995d */ /* 0x010fea0003900000 */
[----:B------:R-:W4:Y:S02]  /*1b8b0*/  @!P1 SYNCS.PHASECHK.TRANS64 P1, [R13+URZ+0x38850], R20 ;  /* 0x038850140d0095a7 */ /* 0x000f24000802007f */
[----:B----4-:R-:W-:Y:S05]  /*1b8c0*/  @!P1 BRA `(.L_x_1325) ;  /* 0xfffffffc00f09947 */ /* 0x010fea000383ffff */
[----:B------:R-:W-:Y:S05]  /*1b8d0*/  BRA `(.L_x_1324) ;  /* 0xfffffedc00287947 */ /* 0x000fea000383ffff */
.L_x_1334:
[----:B-1----:R1:W2:Y:S02]  /*1b8e0*/  SYNCS.PHASECHK.TRANS64.TRYWAIT P2, [R14+URZ+0x38830], R3 ;  /* 0x038830030e0075a7 */ /* 0x0022a4000804017f */
[----:B--2---:R-:W-:Y:S05]  /*1b8f0*/  @!P2 NANOSLEEP.SYNCS 0x989680 ;  /* 0x009896800000a95d */ /* 0x004fea0003900000 */
[----:B------:R-:W2:Y:S02]  /*1b900*/  @!P2 SYNCS.PHASECHK.TRANS64 P2, [R14+URZ+0x38830], R3 ;  /* 0x038830030e00a5a7 */ /* 0x000ea4000804007f */
[----:B--2---:R-:W-:Y:S05]  /*1b910*/  @!P2 BRA `(.L_x_1334) ;  /* 0xfffffffc00f0a947 */ /* 0x004fea000383ffff */
[----:B------:R-:W-:Y:S05]  /*1b920*/  BRA `(.L_x_1333) ;  /* 0xffffff0400d07947 */ /* 0x000fea000383ffff */
.L_x_1339:
[----:B---3--:R3:W4:Y:S02]  /*1b930*/  SYNCS.PHASECHK.TRANS64.TRYWAIT P2, [R14+URZ+0x38850], R3 ;  /* 0x038850030e0075a7 */ /* 0x008724000804017f */
[----:B----4-:R-:W-:Y:S05]  /*1b940*/  @!P2 NANOSLEEP.SYNCS 0x989680 ;  /* 0x009896800000a95d */ /* 0x010fea0003900000 */
[----:B------:R-:W4:Y:S02]  /*1b950*/  @!P2 SYNCS.PHASECHK.TRANS64 P2, [R14+URZ+0x38850], R3 ;  /* 0x038850030e00a5a7 */ /* 0x000f24000804007f */
[----:B----4-:R-:W-:Y:S05]  /*1b960*/  @!P2 BRA `(.L_x_1339) ;  /* 0xfffffffc00f0a947 */ /* 0x010fea000383ffff */
[----:B------:R-:W-:Y:S05]  /*1b970*/  BRA `(.L_x_1338) ;  /* 0xffffff0800747947 */ /* 0x000fea000383ffff */
.L_x_1371:
        /* <DEDUP_REMOVED lines=11> */
.L_x_1522:
[----:B------:R-:W-:Y:S05]  /*1ba30*/  BSYNC B1 ;  /* 0x0000000000017941 */ /* 0x000fea0003800000 */
.L_x_1521:
[----:B------:R-:W-:Y:S05]  /*1ba40*/  BRA `(.L_x_1523) ;  /* 0xffffff8400d07947 */ /* 0x000fea000383ffff */
.L_x_1373:
[----:B------:R-:W-:Y:S01]  /*1ba50*/  BSSY B1, `(.L_x_1524) ;  /* 0x0000006000017945 */ /* 0x000fe20003800000 */
[----:B------:R-:W-:-:S07]  /*1ba60*/  IMAD.MOV.U32 R15, RZ, RZ, -0x1 ;  /* 0xffffffffff0f7424 */ /* 0x000fce00078e00ff */
[----:B01----:R-:W-:Y:S05]  /*1ba70*/  WARPSYNC.COLLECTIVE R15, `(.L_x_1525) ;  /* 0x000000000f0c7348 */ /* 0x003fea0003c00000 */
[----:B------:R-:W-:Y:S02]  /*1ba80*/  ELECT P6, UR62, PT ;  /* 0x00000000003e782f */ /* 0x000fe400038c0000 */
[----:B------:R-:W-:Y:S01]  /*1ba90*/  MOV R14, UR62 ;  /* 0x0000003e000e7c02 */ /* 0x000fe20008000f00 */
[----:B01----:R-:W-:Y:S10]  /*1baa0*/  ENDCOLLECTIVE ;  /* 0x000000000000791b */ /* 0x003ff40003800000 */
.L_x_1525:
[----:B------:R-:W-:Y:S05]  /*1bab0*/  BSYNC B1 ;  /* 0x0000000000017941 */ /* 0x000fea0003800000 */
.L_x_1524:
[----:B------:R-:W-:Y:S05]  /*1bac0*/  BRA `(.L_x_1372) ;  /* 0xffffff8400c87947 */ /* 0x000fea000383ffff */
.L_x_1375:
[----:B-1----:R1:W2:Y:S02]  /*1bad0*/  SYNCS.PHASECHK.TRANS64.TRYWAIT P0, [R23+URZ+0x38820], R3 ;  /* 0x03882003170075a7 */ /* 0x0022a4000800017f */
[----:B--2---:R-:W-:Y:S05]  /*1bae0*/  @!P0 NANOSLEEP.SYNCS 0x989680 ;  /* 0x009896800000895d */ /* 0x004fea0003900000 */
[----:B------:R-:W2:Y:S02]  /*1baf0*/  @!P0 SYNCS.PHASECHK.TRANS64 P0, [R23+URZ+0x38820], R3 ;  /* 0x03882003170085a7 */ /* 0x000ea4000800007f */
[----:B--2---:R-:W-:Y:S05]  /*1bb00*/  @!P0 BRA `(.L_x_1375) ;  /* 0xfffffffc00f08947 */ /* 0x004fea000383ffff */
[----:B------:R-:W-:Y:S05]  /*1bb10*/  BRA `(.L_x_1526) ;  /* 0xffffff8400d87947 */ /* 0x000fea000383ffff */
.L_x_1379:
[----:B-1----:R1:W2:Y:S02]  /*1bb20*/  SYNCS.PHASECHK.TRANS64.TRYWAIT P0, [R3+URZ+0x388a0], R6 ;  /* 0x0388a006030075a7 */ /* 0x0022a4000800017f */
[----:B--2---:R-:W-:Y:S05]  /*1bb30*/  @!P0 NANOSLEEP.SYNCS 0x989680 ;  /* 0x009896800000895d */ /* 0x004fea0003900000 */
[----:B------:R-:W2:Y:S02]  /*1bb40*/  @!P0 SYNCS.PHASECHK.TRANS64 P0, [R3+URZ+0x388a0], R6 ;  /* 0x0388a006030085a7 */ /* 0x000ea4000800007f */
[----:B--2---:R-:W-:Y:S05]  /*1bb50*/  @!P0 BRA `(.L_x_1379) ;  /* 0xfffffffc00f08947 */ /* 0x004fea000383ffff */
[----:B------:R-:W-:Y:S05]  /*1bb60*/  BRA `(.L_x_1527) ;  /* 0xffffff8400f07947 */ /* 0x000fea000383ffff */
.L_x_1384:
[----:B0-----:R0:W2:Y:S02]  /*1bb70*/  SYNCS.PHASECHK.TRANS64.TRYWAIT P0, [R3+URZ+0x388c0], R6 ;  /* 0x0388c006030075a7 */ /* 0x0010a4000800017f */
[----:B--2---:R-:W-:Y:S05]  /*1bb80*/  @!P0 NANOSLEEP.SYNCS 0x989680 ;  /* 0x009896800000895d */ /* 0x004fea0003900000 */
[----:B------:R-:W2:Y:S02]  /*1bb90*/  @!P0 SYNCS.PHASECHK.TRANS64 P0, [R3+URZ+0x388c0], R6 ;  /* 0x0388c006030085a7 */ /* 0x000ea4000800007f */
[----:B--2---:R-:W-:Y:S05]  /*1bba0*/  @!P0 BRA `(.L_x_1384) ;  /* 0xfffffffc00f08947 */ /* 0x004fea000383ffff */
[----:B------:R-:W-:Y:S05]  /*1bbb0*/  BRA `(.L_x_1528) ;  /* 0xffffff88006c7947 */ /* 0x000fea000383ffff */
.L_x_1398:
[----:B-1----:R1:W2:Y:S02]  /*1bbc0*/  SYNCS.PHASECHK.TRANS64.TRYWAIT P1, [R6+URZ+0x388a0], R2 ;  /* 0x0388a002060075a7 */ /* 0x0022a4000802017f */
[----:B--2---:R-:W-:Y:S05]  /*1bbd0*/  @!P1 NANOSLEEP.SYNCS 0x989680 ;  /* 0x009896800000995d */ /* 0x004fea0003900000 */
[----:B------:R-:W2:Y:S02]  /*1bbe0*/  @!P1 SYNCS.PHASECHK.TRANS64 P1, [R6+URZ+0x388a0], R2 ;  /* 0x0388a002060095a7 */ /* 0x000ea4000802007f */
[----:B--2---:R-:W-:Y:S05]  /*1bbf0*/  @!P1 BRA `(.L_x_1398) ;  /* 0xfffffffc00f09947 */ /* 0x004fea000383ffff */
[----:B------:R-:W-:Y:S05]  /*1bc00*/  BRA `(.L_x_1529) ;  /* 0xffffff9000d07947 */ /* 0x000fea000383ffff */
.L_x_1403:
[----:B0-----:R0:W2:Y:S02]  /*1bc10*/  SYNCS.PHASECHK.TRANS64.TRYWAIT P1, [R6+URZ+0x388c0], R2 ;  /* 0x0388c002060075a7 */ /* 0x0010a4000802017f */
[----:B--2---:R-:W-:Y:S05]  /*1bc20*/  @!P1 NANOSLEEP.SYNCS 0x989680 ;  /* 0x009896800000995d */ /* 0x004fea0003900000 */
[----:B------:R-:W2:Y:S02]  /*1bc30*/  @!P1 SYNCS.PHASECHK.TRANS64 P1, [R6+URZ+0x388c0], R2 ;  /* 0x0388c002060095a7 */ /* 0x000ea4000802007f */
[----:B--2---:R-:W-:Y:S05]  /*1bc40*/  @!P1 BRA `(.L_x_1403) ;  /* 0xfffffffc00f09947 */ /* 0x004fea000383ffff */
[----:B------:R-:W-:Y:S05]  /*1bc50*/  BRA `(.L_x_1530) ;  /* 0xffffff9400487947 */ /* 0x000fea000383ffff */
.L_x_1423:
[----:B------:R-:W1:Y:S01]  /*1bc60*/  S2R R11, SR_TID.X ;  /* 0x00000000000b7919 */ /* 0x000e620000002100 */
[----:B------:R-:W-:Y:S01]  /*1bc70*/  BSSY B0, `(.L_x_1531) ;  /* 0x000000a000007945 */ /* 0x000fe20003800000 */
[----:B------:R-:W-:Y:S02]  /*1bc80*/  IMAD.MOV.U32 R12, RZ, RZ, RZ ;  /* 0x000000ffff0c7224 */ /* 0x000fe400078e00ff */
[----:B------:R-:W-:Y:S01]  /*1bc90*/  IMAD.MOV.U32 R15, RZ, RZ, -0x1 ;  /* 0xffffffffff0f7424 */ /* 0x000fe200078e00ff */
[----:B-1----:R-:W-:-:S04]  /*1bca0*/  SHF.R.U32.HI R11, RZ, 0x5, R11 ;  /* 0x00000005ff0b7819 */ /* 0x002fc8000001160b */
[----:B------:R-:W-:-:S05]  /*1bcb0*/  LOP3.LUT R11, R11, 0x3, RZ, 0xc0, !PT ;  /* 0x000000030b0b7812 */ /* 0x000fca00078ec0ff */
[----:B------:R-:W-:Y:S02]  /*1bcc0*/  IMAD.MOV.U32 R13, RZ, RZ, R11 ;  /* 0x000000ffff0d7224 */ /* 0x000fe400078e000b */
[----:B------:R-:W-:-:S07]  /*1bcd0*/  IMAD.MOV.U32 R11, RZ, RZ, 0x1f ;  /* 0x0000001fff0b7424 */ /* 0x000fce00078e00ff */
[----:B0-----:R-:W-:Y:S05]  /*1bce0*/  WARPSYNC.COLLECTIVE R15, `(.L_x_1532) ;  /* 0x000000000f087348 */ /* 0x001fea0003c00000 */
[----:B------:R1:W2:Y:S02]  /*1bcf0*/  SHFL.IDX P6, R14, R13, R12, R11 ;  /* 0x0000000c0d0e7389 */ /* 0x0002a400000c000b */
[----:B012---:R-:W-:Y:S01]  /*1bd00*/  ENDCOLLECTIVE ;  /* 0x000000000000791b */ /* 0x007fe20003800000 */
.L_x_1532:
[----:B------:R-:W-:Y:S05]  /*1bd10*/  BSYNC B0 ;  /* 0x0000000000007941 */ /* 0x000fea0003800000 */
.L_x_1531:
[----:B------:R-:W-:Y:S05]  /*1bd20*/  BRA `(.L_x_1533) ;  /* 0xffffffa800247947 */ /* 0x000fea000383ffff */
.L_x_1426:
[----:B0-----:R0:W1:Y:S02]  /*1bd30*/  SYNCS.PHASECHK.TRANS64.TRYWAIT P0, [R27+URZ+0x38840], R0 ;  /* 0x038840001b0075a7 */ /* 0x001064000800017f */
[----:B-1----:R-:W-:Y:S05]  /*1bd40*/  @!P0 NANOSLEEP.SYNCS 0x989680 ;  /* 0x009896800000895d */ /* 0x002fea0003900000 */
[----:B------:R-:W1:Y:S02]  /*1bd50*/  @!P0 SYNCS.PHASECHK.TRANS64 P0, [R27+URZ+0x38840], R0 ;  /* 0x038840001b0085a7 */ /* 0x000e64000800007f */
[----:B-1----:R-:W-:Y:S05]  /*1bd60*/  @!P0 BRA `(.L_x_1426) ;  /* 0xfffffffc00f08947 */ /* 0x002fea000383ffff */
[----:B------:R-:W-:Y:S05]  /*1bd70*/  BRA `(.L_x_1534) ;  /* 0xffffffa800507947 */ /* 0x000fea000383ffff */
.L_x_1427:
        /* <DEDUP_REMOVED lines=8> */
.L_x_1536:
[----:B------:R-:W-:Y:S05]  /*1be00*/  BSYNC B0 ;  /* 0x0000000000007941 */ /* 0x000fea0003800000 */
.L_x_1535:
        /* <DEDUP_REMOVED lines=9> */
.L_x_1537:
[----:B------:R-:W-:Y:S02]  /*1bea0*/  IMAD.MOV.U32 R13, RZ, RZ, R4 ;  /* 0x000000ffff0d7224 */ /* 0x000fe400078e0004 */
[----:B------:R-:W-:Y:S02]  /*1beb0*/  IMAD.MOV.U32 R12, RZ, RZ, 0x1 ;  /* 0x00000001ff0c7424 */ /* 0x000fe400078e00ff */
[----:B------:R-:W-:-:S07]  /*1bec0*/  IMAD.MOV.U32 R3, RZ, RZ, R14 ;  /* 0x000000ffff037224 */ /* 0x000fce00078e000e */
[----:B------:R-:W-:Y:S05]  /*1bed0*/  WARPSYNC.COLLECTIVE R15, `(.L_x_1538) ;  /* 0x000000000f087348 */ /* 0x000fea0003c00000 */
[----:B------:R0:W1:Y:S02]  /*1bee0*/  SHFL.IDX P6, R14, R13, R12, R11 ;  /* 0x0000000c0d0e7389 */ /* 0x00006400000c000b */
[----:B01----:R-:W-:Y:S01]  /*1bef0*/  ENDCOLLECTIVE ;  /* 0x000000000000791b */ /* 0x003fe20003800000 */
.L_x_1538:
        /* <DEDUP_REMOVED lines=15> */
.L_x_1539:
[----:B------:R-:W-:Y:S02]  /*1bff0*/  @P0 IMAD R6, R5, 0x2, R23 ;  /* 0x0000000205060824 */ /* 0x000fe400078e0217 */
[----:B------:R-:W-:Y:S02]  /*1c000*/  IMAD.MOV.U32 R13, RZ, RZ, R4 ;  /* 0x000000ffff0d7224 */ /* 0x000fe400078e0004 */
[----:B------:R-:W-:Y:S02]  /*1c010*/  IMAD.MOV.U32 R12, RZ, RZ, 0x2 ;  /* 0x00000002ff0c7424 */ /* 0x000fe400078e00ff */
[----:B------:R-:W-:-:S07]  /*1c020*/  IMAD.MOV.U32 R3, RZ, RZ, R14 ;  /* 0x000000ffff037224 */ /* 0x000fce00078e000e */
[----:B------:R-:W-:Y:S05]  /*1c030*/  WARPSYNC.COLLECTIVE R15, `(.L_x_1540) ;  /* 0x000000000f087348 */ /* 0x000fea0003c00000 */
[----:B------:R0:W1:Y:S02]  /*1c040*/  SHFL.IDX P6, R14, R13, R12, R11 ;  /* 0x0000000c0d0e7389 */ /* 0x00006400000c000b */
[----:B01----:R-:W-:Y:S01]  /*1c050*/  ENDCOLLECTIVE ;  /* 0x000000000000791b */ /* 0x003fe20003800000 */
.L_x_1540:
        /* <DEDUP_REMOVED lines=15> */
.L_x_1541:
[----:B------:R-:W-:Y:S02]  /*1c150*/  @P0 IMAD R6, R5, 0x2, R23 ;  /* 0x0000000205060824 */ /* 0x000fe400078e0217 */
[----:B------:R-:W-:Y:S02]  /*1c160*/  IMAD.MOV.U32 R13, RZ, RZ, R4 ;  /* 0x000000ffff0d7224 */ /* 0x000fe400078e0004 */
[----:B------:R-:W-:Y:S02]  /*1c170*/  IMAD.MOV.U32 R12, RZ, RZ, 0x3 ;  /* 0x00000003ff0c7424 */ /* 0x000fe400078e00ff */
[----:B------:R-:W-:-:S07]  /*1c180*/  IMAD.MOV.U32 R3, RZ, RZ, R14 ;  /* 0x000000ffff037224 */ /* 0x000fce00078e000e */
[----:B------:R-:W-:Y:S05]  /*1c190*/  WARPSYNC.COLLECTIVE R15, `(.L_x_1542) ;  /* 0x000000000f087348 */ /* 0x000fea0003c00000 */
[----:B------:R0:W1:Y:S02]  /*1c1a0*/  SHFL.IDX P6, R14, R13, R12, R11 ;  /* 0x0000000c0d0e7389 */ /* 0x00006400000c000b */
[----:B01----:R-:W-:Y:S01]  /*1c1b0*/  ENDCOLLECTIVE ;  /* 0x000000000000791b */ /* 0x003fe20003800000 */
.L_x_1542:
        /* <DEDUP_REMOVED lines=10> */
.L_x_1543:
[----:B------:R-:W-:Y:S01]  /*1c260*/  @!PT LDS RZ, [RZ] ;  /* 0x00000000fffff984 */ /* 0x000fe20000000800 */
[----:B------:R-:W-:Y:S01]  /*1c270*/  @!PT LDS RZ, [RZ] ;  /* 0x00000000fffff984 */ /* 0x000fe20000000800 */
[----:B------:R-:W-:Y:S01]  /*1c280*/  @!PT LDS RZ, [RZ] ;  /* 0x00000000fffff984 */ /* 0x000fe20000000800 */
[----:B------:R1:W-:Y:S01]  /*1c290*/  @P0 LDGSTS.E.BYPASS.LTC128B.128 [R6+0x23400], desc[UR40][R2.64], !P2 ;  /* 0x2340000002060fae */ /* 0x0003e2000d101d68 */
[----:B------:R-:W-:Y:S01]  /*1c2a0*/  IMAD.MOV.U32 R0, RZ, RZ, R14 ;  /* 0x000000ffff007224 */ /* 0x000fe200078e000e */
[----:B------:R-:W-:Y:S06]  /*1c2b0*/  BRA `(.L_x_1544) ;  /* 0xffffffa800247947 */ /* 0x000fec000383ffff */
.L_x_1432:
        /* <DEDUP_REMOVED lines=9> */
.L_x_1545:
[C---:B------:R-:W-:Y:S01]  /*1c350*/  VIADD R10, R17.reuse, 0x10 ;  /* 0x00000010110a7836 */ /* 0x040fe20000000000 */
[C---:B------:R-:W-:Y:S01]  /*1c360*/  ISETP.GE.AND P0, PT, R17.reuse, R2, PT ;  /* 0x000000021100720c */ /* 0x040fe20003f06270 */
[----:B------:R-:W-:-:S03]  /*1c370*/  VIADD R8, R17, 0x20 ;  /* 0x0000002011087836 */ /* 0x000fc60000000000 */
[----:B------:R0:W-:Y:S04]  /*1c380*/  STL [R1+0x20], R10 ;  /* 0x0000200a01007387 */ /* 0x0001e80000100800 */
[----:B------:R0:W-:Y:S01]  /*1c390*/  STL [R1+0x24], R8 ;  /* 0x0000240801007387 */ /* 0x0001e20000100800 */
[----:B------:R-:W-:Y:S02]  /*1c3a0*/  IMAD.MOV.U32 R13, RZ, RZ, R0 ;  /* 0x000000ffff0d7224 */ /* 0x000fe400078e0000 */
[----:B------:R-:W-:-:S07]  /*1c3b0*/  IMAD.MOV.U32 R5, RZ, RZ, R14 ;  /* 0x000000ffff057224 */ /* 0x000fce00078e000e */
[----:B0-----:R-:W-:Y:S05]  /*1c3c0*/  WARPSYNC.COLLECTIVE R15, `(.L_x_1546) ;  /* 0x000000000f087348 */ /* 0x001fea0003c00000 */
[----:B------:R1:W2:Y:S02]  /*1c3d0*/  SHFL.IDX P6, R14, R13, R12, R11 ;  /* 0x0000000c0d0e7389 */ /* 0x0002a400000c000b */
[----:B012---:R-:W-:Y:S01]  /*1c3e0*/  ENDCOLLECTIVE ;  /* 0x000000000000791b */ /* 0x007fe20003800000 */
.L_x_1546:
[----:B------:R-:W-:Y:S02]  /*1c3f0*/  IMAD.MOV.U32 R13, RZ, RZ, R3 ;  /* 0x000000ffff0d7224 */ /* 0x000fe400078e0003 */
[----:B------:R-:W-:Y:S02]  /*1c400*/  IMAD.MOV.U32 R12, RZ, RZ, 0x1 ;  /* 0x00000001ff0c7424 */ /* 0x000fe400078e00ff */
[----:B------:R-:W-:-:S07]  /*1c410*/  IMAD.MOV.U32 R4, RZ, RZ, R14 ;  /* 0x000000ffff047224 */ /* 0x000fce00078e000e */
[----:B------:R-:W-:Y:S05]  /*1c420*/  WARPSYNC.COLLECTIVE R15, `(.L_x_1547) ;  /* 0x000000000f087348 */ /* 0x000fea0003c00000 */
[----:B------:R0:W1:Y:S02]  /*1c430*/  SHFL.IDX P6, R14, R13, R12, R11 ;  /* 0x0000000c0d0e7389 */ /* 0x00006400000c000b */
[----:B01----:R-:W-:Y:S01]  /*1c440*/  ENDCOLLECTIVE ;  /* 0x000000000000791b */ /* 0x003fe20003800000 */
.L_x_1547:
[----:B------:R-:W-:-:S05]  /*1c450*/  @!P0 LEA R4, P2, R7, R4, 0x1 ;  /* 0x0000000407048211 */ /* 0x000fca00078408ff */
[----:B------:R-:W-:-:S05]  /*1c460*/  @!P0 IMAD.X R5, RZ, RZ, R5, P2 ;  /* 0x000000ffff058224 */ /* 0x000fca00010e0605 */
[----:B------:R-:W-:Y:S01]  /*1c470*/  @!PT LDS RZ, [RZ] ;  /* 0x00000000fffff984 */ /* 0x000fe20000000800 */
[----:B------:R-:W-:Y:S01]  /*1c480*/  @!PT LDS RZ, [RZ] ;  /* 0x00000000fffff984 */ /* 0x000fe20000000800 */
[----:B------:R-:W-:Y:S01]  /*1c490*/  @!PT LDS RZ, [RZ] ;  /* 0x00000000fffff984 */ /* 0x000fe20000000800 */
[----:B------:R0:W-:Y:S01]  /*1c4a0*/  @!P0 LDGSTS.E.BYPASS.LTC128B.128 [R26+0x20400], desc[UR40][R4.64], !P1 ;  /* 0x20400000041a8fae */ /* 0x0001e2000c901d68 */
[----:B------:R-:W-:Y:S01]  /*1c4b0*/  IMAD.MOV.U32 R13, RZ, RZ, R0 ;  /* 0x000000ffff0d7224 */ /* 0x000fe200078e0000 */
[----:B------:R-:W-:Y:S01]  /*1c4c0*/  ISETP.GE.AND P0, PT, R10, R2, PT ;  /* 0x000000020a00720c */ /* 0x000fe20003f06270 */
[----:B0-----:R-:W-:-:S12]  /*1c4d0*/  IMAD.MOV.U32 R4, RZ, RZ, R14 ;  /* 0x000000ffff047224 */ /* 0x001fd800078e000e */
[----:B------:R-:W-:Y:S05]  /*1c4e0*/  WARPSYNC.COLLECTIVE R15, `(.L_x_1548) ;  /* 0x000000000f087348 */ /* 0x000fea0003c00000 */
[----:B------:R0:W1:Y:S02]  /*1c4f0*/  SHFL.IDX P6, R14, R13, R12, R11 ;  /* 0x0000000c0d0e7389 */ /* 0x00006400000c000b */
[----:B01----:R-:W-:Y:S01]  /*1c500*/  ENDCOLLECTIVE ;  /* 0x000000000000791b */ /* 0x003fe20003800000 */
.L_x_1548:
[----:B------:R-:W-:Y:S02]  /*1c510*/  IMAD.MOV.U32 R13, RZ, RZ, R3 ;  /* 0x000000ffff0d7224 */ /* 0x000fe400078e0003 */
[----:B------:R-:W-:Y:S02]  /*1c520*/  IMAD.MOV.U32 R12, RZ, RZ, 0x2 ;  /* 0x00000002ff0c7424 */ /* 0x000fe400078e00ff */
[----:B------:R-:W-:-:S07]  /*1c530*/  IMAD.MOV.U32 R5, RZ, RZ, R14 ;  /* 0x000000ffff057224 */ /* 0x000fce00078e000e */
[----:B------:R-:W-:Y:S05]  /*1c540*/  WARPSYNC.COLLECTIVE R15, `(.L_x_1549) ;  /* 0x000000000f087348 */ /* 0x000fea0003c00000 */
[----:B------:R0:W1:Y:S02]  /*1c550*/  SHFL.IDX P6, R14, R13, R12, R11 ;  /* 0x0000000c0d0e7389 */ /* 0x00006400000c000b */
[----:B01----:R-:W-:Y:S01]  /*1c560*/  ENDCOLLECTIVE ;  /* 0x000000000000791b */ /* 0x003fe20003800000 */
.L_x_1549:
        /* <DEDUP_REMOVED lines=10> */
.L_x_1550:
[----:B------:R-:W-:Y:S01]  /*1c610*/  @!PT LDS RZ, [RZ] ;  /* 0x00000000fffff984 */ /* 0x000fe20000000800 */
[----:B------:R-:W-:Y:S01]  /*1c620*/  @!PT LDS RZ, [RZ] ;  /* 0x00000000fffff984 */ /* 0x000fe20000000800 */
[----:B------:R-:W-:Y:S01]  /*1c630*/  @!PT LDS RZ, [RZ] ;  /* 0x00000000fffff984 */ /* 0x000fe20000000800 */
[----:B------:R0:W-:Y:S01]  /*1c640*/  @!P0 LDGSTS.E.BYPASS.LTC128B.128 [R26+0x20c00], desc[UR40][R4.64], !P1 ;  /* 0x20c00000041a8fae */ /* 0x0001e2000c901d68 */
[----:B------:R-:W-:Y:S01]  /*1c650*/  ISETP.GE.AND P0, PT, R8, R2, PT ;  /* 0x000000020800720c */ /* 0x000fe20003f06270 */
[----:B------:R-:W-:Y:S02]  /*1c660*/  IMAD.MOV.U32 R13, RZ, RZ, R3 ;  /* 0x000000ffff0d7224 */ /* 0x000fe400078e0003 */
[----:B------:R-:W-:Y:S02]  /*1c670*/  IMAD.MOV.U32 R12, RZ, RZ, 0x3 ;  /* 0x00000003ff0c7424 */ /* 0x000fe400078e00ff */
[----:B0-----:R-:W-:-:S08]  /*1c680*/  IMAD.MOV.U32 R4, RZ, RZ, R14 ;  /* 0x000000ffff047224 */ /* 0x001fd000078e000e */
[----:B------:R-:W-:Y:S05]  /*1c690*/  WARPSYNC.COLLECTIVE R15, `(.L_x_1551) ;  /* 0x000000000f087348 */ /* 0x000fea0003c00000 */
[----:B------:R0:W1:Y:S02]  /*1c6a0*/  SHFL.IDX P6, R14, R13, R12, R11 ;  /* 0x0000000c0d0e7389 */ /* 0x00006400000c000b */
[----:B01----:R-:W-:Y:S01]  /*1c6b0*/  ENDCOLLECTIVE ;  /* 0x000000000000791b */ /* 0x003fe20003800000 */
.L_x_1551:
        /* <DEDUP_REMOVED lines=10> */
.L_x_1552:
[----:B------:R-:W-:Y:S01]  /*1c760*/  @!PT LDS RZ, [RZ] ;  /* 0x00000000fffff984 */ /* 0x000fe20000000800 */
[----:B------:R-:W-:Y:S01]  /*1c770*/  @!PT LDS RZ, [RZ] ;  /* 0x00000000fffff984 */ /* 0x000fe20000000800 */
[----:B------:R-:W-:Y:S01]  /*1c780*/  @!PT LDS RZ, [RZ] ;  /* 0x00000000fffff984 */ /* 0x000fe20000000800 */
[----:B------:R0:W-:Y:S01]  /*1c790*/  @!P0 LDGSTS.E.BYPASS.LTC128B.128 [R26+0x21400], desc[UR40][R4.64], !P1 ;  /* 0x21400000041a8fae */ /* 0x0001e2000c901d68 */
[----:B------:R-:W-:Y:S01]  /*1c7a0*/  IMAD.MOV.U32 R0, RZ, RZ, R14 ;  /* 0x000000ffff007224 */ /* 0x000fe200078e000e */
[----:B------:R-:W-:Y:S06]  /*1c7b0*/  BRA `(.L_x_1553) ;  /* 0xffffffac00407947 */ /* 0x000fec000383ffff */
.L_x_1436:
[----:B------:R-:W2:Y:S04]  /*1c7c0*/  LDL.LU R10, [R1+0x1c] ;  /* 0x00001c00010a7983 */ /* 0x000ea80000300800 */
[----:B------:R-:W3:Y:S04]  /*1c7d0*/  LDL.LU R9, [R1+0x20] ;  /* 0x0000200001097983 */ /* 0x000ee80000300800 */
[----:B------:R-:W4:Y:S01]  /*1c7e0*/  LDL.LU R8, [R1+0x24] ;  /* 0x0000240001087983 */ /* 0x000f220000300800 */
[----:B------:R-:W-:Y:S01]  /*1c7f0*/  LOP3.LUT R22, R22, 0xffffdfff, RZ, 0xc0, !PT ;  /* 0xffffdfff16167812 */ /* 0x000fe200078ec0ff */
[----:B------:R-:W-:Y:S01]  /*1c800*/  BSSY B0, `(.L_x_1554) ;  /* 0x0000029000007945 */ /* 0x000fe20003800000 */
[----:B------:R-:W-:-:S02]  /*1c810*/  IMAD.MOV.U32 R13, RZ, RZ, R4 ;  /* 0x000000ffff0d7224 */ /* 0x000fc400078e0004 */
[----:B------:R-:W-:Y:S02]  /*1c820*/  IMAD.MOV.U32 R12, RZ, RZ, RZ ;  /* 0x000000ffff0c7224 */ /* 0x000fe400078e00ff */
[----:B------:R-:W-:Y:S02]  /*1c830*/  IMAD.MOV.U32 R11, RZ, RZ, 0x181f ;  /* 0x0000181fff0b7424 */ /* 0x000fe400078e00ff */
[----:B------:R-:W-:Y:S02]  /*1c840*/  IMAD.MOV.U32 R15, RZ, RZ, -0x1 ;  /* 0xffffffffff0f7424 */ /* 0x000fe400078e00ff */
[----:B--2---:R-:W-:-:S05]  /*1c850*/  IMAD R6, R10, R6, RZ ;  /* 0x000000060a067224 */ /* 0x004fca00078e02ff */
[-C--:B------:R-:W-:Y:S02]  /*1c860*/  ISETP.GE.AND P2, PT, R17, R6.reuse, PT ;  /* 0x000000061100720c */ /* 0x080fe40003f46270 */
[-C--:B---3--:R-:W-:Y:S02]  /*1c870*/  ISETP.GE.AND P1, PT, R9, R6.reuse, PT ;  /* 0x000000060900720c */ /* 0x088fe40003f26270 */
[----:B----4-:R-:W-:-:S09]  /*1c880*/  ISETP.GE.AND P0, PT, R8, R6, PT ;  /* 0x000000060800720c */ /* 0x010fd20003f06270 */
[C---:B------:R-:W-:Y:S02]  /*1c890*/  @!P2 LOP3.LUT R2, R0.reuse, 0x40, RZ, 0xc0, !PT ;  /* 0x000000400002a812 */ /* 0x040fe400078ec0ff */
[----:B------:R-:W-:Y:S02]  /*1c8a0*/  @!P1 LOP3.LUT R3, R0, 0x40, RZ, 0xc0, !PT ;  /* 0x0000004000039812 */ /* 0x000fe400078ec0ff */
[----:B------:R-:W-:Y:S02]  /*1c8b0*/  @!P2 SHF.R.U32.HI R2, RZ, 0x2, R2 ;  /* 0x00000002ff02a819 */ /* 0x000fe40000011602 */
[----:B------:R-:W-:Y:S02]  /*1c8c0*/  @!P1 SHF.R.U32.HI R3, RZ, 0x2, R3 ;  /* 0x00000002ff039819 */ /* 0x000fe40000011603 */
[----:B------:R-:W-:Y:S02]  /*1c8d0*/  @!P2 ISETP.NE.U32.AND P6, PT, R2, RZ, PT ;  /* 0x000000ff0200a20c */ /* 0x000fe40003fc5070 */
[----:B------:R-:W-:-:S02]  /*1c8e0*/  @!P2 LOP3.LUT R2, R7, 0x80, RZ, 0xc0, !PT ;  /* 0x000000800702a812 */ /* 0x000fc400078ec0ff */
[----:B------:R-:W-:Y:S02]  /*1c8f0*/  @!P0 LOP3.LUT R8, R0, 0x40, RZ, 0xc0, !PT ;  /* 0x0000004000088812 */ /* 0x000fe400078ec0ff */
[----:B------:R-:W-:Y:S02]  /*1c900*/  @!P2 SHF.R.U32.HI R2, RZ, 0x3, R2 ;  /* 0x00000003ff02a819 */ /* 0x000fe40000011602 */
[----:B------:R-:W-:-:S05]  /*1c910*/  @!P0 SHF.R.U32.HI R8, RZ, 0x2, R8 ;  /* 0x00000002ff088819 */ /* 0x000fca0000011608 */
[----:B------:R-:W-:Y:S02]  /*1c920*/  @P6 LOP3.LUT R22, R22, 0x2000, RZ, 0xfc, !PT ;  /* 0x0000200016166812 */ /* 0x000fe400078efcff */
[----:B------:R-:W-:Y:S02]  /*1c930*/  @!P2 ISETP.NE.U32.AND P6, PT, R2, RZ, PT ;  /* 0x000000ff0200a20c */ /* 0x000fe40003fc5070 */
[----:B------:R-:W-:Y:S02]  /*1c940*/  LOP3.LUT R22, R22, 0xffffefff, RZ, 0xc0, !PT ;  /* 0xffffefff16167812 */ /* 0x000fe400078ec0ff */
[----:B------:R-:W-:-:S04]  /*1c950*/  @!P1 LOP3.LUT R2, R7, 0x80, RZ, 0xc0, !PT ;  /* 0x0000008007029812 */ /* 0x000fc800078ec0ff */
[----:B------:R-:W-:-:S05]  /*1c960*/  @!P1 SHF.R.U32.HI R2, RZ, 0x3, R2 ;  /* 0x00000003ff029819 */ /* 0x000fca0000011602 */
[----:B------:R-:W-:Y:S02]  /*1c970*/  @P6 LOP3.LUT R22, R22, 0x1000, RZ, 0xfc, !PT ;  /* 0x0000100016166812 */ /* 0x000fe400078efcff */
[----:B------:R-:W-:Y:S02]  /*1c980*/  @!P1 ISETP.NE.U32.AND P6, PT, R3, RZ, PT ;  /* 0x000000ff0300920c */ /* 0x000fe40003fc5070 */
[----:B------:R-:W-:-:S11]  /*1c990*/  LOP3.LUT R22, R22, 0xffff7fff, RZ, 0xc0, !PT ;  /* 0xffff7fff16167812 */ /* 0x000fd600078ec0ff */
[----:B------:R-:W-:Y:S02]  /*1c9a0*/  @P6 LOP3.LUT R22, R22, 0x8000, RZ, 0xfc, !PT ;  /* 0x0000800016166812 */ /* 0x000fe400078efcff */
[----:B------:R-:W-:Y:S02]  /*1c9b0*/  @!P1 ISETP.NE.U32.AND P6, PT, R2, RZ, PT ;  /* 0x000000ff0200920c */ /* 0x000fe40003fc5070 */
[----:B------:R-:W-:-:S11]  /*1c9c0*/  LOP3.LUT R22, R22, 0xffffbfff, RZ, 0xc0, !PT ;  /* 0xffffbfff16167812 */ /* 0x000fd600078ec0ff */
        /* <DEDUP_REMOVED lines=12> */
.L_x_1555:
[----:B------:R-:W-:Y:S05]  /*1ca90*/  BSYNC B0 ;  /* 0x0000000000007941 */ /* 0x000fea0003800000 */
.L_x_1554:
        /* <DEDUP_REMOVED lines=11> */
.L_x_1556:
[----:B------:R-:W-:-:S04]  /*1cb50*/  LOP3.LUT R22, R22, 0xfdffffff, RZ, 0xc0, !PT ;  /* 0xfdffffff16167812 */ /* 0x000fc800078ec0ff */
[----:B------:R-:W-:-:S04]  /*1cb60*/  @P3 LOP3.LUT R22, R22, 0x2000000, RZ, 0xfc, !PT ;  /* 0x0200000016163812 */ /* 0x000fc800078efcff */
[C---:B------:R-:W-:Y:S02]  /*1cb70*/  LOP3.LUT P3, RZ, R22.reuse, 0x400, RZ, 0xc0, !PT ;  /* 0x0000040016ff7812 */ /* 0x040fe4000786c0ff */
[----:B------:R-:W-:Y:S01]  /*1cb80*/  LOP3.LUT R22, R22, 0xfeffffff, RZ, 0xc0, !PT ;  /* 0xfeffffff16167812 */ /* 0x000fe200078ec0ff */
[----:B------:R-:W-:-:S03]  /*1cb90*/  IMAD.MOV.U32 R13, RZ, RZ, R4 ;  /* 0x000000ffff0d7224 */ /* 0x000fc600078e0004 */
[----:B------:R-:W-:Y:S01]  /*1cba0*/  @P1 LOP3.LUT R22, R22, 0x1000000, RZ, 0xfc, !PT ;  /* 0x0100000016161812 */ /* 0x000fe200078efcff */
[----:B------:R-:W-:-:S03]  /*1cbb0*/  IMAD.MOV.U32 R12, RZ, RZ, 0x1 ;  /* 0x00000001ff0c7424 */ /* 0x000fc600078e00ff */
[C---:B------:R-:W-:Y:S02]  /*1cbc0*/  LOP3.LUT P1, RZ, R22.reuse, 0x200, RZ, 0xc0, !PT ;  /* 0x0000020016ff7812 */ /* 0x040fe4000782c0ff */
[----:B------:R-:W-:Y:S01]  /*1cbd0*/  LOP3.LUT R22, R22, 0xffdfffff, RZ, 0xc0, !PT ;  /* 0xffdfffff16167812 */ /* 0x000fe200078ec0ff */
[----:B------:R-:W-:-:S03]  /*1cbe0*/  IMAD.MOV.U32 R3, RZ, RZ, R14 ;  /* 0x000000ffff037224 */ /* 0x000fc600078e000e */
[----:B------:R-:W-:Y:S02]  /*1cbf0*/  @P0 LOP3.LUT R22, R22, 0x200000, RZ, 0xfc, !PT ;  /* 0x0020000016160812 */ /* 0x000fe400078efcff */
[----:B------:R-:W-:Y:S02]  /*1cc00*/  @!P2 LEA R3, P6, R20, R3, 0x1 ;  /* 0x000000031403a211 */ /* 0x000fe400078c08ff */
[----:B------:R-:W-:-:S03]  /*1cc10*/  LOP3.LUT P0, RZ, R22, 0x2000, RZ, 0xc0, !PT ;  /* 0x0000200016ff7812 */ /* 0x000fc6000780c0ff */
        /* <DEDUP_REMOVED lines=9> */
[----:B------:R-:W-:-:S03]  /*1ccb0*/  LOP3.LUT P4, RZ, R22, 0x4000000, RZ, 0xc0, !PT ;  /* 0x0400000016ff7812 */ /* 0x000fc6000788c0ff */
[----:B------:R0:W-:Y:S01]  /*1ccc0*/  @!P2 LDGSTS.E.BYPASS.LTC128B.128 [R26+0x28400], desc[UR40][R2.64+0x80], !P3 ;  /* 0x28400080021aafae */ /* 0x0001e2000d901d68 */
[----:B------:R-:W-:-:S03]  /*1ccd0*/  LOP3.LUT P3, RZ, R22, 0x2000000, RZ, 0xc0, !PT ;  /* 0x0200000016ff7812 */ /* 0x000fc6000786c0ff */
        /* <DEDUP_REMOVED lines=9> */
[----:B------:R0:W-:Y:S04]  /*1cd70*/  @!P2 LDGSTS.E.BYPASS.LTC128B.128 [R26+0x32400], desc[UR40][R2.64+0x300], P0 ;  /* 0x32400300021aafae */ /* 0x0001e80008101d68 */
[----:B------:R0:W-:Y:S04]  /*1cd80*/  @!P2 LDGSTS.E.BYPASS.LTC128B.128 [R26+0x34400], desc[UR40][R2.64+0x380], P6 ;  /* 0x34400380021aafae */ /* 0x0001e8000b101d68 */
[----:B0-----:R-:W-:Y:S05]  /*1cd90*/  WARPSYNC.COLLECTIVE R15, `(.L_x_1557) ;  /* 0x000000000f087348 */ /* 0x001fea0003c00000 */
[----:B------:R1:W2:Y:S02]  /*1cda0*/  SHFL.IDX P6, R14, R13, R12, R11 ;  /* 0x0000000c0d0e7389 */ /* 0x0002a400000c000b */
[----:B012---:R-:W-:Y:S01]  /*1cdb0*/  ENDCOLLECTIVE ;  /* 0x000000000000791b */ /* 0x007fe20003800000 */
.L_x_1557:
[----:B------:R-:W-:-:S04]  /*1cdc0*/  @P5 LOP3.LUT R22, R22, 0x800000, RZ, 0xfc, !PT ;  /* 0x0080000016165812 */ /* 0x000fc800078efcff */
[C---:B------:R-:W-:Y:S02]  /*1cdd0*/  LOP3.LUT P5, RZ, R22.reuse, 0x800, RZ, 0xc0, !PT ;  /* 0x0000080016ff7812 */ /* 0x040fe400078ac0ff */
[----:B------:R-:W-:Y:S01]  /*1cde0*/  LOP3.LUT P0, RZ, R22, 0x8000, RZ, 0xc0, !PT ;  /* 0x0000800016ff7812 */ /* 0x000fe2000780c0ff */
[----:B------:R-:W-:Y:S02]  /*1cdf0*/  IMAD.MOV.U32 R13, RZ, RZ, R5 ;  /* 0x000000ffff0d7224 */ /* 0x000fe400078e0005 */
[----:B------:R-:W-:-:S10]  /*1ce00*/  IMAD.MOV.U32 R2, RZ, RZ, R14 ;  /* 0x000000ffff027224 */ /* 0x000fd400078e000e */
[----:B------:R-:W-:Y:S05]  /*1ce10*/  WARPSYNC.COLLECTIVE R15, `(.L_x_1558) ;  /* 0x000000000f087348 */ /* 0x000fea0003c00000 */
[----:B------:R0:W1:Y:S02]  /*1ce20*/  SHFL.IDX P6, R14, R13, R12, R11 ;  /* 0x0000000c0d0e7389 */ /* 0x00006400000c000b */
[----:B01----:R-:W-:Y:S01]  /*1ce30*/  ENDCOLLECTIVE ;  /* 0x000000000000791b */ /* 0x003fe20003800000 */
.L_x_1558:
[----:B------:R-:W-:Y:S02]  /*1ce40*/  IMAD.MOV.U32 R13, RZ, RZ, R4 ;  /* 0x000000ffff0d7224 */ /* 0x000fe400078e0004 */
[----:B------:R-:W-:Y:S02]  /*1ce50*/  IMAD.MOV.U32 R12, RZ, RZ, 0x2 ;  /* 0x00000002ff0c7424 */ /* 0x000fe400078e00ff */
[----:B------:R-:W-:Y:S01]  /*1ce60*/  IMAD.MOV.U32 R3, RZ, RZ, R14 ;  /* 0x000000ffff037224 */ /* 0x000fe200078e000e */
[----:B------:R-:W-:-:S04]  /*1ce70*/  LOP3.LUT P6, RZ, R22, 0x4000, RZ, 0xc0, !PT ;  /* 0x0000400016ff7812 */ /* 0x000fc800078cc0ff */
[----:B------:R-:W-:-:S05]  /*1ce80*/  @!P1 LEA R3, P2, R20, R3, 0x1 ;  /* 0x0000000314039211 */ /* 0x000fca00078408ff */
[----:B------:R-:W-:Y:S01]  /*1ce90*/  @!P1 IMAD.X R2, RZ, RZ, R2, P2 ;  /* 0x000000ffff029224 */ /* 0x000fe200010e0602 */
[C---:B------:R-:W-:Y:S02]  /*1cea0*/  LOP3.LUT P2, RZ, R22.reuse, 0x10000, RZ, 0xc0, !PT ;  /* 0x0001000016ff7812 */ /* 0x040fe4000784c0ff */
[----:B------:R-:W-:Y:S02]  /*1ceb0*/  LOP3.LUT R22, R22, 0xfff7ffff, RZ, 0xc0, !PT ;  /* 0xfff7ffff16167812 */ /* 0x000fe400078ec0ff */
[----:B------:R-:W-:-:S04]  /*1cec0*/  @!P1 LOP3.LUT R3, R3, R2, RZ, 0x3c, !PT ;  /* 0x0000000203039212 */ /* 0x000fc800078e3cff */
[----:B------:R-:W-:-:S04]  /*1ced0*/  @!P1 LOP3.LUT R2, R3, R2, RZ, 0x3c, !PT ;  /* 0x0000000203029212 */ /* 0x000fc800078e3cff */
[----:B------:R-:W-:Y:S02]  /*1cee0*/  @!P1 LOP3.LUT R3, R3, R2, RZ, 0x3c, !PT ;  /* 0x0000000203039212 */ /* 0x000fe400078e3cff */
[----:B------:R-:W-:-:S03]  /*1cef0*/  @P2 LOP3.LUT R22, R22, 0x80000, RZ, 0xfc, !PT ;  /* 0x0008000016162812 */ /* 0x000fc600078efcff */
[----:B------:R-:W-:Y:S01]  /*1cf00*/  @!PT LDS RZ, [RZ] ;  /* 0x00000000fffff984 */ /* 0x000fe20000000800 */
[----:B------:R-:W-:Y:S01]  /*1cf10*/  @!PT LDS RZ, [RZ] ;  /* 0x00000000fffff984 */ /* 0x000fe20000000800 */
[----:B------:R-:W-:Y:S01]  /*1cf20*/  @!PT LDS RZ, [RZ] ;  /* 0x00000000fffff984 */ /* 0x000fe20000000800 */
[----:B------:R0:W-:Y:S01]  /*1cf30*/  @!P1 LDGSTS.E.BYPASS.LTC128B.128 [R26+0x26c00], desc[UR40][R2.64], !P5 ;  /* 0x26c00000021a9fae */ /* 0x0001e2000e901d68 */
[C---:B------:R-:W-:Y:S02]  /*1cf40*/  LOP3.LUT P2, RZ, R22.reuse, 0x400, RZ, 0xc0, !PT ;  /* 0x0000040016ff7812 */ /* 0x040fe4000784c0ff */
[C---:B------:R-:W-:Y:S02]  /*1cf50*/  LOP3.LUT P5, RZ, R22.reuse, 0x800000, RZ, 0xc0, !PT ;  /* 0x0080000016ff7812 */ /* 0x040fe400078ac0ff */
[----:B------:R-:W-:-:S09]  /*1cf60*/  LOP3.LUT R22, R22, 0xffefffff, RZ, 0xc0, !PT ;  /* 0xffefffff16167812 */ /* 0x000fd200078ec0ff */
[----:B------:R-:W-:Y:S01]  /*1cf70*/  @P2 LOP3.LUT R22, R22, 0x100000, RZ, 0xfc, !PT ;  /* 0x0010000016162812 */ /* 0x000fe200078efcff */
[----:B------:R0:W-:Y:S03]  /*1cf80*/  @!P1 LDGSTS.E.BYPASS.LTC128B.128 [R26+0x28c00], desc[UR40][R2.64+0x80], !P2 ;  /* 0x28c00080021a9fae */ /* 0x0001e6000d101d68 */
[C---:B------:R-:W-:Y:S01]  /*1cf90*/  LOP3.LUT P2, RZ, R22.reuse, 0x800, RZ, 0xc0, !PT ;  /* 0x0000080016ff7812 */ /* 0x040fe2000784c0ff */
[----:B------:R0:W-:Y:S01]  /*1cfa0*/  @!P1 LDGSTS.E.BYPASS.LTC128B.128 [R26+0x2ac00], desc[UR40][R2.64+0x100], !P5 ;  /* 0x2ac00100021a9fae */ /* 0x0001e2000e901d68 */
[----:B------:R-:W-:-:S13]  /*1cfb0*/  LOP3.LUT P5, RZ, R22, 0x400000, RZ, 0xc0, !PT ;  /* 0x0040000016ff7812 */ /* 0x000fda00078ac0ff */
[----:B------:R0:W-:Y:S04]  /*1cfc0*/  @!P1 LDGSTS.E.BYPASS.LTC128B.128 [R26+0x2cc00], desc[UR40][R2.64+0x180], !P5 ;  /* 0x2cc00180021a9fae */ /* 0x0001e8000e901d68 */
[----:B------:R0:W-:Y:S04]  /*1cfd0*/  @!P1 LDGSTS.E.BYPASS.LTC128B.128 [R26+0x2ec00], desc[UR40][R2.64+0x200], !P4 ;  /* 0x2ec00200021a9fae */ /* 0x0001e8000e101d68 */
[----:B------:R0:W-:Y:S04]  /*1cfe0*/  @!P1 LDGSTS.E.BYPASS.LTC128B.128 [R26+0x30c00], desc[UR40][R2.64+0x280], !P3 ;  /* 0x30c00280021a9fae */ /* 0x0001e8000d901d68 */
[----:B------:R0:W-:Y:S01]  /*1cff0*/  @!P1 LDGSTS.E.BYPASS.LTC128B.128 [R26+0x32c00], desc[UR40][R2.64+0x300], P0 ;  /* 0x32c00300021a9fae */ /* 0x0001e20008101d68 */
[----:B------:R-:W-:-:S03]  /*1d000*/  LOP3.LUT P0, RZ, R22, 0x200000, RZ, 0xc0, !PT ;  /* 0x0020000016ff7812 */ /* 0x000fc6000780c0ff */
[----:B------:R0:W-:Y:S10]  /*1d010*/  @!P1 LDGSTS.E.BYPASS.LTC128B.128 [R26+0x34c00], desc[UR40][R2.64+0x380], P6 ;  /* 0x34c00380021a9fae */ /* 0x0001f4000b101d68 */
[----:B0-----:R-:W-:Y:S05]  /*1d020*/  WARPSYNC.COLLECTIVE R15, `(.L_x_1559) ;  /* 0x000000000f087348 */ /* 0x001fea0003c00000 */
[----:B------:R1:W2:Y:S02]  /*1d030*/  SHFL.IDX P6, R14, R13, R12, R11 ;  /* 0x0000000c0d0e7389 */ /* 0x0002a400000c000b */
[----:B012---:R-:W-:Y:S01]  /*1d040*/  ENDCOLLECTIVE ;  /* 0x000000000000791b */ /* 0x007fe20003800000 */
.L_x_1559:
[----:B------:R-:W-:Y:S02]  /*1d050*/  IMAD.MOV.U32 R13, RZ, RZ, R5 ;  /* 0x000000ffff0d7224 */ /* 0x000fe400078e0005 */
[----:B------:R-:W-:-:S07]  /*1d060*/  IMAD.MOV.U32 R8, RZ, RZ, R14 ;  /* 0x000000ffff087224 */ /* 0x000fce00078e000e */
[----:B------:R-:W-:Y:S05]  /*1d070*/  WARPSYNC.COLLECTIVE R15, `(.L_x_1560) ;  /* 0x000000000f087348 */ /* 0x000fea0003c00000 */
[----:B------:R0:W1:Y:S02]  /*1d080*/  SHFL.IDX P6, R14, R13, R12, R11 ;  /* 0x0000000c0d0e7389 */ /* 0x00006400000c000b */
[----:B01----:R-:W-:Y:S01]  /*1d090*/  ENDCOLLECTIVE ;  /* 0x000000000000791b */ /* 0x003fe20003800000 */
.L_x_1560:
[----:B------:R-:W-:Y:S02]  /*1d0a0*/  IMAD.MOV.U32 R13, RZ, RZ, R4 ;  /* 0x000000ffff0d7224 */ /* 0x000fe400078e0004 */
[----:B------:R-:W-:Y:S01]  /*1d0b0*/  IMAD.MOV.U32 R12, RZ, RZ, 0x3 ;  /* 0x00000003ff0c7424 */ /* 0x000fe200078e00ff */
[----:B------:R-:W-:Y:S02]  /*1d0c0*/  @!P0 LEA R9, P1, R20, R14, 0x1 ;  /* 0x0000000e14098211 */ /* 0x000fe400078208ff */
[----:B------:R-:W-:-:S03]  /*1d0d0*/  LOP3.LUT P6, RZ, R22, 0x20000, RZ, 0xc0, !PT ;  /* 0x0002000016ff7812 */ /* 0x000fc600078cc0ff */
[----:B------:R-:W-:Y:S01]  /*1d0e0*/  @!P0 IMAD.X R10, RZ, RZ, R8, P1 ;  /* 0x000000ffff0a8224 */ /* 0x000fe200008e0608 */
[----:B------:R-:W-:Y:S01]  /*1d0f0*/  LOP3.LUT P1, RZ, R22, 0x200, RZ, 0xc0, !PT ;  /* 0x0000020016ff7812 */ /* 0x000fe2000782c0ff */
[----:B------:R-:W-:Y:S02]  /*1d100*/  @!P0 IMAD.MOV.U32 R2, RZ, RZ, R9 ;  /* 0x000000ffff028224 */ /* 0x000fe400078e0009 */
[----:B------:R-:W-:-:S05]  /*1d110*/  @!P0 IMAD.MOV.U32 R3, RZ, RZ, R10 ;  /* 0x000000ffff038224 */ /* 0x000fca00078e000a */
[----:B------:R-:W-:Y:S01]  /*1d120*/  @!PT LDS RZ, [RZ] ;  /* 0x00000000fffff984 */ /* 0x000fe20000000800 */
[----:B------:R-:W-:Y:S01]  /*1d130*/  @!PT LDS RZ, [RZ] ;  /* 0x00000000fffff984 */ /* 0x000fe20000000800 */
[----:B------:R-:W-:Y:S01]  /*1d140*/  @!PT LDS RZ, [RZ] ;  /* 0x00000000fffff984 */ /* 0x000fe20000000800 */
[----:B------:R0:W-:Y:S01]  /*1d150*/  @!P0 LDGSTS.E.BYPASS.LTC128B.128 [R26+0x27400], desc[UR40][R2.64], !P2 ;  /* 0x27400000021a8fae */ /* 0x0001e2000d101d68 */
[----:B------:R-:W-:-:S13]  /*1d160*/  LOP3.LUT P2, RZ, R22, 0x100000, RZ, 0xc0, !PT ;  /* 0x0010000016ff7812 */ /* 0x000fda000784c0ff */
[----:B------:R0:W-:Y:S01]  /*1d170*/  @!P0 LDGSTS.E.BYPASS.LTC128B.128 [R26+0x29400], desc[UR40][R2.64+0x80], !P2 ;  /* 0x29400080021a8fae */ /* 0x0001e2000d101d68 */
[----:B------:R-:W-:-:S03]  /*1d180*/  LOP3.LUT P2, RZ, R22, 0x80000, RZ, 0xc0, !PT ;  /* 0x0008000016ff7812 */ /* 0x000fc6000784c0ff */
[----:B------:R0:W-:Y:S04]  /*1d190*/  @!P0 LDGSTS.E.BYPASS.LTC128B.128 [R26+0x2b400], desc[UR40][R2.64+0x100], !P1 ;  /* 0x2b400100021a8fae */ /* 0x0001e8000c901d68 */
[----:B------:R0:W-:Y:S04]  /*1d1a0*/  @!P0 LDGSTS.E.BYPASS.LTC128B.128 [R26+0x2d400], desc[UR40][R2.64+0x180], !P5 ;  /* 0x2d400180021a8fae */ /* 0x0001e8000e901d68 */
[----:B------:R0:W-:Y:S04]  /*1d1b0*/  @!P0 LDGSTS.E.BYPASS.LTC128B.128 [R26+0x2f400], desc[UR40][R2.64+0x200], !P4 ;  /* 0x2f400200021a8fae */ /* 0x0001e8000e101d68 */
[----:B------:R0:W-:Y:S04]  /*1d1c0*/  @!P0 LDGSTS.E.BYPASS.LTC128B.128 [R26+0x31400], desc[UR40][R2.64+0x280], !P3 ;  /* 0x31400280021a8fae */ /* 0x0001e8000d901d68 */
[----:B------:R0:W-:Y:S02]  /*1d1d0*/  @!P0 LDGSTS.E.BYPASS.LTC128B.128 [R26+0x33400], desc[UR40][R2.64+0x300], P6 ;  /* 0x33400300021a8fae */ /* 0x0001e4000b101d68 */
[----:B0-----:R-:W-:Y:S05]  /*1d1e0*/  WARPSYNC.COLLECTIVE R15, `(.L_x_1561) ;  /* 0x000000000f087348 */ /* 0x001fea0003c00000 */
[----:B------:R1:W2:Y:S02]  /*1d1f0*/  SHFL.IDX P6, R14, R13, R12, R11 ;  /* 0x0000000c0d0e7389 */ /* 0x0002a400000c000b */
[----:B012---:R-:W-:Y:S01]  /*1d200*/  ENDCOLLECTIVE ;  /* 0x000000000000791b */ /* 0x007fe20003800000 */
.L_x_1561:
[----:B------:R-:W-:Y:S01]  /*1d210*/  @!PT LDS RZ, [RZ] ;  /* 0x00000000fffff984 */ /* 0x000fe20000000800 */
[----:B------:R-:W-:Y:S01]  /*1d220*/  @!PT LDS RZ, [RZ] ;  /* 0x00000000fffff984 */ /* 0x000fe20000000800 */
[----:B------:R-:W-:Y:S01]  /*1d230*/  @!PT LDS RZ, [RZ] ;  /* 0x00000000fffff984 */ /* 0x000fe20000000800 */
[----:B------:R0:W-:Y:S01]  /*1d240*/  @!P0 LDGSTS.E.BYPASS.LTC128B.128 [R26+0x35400], desc[UR40][R2.64+0x380], P2 ;  /* 0x35400380021a8fae */ /* 0x0001e20009101d68 */
[----:B------:R-:W-:Y:S02]  /*1d250*/  IMAD.MOV.U32 R13, RZ, RZ, R5 ;  /* 0x000000ffff0d7224 */ /* 0x000fe400078e0005 */
[----:B------:R-:W-:-:S07]  /*1d260*/  IMAD.MOV.U32 R4, RZ, RZ, R14 ;  /* 0x000000ffff047224 */ /* 0x000fce00078e000e */
[----:B0-----:R-:W-:Y:S05]  /*1d270*/  WARPSYNC.COLLECTIVE R15, `(.L_x_1562) ;  /* 0x000000000f087348 */ /* 0x001fea0003c00000 */
[----:B------:R1:W2:Y:S02]  /*1d280*/  SHFL.IDX P6, R14, R13, R12, R11 ;  /* 0x0000000c0d0e7389 */ /* 0x0002a400000c000b */
[----:B012---:R-:W-:Y:S01]  /*1d290*/  ENDCOLLECTIVE ;  /* 0x000000000000791b */ /* 0x007fe20003800000 */
.L_x_1562:
[----:B------:R-:W-:Y:S01]  /*1d2a0*/  IMAD.MOV.U32 R2, RZ, RZ, R14 ;  /* 0x000000ffff027224 */ /* 0x000fe200078e000e */
[----:B------:R-:W-:Y:S06]  /*1d2b0*/  BRA `(.L_x_1563) ;  /* 0xffffffb000247947 */ /* 0x000fec000383ffff */
.L_x_1441:
[----:B-1----:R1:W2:Y:S02]  /*1d2c0*/  SYNCS.PHASECHK.TRANS64.TRYWAIT P0, [R23+URZ+0x38820], R0 ;  /* 0x03882000170075a7 */ /* 0x0022a4000800017f */
[----:B--2---:R-:W-:Y:S05]  /*1d2d0*/  @!P0 NANOSLEEP.SYNCS 0x989680 ;  /* 0x009896800000895d */ /* 0x004fea0003900000 */
[----:B------:R-:W2:Y:S02]  /*1d2e0*/  @!P0 SYNCS.PHASECHK.TRANS64 P0, [R23+URZ+0x38820], R0 ;  /* 0x03882000170085a7 */ /* 0x000ea4000800007f */
[----:B--2---:R-:W-:Y:S05]  /*1d2f0*/  @!P0 BRA `(.L_x_1441) ;  /* 0xfffffffc00f08947 */ /* 0x004fea000383ffff */
[----:B------:R-:W-:Y:S05]  /*1d300*/  BRA `(.L_x_1564) ;  /* 0xffffffb000cc7947 */ /* 0x000fea000383ffff */
.L_x_1444:
[----:B-1----:R1:W2:Y:S02]  /*1d310*/  SYNCS.PHASECHK.TRANS64.TRYWAIT P0, [R27+URZ+0x38860], R0 ;  /* 0x038860001b0075a7 */ /* 0x0022a4000800017f */
[----:B--2---:R-:W-:Y:S05]  /*1d320*/  @!P0 NANOSLEEP.SYNCS 0x989680 ;  /* 0x009896800000895d */ /* 0x004fea0003900000 */
[----:B------:R-:W2:Y:S02]  /*1d330*/  @!P0 SYNCS.PHASECHK.TRANS64 P0, [R27+URZ+0x38860], R0 ;  /* 0x038860001b0085a7 */ /* 0x000ea4000800007f */
[----:B--2---:R-:W-:Y:S05]  /*1d340*/  @!P0 BRA `(.L_x_1444) ;  /* 0xfffffffc00f08947 */ /* 0x004fea000383ffff */
[----:B------:R-:W-:Y:S05]  /*1d350*/  BRA `(.L_x_1565) ;  /* 0xffffffb000dc7947 */ /* 0x000fea000383ffff */
.L_x_1445:
        /* <DEDUP_REMOVED lines=8> */
.L_x_1567:
[----:B------:R-:W-:Y:S05]  /*1d3e0*/  BSYNC B0 ;  /* 0x0000000000007941 */ /* 0x000fea0003800000 */
.L_x_1566:
        /* <DEDUP_REMOVED lines=15> */
.L_x_1568:
        /* <DEDUP_REMOVED lines=39> */
.L_x_1569:
[----:B------:R-:W-:Y:S02]  /*1d750*/  IMAD.MOV.U32 R13, RZ, RZ, R5 ;  /* 0x000000ffff0d7224 */ /* 0x000fe400078e0005 */
[----:B------:R-:W-:-:S07]  /*1d760*/  IMAD.MOV.U32 R3, RZ, RZ, R14 ;  /* 0x000000ffff037224 */ /* 0x000fce00078e000e */
[----:B------:R-:W-:Y:S05]  /*1d770*/  WARPSYNC.COLLECTIVE R15, `(.L_x_1570) ;  /* 0x000000000f087348 */ /* 0x000fea0003c00000 */
[----:B------:R0:W1:Y:S02]  /*1d780*/  SHFL.IDX P6, R14, R13, R12, R11 ;  /* 0x0000000c0d0e7389 */ /* 0x00006400000c000b */
[----:B01----:R-:W-:Y:S01]  /*1d790*/  ENDCOLLECTIVE ;  /* 0x000000000000791b */ /* 0x003fe20003800000 */
.L_x_1570:
        /* <DEDUP_REMOVED lines=29> */
.L_x_1571:
[----:B------:R-:W-:Y:S02]  /*1d970*/  IMAD.MOV.U32 R13, RZ, RZ, R5 ;  /* 0x000000ffff0d7224 */ /* 0x000fe400078e0005 */
[----:B------:R-:W-:-:S07]  /*1d980*/  IMAD.MOV.U32 R7, RZ, RZ, R14 ;  /* 0x000000ffff077224 */ /* 0x000fce00078e000e */
[----:B------:R-:W-:Y:S05]  /*1d990*/  WARPSYNC.COLLECTIVE R15, `(.L_x_1572) ;  /* 0x000000000f087348 */ /* 0x000fea0003c00000 */
[----:B------:R0:W1:Y:S02]  /*1d9a0*/  SHFL.IDX P6, R14, R13, R12, R11 ;  /* 0x0000000c0d0e7389 */ /* 0x00006400000c000b */
[----:B01----:R-:W-:Y:S01]  /*1d9b0*/  ENDCOLLECTIVE ;  /* 0x000000000000791b */ /* 0x003fe20003800000 */
.L_x_1572:
        /* <DEDUP_REMOVED lines=29> */
.L_x_1573:
[----:B------:R-:W-:Y:S02]  /*1db90*/  IMAD.MOV.U32 R13, RZ, RZ, R5 ;  /* 0x000000ffff0d7224 */ /* 0x000fe400078e0005 */
[----:B------:R-:W-:-:S07]  /*1dba0*/  IMAD.MOV.U32 R6, RZ, RZ, R14 ;  /* 0x000000ffff067224 */ /* 0x000fce00078e000e */
[----:B------:R-:W-:Y:S05]  /*1dbb0*/  WARPSYNC.COLLECTIVE R15, `(.L_x_1574) ;  /* 0x000000000f087348 */ /* 0x000fea0003c00000 */
[----:B------:R0:W1:Y:S02]  /*1dbc0*/  SHFL.IDX P6, R14, R13, R12, R11 ;  /* 0x0000000c0d0e7389 */ /* 0x00006400000c000b */
[----:B01----:R-:W-:Y:S01]  /*1dbd0*/  ENDCOLLECTIVE ;  /* 0x000000000000791b */ /* 0x003fe20003800000 */
.L_x_1574:
[----:B------:R-:W-:Y:S01]  /*1dbe0*/  IMAD.MOV.U32 R2, RZ, RZ, R14 ;  /* 0x000000ffff027224 */ /* 0x000fe200078e000e */
[----:B------:R-:W-:Y:S06]  /*1dbf0*/  BRA `(.L_x_1575) ;  /* 0xffffffb000747947 */ /* 0x000fec000383ffff */
.L_x_1452:
[----:B0-----:R0:W1:Y:S02]  /*1dc00*/  SYNCS.PHASECHK.TRANS64.TRYWAIT P0, [R6+URZ+0x38840], R21 ;  /* 0x03884015060075a7 */ /* 0x001064000800017f */
[----:B-1----:R-:W-:Y:S05]  /*1dc10*/  @!P0 NANOSLEEP.SYNCS 0x989680 ;  /* 0x009896800000895d */ /* 0x002fea0003900000 */
[----:B------:R-:W1:Y:S02]  /*1dc20*/  @!P0 SYNCS.PHASECHK.TRANS64 P0, [R6+URZ+0x38840], R21 ;  /* 0x03884015060085a7 */ /* 0x000e64000800007f */
[----:B-1----:R-:W-:Y:S05]  /*1dc30*/  @!P0 BRA `(.L_x_1452) ;  /* 0xfffffffc00f08947 */ /* 0x002fea000383ffff */
[----:B------:R-:W-:Y:S05]  /*1dc40*/  BRA `(.L_x_1576) ;  /* 0xffffffb800047947 */ /* 0x000fea000383ffff */
.L_x_1453:
        /* <DEDUP_REMOVED lines=8> */
.L_x_1578:
[----:B------:R-:W-:Y:S05]  /*1dcd0*/  BSYNC B1 ;  /* 0x0000000000017941 */ /* 0x000fea0003800000 */
.L_x_1577:
        /* <DEDUP_REMOVED lines=9> */
.L_x_1579:
[----:B------:R-:W-:Y:S02]  /*1dd70*/  IMAD.MOV.U32 R13, RZ, RZ, R27 ;  /* 0x000000ffff0d7224 */ /* 0x000fe400078e001b */
[----:B------:R-:W-:Y:S02]  /*1dd80*/  IMAD.MOV.U32 R12, RZ, RZ, 0x1 ;  /* 0x00000001ff0c7424 */ /* 0x000fe400078e00ff */
[----:B------:R-:W-:-:S07]  /*1dd90*/  IMAD.MOV.U32 R2, RZ, RZ, R14 ;  /* 0x000000ffff027224 */ /* 0x000fce00078e000e */
[----:B------:R-:W-:Y:S05]  /*1dda0*/  WARPSYNC.COLLECTIVE R15, `(.L_x_1580) ;  /* 0x000000000f087348 */ /* 0x000fea0003c00000 */
[----:B------:R0:W1:Y:S02]  /*1ddb0*/  SHFL.IDX P6, R14, R13, R12, R11 ;  /* 0x0000000c0d0e7389 */ /* 0x00006400000c000b */
[----:B01----:R-:W-:Y:S01]  /*1ddc0*/  ENDCOLLECTIVE ;  /* 0x000000000000791b */ /* 0x003fe20003800000 */
.L_x_1580:
        /* <DEDUP_REMOVED lines=11> */
.L_x_1581:
[----:B------:R-:W-:Y:S02]  /*1de80*/  IMAD.MOV.U32 R13, RZ, RZ, R27 ;  /* 0x000000ffff0d7224 */ /* 0x000fe400078e001b */
[----:B------:R-:W-:Y:S02]  /*1de90*/  IMAD.MOV.U32 R12, RZ, RZ, 0x2 ;  /* 0x00000002ff0c7424 */ /* 0x000fe400078e00ff */
[----:B------:R-:W-:-:S07]  /*1dea0*/  IMAD.MOV.U32 R2, RZ, RZ, R14 ;  /* 0x000000ffff027224 */ /* 0x000fce00078e000e */
[----:B------:R-:W-:Y:S05]  /*1deb0*/  WARPSYNC.COLLECTIVE R15, `(.L_x_1582) ;  /* 0x000000000f087348 */ /* 0x000fea0003c00000 */
[----:B------:R0:W1:Y:S02]  /*1dec0*/  SHFL.IDX P6, R14, R13, R12, R11 ;  /* 0x0000000c0d0e7389 */ /* 0x00006400000c000b */
[----:B01----:R-:W-:Y:S01]  /*1ded0*/  ENDCOLLECTIVE ;  /* 0x000000000000791b */ /* 0x003fe20003800000 */
.L_x_1582:
        /* <DEDUP_REMOVED lines=11> */
.L_x_1583:
[----:B------:R-:W-:Y:S02]  /*1df90*/  IMAD.MOV.U32 R13, RZ, RZ, R27 ;  /* 0x000000ffff0d7224 */ /* 0x000fe400078e001b */
[----:B------:R-:W-:Y:S02]  /*1dfa0*/  IMAD.MOV.U32 R12, RZ, RZ, 0x3 ;  /* 0x00000003ff0c7424 */ /* 0x000fe400078e00ff */
[----:B------:R-:W-:-:S07]  /*1dfb0*/  IMAD.MOV.U32 R2, RZ, RZ, R14 ;  /* 0x000000ffff027224 */ /* 0x000fce00078e000e */
[----:B------:R-:W-:Y:S05]  /*1dfc0*/  WARPSYNC.COLLECTIVE R15, `(.L_x_1584) ;  /* 0x000000000f087348 */ /* 0x000fea0003c00000 */
[----:B------:R0:W1:Y:S02]  /*1dfd0*/  SHFL.IDX P6, R14, R13, R12, R11 ;  /* 0x0000000c0d0e7389 */ /* 0x00006400000c000b */
[----:B01----:R-:W-:Y:S01]  /*1dfe0*/  ENDCOLLECTIVE ;  /* 0x000000000000791b */ /* 0x003fe20003800000 */
.L_x_1584:
        /* <DEDUP_REMOVED lines=11> */
.L_x_1585:
[----:B------:R-:W-:Y:S01]  /*1e0a0*/  IMAD.MOV.U32 R2, RZ, RZ, R14 ;  /* 0x000000ffff027224 */ /* 0x000fe200078e000e */
[----:B------:R-:W-:Y:S06]  /*1e0b0*/  BRA `(.L_x_1586) ;  /* 0xffffffb400947947 */ /* 0x000fec000383ffff */
.L_x_1458:
[----:B---3--:R3:W4:Y:S02]  /*1e0c0*/  SYNCS.PHASECHK.TRANS64.TRYWAIT P0, [R6+URZ+0x38860], R21 ;  /* 0x03886015060075a7 */ /* 0x008724000800017f */
[----:B----4-:R-:W-:Y:S05]  /*1e0d0*/  @!P0 NANOSLEEP.SYNCS 0x989680 ;  /* 0x009896800000895d */ /* 0x010fea0003900000 */
[----:B------:R-:W4:Y:S02]  /*1e0e0*/  @!P0 SYNCS.PHASECHK.TRANS64 P0, [R6+URZ+0x38860], R21 ;  /* 0x03886015060085a7 */ /* 0x000f24000800007f */
[----:B----4-:R-:W-:Y:S05]  /*1e0f0*/  @!P0 BRA `(.L_x_1458) ;  /* 0xfffffffc00f08947 */ /* 0x010fea000383ffff */
[----:B------:R-:W-:Y:S05]  /*1e100*/  BRA `(.L_x_1587) ;  /* 0xffffffb400e47947 */ /* 0x000fea000383ffff */
.L_x_1459:
[----:B------:R-:W-:Y:S01]  /*1e110*/  BSSY B1, `(.L_x_1588) ;  /* 0x0000008000017945 */ /* 0x000fe20003800000 */
[----:B------:R-:W-:Y:S02]  /*1e120*/  IMAD.MOV.U32 R13, RZ, RZ, R10 ;  /* 0x000000ffff0d7224 */ /* 0x000fe400078e000a */
[----:B------:R-:W-:Y:S02]  /*1e130*/  IMAD.MOV.U32 R12, RZ, RZ, RZ ;  /* 0x000000ffff0c7224 */ /* 0x000fe400078e00ff */
[----:B------:R-:W-:Y:S02]  /*1e140*/  IMAD.MOV.U32 R11, RZ, RZ, 0x181f ;  /* 0x0000181fff0b7424 */ /* 0x000fe400078e00ff */
[----:B------:R-:W-:-:S07]  /*1e150*/  IMAD.MOV.U32 R15, RZ, RZ, -0x1 ;  /* 0xffffffffff0f7424 */ /* 0x000fce00078e00ff */
[----:B0-23--:R-:W-:Y:S05]  /*1e160*/  WARPSYNC.COLLECTIVE R15, `(.L_x_1589) ;  /* 0x000000000f087348 */ /* 0x00dfea0003c00000 */
[----:B------:R1:W4:Y:S02]  /*1e170*/  SHFL.IDX P6, R14, R13, R12, R11 ;  /* 0x0000000c0d0e7389 */ /* 0x00032400000c000b */
[----:B01234-:R-:W-:Y:S01]  /*1e180*/  ENDCOLLECTIVE ;  /* 0x000000000000791b */ /* 0x01ffe20003800000 */
.L_x_1589:
[----:B------:R-:W-:Y:S05]  /*1e190*/  BSYNC B1 ;  /* 0x0000000000017941 */ /* 0x000fea0003800000 */
.L_x_1588:
        /* <DEDUP_REMOVED lines=13> */
.L_x_1590:
        /* <DEDUP_REMOVED lines=17> */
.L_x_1591:
        /* <DEDUP_REMOVED lines=16> */
.L_x_1592:
        /* <DEDUP_REMOVED lines=19> */
.L_x_1593:
        /* <DEDUP_REMOVED lines=14> */
.L_x_1594:
        /* <DEDUP_REMOVED lines=16> */
.L_x_1595:
        /* <DEDUP_REMOVED lines=14> */
.L_x_1596:
[----:B------:R-:W-:Y:S05]  /*1e870*/  BRA `(.L_x_1597) ;  /* 0xffffffb400507947 */ /* 0x000fea000383ffff */
.L_x_1467:
        /* <DEDUP_REMOVED lines=8> */
.L_x_1599:
[----:B------:R-:W-:Y:S05]  /*1e900*/  BSYNC B0 ;  /* 0x0000000000007941 */ /* 0x000fea0003800000 */
.L_x_1598:
        /* <DEDUP_REMOVED lines=9> */
.L_x_1600:
        /* <DEDUP_REMOVED lines=18> */
.L_x_1601:
[----:B------:R-:W-:Y:S01]  /*1eac0*/  IMAD.MOV.U32 R12, RZ, RZ, 0x2 ;  /* 0x00000002ff0c7424 */ /* 0x000fe200078e00ff */
[----:B------:R-:W-:-:S05]  /*1ead0*/  SEL R5, R14, RZ, P1 ;  /* 0x000000ff0e057207 */ /* 0x000fca0000800000 */
[----:B------:R-:W-:-:S04]  /*1eae0*/  IMAD.IADD R5, R2, 0x1, R5 ;  /* 0x0000000102057824 */ /* 0x000fc800078e0205 */
[----:B------:R-:W-:-:S07]  /*1eaf0*/  IMAD.MOV.U32 R13, RZ, RZ, R5 ;  /* 0x000000ffff0d7224 */ /* 0x000fce00078e0005 */
[----:B------:R-:W-:Y:S05]  /*1eb00*/  WARPSYNC.COLLECTIVE R15, `(.L_x_1602) ;  /* 0x000000000f087348 */ /* 0x000fea0003c00000 */
[----:B------:R0:W1:Y:S02]  /*1eb10*/  SHFL.UP P6, R14, R13, R12, R11 ;  /* 0x0400000c0d0e7389 */ /* 0x00006400000c000b */
[----:B01----:R-:W-:Y:S01]  /*1eb20*/  ENDCOLLECTIVE ;  /* 0x000000000000791b */ /* 0x003fe20003800000 */
.L_x_1602:
[----:B------:R-:W-:Y:S01]  /*1eb30*/  IMAD.MOV.U32 R12, RZ, RZ, 0x4 ;  /* 0x00000004ff0c7424 */ /* 0x000fe200078e00ff */
[----:B------:R-:W-:-:S05]  /*1eb40*/  SEL R6, R14, RZ, P2 ;  /* 0x000000ff0e067207 */ /* 0x000fca0001000000 */
[----:B------:R-:W-:-:S04]  /*1eb50*/  IMAD.IADD R6, R5, 0x1, R6 ;  /* 0x0000000105067824 */ /* 0x000fc800078e0206 */
[----:B------:R-:W-:-:S07]  /*1eb60*/  IMAD.MOV.U32 R13, RZ, RZ, R6 ;  /* 0x000000ffff0d7224 */ /* 0x000fce00078e0006 */
[----:B------:R-:W-:Y:S05]  /*1eb70*/  WARPSYNC.COLLECTIVE R15, `(.L_x_1603) ;  /* 0x000000000f087348 */ /* 0x000fea0003c00000 */
[----:B------:R0:W1:Y:S02]  /*1eb80*/  SHFL.UP P6, R14, R13, R12, R11 ;  /* 0x0400000c0d0e7389 */ /* 0x00006400000c000b */
[----:B01----:R-:W-:Y:S01]  /*1eb90*/  ENDCOLLECTIVE ;  /* 0x000000000000791b */ /* 0x003fe20003800000 */
.L_x_1603:
[----:B------:R-:W-:Y:S01]  /*1eba0*/  IMAD.MOV.U32 R12, RZ, RZ, 0x8 ;  /* 0x00000008ff0c7424 */ /* 0x000fe200078e00ff */
[----:B------:R-:W-:-:S05]  /*1ebb0*/  SEL R7, R14, RZ, P3 ;  /* 0x000000ff0e077207 */ /* 0x000fca0001800000 */
[----:B------:R-:W-:-:S04]  /*1ebc0*/  IMAD.IADD R7, R6, 0x1, R7 ;  /* 0x0000000106077824 */ /* 0x000fc800078e0207 */
[----:B------:R-:W-:-:S07]  /*1ebd0*/  IMAD.MOV.U32 R13, RZ, RZ, R7 ;  /* 0x000000ffff0d7224 */ /* 0x000fce00078e0007 */
[----:B------:R-:W-:Y:S05]  /*1ebe0*/  WARPSYNC.COLLECTIVE R15, `(.L_x_1604) ;  /* 0x000000000f087348 */ /* 0x000fea0003c00000 */
[----:B------:R0:W1:Y:S02]  /*1ebf0*/  SHFL.UP P6, R14, R13, R12, R11 ;  /* 0x0400000c0d0e7389 */ /* 0x00006400000c000b */
[----:B01----:R-:W-:Y:S01]  /*1ec00*/  ENDCOLLECTIVE ;  /* 0x000000000000791b */ /* 0x003fe20003800000 */
.L_x_1604:
[----:B------:R-:W-:Y:S01]  /*1ec10*/  IMAD.MOV.U32 R12, RZ, RZ, 0x10 ;  /* 0x00000010ff0c7424 */ /* 0x000fe200078e00ff */
[----:B------:R-:W-:-:S05]  /*1ec20*/  SEL R14, R14, RZ, P4 ;  /* 0x000000ff0e0e7207 */ /* 0x000fca0002000000 */
[----:B------:R-:W-:-:S04]  /*1ec30*/  IMAD.IADD R5, R7, 0x1, R14 ;  /* 0x0000000107057824 */ /* 0x000fc800078e020e */
[----:B------:R-:W-:-:S07]  /*1ec40*/  IMAD.MOV.U32 R13, RZ, RZ, R5 ;  /* 0x000000ffff0d7224 */ /* 0x000fce00078e0005 */
[----:B------:R-:W-:Y:S05]  /*1ec50*/  WARPSYNC.COLLECTIVE R15, `(.L_x_1605) ;  /* 0x000000000f087348 */ /* 0x000fea0003c00000 */
[----:B------:R0:W1:Y:S02]  /*1ec60*/  SHFL.UP P6, R14, R13, R12, R11 ;  /* 0x0400000c0d0e7389 */ /* 0x00006400000c000b */
[----:B01----:R-:W-:Y:S01]  /*1ec70*/  ENDCOLLECTIVE ;  /* 0x000000000000791b */ /* 0x003fe20003800000 */
.L_x_1605:
        /* <DEDUP_REMOVED lines=8> */
.L_x_1606:
[----:B------:R-:W-:Y:S05]  /*1ed00*/  BRA `(.L_x_1607) ;  /* 0xffffffb400e47947 */ /* 0x000fea000383ffff */
.L_x_1472:
        /* <DEDUP_REMOVED lines=8> */
.L_x_1609:
[----:B------:R-:W-:Y:S05]  /*1ed90*/  BSYNC B0 ;  /* 0x0000000000007941 */ /* 0x000fea0003800000 */
.L_x_1608:
        /* <DEDUP_REMOVED lines=8> */
.L_x_1610:
[----:B------:R-:W-:Y:S01]  /*1ee20*/  IMAD.MOV.U32 R12, RZ, RZ, 0x4 ;  /* 0x00000004ff0c7424 */ /* 0x000fe200078e00ff */
[----:B------:R-:W-:-:S05]  /*1ee30*/  SEL R14, R14, RZ, P2 ;  /* 0x000000ff0e0e7207 */ /* 0x000fca0001000000 */
[----:B------:R-:W-:-:S04]  /*1ee40*/  IMAD.IADD R3, R13, 0x1, R14 ;  /* 0x000000010d037824 */ /* 0x000fc800078e020e */
[----:B------:R-:W-:-:S07]  /*1ee50*/  IMAD.MOV.U32 R13, RZ, RZ, R3 ;  /* 0x000000ffff0d7224 */ /* 0x000fce00078e0003 */
[----:B------:R-:W-:Y:S05]  /*1ee60*/  WARPSYNC.COLLECTIVE R15, `(.L_x_1611) ;  /* 0x000000000f087348 */ /* 0x000fea0003c00000 */
[----:B------:R0:W1:Y:S02]  /*1ee70*/  SHFL.UP P6, R14, R13, R12, R11 ;  /* 0x0400000c0d0e7389 */ /* 0x00006400000c000b */
[----:B01----:R-:W-:Y:S01]  /*1ee80*/  ENDCOLLECTIVE ;  /* 0x000000000000791b */ /* 0x003fe20003800000 */
.L_x_1611:
[----:B------:R-:W-:Y:S01]  /*1ee90*/  IMAD.MOV.U32 R12, RZ, RZ, 0x8 ;  /* 0x00000008ff0c7424 */ /* 0x000fe200078e00ff */
[----:B------:R-:W-:-:S05]  /*1eea0*/  SEL R14, R14, RZ, P3 ;  /* 0x000000ff0e0e7207 */ /* 0x000fca0001800000 */
[----:B------:R-:W-:-:S04]  /*1eeb0*/  IMAD.IADD R5, R3, 0x1, R14 ;  /* 0x0000000103057824 */ /* 0x000fc800078e020e */
[----:B------:R-:W-:-:S07]  /*1eec0*/  IMAD.MOV.U32 R13, RZ, RZ, R5 ;  /* 0x000000ffff0d7224 */ /* 0x000fce00078e0005 */
[----:B------:R-:W-:Y:S05]  /*1eed0*/  WARPSYNC.COLLECTIVE R15, `(.L_x_1612) ;  /* 0x000000000f087348 */ /* 0x000fea0003c00000 */
[----:B------:R0:W1:Y:S02]  /*1eee0*/  SHFL.UP P6, R14, R13, R12, R11 ;  /* 0x0400000c0d0e7389 */ /* 0x00006400000c000b */
[----:B01----:R-:W-:Y:S01]  /*1eef0*/  ENDCOLLECTIVE ;  /* 0x000000000000791b */ /* 0x003fe20003800000 */
.L_x_1612:
[----:B------:R-:W-:Y:S01]  /*1ef00*/  IMAD.MOV.U32 R12, RZ, RZ, 0x10 ;  /* 0x00000010ff0c7424 */ /* 0x000fe200078e00ff */
[----:B------:R-:W-:-:S05]  /*1ef10*/  SEL R6, R14, RZ, P4 ;  /* 0x000000ff0e067207 */ /* 0x000fca0002000000 */
[----:B------:R-:W-:-:S04]  /*1ef20*/  IMAD.IADD R6, R5, 0x1, R6 ;  /* 0x0000000105067824 */ /* 0x000fc800078e0206 */
[----:B------:R-:W-:-:S07]  /*1ef30*/  IMAD.MOV.U32 R13, RZ, RZ, R6 ;  /* 0x000000ffff0d7224 */ /* 0x000fce00078e0006 */
[----:B------:R-:W-:Y:S05]  /*1ef40*/  WARPSYNC.COLLECTIVE R15, `(.L_x_1613) ;  /* 0x000000000f087348 */ /* 0x000fea0003c00000 */
[----:B------:R0:W1:Y:S02]  /*1ef50*/  SHFL.UP P6, R14, R13, R12, R11 ;  /* 0x0400000c0d0e7389 */ /* 0x00006400000c000b */
[----:B01----:R-:W-:Y:S01]  /*1ef60*/  ENDCOLLECTIVE ;  /* 0x000000000000791b */ /* 0x003fe20003800000 */
.L_x_1613:
        /* <DEDUP_REMOVED lines=8> */
.L_x_1614:
[----:B------:R-:W-:Y:S05]  /*1eff0*/  BRA `(.L_x_1615) ;  /* 0xffffffb400c47947 */ /* 0x000fea000383ffff */
.L_x_1474:
[----:B------:R-:W-:Y:S01]  /*1f000*/  BSSY B0, `(.L_x_1616) ;  /* 0x0000006000007945 */ /* 0x000fe20003800000 */
[----:B------:R-:W-:Y:S01]  /*1f010*/  PLOP3.LUT P6, PT, P6, PT, PT, 0x8, 0x0 ;  /* 0x000000000000781c */ /* 0x000fe200037ce170 */
[----:B------:R-:W-:-:S12]  /*1f020*/  IMAD.MOV.U32 R15, RZ, RZ, -0x1 ;  /* 0xffffffffff0f7424 */ /* 0x000fd800078e00ff */
[----:B0-----:R-:W-:Y:S05]  /*1f030*/  WARPSYNC.COLLECTIVE R15, `(.L_x_1617) ;  /* 0x000000000f087348 */ /* 0x001fea0003c00000 */
[----:B------:R-:W-:Y:S01]  /*1f040*/  VOTE.ANY R14, PT, P6 ;  /* 0x00000000000e7806 */ /* 0x000fe200030e0100 */
[----:B0-----:R-:W-:Y:S06]  /*1f050*/  ENDCOLLECTIVE ;  /* 0x000000000000791b */ /* 0x001fec0003800000 */
.L_x_1617:
[----:B------:R-:W-:Y:S05]  /*1f060*/  BSYNC B0 ;  /* 0x0000000000007941 */ /* 0x000fea0003800000 */
.L_x_1616:
        /* <DEDUP_REMOVED lines=9> */
.L_x_1618:
[----:B------:R-:W-:Y:S01]  /*1f100*/  IMAD.MOV.U32 R17, RZ, RZ, R14 ;  /* 0x000000ffff117224 */ /* 0x000fe200078e000e */
[----:B------:R-:W-:Y:S06]  /*1f110*/  BRA `(.L_x_1619) ;  /* 0xffffffb400b47947 */ /* 0x000fec000383ffff */
.L_x_1476:
[----:B------:R-:W-:Y:S01]  /*1f120*/  BSSY B0, `(.L_x_1620) ;  /* 0x0000007000007945 */ /* 0x000fe20003800000 */
[----:B------:R-:W-:Y:S02]  /*1f130*/  IMAD.MOV.U32 R13, RZ, RZ, R3 ;  /* 0x000000ffff0d7224 */ /* 0x000fe400078e0003 */
[----:B------:R-:W-:Y:S02]  /*1f140*/  IMAD.MOV.U32 R11, RZ, RZ, 0x1f ;  /* 0x0000001fff0b7424 */ /* 0x000fe400078e00ff */
[----:B------:R-:W-:-:S07]  /*1f150*/  IMAD.MOV.U32 R15, RZ, RZ, -0x1 ;  /* 0xffffffffff0f7424 */ /* 0x000fce00078e00ff */
[----:B012---:R-:W-:Y:S05]  /*1f160*/  WARPSYNC.COLLECTIVE R15, `(.L_x_1621) ;  /* 0x000000000f087348 */ /* 0x007fea0003c00000 */
[----:B------:R3:W4:Y:S02]  /*1f170*/  SHFL.IDX P6, R14, R13, R12, R11 ;  /* 0x0000000c0d0e7389 */ /* 0x00072400000c000b */
[----:B01234-:R-:W-:Y:S01]  /*1f180*/  ENDCOLLECTIVE ;  /* 0x000000000000791b */ /* 0x01ffe20003800000 */
.L_x_1621:
[----:B------:R-:W-:Y:S05]  /*1f190*/  BSYNC B0 ;  /* 0x0000000000007941 */ /* 0x000fea0003800000 */
.L_x_1620:
[----:B------:R-:W-:Y:S05]  /*1f1a0*/  BRA `(.L_x_1475) ;  /* 0xffffffb400ac7947 */ /* 0x000fea000383ffff */
.L_x_1480:
[----:B0-----:R0:W1:Y:S02]  /*1f1b0*/  SYNCS.PHASECHK.TRANS64.TRYWAIT P0, [R4+URZ+0x38820], R0 ;  /* 0x03882000040075a7 */ /* 0x001064000800017f */
[----:B-1----:R-:W-:Y:S05]  /*1f1c0*/  @!P0 NANOSLEEP.SYNCS 0x989680 ;  /* 0x009896800000895d */ /* 0x002fea0003900000 */
[----:B------:R-:W1:Y:S02]  /*1f1d0*/  @!P0 SYNCS.PHASECHK.TRANS64 P0, [R4+URZ+0x38820], R0 ;  /* 0x03882000040085a7 */ /* 0x000e64000800007f */
[----:B-1----:R-:W-:Y:S05]  /*1f1e0*/  @!P0 BRA `(.L_x_1480) ;  /* 0xfffffffc00f08947 */ /* 0x002fea000383ffff */
[----:B------:R-:W-:Y:S05]  /*1f1f0*/  BRA `(.L_x_1622) ;  /* 0xffffffb800987947 */ /* 0x000fea000383ffff */
.L_x_1481:
        /* <DEDUP_REMOVED lines=11> */
.L_x_1624:
[----:B------:R-:W-:Y:S05]  /*1f2b0*/  BSYNC B0 ;  /* 0x0000000000007941 */ /* 0x000fea0003800000 */
.L_x_1623:
[----:B------:R-:W-:Y:S05]  /*1f2c0*/  BRA `(.L_x_1625) ;  /* 0xffffffb800807947 */ /* 0x000fea000383ffff */
.L_x_1482:
[----:B------:R-:W-:Y:S01]  /*1f2d0*/  BSSY B0, `(.L_x_1626) ;  /* 0x0000006000007945 */ /* 0x000fe20003800000 */
[----:B------:R-:W-:-:S07]  /*1f2e0*/  IMAD.MOV.U32 R15, RZ, RZ, -0x1 ;  /* 0xffffffffff0f7424 */ /* 0x000fce00078e00ff */
[----:B0-23--:R-:W-:Y:S05]  /*1f2f0*/  WARPSYNC.COLLECTIVE R15, `(.L_x_1627) ;  /* 0x000000000f0c7348 */ /* 0x00dfea0003c00000 */
[----:B------:R-:W-:Y:S02]  /*1f300*/  ELECT P6, UR62, PT ;  /* 0x00000000003e782f */ /* 0x000fe400038c0000 */
[----:B------:R-:W-:Y:S01]  /*1f310*/  MOV R14, UR62 ;  /* 0x0000003e000e7c02 */ /* 0x000fe20008000f00 */
[----:B0-23--:R-:W-:Y:S10]  /*1f320*/  ENDCOLLECTIVE ;  /* 0x000000000000791b */ /* 0x00dff40003800000 */
.L_x_1627:
[----:B------:R-:W-:Y:S05]  /*1f330*/  BSYNC B0 ;  /* 0x0000000000007941 */ /* 0x000fea0003800000 */
.L_x_1626:
[----:B------:R-:W-:Y:S05]  /*1f340*/  BRA `(.L_x_1628) ;  /* 0xffffffb800747947 */ /* 0x000fea000383ffff */
.L_x_1484:
[----:B0-----:R0:W1:Y:S02]  /*1f350*/  SYNCS.PHASECHK.TRANS64.TRYWAIT P1, [R5+URZ+0x38840], R0 ;  /* 0x03884000050075a7 */ /* 0x001064000802017f */
[----:B-1----:R-:W-:Y:S05]  /*1f360*/  @!P1 NANOSLEEP.SYNCS 0x989680 ;  /* 0x009896800000995d */ /* 0x002fea0003900000 */
[----:B------:R-:W1:Y:S02]  /*1f370*/  @!P1 SYNCS.PHASECHK.TRANS64 P1, [R5+URZ+0x38840], R0 ;  /* 0x03884000050095a7 */ /* 0x000e64000802007f */
[----:B-1----:R-:W-:Y:S05]  /*1f380*/  @!P1 BRA `(.L_x_1484) ;  /* 0xfffffffc00f09947 */ /* 0x002fea000383ffff */
[----:B------:R-:W-:Y:S05]  /*1f390*/  BRA `(.L_x_1629) ;  /* 0xffffffb800947947 */ /* 0x000fea000383ffff */
.L_x_1486:
[----:B-1----:R1:W4:Y:S02]  /*1f3a0*/  SYNCS.PHASECHK.TRANS64.TRYWAIT P1, [R25+URZ+0x38840], R2 ;  /* 0x03884002190075a7 */ /* 0x002324000802017f */
[----:B----4-:R-:W-:Y:S05]  /*1f3b0*/  @!P1 NANOSLEEP.SYNCS 0x989680 ;  /* 0x009896800000995d */ /* 0x010fea0003900000 */
[----:B------:R-:W4:Y:S02]  /*1f3c0*/  @!P1 SYNCS.PHASECHK.TRANS64 P1, [R25+URZ+0x38840], R2 ;  /* 0x03884002190095a7 */ /* 0x000f24000802007f */
[----:B----4-:R-:W-:Y:S05]  /*1f3d0*/  @!P1 BRA `(.L_x_1486) ;  /* 0xfffffffc00f09947 */ /* 0x010fea000383ffff */
[----:B------:R-:W-:Y:S05]  /*1f3e0*/  BRA `(.L_x_1630) ;  /* 0xffffffb800a07947 */ /* 0x000fea000383ffff */
.L_x_1488:
[----:B----4-:R4:W0:Y:S02]  /*1f3f0*/  SYNCS.PHASECHK.TRANS64.TRYWAIT P1, [R5+URZ+0x38860], R0 ;  /* 0x03886000050075a7 */ /* 0x010824000802017f */
[----:B0-----:R-:W-:Y:S05]  /*1f400*/  @!P1 NANOSLEEP.SYNCS 0x989680 ;  /* 0x009896800000995d */ /* 0x001fea0003900000 */
[----:B------:R-:W0:Y:S02]  /*1f410*/  @!P1 SYNCS.PHASECHK.TRANS64 P1, [R5+URZ+0x38860], R0 ;  /* 0x03886000050095a7 */ /* 0x000e24000802007f */
[----:B0-----:R-:W-:Y:S05]  /*1f420*/  @!P1 BRA `(.L_x_1488) ;  /* 0xfffffffc00f09947 */ /* 0x001fea000383ffff */
[----:B------:R-:W-:Y:S05]  /*1f430*/  BRA `(.L_x_1631) ;  /* 0xffffffb8009c7947 */ /* 0x000fea000383ffff */
.L_x_1632:
        /* <DEDUP_REMOVED lines=12> */
.L_x_5638:


//--------------------- .text._ZN7cutlass13device_kernelIN5flash11enable_sm90INS1_16FlashAttnFwdSm90INS1_25CollectiveMainloopFwdSm90ILi2EN4cute5tupleIJNS5_1CILi1EEES8_S8_EEENS6_IJNS7_ILi64EEESA_SA_EEELi512ENS_10bfloat16_tEfNS_4arch4Sm90ELb0ELb1ELb0ELb0ELb1ELb0ELb0ELb0ELb0ELb1ELb0ELb0EEENS1_21CollectiveEpilogueFwdINS6_IJSA_NS7_ILi512EEESA_EEES9_SC_SE_Li256ELb0ELb1ELb0ELb0EEENS1_30DynamicPersistentTileSchedulerILi256ELi128ELb0ELb1ELb1EEEEEEEEEvNT_6ParamsE --------------------------
	.section	.text._ZN7cutlass13device_kernelIN5flash11enable_sm90INS1_16FlashAttnFwdSm90INS1_25CollectiveMainloopFwdSm90ILi2EN4cute5tupleIJNS5_1CILi1EEES8_S8_EEENS6_IJNS7_ILi64EEESA_SA_EEELi512ENS_10bfloat16_tEfNS_4arch4Sm90ELb0ELb1ELb0ELb0ELb1ELb0ELb0ELb0ELb0ELb1ELb0ELb0EEENS1_21CollectiveEpilogueFwdINS6_IJSA_NS7_ILi512EEESA_EEES9_SC_SE_Li256ELb0ELb1ELb0ELb0EEENS1_30DynamicPersistentTileSchedulerILi256ELi128ELb0ELb1ELb1EEEEEEEEEvNT_6ParamsE,"ax",@progbits
	.align	128
.text._ZN7cutlass13device_kernelIN5flash11enable_sm90INS1_16FlashAttnFwdSm90INS1_25CollectiveMainloopFwdSm90ILi2EN4cute5tupleIJNS5_1CILi1EEES8_S8_EEENS6_IJNS7_ILi64EEESA_SA_EEELi512ENS_10bfloat16_tEfNS_4arch4Sm90ELb0ELb1ELb0ELb0ELb1ELb0ELb0ELb0ELb0ELb1ELb0ELb0EEENS1_21CollectiveEpilogueFwdINS6_IJSA_NS7_ILi512EEESA_EEES9_SC_SE_Li256ELb0ELb1ELb0ELb0EEENS1_30DynamicPersistentTileSchedulerILi256ELi128ELb0ELb1ELb1EEEEEEEEEvNT_6ParamsE:
        .type           _ZN7cutlass13device_kernelIN5flash11enable_sm90INS1_16FlashAttnFwdSm90INS1_25CollectiveMainloopFwdSm90ILi2EN4cute5tupleIJNS5_1CILi1EEES8_S8_EEENS6_IJNS7_ILi64EEESA_SA_EEELi512ENS_10bfloat16_tEfNS_4arch4Sm90ELb0ELb1ELb0ELb0ELb1ELb0ELb0ELb0ELb0ELb1ELb0ELb0EEENS1_21CollectiveEpilogueFwdINS6_IJSA_NS7_ILi512EEESA_EEES9_SC_SE_Li256ELb0ELb1ELb0ELb0EEENS1_30DynamicPersistentTileSchedulerILi256ELi128ELb0ELb1ELb1EEEEEEEEEvNT_6ParamsE,@function
        .size           _ZN7cutlass13device_kernelIN5flash11enable_sm90INS1_16FlashAttnFwdSm90INS1_25CollectiveMainloopFwdSm90ILi2EN4cute5tupleIJNS5_1CILi1EEES8_S8_EEENS6_IJNS7_ILi64EEESA_SA_EEELi512ENS_10bfloat16_tEfNS_4arch4Sm90ELb0ELb1ELb0ELb0ELb1ELb0ELb0ELb0ELb0ELb1ELb0ELb0EEENS1_21CollectiveEpilogueFwdINS6_IJSA_NS7_ILi512EEESA_EEES9_SC_SE_Li256ELb0ELb1ELb0ELb0EEENS1_30DynamicPersistentTileSchedulerILi256ELi128ELb0ELb1ELb1EEEEEEEEEvNT_6ParamsE,(.L_x_5639 - _ZN7cutlass13device_kernelIN5flash11enable_sm90INS1_16FlashAttnFwdSm90INS1_25CollectiveMainloopFwdSm90ILi2EN4cute5tupleIJNS5_1CILi1EEES8_S8_EEENS6_IJNS7_ILi64EEESA_SA_EEELi512ENS_10bfloat16_tEfNS_4arch4Sm90ELb0ELb1ELb0ELb0ELb1ELb0ELb0ELb0ELb0ELb1ELb0ELb0EEENS1_21CollectiveEpilogueFwdINS6_IJSA_NS7_ILi512EEESA_EEES9_SC_SE_Li256ELb0ELb1ELb0ELb0EEENS1_30DynamicPersistentTileSchedulerILi256ELi128ELb0ELb1ELb1EEEEEEEEEvNT_6ParamsE)
        .other          _ZN7cutlass13device_kernelIN5flash11enable_sm90INS1_16FlashAttnFwdSm90INS1_25CollectiveMainloopFwdSm90ILi2EN4cute5tupleIJNS5_1CILi1EEES8_S8_EEENS6_IJNS7_ILi64EEESA_SA_EEELi512ENS_10bfloat16_tEfNS_4arch4Sm90ELb0ELb1ELb0ELb0ELb1ELb0ELb0ELb0ELb0ELb1ELb0ELb0EEENS1_21CollectiveEpilogueFwdINS6_IJSA_NS7_ILi512EEESA_EEES9_SC_SE_Li256ELb0ELb1ELb0ELb0EEENS1_30DynamicPersistentTileSchedulerILi256ELi128ELb0ELb1ELb1EEEEEEEEEvNT_6ParamsE,@"STO_CUDA_ENTRY STV_DEFAULT"
_ZN7cutlass13device_kernelIN5flash11enable_sm90INS1_16FlashAttnFwdSm90INS1_25CollectiveMainloopFwdSm90ILi2EN4cute5tupleIJNS5_1CILi1EEES8_S8_EEENS6_IJNS7_ILi64EEESA_SA_EEELi512ENS_10bfloat16_tEfNS_4arch4Sm90ELb0ELb1ELb0ELb0ELb1ELb0ELb0ELb0ELb0ELb1ELb0ELb0EEENS1_21CollectiveEpilogueFwdINS6_IJSA_NS7_ILi512EEESA_EEES9_SC_SE_Li256ELb0ELb1ELb0ELb0EEENS1_30DynamicPersistentTileSchedulerILi256ELi128ELb0ELb1ELb1EEEEEEEEEvNT_6ParamsE:
        /* <DEDUP_REMOVED lines=41> */
.L_x_1633:
        /* <DEDUP_REMOVED lines=22> */
.L_x_1634:
        /* <DEDUP_REMOVED lines=18> */
.L_x_1635:
        /* <DEDUP_REMOVED lines=22> */
.L_x_1636:
        /* <DEDUP_REMOVED lines=23> */
.L_x_1637:
        /* <DEDUP_REMOVED lines=8> */
.L_x_1639:
[----:B------:R-:W-:-:S08]  /*0860*/  NOP ;  /* 0x0000000000007918 */ /* 0x000fd00000000000 */
[----:B------:R-:W0:Y:S02]  /*0870*/  USETMAXREG.TRY_ALLOC.CTAPOOL UP0, 0xe8 ;  /* 0x000000e8000079c8 */ /* 0x000e240008000600 */
[----:B0-----:R-:W-:-:S13]  /*0880*/  PLOP3.LUT P0, PT, PT, PT, UP0, 0x80, 0x0 ;  /* 0x000000000000781c */ /* 0x001fda0003f0f008 */
[----:B------:R-:W-:Y:S05]  /*0890*/  @!P0 BRA `(.L_x_1639) ;  /* 0xfffffffc00f08947 */ /* 0x000fea000383ffff */
[----:B------:R-:W-:Y:S01]  /*08a0*/  LOP3.LUT R2, R0, 0xffffff80, RZ, 0xc0, !PT ;  /* 0xffffff8000027812 */ /* 0x000fe200078ec0ff */
[----:B------:R-:W0:Y:S08]  /*08b0*/  S2UR UR4, SR_CTAID.X ;  /* 0x00000000000479c3 */ /* 0x000e300000002500 */
[----:B------:R-:W-:Y:S06]  /*08c0*/  BAR.ARV 0x4, 0x180 ;  /* 0x0106000000007b1d */ /* 0x000fec0000002000 */
[----:B------:R-:W-:-:S02]  /*08d0*/  ISETP.NE.AND P0, PT, R2, 0x80, PT ;  /* 0x000000800200780c */ /* 0x000fc40003f05270 */
[----:B------:R-:W0:Y:S11]  /*08e0*/  LDC R2, c[0x0][0xc38] ;  /* 0x00030e00ff027b82 */ /* 0x000e360000000800 */
        /* <DEDUP_REMOVED lines=17> */
[CC--:B------:R-:W-:Y:S02]  /*0a00*/  LEA.HI R6, R3.reuse, R0.reuse, RZ, 0x7 ;  /* 0x0000000003067211 */ /* 0x0c0fe400078f38ff */
[----:B------:R-:W-:Y:S02]  /*0a10*/  LEA.HI R212, R3, R0, RZ, 0x3 ;  /* 0x0000000003d47211 */ /* 0x000fe400078f18ff */
[----:B------:R-:W-:Y:S02]  /*0a20*/  LOP3.LUT R11, R7, 0xfffffffc, RZ, 0xc0, !PT ;  /* 0xfffffffc070b7812 */ /* 0x000fe400078ec0ff */
[----:B------:R-:W-:Y:S02]  /*0a30*/  SHF.R.S32.HI R7, RZ, 0x4, R2 ;  /* 0x00000004ff077819 */ /* 0x000fe40000011402 */
[----:B------:R-:W-:Y:S01]  /*0a40*/  LOP3.LUT R3, R2, 0xfffffff0, RZ, 0xc0, !PT ;  /* 0xfffffff002037812 */ /* 0x000fe200078ec0ff */
[----:B------:R-:W-:Y:S01]  /*0a50*/  IMAD.IADD R10, R0, 0x1, -R11 ;  /* 0x00000001000a7824 */ /* 0x000fe200078e0a0b */
[--C-:B------:R-:W-:Y:S01]  /*0a60*/  SHF.R.S32.HI R5, RZ, 0x5, R4.reuse ;  /* 0x00000005ff057819 */ /* 0x100fe20000011404 */
[----:B0-----:R-:W-:Y:S01]  /*0a70*/  ULEA UR42, UR40, UR42, 0x18 ;  /* 0x0000002a282a7291 */ /* 0x001fe2000f8ec03f */
[----:B------:R-:W-:-:S02]  /*0a80*/  SHF.R.S32.HI R8, RZ, 0x1f, R4 ;  /* 0x0000001fff087819 */ /* 0x000fc40000011404 */
[----:B------:R-:W-:Y:S02]  /*0a90*/  LOP3.LUT R9, R6, 0xffffff80, RZ, 0xc0, !PT ;  /* 0xffffff8006097812 */ /* 0x000fe400078ec0ff */
[----:B------:R-:W-:Y:S01]  /*0aa0*/  LEA.HI R4, R2, R7, RZ, 0x1 ;  /* 0x0000000702047211 */ /* 0x000fe200078f08ff */
[----:B------:R-:W-:Y:S01]  /*0ab0*/  IMAD.IADD R2, R0, 0x1, -R3 ;  /* 0x0000000100027824 */ /* 0x000fe200078e0a03 */
[----:B------:R-:W-:Y:S01]  /*0ac0*/  LOP3.LUT R211, R212, 0xfffffff8, RZ, 0xc0, !PT ;  /* 0xfffffff8d4d37812 */ /* 0x000fe200078ec0ff */
[----:B------:R-:W-:Y:S01]  /*0ad0*/  IMAD.IADD R9, R0, 0x1, -R9 ;  /* 0x0000000100097824 */ /* 0x000fe200078e0a09 */
[----:B------:R-:W-:Y:S02]  /*0ae0*/  LEA.HI R8, R8, R5, RZ, 0x2 ;  /* 0x0000000508087211 */ /* 0x000fe400078f10ff */
[----:B------:R-:W-:Y:S01]  /*0af0*/  LOP3.LUT R4, R4, 0x1ffffffe, RZ, 0xc0, !PT ;  /* 0x1ffffffe04047812 */ /* 0x000fe200078ec0ff */
[----:B------:R-:W-:Y:S01]  /*0b00*/  IMAD.IADD R211, R0, 0x1, -R211 ;  /* 0x0000000100d37824 */ /* 0x000fe200078e0ad3 */
[----:B------:R-:W-:-:S02]  /*0b10*/  SHF.R.S32.HI R3, RZ, 0x1f, R2 ;  /* 0x0000001fff037819 */ /* 0x000fc40000011402 */
[----:B------:R-:W-:Y:S01]  /*0b20*/  SHF.R.S32.HI R213, RZ, 0x7, R6 ;  /* 0x00000007ffd57819 */ /* 0x000fe20000011406 */
[----:B------:R-:W-:Y:S01]  /*0b30*/  IMAD.IADD R4, R7, 0x1, -R4 ;  /* 0x0000000107047824 */ /* 0x000fe200078e0a04 */
[----:B------:R-:W-:Y:S01]  /*0b40*/  LOP3.LUT R8, R8, 0x3ffffc, RZ, 0xc0, !PT ;  /* 0x003ffffc08087812 */ /* 0x000fe200078ec0ff */
[----:B------:R-:W-:Y:S01]  /*0b50*/  IMAD.SHL.U32 R184, R211, 0x8, RZ ;  /* 0x00000008d3b87824 */ /* 0x000fe200078e00ff */
[----:B------:R-:W-:Y:S01]  /*0b60*/  SHF.R.S32.HI R0, RZ, 0x1f, R9 ;  /* 0x0000001fff007819 */ /* 0x000fe20000011409 */
[----:B------:R-:W-:Y:S01]  /*0b70*/  IMAD R15, R213, 0x100, R2 ;  /* 0x00000100d50f7824 */ /* 0x000fe200078e0202 */
[----:B------:R-:W-:Y:S01]  /*0b80*/  LEA.HI R11, R10, R10, RZ, 0x1 ;  /* 0x0000000a0a0b7211 */ /* 0x000fe200078f08ff */
[----:B------:R-:W-:Y:S01]  /*0b90*/  IMAD.IADD R8, R5, 0x1, -R8 ;  /* 0x0000000105087824 */ /* 0x000fe200078e0a08 */
[----:B------:R-:W-:Y:S01]  /*0ba0*/  LEA.HI R7, R3, R2, RZ, 0x3 ;  /* 0x0000000203077211 */ /* 0x000fe200078f18ff */
[----:B------:R-:W-:Y:S01]  /*0bb0*/  IMAD.SHL.U32 R4, R4, 0x8, RZ ;  /* 0x0000000804047824 */ /* 0x000fe200078e00ff */
[-C--:B------:R-:W-:Y:S01]  /*0bc0*/  LEA.HI R3, R0, R9.reuse, RZ, 0x2 ;  /* 0x0000000900037211 */ /* 0x080fe200078f10ff */
[----:B------:R-:W-:Y:S01]  /*0bd0*/  IMAD R15, R8, 0x10, R15 ;  /* 0x00000010080f7824 */ /* 0x000fe200078e020f */
[----:B------:R-:W-:Y:S01]  /*0be0*/  LOP3.LUT R13, R11, 0x1ffffffe, RZ, 0xc0, !PT ;  /* 0x1ffffffe0b0d7812 */ /* 0x000fe200078ec0ff */
[C---:B------:R-:W-:Y:S01]  /*0bf0*/  VIADD R190, R184.reuse, 0x40 ;  /* 0x00000040b8be7836 */ /* 0x040fe20000000000 */
[----:B------:R-:W-:Y:S01]  /*0c00*/  LOP3.LUT R11, R7, 0xfffffff8, RZ, 0xc0, !PT ;  /* 0xfffffff8070b7812 */ /* 0x000fe200078ec0ff */
[----:B------:R-:W-:Y:S01]  /*0c10*/  VIADD R189, R184, 0x80 ;  /* 0x00000080b8bd7836 */ /* 0x000fe20000000000 */
[----:B------:R-:W-:Y:S01]  /*0c20*/  LOP3.LUT R8, R3, 0x7ffffffc, RZ, 0xc0, !PT ;  /* 0x7ffffffc03087812 */ /* 0x000fe200078ec0ff */
[----:B------:R-:W-:Y:S01]  /*0c30*/  IMAD.IADD R13, R10, 0x1, -R13 ;  /* 0x000000010a0d7824 */ /* 0x000fe200078e0a0d */
[----:B------:R-:W-:Y:S01]  /*0c40*/  LEA R216, R15, R4, 0x6 ;  /* 0x000000040fd87211 */ /* 0x000fe200078e30ff */
[----:B------:R-:W-:Y:S01]  /*0c50*/  IMAD.IADD R11, R2, 0x1, -R11 ;  /* 0x00000001020b7824 */ /* 0x000fe200078e0a0b */
[----:B------:R-:W-:Y:S01]  /*0c60*/  LEA.HI R2, R0, R9, RZ, 0x5 ;  /* 0x0000000900027211 */ /* 0x000fe200078f28ff */
[----:B------:R-:W-:Y:S01]  /*0c70*/  IMAD.IADD R10, R9, 0x1, -R8 ;  /* 0x00000001090a7824 */ /* 0x000fe200078e0a08 */
[--C-:B------:R-:W-:Y:S01]  /*0c80*/  SHF.R.S32.HI R0, RZ, 0x2, R3.reuse ;  /* 0x00000002ff007819 */ /* 0x100fe20000011403 */
[----:B------:R-:W-:Y:S01]  /*0c90*/  IMAD.SHL.U32 R8, R11, 0x40, RZ ;  /* 0x000000400b087824 */ /* 0x000fe200078e00ff */
[----:B------:R-:W-:Y:S01]  /*0ca0*/  SHF.R.S32.HI R3, RZ, 0x1f, R3 ;  /* 0x0000001fff037819 */ /* 0x000fe20000011403 */
[----:B------:R-:W-:Y:S01]  /*0cb0*/  IMAD.SHL.U32 R9, R7, 0x40, RZ ;  /* 0x0000004007097824 */ /* 0x000fe200078e00ff */
[----:B------:R-:W-:Y:S01]  /*0cc0*/  R2P PR, R11, 0x6 ;  /* 0x000000060b007804 */ /* 0x000fe20000000000 */
[----:B------:R-:W-:Y:S01]  /*0cd0*/  VIADD R188, R184, 0xc0 ;  /* 0x000000c0b8bc7836 */ /* 0x000fe20000000000 */
[----:B------:R-:W-:Y:S01]  /*0ce0*/  LOP3.LUT R7, R8, 0x1c0, RZ, 0xc0, !PT ;  /* 0x000001c008077812 */ /* 0x000fe200078ec0ff */
[C---:B------:R-:W-:Y:S01]  /*0cf0*/  VIADD R187, R184.reuse, 0x100 ;  /* 0x00000100b8bb7836 */ /* 0x040fe20000000000 */
[----:B------:R-:W-:Y:S01]  /*0d00*/  LOP3.LUT R8, R9, 0x7ffffe00, RZ, 0xc0, !PT ;  /* 0x7ffffe0009087812 */ /* 0x000fe200078ec0ff */
[C---:B------:R-:W-:Y:S01]  /*0d10*/  VIADD R186, R184.reuse, 0x140 ;  /* 0x00000140b8ba7836 */ /* 0x040fe20000000000 */
[----:B------:R-:W-:Y:S01]  /*0d20*/  LOP3.LUT R4, R7, 0x8, R4, 0xf8, !PT ;  /* 0x0000000807047812 */ /* 0x000fe200078ef804 */
[C---:B------:R-:W-:Y:S01]  /*0d30*/  VIADD R215, R184.reuse, 0x180 ;  /* 0x00000180b8d77836 */ /* 0x040fe20000000000 */
[----:B------:R-:W-:Y:S01]  /*0d40*/  SHF.R.U32.HI R7, RZ, 0x3, R7 ;  /* 0x00000003ff077819 */ /* 0x000fe20000011607 */
[----:B------:R-:W-:Y:S01]  /*0d50*/  IMAD R8, R5, 0x400, R8 ;  /* 0x0000040005087824 */ /* 0x000fe200078e0208 */
[----:B------:R-:W-:Y:S01]  /*0d60*/  LEA.HI R3, R3, R0, RZ, 0x3 ;  /* 0x0000000003037211 */ /* 0x000fe200078f18ff */
[----:B------:R-:W-:Y:S01]  /*0d70*/  VIADD R214, R184, 0x1c0 ;  /* 0x000001c0b8d67836 */ /* 0x000fe20000000000 */
[----:B------:R-:W-:-:S02]  /*0d80*/  LOP3.LUT R7, R4, R7, RZ, 0x3c, !PT ;  /* 0x0000000704077212 */ /* 0x000fc400078e3cff */
[----:B------:R-:W-:Y:S02]  /*0d90*/  LOP3.LUT R3, R3, 0xfffffff8, RZ, 0xc0, !PT ;  /* 0xfffffff803037812 */ /* 0x000fe400078ec0ff */
[----:B------:R-:W-:Y:S01]  /*0da0*/  LEA.HI R6, R6, R213, RZ, 0x1 ;  /* 0x000000d506067211 */ /* 0x000fe200078f08ff */
[----:B------:R-:W-:Y:S01]  /*0db0*/  IMAD.IADD R7, R8, 0x1, R7 ;  /* 0x0000000108077824 */ /* 0x000fe200078e0207 */
[----:B------:R-:W-:Y:S01]  /*0dc0*/  SHF.R.S32.HI R2, RZ, 0x5, R2 ;  /* 0x00000005ff027819 */ /* 0x000fe20000011402 */
[----:B------:R-:W-:Y:S01]  /*0dd0*/  IMAD.IADD R3, R0, 0x1, -R3 ;  /* 0x0000000100037824 */ /* 0x000fe200078e0a03 */
[----:B------:R-:W-:Y:S02]  /*0de0*/  LOP3.LUT R6, R6, 0xfffffe, RZ, 0xc0, !PT ;  /* 0x00fffffe06067812 */ /* 0x000fe400078ec0ff */
[----:B------:R-:W-:Y:S01]  /*0df0*/  LEA R18, R7, UR42, 0x1 ;  /* 0x0000002a07127c11 */ /* 0x000fe2000f8e08ff */
[----:B------:R-:W-:Y:S01]  /*0e00*/  IMAD R16, R2, 0x10, R3 ;  /* 0x0000001002107824 */ /* 0x000fe200078e0203 */
[----:B------:R-:W-:Y:S01]  /*0e10*/  SEL R22, R22, 0xffffffc0, !P2 ;  /* 0xffffffc016167807 */ /* 0x000fe20005000000 */
[----:B------:R-:W-:Y:S01]  /*0e20*/  IMAD.IADD R6, R213, 0x1, -R6 ;  /* 0x00000001d5067824 */ /* 0x000fe200078e0a06 */
[C---:B------:R-:W-:Y:S01]  /*0e30*/  IADD3 R23, R18.reuse, 0x26800, RZ ;  /* 0x0002680012177810 */ /* 0x040fe20007ffe0ff */
[----:B------:R-:W-:Y:S01]  /*0e40*/  VIADD R19, R18, 0x26820 ;  /* 0x0002682012137836 */ /* 0x000fe20000000000 */
[----:B------:R-:W-:Y:S01]  /*0e50*/  SHF.R.S32.HI R212, RZ, 0x3, R212 ;  /* 0x00000003ffd47819 */ /* 0x000fe200000114d4 */
[----:B------:R-:W-:Y:S01]  /*0e60*/  IMAD.SHL.U32 R17, R6, 0x100, RZ ;  /* 0x0000010006117824 */ /* 0x000fe200078e00ff */
        /* <DEDUP_REMOVED lines=9> */
[----:B------:R-:W-:Y:S01]  /*0f00*/  IMAD.IADD R22, R22, 0x1, R19 ;  /* 0x0000000116167824 */ /* 0x000fe200078e0213 */
[----:B------:R-:W-:-:S02]  /*0f10*/  SHF.R.S32.HI R218, RZ, 0x1f, R215 ;  /* 0x0000001fffda7819 */ /* 0x000fc400000114d7 */
[----:B------:R-:W-:-:S07]  /*0f20*/  SHF.R.S32.HI R217, RZ, 0x1f, R214 ;  /* 0x0000001fffd97819 */ /* 0x000fce00000114d6 */
.L_x_1754:
[----:B------:R-:W-:Y:S01]  /*0f30*/  ULDC UR5, c[0x0][0xc60] ;  /* 0x0003180000057ab9 */ /* 0x000fe20000000800 */
[----:B------:R-:W-:Y:S01]  /*0f40*/  UMOV UR8, UR4 ;  /* 0x0000000400087c82 */ /* 0x000fe20008000000 */
[----:B------:R-:W-:-:S11]  /*0f50*/  UISETP.NE.AND UP0, UPT, UR5, 0x1, UPT ;  /* 0x000000010500788c */ /* 0x000fd6000bf05270 */
[----:B------:R-:W-:Y:S01]  /*0f60*/  @UP0 ULDC UR6, c[0x0][0xc64] ;  /* 0x0003190000060ab9 */ /* 0x000fe20000000800 */
[----:B------:R-:W-:Y:S01]  /*0f70*/  @UP0 ULDC UR9, c[0x0][0xc68] ;  /* 0x00031a0000090ab9 */ /* 0x000fe20000000800 */
[----:B------:R-:W-:-:S04]  /*0f80*/  UIMAD.WIDE.U32 UR6, UR4, UR6, URZ ;  /* 0x00000006040672a5 */ /* 0x000fc8000f8e003f */
[----:B------:R-:W-:-:S03]  /*0f90*/  @UP0 USHF.R.U32.HI UR8, URZ, UR9, UR7 ;  /* 0x000000093f080299 */ /* 0x000fc60008011607 */
[----:B------:R-:W-:Y:S02]  /*0fa0*/  ULDC UR6, c[0x0][0xc78] ;  /* 0x00031e0000067ab9 */ /* 0x000fe40000000800 */
[----:B------:R-:W-:Y:S02]  /*0fb0*/  UISETP.GE.AND UP0, UPT, UR8, UR6, UPT ;  /* 0x000000060800728c */ /* 0x000fe4000bf06270 */
[----:B------:R-:W-:-:S04]  /*0fc0*/  UIADD3 UR6, -UR8, URZ, URZ ;  /* 0x0000003f08067290 */ /* 0x000fc8000fffe13f */
[----:B------:R-:W-:Y:S01]  /*0fd0*/  PLOP3.LUT P0, PT, PT, PT, UP0, 0x80, 0x0 ;  /* 0x000000000000781c */ /* 0x000fe20003f0f008 */
[----:B------:R-:W-:-:S12]  /*0fe0*/  UIMAD UR9, UR5, UR6, UR4 ;  /* 0x00000006050972a4 */ /* 0x000fd8000f8e0204 */
[----:B012345:R-:W-:Y:S05]  /*0ff0*/  @!P0 BRA `(.L_x_1640) ;  /* 0x0000000000208947 */ /* 0x03ffea0003800000 */
[----:B------:R-:W-:Y:S01]  /*1000*/  ULDC UR7, c[0x0][0xc6c] ;  /* 0x00031b0000077ab9 */ /* 0x000fe20000000800 */
[----:B------:R-:W-:Y:S01]  /*1010*/  UMOV UR6, UR9 ;  /* 0x0000000900067c82 */ /* 0x000fe20008000000 */
[----:B------:R-:W-:-:S11]  /*1020*/  UISETP.NE.AND UP0, UPT, UR7, 0x1, UPT ;  /* 0x000000010700788c */ /* 0x000fd6000bf05270 */
[----:B------:R-:W-:Y:S02]  /*1030*/  @UP0 ULDC.64 UR10, c[0x0][0xc70] ;  /* 0x00031c00000a0ab9 */ /* 0x000fe40000000a00 */
[----:B------:R-:W-:-:S04]  /*1040*/  UIMAD.WIDE.U32 UR4, UR9, UR10, URZ ;  /* 0x0000000a090472a5 */ /* 0x000fc8000f8e003f */
[----:B------:R-:W-:-:S04]  /*1050*/  @UP0 USHF.R.U32.HI UR6, URZ, UR11, UR5 ;  /* 0x0000000b3f060299 */ /* 0x000fc80008011605 */
[----:B------:R-:W-:Y:S01]  /*1060*/  UIMAD UR4, UR6, UR7, URZ ;  /* 0x00000007060472a4 */ /* 0x000fe2000f8e023f */
[----:B------:R-:W-:Y:S11]  /*1070*/  BRA `(.L_x_1641) ;  /* 0x00000000001c7947 */ /* 0x000ff60003800000 */
.L_x_1640:
[----:B------:R-:W-:Y:S01]  /*1080*/  ULDC UR7, c[0x0][0xc54] ;  /* 0x0003150000077ab9 */ /* 0x000fe20000000800 */
[----:B------:R-:W-:Y:S01]  /*1090*/  UMOV UR6, UR9 ;  /* 0x0000000900067c82 */ /* 0x000fe20008000000 */
[----:B------:R-:W-:-:S11]  /*10a0*/  UISETP.NE.AND UP0, UPT, UR7, 0x1, UPT ;  /* 0x000000010700788c */ /* 0x000fd6000bf05270 */
[----:B------:R-:W-:Y:S02]  /*10b0*/  @UP0 ULDC.64 UR10, c[0x0][0xc58] ;  /* 0x00031600000a0ab9 */ /* 0x000fe40000000a00 */
[----:B------:R-:W-:-:S04]  /*10c0*/  UIMAD.WIDE.U32 UR4, UR9, UR10, URZ ;  /* 0x0000000a090472a5 */ /* 0x000fc8000f8e003f */
[----:B------:R-:W-:-:S04]  /*10d0*/  @UP0 USHF.R.U32.HI UR6, URZ, UR11, UR5 ;  /* 0x0000000b3f060299 */ /* 0x000fc80008011605 */
[----:B------:R-:W-:-:S12]  /*10e0*/  UIMAD UR4, UR6, UR7, URZ ;  /* 0x00000007060472a4 */ /* 0x000fd8000f8e023f */
.L_x_1641:
[----:B------:R-:W-:Y:S01]  /*10f0*/  ULDC UR45, c[0x0][0xc48] ;  /* 0x00031200002d7ab9 */ /* 0x000fe20000000800 */
[----:B------:R-:W-:Y:S01]  /*1100*/  ULDC.64 UR10, c[0x0][0x418] ;  /* 0x00010600000a7ab9 */ /* 0x000fe20000000a00 */
[----:B------:R-:W-:Y:S02]  /*1110*/  UISETP.NE.AND UP1, UPT, UR45, 0x1, UPT ;  /* 0x000000012d00788c */ /* 0x000fe4000bf25270 */
[----:B------:R-:W-:Y:S02]  /*1120*/  UISETP.NE.U32.AND UP0, UPT, UR10, URZ, UPT ;  /* 0x0000003f0a00728c */ /* 0x000fe4000bf05070 */
[----:B------:R-:W-:Y:S02]  /*1130*/  UIADD3 UR4, UR9, -UR4, URZ ;  /* 0x8000000409047290 */ /* 0x000fe4000fffe03f */
[----:B------:R-:W-:Y:S01]  /*1140*/  UISETP.NE.AND.EX UP0, UPT, UR11, URZ, UPT, UP0 ;  /* 0x0000003f0b00728c */ /* 0x000fe2000bf05300 */
[----:B------:R-:W-:Y:S01]  /*1150*/  ULDC UR7, c[0x0][0xc54] ;  /* 0x0003150000077ab9 */ /* 0x000fe20000000800 */
[----:B------:R-:W-:Y:S01]  /*1160*/  ULDC UR49, c[0x0][0x424] ;  /* 0x0001090000317ab9 */ /* 0x000fe20000000800 */
[----:B------:R-:W-:-:S02]  /*1170*/  UISETP.NE.AND UP2, UPT, UR46, 0x1, UPT ;  /* 0x000000012e00788c */ /* 0x000fc4000bf45270 */
[----:B------:R-:W-:Y:S02]  /*1180*/  ULOP3.LUT UR5, URZ, UR6, URZ, 0x33, !UPT ;  /* 0x000000063f057292 */ /* 0x000fe4000f8e333f */
[----:B------:R-:W-:Y:S02]  /*1190*/  UIMAD UR8, UR8, UR7, UR4 ;  /* 0x00000007080872a4 */ /* 0x000fe4000f8e0204 */
[----:B------:R-:W-:Y:S01]  /*11a0*/  USEL UR49, UR49, 0x1, UP0 ;  /* 0x0000000131317887 */ /* 0x000fe20008000000 */
[----:B------:R-:W-:Y:S01]  /*11b0*/  PLOP3.LUT P0, PT, PT, PT, UP2, 0x80, 0x0 ;  /* 0x000000000000781c */ /* 0x000fe20003f0f028 */
[----:B------:R-:W-:Y:S01]  /*11c0*/  ULDC UR44, c[0x0][0xc3c] ;  /* 0x00030f00002c7ab9 */ /* 0x000fe20000000800 */
[----:B------:R-:W-:Y:S01]  /*11d0*/  ULDC UR6, c[0x0][0x2f0] ;  /* 0x0000bc0000067ab9 */ /* 0x000fe20000000800 */
[----:B------:R-:W-:Y:S01]  /*11e0*/  @UP1 ULDC UR4, c[0x0][0xc4c] ;  /* 0x0003130000041ab9 */ /* 0x000fe20000000800 */
[----:B------:R-:W-:Y:S02]  /*11f0*/  UIADD3 UR44, UR5, UR44, URZ ;  /* 0x0000002c052c7290 */ /* 0x000fe4000fffe03f */
[----:B------:R-:W-:-:S02]  /*1200*/  UIMAD.WIDE.U32 UR4, UR8, UR4, URZ ;  /* 0x00000004080472a5 */ /* 0x000fc4000f8e003f */
[----:B------:R-:W-:Y:S01]  /*1210*/  UIMAD UR7, UR49, UR6, 0x3f ;  /* 0x0000003f310774a4 */ /* 0x000fe2000f8e0206 */
[----:B------:R-:W-:Y:S01]  /*1220*/  @UP1 ULDC UR9, c[0x0][0xc50] ;  /* 0x0003140000091ab9 */ /* 0x000fe20000000800 */
[----:B------:R-:W-:Y:S01]  /*1230*/  UMOV UR43, UR8 ;  /* 0x00000008002b7c82 */ /* 0x000fe20008000000 */
[----:B------:R-:W-:Y:S02]  /*1240*/  @UP1 USHF.R.U32.HI UR43, URZ, UR9, UR5 ;  /* 0x000000093f2b1299 */ /* 0x000fe40008011605 */
[----:B------:R-:W-:Y:S02]  /*1250*/  USHF.R.S32.HI UR4, URZ, 0x1f, UR7 ;  /* 0x0000001f3f047899 */ /* 0x000fe40008011407 */
[----:B------:R-:W-:Y:S02]  /*1260*/  UIADD3 UR5, -UR43, URZ, URZ ;  /* 0x0000003f2b057290 */ /* 0x000fe4000fffe13f */
[----:B------:R-:W-:Y:S02]  /*1270*/  ULEA.HI UR7, UR4, UR7, URZ, 0x6 ;  /* 0x0000000704077291 */ /* 0x000fe4000f8f303f */
[----:B------:R-:W-:-:S02]  /*1280*/  USHF.L.U32 UR44, UR44, 0x6, URZ ;  /* 0x000000062c2c7899 */ /* 0x000fc4000800063f */
[----:B------:R-:W-:Y:S02]  /*1290*/  UIMAD UR45, UR45, UR5, UR8 ;  /* 0x000000052d2d72a4 */ /* 0x000fe4000f8e0208 */
[----:B------:R-:W-:Y:S01]  /*12a0*/  USHF.R.S32.HI UR7, URZ, 0x6, UR7 ;  /* 0x000000063f077899 */ /* 0x000fe20008011407 */
[----:B------:R-:W-:Y:S11]  /*12b0*/  @!P0 BRA `(.L_x_1642) ;  /* 0x0000002000388947 */ /* 0x000ff60003800000 */
[----:B------:R-:W0:Y:S01]  /*12c0*/  LDC R0, c[0x0][0x448] ;  /* 0x00011200ff007b82 */ /* 0x000e220000000800 */
[----:B------:R-:W-:Y:S01]  /*12d0*/  UIADD3 UR8, UR44, 0x3f, URZ ;  /* 0x0000003f2c087890 */ /* 0x000fe2000fffe03f */
[----:B------:R-:W-:Y:S02]  /*12e0*/  ULDC UR5, c[0x0][0x288] ;  /* 0x0000a20000057ab9 */ /* 0x000fe40000000800 */
[----:B------:R-:W-:-:S04]  /*12f0*/  UIADD3 UR4, -UR5, 0x1, URZ ;  /* 0x0000000105047890 */ /* 0x000fc8000fffe13f */
[----:B------:R-:W1:Y:S01]  /*1300*/  LDC.64 R6, c[0x0][0x9e0] ;  /* 0x00027800ff067b82 */ /* 0x000e620000000a00 */
[----:B------:R-:W-:Y:S01]  /*1310*/  UIMAD UR4, UR49, UR6, UR4 ;  /* 0x00000006310472a4 */ /* 0x000fe2000f8e0204 */
[----:B0-----:R-:W-:Y:S01]  /*1320*/  ISETP.NE.AND P1, PT, R0, 0x1, PT ;  /* 0x000000010000780c */ /* 0x001fe20003f25270 */
[----:B------:R-:W-:Y:S01]  /*1330*/  IMAD.U32 R0, RZ, RZ, UR8 ;  /* 0x00000008ff007e24 */ /* 0x000fe2000f8e00ff */
[----:B-1----:R-:W-:-:S11]  /*1340*/  ISETP.GE.AND P2, PT, R7, 0x1, PT ;  /* 0x000000010700780c */ /* 0x002fd60003f46270 */
[----:B------:R-:W0:Y:S08]  /*1350*/  @P1 LDC R3, c[0x0][0x44c] ;  /* 0x00011300ff031b82 */ /* 0x000e300000000800 */
[----:B------:R-:W1:Y:S01]  /*1360*/  @P1 LDC R4, c[0x0][0x450] ;  /* 0x00011400ff041b82 */ /* 0x000e620000000800 */
[----:B0-----:R-:W-:-:S05]  /*1370*/  @P1 IMAD.HI.U32 R3, R3, UR8, RZ ;  /* 0x0000000803031c27 */ /* 0x001fca000f8e00ff */
[----:B-1----:R-:W-:-:S05]  /*1380*/  @P1 SHF.R.U32.HI R0, RZ, R4, R3 ;  /* 0x00000004ff001219 */ /* 0x002fca0000011603 */
[----:B------:R-:W-:-:S04]  /*1390*/  VIADD R9, R0, UR4 ;  /* 0x0000000400097c36 */ /* 0x000fc80008000000 */
[----:B------:R-:W-:Y:S01]  /*13a0*/  IMAD.IADD R0, R9, 0x1, R6 ;  /* 0x0000000109007824 */ /* 0x000fe200078e0206 */
[----:B------:R-:W-:Y:S06]  /*13b0*/  @!P2 BRA `(.L_x_1643) ;  /* 0x000000000040a947 */ /* 0x000fec0003800000 */
[C---:B------:R-:W-:Y:S01]  /*13c0*/  ISETP.GT.AND P0, PT, R9.reuse, RZ, PT ;  /* 0x000000ff0900720c */ /* 0x040fe20003f04270 */
[----:B------:R-:W-:-:S12]  /*13d0*/  VIADD R3, R9, 0xffffffff ;  /* 0xffffffff09037836 */ /* 0x000fd80000000000 */
[----:B------:R-:W-:Y:S05]  /*13e0*/  @P0 BRA `(.L_x_1644) ;  /* 0x00000000001c0947 */ /* 0x000fea0003800000 */
[----:B------:R-:W-:Y:S01]  /*13f0*/  ISETP.NE.AND P0, PT, R7, 0x1, PT ;  /* 0x000000010700780c */ /* 0x000fe20003f05270 */
[----:B------:R-:W-:-:S12]  /*1400*/  IMAD.MOV R3, RZ, RZ, -R9 ;  /* 0x000000ffff037224 */ /* 0x000fd800078e0a09 */
[----:B------:R-:W0:Y:S02]  /*1410*/  @P0 LDC.64 R4, c[0x0][0x9e8] ;  /* 0x00027a00ff040b82 */ /* 0x000e240000000a00 */
[----:B0-----:R-:W-:-:S05]  /*1420*/  @P0 IMAD.HI.U32 R4, R3, R4, RZ ;  /* 0x0000000403040227 */ /* 0x001fca00078e00ff */
[----:B------:R-:W-:-:S04]  /*1430*/  @P0 SHF.R.U32.HI R3, RZ, R5, R4 ;  /* 0x00000005ff030219 */ /* 0x000fc80000011604 */
[----:B------:R-:W-:Y:S01]  /*1440*/  LOP3.LUT R3, RZ, R3, RZ, 0x33, !PT ;  /* 0x00000003ff037212 */ /* 0x000fe200078e33ff */
[----:B------:R-:W-:Y:S06]  /*1450*/  BRA `(.L_x_1645) ;  /* 0x0000000000107947 */ /* 0x000fec0003800000 */
.L_x_1644:
[----:B------:R-:W-:-:S13]  /*1460*/  ISETP.NE.AND P0, PT, R7, 0x1, PT ;  /* 0x000000010700780c */ /* 0x000fda0003f05270 */
[----:B------:R-:W0:Y:S02]  /*1470*/  @P0 LDC.64 R4, c[0x0][0x9e8] ;  /* 0x00027a00ff040b82 */ /* 0x000e240000000a00 */
[----:B0-----:R-:W-:-:S05]  /*1480*/  @P0 IMAD.HI.U32 R4, R3, R4, RZ ;  /* 0x0000000403040227 */ /* 0x001fca00078e00ff */
[----:B------:R-:W-:-:S07]  /*1490*/  @P0 SHF.R.U32.HI R3, RZ, R5, R4 ;  /* 0x00000005ff030219 */ /* 0x000fce0000011604 */
.L_x_1645:
[----:B------:R-:W-:-:S05]  /*14a0*/  IMAD R3, R3, R7, R7 ;  /* 0x0000000703037224 */ /* 0x000fca00078e0207 */
[----:B------:R-:W-:-:S07]  /*14b0*/  VIMNMX R0, R0, R3, PT ;  /* 0x0000000300007248 */ /* 0x000fce0003fe0100 */
.L_x_1643:
[----:B------:R-:W0:Y:S01]  /*14c0*/  @P1 LDC R5, c[0x0][0x44c] ;  /* 0x00011300ff051b82 */ /* 0x000e220000000800 */
[----:B------:R-:W-:Y:S01]  /*14d0*/  VIADD R0, R0, 0x3f ;  /* 0x0000003f00007836 */ /* 0x000fe20000000000 */
[----:B------:R-:W-:Y:S01]  /*14e0*/  UIMAD UR6, UR49, UR6, -UR5 ;  /* 0x00000006310672a4 */ /* 0x000fe2000f8e0a05 */
[----:B------:R-:W-:Y:S01]  /*14f0*/  IMAD.U32 R4, RZ, RZ, UR44 ;  /* 0x0000002cff047e24 */ /* 0x000fe2000f8e00ff */
[----:B------:R-:W-:Y:S02]  /*1500*/  ULDC UR4, c[0x0][0x9dc] ;  /* 0x0002770000047ab9 */ /* 0x000fe40000000800 */
[----:B------:R-:W-:Y:S02]  /*1510*/  SHF.R.S32.HI R3, RZ, 0x1f, R0 ;  /* 0x0000001fff037819 */ /* 0x000fe40000011400 */
[----:B------:R-:W1:Y:S02]  /*1520*/  @P1 LDC R6, c[0x0][0x450] ;  /* 0x00011400ff061b82 */ /* 0x000e640000000800 */
[----:B------:R-:W-:-:S04]  /*1530*/  LEA.HI R3, R3, R0, RZ, 0x6 ;  /* 0x0000000003037211 */ /* 0x000fc800078f30ff */
[----:B------:R-:W-:Y:S01]  /*1540*/  SHF.R.S32.HI R3, RZ, 0x6, R3 ;  /* 0x00000006ff037819 */ /* 0x000fe20000011403 */
[----:B0-----:R-:W-:-:S05]  /*1550*/  @P1 IMAD.HI.U32 R5, R5, UR44, RZ ;  /* 0x0000002c05051c27 */ /* 0x001fca000f8e00ff */
[----:B-1----:R-:W-:-:S05]  /*1560*/  @P1 SHF.R.U32.HI R4, RZ, R6, R5 ;  /* 0x00000006ff041219 */ /* 0x002fca0000011605 */
[----:B------:R-:W-:Y:S01]  /*1570*/  VIADD R0, R4, UR6 ;  /* 0x0000000604007c36 */ /* 0x000fe20008000000 */
[----:B------:R-:W-:-:S03]  /*1580*/  VIMNMX R4, R3, UR7, PT ;  /* 0x0000000703047c48 */ /* 0x000fc6000bfe0100 */
[----:B------:R-:W-:Y:S01]  /*1590*/  VIADD R3, R0, -UR4 ;  /* 0x8000000400037c36 */ /* 0x000fe20008000000 */
[----:B------:R-:W-:Y:S06]  /*15a0*/  @!P2 BRA `(.L_x_1646) ;  /* 0x00000000003ca947 */ /* 0x000fec0003800000 */
[----:B------:R-:W-:-:S13]  /*15b0*/  ISETP.GT.AND P0, PT, R0, -0x1, PT ;  /* 0xffffffff0000780c */ /* 0x000fda0003f04270 */
[----:B------:R-:W-:Y:S05]  /*15c0*/  @P0 BRA `(.L_x_1647) ;  /* 0x00000000001c0947 */ /* 0x000fea0003800000 */
[----:B------:R-:W-:Y:S02]  /*15d0*/  ISETP.NE.AND P0, PT, R7, 0x1, PT ;  /* 0x000000010700780c */ /* 0x000fe40003f05270 */
[----:B------:R-:W-:-:S11]  /*15e0*/  LOP3.LUT R5, RZ, R0, RZ, 0x33, !PT ;  /* 0x00000000ff057212 */ /* 0x000fd600078e33ff */
[----:B------:R-:W0:Y:S02]  /*15f0*/  @P0 LDC.64 R8, c[0x0][0x9e8] ;  /* 0x00027a00ff080b82 */ /* 0x000e240000000a00 */
[----:B0-----:R-:W-:-:S05]  /*1600*/  @P0 IMAD.HI.U32 R0, R5, R8, RZ ;  /* 0x0000000805000227 */ /* 0x001fca00078e00ff */
[----:B------:R-:W-:-:S04]  /*1610*/  @P0 SHF.R.U32.HI R5, RZ, R9, R0 ;  /* 0x00000009ff050219 */ /* 0x000fc80000011600 */
[----:B------:R-:W-:Y:S01]  /*1620*/  LOP3.LUT R0, RZ, R5, RZ, 0x33, !PT ;  /* 0x00000005ff007212 */ /* 0x000fe200078e33ff */
[----:B------:R-:W-:Y:S06]  /*1630*/  BRA `(.L_x_1648) ;  /* 0x0000000000107947 */ /* 0x000fec0003800000 */
.L_x_1647:
[----:B------:R-:W-:-:S13]  /*1640*/  ISETP.NE.AND P0, PT, R7, 0x1, PT ;  /* 0x000000010700780c */ /* 0x000fda0003f05270 */
[----:B------:R-:W0:Y:S02]  /*1650*/  @P0 LDC.64 R8, c[0x0][0x9e8] ;  /* 0x00027a00ff080b82 */ /* 0x000e240000000a00 */
[----:B0-----:R-:W-:-:S05]  /*1660*/  @P0 IMAD.HI.U32 R6, R0, R8, RZ ;  /* 0x0000000800060227 */ /* 0x001fca00078e00ff */
[----:B------:R-:W-:-:S07]  /*1670*/  @P0 SHF.R.U32.HI R0, RZ, R9, R6 ;  /* 0x00000009ff000219 */ /* 0x000fce0000011606 */
.L_x_1648:
[----:B------:R-:W-:-:S05]  /*1680*/  IMAD R0, R0, R7, RZ ;  /* 0x0000000700007224 */ /* 0x000fca00078e02ff */
[----:B------:R-:W-:-:S07]  /*1690*/  VIMNMX R3, R3, R0, !PT ;  /* 0x0000000003037248 */ /* 0x000fce0007fe0100 */
.L_x_1646:
[----:B------:R-:W-:Y:S02]  /*16a0*/  SHF.R.S32.HI R6, RZ, 0x1f, R3 ;  /* 0x0000001fff067819 */ /* 0x000fe40000011403 */
[----:B------:R-:W-:Y:S02]  /*16b0*/  CS2R R150, SRZ ;  /* 0x0000000000967805 */ /* 0x000fe4000001ff00 */
[----:B------:R-:W-:Y:S02]  /*16c0*/  PLOP3.LUT P0, PT, PT, PT, PT, 0x80, 0x0 ;  /* 0x000000000000781c */ /* 0x000fe40003f0f070 */
[----:B------:R-:W-:Y:S02]  /*16d0*/  CS2R R148, SRZ ;  /* 0x0000000000947805 */ /* 0x000fe4000001ff00 */
[----:B------:R-:W-:Y:S01]  /*16e0*/  LEA.HI R6, R6, R3, RZ, 0x6 ;  /* 0x0000000306067211 */ /* 0x000fe200078f30ff */
[----:B------:R-:W-:Y:S01]  /*16f0*/  IMAD.MOV.U32 R3, RZ, RZ, RZ ;  /* 0x000000ffff037224 */ /* 0x000fe200078e00ff */
[----:B------:R-:W-:-:S02]  /*1700*/  MOV R0, RZ ;  /* 0x000000ff00007202 */ /* 0x000fc40000000f00 */
[----:B------:R-:W-:Y:S02]  /*1710*/  CS2R R146, SRZ ;  /* 0x0000000000927805 */ /* 0x000fe4000001ff00 */
[----:B------:R-:W-:Y:S02]  /*1720*/  SHF.R.S32.HI R5, RZ, 0x6, R6 ;  /* 0x00000006ff057819 */ /* 0x000fe40000011406 */
[----:B------:R-:W-:Y:S02]  /*1730*/  CS2R R144, SRZ ;  /* 0x0000000000907805 */ /* 0x000fe4000001ff00 */
[----:B------:R-:W-:Y:S02]  /*1740*/  CS2R R164, SRZ ;  /* 0x0000000000a47805 */ /* 0x000fe4000001ff00 */
[----:B------:R-:W-:Y:S02]  /*1750*/  CS2R R140, SRZ ;  /* 0x00000000008c7805 */ /* 0x000fe4000001ff00 */
[----:B------:R-:W-:-:S02]  /*1760*/  VIMNMX R5, RZ, R5, !PT ;  /* 0x00000005ff057248 */ /* 0x000fc40007fe0100 */
[----:B------:R-:W-:Y:S02]  /*1770*/  CS2R R162, SRZ ;  /* 0x0000000000a27805 */ /* 0x000fe4000001ff00 */
[----:B------:R-:W-:Y:S02]  /*1780*/  CS2R R136, SRZ ;  /* 0x0000000000887805 */ /* 0x000fe4000001ff00 */
[----:B------:R-:W-:Y:S02]  /*1790*/  CS2R R160, SRZ ;  /* 0x0000000000a07805 */ /* 0x000fe4000001ff00 */
[----:B------:R-:W-:Y:S02]  /*17a0*/  ISETP.GT.AND P1, PT, R4, R5, PT ;  /* 0x000000050400720c */ /* 0x000fe40003f24270 */
        /* <DEDUP_REMOVED lines=53> */
[----:B------:R-:W-:Y:S01]  /*1b00*/  CS2R R30, SRZ ;  /* 0x00000000001e7805 */ /* 0x000fe2000001ff00 */
[----:B------:R-:W-:Y:S01]  /*1b10*/  IMAD.MOV.U32 R7, RZ, RZ, RZ ;  /* 0x000000ffff077224 */ /* 0x000fe200078e00ff */
[----:B------:R-:W-:Y:S01]  /*1b20*/  CS2R R26, SRZ ;  /* 0x00000000001a7805 */ /* 0x000fe2000001ff00 */
[----:B------:R-:W-:Y:S01]  /*1b30*/  IMAD.MOV.U32 R210, RZ, RZ, RZ ;  /* 0x000000ffffd27224 */ /* 0x000fe200078e00ff */
[----:B------:R-:W-:Y:S06]  /*1b40*/  @!P1 BRA `(.L_x_1649) ;  /* 0x000000b000c49947 */ /* 0x000fec0003800000 */
        /* <DEDUP_REMOVED lines=14> */
.L_x_1650:
[----:B------:R-:W-:Y:S01]  /*1c30*/  ULEA UR21, UR38, UR42, 0x3 ;  /* 0x0000002a26157291 */ /* 0x000fe2000f8e183f */
[----:B------:R-:W-:-:S05]  /*1c40*/  IMAD.U32 R0, RZ, RZ, UR37 ;  /* 0x00000025ff007e24 */ /* 0x000fca000f8e00ff */
[----:B------:R-:W-:-:S04]  /*1c50*/  SHF.L.U32 R0, R0, 0x1f, RZ ;  /* 0x0000001f00007819 */ /* 0x000fc800000006ff */
[----:B------:R-:W0:Y:S02]  /*1c60*/  SYNCS.PHASECHK.TRANS64.TRYWAIT P1, [UR21+0x28c50], R0 ;  /* 0x028c5000ff0075a7 */ /* 0x000e240008020155 */
[----:B0-----:R-:W-:Y:S05]  /*1c70*/  @!P1 BRA `(.L_x_1651) ;  /* 0x0000012000009947 */ /* 0x001fea0003800000 */
.L_x_1824:
[----:B------:R-:W-:Y:S01]  /*1c80*/  BAR.SYNC.DEFER_BLOCKING 0xe, 0x100 ;  /* 0x0384000000007b1d */ /* 0x000fe20000010000 */
[----:B------:R-:W-:Y:S02]  /*1c90*/  UIADD3 UR4, UR42, 0x26800, URZ ;  /* 0x000268002a047890 */ /* 0x000fe4000fffe03f */
[----:B------:R-:W-:Y:S02]  /*1ca0*/  ULEA UR18, UR38, UR20, 0xc ;  /* 0x0000001426127291 */ /* 0x000fe4000f8e603f */
[----:B------:R-:W-:Y:S01]  /*1cb0*/  USHF.R.U32.HI UR4, URZ, 0x4, UR4 ;  /* 0x000000043f047899 */ /* 0x000fe20008011604 */
[----:B------:R-:W-:Y:S01]  /*1cc0*/  UMOV UR19, 0x40000040 ;  /* 0x4000004000137882 */ /* 0x000fe20000000000 */
[----:B------:R-:W-:Y:S02]  /*1cd0*/  UMOV UR17, 0x40000040 ;  /* 0x4000004000117882 */ /* 0x000fe40000000000 */
[----:B------:R-:W-:Y:S02]  /*1ce0*/  ULOP3.LUT UR4, UR4, 0x3fff, URZ, 0xc0, !UPT ;  /* 0x00003fff04047892 */ /* 0x000fe4000f8ec03f */
[----:B------:R-:W-:-:S02]  /*1cf0*/  UIADD3 UR6, UR18, 0x80, URZ ;  /* 0x0000008012067890 */ /* 0x000fc4000fffe03f */
[----:B------:R-:W-:Y:S01]  /*1d00*/  ULOP3.LUT UR16, UR4, 0x10000, URZ, 0xfc, !UPT ;  /* 0x0001000004107892 */ /* 0x000fe2000f8efc3f */
[----:B------:R-:W-:Y:S01]  /*1d10*/  UMOV UR7, 0x40000040 ;  /* 0x4000004000077882 */ /* 0x000fe20000000000 */
[----:B------:R-:W-:Y:S02]  /*1d20*/  UMOV UR5, 0x40000040 ;  /* 0x4000004000057882 */ /* 0x000fe40000000000 */
[----:B------:R-:W-:Y:S02]  /*1d30*/  UIADD3 UR4, UR16, 0x2, URZ ;  /* 0x0000000210047890 */ /* 0x000fe4000fffe03f */
[----:B------:R-:W-:Y:S02]  /*1d40*/  UIADD3 UR10, UR18, 0x100, URZ ;  /* 0x00000100120a7890 */ /* 0x000fe4000fffe03f */
[----:B------:R-:W-:Y:S01]  /*1d50*/  UIADD3 UR8, UR16, 0x4, URZ ;  /* 0x0000000410087890 */ /* 0x000fe2000fffe03f */
[----:B------:R-:W-:Y:S01]  /*1d60*/  UMOV UR11, 0x40000040 ;  /* 0x40000040000b7882 */ /* 0x000fe20000000000 */
[----:B------:R-:W-:Y:S01]  /*1d70*/  WARPGROUP.ARRIVE ;  /* 0x00000000000079c5 */ /* 0x000fe20000000000 */
[----:B------:R-:W-:Y:S01]  /*1d80*/  UMOV UR9, 0x40000040 ;  /* 0x4000004000097882 */ /* 0x000fe20000000000 */
[----:B------:R-:W-:-:S02]  /*1d90*/  UIADD3 UR14, UR18, 0x180, URZ ;  /* 0x00000180120e7890 */ /* 0x000fc4000fffe03f */
[----:B------:R-:W-:Y:S02]  /*1da0*/  UIADD3 UR12, UR16, 0x6, URZ ;  /* 0x00000006100c7890 */ /* 0x000fe4000fffe03f */
[----:B------:R-:W-:Y:S01]  /*1db0*/  HGMMA.64x256x16.F32.BF16 R24, gdesc[UR16].tnspB, RZ, !UPT, gsb0 ;  /* 0x43e00000101879f0 */ /* 0x000fe2000c0018ff */
[----:B------:R-:W-:Y:S01]  /*1dc0*/  UMOV UR15, 0x40000040 ;  /* 0x40000040000f7882 */ /* 0x000fe20000000000 */
[----:B------:R-:W-:Y:S01]  /*1dd0*/  UMOV UR13, 0x40000040 ;  /* 0x40000040000d7882 */ /* 0x000fe20000000000 */
        /* <DEDUP_REMOVED lines=16> */
.L_x_1652:
[----:B------:R-:W-:Y:S01]  /*1ee0*/  VIADD R4, R4, 0xfffffffe ;  /* 0xfffffffe04047836 */ /* 0x000fe20000000000 */
[----:B------:R-:W-:-:S04]  /*1ef0*/  UIADD3 UR6, UR21, 0x28c60, URZ ;  /* 0x00028c6015067890 */ /* 0x000fc8000fffe03f */
[----:B------:R-:W-:Y:S01]  /*1f00*/  ISETP.GE.AND P1, PT, R4, R5, PT ;  /* 0x000000050400720c */ /* 0x000fe20003f26270 */
[----:B------:R-:W-:-:S09]  /*1f10*/  UPRMT UR6, UR40, 0x654, UR6 ;  /* 0x0000065428067896 */ /* 0x000fd20008000006 */
[----:B------:R-:W-:Y:S03]  /*1f20*/  SYNCS.ARRIVE.TRANS64.RED.A1T0 RZ, [UR6], RZ ;  /* 0x000000ffffff79a7 */ /* 0x000fe60008100406 */
[----:B------:R-:W-:Y:S05]  /*1f30*/  @!P1 BRA `(.L_x_1653) ;  /* 0x0000000800d89947 */ /* 0x000fea0003800000 */
.L_x_1659:
[----:B------:R-:W-:Y:S01]  /*1f40*/  BAR.SYNC.DEFER_BLOCKING 0xe, 0x100 ;  /* 0x0384000000007b1d */ /* 0x000fe20000010000 */
[----:B01----:R-:W-:Y:S01]  /*1f50*/  IMAD.U32 R3, RZ, RZ, UR38 ;  /* 0x00000026ff037e24 */ /* 0x003fe2000f8e00ff */
[----:B------:R-:W-:Y:S01]  /*1f60*/  UIADD3 UR38, UR38, 0x1, URZ ;  /* 0x0000000126267890 */ /* 0x000fe2000fffe03f */
[C---:B------:R-:W-:Y:S01]  /*1f70*/  ISETP.GT.AND P2, PT, R4.reuse, R5, PT ;  /* 0x000000050400720c */ /* 0x040fe20003f44270 */
[----:B------:R-:W-:Y:S02]  /*1f80*/  VIADD R4, R4, 0xffffffff ;  /* 0xffffffff04047836 */ /* 0x000fe40000000000 */
        /* <DEDUP_REMOVED lines=138> */
.L_x_1654:
[----:B------:R-:W-:Y:S01]  /*2830*/  ULEA UR21, UR38, UR42, 0x3 ;  /* 0x0000002a26157291 */ /* 0x000fe2000f8e183f */
[----:B------:R-:W-:-:S05]  /*2840*/  IMAD.U32 R0, RZ, RZ, UR37 ;  /* 0x00000025ff007e24 */ /* 0x000fca000f8e00ff */
[----:B------:R-:W-:-:S04]  /*2850*/  SHF.L.U32 R0, R0, 0x1f, RZ ;  /* 0x0000001f00007819 */ /* 0x000fc800000006ff */
[----:B------:R0:W1:Y:S01]  /*2860*/  SYNCS.PHASECHK.TRANS64.TRYWAIT P1, [UR21+0x28c50], R0 ;  /* 0x028c5000ff0075a7 */ /* 0x0000620008020155 */
[----:B------:R-:W-:Y:S05]  /*2870*/  @!P0 BRA `(.L_x_1655) ;  /* 0x0000000000048947 */ /* 0x000fea0003800000 */
[----:B------:R-:W-:Y:S01]  /*2880*/  BPT.TRAP 0x1 ;  /* 0x000000040000795c */ /* 0x000fe20000300000 */
.L_x_1655:
[----:B-1----:R-:W-:Y:S05]  /*2890*/  @P1 BRA `(.L_x_1656) ;  /* 0x0000000000081947 */ /* 0x002fea0003800000 */
[----:B------:R-:W1:Y:S02]  /*28a0*/  SYNCS.PHASECHK.TRANS64.TRYWAIT P1, [UR21+0x28c50], R0 ;  /* 0x028c5000ff0075a7 */ /* 0x000e640008020155 */
[----:B-1----:R-:W-:Y:S05]  /*28b0*/  @!P1 BRA `(.L_x_1657) ;  /* 0x0000011400089947 */ /* 0x002fea0003800000 */
.L_x_1656:
[----:B------:R-:W-:Y:S01]  /*28c0*/  ULEA UR18, UR38, UR20, 0xc ;  /* 0x0000001426127291 */ /* 0x000fe2000f8e603f */
[----:B------:R-:W-:Y:S01]  /*28d0*/  WARPGROUP.ARRIVE ;  /* 0x00000000000079c5 */ /* 0x000fe20000000000 */
[----:B------:R-:W-:Y:S01]  /*28e0*/  UMOV UR19, 0x40000040 ;  /* 0x4000004000137882 */ /* 0x000fe20000000000 */
[----:B------:R-:W-:Y:S01]  /*28f0*/  UMOV UR7, 0x40000040 ;  /* 0x4000004000077882 */ /* 0x000fe20000000000 */
[----:B------:R-:W-:Y:S02]  /*2900*/  UIADD3 UR6, UR18, 0x80, URZ ;  /* 0x0000008012067890 */ /* 0x000fe4000fffe03f */
[----:B------:R-:W-:Y:S01]  /*2910*/  UIADD3 UR10, UR18, 0x100, URZ ;  /* 0x00000100120a7890 */ /* 0x000fe2000fffe03f */
[----:B------:R-:W-:Y:S02]  /*2920*/  UMOV UR11, 0x40000040 ;  /* 0x40000040000b7882 */ /* 0x000fe40000000000 */
[----:B------:R-:W-:Y:S01]  /*2930*/  HGMMA.64x256x16.F32.BF16 R24, gdesc[UR16].tnspB, R24, gsb0 ;  /* 0x43e00000101879f0 */ /* 0x000fe20008001818 */
[----:B------:R-:W-:Y:S01]  /*2940*/  UIADD3 UR14, UR18, 0x180, URZ ;  /* 0x00000180120e7890 */ /* 0x000fe2000fffe03f */
[----:B------:R-:W-:Y:S01]  /*2950*/  UMOV UR15, 0x40000040 ;  /* 0x40000040000f7882 */ /* 0x000fe20000000000 */
[----:B------:R-:W-:-:S02]  /*2960*/  WARPGROUP.DEPBAR.LE gsb0, 0x0 ;  /* 0x00008000000079c5 */ /* 0x000fc40000010000 */
        /* <DEDUP_REMOVED lines=15> */
.L_x_1658:
[----:B------:R-:W-:-:S04]  /*2a60*/  UIADD3 UR6, UR21, 0x28c60, URZ ;  /* 0x00028c6015067890 */ /* 0x000fc8000fffe03f */
[----:B------:R-:W-:-:S09]  /*2a70*/  UPRMT UR6, UR40, 0x654, UR6 ;  /* 0x0000065428067896 */ /* 0x000fd20008000006 */
[----:B------:R-:W-:Y:S01]  /*2a80*/  SYNCS.ARRIVE.TRANS64.RED.A1T0 RZ, [UR6], RZ ;  /* 0x000000ffffff79a7 */ /* 0x000fe20008100406 */
[----:B------:R-:W-:Y:S05]  /*2a90*/  @P2 BRA `(.L_x_1659) ;  /* 0xfffffff400282947 */ /* 0x000fea000383ffff */
.L_x_1653:
[----:B------:R-:W-:Y:S01]  /*2aa0*/  BAR.SYNC.DEFER_BLOCKING 0xe, 0x100 ;  /* 0x0384000000007b1d */ /* 0x000fe20000010000 */
[----:B01----:R-:W-:Y:S01]  /*2ab0*/  IMAD.U32 R3, RZ, RZ, UR38 ;  /* 0x00000026ff037e24 */ /* 0x003fe2000f8e00ff */
[----:B------:R-:W-:Y:S01]  /*2ac0*/  UIADD3 UR38, UR38, 0x1, URZ ;  /* 0x0000000126267890 */ /* 0x000fe2000fffe03f */
[----:B------:R-:W-:Y:S02]  /*2ad0*/  PLOP3.LUT P0, PT, PT, PT, PT, 0x8, 0x0 ;  /* 0x000000000000781c */ /* 0x000fe40003f0e170 */
        /* <DEDUP_REMOVED lines=136> */
[----:B------:R-:W-:-:S02]  /*3360*/  IMAD.MOV.U32 R0, RZ, RZ, RZ ;  /* 0x000000ffff007224 */ /* 0x000fc400078e00ff */
[----:B------:R-:W-:Y:S01]  /*3370*/  IMAD.MOV.U32 R3, RZ, RZ, RZ ;  /* 0x000000ffff037224 */ /* 0x000fe200078e00ff */
[----:B------:R-:W-:Y:S06]  /*3380*/  BAR.ARV 0xf, 0x100 ;  /* 0x03c4000000007b1d */ /* 0x000fec0000002000 */
[----:B------:R-:W-:Y:S05]  /*3390*/  BRA `(.L_x_1649) ;  /* 0x0000009800b07947 */ /* 0x000fea0003800000 */
.L_x_1642:
[----:B------:R-:W-:Y:S01]  /*33a0*/  ULDC UR4, c[0x0][0x448] ;  /* 0x0001120000047ab9 */ /* 0x000fe20000000800 */
[----:B------:R-:W-:Y:S02]  /*33b0*/  UIADD3 UR10, UR44, 0x3f, URZ ;  /* 0x0000003f2c0a7890 */ /* 0x000fe4000fffe03f */
[----:B------:R-:W-:Y:S01]  /*33c0*/  UISETP.NE.AND UP0, UPT, UR4, 0x1, UPT ;  /* 0x000000010400788c */ /* 0x000fe2000bf05270 */
[----:B------:R-:W-:Y:S02]  /*33d0*/  ULDC UR11, c[0x0][0x288] ;  /* 0x0000a200000b7ab9 */ /* 0x000fe40000000800 */
[----:B------:R-:W-:Y:S01]  /*33e0*/  ULDC.64 UR4, c[0x0][0x9e0] ;  /* 0x0002780000047ab9 */ /* 0x000fe20000000a00 */
[----:B------:R-:W-:Y:S02]  /*33f0*/  UP2UR UR51, UPR, URZ, 0x1 ;  /* 0x000000013f337883 */ /* 0x000fe40008000000 */
[----:B------:R-:W-:-:S04]  /*3400*/  UIADD3 UR12, -UR11, 0x1, URZ ;  /* 0x000000010b0c7890 */ /* 0x000fc8000fffe13f */
[----:B------:R-:W-:Y:S01]  /*3410*/  UIMAD UR12, UR49, UR6, UR12 ;  /* 0x00000006310c72a4 */ /* 0x000fe2000f8e020c */
[----:B------:R-:W-:Y:S01]  /*3420*/  @UP0 ULDC UR8, c[0x0][0x44c] ;  /* 0x0001130000080ab9 */ /* 0x000fe20000000800 */
[----:B------:R-:W-:Y:S01]  /*3430*/  @UP0 ULDC UR13, c[0x0][0x450] ;  /* 0x00011400000d0ab9 */ /* 0x000fe20000000800 */
[----:B------:R-:W-:-:S04]  /*3440*/  UIMAD.WIDE.U32 UR8, UR10, UR8, URZ ;  /* 0x000000080a0872a5 */ /* 0x000fc8000f8e003f */
[----:B------:R-:W-:Y:S02]  /*3450*/  @UP0 USHF.R.U32.HI UR10, URZ, UR13, UR9 ;  /* 0x0000000d3f0a0299 */ /* 0x000fe40008011609 */
[----:B------:R-:W-:Y:S02]  /*3460*/  UISETP.GE.AND UP0, UPT, UR5, 0x1, UPT ;  /* 0x000000010500788c */ /* 0x000fe4000bf06270 */
[----:B------:R-:W-:Y:S02]  /*3470*/  UIADD3 UR10, UR12, UR10, URZ ;  /* 0x0000000a0c0a7290 */ /* 0x000fe4000fffe03f */
[----:B------:R-:W-:Y:S02]  /*3480*/  UP2UR UR50, UPR, URZ, 0x1 ;  /* 0x000000013f327883 */ /* 0x000fe40008000000 */
[----:B------:R-:W-:Y:S01]  /*3490*/  PLOP3.LUT P0, PT, PT, PT, UP0, 0x40, 0x0 ;  /* 0x000000000000781c */ /* 0x000fe20003f0e808 */
[----:B------:R-:W-:-:S06]  /*34a0*/  UIADD3 UR4, UR10, UR4, URZ ;  /* 0x000000040a047290 */ /* 0x000fcc000fffe03f */
[----:B------:R-:W-:-:S06]  /*34b0*/  MOV R0, UR4 ;  /* 0x0000000400007c02 */ /* 0x000fcc0008000f00 */
[----:B------:R-:W-:Y:S05]  /*34c0*/  @P0 BRA `(.L_x_1660) ;  /* 0x0000000000400947 */ /* 0x000fea0003800000 */
[----:B------:R-:W-:Y:S01]  /*34d0*/  ISETP.LT.AND P0, PT, RZ, UR10, PT ;  /* 0x0000000aff007c0c */ /* 0x000fe2000bf01270 */
[----:B------:R-:W-:-:S12]  /*34e0*/  UIADD3 UR4, UR10, -0x1, URZ ;  /* 0xffffffff0a047890 */ /* 0x000fd8000fffe03f */
[----:B------:R-:W-:Y:S05]  /*34f0*/  @P0 BRA `(.L_x_1661) ;  /* 0x00000000001c0947 */ /* 0x000fea0003800000 */
[----:B------:R-:W-:Y:S02]  /*3500*/  UISETP.NE.AND UP0, UPT, UR5, 0x1, UPT ;  /* 0x000000010500788c */ /* 0x000fe4000bf05270 */
[----:B------:R-:W-:-:S09]  /*3510*/  UIADD3 UR4, -UR10, URZ, URZ ;  /* 0x0000003f0a047290 */ /* 0x000fd2000fffe13f */
[----:B------:R-:W-:Y:S02]  /*3520*/  @UP0 ULDC.64 UR12, c[0x0][0x9e8] ;  /* 0x00027a00000c0ab9 */ /* 0x000fe40000000a00 */
[----:B------:R-:W-:-:S04]  /*3530*/  UIMAD.WIDE.U32 UR8, UR4, UR12, URZ ;  /* 0x0000000c040872a5 */ /* 0x000fc8000f8e003f */
[----:B------:R-:W-:-:S04]  /*3540*/  @UP0 USHF.R.U32.HI UR4, URZ, UR13, UR9 ;  /* 0x0000000d3f040299 */ /* 0x000fc80008011609 */
[----:B------:R-:W-:Y:S01]  /*3550*/  ULOP3.LUT UR4, URZ, UR4, URZ, 0x33, !UPT ;  /* 0x000000043f047292 */ /* 0x000fe2000f8e333f */
[----:B------:R-:W-:Y:S11]  /*3560*/  BRA `(.L_x_1662) ;  /* 0x0000000000107947 */ /* 0x000ff60003800000 */
.L_x_1661:
[----:B------:R-:W-:-:S11]  /*3570*/  UISETP.NE.AND UP0, UPT, UR5, 0x1, UPT ;  /* 0x000000010500788c */ /* 0x000fd6000bf05270 */
[----:B------:R-:W-:Y:S02]  /*3580*/  @UP0 ULDC.64 UR12, c[0x0][0x9e8] ;  /* 0x00027a00000c0ab9 */ /* 0x000fe40000000a00 */
[----:B------:R-:W-:-:S04]  /*3590*/  UIMAD.WIDE.U32 UR8, UR4, UR12, URZ ;  /* 0x0000000c040872a5 */ /* 0x000fc8000f8e003f */
[----:B------:R-:W-:-:S12]  /*35a0*/  @UP0 USHF.R.U32.HI UR4, URZ, UR13, UR9 ;  /* 0x0000000d3f040299 */ /* 0x000fd80008011609 */
.L_x_1662:
[----:B------:R-:W-:-:S06]  /*35b0*/  UIMAD UR4, UR4, UR5, UR5 ;  /* 0x00000005040472a4 */ /* 0x000fcc000f8e0205 */
[----:B------:R-:W-:-:S07]  /*35c0*/  VIMNMX R0, R0, UR4, PT ;  /* 0x0000000400007c48 */ /* 0x000fce000bfe0100 */
.L_x_1660:
[----:B------:R-:W-:Y:S01]  /*35d0*/  UISETP.NE.AND UP0, UPT, UR51, URZ, UPT ;  /* 0x0000003f3300728c */ /* 0x000fe2000bf05270 */
[----:B------:R-:W-:Y:S01]  /*35e0*/  VIADD R0, R0, 0x3f ;  /* 0x0000003f00007836 */ /* 0x000fe20000000000 */
[----:B------:R-:W-:Y:S01]  /*35f0*/  UMOV UR4, UR44 ;  /* 0x0000002c00047c82 */ /* 0x000fe20008000000 */
[----:B------:R-:W-:-:S03]  /*3600*/  UIMAD UR6, UR49, UR6, -UR11 ;  /* 0x00000006310672a4 */ /* 0x000fc6000f8e0a0b */
[----:B------:R-:W-:-:S04]  /*3610*/  SHF.R.S32.HI R3, RZ, 0x1f, R0 ;  /* 0x0000001fff037819 */ /* 0x000fc80000011400 */
[----:B------:R-:W-:Y:S01]  /*3620*/  LEA.HI R3, R3, R0, RZ, 0x6 ;  /* 0x0000000003037211 */ /* 0x000fe200078f30ff */
[----:B------:R-:W-:Y:S01]  /*3630*/  @UP0 ULDC UR8, c[0x0][0x44c] ;  /* 0x0001130000080ab9 */ /* 0x000fe20000000800 */
[----:B------:R-:W-:Y:S01]  /*3640*/  @UP0 ULDC UR10, c[0x0][0x450] ;  /* 0x00011400000a0ab9 */ /* 0x000fe20000000800 */
[----:B------:R-:W-:Y:S01]  /*3650*/  UIMAD.WIDE.U32 UR8, UR44, UR8, URZ ;  /* 0x000000082c0872a5 */ /* 0x000fe2000f8e003f */
[----:B------:R-:W-:-:S03]  /*3660*/  SHF.R.S32.HI R3, RZ, 0x6, R3 ;  /* 0x00000006ff037819 */ /* 0x000fc60000011403 */
[----:B------:R-:W-:Y:S01]  /*3670*/  @UP0 USHF.R.U32.HI UR4, URZ, UR10, UR9 ;  /* 0x0000000a3f040299 */ /* 0x000fe20008011609 */
[----:B------:R-:W-:Y:S01]  /*3680*/  VIMNMX R152, R3, UR7, PT ;  /* 0x0000000703987c48 */ /* 0x000fe2000bfe0100 */
[----:B------:R-:W-:Y:S02]  /*3690*/  UISETP.GE.AND UP0, UPT, UR5, 0x1, UPT ;  /* 0x000000010500788c */ /* 0x000fe4000bf06270 */
[----:B------:R-:W-:Y:S01]  /*36a0*/  UIADD3 UR4, UR6, UR4, URZ ;  /* 0x0000000406047290 */ /* 0x000fe2000fffe03f */
[----:B------:R-:W-:-:S03]  /*36b0*/  ULDC UR8, c[0x0][0x9dc] ;  /* 0x0002770000087ab9 */ /* 0x000fc60000000800 */
[----:B------:R-:W-:Y:S01]  /*36c0*/  PLOP3.LUT P0, PT, PT, PT, UP0, 0x40, 0x0 ;  /* 0x000000000000781c */ /* 0x000fe20003f0e808 */
[----:B------:R-:W-:-:S12]  /*36d0*/  UIADD3 UR8, UR4, -UR8, URZ ;  /* 0x8000000804087290 */ /* 0x000fd8000fffe03f */
[----:B------:R-:W-:Y:S05]  /*36e0*/  @P0 BRA `(.L_x_1663) ;  /* 0x0000000000440947 */ /* 0x000fea0003800000 */
[----:B------:R-:W-:-:S06]  /*36f0*/  UISETP.GT.AND UP0, UPT, UR4, -0x1, UPT ;  /* 0xffffffff0400788c */ /* 0x000fcc000bf04270 */
[----:B------:R-:W-:-:S13]  /*3700*/  PLOP3.LUT P0, PT, PT, PT, UP0, 0x80, 0x0 ;  /* 0x000000000000781c */ /* 0x000fda0003f0f008 */
[----:B------:R-:W-:Y:S05]  /*3710*/  @P0 BRA `(.L_x_1664) ;  /* 0x00000000001c0947 */ /* 0x000fea0003800000 */
[----:B------:R-:W-:Y:S02]  /*3720*/  UISETP.NE.AND UP0, UPT, UR5, 0x1, UPT ;  /* 0x000000010500788c */ /* 0x000fe4000bf05270 */
[----:B------:R-:W-:-:S09]  /*3730*/  ULOP3.LUT UR4, URZ, UR4, URZ, 0x33, !UPT ;  /* 0x000000043f047292 */ /* 0x000fd2000f8e333f */
[----:B------:R-:W-:Y:S02]  /*3740*/  @UP0 ULDC.64 UR10, c[0x0][0x9e8] ;  /* 0x00027a00000a0ab9 */ /* 0x000fe40000000a00 */
[----:B------:R-:W-:-:S04]  /*3750*/  UIMAD.WIDE.U32 UR6, UR4, UR10, URZ ;  /* 0x0000000a040672a5 */ /* 0x000fc8000f8e003f */
[----:B------:R-:W-:-:S04]  /*3760*/  @UP0 USHF.R.U32.HI UR4, URZ, UR11, UR7 ;  /* 0x0000000b3f040299 */ /* 0x000fc80008011607 */
[----:B------:R-:W-:Y:S01]  /*3770*/  ULOP3.LUT UR4, URZ, UR4, URZ, 0x33, !UPT ;  /* 0x000000043f047292 */ /* 0x000fe2000f8e333f */
[----:B------:R-:W-:Y:S11]  /*3780*/  BRA `(.L_x_1665) ;  /* 0x0000000000107947 */ /* 0x000ff60003800000 */
.L_x_1664:
[----:B------:R-:W-:-:S11]  /*3790*/  UISETP.NE.AND UP0, UPT, UR5, 0x1, UPT ;  /* 0x000000010500788c */ /* 0x000fd6000bf05270 */
[----:B------:R-:W-:Y:S02]  /*37a0*/  @UP0 ULDC.64 UR10, c[0x0][0x9e8] ;  /* 0x00027a00000a0ab9 */ /* 0x000fe40000000a00 */
[----:B------:R-:W-:-:S04]  /*37b0*/  UIMAD.WIDE.U32 UR6, UR4, UR10, URZ ;  /* 0x0000000a040672a5 */ /* 0x000fc8000f8e003f */
[----:B------:R-:W-:-:S12]  /*37c0*/  @UP0 USHF.R.U32.HI UR4, URZ, UR11, UR7 ;  /* 0x0000000b3f040299 */ /* 0x000fd80008011607 */
.L_x_1665:
[----:B------:R-:W-:-:S04]  /*37d0*/  UIMAD UR4, UR4, UR5, URZ ;  /* 0x00000005040472a4 */ /* 0x000fc8000f8e023f */
[----:B------:R-:W-:-:S04]  /*37e0*/  UISETP.LT.AND UP0, UPT, UR8, UR4, UPT ;  /* 0x000000040800728c */ /* 0x000fc8000bf01270 */
[----:B------:R-:W-:-:S12]  /*37f0*/  USEL UR8, UR8, UR4, !UP0 ;  /* 0x0000000408087287 */ /* 0x000fd8000c000000 */
.L_x_1663:
[----:B------:R-:W-:Y:S01]  /*3800*/  USHF.R.S32.HI UR4, URZ, 0x1f, UR8 ;  /* 0x0000001f3f047899 */ /* 0x000fe20008011408 */
[----:B------:R-:W-:Y:S01]  /*3810*/  PLOP3.LUT P0, PT, PT, PT, PT, 0x80, 0x0 ;  /* 0x000000000000781c */ /* 0x000fe20003f0f070 */
[----:B------:R-:W-:Y:S01]  /*3820*/  IMAD.MOV.U32 R0, RZ, RZ, RZ ;  /* 0x000000ffff007224 */ /* 0x000fe200078e00ff */
[----:B------:R-:W-:Y:S01]  /*3830*/  CS2R R150, SRZ ;  /* 0x0000000000967805 */ /* 0x000fe2000001ff00 */
[----:B------:R-:W-:Y:S01]  /*3840*/  ULEA.HI UR4, UR4, UR8, URZ, 0x6 ;  /* 0x0000000804047291 */ /* 0x000fe2000f8f303f */
[----:B------:R-:W-:Y:S01]  /*3850*/  IMAD.MOV.U32 R3, RZ, RZ, RZ ;  /* 0x000000ffff037224 */ /* 0x000fe200078e00ff */
[----:B------:R-:W-:Y:S02]  /*3860*/  CS2R R148, SRZ ;  /* 0x0000000000947805 */ /* 0x000fe4000001ff00 */
[----:B------:R-:W-:Y:S01]  /*3870*/  CS2R R146, SRZ ;  /* 0x0000000000927805 */ /* 0x000fe2000001ff00 */
[----:B------:R-:W-:Y:S01]  /*3880*/  USHF.R.S32.HI UR4, URZ, 0x6, UR4 ;  /* 0x000000063f047899 */ /* 0x000fe20008011404 */
[----:B------:R-:W-:-:S02]  /*3890*/  CS2R R144, SRZ ;  /* 0x0000000000907805 */ /* 0x000fc4000001ff00 */
[----:B------:R-:W-:Y:S02]  /*38a0*/  CS2R R164, SRZ ;  /* 0x0000000000a47805 */ /* 0x000fe4000001ff00 */
[----:B------:R-:W-:Y:S01]  /*38b0*/  CS2R R140, SRZ ;  /* 0x00000000008c7805 */ /* 0x000fe2000001ff00 */
[----:B------:R-:W-:Y:S01]  /*38c0*/  UISETP.LT.AND UP0, UPT, URZ, UR4, UPT ;  /* 0x000000043f00728c */ /* 0x000fe2000bf01270 */
[----:B------:R-:W-:Y:S02]  /*38d0*/  CS2R R162, SRZ ;  /* 0x0000000000a27805 */ /* 0x000fe4000001ff00 */
[----:B------:R-:W-:Y:S02]  /*38e0*/  CS2R R136, SRZ ;  /* 0x0000000000887805 */ /* 0x000fe4000001ff00 */
[----:B------:R-:W-:Y:S01]  /*38f0*/  CS2R R160, SRZ ;  /* 0x0000000000a07805 */ /* 0x000fe2000001ff00 */
[----:B------:R-:W-:Y:S01]  /*3900*/  USEL UR47, URZ, UR4, !UP0 ;  /* 0x000000043f2f7287 */ /* 0x000fe2000c000000 */
[----:B------:R-:W-:-:S02]  /*3910*/  CS2R R132, SRZ ;  /* 0x0000000000847805 */ /* 0x000fc4000001ff00 */
[----:B------:R-:W-:Y:S02]  /*3920*/  CS2R R158, SRZ ;  /* 0x00000000009e7805 */ /* 0x000fe4000001ff00 */
[----:B------:R-:W-:Y:S02]  /*3930*/  CS2R R156, SRZ ;  /* 0x00000000009c7805 */ /* 0x000fe4000001ff00 */
[----:B------:R-:W-:Y:S02]  /*3940*/  CS2R R128, SRZ ;  /* 0x0000000000807805 */ /* 0x000fe4000001ff00 */
[----:B------:R-:W-:Y:S02]  /*3950*/  CS2R R154, SRZ ;  /* 0x00000000009a7805 */ /* 0x000fe4000001ff00 */
[----:B------:R-:W-:Y:S01]  /*3960*/  ISETP.GT.AND P1, PT, R152, UR47, PT ;  /* 0x0000002f98007c0c */ /* 0x000fe2000bf24270 */
        /* <DEDUP_REMOVED lines=31> */
[----:B------:R-:W-:Y:S01]  /*3b60*/  CS2R R62, SRZ ;  /* 0x00000000003e7805 */ /* 0x000fe2000001ff00 */
        /* <DEDUP_REMOVED lines=18> */
[----:B------:R-:W-:Y:S01]  /*3c90*/  CS2R R26, SRZ ;  /* 0x00000000001a7805 */ /* 0x000fe2000001ff00 */
[----:B------:R-:W-:Y:S01]  /*3ca0*/  IMAD.MOV.U32 R210, RZ, RZ, RZ ;  /* 0x000000ffffd27224 */ /* 0x000fe200078e00ff */
[----:B------:R-:W-:Y:S06]  /*3cb0*/  @!P1 BRA `(.L_x_1649) ;  /* 0x0000009000689947 */ /* 0x000fec0003800000 */
        /* <DEDUP_REMOVED lines=11> */
[----:B------:R-:W-:-:S04]  /*3d70*/  ULOP3.LUT UR5, UR5, 0x3fff, URZ, 0xc0, !UPT ;  /* 0x00003fff05057892 */ /* 0x000fc8000f8ec03f */
[----:B------:R-:W-:-:S04]  /*3d80*/  ULOP3.LUT UR48, UR5, 0x2000000, URZ, 0xfc, !UPT ;  /* 0x0200000005307892 */ /* 0x000fc8000f8efc3f */
        /* <DEDUP_REMOVED lines=9> */
[----:B------:R-:W-:Y:S01]  /*3e20*/  MOV R13, RZ ;  /* 0x000000ff000d7202 */ /* 0x000fe20000000f00 */
[----:B------:R-:W-:Y:S02]  /*3e30*/  IMAD.U32 R6, RZ, RZ, UR4 ;  /* 0x00000004ff067e24 */ /* 0x000fe4000f8e00ff */
[----:B------:R-:W-:-:S02]  /*3e40*/  IMAD.U32 R7, RZ, RZ, UR5 ;  /* 0x00000005ff077e24 */ /* 0x000fc4000f8e00ff */
[----:B------:R-:W-:Y:S02]  /*3e50*/  IMAD.U32 R11, RZ, RZ, UR7 ;  /* 0x00000007ff0b7e24 */ /* 0x000fe4000f8e00ff */
[----:B------:R-:W-:Y:S02]  /*3e60*/  IMAD.MOV.U32 R8, RZ, RZ, 0x70 ;  /* 0x00000070ff087424 */ /* 0x000fe400078e00ff */
[----:B0-----:R-:W-:-:S07]  /*3e70*/  IMAD.MOV.U32 R12, RZ, RZ, 0x1 ;  /* 0x00000001ff0c7424 */ /* 0x001fce00078e00ff */
[----:B------:R-:W-:-:S07]  /*3e80*/  LEPC R20, `(.L_x_1666) ;  /* 0x000000001014794e */ /* 0x000fce0000000000 */
[----:B-1----:R-:W-:Y:S05]  /*3e90*/  CALL.ABS.NOINC R14 ;  /* 0x000000000e007343 */ /* 0x002fea0003c00000 */
.L_x_1666:
        /* <DEDUP_REMOVED lines=9> */
.L_x_1825:
[----:B------:R-:W-:Y:S05]  /*3f30*/  @!P0 BRA `(.L_x_1668) ;  /* 0x0000000000048947 */ /* 0x000fea0003800000 */
[----:B------:R-:W-:Y:S01]  /*3f40*/  BPT.TRAP 0x1 ;  /* 0x000000040000795c */ /* 0x000fe20000300000 */
.L_x_1668:
[----:B------:R-:W-:Y:S02]  /*3f50*/  IMAD.U32 R9, RZ, RZ, UR38 ;  /* 0x00000026ff097e24 */ /* 0x000fe4000f8e00ff */
[----:B------:R-:W-:-:S03]  /*3f60*/  IMAD.U32 R10, RZ, RZ, UR37 ;  /* 0x00000025ff0a7e24 */ /* 0x000fc6000f8e00ff */
[----:B------:R-:W-:Y:S02]  /*3f70*/  LEA R9, R9, UR42, 0x3 ;  /* 0x0000002a09097c11 */ /* 0x000fe4000f8e18ff */
[----:B------:R-:W-:-:S04]  /*3f80*/  SHF.L.U32 R10, R10, 0x1f, RZ ;  /* 0x0000001f0a0a7819 */ /* 0x000fc800000006ff */
[----:B------:R1:W2:Y:S01]  /*3f90*/  SYNCS.PHASECHK.TRANS64.TRYWAIT P1, [R9+URZ+0x28c30], R10 ;  /* 0x028c300a090075a7 */ /* 0x0002a2000802017f */
[----:B------:R-:W-:Y:S05]  /*3fa0*/  @!P0 BRA `(.L_x_1669) ;  /* 0x0000000000048947 */ /* 0x000fea0003800000 */
[----:B------:R-:W-:Y:S01]  /*3fb0*/  BPT.TRAP 0x1 ;  /* 0x000000040000795c */ /* 0x000fe20000300000 */
.L_x_1669:
[----:B--2---:R-:W-:Y:S05]  /*3fc0*/  @P1 BRA `(.L_x_1670) ;  /* 0x0000000000081947 */ /* 0x004fea0003800000 */
[----:B------:R-:W2:Y:S02]  /*3fd0*/  SYNCS.PHASECHK.TRANS64.TRYWAIT P1, [R9+URZ+0x28c30], R10 ;  /* 0x028c300a090075a7 */ /* 0x000ea4000802017f */
[----:B--2---:R-:W-:Y:S05]  /*3fe0*/  @!P1 BRA `(.L_x_1671) ;  /* 0x000000fc006c9947 */ /* 0x004fea0003800000 */
.L_x_1670:
        /* <DEDUP_REMOVED lines=40> */
.L_x_1672:
[----:B------:R-:W-:Y:S01]  /*4270*/  UISETP.NE.AND UP1, UPT, UR51, URZ, UPT ;  /* 0x0000003f3300728c */ /* 0x000fe2000bf25270 */
[----:B------:R-:W0:Y:S01]  /*4280*/  LDC R7, c[0x0][0x2f0] ;  /* 0x0000bc00ff077b82 */ /* 0x000e220000000800 */
[----:B------:R-:W-:Y:S01]  /*4290*/  VIADD R3, R185, UR44 ;  /* 0x0000002cb9037c36 */ /* 0x000fe20008000000 */
[----:B------:R-:W-:Y:S01]  /*42a0*/  R2UR UR6, R9 ;  /* 0x00000000090672ca */ /* 0x000fe200000e0000 */
[----:B------:R-:W-:Y:S01]  /*42b0*/  UISETP.NE.AND UP0, UPT, UR50, URZ, UPT ;  /* 0x0000003f3200728c */ /* 0x000fe2000bf05270 */
[----:B------:R-:W-:Y:S01]  /*42c0*/  LEA R12, R152, 0xffffffc0, 0x6 ;  /* 0xffffffc0980c7811 */ /* 0x000fe200078e30ff */
[----:B------:R-:W-:Y:S01]  /*42d0*/  IMAD.MOV.U32 R4, RZ, RZ, R3 ;  /* 0x000000ffff047224 */ /* 0x000fe200078e0003 */
[----:B------:R-:W-:Y:S01]  /*42e0*/  PLOP3.LUT P1, PT, PT, PT, UP1, 0x80, 0x0 ;  /* 0x000000000000781c */ /* 0x000fe20003f2f018 */
[----:B------:R-:W-:Y:S01]  /*42f0*/  ULDC UR11, c[0x0][0x9dc] ;  /* 0x00027700000b7ab9 */ /* 0x000fe20000000800 */
[----:B------:R-:W-:Y:S01]  /*4300*/  PLOP3.LUT P2, PT, PT, PT, UP1, 0x80, 0x0 ;  /* 0x000000000000781c */ /* 0x000fe20003f4f018 */
[----:B------:R-:W3:Y:S01]  /*4310*/  LDC R8, c[0x0][0x288] ;  /* 0x0000a200ff087b82 */ /* 0x000ee20000000800 */
[----:B------:R-:W-:Y:S01]  /*4320*/  @UP1 ULDC UR7, c[0x0][0x44c] ;  /* 0x0001130000071ab9 */ /* 0x000fe20000000800 */
[----:B------:R-:W-:-:S04]  /*4330*/  ULDC UR18, c[0x0][0x9e0] ;  /* 0x0002780000127ab9 */ /* 0x000fc80000000800 */
[----:B------:R-:W-:-:S04]  /*4340*/  UIADD3 UR6, UR6, 0x28c40, URZ ;  /* 0x00028c4006067890 */ /* 0x000fc8000fffe03f */
[----:B------:R-:W-:Y:S01]  /*4350*/  @P1 IMAD.HI.U32 R5, R3, UR7, RZ ;  /* 0x0000000703051c27 */ /* 0x000fe2000f8e00ff */
[----:B------:R-:W-:Y:S01]  /*4360*/  @UP1 ULDC UR7, c[0x0][0x450] ;  /* 0x0001140000071ab9 */ /* 0x000fe20000000800 */
[----:B------:R-:W-:Y:S01]  /*4370*/  UPRMT UR6, UR40, 0x654, UR6 ;  /* 0x0000065428067896 */ /* 0x000fe20008000006 */
[----:B------:R-:W-:Y:S01]  /*4380*/  PLOP3.LUT P1, PT, PT, PT, UP0, 0x40, 0x0 ;  /* 0x000000000000781c */ /* 0x000fe20003f2e808 */
[----:B------:R-:W-:Y:S01]  /*4390*/  IMAD.MOV.U32 R3, RZ, RZ, -0x40 ;  /* 0xffffffc0ff037424 */ /* 0x000fe200078e00ff */
[----:B------:R-:W-:-:S03]  /*43a0*/  @P2 SHF.R.U32.HI R4, RZ, UR7, R5 ;  /* 0x00000007ff042c19 */ /* 0x000fc60008011605 */
[----:B------:R-:W-:Y:S02]  /*43b0*/  IMAD R6, R152, R3, 0x41 ;  /* 0x0000004198067424 */ /* 0x000fe400078e0203 */
[----:B------:R-:W4:Y:S01]  /*43c0*/  SHFL.IDX PT, R56, R4, RZ, 0x1c1f ;  /* 0x001c1fff04387589 */ /* 0x000f2200000e0000 */
[----:B------:R-:W-:Y:S01]  /*43d0*/  SYNCS.ARRIVE.TRANS64.RED.A1T0 RZ, [UR6], RZ ;  /* 0x000000ffffff79a7 */ /* 0x000fe20008100406 */
[C---:B0-----:R-:W-:Y:S01]  /*43e0*/  IMAD R5, R7.reuse, UR49, R6 ;  /* 0x0000003107057c24 */ /* 0x041fe2000f8e0206 */
[----:B------:R-:W-:Y:S01]  /*43f0*/  ULOP3.LUT UR6, URZ, UR11, URZ, 0x33, !UPT ;  /* 0x0000000b3f067292 */ /* 0x000fe2000f8e333f */
[----:B------:R-:W-:Y:S02]  /*4400*/  IMAD R3, R7, UR49, -R12 ;  /* 0x0000003107037c24 */ /* 0x000fe4000f8e0a0c */
[----:B------:R-:W-:Y:S01]  /*4410*/  VIADD R20, R6, 0xffffffff ;  /* 0xffffffff06147836 */ /* 0x000fe20000000000 */
[--C-:B---3--:R-:W-:Y:S01]  /*4420*/  IADD3 R5, R5, -R8, -R2.reuse ;  /* 0x8000000805057210 */ /* 0x108fe20007ffe802 */
[----:B------:R-:W-:-:S04]  /*4430*/  IMAD.IADD R13, R3, 0x1, -R2 ;  /* 0x00000001030d7824 */ /* 0x000fc800078e0a02 */
[C---:B------:R-:W-:Y:S02]  /*4440*/  VIADD R14, R5.reuse, UR18 ;  /* 0x00000012050e7c36 */ /* 0x040fe40008000000 */
[----:B------:R-:W-:-:S03]  /*4450*/  VIADD R15, R5, UR6 ;  /* 0x00000006050f7c36 */ /* 0x000fc60008000000 */
[----:B----4-:R-:W-:Y:S01]  /*4460*/  VIADDMNMX R3, R56, R14, R13, PT ;  /* 0x0000000e38037246 */ /* 0x010fe2000380010d */
[----:B------:R-:W-:Y:S01]  /*4470*/  IMAD.IADD R5, R15, 0x1, R56 ;  /* 0x000000010f057824 */ /* 0x000fe200078e0238 */
[----:B------:R-:W-:Y:S06]  /*4480*/  @P1 BRA `(.L_x_1673) ;  /* 0x0000000000641947 */ /* 0x000fec0003800000 */
[----:B------:R-:W-:Y:S01]  /*4490*/  IMAD R11, R7, UR49, R56 ;  /* 0x00000031070b7c24 */ /* 0x000fe2000f8e0238 */
[----:B------:R-:W-:Y:S03]  /*44a0*/  BSSY B0, `(.L_x_1674) ;  /* 0x0000013000007945 */ /* 0x000fe60003800000 */
[----:B------:R-:W-:-:S05]  /*44b0*/  IMAD.IADD R11, R11, 0x1, -R8 ;  /* 0x000000010b0b7824 */ /* 0x000fca00078e0a08 */
[----:B------:R-:W-:-:S13]  /*44c0*/  ISETP.GT.AND P1, PT, R11, -0x1, PT ;  /* 0xffffffff0b00780c */ /* 0x000fda0003f24270 */
[----:B------:R-:W-:Y:S05]  /*44d0*/  @P1 BRA `(.L_x_1675) ;  /* 0x0000000000241947 */ /* 0x000fea0003800000 */
[----:B------:R-:W-:Y:S01]  /*44e0*/  ULDC UR6, c[0x0][0x9e4] ;  /* 0x0002790000067ab9 */ /* 0x000fe20000000800 */
[----:B------:R-:W-:Y:S01]  /*44f0*/  LOP3.LUT R11, RZ, R11, RZ, 0x33, !PT ;  /* 0x0000000bff0b7212 */ /* 0x000fe200078e33ff */
[----:B------:R-:W-:-:S05]  /*4500*/  IMAD.U32 R21, RZ, RZ, UR6 ;  /* 0x00000006ff157e24 */ /* 0x000fca000f8e00ff */
[----:B------:R-:W-:-:S13]  /*4510*/  ISETP.NE.AND P1, PT, R21, 0x1, PT ;  /* 0x000000011500780c */ /* 0x000fda0003f25270 */
[----:B------:R-:W0:Y:S02]  /*4520*/  @P1 LDC.64 R56, c[0x0][0x9e8] ;  /* 0x00027a00ff381b82 */ /* 0x000e240000000a00 */
[----:B0-----:R-:W-:-:S05]  /*4530*/  @P1 IMAD.HI.U32 R6, R11, R56, RZ ;  /* 0x000000380b061227 */ /* 0x001fca00078e00ff */
[----:B------:R-:W-:-:S04]  /*4540*/  @P1 SHF.R.U32.HI R11, RZ, R57, R6 ;  /* 0x00000039ff0b1219 */ /* 0x000fc80000011606 */
[----:B------:R-:W-:Y:S01]  /*4550*/  LOP3.LUT R11, RZ, R11, RZ, 0x33, !PT ;  /* 0x0000000bff0b7212 */ /* 0x000fe200078e33ff */
[----:B------:R-:W-:Y:S06]  /*4560*/  BRA `(.L_x_1676) ;  /* 0x0000000000187947 */ /* 0x000fec0003800000 */
.L_x_1675:
[----:B------:R-:W-:Y:S02]  /*4570*/  ULDC UR6, c[0x0][0x9e4] ;  /* 0x0002790000067ab9 */ /* 0x000fe40000000800 */
[----:B------:R-:W-:-:S04]  /*4580*/  MOV R21, UR6 ;  /* 0x0000000600157c02 */ /* 0x000fc80008000f00 */
[----:B------:R-:W-:-:S13]  /*4590*/  ISETP.NE.AND P1, PT, R21, 0x1, PT ;  /* 0x000000011500780c */ /* 0x000fda0003f25270 */
[----:B------:R-:W0:Y:S02]  /*45a0*/  @P1 LDC.64 R56, c[0x0][0x9e8] ;  /* 0x00027a00ff381b82 */ /* 0x000e240000000a00 */
[----:B0-----:R-:W-:-:S05]  /*45b0*/  @P1 IMAD.HI.U32 R6, R11, R56, RZ ;  /* 0x000000380b061227 */ /* 0x001fca00078e00ff */
[----:B------:R-:W-:-:S07]  /*45c0*/  @P1 SHF.R.U32.HI R11, RZ, R57, R6 ;  /* 0x00000039ff0b1219 */ /* 0x000fce0000011606 */
.L_x_1676:
[----:B------:R-:W-:Y:S05]  /*45d0*/  BSYNC B0 ;  /* 0x0000000000007941 */ /* 0x000fea0003800000 */
.L_x_1674:
[----:B------:R-:W-:-:S04]  /*45e0*/  IMAD R11, R11, R21, -R12 ;  /* 0x000000150b0b7224 */ /* 0x000fc800078e0a0c */
[----:B------:R-:W-:-:S05]  /*45f0*/  IMAD.IADD R6, R11, 0x1, -R2 ;  /* 0x000000010b067824 */ /* 0x000fca00078e0a02 */
[----:B------:R-:W-:Y:S02]  /*4600*/  VIADDMNMX R3, R6, R21, R3, PT ;  /* 0x0000001506037246 */ /* 0x000fe40003800103 */
[----:B------:R-:W-:-:S07]  /*4610*/  VIMNMX R5, R5, R6, !PT ;  /* 0x0000000605057248 */ /* 0x000fce0007fe0100 */
.L_x_1673:
[C---:B------:R-:W-:Y:S01]  /*4620*/  ISETP.GE.AND P2, PT, R20.reuse, 0x9, PT ;  /* 0x000000091400780c */ /* 0x040fe20003f46270 */
[----:B------:R-:W0:Y:S01]  /*4630*/  SHFL.IDX PT, R4, R4, 0x1, 0x1c1f ;  /* 0x003c1f0004047f89 */ /* 0x000e2200000e0000 */
[C---:B------:R-:W-:Y:S01]  /*4640*/  ISETP.GE.AND P1, PT, R20.reuse, 0x2, PT ;  /* 0x000000021400780c */ /* 0x040fe20003f26270 */
[----:B------:R-:W-:Y:S01]  /*4650*/  UISETP.NE.AND UP0, UPT, UR50, URZ, UPT ;  /* 0x0000003f3200728c */ /* 0x000fe2000bf05270 */
[C---:B------:R-:W-:Y:S02]  /*4660*/  ISETP.GT.AND P3, PT, R5.reuse, 0x8, !P2 ;  /* 0x000000080500780c */ /* 0x040fe40005764270 */
[----:B------:R-:W-:Y:S02]  /*4670*/  ISETP.GT.AND P4, PT, R5, 0x1, !P1 ;  /* 0x000000010500780c */ /* 0x000fe40004f84270 */
[----:B------:R-:W-:Y:S02]  /*4680*/  ISETP.LT.OR P3, PT, R3, 0x9, P3 ;  /* 0x000000090300780c */ /* 0x000fe40001f61670 */
[----:B------:R-:W-:-:S02]  /*4690*/  ISETP.GE.AND P5, PT, R20, 0x11, PT ;  /* 0x000000111400780c */ /* 0x000fc40003fa6270 */
[----:B------:R-:W-:Y:S02]  /*46a0*/  FSEL R57, R28, -INF , !P3 ;  /* 0xff8000001c397808 */ /* 0x000fe40005800000 */
[----:B------:R-:W-:Y:S02]  /*46b0*/  ISETP.LT.OR P4, PT, R3, 0x2, P4 ;  /* 0x000000020300780c */ /* 0x000fe40002781670 */
[----:B------:R-:W-:Y:S02]  /*46c0*/  ISETP.GT.AND P3, PT, R5, 0x10, !P5 ;  /* 0x000000100500780c */ /* 0x000fe40006f64270 */
[----:B------:R-:W-:Y:S02]  /*46d0*/  ISETP.GE.AND P6, PT, R20, 0xa, PT ;  /* 0x0000000a1400780c */ /* 0x000fe40003fc6270 */
[----:B------:R-:W-:Y:S02]  /*46e0*/  FSEL R25, R25, -INF , !P4 ;  /* 0xff80000019197808 */ /* 0x000fe40006000000 */
[----:B------:R-:W-:-:S02]  /*46f0*/  P2R R58, PR, RZ, 0x20 ;  /* 0x00000020ff3a7803 */ /* 0x000fc40000000000 */
[----:B------:R-:W-:Y:S01]  /*4700*/  ISETP.LT.OR P3, PT, R3, 0x11, P3 ;  /* 0x000000110300780c */ /* 0x000fe20001f61670 */
[----:B0-----:R-:W-:Y:S01]  /*4710*/  IMAD.IADD R6, R15, 0x1, R4 ;  /* 0x000000010f067824 */ /* 0x001fe200078e0204 */
[----:B------:R-:W-:Y:S02]  /*4720*/  ISETP.GT.AND P4, PT, R5, 0x9, !P6 ;  /* 0x000000090500780c */ /* 0x000fe40007784270 */
[----:B------:R-:W-:Y:S02]  /*4730*/  ISETP.GE.AND P5, PT, R20, 0x12, PT ;  /* 0x000000121400780c */ /* 0x000fe40003fa6270 */
[----:B------:R-:W-:Y:S02]  /*4740*/  FSEL R59, R32, -INF , !P3 ;  /* 0xff800000203b7808 */ /* 0x000fe40005800000 */
[----:B------:R-:W-:Y:S02]  /*4750*/  ISETP.LT.OR P4, PT, R3, 0xa, P4 ;  /* 0x0000000a0300780c */ /* 0x000fe40002781670 */
[----:B------:R-:W-:-:S02]  /*4760*/  ISETP.GT.AND P3, PT, R5, 0x11, !P5 ;  /* 0x000000110500780c */ /* 0x000fc40006f64270 */
[----:B------:R-:W-:Y:S02]  /*4770*/  FSEL R29, R29, -INF , !P4 ;  /* 0xff8000001d1d7808 */ /* 0x000fe40006000000 */
[----:B------:R-:W-:Y:S02]  /*4780*/  ISETP.LT.OR P3, PT, R3, 0x12, P3 ;  /* 0x000000120300780c */ /* 0x000fe40001f61670 */
[----:B------:R-:W-:Y:S02]  /*4790*/  ISETP.GE.AND P4, PT, R20, 0x19, PT ;  /* 0x000000191400780c */ /* 0x000fe40003f86270 */
[----:B------:R-:W-:Y:S02]  /*47a0*/  FSEL R33, R33, -INF , !P3 ;  /* 0xff80000021217808 */ /* 0x000fe40005800000 */
[----:B------:R-:W-:Y:S02]  /*47b0*/  ISETP.GT.AND P3, PT, R5, 0x18, !P4 ;  /* 0x000000180500780c */ /* 0x000fe40006764270 */
[----:B------:R-:W-:-:S02]  /*47c0*/  P2R R32, PR, RZ, 0x10 ;  /* 0x00000010ff207803 */ /* 0x000fc40000000000 */
[----:B------:R-:W-:Y:S02]  /*47d0*/  ISETP.LT.OR P3, PT, R3, 0x19, P3 ;  /* 0x000000190300780c */ /* 0x000fe40001f61670 */
[----:B------:R-:W-:Y:S02]  /*47e0*/  ISETP.GE.AND P4, PT, R20, 0x1a, PT ;  /* 0x0000001a1400780c */ /* 0x000fe40003f86270 */
[----:B------:R-:W-:Y:S02]  /*47f0*/  FSEL R61, R36, -INF , !P3 ;  /* 0xff800000243d7808 */ /* 0x000fe40005800000 */
[----:B------:R-:W-:Y:S02]  /*4800*/  ISETP.GT.AND P3, PT, R5, 0x19, !P4 ;  /* 0x000000190500780c */ /* 0x000fe40006764270 */
[----:B------:R-:W-:Y:S02]  /*4810*/  P2R R36, PR, RZ, 0x10 ;  /* 0x00000010ff247803 */ /* 0x000fe40000000000 */
[----:B------:R-:W-:-:S02]  /*4820*/  ISETP.LT.OR P3, PT, R3, 0x1a, P3 ;  /* 0x0000001a0300780c */ /* 0x000fc40001f61670 */
[C---:B------:R-:W-:Y:S02]  /*4830*/  ISETP.GE.AND P4, PT, R20.reuse, 0x21, PT ;  /* 0x000000211400780c */ /* 0x040fe40003f86270 */
[----:B------:R-:W-:Y:S02]  /*4840*/  FSEL R37, R37, -INF , !P3 ;  /* 0xff80000025257808 */ /* 0x000fe40005800000 */
[----:B------:R-:W-:Y:S02]  /*4850*/  ISETP.GT.AND P3, PT, R5, 0x20, !P4 ;  /* 0x000000200500780c */ /* 0x000fe40006764270 */
[----:B------:R-:W-:Y:S02]  /*4860*/  P2R R60, PR, RZ, 0x10 ;  /* 0x00000010ff3c7803 */ /* 0x000fe40000000000 */
[----:B------:R-:W-:Y:S02]  /*4870*/  ISETP.LT.OR P3, PT, R3, 0x21, P3 ;  /* 0x000000210300780c */ /* 0x000fe40001f61670 */
[----:B------:R-:W-:-:S02]  /*4880*/  ISETP.GE.AND P4, PT, R20, 0x22, PT ;  /* 0x000000221400780c */ /* 0x000fc40003f86270 */
[----:B------:R-:W-:Y:S02]  /*4890*/  FSEL R63, R40, -INF , !P3 ;  /* 0xff800000283f7808 */ /* 0x000fe40005800000 */
[----:B------:R-:W-:Y:S02]  /*48a0*/  ISETP.GT.AND P3, PT, R5, 0x21, !P4 ;  /* 0x000000210500780c */ /* 0x000fe40006764270 */
[----:B------:R-:W-:Y:S02]  /*48b0*/  P2R R40, PR, RZ, 0x10 ;  /* 0x00000010ff287803 */ /* 0x000fe40000000000 */
[----:B------:R-:W-:Y:S02]  /*48c0*/  ISETP.LT.OR P3, PT, R3, 0x22, P3 ;  /* 0x000000220300780c */ /* 0x000fe40001f61670 */
[----:B------:R-:W-:Y:S02]  /*48d0*/  ISETP.GE.AND P4, PT, R20, 0x29, PT ;  /* 0x000000291400780c */ /* 0x000fe40003f86270 */
[----:B------:R-:W-:-:S02]  /*48e0*/  FSEL R41, R41, -INF , !P3 ;  /* 0xff80000029297808 */ /* 0x000fc40005800000 */
[----:B------:R-:W-:Y:S02]  /*48f0*/  ISETP.GT.AND P3, PT, R5, 0x28, !P4 ;  /* 0x000000280500780c */ /* 0x000fe40006764270 */
[----:B------:R-:W-:Y:S02]  /*4900*/  P2R R62, PR, RZ, 0x10 ;  /* 0x00000010ff3e7803 */ /* 0x000fe40000000000 */
[----:B------:R-:W-:Y:S02]  /*4910*/  ISETP.LT.OR P3, PT, R3, 0x29, P3 ;  /* 0x000000290300780c */ /* 0x000fe40001f61670 */
[----:B------:R-:W-:Y:S02]  /*4920*/  ISETP.GE.AND P4, PT, R20, 0x2a, PT ;  /* 0x0000002a1400780c */ /* 0x000fe40003f86270 */
[----:B------:R-:W-:Y:S02]  /*4930*/  FSEL R65, R44, -INF , !P3 ;  /* 0xff8000002c417808 */ /* 0x000fe40005800000 */
[----:B------:R-:W-:-:S02]  /*4940*/  ISETP.GT.AND P3, PT, R5, 0x29, !P4 ;  /* 0x000000290500780c */ /* 0x000fc40006764270 */
[----:B------:R-:W-:Y:S02]  /*4950*/  P2R R44, PR, RZ, 0x10 ;  /* 0x00000010ff2c7803 */ /* 0x000fe40000000000 */
[----:B------:R-:W-:Y:S02]  /*4960*/  ISETP.LT.OR P3, PT, R3, 0x2a, P3 ;  /* 0x0000002a0300780c */ /* 0x000fe40001f61670 */
[----:B------:R-:W-:Y:S02]  /*4970*/  P2R R28, PR, RZ, 0x20 ;  /* 0x00000020ff1c7803 */ /* 0x000fe40000000000 */
[----:B------:R-:W-:Y:S02]  /*4980*/  FSEL R45, R45, -INF , !P3 ;  /* 0xff8000002d2d7808 */ /* 0x000fe40005800000 */
[----:B------:R-:W-:Y:S02]  /*4990*/  ISETP.GE.AND P3, PT, R20, 0x31, PT ;  /* 0x000000311400780c */ /* 0x000fe40003f66270 */
[----:B------:R-:W-:-:S02]  /*49a0*/  P2R R56, PR, RZ, 0x40 ;  /* 0x00000040ff387803 */ /* 0x000fc40000000000 */
[----:B------:R-:W-:-:S04]  /*49b0*/  ISETP.GT.AND P4, PT, R5, 0x30, !P3 ;  /* 0x000000300500780c */ /* 0x000fc80005f84270 */
[----:B------:R-:W-:-:S04]  /*49c0*/  ISETP.LT.OR P4, PT, R3, 0x31, P4 ;  /* 0x000000310300780c */ /* 0x000fc80002781670 */
[----:B------:R-:W-:Y:S02]  /*49d0*/  FSEL R67, R48, -INF , !P4 ;  /* 0xff80000030437808 */ /* 0x000fe40006000000 */
[----:B------:R-:W-:-:S04]  /*49e0*/  ISETP.GE.AND P4, PT, R20, 0x32, PT ;  /* 0x000000321400780c */ /* 0x000fc80003f86270 */
        /* <DEDUP_REMOVED lines=8> */
[----:B------:R-:W-:Y:S02]  /*4a70*/  P2R R11, PR, RZ, 0x40 ;  /* 0x00000040ff0b7803 */ /* 0x000fe40000000000 */
[----:B------:R-:W-:-:S04]  /*4a80*/  ISETP.GT.AND P6, PT, R5, RZ, !P6 ;  /* 0x000000ff0500720c */ /* 0x000fc800077c4270 */
[----:B------:R-:W-:-:S04]  /*4a90*/  ISETP.LT.OR P6, PT, R3, 0x1, P6 ;  /* 0x000000010300780c */ /* 0x000fc800037c1670 */
[----:B------:R-:W-:Y:S02]  /*4aa0*/  FSEL R21, R24, -INF , !P6 ;  /* 0xff80000018157808 */ /* 0x000fe40007000000 */
[----:B------:R-:W-:-:S04]  /*4ab0*/  ISETP.GE.AND P6, PT, R20, 0x3a, PT ;  /* 0x0000003a1400780c */ /* 0x000fc80003fc6270 */
[----:B------:R-:W-:Y:S02]  /*4ac0*/  P2R R20, PR, RZ, 0x40 ;  /* 0x00000040ff147803 */ /* 0x000fe40000000000 */
[----:B------:R-:W-:-:S04]  /*4ad0*/  ISETP.GT.AND P6, PT, R5, 0x39, !P6 ;  /* 0x000000390500780c */ /* 0x000fc800077c4270 */
[----:B------:R-:W-:Y:S02]  /*4ae0*/  ISETP.LT.OR P6, PT, R3, 0x3a, P6 ;  /* 0x0000003a0300780c */ /* 0x000fe400037c1670 */
[----:B------:R-:W-:Y:S02]  /*4af0*/  VIADDMNMX R3, R4, R14, R13, PT ;  /* 0x0000000e04037246 */ /* 0x000fe4000380010d */
[----:B------:R-:W-:Y:S02]  /*4b00*/  FSEL R53, R53, -INF , !P6 ;  /* 0xff80000035357808 */ /* 0x000fe40007000000 */
[----:B------:R-:W-:-:S13]  /*4b10*/  PLOP3.LUT P6, PT, PT, PT, UP0, 0x40, 0x0 ;  /* 0x000000000000781c */ /* 0x000fda0003fce808 */
[----:B------:R-:W-:Y:S05]  /*4b20*/  @P6 BRA `(.L_x_1677) ;  /* 0x0000000000646947 */ /* 0x000fea0003800000 */
        /* <DEDUP_REMOVED lines=14> */
.L_x_1679:
[----:B------:R-:W-:Y:S02]  /*4c10*/  ULDC UR6, c[0x0][0x9e4] ;  /* 0x0002790000067ab9 */ /* 0x000fe40000000800 */
[----:B------:R-:W-:-:S05]  /*4c20*/  IMAD.U32 R14, RZ, RZ, UR6 ;  /* 0x00000006ff0e7e24 */ /* 0x000fca000f8e00ff */
[----:B------:R-:W-:-:S13]  /*4c30*/  ISETP.NE.AND P6, PT, R14, 0x1, PT ;  /* 0x000000010e00780c */ /* 0x000fda0003fc5270 */
[----:B------:R-:W0:Y:S02]  /*4c40*/  @P6 LDC.64 R70, c[0x0][0x9e8] ;  /* 0x00027a00ff466b82 */ /* 0x000e240000000a00 */
[----:B0-----:R-:W-:-:S05]  /*4c50*/  @P6 IMAD.HI.U32 R4, R5, R70, RZ ;  /* 0x0000004605046227 */ /* 0x001fca00078e00ff */
[----:B------:R-:W-:-:S07]  /*4c60*/  @P6 SHF.R.U32.HI R5, RZ, R71, R4 ;  /* 0x00000047ff056219 */ /* 0x000fce0000011604 */
.L_x_1680:
[----:B------:R-:W-:Y:S05]  /*4c70*/  BSYNC B0 ;  /* 0x0000000000007941 */ /* 0x000fea0003800000 */
.L_x_1678:
[----:B------:R-:W-:-:S04]  /*4c80*/  IMAD R5, R5, R14, -R12 ;  /* 0x0000000e05057224 */ /* 0x000fc800078e0a0c */
[----:B------:R-:W-:-:S05]  /*4c90*/  IMAD.IADD R5, R5, 0x1, -R2 ;  /* 0x0000000105057824 */ /* 0x000fca00078e0a02 */
[----:B------:R-:W-:Y:S02]  /*4ca0*/  VIADDMNMX R3, R5, R14, R3, PT ;  /* 0x0000000e05037246 */ /* 0x000fe40003800103 */
[----:B------:R-:W-:-:S07]  /*4cb0*/  VIMNMX R6, R6, R5, !PT ;  /* 0x0000000506067248 */ /* 0x000fce0007fe0100 */
.L_x_1677:
[----:B------:R-:W-:Y:S01]  /*4cc0*/  ISETP.GT.AND P1, PT, R6, 0x1, !P1 ;  /* 0x000000010600780c */ /* 0x000fe20004f24270 */
[----:B------:R-:W-:Y:S01]  /*4cd0*/  ULDC UR10, c[0x0][0x988] ;  /* 0x00026200000a7ab9 */ /* 0x000fe20000000800 */
[----:B------:R-:W-:Y:S01]  /*4ce0*/  FMNMX.FTZ R4, R21, R25, !PT ;  /* 0x0000001915047209 */ /* 0x000fe20007810000 */
[----:B------:R-:W-:Y:S01]  /*4cf0*/  BAR.SYNC.DEFER_BLOCKING 0xf, 0x100 ;  /* 0x03c4000000007b1d */ /* 0x000fe20000010000 */
[----:B------:R-:W-:Y:S02]  /*4d00*/  ISETP.LT.OR P1, PT, R3, 0x2, P1 ;  /* 0x000000020300780c */ /* 0x000fe40000f21670 */
[----:B------:R-:W-:Y:S02]  /*4d10*/  FMNMX.FTZ R4, R57, R4, !PT ;  /* 0x0000000439047209 */ /* 0x000fe40007810000 */
[----:B------:R-:W-:Y:S02]  /*4d20*/  FSEL R27, R27, -INF , !P1 ;  /* 0xff8000001b1b7808 */ /* 0x000fe40004800000 */
[----:B------:R-:W-:-:S02]  /*4d30*/  ISETP.NE.AND P1, PT, R56, RZ, PT ;  /* 0x000000ff3800720c */ /* 0x000fc40003f25270 */
[----:B------:R-:W-:Y:S02]  /*4d40*/  FMNMX.FTZ R4, R29, R4, !PT ;  /* 0x000000041d047209 */ /* 0x000fe40007810000 */
[----:B------:R-:W-:Y:S02]  /*4d50*/  ISETP.GT.AND P1, PT, R6, 0x9, !P1 ;  /* 0x000000090600780c */ /* 0x000fe40004f24270 */
[----:B------:R-:W-:Y:S02]  /*4d60*/  FMNMX.FTZ R4, R59, R4, !PT ;  /* 0x000000043b047209 */ /* 0x000fe40007810000 */
[----:B------:R-:W-:Y:S02]  /*4d70*/  ISETP.LT.OR P1, PT, R3, 0xa, P1 ;  /* 0x0000000a0300780c */ /* 0x000fe40000f21670 */
[----:B------:R-:W-:Y:S02]  /*4d80*/  FMNMX.FTZ R4, R33, R4, !PT ;  /* 0x0000000421047209 */ /* 0x000fe40007810000 */
[----:B------:R-:W-:-:S02]  /*4d90*/  FSEL R31, R31, -INF , !P1 ;  /* 0xff8000001f1f7808 */ /* 0x000fc40004800000 */
[----:B------:R-:W-:Y:S02]  /*4da0*/  ISETP.NE.AND P1, PT, R58, RZ, PT ;  /* 0x000000ff3a00720c */ /* 0x000fe40003f25270 */
[----:B------:R-:W-:Y:S02]  /*4db0*/  FMNMX.FTZ R4, R61, R4, !PT ;  /* 0x000000043d047209 */ /* 0x000fe40007810000 */
[----:B------:R-:W-:Y:S02]  /*4dc0*/  ISETP.GT.AND P1, PT, R6, 0x10, !P1 ;  /* 0x000000100600780c */ /* 0x000fe40004f24270 */
[----:B------:R-:W-:Y:S02]  /*4dd0*/  FMNMX.FTZ R4, R37, R4, !PT ;  /* 0x0000000425047209 */ /* 0x000fe40007810000 */
[----:B------:R-:W-:Y:S02]  /*4de0*/  ISETP.LT.OR P1, PT, R3, 0x11, P1 ;  /* 0x000000110300780c */ /* 0x000fe40000f21670 */
[----:B------:R-:W-:-:S02]  /*4df0*/  FMNMX.FTZ R4, R63, R4, !PT ;  /* 0x000000043f047209 */ /* 0x000fc40007810000 */
[----:B------:R-:W-:Y:S02]  /*4e00*/  FSEL R34, R34, -INF , !P1 ;  /* 0xff80000022227808 */ /* 0x000fe40004800000 */
[----:B------:R-:W-:Y:S02]  /*4e10*/  ISETP.NE.AND P1, PT, R28, RZ, PT ;  /* 0x000000ff1c00720c */ /* 0x000fe40003f25270 */
[----:B------:R-:W-:Y:S02]  /*4e20*/  FMNMX.FTZ R4, R41, R4, !PT ;  /* 0x0000000429047209 */ /* 0x000fe40007810000 */
[----:B------:R-:W-:Y:S02]  /*4e30*/  ISETP.GT.AND P1, PT, R6, 0x11, !P1 ;  /* 0x000000110600780c */ /* 0x000fe40004f24270 */
[----:B------:R-:W-:Y:S02]  /*4e40*/  FMNMX.FTZ R4, R65, R4, !PT ;  /* 0x0000000441047209 */ /* 0x000fe40007810000 */
[----:B------:R-:W-:-:S02]  /*4e50*/  ISETP.LT.OR P1, PT, R3, 0x12, P1 ;  /* 0x000000120300780c */ /* 0x000fc40000f21670 */
[----:B------:R-:W-:Y:S02]  /*4e60*/  FMNMX.FTZ R4, R45, R4, !PT ;  /* 0x000000042d047209 */ /* 0x000fe40007810000 */
[----:B------:R-:W-:Y:S02]  /*4e70*/  FSEL R35, R35, -INF , !P1 ;  /* 0xff80000023237808 */ /* 0x000fe40004800000 */
[----:B------:R-:W-:Y:S02]  /*4e80*/  ISETP.NE.AND P1, PT, R32, RZ, PT ;  /* 0x000000ff2000720c */ /* 0x000fe40003f25270 */
[----:B------:R-:W-:Y:S02]  /*4e90*/  FMNMX.FTZ R4, R67, R4, !PT ;  /* 0x0000000443047209 */ /* 0x000fe40007810000 */
[----:B------:R-:W-:Y:S02]  /*4ea0*/  ISETP.GT.AND P1, PT, R6, 0x18, !P1 ;  /* 0x000000180600780c */ /* 0x000fe40004f24270 */
[----:B------:R-:W-:-:S02]  /*4eb0*/  FMNMX.FTZ R4, R49, R4, !PT ;  /* 0x0000000431047209 */ /* 0x000fc40007810000 */
[----:B------:R-:W-:Y:S02]  /*4ec0*/  ISETP.LT.OR P1, PT, R3, 0x19, P1 ;  /* 0x000000190300780c */ /* 0x000fe40000f21670 */
[----:B------:R-:W-:Y:S02]  /*4ed0*/  ISETP.GT.AND P2, PT, R6, 0x8, !P2 ;  /* 0x000000080600780c */ /* 0x000fe40005744270 */
[----:B------:R-:W-:Y:S02]  /*4ee0*/  FSEL R38, R38, -INF , !P1 ;  /* 0xff80000026267808 */ /* 0x000fe40004800000 */
[----:B------:R-:W-:Y:S02]  /*4ef0*/  ISETP.NE.AND P1, PT, R36, RZ, PT ;  /* 0x000000ff2400720c */ /* 0x000fe40003f25270 */
[----:B------:R-:W-:Y:S02]  /*4f00*/  FMNMX.FTZ R4, R69, R4, !PT ;  /* 0x0000000445047209 */ /* 0x000fe40007810000 */
[----:B------:R-:W-:-:S02]  /*4f10*/  ISETP.GT.AND P1, PT, R6, 0x19, !P1 ;  /* 0x000000190600780c */ /* 0x000fc40004f24270 */
[C---:B------:R-:W-:Y:S02]  /*4f20*/  ISETP.LT.OR P2, PT, R3.reuse, 0x9, P2 ;  /* 0x000000090300780c */ /* 0x040fe40001741670 */
[----:B------:R-:W-:Y:S02]  /*4f30*/  ISETP.LT.OR P1, PT, R3, 0x1a, P1 ;  /* 0x0000001a0300780c */ /* 0x000fe40000f21670 */
[----:B------:R-:W-:Y:S02]  /*4f40*/  FMNMX.FTZ R12, R53, R4, !PT ;  /* 0x00000004350c7209 */ /* 0x000fe40007810000 */
[----:B------:R-:W-:Y:S02]  /*4f50*/  FSEL R39, R39, -INF , !P1 ;  /* 0xff80000027277808 */ /* 0x000fe40004800000 */
[----:B------:R-:W-:Y:S01]  /*4f60*/  ISETP.NE.AND P1, PT, R60, RZ, PT ;  /* 0x000000ff3c00720c */ /* 0x000fe20003f25270 */
[----:B------:R-:W0:Y:S01]  /*4f70*/  SHFL.BFLY PT, R5, R12, 0x2, 0x1f ;  /* 0x0c401f000c057f89 */ /* 0x000e2200000e0000 */
[----:B------:R-:W-:-:S02]  /*4f80*/  FSEL R30, R30, -INF , !P2 ;  /* 0xff8000001e1e7808 */ /* 0x000fc40005000000 */
[----:B------:R-:W-:Y:S02]  /*4f90*/  ISETP.GT.AND P1, PT, R6, 0x20, !P1 ;  /* 0x000000200600780c */ /* 0x000fe40004f24270 */
[----:B------:R-:W-:Y:S02]  /*4fa0*/  ISETP.NE.AND P2, PT, R40, RZ, PT ;  /* 0x000000ff2800720c */ /* 0x000fe40003f45270 */
[----:B------:R-:W-:Y:S02]  /*4fb0*/  ISETP.LT.OR P1, PT, R3, 0x21, P1 ;  /* 0x000000210300780c */ /* 0x000fe40000f21670 */
[----:B------:R-:W-:Y:S02]  /*4fc0*/  ISETP.NE.AND P6, PT, R11, RZ, PT ;  /* 0x000000ff0b00720c */ /* 0x000fe40003fc5270 */
[----:B------:R-:W-:Y:S02]  /*4fd0*/  FSEL R42, R42, -INF , !P1 ;  /* 0xff8000002a2a7808 */ /* 0x000fe40004800000 */
[----:B------:R-:W-:-:S02]  /*4fe0*/  ISETP.GT.AND P1, PT, R6, 0x21, !P2 ;  /* 0x000000210600780c */ /* 0x000fc40005724270 */
[----:B------:R-:W-:Y:S02]  /*4ff0*/  ISETP.NE.AND P2, PT, R44, RZ, PT ;  /* 0x000000ff2c00720c */ /* 0x000fe40003f45270 */
[----:B------:R-:W-:Y:S02]  /*5000*/  ISETP.LT.OR P1, PT, R3, 0x22, P1 ;  /* 0x000000220300780c */ /* 0x000fe40000f21670 */
[C---:B------:R-:W-:Y:S02]  /*5010*/  ISETP.GT.AND P2, PT, R6.reuse, 0x29, !P2 ;  /* 0x000000290600780c */ /* 0x040fe40005744270 */
[----:B------:R-:W-:Y:S02]  /*5020*/  FSEL R43, R43, -INF , !P1 ;  /* 0xff8000002b2b7808 */ /* 0x000fe40004800000 */
[----:B------:R-:W-:Y:S02]  /*5030*/  ISETP.GT.AND P1, PT, R6, RZ, !P6 ;  /* 0x000000ff0600720c */ /* 0x000fe40007724270 */
[----:B0-----:R-:W-:-:S02]  /*5040*/  FMNMX.FTZ R13, R12, R5, !PT ;  /* 0x000000050c0d7209 */ /* 0x001fc40007810000 */
[----:B------:R-:W-:Y:S02]  /*5050*/  ISETP.LT.OR P1, PT, R3, 0x1, P1 ;  /* 0x000000010300780c */ /* 0x000fe40000f21670 */
[----:B------:R-:W-:Y:S01]  /*5060*/  ISETP.GT.AND P3, PT, R6, 0x30, !P3 ;  /* 0x000000300600780c */ /* 0x000fe20005f64270 */
[----:B------:R-:W0:Y:S01]  /*5070*/  SHFL.BFLY PT, R14, R13, 0x1, 0x1f ;  /* 0x0c201f000d0e7f89 */ /* 0x000e2200000e0000 */
[----:B------:R-:W-:Y:S02]  /*5080*/  FSEL R26, R26, -INF , !P1 ;  /* 0xff8000001a1a7808 */ /* 0x000fe40004800000 */
[----:B------:R-:W-:Y:S02]  /*5090*/  ISETP.NE.AND P1, PT, R62, RZ, PT ;  /* 0x000000ff3e00720c */ /* 0x000fe40003f25270 */
[----:B------:R-:W-:Y:S02]  /*50a0*/  FMNMX.FTZ R5, R26, R27, !PT ;  /* 0x0000001b1a057209 */ /* 0x000fe40007810000 */
[----:B------:R-:W-:-:S02]  /*50b0*/  ISETP.GT.AND P1, PT, R6, 0x28, !P1 ;  /* 0x000000280600780c */ /* 0x000fc40004f24270 */
[----:B------:R-:W-:Y:S02]  /*50c0*/  FMNMX.FTZ R4, R30, R5, !PT ;  /* 0x000000051e047209 */ /* 0x000fe40007810000 */
[----:B------:R-:W-:Y:S02]  /*50d0*/  ISETP.LT.OR P1, PT, R3, 0x29, P1 ;  /* 0x000000290300780c */ /* 0x000fe40000f21670 */
[----:B------:R-:W-:Y:S02]  /*50e0*/  FMNMX.FTZ R5, R31, R4, !PT ;  /* 0x000000041f057209 */ /* 0x000fe40007810000 */
[----:B------:R-:W-:Y:S02]  /*50f0*/  FSEL R46, R46, -INF , !P1 ;  /* 0xff8000002e2e7808 */ /* 0x000fe40004800000 */
[----:B------:R-:W-:Y:S02]  /*5100*/  FMNMX.FTZ R4, R34, R5, !PT ;  /* 0x0000000522047209 */ /* 0x000fe40007810000 */
[----:B------:R-:W-:-:S02]  /*5110*/  ISETP.LT.OR P2, PT, R3, 0x2a, P2 ;  /* 0x0000002a0300780c */ /* 0x000fc40001741670 */
[----:B------:R-:W-:Y:S02]  /*5120*/  FMNMX.FTZ R11, R35, R4, !PT ;  /* 0x00000004230b7209 */ /* 0x000fe40007810000 */
[----:B------:R-:W-:Y:S02]  /*5130*/  ISETP.GT.AND P4, PT, R6, 0x31, !P4 ;  /* 0x000000310600780c */ /* 0x000fe40006784270 */
[----:B------:R-:W-:Y:S02]  /*5140*/  FMNMX.FTZ R4, R38, R11, !PT ;  /* 0x0000000b26047209 */ /* 0x000fe40007810000 */
[----:B0-----:R-:W-:Y:S02]  /*5150*/  FMNMX.FTZ R5, R13, R14, !PT ;  /* 0x0000000e0d057209 */ /* 0x001fe40007810000 */
[----:B------:R-:W-:Y:S02]  /*5160*/  FMNMX.FTZ R11, R39, R4, !PT ;  /* 0x00000004270b7209 */ /* 0x000fe40007810000 */
[----:B------:R-:W-:Y:S01]  /*5170*/  ISETP.LT.OR P3, PT, R3, 0x31, P3 ;  /* 0x000000310300780c */ /* 0x000fe20001f61670 */
[----:B------:R-:W-:Y:S01]  /*5180*/  FMUL.FTZ R12, R5, UR10 ;  /* 0x0000000a050c7c20 */ /* 0x000fe20008410000 */
[----:B------:R-:W-:-:S02]  /*5190*/  FMNMX.FTZ R4, R42, R11, !PT ;  /* 0x0000000b2a047209 */ /* 0x000fc40007810000 */
[----:B------:R-:W-:Y:S02]  /*51a0*/  FSEL R47, R47, -INF , !P2 ;  /* 0xff8000002f2f7808 */ /* 0x000fe40005000000 */
[----:B------:R-:W-:Y:S02]  /*51b0*/  FMNMX.FTZ R11, R43, R4, !PT ;  /* 0x000000042b0b7209 */ /* 0x000fe40007810000 */
[----:B------:R-:W-:Y:S02]  /*51c0*/  FSETP.NEU.FTZ.AND P1, PT, R5, -INF , PT ;  /* 0xff8000000500780b */ /* 0x000fe40003f3d000 */
[----:B------:R-:W-:Y:S02]  /*51d0*/  FMNMX.FTZ R4, R46, R11, !PT ;  /* 0x0000000b2e047209 */ /* 0x000fe40007810000 */
[----:B------:R-:W-:Y:S02]  /*51e0*/  ISETP.NE.AND P6, PT, R20, RZ, PT ;  /* 0x000000ff1400720c */ /* 0x000fe40003fc5270 */
[----:B------:R-:W-:-:S02]  /*51f0*/  ISETP.GT.AND P5, PT, R6, 0x38, !P5 ;  /* 0x000000380600780c */ /* 0x000fc40006fa4270 */
[----:B------:R-:W-:Y:S02]  /*5200*/  ISETP.LT.OR P4, PT, R3, 0x32, P4 ;  /* 0x000000320300780c */ /* 0x000fe40002781670 */
[----:B------:R-:W-:Y:S02]  /*5210*/  FSEL R50, R50, -INF , !P3 ;  /* 0xff80000032327808 */ /* 0x000fe40005800000 */
[----:B------:R-:W-:Y:S02]  /*5220*/  FMNMX.FTZ R11, R47, R4, !PT ;  /* 0x000000042f0b7209 */ /* 0x000fe40007810000 */
[----:B------:R-:W-:Y:S02]  /*5230*/  FSEL R12, R12, RZ, P1 ;  /* 0x000000ff0c0c7208 */ /* 0x000fe40000800000 */
[----:B------:R-:W-:Y:S02]  /*5240*/  ISETP.GT.AND P1, PT, R6, 0x39, !P6 ;  /* 0x000000390600780c */ /* 0x000fe40007724270 */
[----:B------:R-:W-:Y:S01]  /*5250*/  ISETP.LT.OR P5, PT, R3, 0x39, P5 ;  /* 0x000000390300780c */ /* 0x000fe20002fa1670 */
[--C-:B------:R-:W-:Y:S01]  /*5260*/  FFMA.FTZ R6, R21, UR10, -R12.reuse ;  /* 0x0000000a15067c23 */ /* 0x100fe2000801080c */
[----:B------:R-:W-:Y:S01]  /*5270*/  FSEL R51, R51, -INF , !P4 ;  /* 0xff80000033337808 */ /* 0x000fe20006000000 */
[--C-:B------:R-:W-:Y:S01]  /*5280*/  FFMA.FTZ R13, R25, UR10, -R12.reuse ;  /* 0x0000000a190d7c23 */ /* 0x100fe2000801080c */
[----:B------:R-:W-:Y:S01]  /*5290*/  FMNMX.FTZ R4, R50, R11, !PT ;  /* 0x0000000b32047209 */ /* 0x000fe20007810000 */
[----:B------:R0:W-:Y:S01]  /*52a0*/  MUFU.EX2 R156, R6 ;  /* 0x00000006009c7308 */ /* 0x0001e20000000800 */
[----:B------:R-:W-:Y:S01]  /*52b0*/  ISETP.LT.OR P1, PT, R3, 0x3a, P1 ;  /* 0x0000003a0300780c */ /* 0x000fe20000f21670 */
[--C-:B------:R-:W-:Y:S01]  /*52c0*/  FFMA.FTZ R11, R29, UR10, -R12.reuse ;  /* 0x0000000a1d0b7c23 */ /* 0x100fe2000801080c */
[----:B------:R-:W-:Y:S01]  /*52d0*/  FSEL R54, R54, -INF , !P5 ;  /* 0xff80000036367808 */ /* 0x000fe20006800000 */
[--C-:B------:R-:W-:Y:S01]  /*52e0*/  FFMA.FTZ R14, R59, UR10, -R12.reuse ;  /* 0x0000000a3b0e7c23 */ /* 0x100fe2000801080c */
[----:B------:R-:W-:Y:S01]  /*52f0*/  FMNMX.FTZ R3, R51, R4, !PT ;  /* 0x0000000433037209 */ /* 0x000fe20007810000 */
[--C-:B------:R-:W-:Y:S01]  /*5300*/  FFMA.FTZ R15, R33, UR10, -R12.reuse ;  /* 0x0000000a210f7c23 */ /* 0x100fe2000801080c */
[----:B------:R-:W-:Y:S01]  /*5310*/  FSEL R55, R55, -INF , !P1 ;  /* 0xff80000037377808 */ /* 0x000fe20004800000 */
[----:B------:R-:W3:Y:S01]  /*5320*/  MUFU.EX2 R13, R13 ;  /* 0x0000000d000d7308 */ /* 0x000ee20000000800 */
[----:B------:R-:W-:Y:S01]  /*5330*/  FMNMX.FTZ R4, R54, R3, !PT ;  /* 0x0000000336047209 */ /* 0x000fe20007810000 */
[--C-:B0-----:R-:W-:Y:S01]  /*5340*/  FFMA.FTZ R6, R57, UR10, -R12.reuse ;  /* 0x0000000a39067c23 */ /* 0x101fe2000801080c */
[--C-:B------:R-:W-:Y:S01]  /*5350*/  FFMA.FTZ R21, R37, UR10, -R12.reuse ;  /* 0x0000000a25157c23 */ /* 0x100fe2000801080c */
[--C-:B------:R-:W-:Y:S01]  /*5360*/  FFMA.FTZ R20, R61, UR10, -R12.reuse ;  /* 0x0000000a3d147c23 */ /* 0x100fe2000801080c */
[----:B------:R-:W-:Y:S01]  /*5370*/  FMNMX.FTZ R4, R55, R4, !PT ;  /* 0x0000000437047209 */ /* 0x000fe20007810000 */
[--C-:B------:R-:W-:Y:S01]  /*5380*/  FFMA.FTZ R24, R63, UR10, -R12.reuse ;  /* 0x0000000a3f187c23 */ /* 0x100fe2000801080c */
[--C-:B------:R-:W-:Y:S01]  /*5390*/  FFMA.FTZ R28, R65, UR10, -R12.reuse ;  /* 0x0000000a411c7c23 */ /* 0x100fe2000801080c */
[----:B------:R-:W0:Y:S01]  /*53a0*/  MUFU.EX2 R158, R6 ;  /* 0x00000006009e7308 */ /* 0x000e220000000800 */
[--C-:B------:R-:W-:Y:S01]  /*53b0*/  FFMA.FTZ R29, R45, UR10, -R12.reuse ;  /* 0x0000000a2d1d7c23 */ /* 0x100fe2000801080c */
[----:B------:R-:W4:Y:S01]  /*53c0*/  SHFL.BFLY PT, R3, R4, 0x2, 0x1f ;  /* 0x0c401f0004037f89 */ /* 0x000f2200000e0000 */
[--C-:B------:R-:W-:Y:S01]  /*53d0*/  FFMA.FTZ R32, R67, UR10, -R12.reuse ;  /* 0x0000000a43207c23 */ /* 0x100fe2000801080c */
[----:B------:R-:W-:-:S04]  /*53e0*/  FFMA.FTZ R33, R49, UR10, -R12 ;  /* 0x0000000a31217c23 */ /* 0x000fc8000801080c */
[----:B------:R-:W5:Y:S01]  /*53f0*/  MUFU.EX2 R11, R11 ;  /* 0x0000000b000b7308 */ /* 0x000f620000000800 */
[----:B---3--:R-:W-:Y:S01]  /*5400*/  FADD.FTZ R37, R156, R13 ;  /* 0x0000000d9c257221 */ /* 0x008fe20000010000 */
[----:B------:R-:W-:-:S06]  /*5410*/  F2FP.BF16.F32.PACK_AB R156, R13, R156 ;  /* 0x0000009c0d9c723e */ /* 0x000fcc00000010ff */
[----:B------:R-:W3:Y:S01]  /*5420*/  MUFU.EX2 R14, R14 ;  /* 0x0000000e000e7308 */ /* 0x000ee20000000800 */
[----:B0-----:R-:W-:-:S07]  /*5430*/  FADD.FTZ R36, R158, R37 ;  /* 0x000000259e247221 */ /* 0x001fce0000010000 */
[----:B------:R-:W0:Y:S01]  /*5440*/  MUFU.EX2 R15, R15 ;  /* 0x0000000f000f7308 */ /* 0x000e220000000800 */
[----:B-----5:R-:W-:Y:S02]  /*5450*/  F2FP.BF16.F32.PACK_AB R158, R11, R158 ;  /* 0x0000009e0b9e723e */ /* 0x020fe400000010ff */
[----:B----4-:R-:W-:Y:S01]  /*5460*/  FMNMX.FTZ R3, R4, R3, !PT ;  /* 0x0000000304037209 */ /* 0x010fe20007810000 */
[----:B------:R-:W-:Y:S01]  /*5470*/  FFMA.FTZ R4, R41, UR10, -R12 ;  /* 0x0000000a29047c23 */ /* 0x000fe2000801080c */
[----:B------:R-:W-:-:S03]  /*5480*/  FADD.FTZ R41, R11, R36 ;  /* 0x000000240b297221 */ /* 0x000fc60000010000 */
[----:B------:R-:W4:Y:S01]  /*5490*/  SHFL.BFLY PT, R6, R3, 0x1, 0x1f ;  /* 0x0c201f0003067f89 */ /* 0x000f2200000e0000 */
[----:B------:R-:W-:Y:S01]  /*54a0*/  MUFU.EX2 R25, R4 ;  /* 0x0000000400197308 */ /* 0x000fe20000000800 */
[----:B---3--:R-:W-:-:S07]  /*54b0*/  FADD.FTZ R40, R14, R41 ;  /* 0x000000290e287221 */ /* 0x008fce0000010000 */
[----:B------:R-:W3:Y:S01]  /*54c0*/  MUFU.EX2 R20, R20 ;  /* 0x0000001400147308 */ /* 0x000ee20000000800 */
[C---:B0-----:R-:W-:Y:S01]  /*54d0*/  FADD.FTZ R41, R15.reuse, R40 ;  /* 0x000000280f297221 */ /* 0x041fe20000010000 */
[----:B------:R-:W-:-:S06]  /*54e0*/  F2FP.BF16.F32.PACK_AB R160, R15, R14 ;  /* 0x0000000e0fa0723e */ /* 0x000fcc00000010ff */
[----:B------:R-:W0:Y:S01]  /*54f0*/  MUFU.EX2 R21, R21 ;  /* 0x0000001500157308 */ /* 0x000e220000000800 */
[----:B----4-:R-:W-:-:S07]  /*5500*/  FMNMX.FTZ R6, R3, R6, !PT ;  /* 0x0000000603067209 */ /* 0x010fce0007810000 */
[----:B------:R-:W4:Y:S01]  /*5510*/  MUFU.EX2 R24, R24 ;  /* 0x0000001800187308 */ /* 0x000f220000000800 */
[----:B---3--:R-:W-:Y:S01]  /*5520*/  FADD.FTZ R40, R20, R41 ;  /* 0x0000002914287221 */ /* 0x008fe20000010000 */
[--C-:B------:R-:W-:Y:S01]  /*5530*/  FFMA.FTZ R3, R69, UR10, -R12.reuse ;  /* 0x0000000a45037c23 */ /* 0x100fe2000801080c */
[C---:B------:R-:W-:Y:S01]  /*5540*/  FSETP.NEU.FTZ.AND P1, PT, R6.reuse, -INF , PT ;  /* 0xff8000000600780b */ /* 0x040fe20003f3d000 */
[----:B------:R-:W-:Y:S01]  /*5550*/  FMUL.FTZ R4, R6, UR10 ;  /* 0x0000000a06047c20 */ /* 0x000fe20008410000 */
[----:B------:R-:W-:-:S03]  /*5560*/  FFMA.FTZ R12, R53, UR10, -R12 ;  /* 0x0000000a350c7c23 */ /* 0x000fc6000801080c */
[----:B------:R-:W-:Y:S01]  /*5570*/  MUFU.EX2 R28, R28 ;  /* 0x0000001c001c7308 */ /* 0x000fe20000000800 */
[----:B------:R-:W-:Y:S02]  /*5580*/  FSEL R4, R4, RZ, P1 ;  /* 0x000000ff04047208 */ /* 0x000fe40000800000 */
[----:B0-----:R-:W-:-:S03]  /*5590*/  F2FP.BF16.F32.PACK_AB R162, R21, R20 ;  /* 0x0000001415a2723e */ /* 0x001fc600000010ff */
        /* <DEDUP_REMOVED lines=14> */
[----:B------:R-:W0:Y:S01]  /*5680*/  MUFU.EX2 R27, R27 ;  /* 0x0000001b001b7308 */ /* 0x000e220000000800 */
[--C-:B------:R-:W-:Y:S01]  /*5690*/  FFMA.FTZ R51, R51, UR10, -R4.reuse ;  /* 0x0000000a33337c23 */ /* 0x100fe20008010804 */
[--C-:B------:R-:W-:Y:S01]  /*56a0*/  FFMA.FTZ R54, R54, UR10, -R4.reuse ;  /* 0x0000000a36367c23 */ /* 0x100fe20008010804 */
[----:B------:R-:W-:Y:S01]  /*56b0*/  FFMA.FTZ R4, R55, UR10, -R4 ;  /* 0x0000000a37047c23 */ /* 0x000fe20008010804 */
[----:B----4-:R-:W-:-:S04]  /*56c0*/  F2FP.BF16.F32.PACK_AB R164, R25, R24 ;  /* 0x0000001819a4723e */ /* 0x010fc800000010ff */
[----:B------:R-:W3:Y:S08]  /*56d0*/  MUFU.EX2 R30, R30 ;  /* 0x0000001e001e7308 */ /* 0x000ef00000000800 */
[----:B------:R-:W4:Y:S01]  /*56e0*/  MUFU.EX2 R31, R31 ;  /* 0x0000001f001f7308 */ /* 0x000f220000000800 */
[----:B0-----:R-:W-:Y:S01]  /*56f0*/  FADD.FTZ R37, R26, R27 ;  /* 0x0000001b1a257221 */ /* 0x001fe20000010000 */
[----:B------:R-:W-:-:S06]  /*5700*/  F2FP.BF16.F32.PACK_AB R157, R27, R26 ;  /* 0x0000001a1b9d723e */ /* 0x000fcc00000010ff */
[----:B------:R-:W0:Y:S01]  /*5710*/  MUFU.EX2 R34, R34 ;  /* 0x0000002200227308 */ /* 0x000e220000000800 */
[----:B---3--:R-:W-:-:S07]  /*5720*/  FADD.FTZ R36, R30, R37 ;  /* 0x000000251e247221 */ /* 0x008fce0000010000 */
[----:B------:R-:W3:Y:S01]  /*5730*/  MUFU.EX2 R35, R35 ;  /* 0x0000002300237308 */ /* 0x000ee20000000800 */
[C---:B----4-:R-:W-:Y:S01]  /*5740*/  FADD.FTZ R37, R31.reuse, R36 ;  /* 0x000000241f257221 */ /* 0x050fe20000010000 */
[----:B------:R-:W-:-:S05]  /*5750*/  F2FP.BF16.F32.PACK_AB R159, R31, R30 ;  /* 0x0000001e1f9f723e */ /* 0x000fca00000010ff */
[----:B------:R4:W-:Y:S01]  /*5760*/  STSM.16.M88.4 [R18+0x26800], R156 ;  /* 0x0268009c12007844 */ /* 0x0009e20000000200 */
[----:B------:R-:W5:Y:S01]  /*5770*/  MUFU.EX2 R38, R38 ;  /* 0x0000002600267308 */ /* 0x000f620000000800 */
[----:B0-----:R-:W-:Y:S01]  /*5780*/  FADD.FTZ R36, R34, R37 ;  /* 0x0000002522247221 */ /* 0x001fe20000010000 */
[----:B------:R-:W-:-:S06]  /*5790*/  FADD.FTZ R37, R21, R40 ;  /* 0x0000002815257221 */ /* 0x000fcc0000010000 */
[----:B------:R-:W0:Y:S01]  /*57a0*/  MUFU.EX2 R39, R39 ;  /* 0x0000002700277308 */ /* 0x000e220000000800 */
[C---:B---3--:R-:W-:Y:S01]  /*57b0*/  FADD.FTZ R13, R35.reuse, R36 ;  /* 0x00000024230d7221 */ /* 0x048fe20000010000 */
[----:B------:R-:W-:Y:S01]  /*57c0*/  FADD.FTZ R36, R24, R37 ;  /* 0x0000002518247221 */ /* 0x000fe20000010000 */
[----:B------:R-:W-:-:S03]  /*57d0*/  F2FP.BF16.F32.PACK_AB R161, R35, R34 ;  /* 0x0000002223a1723e */ /* 0x000fc600000010ff */
[----:B------:R-:W-:Y:S02]  /*57e0*/  FADD.FTZ R15, R25, R36 ;  /* 0x00000024190f7221 */ /* 0x000fe40000010000 */
[----:B------:R-:W3:Y:S01]  /*57f0*/  MUFU.EX2 R42, R42 ;  /* 0x0000002a002a7308 */ /* 0x000ee20000000800 */
[----:B-----5:R-:W-:-:S07]  /*5800*/  FADD.FTZ R14, R38, R13 ;  /* 0x0000000d260e7221 */ /* 0x020fce0000010000 */
[----:B------:R-:W5:Y:S01]  /*5810*/  MUFU.EX2 R43, R43 ;  /* 0x0000002b002b7308 */ /* 0x000f620000000800 */
[C---:B0-----:R-:W-:Y:S01]  /*5820*/  FADD.FTZ R13, R39.reuse, R14 ;  /* 0x0000000e270d7221 */ /* 0x041fe20000010000 */
[----:B------:R-:W-:-:S05]  /*5830*/  F2FP.BF16.F32.PACK_AB R163, R39, R38 ;  /* 0x0000002627a3723e */ /* 0x000fca00000010ff */
[----:B------:R4:W-:Y:S01]  /*5840*/  STSM.16.M88.4 [R19], R160 ;  /* 0x000000a013007844 */ /* 0x0009e20000000200 */
[----:B------:R-:W0:Y:S01]  /*5850*/  MUFU.EX2 R46, R46 ;  /* 0x0000002e002e7308 */ /* 0x000e220000000800 */
[----:B---3--:R-:W-:-:S07]  /*5860*/  FADD.FTZ R14, R42, R13 ;  /* 0x0000000d2a0e7221 */ /* 0x008fce0000010000 */
[----:B------:R-:W3:Y:S01]  /*5870*/  MUFU.EX2 R29, R29 ;  /* 0x0000001d001d7308 */ /* 0x000ee20000000800 */
[C---:B-----5:R-:W-:Y:S01]  /*5880*/  FADD.FTZ R13, R43.reuse, R14 ;  /* 0x0000000e2b0d7221 */ /* 0x060fe20000010000 */
[----:B------:R-:W-:-:S06]  /*5890*/  F2FP.BF16.F32.PACK_AB R165, R43, R42 ;  /* 0x0000002a2ba5723e */ /* 0x000fcc00000010ff */
[----:B------:R-:W5:Y:S01]  /*58a0*/  MUFU.EX2 R47, R47 ;  /* 0x0000002f002f7308 */ /* 0x000f620000000800 */
[----:B0-----:R-:W-:-:S07]  /*58b0*/  FADD.FTZ R14, R46, R13 ;  /* 0x0000000d2e0e7221 */ /* 0x001fce0000010000 */
[----:B------:R-:W-:Y:S01]  /*58c0*/  MUFU.EX2 R32, R32 ;  /* 0x0000002000207308 */ /* 0x000fe20000000800 */
[----:B---3--:R-:W-:-:S07]  /*58d0*/  F2FP.BF16.F32.PACK_AB R166, R29, R28 ;  /* 0x0000001c1da6723e */ /* 0x008fce00000010ff */
[----:B------:R-:W0:Y:S01]  /*58e0*/  MUFU.EX2 R33, R33 ;  /* 0x0000002100217308 */ /* 0x000e220000000800 */
[C---:B-----5:R-:W-:Y:S01]  /*58f0*/  F2FP.BF16.F32.PACK_AB R167, R47.reuse, R46 ;  /* 0x0000002e2fa7723e */ /* 0x060fe200000010ff */
[----:B------:R-:W-:-:S04]  /*5900*/  FADD.FTZ R47, R47, R14 ;  /* 0x0000000e2f2f7221 */ /* 0x000fc80000010000 */
[----:B------:R4:W-:Y:S02]  /*5910*/  STSM.16.M88.4 [R23], R164 ;  /* 0x000000a417007844 */ /* 0x0009e40000000200 */
[----:B------:R-:W-:Y:S08]  /*5920*/  MUFU.EX2 R50, R50 ;  /* 0x0000003200327308 */ /* 0x000ff00000000800 */
[----:B------:R-:W3:Y:S01]  /*5930*/  MUFU.EX2 R51, R51 ;  /* 0x0000003300337308 */ /* 0x000ee20000000800 */
[----:B0-----:R-:W-:-:S07]  /*5940*/  F2FP.BF16.F32.PACK_AB R168, R33, R32 ;  /* 0x0000002021a8723e */ /* 0x001fce00000010ff */
[----:B------:R-:W-:Y:S08]  /*5950*/  MUFU.EX2 R3, R3 ;  /* 0x0000000300037308 */ /* 0x000ff00000000800 */
[----:B------:R-:W0:Y:S01]  /*5960*/  MUFU.EX2 R12, R12 ;  /* 0x0000000c000c7308 */ /* 0x000e220000000800 */
[----:B---3--:R-:W-:Y:S01]  /*5970*/  F2FP.BF16.F32.PACK_AB R169, R51, R50 ;  /* 0x0000003233a9723e */ /* 0x008fe200000010ff */
[----:B------:R-:W-:-:S04]  /*5980*/  FADD.FTZ R50, R50, R47 ;  /* 0x0000002f32327221 */ /* 0x000fc80000010000 */
[----:B------:R-:W-:Y:S02]  /*5990*/  FADD.FTZ R51, R51, R50 ;  /* 0x0000003233337221 */ /* 0x000fe40000010000 */
[----:B------:R-:W3:Y:S08]  /*59a0*/  MUFU.EX2 R54, R54 ;  /* 0x0000003600367308 */ /* 0x000ef00000000800 */
[----:B------:R5:W1:Y:S01]  /*59b0*/  MUFU.EX2 R11, R4 ;  /* 0x00000004000b7308 */ /* 0x000a620000000800 */
[----:B0-----:R-:W-:Y:S01]  /*59c0*/  F2FP.BF16.F32.PACK_AB R170, R12, R3 ;  /* 0x000000030caa723e */ /* 0x001fe200000010ff */
[----:B-----5:R-:W-:-:S04]  /*59d0*/  FADD.FTZ R4, R28, R15 ;  /* 0x0000000f1c047221 */ /* 0x020fc80000010000 */
[----:B------:R-:W-:Y:S01]  /*59e0*/  FADD.FTZ R29, R29, R4 ;  /* 0x000000041d1d7221 */ /* 0x000fe20000010000 */
[----:B---3--:R-:W-:-:S03]  /*59f0*/  FADD.FTZ R4, R54, R51 ;  /* 0x0000003336047221 */ /* 0x008fc60000010000 */
[----:B------:R-:W-:Y:S01]  /*5a00*/  FADD.FTZ R32, R32, R29 ;  /* 0x0000001d20207221 */ /* 0x000fe20000010000 */
[C---:B-1----:R-:W-:Y:S01]  /*5a10*/  F2FP.BF16.F32.PACK_AB R171, R11.reuse, R54 ;  /* 0x000000360bab723e */ /* 0x042fe200000010ff */
[----:B------:R-:W-:Y:S02]  /*5a20*/  FADD.FTZ R4, R11, R4 ;  /* 0x000000040b047221 */ /* 0x000fe40000010000 */
[----:B------:R-:W-:Y:S02]  /*5a30*/  FADD.FTZ R32, R33, R32 ;  /* 0x0000002021207221 */ /* 0x000fe40000010000 */
[----:B------:R4:W-:Y:S02]  /*5a40*/  STSM.16.M88.4 [R22], R168 ;  /* 0x000000a816007844 */ /* 0x0009e40000000200 */
[----:B------:R-:W-:-:S04]  /*5a50*/  FADD.FTZ R3, R3, R32 ;  /* 0x0000002003037221 */ /* 0x000fc80000010000 */
[----:B------:R-:W-:Y:S01]  /*5a60*/  FADD.FTZ R3, R12, R3 ;  /* 0x000000030c037221 */ /* 0x000fe20000010000 */
[----:B------:R-:W-:Y:S06]  /*5a70*/  @!P0 BRA `(.L_x_1681) ;  /* 0x0000000000048947 */ /* 0x000fec0003800000 */
[----:B------:R-:W-:Y:S01]  /*5a80*/  BPT.TRAP 0x1 ;  /* 0x000000040000795c */ /* 0x000fe20000300000 */
.L_x_1681:
[----:B------:R0:W1:Y:S01]  /*5a90*/  SYNCS.PHASECHK.TRANS64.TRYWAIT P1, [R9+URZ+0x28c50], R10 ;  /* 0x028c500a090075a7 */ /* 0x000062000802017f */
[----:B------:R-:W-:Y:S05]  /*5aa0*/  @!P0 BRA `(.L_x_1682) ;  /* 0x0000000000048947 */ /* 0x000fea0003800000 */
[----:B------:R-:W-:Y:S01]  /*5ab0*/  BPT.TRAP 0x1 ;  /* 0x000000040000795c */ /* 0x000fe20000300000 */
.L_x_1682:
[----:B-1----:R-:W-:Y:S05]  /*5ac0*/  @P1 BRA `(.L_x_1683) ;  /* 0x0000000000081947 */ /* 0x002fea0003800000 */
[----:B------:R-:W1:Y:S02]  /*5ad0*/  SYNCS.PHASECHK.TRANS64.TRYWAIT P1, [R9+URZ+0x28c50], R10 ;  /* 0x028c500a090075a7 */ /* 0x000e64000802017f */
[----:B-1----:R-:W-:Y:S05]  /*5ae0*/  @!P1 BRA `(.L_x_1684) ;  /* 0x000000e000c09947 */ /* 0x002fea0003800000 */
.L_x_1683:
        /* <DEDUP_REMOVED lines=34> */
.L_x_1685:
[----:B------:R-:W-:Y:S01]  /*5d10*/  UISETP.NE.AND UP1, UPT, UR51, URZ, UPT ;  /* 0x0000003f3300728c */ /* 0x000fe2000bf25270 */
[----:B------:R-:W-:Y:S01]  /*5d20*/  R2UR UR14, R9 ;  /* 0x00000000090e72ca */ /* 0x000fe200000e0000 */
[----:B------:R-:W-:Y:S01]  /*5d30*/  UISETP.NE.AND UP0, UPT, UR50, URZ, UPT ;  /* 0x0000003f3200728c */ /* 0x000fe2000bf05270 */
[----:B012---:R-:W-:Y:S01]  /*5d40*/  IMAD R9, R7, UR49, -R8 ;  /* 0x0000003107097c24 */ /* 0x007fe2000f8e0a08 */
[----:B------:R-:W-:Y:S01]  /*5d50*/  UMOV UR15, UR44 ;  /* 0x0000002c000f7c82 */ /* 0x000fe20008000000 */
[----:B------:R-:W-:-:S03]  /*5d60*/  VIADD R12, R152, 0xfffffffe ;  /* 0xfffffffe980c7836 */ /* 0x000fc60000000000 */
[----:B------:R-:W-:-:S03]  /*5d70*/  PLOP3.LUT P1, PT, PT, PT, UP0, 0x40, 0x0 ;  /* 0x000000000000781c */ /* 0x000fc60003f2e808 */
[----:B------:R-:W-:Y:S01]  /*5d80*/  @UP1 ULDC UR6, c[0x0][0x44c] ;  /* 0x0001130000061ab9 */ /* 0x000fe20000000800 */
[----:B------:R-:W-:Y:S01]  /*5d90*/  @UP1 ULDC UR19, c[0x0][0x450] ;  /* 0x0001140000131ab9 */ /* 0x000fe20000000800 */
[----:B------:R-:W-:Y:S02]  /*5da0*/  UIMAD.WIDE.U32 UR6, UR44, UR6, URZ ;  /* 0x000000062c0672a5 */ /* 0x000fe4000f8e003f */
[----:B------:R-:W-:Y:S02]  /*5db0*/  UIADD3 UR14, UR14, 0x28c60, URZ ;  /* 0x00028c600e0e7890 */ /* 0x000fe4000fffe03f */
[----:B------:R-:W-:Y:S02]  /*5dc0*/  @UP1 USHF.R.U32.HI UR15, URZ, UR19, UR7 ;  /* 0x000000133f0f1299 */ /* 0x000fe40008011607 */
[----:B------:R-:W-:-:S04]  /*5dd0*/  UPRMT UR14, UR40, 0x654, UR14 ;  /* 0x00000654280e7896 */ /* 0x000fc8000800000e */
[----:B------:R-:W-:-:S04]  /*5de0*/  VIADD R9, R9, UR15 ;  /* 0x0000000f09097c36 */ /* 0x000fc80008000000 */
[----:B------:R-:W-:Y:S01]  /*5df0*/  VIADD R10, R9, UR18 ;  /* 0x00000012090a7c36 */ /* 0x000fe20008000000 */
[----:B------:R-:W-:Y:S04]  /*5e00*/  SYNCS.ARRIVE.TRANS64.RED.A1T0 RZ, [UR14], RZ ;  /* 0x000000ffffff79a7 */ /* 0x000fe8000810040e */
[----:B------:R-:W-:Y:S01]  /*5e10*/  R2UR UR14, R10 ;  /* 0x000000000a0e72ca */ /* 0x000fe200000e0000 */
[----:B------:R-:W-:-:S14]  /*5e20*/  @P1 BRA `(.L_x_1686) ;  /* 0x0000000000541947 */ /* 0x000fdc0003800000 */
[C---:B------:R-:W-:Y:S01]  /*5e30*/  ISETP.GT.AND P1, PT, R9.reuse, RZ, PT ;  /* 0x000000ff0900720c */ /* 0x040fe20003f24270 */
[----:B------:R-:W-:-:S05]  /*5e40*/  VIADD R10, R9, 0xffffffff ;  /* 0xffffffff090a7836 */ /* 0x000fca0000000000 */
[----:B------:R-:W-:-:S07]  /*5e50*/  R2UR UR15, R10 ;  /* 0x000000000a0f72ca */ /* 0x000fce00000e0000 */
[----:B------:R-:W-:Y:S08]  /*5e60*/  @P1 BRA `(.L_x_1687) ;  /* 0x0000000000241947 */ /* 0x000ff00003800000 */
[----:B------:R-:W-:Y:S01]  /*5e70*/  R2UR UR15, R9 ;  /* 0x00000000090f72ca */ /* 0x000fe200000e0000 */
[----:B------:R-:W-:Y:S02]  /*5e80*/  ULDC UR18, c[0x0][0x9e4] ;  /* 0x0002790000127ab9 */ /* 0x000fe40000000800 */
[----:B------:R-:W-:-:S10]  /*5e90*/  UISETP.NE.AND UP0, UPT, UR18, 0x1, UPT ;  /* 0x000000011200788c */ /* 0x000fd4000bf05270 */
[----:B------:R-:W-:Y:S01]  /*5ea0*/  UIADD3 UR15, -UR15, URZ, URZ ;  /* 0x0000003f0f0f7290 */ /* 0x000fe2000fffe13f */
[----:B------:R-:W-:-:S03]  /*5eb0*/  @UP0 ULDC.64 UR20, c[0x0][0x9e8] ;  /* 0x00027a0000140ab9 */ /* 0x000fc60000000a00 */
[----:B------:R-:W-:-:S04]  /*5ec0*/  UIMAD.WIDE.U32 UR6, UR15, UR20, URZ ;  /* 0x000000140f0672a5 */ /* 0x000fc8000f8e003f */
[----:B------:R-:W-:-:S04]  /*5ed0*/  @UP0 USHF.R.U32.HI UR15, URZ, UR21, UR7 ;  /* 0x000000153f0f0299 */ /* 0x000fc80008011607 */
[----:B------:R-:W-:Y:S01]  /*5ee0*/  ULOP3.LUT UR15, URZ, UR15, URZ, 0x33, !UPT ;  /* 0x0000000f3f0f7292 */ /* 0x000fe2000f8e333f */
[----:B------:R-:W-:Y:S11]  /*5ef0*/  BRA `(.L_x_1688) ;  /* 0x0000000000147947 */ /* 0x000ff60003800000 */
.L_x_1687:
[----:B------:R-:W-:Y:S02]  /*5f00*/  ULDC UR18, c[0x0][0x9e4] ;  /* 0x0002790000127ab9 */ /* 0x000fe40000000800 */
[----:B------:R-:W-:-:S11]  /*5f10*/  UISETP.NE.AND UP0, UPT, UR18, 0x1, UPT ;  /* 0x000000011200788c */ /* 0x000fd6000bf05270 */
[----:B------:R-:W-:Y:S02]  /*5f20*/  @UP0 ULDC.64 UR20, c[0x0][0x9e8] ;  /* 0x00027a0000140ab9 */ /* 0x000fe40000000a00 */
[----:B------:R-:W-:-:S04]  /*5f30*/  UIMAD.WIDE.U32 UR6, UR15, UR20, URZ ;  /* 0x000000140f0672a5 */ /* 0x000fc8000f8e003f */
[----:B------:R-:W-:-:S12]  /*5f40*/  @UP0 USHF.R.U32.HI UR15, URZ, UR21, UR7 ;  /* 0x000000153f0f0299 */ /* 0x000fd80008011607 */
.L_x_1688:
[----:B------:R-:W-:-:S04]  /*5f50*/  UIMAD UR15, UR15, UR18, UR18 ;  /* 0x000000120f0f72a4 */ /* 0x000fc8000f8e0212 */
[----:B------:R-:W-:-:S04]  /*5f60*/  UISETP.LT.AND UP0, UPT, UR14, UR15, UPT ;  /* 0x0000000f0e00728c */ /* 0x000fc8000bf01270 */
[----:B------:R-:W-:-:S12]  /*5f70*/  USEL UR14, UR14, UR15, UP0 ;  /* 0x0000000f0e0e7287 */ /* 0x000fd80008000000 */
.L_x_1686:
[----:B------:R-:W-:-:S04]  /*5f80*/  USHF.R.S32.HI UR6, URZ, 0x1f, UR14 ;  /* 0x0000001f3f067899 */ /* 0x000fc8000801140e */
[----:B------:R-:W-:-:S04]  /*5f90*/  ULEA.HI UR6, UR6, UR14, URZ, 0x6 ;  /* 0x0000000e06067291 */ /* 0x000fc8000f8f303f */
[----:B------:R-:W-:-:S04]  /*5fa0*/  USHF.R.S32.HI UR6, URZ, 0x6, UR6 ;  /* 0x000000063f067899 */ /* 0x000fc80008011406 */
[----:B------:R-:W-:-:S04]  /*5fb0*/  UISETP.LT.AND UP0, UPT, UR47, UR6, UPT ;  /* 0x000000062f00728c */ /* 0x000fc8000bf01270 */
[----:B------:R-:W-:-:S06]  /*5fc0*/  USEL UR20, UR47, UR6, !UP0 ;  /* 0x000000062f147287 */ /* 0x000fcc000c000000 */
[----:B------:R-:W-:-:S13]  /*5fd0*/  ISETP.GE.AND P1, PT, R12, UR20, PT ;  /* 0x000000140c007c0c */ /* 0x000fda000bf26270 */
[----:B------:R-:W-:Y:S05]  /*5fe0*/  @!P1 BRA `(.L_x_1689) ;  /* 0x0000002400109947 */ /* 0x000fea0003800000 */
[----:B------:R-:W-:Y:S01]  /*5ff0*/  IMAD.MOV.U32 R13, RZ, RZ, R6 ;  /* 0x000000ffff0d7224 */ /* 0x000fe200078e0006 */
[----:B------:R-:W-:Y:S01]  /*6000*/  UMOV UR26, UR38 ;  /* 0x00000026001a7c82 */ /* 0x000fe20008000000 */
[----:B------:R-:W-:Y:S01]  /*6010*/  IMAD.MOV.U32 R14, RZ, RZ, R5 ;  /* 0x000000ffff0e7224 */ /* 0x000fe200078e0005 */
[----:B------:R-:W-:Y:S01]  /*6020*/  ULDC UR24, c[0x0][0x9e4] ;  /* 0x0002790000187ab9 */ /* 0x000fe20000000800 */
[----:B------:R-:W-:Y:S01]  /*6030*/  ULDC UR22, c[0x0][0x9dc] ;  /* 0x0002770000167ab9 */ /* 0x000fe20000000800 */
[----:B------:R-:W-:Y:S01]  /*6040*/  ULDC UR23, c[0x0][0x988] ;  /* 0x0002620000177ab9 */ /* 0x000fe20000000800 */
[----:B------:R-:W-:-:S05]  /*6050*/  ULDC UR25, c[0x0][0x9e0] ;  /* 0x0002780000197ab9 */ /* 0x000fca0000000800 */
.L_x_1708:
[----:B------:R-:W-:-:S04]  /*6060*/  UIADD3 UR38, UR26, 0x1, URZ ;  /* 0x000000011a267890 */ /* 0x000fc8000fffe03f */
[----:B------:R-:W-:-:S04]  /*6070*/  UISETP.NE.AND UP0, UPT, UR38, 0x2, UPT ;  /* 0x000000022600788c */ /* 0x000fc8000bf05270 */
[----:B------:R-:W-:Y:S02]  /*6080*/  USEL UR6, URZ, 0x1, UP0 ;  /* 0x000000013f067887 */ /* 0x000fe40008000000 */
[----:B------:R-:W-:Y:S02]  /*6090*/  USEL UR38, UR38, URZ, UP0 ;  /* 0x0000003f26267287 */ /* 0x000fe40008000000 */
[----:B------:R-:W-:Y:S01]  /*60a0*/  ULOP3.LUT UR37, UR37, UR6, URZ, 0x3c, !UPT ;  /* 0x0000000625257292 */ /* 0x000fe2000f8e3c3f */
[----:B012---:R-:W-:Y:S11]  /*60b0*/  @!P0 BRA `(.L_x_1690) ;  /* 0x0000000000048947 */ /* 0x007ff60003800000 */
[----:B------:R-:W-:Y:S01]  /*60c0*/  BPT.TRAP 0x1 ;  /* 0x000000040000795c */ /* 0x000fe20000300000 */
.L_x_1690:
[----:B------:R-:W-:Y:S01]  /*60d0*/  ULEA UR21, UR38, UR42, 0x3 ;  /* 0x0000002a26157291 */ /* 0x000fe2000f8e183f */
[----:B------:R-:W-:-:S05]  /*60e0*/  IMAD.U32 R9, RZ, RZ, UR37 ;  /* 0x00000025ff097e24 */ /* 0x000fca000f8e00ff */
[----:B------:R-:W-:-:S04]  /*60f0*/  SHF.L.U32 R9, R9, 0x1f, RZ ;  /* 0x0000001f09097819 */ /* 0x000fc800000006ff */
[----:B------:R0:W1:Y:S01]  /*6100*/  SYNCS.PHASECHK.TRANS64.TRYWAIT P1, [UR21+0x28c30], R9 ;  /* 0x028c3009ff0075a7 */ /* 0x0000620008020155 */
[----:B------:R-:W-:Y:S05]  /*6110*/  @!P0 BRA `(.L_x_1691) ;  /* 0x0000000000048947 */ /* 0x000fea0003800000 */
[----:B------:R-:W-:Y:S01]  /*6120*/  BPT.TRAP 0x1 ;  /* 0x000000040000795c */ /* 0x000fe20000300000 */
.L_x_1691:
[----:B-1----:R-:W-:Y:S05]  /*6130*/  @P1 BRA `(.L_x_1692) ;  /* 0x0000000000081947 */ /* 0x002fea0003800000 */
[----:B------:R-:W1:Y:S02]  /*6140*/  SYNCS.PHASECHK.TRANS64.TRYWAIT P1, [UR21+0x28c30], R9 ;  /* 0x028c3009ff0075a7 */ /* 0x000e640008020155 */
[----:B-1----:R-:W-:Y:S05]  /*6150*/  @!P1 BRA `(.L_x_1693) ;  /* 0x000000dc00389947 */ /* 0x002fea0003800000 */
.L_x_1692:
[----:B------:R-:W-:Y:S01]  /*6160*/  R2UR UR18, R0 ;  /* 0x00000000001272ca */ /* 0x000fe200000e0000 */
[----:B----4-:R-:W-:Y:S01]  /*6170*/  WARPGROUP.ARRIVE ;  /* 0x00000000000079c5 */ /* 0x010fe20000000000 */
[----:B------:R-:W-:Y:S01]  /*6180*/  UMOV UR19, 0x40000040 ;  /* 0x4000004000137882 */ /* 0x000fe20000000000 */
[----:B------:R-:W-:Y:S01]  /*6190*/  UMOV UR7, 0x40000040 ;  /* 0x4000004000077882 */ /* 0x000fe20000000000 */
[----:B------:R-:W-:Y:S01]  /*61a0*/  UMOV UR11, 0x40000040 ;  /* 0x40000040000b7882 */ /* 0x000fe20000000000 */
[----:B------:R-:W-:-:S08]  /*61b0*/  UMOV UR15, 0x40000040 ;  /* 0x40000040000f7882 */ /* 0x000fd00000000000 */
[----:B------:R-:W-:-:S04]  /*61c0*/  ULEA UR18, UR38, UR18, 0x9 ;  /* 0x0000001226127291 */ /* 0x000fc8000f8e483f */
[----:B------:R-:W-:Y:S02]  /*61d0*/  UIADD3 UR6, UR18, 0x2, URZ ;  /* 0x0000000212067890 */ /* 0x000fe4000fffe03f */
[----:B------:R-:W-:Y:S02]  /*61e0*/  UIADD3 UR10, UR18, 0x4, URZ ;  /* 0x00000004120a7890 */ /* 0x000fe4000fffe03f */
[----:B------:R-:W-:Y:S02]  /*61f0*/  UIADD3 UR14, UR18, 0x6, URZ ;  /* 0x00000006120e7890 */ /* 0x000fe4000fffe03f */
        /* <DEDUP_REMOVED lines=13> */
.L_x_1694:
[----:B------:R-:W-:Y:S01]  /*62d0*/  UISETP.NE.AND UP1, UPT, UR51, URZ, UPT ;  /* 0x0000003f3300728c */ /* 0x000fe2000bf25270 */
[----:B-1----:R-:W-:Y:S01]  /*62e0*/  VIADD R6, R185, UR44 ;  /* 0x0000002cb9067c36 */ /* 0x002fe20008000000 */
[----:B------:R-:W1:Y:S01]  /*62f0*/  LDC R7, c[0x0][0x2f0] ;  /* 0x0000bc00ff077b82 */ /* 0x000e620000000800 */
[----:B------:R-:W-:Y:S01]  /*6300*/  UISETP.NE.AND UP0, UPT, UR50, URZ, UPT ;  /* 0x0000003f3200728c */ /* 0x000fe2000bf05270 */
[----:B------:R-:W-:Y:S02]  /*6310*/  UMOV UR11, UR22 ;  /* 0x00000016000b7c82 */ /* 0x000fe40008000000 */
[----:B------:R-:W-:Y:S02]  /*6320*/  PLOP3.LUT P1, PT, PT, PT, UP1, 0x80, 0x0 ;  /* 0x000000000000781c */ /* 0x000fe40003f2f018 */
[----:B------:R-:W-:Y:S02]  /*6330*/  PLOP3.LUT P2, PT, PT, PT, UP1, 0x80, 0x0 ;  /* 0x000000000000781c */ /* 0x000fe40003f4f018 */
[----:B------:R-:W2:Y:S01]  /*6340*/  LDC R8, c[0x0][0x288] ;  /* 0x0000a200ff087b82 */ /* 0x000ea20000000800 */
[----:B------:R-:W-:-:S08]  /*6350*/  @UP1 ULDC UR6, c[0x0][0x44c] ;  /* 0x0001130000061ab9 */ /* 0x000fd00000000800 */
[----:B------:R-:W-:Y:S01]  /*6360*/  @P1 IMAD.HI.U32 R5, R6, UR6, RZ ;  /* 0x0000000606051c27 */ /* 0x000fe2000f8e00ff */
[----:B------:R-:W-:Y:S01]  /*6370*/  @UP1 ULDC UR6, c[0x0][0x450] ;  /* 0x0001140000061ab9 */ /* 0x000fe20000000800 */
[----:B------:R-:W-:-:S03]  /*6380*/  PLOP3.LUT P1, PT, PT, PT, UP0, 0x40, 0x0 ;  /* 0x000000000000781c */ /* 0x000fc60003f2e808 */
[----:B------:R-:W-:Y:S01]  /*6390*/  @P2 SHF.R.U32.HI R6, RZ, UR6, R5 ;  /* 0x00000006ff062c19 */ /* 0x000fe20008011605 */
[----:B------:R-:W-:Y:S01]  /*63a0*/  UIADD3 UR6, UR21, 0x28c40, URZ ;  /* 0x00028c4015067890 */ /* 0x000fe2000fffe03f */
[----:B------:R-:W-:-:S03]  /*63b0*/  IMAD.SHL.U32 R5, R12, 0x40, RZ ;  /* 0x000000400c057824 */ /* 0x000fc600078e00ff */
[----:B------:R-:W3:Y:S01]  /*63c0*/  SHFL.IDX PT, R192, R6, RZ, 0x1c1f ;  /* 0x001c1fff06c07589 */ /* 0x000ee200000e0000 */
[----:B------:R-:W-:Y:S01]  /*63d0*/  UPRMT UR6, UR40, 0x654, UR6 ;  /* 0x0000065428067896 */ /* 0x000fe20008000006 */
[----:B------:R-:W-:-:S05]  /*63e0*/  IADD3 R10, -R2, 0x1, -R5 ;  /* 0x00000001020a7810 */ /* 0x000fca0007ffe905 */
[----:B-1----:R-:W-:-:S03]  /*63f0*/  IMAD R11, R7, UR49, R10 ;  /* 0x00000031070b7c24 */ /* 0x002fc6000f8e020a */
[----:B------:R-:W-:Y:S01]  /*6400*/  SYNCS.ARRIVE.TRANS64.RED.A1T0 RZ, [UR6], RZ ;  /* 0x000000ffffff79a7 */ /* 0x000fe20008100406 */
[----:B------:R-:W-:Y:S01]  /*6410*/  ULOP3.LUT UR6, URZ, UR11, URZ, 0x33, !UPT ;  /* 0x0000000b3f067292 */ /* 0x000fe2000f8e333f */
[----:B--2---:R-:W-:-:S05]  /*6420*/  IADD3 R11, R11, -R8, RZ ;  /* 0x800000080b0b7210 */ /* 0x004fca0007ffe0ff */
[C---:B------:R-:W-:Y:S02]  /*6430*/  VIADD R191, R11.reuse, UR25 ;  /* 0x000000190bbf7c36 */ /* 0x040fe40008000000 */
[----:B------:R-:W-:Y:S02]  /*6440*/  VIADD R193, R11, UR6 ;  /* 0x000000060bc17c36 */ /* 0x000fe40008000000 */
[----:B---3--:R-:W-:Y:S02]  /*6450*/  IMAD.IADD R20, R191, 0x1, R192 ;  /* 0x00000001bf147824 */ /* 0x008fe400078e02c0 */
[----:B------:R-:W-:Y:S01]  /*6460*/  IMAD.IADD R21, R192, 0x1, R193 ;  /* 0x00000001c0157824 */ /* 0x000fe200078e02c1 */
[----:B------:R-:W-:Y:S06]  /*6470*/  @P1 BRA `(.L_x_1695) ;  /* 0x00000000005c1947 */ /* 0x000fec0003800000 */
[----:B------:R-:W-:Y:S01]  /*6480*/  IMAD R11, R7, UR49, R192 ;  /* 0x00000031070b7c24 */ /* 0x000fe2000f8e02c0 */
[----:B------:R-:W-:Y:S03]  /*6490*/  BSSY B0, `(.L_x_1696) ;  /* 0x0000011000007945 */ /* 0x000fe60003800000 */
[----:B------:R-:W-:-:S05]  /*64a0*/  IMAD.IADD R15, R11, 0x1, -R8 ;  /* 0x000000010b0f7824 */ /* 0x000fca00078e0a08 */
[----:B------:R-:W-:-:S13]  /*64b0*/  ISETP.GT.AND P1, PT, R15, -0x1, PT ;  /* 0xffffffff0f00780c */ /* 0x000fda0003f24270 */
[----:B------:R-:W-:Y:S05]  /*64c0*/  @P1 BRA `(.L_x_1697) ;  /* 0x0000000000201947 */ /* 0x000fea0003800000 */
[----:B------:R-:W-:Y:S01]  /*64d0*/  IMAD.U32 R192, RZ, RZ, UR24 ;  /* 0x00000018ffc07e24 */ /* 0x000fe2000f8e00ff */
[----:B------:R-:W-:-:S04]  /*64e0*/  LOP3.LUT R15, RZ, R15, RZ, 0x33, !PT ;  /* 0x0000000fff0f7212 */ /* 0x000fc800078e33ff */
[----:B------:R-:W-:-:S13]  /*64f0*/  ISETP.NE.AND P1, PT, R192, 0x1, PT ;  /* 0x00000001c000780c */ /* 0x000fda0003f25270 */
[----:B------:R-:W1:Y:S02]  /*6500*/  @P1 LDC.64 R10, c[0x0][0x9e8] ;  /* 0x00027a00ff0a1b82 */ /* 0x000e640000000a00 */
[----:B-1----:R-:W-:-:S05]  /*6510*/  @P1 IMAD.HI.U32 R10, R15, R10, RZ ;  /* 0x0000000a0f0a1227 */ /* 0x002fca00078e00ff */
[----:B------:R-:W-:-:S04]  /*6520*/  @P1 SHF.R.U32.HI R15, RZ, R11, R10 ;  /* 0x0000000bff0f1219 */ /* 0x000fc8000001160a */
[----:B------:R-:W-:Y:S01]  /*6530*/  LOP3.LUT R15, RZ, R15, RZ, 0x33, !PT ;  /* 0x0000000fff0f7212 */ /* 0x000fe200078e33ff */
[----:B------:R-:W-:Y:S06]  /*6540*/  BRA `(.L_x_1698) ;  /* 0x0000000000147947 */ /* 0x000fec0003800000 */
.L_x_1697:
[----:B------:R-:W-:-:S05]  /*6550*/  IMAD.U32 R192, RZ, RZ, UR24 ;  /* 0x00000018ffc07e24 */ /* 0x000fca000f8e00ff */
[----:B------:R-:W-:-:S13]  /*6560*/  ISETP.NE.AND P1, PT, R192, 0x1, PT ;  /* 0x00000001c000780c */ /* 0x000fda0003f25270 */
[----:B------:R-:W1:Y:S02]  /*6570*/  @P1 LDC.64 R10, c[0x0][0x9e8] ;  /* 0x00027a00ff0a1b82 */ /* 0x000e640000000a00 */
[----:B-1----:R-:W-:-:S05]  /*6580*/  @P1 IMAD.HI.U32 R10, R15, R10, RZ ;  /* 0x0000000a0f0a1227 */ /* 0x002fca00078e00ff */
[----:B------:R-:W-:-:S07]  /*6590*/  @P1 SHF.R.U32.HI R15, RZ, R11, R10 ;  /* 0x0000000bff0f1219 */ /* 0x000fce000001160a */
.L_x_1698:
[----:B------:R-:W-:Y:S05]  /*65a0*/  BSYNC B0 ;  /* 0x0000000000007941 */ /* 0x000fea0003800000 */
.L_x_1696:
[----:B------:R-:W-:-:S04]  /*65b0*/  IMAD R15, R15, R192, -R5 ;  /* 0x000000c00f0f7224 */ /* 0x000fc800078e0a05 */
[----:B------:R-:W-:-:S05]  /*65c0*/  IMAD.IADD R15, R15, 0x1, -R2 ;  /* 0x000000010f0f7824 */ /* 0x000fca00078e0a02 */
[----:B------:R-:W-:Y:S02]  /*65d0*/  VIADDMNMX R20, R15, R192, R20, PT ;  /* 0x000000c00f147246 */ /* 0x000fe40003800114 */
[----:B------:R-:W-:-:S07]  /*65e0*/  VIMNMX R21, R21, R15, !PT ;  /* 0x0000000f15157248 */ /* 0x000fce0007fe0100 */
.L_x_1695:
[----:B------:R-:W-:Y:S01]  /*65f0*/  ISETP.GT.AND P1, PT, R12, -0x1, PT ;  /* 0xffffffff0c00780c */ /* 0x000fe20003f24270 */
[----:B------:R-:W1:Y:S01]  /*6600*/  SHFL.IDX PT, R10, R6, 0x1, 0x1c1f ;  /* 0x003c1f00060a7f89 */ /* 0x000e6200000e0000 */
[----:B------:R-:W-:Y:S02]  /*6610*/  UISETP.NE.AND UP0, UPT, UR50, URZ, UPT ;  /* 0x0000003f3200728c */ /* 0x000fe4000bf05270 */
[C---:B------:R-:W-:Y:S02]  /*6620*/  ISETP.GT.AND P4, PT, R21.reuse, 0x1, P1 ;  /* 0x000000011500780c */ /* 0x040fe40000f84270 */
[----:B------:R-:W-:Y:S02]  /*6630*/  ISETP.GT.AND P5, PT, R21, RZ, P1 ;  /* 0x000000ff1500720c */ /* 0x000fe40000fa4270 */
[C---:B------:R-:W-:Y:S02]  /*6640*/  ISETP.LT.OR P4, PT, R20.reuse, 0x2, P4 ;  /* 0x000000021400780c */ /* 0x040fe40002781670 */
[----:B------:R-:W-:-:S02]  /*6650*/  ISETP.LT.OR P5, PT, R20, 0x1, P5 ;  /* 0x000000011400780c */ /* 0x000fc40002fa1670 */
[----:B------:R-:W-:Y:S02]  /*6660*/  FSEL R153, R153, -INF , !P4 ;  /* 0xff80000099997808 */ /* 0x000fe40006000000 */
[C---:B------:R-:W-:Y:S02]  /*6670*/  ISETP.GT.AND P4, PT, R21.reuse, 0x18, P1 ;  /* 0x000000181500780c */ /* 0x040fe40000f84270 */
[----:B------:R-:W-:Y:S02]  /*6680*/  FSEL R15, R152, -INF , !P5 ;  /* 0xff800000980f7808 */ /* 0x000fe40006800000 */
[----:B------:R-:W-:Y:S02]  /*6690*/  ISETP.LT.OR P4, PT, R20, 0x19, P4 ;  /* 0x000000191400780c */ /* 0x000fe40002781670 */
[C---:B------:R-:W-:Y:S02]  /*66a0*/  ISETP.GT.AND P6, PT, R21.reuse, 0x8, P1 ;  /* 0x000000081500780c */ /* 0x040fe40000fc4270 */
[----:B------:R-:W-:-:S02]  /*66b0*/  ISETP.GT.AND P2, PT, R21, 0x9, P1 ;  /* 0x000000091500780c */ /* 0x000fc40000f44270 */
[----:B------:R-:W-:Y:S01]  /*66c0*/  ISETP.GT.AND P3, PT, R21, 0x10, P1 ;  /* 0x000000101500780c */ /* 0x000fe20000f64270 */
[----:B-1----:R-:W-:Y:S01]  /*66d0*/  IMAD.IADD R6, R191, 0x1, R10 ;  /* 0x00000001bf067824 */ /* 0x002fe200078e020a */
[C---:B------:R-:W-:Y:S02]  /*66e0*/  ISETP.GT.AND P5, PT, R21.reuse, 0x11, P1 ;  /* 0x000000111500780c */ /* 0x040fe40000fa4270 */
[----:B------:R-:W-:Y:S02]  /*66f0*/  FSEL R164, R164, -INF , !P4 ;  /* 0xff800000a4a47808 */ /* 0x000fe40006000000 */
[----:B------:R-:W-:Y:S02]  /*6700*/  ISETP.GT.AND P4, PT, R21, 0x29, P1 ;  /* 0x000000291500780c */ /* 0x000fe40000f84270 */
[C---:B------:R-:W-:Y:S02]  /*6710*/  ISETP.LT.OR P6, PT, R20.reuse, 0x9, P6 ;  /* 0x000000091400780c */ /* 0x040fe400037c1670 */
[----:B------:R-:W-:-:S02]  /*6720*/  ISETP.LT.OR P2, PT, R20, 0xa, P2 ;  /* 0x0000000a1400780c */ /* 0x000fc40001741670 */
[C---:B------:R-:W-:Y:S02]  /*6730*/  ISETP.LT.OR P3, PT, R20.reuse, 0x11, P3 ;  /* 0x000000111400780c */ /* 0x040fe40001f61670 */
[C---:B------:R-:W-:Y:S02]  /*6740*/  ISETP.LT.OR P5, PT, R20.reuse, 0x12, P5 ;  /* 0x000000121400780c */ /* 0x040fe40002fa1670 */
[----:B------:R-:W-:Y:S02]  /*6750*/  ISETP.LT.OR P4, PT, R20, 0x2a, P4 ;  /* 0x0000002a1400780c */ /* 0x000fe40002781670 */
[----:B------:R-:W-:Y:S02]  /*6760*/  FSEL R156, R156, -INF , !P6 ;  /* 0xff8000009c9c7808 */ /* 0x000fe40007000000 */
[----:B------:R-:W-:Y:S02]  /*6770*/  FSEL R157, R157, -INF , !P2 ;  /* 0xff8000009d9d7808 */ /* 0x000fe40005000000 */
[----:B------:R-:W-:-:S02]  /*6780*/  FSEL R160, R160, -INF , !P3 ;  /* 0xff800000a0a07808 */ /* 0x000fc40005800000 */
[----:B------:R-:W-:Y:S02]  /*6790*/  FSEL R161, R161, -INF , !P5 ;  /* 0xff800000a1a17808 */ /* 0x000fe40006800000 */
[C---:B------:R-:W-:Y:S02]  /*67a0*/  ISETP.GT.AND P6, PT, R21.reuse, 0x19, P1 ;  /* 0x000000191500780c */ /* 0x040fe40000fc4270 */
[C---:B------:R-:W-:Y:S02]  /*67b0*/  ISETP.GT.AND P2, PT, R21.reuse, 0x20, P1 ;  /* 0x000000201500780c */ /* 0x040fe40000f44270 */
[C---:B------:R-:W-:Y:S02]  /*67c0*/  ISETP.GT.AND P3, PT, R21.reuse, 0x21, P1 ;  /* 0x000000211500780c */ /* 0x040fe40000f64270 */
[----:B------:R-:W-:Y:S02]  /*67d0*/  ISETP.GT.AND P5, PT, R21, 0x28, P1 ;  /* 0x000000281500780c */ /* 0x000fe40000fa4270 */
[----:B------:R-:W-:-:S02]  /*67e0*/  FSEL R173, R173, -INF , !P4 ;  /* 0xff800000adad7808 */ /* 0x000fc40006000000 */
[----:B------:R-:W-:Y:S02]  /*67f0*/  PLOP3.LUT P4, PT, PT, PT, UP0, 0x40, 0x0 ;  /* 0x000000000000781c */ /* 0x000fe40003f8e808 */
[C---:B------:R-:W-:Y:S02]  /*6800*/  ISETP.LT.OR P6, PT, R20.reuse, 0x1a, P6 ;  /* 0x0000001a1400780c */ /* 0x040fe400037c1670 */
[C---:B------:R-:W-:Y:S02]  /*6810*/  ISETP.LT.OR P2, PT, R20.reuse, 0x21, P2 ;  /* 0x000000211400780c */ /* 0x040fe40001741670 */
[C---:B------:R-:W-:Y:S02]  /*6820*/  ISETP.LT.OR P3, PT, R20.reuse, 0x22, P3 ;  /* 0x000000221400780c */ /* 0x040fe40001f61670 */
[----:B------:R-:W-:Y:S02]  /*6830*/  ISETP.LT.OR P5, PT, R20, 0x29, P5 ;  /* 0x000000291400780c */ /* 0x000fe40002fa1670 */
[----:B------:R-:W-:-:S02]  /*6840*/  FSEL R165, R165, -INF , !P6 ;  /* 0xff800000a5a57808 */ /* 0x000fc40007000000 */
[----:B------:R-:W-:Y:S02]  /*6850*/  FSEL R168, R168, -INF , !P2 ;  /* 0xff800000a8a87808 */ /* 0x000fe40005000000 */
[----:B------:R-:W-:Y:S02]  /*6860*/  FSEL R169, R169, -INF , !P3 ;  /* 0xff800000a9a97808 */ /* 0x000fe40005800000 */
[----:B------:R-:W-:Y:S02]  /*6870*/  FSEL R172, R172, -INF , !P5 ;  /* 0xff800000acac7808 */ /* 0x000fe40006800000 */
[C---:B------:R-:W-:Y:S02]  /*6880*/  ISETP.GT.AND P6, PT, R21.reuse, 0x30, P1 ;  /* 0x000000301500780c */ /* 0x040fe40000fc4270 */
[C---:B------:R-:W-:Y:S02]  /*6890*/  ISETP.GT.AND P2, PT, R21.reuse, 0x31, P1 ;  /* 0x000000311500780c */ /* 0x040fe40000f44270 */
[----:B------:R-:W-:-:S02]  /*68a0*/  ISETP.GT.AND P3, PT, R21, 0x38, P1 ;  /* 0x000000381500780c */ /* 0x000fc40000f64270 */
[----:B------:R-:W-:Y:S02]  /*68b0*/  ISETP.GT.AND P5, PT, R21, 0x39, P1 ;  /* 0x000000391500780c */ /* 0x000fe40000fa4270 */
[C---:B------:R-:W-:Y:S02]  /*68c0*/  ISETP.LT.OR P6, PT, R20.reuse, 0x31, P6 ;  /* 0x000000311400780c */ /* 0x040fe400037c1670 */
[C---:B------:R-:W-:Y:S02]  /*68d0*/  ISETP.LT.OR P2, PT, R20.reuse, 0x32, P2 ;  /* 0x000000321400780c */ /* 0x040fe40001741670 */
[C---:B------:R-:W-:Y:S02]  /*68e0*/  ISETP.LT.OR P3, PT, R20.reuse, 0x39, P3 ;  /* 0x000000391400780c */ /* 0x040fe40001f61670 */
[----:B------:R-:W-:Y:S01]  /*68f0*/  ISETP.LT.OR P5, PT, R20, 0x3a, P5 ;  /* 0x0000003a1400780c */ /* 0x000fe20002fa1670 */
[----:B------:R-:W-:Y:S01]  /*6900*/  IMAD.IADD R20, R193, 0x1, R10 ;  /* 0x00000001c1147824 */ /* 0x000fe200078e020a */
[----:B------:R-:W-:-:S02]  /*6910*/  FSEL R176, R176, -INF , !P6 ;  /* 0xff800000b0b07808 */ /* 0x000fc40007000000 */
[----:B------:R-:W-:Y:S02]  /*6920*/  FSEL R177, R177, -INF , !P2 ;  /* 0xff800000b1b17808 */ /* 0x000fe40005000000 */
[----:B------:R-:W-:Y:S02]  /*6930*/  FSEL R180, R180, -INF , !P3 ;  /* 0xff800000b4b47808 */ /* 0x000fe40005800000 */
[----:B------:R-:W-:Y:S01]  /*6940*/  FSEL R181, R181, -INF , !P5 ;  /* 0xff800000b5b57808 */ /* 0x000fe20006800000 */
        /* <DEDUP_REMOVED lines=14> */
.L_x_1701:
[----:B------:R-:W-:-:S05]  /*6a30*/  IMAD.U32 R152, RZ, RZ, UR24 ;  /* 0x00000018ff987e24 */ /* 0x000fca000f8e00ff */
[----:B------:R-:W-:-:S13]  /*6a40*/  ISETP.NE.AND P2, PT, R152, 0x1, PT ;  /* 0x000000019800780c */ /* 0x000fda0003f45270 */
[----:B------:R-:W1:Y:S02]  /*6a50*/  @P2 LDC.64 R10, c[0x0][0x9e8] ;  /* 0x00027a00ff0a2b82 */ /* 0x000e640000000a00 */
[----:B-1----:R-:W-:-:S05]  /*6a60*/  @P2 IMAD.HI.U32 R10, R21, R10, RZ ;  /* 0x0000000a150a2227 */ /* 0x002fca00078e00ff */
[----:B------:R-:W-:-:S07]  /*6a70*/  @P2 SHF.R.U32.HI R21, RZ, R11, R10 ;  /* 0x0000000bff152219 */ /* 0x000fce000001160a */
.L_x_1702:
[----:B------:R-:W-:Y:S05]  /*6a80*/  BSYNC B0 ;  /* 0x0000000000007941 */ /* 0x000fea0003800000 */
.L_x_1700:
[----:B------:R-:W-:-:S04]  /*6a90*/  IMAD R5, R21, R152, -R5 ;  /* 0x0000009815057224 */ /* 0x000fc800078e0a05 */
[----:B------:R-:W-:-:S05]  /*6aa0*/  IMAD.IADD R5, R5, 0x1, -R2 ;  /* 0x0000000105057824 */ /* 0x000fca00078e0a02 */
[----:B------:R-:W-:Y:S02]  /*6ab0*/  VIADDMNMX R6, R5, R152, R6, PT ;  /* 0x0000009805067246 */ /* 0x000fe40003800106 */
[----:B------:R-:W-:-:S07]  /*6ac0*/  VIMNMX R20, R20, R5, !PT ;  /* 0x0000000514147248 */ /* 0x000fce0007fe0100 */
.L_x_1699:
[----:B------:R-:W-:Y:S01]  /*6ad0*/  FMNMX.FTZ R10, R15, R14, !PT ;  /* 0x0000000e0f0a7209 */ /* 0x000fe20007810000 */
[----:B------:R-:W-:Y:S01]  /*6ae0*/  UMOV UR10, UR23 ;  /* 0x00000017000a7c82 */ /* 0x000fe20008000000 */
[C---:B------:R-:W-:Y:S02]  /*6af0*/  ISETP.GT.AND P3, PT, R20.reuse, RZ, P1 ;  /* 0x000000ff1400720c */ /* 0x040fe40000f64270 */
[----:B------:R-:W-:Y:S02]  /*6b00*/  FMNMX.FTZ R5, R153, R10, !PT ;  /* 0x0000000a99057209 */ /* 0x000fe40007810000 */
[----:B------:R-:W-:Y:S02]  /*6b10*/  ISETP.GT.AND P4, PT, R20, 0x1, P1 ;  /* 0x000000011400780c */ /* 0x000fe40000f84270 */
[----:B------:R-:W-:Y:S02]  /*6b20*/  FMNMX.FTZ R10, R156, R5, !PT ;  /* 0x000000059c0a7209 */ /* 0x000fe40007810000 */
[----:B------:R-:W-:-:S02]  /*6b30*/  ISETP.LT.OR P3, PT, R6, 0x1, P3 ;  /* 0x000000010600780c */ /* 0x000fc40001f61670 */
[----:B------:R-:W-:Y:S02]  /*6b40*/  FMNMX.FTZ R5, R157, R10, !PT ;  /* 0x0000000a9d057209 */ /* 0x000fe40007810000 */
[----:B------:R-:W-:Y:S02]  /*6b50*/  ISETP.GT.AND P6, PT, R20, 0x8, P1 ;  /* 0x000000081400780c */ /* 0x000fe40000fc4270 */
[----:B------:R-:W-:Y:S02]  /*6b60*/  FMNMX.FTZ R10, R160, R5, !PT ;  /* 0x00000005a00a7209 */ /* 0x000fe40007810000 */
[----:B------:R-:W-:Y:S02]  /*6b70*/  ISETP.LT.OR P4, PT, R6, 0x2, P4 ;  /* 0x000000020600780c */ /* 0x000fe40002781670 */
[----:B------:R-:W-:Y:S02]  /*6b80*/  FMNMX.FTZ R5, R161, R10, !PT ;  /* 0x0000000aa1057209 */ /* 0x000fe40007810000 */
[----:B------:R-:W-:-:S02]  /*6b90*/  FSEL R154, R154, -INF , !P3 ;  /* 0xff8000009a9a7808 */ /* 0x000fc40005800000 */
        /* <DEDUP_REMOVED lines=15> */
[----:B------:R-:W-:Y:S02]  /*6c90*/  FSEL R159, R159, -INF , !P2 ;  /* 0xff8000009f9f7808 */ /* 0x000fe40005000000 */
[----:B------:R-:W-:Y:S02]  /*6ca0*/  FMNMX.FTZ R10, R180, R5, !PT ;  /* 0x00000005b40a7209 */ /* 0x000fe40007810000 */
[----:B------:R-:W-:-:S02]  /*6cb0*/  ISETP.LT.OR P5, PT, R6, 0x11, P5 ;  /* 0x000000110600780c */ /* 0x000fc40002fa1670 */
[----:B------:R-:W-:Y:S02]  /*6cc0*/  FMNMX.FTZ R10, R181, R10, !PT ;  /* 0x0000000ab50a7209 */ /* 0x000fe40007810000 */
[----:B------:R-:W-:Y:S02]  /*6cd0*/  ISETP.GT.AND P6, PT, R20, 0x18, P1 ;  /* 0x000000181400780c */ /* 0x000fe40000fc4270 */
[----:B------:R-:W-:Y:S01]  /*6ce0*/  ISETP.LT.OR P4, PT, R6, 0x12, P4 ;  /* 0x000000120600780c */ /* 0x000fe20002781670 */
[----:B------:R-:W1:Y:S01]  /*6cf0*/  SHFL.BFLY PT, R5, R10, 0x2, 0x1f ;  /* 0x0c401f000a057f89 */ /* 0x000e6200000e0000 */
[----:B------:R-:W-:Y:S02]  /*6d00*/  FSEL R162, R162, -INF , !P5 ;  /* 0xff800000a2a27808 */ /* 0x000fe40006800000 */
[----:B------:R-:W-:Y:S02]  /*6d10*/  ISETP.GT.AND P2, PT, R20, 0x19, P1 ;  /* 0x000000191400780c */ /* 0x000fe40000f44270 */
[----:B------:R-:W-:-:S02]  /*6d20*/  ISETP.LT.OR P6, PT, R6, 0x19, P6 ;  /* 0x000000190600780c */ /* 0x000fc400037c1670 */
[----:B------:R-:W-:Y:S02]  /*6d30*/  FSEL R163, R163, -INF , !P4 ;  /* 0xff800000a3a37808 */ /* 0x000fe40006000000 */
[----:B------:R-:W-:Y:S02]  /*6d40*/  ISETP.GT.AND P3, PT, R20, 0x20, P1 ;  /* 0x000000201400780c */ /* 0x000fe40000f64270 */
[----:B------:R-:W-:Y:S02]  /*6d50*/  FSEL R166, R166, -INF , !P6 ;  /* 0xff800000a6a67808 */ /* 0x000fe40007000000 */
[C---:B------:R-:W-:Y:S02]  /*6d60*/  ISETP.LT.OR P2, PT, R6.reuse, 0x1a, P2 ;  /* 0x0000001a0600780c */ /* 0x040fe40001741670 */
[----:B------:R-:W-:Y:S02]  /*6d70*/  ISETP.LT.OR P3, PT, R6, 0x21, P3 ;  /* 0x000000210600780c */ /* 0x000fe40001f61670 */
[----:B------:R-:W-:-:S02]  /*6d80*/  ISETP.GT.AND P5, PT, R20, 0x21, P1 ;  /* 0x000000211400780c */ /* 0x000fc40000fa4270 */
[----:B------:R-:W-:Y:S02]  /*6d90*/  FSEL R167, R167, -INF , !P2 ;  /* 0xff800000a7a77808 */ /* 0x000fe40005000000 */
[----:B------:R-:W-:Y:S02]  /*6da0*/  FSEL R170, R170, -INF , !P3 ;  /* 0xff800000aaaa7808 */ /* 0x000fe40005800000 */
[----:B------:R-:W-:Y:S02]  /*6db0*/  ISETP.GT.AND P4, PT, R20, 0x28, P1 ;  /* 0x000000281400780c */ /* 0x000fe40000f84270 */
[----:B-1----:R-:W-:Y:S02]  /*6dc0*/  FMNMX.FTZ R11, R10, R5, !PT ;  /* 0x000000050a0b7209 */ /* 0x002fe40007810000 */
[----:B------:R-:W-:Y:S02]  /*6dd0*/  FMNMX.FTZ R10, R154, R13, !PT ;  /* 0x0000000d9a0a7209 */ /* 0x000fe40007810000 */
[----:B------:R-:W-:Y:S01]  /*6de0*/  ISETP.LT.OR P5, PT, R6, 0x22, P5 ;  /* 0x000000220600780c */ /* 0x000fe20002fa1670 */
[----:B------:R-:W1:Y:S01]  /*6df0*/  SHFL.BFLY PT, R152, R11, 0x1, 0x1f ;  /* 0x0c201f000b987f89 */ /* 0x000e6200000e0000 */
[----:B------:R-:W-:-:S02]  /*6e00*/  ISETP.GT.AND P6, PT, R20, 0x29, P1 ;  /* 0x000000291400780c */ /* 0x000fc40000fc4270 */
[----:B------:R-:W-:Y:S02]  /*6e10*/  ISETP.LT.OR P4, PT, R6, 0x29, P4 ;  /* 0x000000290600780c */ /* 0x000fe40002781670 */
[----:B------:R-:W-:Y:S02]  /*6e20*/  FSEL R171, R171, -INF , !P5 ;  /* 0xff800000abab7808 */ /* 0x000fe40006800000 */
[----:B------:R-:W-:Y:S02]  /*6e30*/  ISETP.GT.AND P2, PT, R20, 0x30, P1 ;  /* 0x000000301400780c */ /* 0x000fe40000f44270 */
[----:B------:R-:W-:Y:S02]  /*6e40*/  FSEL R174, R174, -INF , !P4 ;  /* 0xff800000aeae7808 */ /* 0x000fe40006000000 */
[----:B------:R-:W-:Y:S02]  /*6e50*/  ISETP.LT.OR P6, PT, R6, 0x2a, P6 ;  /* 0x0000002a0600780c */ /* 0x000fe400037c1670 */
[----:B------:R-:W-:-:S02]  /*6e60*/  ISETP.GT.AND P5, PT, R20, 0x31, P1 ;  /* 0x000000311400780c */ /* 0x000fc40000fa4270 */
[C---:B------:R-:W-:Y:S02]  /*6e70*/  ISETP.GT.AND P4, PT, R20.reuse, 0x38, P1 ;  /* 0x000000381400780c */ /* 0x040fe40000f84270 */
[----:B------:R-:W-:Y:S02]  /*6e80*/  ISETP.GT.AND P1, PT, R20, 0x39, P1 ;  /* 0x000000391400780c */ /* 0x000fe40000f24270 */
[C---:B------:R-:W-:Y:S02]  /*6e90*/  ISETP.LT.OR P2, PT, R6.reuse, 0x31, P2 ;  /* 0x000000310600780c */ /* 0x040fe40001741670 */
[----:B------:R-:W-:Y:S02]  /*6ea0*/  FSEL R175, R175, -INF , !P6 ;  /* 0xff800000afaf7808 */ /* 0x000fe40007000000 */
[----:B------:R-:W-:Y:S02]  /*6eb0*/  ISETP.LT.OR P5, PT, R6, 0x32, P5 ;  /* 0x000000320600780c */ /* 0x000fe40002fa1670 */
[----:B-1----:R-:W-:-:S02]  /*6ec0*/  FMNMX.FTZ R5, R11, R152, !PT ;  /* 0x000000980b057209 */ /* 0x002fc40007810000 */
[----:B------:R-:W-:Y:S02]  /*6ed0*/  FMNMX.FTZ R11, R155, R10, !PT ;  /* 0x0000000a9b0b7209 */ /* 0x000fe40007810000 */
[C---:B------:R-:W-:Y:S01]  /*6ee0*/  FSETP.NEU.FTZ.AND P3, PT, R5.reuse, -INF , PT ;  /* 0xff8000000500780b */ /* 0x040fe20003f7d000 */
[----:B------:R-:W-:Y:S01]  /*6ef0*/  FMUL.FTZ R21, R5, UR10 ;  /* 0x0000000a05157c20 */ /* 0x000fe20008410000 */
[----:B------:R-:W-:Y:S02]  /*6f00*/  FMNMX.FTZ R10, R158, R11, !PT ;  /* 0x0000000b9e0a7209 */ /* 0x000fe40007810000 */
[----:B------:R-:W-:Y:S02]  /*6f10*/  FSEL R178, R178, -INF , !P2 ;  /* 0xff800000b2b27808 */ /* 0x000fe40005000000 */
[----:B------:R-:W-:Y:S02]  /*6f20*/  FMNMX.FTZ R11, R159, R10, !PT ;  /* 0x0000000a9f0b7209 */ /* 0x000fe40007810000 */
[----:B------:R-:W-:-:S02]  /*6f30*/  ISETP.LT.OR P4, PT, R6, 0x39, P4 ;  /* 0x000000390600780c */ /* 0x000fc40002781670 */
[----:B------:R-:W-:Y:S02]  /*6f40*/  FMNMX.FTZ R10, R162, R11, !PT ;  /* 0x0000000ba20a7209 */ /* 0x000fe40007810000 */
[----:B------:R-:W-:Y:S02]  /*6f50*/  FSEL R179, R179, -INF , !P5 ;  /* 0xff800000b3b37808 */ /* 0x000fe40006800000 */
[----:B------:R-:W-:Y:S02]  /*6f60*/  FMNMX.FTZ R11, R163, R10, !PT ;  /* 0x0000000aa30b7209 */ /* 0x000fe40007810000 */
[----:B------:R-:W-:Y:S02]  /*6f70*/  FSEL R10, R21, RZ, P3 ;  /* 0x000000ff150a7208 */ /* 0x000fe40001800000 */
[----:B------:R-:W-:Y:S02]  /*6f80*/  FMNMX.FTZ R152, R166, R11, !PT ;  /* 0x0000000ba6987209 */ /* 0x000fe40007810000 */
[----:B------:R-:W-:Y:S01]  /*6f90*/  ISETP.LT.OR P1, PT, R6, 0x3a, P1 ;  /* 0x0000003a0600780c */ /* 0x000fe20000f21670 */
[--C-:B------:R-:W-:Y:S01]  /*6fa0*/  FFMA.FTZ R21, R15, UR10, -R10.reuse ;  /* 0x0000000a0f157c23 */ /* 0x100fe2000801080a */
[----:B------:R-:W-:Y:S01]  /*6fb0*/  FMNMX.FTZ R11, R167, R152, !PT ;  /* 0x00000098a70b7209 */ /* 0x000fe20007810000 */
[--C-:B------:R-:W-:Y:S01]  /*6fc0*/  FFMA.FTZ R157, R157, UR10, -R10.reuse ;  /* 0x0000000a9d9d7c23 */ /* 0x100fe2000801080a */
[----:B------:R-:W-:Y:S01]  /*6fd0*/  FSEL R182, R182, -INF , !P4 ;  /* 0xff800000b6b67808 */ /* 0x000fe20006000000 */
[----:B------:R1:W-:Y:S01]  /*6fe0*/  MUFU.EX2 R152, R21 ;  /* 0x0000001500987308 */ /* 0x0003e20000000800 */
[----:B------:R-:W-:Y:S01]  /*6ff0*/  FMNMX.FTZ R192, R170, R11, !PT ;  /* 0x0000000baac07209 */ /* 0x000fe20007810000 */
[--C-:B------:R-:W-:Y:S01]  /*7000*/  FFMA.FTZ R11, R153, UR10, -R10.reuse ;  /* 0x0000000a990b7c23 */ /* 0x100fe2000801080a */
[----:B------:R-:W-:Y:S01]  /*7010*/  FSEL R183, R183, -INF , !P1 ;  /* 0xff800000b7b77808 */ /* 0x000fe20004800000 */
[--C-:B------:R-:W-:Y:S01]  /*7020*/  FFMA.FTZ R153, R164, UR10, -R10.reuse ;  /* 0x0000000aa4997c23 */ /* 0x100fe2000801080a */
[----:B------:R-:W-:Y:S01]  /*7030*/  FMNMX.FTZ R15, R171, R192, !PT ;  /* 0x000000c0ab0f7209 */ /* 0x000fe20007810000 */
[--C-:B------:R-:W-:Y:S01]  /*7040*/  FFMA.FTZ R164, R169, UR10, -R10.reuse ;  /* 0x0000000aa9a47c23 */ /* 0x100fe2000801080a */
[--C-:B------:R-:W-:Y:S01]  /*7050*/  FFMA.FTZ R169, R177, UR10, -R10.reuse ;  /* 0x0000000ab1a97c23 */ /* 0x100fe2000801080a */
[----:B------:R-:W-:Y:S01]  /*7060*/  MUFU.EX2 R11, R11 ;  /* 0x0000000b000b7308 */ /* 0x000fe20000000800 */
[----:B------:R-:W-:Y:S01]  /*7070*/  FMNMX.FTZ R20, R174, R15, !PT ;  /* 0x0000000fae147209 */ /* 0x000fe20007810000 */
[--C-:B------:R-:W-:Y:S01]  /*7080*/  FFMA.FTZ R15, R156, UR10, -R10.reuse ;  /* 0x0000000a9c0f7c23 */ /* 0x100fe2000801080a */
[--C-:B------:R-:W-:Y:S01]  /*7090*/  FFMA.FTZ R156, R160, UR10, -R10.reuse ;  /* 0x0000000aa09c7c23 */ /* 0x100fe2000801080a */
[--C-:B------:R-:W-:Y:S01]  /*70a0*/  FFMA.FTZ R160, R165, UR10, -R10.reuse ;  /* 0x0000000aa5a07c23 */ /* 0x100fe2000801080a */
[----:B-1----:R-:W-:Y:S01]  /*70b0*/  FMNMX.FTZ R21, R175, R20, !PT ;  /* 0x00000014af157209 */ /* 0x002fe20007810000 */
[----:B------:R-:W-:Y:S01]  /*70c0*/  IMAD.MOV R177, RZ, RZ, -R17 ;  /* 0x000000ffffb17224 */ /* 0x000fe200078e0a11 */
[----:B------:R-:W-:Y:S01]  /*70d0*/  FSEL R165, R5, RZ, P3 ;  /* 0x000000ff05a57208 */ /* 0x000fe20001800000 */
[----:B------:R-:W-:Y:S01]  /*70e0*/  MUFU.EX2 R15, R15 ;  /* 0x0000000f000f7308 */ /* 0x000fe20000000800 */
[----:B------:R-:W-:Y:S01]  /*70f0*/  FMNMX.FTZ R20, R178, R21, !PT ;  /* 0x00000015b2147209 */ /* 0x000fe20007810000 */
[----:B------:R-:W-:Y:S01]  /*7100*/  FFMA.FTZ R173, R173, UR10, -R10 ;  /* 0x0000000aadad7c23 */ /* 0x000fe2000801080a */
[----:B------:R-:W-:Y:S01]  /*7110*/  ISETP.NE.AND P1, PT, R2, R177, PT ;  /* 0x000000b10200720c */ /* 0x000fe20003f25270 */
[----:B------:R-:W-:Y:S01]  /*7120*/  FADD.FTZ R165, -R165, R14 ;  /* 0x0000000ea5a57221 */ /* 0x000fe20000010100 */
[----:B------:R-:W-:Y:S01]  /*7130*/  FMNMX.FTZ R21, R179, R20, !PT ;  /* 0x00000014b3157209 */ /* 0x000fe20007810000 */
[----:B------:R-:W-:-:S02]  /*7140*/  FFMA.FTZ R177, R181, UR10, -R10 ;  /* 0x0000000ab5b17c23 */ /* 0x000fc4000801080a */
[----:B------:R-:W-:Y:S01]  /*7150*/  FMUL.FTZ R165, R165, UR10 ;  /* 0x0000000aa5a57c20 */ /* 0x000fe20008410000 */
[----:B------:R-:W-:Y:S01]  /*7160*/  FMNMX.FTZ R6, R182, R21, !PT ;  /* 0x00000015b6067209 */ /* 0x000fe20007810000 */
[----:B------:R-:W-:Y:S01]  /*7170*/  FFMA.FTZ R21, R161, UR10, -R10 ;  /* 0x0000000aa1157c23 */ /* 0x000fe2000801080a */
[----:B------:R1:W-:Y:S02]  /*7180*/  MUFU.EX2 R20, R157 ;  /* 0x0000009d00147308 */ /* 0x0003e40000000800 */
[----:B------:R-:W-:-:S05]  /*7190*/  FMNMX.FTZ R6, R183, R6, !PT ;  /* 0x00000006b7067209 */ /* 0x000fca0007810000 */
[----:B------:R-:W2:Y:S01]  /*71a0*/  SHFL.BFLY PT, R161, R6, 0x2, 0x1f ;  /* 0x0c401f0006a17f89 */ /* 0x000ea200000e0000 */
[----:B------:R-:W3:Y:S01]  /*71b0*/  MUFU.EX2 R165, R165 ;  /* 0x000000a500a57308 */ /* 0x000ee20000000800 */
[--C-:B-1----:R-:W-:Y:S01]  /*71c0*/  FFMA.FTZ R157, R168, UR10, -R10.reuse ;  /* 0x0000000aa89d7c23 */ /* 0x102fe2000801080a */
[----:B------:R-:W-:-:S06]  /*71d0*/  FFMA.FTZ R168, R176, UR10, -R10 ;  /* 0x0000000ab0a87c23 */ /* 0x000fcc000801080a */
[----:B------:R-:W1:Y:S08]  /*71e0*/  MUFU.EX2 R156, R156 ;  /* 0x0000009c009c7308 */ /* 0x000e700000000800 */
[----:B------:R-:W4:Y:S01]  /*71f0*/  MUFU.EX2 R21, R21 ;  /* 0x0000001500157308 */ /* 0x000f220000000800 */
[----:B---3--:R-:W-:Y:S01]  /*7200*/  FFMA.FTZ R176, R165, R3, R152 ;  /* 0x00000003a5b07223 */ /* 0x008fe20000010098 */
[----:B------:R-:W-:Y:S01]  /*7210*/  F2FP.BF16.F32.PACK_AB R152, R11, R152 ;  /* 0x000000980b98723e */ /* 0x000fe200000010ff */
[-C--:B------:R-:W-:Y:S01]  /*7220*/  FMUL.FTZ R24, R24, R165.reuse ;  /* 0x000000a518187220 */ /* 0x080fe20000410000 */
[-C--:B------:R-:W-:Y:S01]  /*7230*/  FMUL.FTZ R25, R25, R165.reuse ;  /* 0x000000a519197220 */ /* 0x080fe20000410000 */
[----:B------:R-:W-:Y:S01]  /*7240*/  FADD.FTZ R176, R11, R176 ;  /* 0x000000b00bb07221 */ /* 0x000fe20000010000 */
[----:B------:R-:W-:Y:S01]  /*7250*/  FMUL.FTZ R28, R28, R165 ;  /* 0x000000a51c1c7220 */ /* 0x000fe20000410000 */
[----:B--2---:R-:W-:Y:S01]  /*7260*/  FMNMX.FTZ R191, R6, R161, !PT ;  /* 0x000000a106bf7209 */ /* 0x004fe20007810000 */
[----:B------:R-:W2:Y:S01]  /*7270*/  MUFU.EX2 R153, R153 ;  /* 0x0000009900997308 */ /* 0x000ea20000000800 */
[----:B------:R-:W-:Y:S01]  /*7280*/  FADD.FTZ R181, R15, R176 ;  /* 0x000000b00fb57221 */ /* 0x000fe20000010000 */
[--C-:B------:R-:W-:Y:S01]  /*7290*/  FFMA.FTZ R161, R172, UR10, -R10.reuse ;  /* 0x0000000aaca17c23 */ /* 0x100fe2000801080a */
[----:B------:R-:W-:Y:S01]  /*72a0*/  FFMA.FTZ R172, R180, UR10, -R10 ;  /* 0x0000000ab4ac7c23 */ /* 0x000fe2000801080a */
[----:B------:R-:W3:Y:S01]  /*72b0*/  SHFL.BFLY PT, R6, R191, 0x1, 0x1f ;  /* 0x0c201f00bf067f89 */ /* 0x000ee200000e0000 */
[----:B------:R-:W-:Y:S01]  /*72c0*/  FADD.FTZ R181, R20, R181 ;  /* 0x000000b514b57221 */ /* 0x000fe20000010000 */
[-C--:B------:R-:W-:Y:S01]  /*72d0*/  FMUL.FTZ R29, R29, R165.reuse ;  /* 0x000000a51d1d7220 */ /* 0x080fe20000410000 */
[-C--:B------:R-:W-:Y:S01]  /*72e0*/  FMUL.FTZ R32, R32, R165.reuse ;  /* 0x000000a520207220 */ /* 0x080fe20000410000 */
[----:B------:R-:W5:Y:S01]  /*72f0*/  MUFU.EX2 R160, R160 ;  /* 0x000000a000a07308 */ /* 0x000f620000000800 */
[----:B-1----:R-:W-:Y:S01]  /*7300*/  FADD.FTZ R180, R156, R181 ;  /* 0x000000b59cb47221 */ /* 0x002fe20000010000 */
[----:B----4-:R-:W-:Y:S01]  /*7310*/  F2FP.BF16.F32.PACK_AB R156, R21, R156 ;  /* 0x0000009c159c723e */ /* 0x010fe200000010ff */
[-C--:B------:R-:W-:Y:S01]  /*7320*/  FMUL.FTZ R33, R33, R165.reuse ;  /* 0x000000a521217220 */ /* 0x080fe20000410000 */
[-C--:B------:R-:W-:Y:S01]  /*7330*/  FMUL.FTZ R36, R36, R165.reuse ;  /* 0x000000a524247220 */ /* 0x080fe20000410000 */
[----:B------:R-:W-:Y:S01]  /*7340*/  FADD.FTZ R180, R21, R180 ;  /* 0x000000b415b47221 */ /* 0x000fe20000010000 */
[-C--:B------:R-:W-:Y:S01]  /*7350*/  FMUL.FTZ R37, R37, R165.reuse ;  /* 0x000000a525257220 */ /* 0x080fe20000410000 */
[-C--:B------:R-:W-:Y:S01]  /*7360*/  FMUL.FTZ R40, R40, R165.reuse ;  /* 0x000000a528287220 */ /* 0x080fe20000410000 */
[----:B------:R-:W1:Y:S01]  /*7370*/  MUFU.EX2 R157, R157 ;  /* 0x0000009d009d7308 */ /* 0x000e620000000800 */
        /* <DEDUP_REMOVED lines=8> */
[-C--:B------:R-:W-:Y:S01]  /*7400*/  FMUL.FTZ R53, R53, R165.reuse ;  /* 0x000000a535357220 */ /* 0x080fe20000410000 */
[-C--:B------:R-:W-:Y:S01]  /*7410*/  FMUL.FTZ R56, R56, R165.reuse ;  /* 0x000000a538387220 */ /* 0x080fe20000410000 */
[-C--:B------:R-:W-:Y:S01]  /*7420*/  FMUL.FTZ R57, R57, R165.reuse ;  /* 0x000000a539397220 */ /* 0x080fe20000410000 */
[----:B---3--:R-:W-:Y:S01]  /*7430*/  FMNMX.FTZ R6, R191, R6, !PT ;  /* 0x00000006bf067209 */ /* 0x008fe20007810000 */
[-C--:B------:R-:W-:Y:S01]  /*7440*/  FMUL.FTZ R60, R60, R165.reuse ;  /* 0x000000a53c3c7220 */ /* 0x080fe20000410000 */
[----:B------:R-:W-:Y:S01]  /*7450*/  MOV R191, UR26 ;  /* 0x0000001a00bf7c02 */ /* 0x000fe20008000f00 */
[-C--:B------:R-:W-:Y:S01]  /*7460*/  FMUL.FTZ R61, R61, R165.reuse ;  /* 0x000000a53d3d7220 */ /* 0x080fe20000410000 */
[C---:B------:R-:W-:Y:S01]  /*7470*/  FSETP.NEU.FTZ.AND P2, PT, R6.reuse, -INF , PT ;  /* 0xff8000000600780b */ /* 0x040fe20003f5d000 */
[----:B------:R-:W-:Y:S01]  /*7480*/  FMUL.FTZ R3, R6, UR10 ;  /* 0x0000000a06037c20 */ /* 0x000fe20008410000 */
[----:B------:R3:W-:Y:S01]  /*7490*/  MUFU.EX2 R14, R173 ;  /* 0x000000ad000e7308 */ /* 0x0007e20000000800 */
[-C--:B------:R-:W-:Y:S01]  /*74a0*/  FMUL.FTZ R64, R64, R165.reuse ;  /* 0x000000a540407220 */ /* 0x080fe20000410000 */
[----:B------:R-:W-:Y:S01]  /*74b0*/  FSEL R10, R6, RZ, P2 ;  /* 0x000000ff060a7208 */ /* 0x000fe20001000000 */
[-C--:B------:R-:W-:Y:S01]  /*74c0*/  FMUL.FTZ R65, R65, R165.reuse ;  /* 0x000000a541417220 */ /* 0x080fe20000410000 */
[----:B------:R-:W-:Y:S01]  /*74d0*/  FSEL R3, R3, RZ, P2 ;  /* 0x000000ff03037208 */ /* 0x000fe20001000000 */
[-C--:B------:R-:W-:Y:S01]  /*74e0*/  FMUL.FTZ R68, R68, R165.reuse ;  /* 0x000000a544447220 */ /* 0x080fe20000410000 */
[----:B------:R-:W-:Y:S01]  /*74f0*/  FMUL.FTZ R69, R69, R165 ;  /* 0x000000a545457220 */ /* 0x000fe20000410000 */
[----:B------:R-:W-:Y:S01]  /*7500*/  FADD.FTZ R10, -R10, R13 ;  /* 0x0000000d0a0a7221 */ /* 0x000fe20000010100 */
[----:B------:R-:W4:Y:S01]  /*7510*/  MUFU.EX2 R161, R161 ;  /* 0x000000a100a17308 */ /* 0x000f220000000800 */
[----:B---3--:R-:W-:Y:S01]  /*7520*/  FFMA.FTZ R173, R154, UR10, -R3 ;  /* 0x0000000a9aad7c23 */ /* 0x008fe20008010803 */
[----:B------:R-:W-:-:S02]  /*7530*/  @!P1 IMAD R154, R191, 0x40, R16 ;  /* 0x00000040bf9a9824 */ /* 0x000fc400078e0210 */
[----:B------:R-:W-:Y:S01]  /*7540*/  FMUL.FTZ R10, R10, UR10 ;  /* 0x0000000a0a0a7c20 */ /* 0x000fe20008410000 */
[--C-:B------:R-:W-:Y:S01]  /*7550*/  FFMA.FTZ R176, R155, UR10, -R3.reuse ;  /* 0x0000000a9bb07c23 */ /* 0x100fe20008010803 */
[--C-:B------:R-:W-:Y:S01]  /*7560*/  FFMA.FTZ R155, R158, UR10, -R3.reuse ;  /* 0x0000000a9e9b7c23 */ /* 0x100fe20008010803 */
[----:B------:R-:W-:Y:S01]  /*7570*/  FFMA.FTZ R159, R159, UR10, -R3 ;  /* 0x0000000a9f9f7c23 */ /* 0x000fe20008010803 */
[----:B------:R-:W-:Y:S01]  /*7580*/  @!P1 LEA R13, R154, UR42, 0x2 ;  /* 0x0000002a9a0d9c11 */ /* 0x000fe2000f8e10ff */
[----:B-----5:R-:W-:Y:S01]  /*7590*/  FADD.FTZ R154, R160, R181 ;  /* 0x000000b5a09a7221 */ /* 0x020fe20000010000 */
[----:B------:R-:W3:Y:S01]  /*75a0*/  MUFU.EX2 R168, R168 ;  /* 0x000000a800a87308 */ /* 0x000ee20000000800 */
[--C-:B------:R-:W-:Y:S01]  /*75b0*/  FFMA.FTZ R180, R162, UR10, -R3.reuse ;  /* 0x0000000aa2b47c23 */ /* 0x100fe20008010803 */
[--C-:B------:R-:W-:Y:S01]  /*75c0*/  FFMA.FTZ R191, R170, UR10, -R3.reuse ;  /* 0x0000000aaabf7c23 */ /* 0x100fe20008010803 */
[----:B-1----:R-:W-:Y:S01]  /*75d0*/  FADD.FTZ R193, R157, R154 ;  /* 0x0000009a9dc17221 */ /* 0x002fe20000010000 */
[--C-:B------:R-:W-:Y:S01]  /*75e0*/  FFMA.FTZ R163, R163, UR10, -R3.reuse ;  /* 0x0000000aa3a37c23 */ /* 0x100fe20008010803 */
[--C-:B------:R-:W-:Y:S01]  /*75f0*/  FFMA.FTZ R181, R166, UR10, -R3.reuse ;  /* 0x0000000aa6b57c23 */ /* 0x100fe20008010803 */
[----:B------:R-:W-:Y:S01]  /*7600*/  FFMA.FTZ R167, R167, UR10, -R3 ;  /* 0x0000000aa7a77c23 */ /* 0x000fe20008010803 */
[----:B--2---:R-:W-:Y:S01]  /*7610*/  FADD.FTZ R154, R164, R193 ;  /* 0x000000c1a49a7221 */ /* 0x004fe20000010000 */
[----:B------:R-:W1:Y:S01]  /*7620*/  MUFU.EX2 R169, R169 ;  /* 0x000000a900a97308 */ /* 0x000e620000000800 */
[--C-:B------:R-:W-:Y:S01]  /*7630*/  FFMA.FTZ R171, R171, UR10, -R3.reuse ;  /* 0x0000000aabab7c23 */ /* 0x100fe20008010803 */
[--C-:B------:R-:W-:Y:S01]  /*7640*/  FFMA.FTZ R174, R174, UR10, -R3.reuse ;  /* 0x0000000aaeae7c23 */ /* 0x100fe20008010803 */
[----:B----4-:R-:W-:Y:S01]  /*7650*/  FADD.FTZ R193, R161, R154 ;  /* 0x0000009aa1c17221 */ /* 0x010fe20000010000 */
[--C-:B------:R-:W-:Y:S01]  /*7660*/  FFMA.FTZ R175, R175, UR10, -R3.reuse ;  /* 0x0000000aafaf7c23 */ /* 0x100fe20008010803 */
[--C-:B------:R-:W-:Y:S01]  /*7670*/  FFMA.FTZ R178, R178, UR10, -R3.reuse ;  /* 0x0000000ab2b27c23 */ /* 0x100fe20008010803 */
[----:B------:R-:W-:Y:S01]  /*7680*/  FFMA.FTZ R179, R179, UR10, -R3 ;  /* 0x0000000ab3b37c23 */ /* 0x000fe20008010803 */
[----:B------:R-:W-:Y:S01]  /*7690*/  FADD.FTZ R193, R14, R193 ;  /* 0x000000c10ec17221 */ /* 0x000fe20000010000 */
[----:B------:R-:W-:Y:S01]  /*76a0*/  MUFU.EX2 R173, R173 ;  /* 0x000000ad00ad7308 */ /* 0x000fe20000000800 */
[--C-:B------:R-:W-:Y:S01]  /*76b0*/  FFMA.FTZ R182, R182, UR10, -R3.reuse ;  /* 0x0000000ab6b67c23 */ /* 0x100fe20008010803 */
[----:B------:R-:W-:Y:S01]  /*76c0*/  FFMA.FTZ R183, R183, UR10, -R3 ;  /* 0x0000000ab7b77c23 */ /* 0x000fe20008010803 */
[----:B---3--:R-:W-:Y:S01]  /*76d0*/  FADD.FTZ R158, R168, R193 ;  /* 0x000000c1a89e7221 */ /* 0x008fe20000010000 */
[----:B------:R-:W-:Y:S01]  /*76e0*/  F2FP.BF16.F32.PACK_AB R162, R14, R161 ;  /* 0x000000a10ea2723e */ /* 0x000fe200000010ff */
[----:B------:R2:W-:Y:S01]  /*76f0*/  @!P1 STS [R13+0x28800], R165 ;  /* 0x028800a50d009388 */ /* 0x0005e20000000800 */
[----:B------:R-:W-:Y:S01]  /*7700*/  F2FP.BF16.F32.PACK_AB R154, R20, R15 ;  /* 0x0000000f149a723e */ /* 0x000fe200000010ff */
[----:B------:R-:W-:Y:S01]  /*7710*/  FMUL.FTZ R72, R72, R165 ;  /* 0x000000a548487220 */ /* 0x000fe20000410000 */
[----:B------:R-:W3:Y:S01]  /*7720*/  MUFU.EX2 R10, R10 ;  /* 0x0000000a000a7308 */ /* 0x000ee20000000800 */
[----:B-1----:R-:W-:Y:S01]  /*7730*/  FADD.FTZ R3, R169, R158 ;  /* 0x0000009ea9037221 */ /* 0x002fe20000010000 */
[----:B------:R-:W-:Y:S01]  /*7740*/  F2FP.BF16.F32.PACK_AB R158, R160, R153 ;  /* 0x00000099a09e723e */ /* 0x000fe200000010ff */
[----:B------:R-:W-:Y:S01]  /*7750*/  FMUL.FTZ R73, R73, R165 ;  /* 0x000000a549497220 */ /* 0x000fe20000410000 */
[----:B------:R-:W-:Y:S01]  /*7760*/  F2FP.BF16.F32.PACK_AB R160, R164, R157 ;  /* 0x0000009da4a0723e */ /* 0x000fe200000010ff */
[-C--:B------:R-:W-:Y:S01]  /*7770*/  FMUL.FTZ R76, R76, R165.reuse ;  /* 0x000000a54c4c7220 */ /* 0x080fe20000410000 */
[----:B------:R-:W-:Y:S01]  /*7780*/  F2FP.BF16.F32.PACK_AB R164, R169, R168 ;  /* 0x000000a8a9a4723e */ /* 0x000fe200000010ff */
        /* <DEDUP_REMOVED lines=9> */
[----:B------:R-:W4:Y:S01]  /*7820*/  MUFU.EX2 R155, R155 ;  /* 0x0000009b009b7308 */ /* 0x000f220000000800 */
[----:B---3--:R-:W-:Y:S01]  /*7830*/  FFMA.FTZ R11, R10, R4, R173 ;  /* 0x000000040a0b7223 */ /* 0x008fe200000100ad */
[----:B------:R3:W-:Y:S01]  /*7840*/  @!P1 STS [R13+0x28820], R10 ;  /* 0x0288200a0d009388 */ /* 0x0007e20000000800 */
[-C--:B------:R-:W-:Y:S01]  /*7850*/  FMUL.FTZ R93, R93, R165.reuse ;  /* 0x000000a55d5d7220 */ /* 0x080fe20000410000 */
[-C--:B------:R-:W-:Y:S01]  /*7860*/  FMUL.FTZ R96, R96, R165.reuse ;  /* 0x000000a560607220 */ /* 0x080fe20000410000 */
[-C--:B------:R-:W-:Y:S01]  /*7870*/  FMUL.FTZ R97, R97, R165.reuse ;  /* 0x000000a561617220 */ /* 0x080fe20000410000 */
[-C--:B------:R-:W-:Y:S01]  /*7880*/  FMUL.FTZ R100, R100, R165.reuse ;  /* 0x000000a564647220 */ /* 0x080fe20000410000 */
[----:B------:R-:W-:Y:S01]  /*7890*/  FMUL.FTZ R101, R101, R165 ;  /* 0x000000a565657220 */ /* 0x000fe20000410000 */
[----:B------:R-:W5:Y:S01]  /*78a0*/  MUFU.EX2 R170, R159 ;  /* 0x0000009f00aa7308 */ /* 0x000f620000000800 */
[C---:B-1----:R-:W-:Y:S01]  /*78b0*/  FADD.FTZ R4, R176.reuse, R11 ;  /* 0x0000000bb0047221 */ /* 0x042fe20000010000 */
[----:B------:R-:W-:Y:S01]  /*78c0*/  F2FP.BF16.F32.PACK_AB R153, R176, R173 ;  /* 0x000000adb099723e */ /* 0x000fe200000010ff */
[-C--:B------:R-:W-:Y:S01]  /*78d0*/  FMUL.FTZ R104, R104, R165.reuse ;  /* 0x000000a568687220 */ /* 0x080fe20000410000 */
[-C--:B------:R-:W-:Y:S01]  /*78e0*/  FMUL.FTZ R105, R105, R165.reuse ;  /* 0x000000a569697220 */ /* 0x080fe20000410000 */
[-C--:B------:R-:W-:Y:S01]  /*78f0*/  FMUL.FTZ R108, R108, R165.reuse ;  /* 0x000000a56c6c7220 */ /* 0x080fe20000410000 */
[-C--:B------:R-:W-:Y:S01]  /*7900*/  FMUL.FTZ R109, R109, R165.reuse ;  /* 0x000000a56d6d7220 */ /* 0x080fe20000410000 */
[-C--:B------:R-:W-:Y:S01]  /*7910*/  FMUL.FTZ R112, R112, R165.reuse ;  /* 0x000000a570707220 */ /* 0x080fe20000410000 */
[----:B------:R-:W1:Y:S01]  /*7920*/  MUFU.EX2 R172, R172 ;  /* 0x000000ac00ac7308 */ /* 0x000e620000000800 */
        /* <DEDUP_REMOVED lines=10> */
[----:B------:R-:W-:Y:S01]  /*79d0*/  BAR.SYNC.DEFER_BLOCKING 0xf, 0x100 ;  /* 0x03c4000000007b1d */ /* 0x000fe20000010000 */
[-C--:B------:R-:W-:Y:S01]  /*79e0*/  FMUL.FTZ R125, R125, R165.reuse ;  /* 0x000000a57d7d7220 */ /* 0x080fe20000410000 */
[-C--:B------:R-:W-:Y:S01]  /*79f0*/  FMUL.FTZ R128, R128, R165.reuse ;  /* 0x000000a580807220 */ /* 0x080fe20000410000 */
[-C--:B------:R-:W-:Y:S01]  /*7a00*/  FMUL.FTZ R129, R129, R165.reuse ;  /* 0x000000a581817220 */ /* 0x080fe20000410000 */
[-C--:B------:R-:W-:Y:S01]  /*7a10*/  FMUL.FTZ R132, R132, R165.reuse ;  /* 0x000000a584847220 */ /* 0x080fe20000410000 */
[-C--:B------:R-:W-:Y:S01]  /*7a20*/  FMUL.FTZ R133, R133, R165.reuse ;  /* 0x000000a585857220 */ /* 0x080fe20000410000 */
[----:B------:R-:W5:Y:S01]  /*7a30*/  MUFU.EX2 R177, R177 ;  /* 0x000000b100b17308 */ /* 0x000f620000000800 */
[----:B-1----:R-:W-:Y:S01]  /*7a40*/  FADD.FTZ R20, R172, R3 ;  /* 0x00000003ac147221 */ /* 0x002fe20000010000 */
[-C--:B------:R-:W-:Y:S01]  /*7a50*/  FMUL.FTZ R136, R136, R165.reuse ;  /* 0x000000a588887220 */ /* 0x080fe20000410000 */
        /* <DEDUP_REMOVED lines=8> */
[----:B------:R-:W-:Y:S01]  /*7ae0*/  FMUL.FTZ R149, R149, R165 ;  /* 0x000000a595957220 */ /* 0x000fe20000410000 */
[-C--:B------:R-:W-:Y:S01]  /*7af0*/  FMUL.FTZ R26, R26, R10.reuse ;  /* 0x0000000a1a1a7220 */ /* 0x080fe20000410000 */
[-C--:B------:R-:W-:Y:S01]  /*7b00*/  FMUL.FTZ R27, R27, R10.reuse ;  /* 0x0000000a1b1b7220 */ /* 0x080fe20000410000 */
[-C--:B------:R-:W-:Y:S01]  /*7b10*/  FMUL.FTZ R30, R30, R10.reuse ;  /* 0x0000000a1e1e7220 */ /* 0x080fe20000410000 */
[----:B------:R-:W-:Y:S01]  /*7b20*/  FMUL.FTZ R31, R31, R10 ;  /* 0x0000000a1f1f7220 */ /* 0x000fe20000410000 */
[----:B------:R-:W4:Y:S01]  /*7b30*/  MUFU.EX2 R159, R181 ;  /* 0x000000b5009f7308 */ /* 0x000f220000000800 */
[C---:B-----5:R-:W-:Y:S01]  /*7b40*/  FADD.FTZ R3, R177.reuse, R20 ;  /* 0x00000014b1037221 */ /* 0x060fe20000010000 */
[----:B------:R-:W-:Y:S01]  /*7b50*/  F2FP.BF16.F32.PACK_AB R166, R177, R172 ;  /* 0x000000acb1a6723e */ /* 0x000fe200000010ff */
[----:B------:R3:W-:Y:S01]  /*7b60*/  STSM.16.M88.4 [R18+0x26800], R152 ;  /* 0x0268009812007844 */ /* 0x0007e20000000200 */
        /* <DEDUP_REMOVED lines=19> */
[-C--:B------:R-:W-:Y:S01]  /*7ca0*/  FMUL.FTZ R62, R62, R10.reuse ;  /* 0x0000000a3e3e7220 */ /* 0x080fe20000410000 */
[----:B------:R-:W4:Y:S01]  /*7cb0*/  MUFU.EX2 R20, R171 ;  /* 0x000000ab00147308 */ /* 0x000f220000000800 */
[C---:B-----5:R-:W-:Y:S01]  /*7cc0*/  FADD.FTZ R168, R14.reuse, R11 ;  /* 0x0000000b0ea87221 */ /* 0x060fe20000010000 */
[----:B------:R-:W-:Y:S01]  /*7cd0*/  F2FP.BF16.F32.PACK_AB R159, R14, R159 ;  /* 0x0000009f0e9f723e */ /* 0x000fe200000010ff */
[-C--:B------:R-:W-:Y:S01]  /*7ce0*/  FMUL.FTZ R63, R63, R10.reuse ;  /* 0x0000000a3f3f7220 */ /* 0x080fe20000410000 */
[-C--:B------:R-:W-:Y:S01]  /*7cf0*/  FMUL.FTZ R66, R66, R10.reuse ;  /* 0x0000000a42427220 */ /* 0x080fe20000410000 */
[-C--:B------:R-:W-:Y:S01]  /*7d00*/  FMUL.FTZ R67, R67, R10.reuse ;  /* 0x0000000a43437220 */ /* 0x080fe20000410000 */
[-C--:B------:R-:W-:Y:S01]  /*7d10*/  FMUL.FTZ R70, R70, R10.reuse ;  /* 0x0000000a46467220 */ /* 0x080fe20000410000 */
[----:B------:R3:W-:Y:S01]  /*7d20*/  STSM.16.M88.4 [R19], R156 ;  /* 0x0000009c13007844 */ /* 0x0007e20000000200 */
        /* <DEDUP_REMOVED lines=17> */
[----:B-----5:R-:W-:Y:S01]  /*7e40*/  FADD.FTZ R11, R163, R168 ;  /* 0x000000a8a30b7221 */ /* 0x020fe20000010000 */
[-C--:B------:R-:W-:Y:S01]  /*7e50*/  FMUL.FTZ R94, R94, R10.reuse ;  /* 0x0000000a5e5e7220 */ /* 0x080fe20000410000 */
[-C--:B------:R-:W-:Y:S01]  /*7e60*/  FMUL.FTZ R95, R95, R10.reuse ;  /* 0x0000000a5f5f7220 */ /* 0x080fe20000410000 */
[-C--:B------:R-:W-:Y:S01]  /*7e70*/  FMUL.FTZ R98, R98, R10.reuse ;  /* 0x0000000a62627220 */ /* 0x080fe20000410000 */
[-C--:B------:R-:W-:Y:S01]  /*7e80*/  FMUL.FTZ R99, R99, R10.reuse ;  /* 0x0000000a63637220 */ /* 0x080fe20000410000 */
[-C--:B------:R-:W-:Y:S01]  /*7e90*/  FMUL.FTZ R102, R102, R10.reuse ;  /* 0x0000000a66667220 */ /* 0x080fe20000410000 */
[-C--:B------:R-:W-:Y:S01]  /*7ea0*/  FMUL.FTZ R103, R103, R10.reuse ;  /* 0x0000000a67677220 */ /* 0x080fe20000410000 */
[----:B------:R-:W5:Y:S01]  /*7eb0*/  MUFU.EX2 R179, R179 ;  /* 0x000000b300b37308 */ /* 0x000f620000000800 */
[C---:B-1----:R-:W-:Y:S01]  /*7ec0*/  FADD.FTZ R11, R4.reuse, R11 ;  /* 0x0000000b040b7221 */ /* 0x042fe20000010000 */
[----:B------:R-:W-:Y:S01]  /*7ed0*/  F2FP.BF16.F32.PACK_AB R163, R4, R163 ;  /* 0x000000a304a3723e */ /* 0x000fe200000010ff */
[-C--:B------:R-:W-:Y:S01]  /*7ee0*/  FMUL.FTZ R106, R106, R10.reuse ;  /* 0x0000000a6a6a7220 */ /* 0x080fe20000410000 */
[-C--:B------:R-:W-:Y:S01]  /*7ef0*/  FMUL.FTZ R107, R107, R10.reuse ;  /* 0x0000000a6b6b7220 */ /* 0x080fe20000410000 */
[-C--:B------:R-:W-:Y:S01]  /*7f00*/  FMUL.FTZ R110, R110, R10.reuse ;  /* 0x0000000a6e6e7220 */ /* 0x080fe20000410000 */
[-C--:B------:R-:W-:Y:S01]  /*7f10*/  FMUL.FTZ R111, R111, R10.reuse ;  /* 0x0000000a6f6f7220 */ /* 0x080fe20000410000 */
[----:B------:R3:W-:Y:S01]  /*7f20*/  STSM.16.M88.4 [R23], R160 ;  /* 0x000000a017007844 */ /* 0x0007e20000000200 */
        /* <DEDUP_REMOVED lines=10> */
[----:B--2---:R-:W-:Y:S01]  /*7fd0*/  F2FP.BF16.F32.PACK_AB R165, R179, R178 ;  /* 0x000000b2b3a5723e */ /* 0x004fe200000010ff */
        /* <DEDUP_REMOVED lines=14> */
[C---:B----4-:R-:W-:Y:S01]  /*80c0*/  F2FP.BF16.F32.PACK_AB R167, R168.reuse, R167 ;  /* 0x000000a7a8a7723e */ /* 0x050fe200000010ff */
[----:B------:R-:W-:Y:S01]  /*80d0*/  FADD.FTZ R4, R168, R11 ;  /* 0x0000000ba8047221 */ /* 0x000fe20000010000 */
[----:B------:R-:W-:-:S03]  /*80e0*/  FMUL.FTZ R151, R151, R10 ;  /* 0x0000000a97977220 */ /* 0x000fc60000410000 */
[----:B------:R3:W-:Y:S01]  /*80f0*/  STSM.16.M88.4 [R22], R164 ;  /* 0x000000a416007844 */ /* 0x0007e20000000200 */
[----:B------:R-:W-:Y:S05]  /*8100*/  @!P0 BRA `(.L_x_1703) ;  /* 0x0000000000048947 */ /* 0x000fea0003800000 */
[----:B------:R-:W-:Y:S01]  /*8110*/  BPT.TRAP 0x1 ;  /* 0x000000040000795c */ /* 0x000fe20000300000 */
.L_x_1703:
[----:B------:R1:W2:Y:S01]  /*8120*/  SYNCS.PHASECHK.TRANS64.TRYWAIT P1, [UR21+0x28c50], R9 ;  /* 0x028c5009ff0075a7 */ /* 0x0002a20008020155 */
[----:B------:R-:W-:Y:S05]  /*8130*/  @!P0 BRA `(.L_x_1704) ;  /* 0x0000000000048947 */ /* 0x000fea0003800000 */
[----:B------:R-:W-:Y:S01]  /*8140*/  BPT.TRAP 0x1 ;  /* 0x000000040000795c */ /* 0x000fe20000300000 */
.L_x_1704:
[----:B--2---:R-:W-:Y:S05]  /*8150*/  @P1 BRA `(.L_x_1705) ;  /* 0x0000000000081947 */ /* 0x004fea0003800000 */
[----:B------:R-:W2:Y:S02]  /*8160*/  SYNCS.PHASECHK.TRANS64.TRYWAIT P1, [UR21+0x28c50], R9 ;  /* 0x028c5009ff0075a7 */ /* 0x000ea40008020155 */
[----:B--2---:R-:W-:Y:S05]  /*8170*/  @!P1 BRA `(.L_x_1706) ;  /* 0x000000bc00489947 */ /* 0x004fea0003800000 */
.L_x_1705:
        /* <DEDUP_REMOVED lines=34> */
.L_x_1707:
[----:B------:R-:W-:Y:S01]  /*83a0*/  UIADD3 UR21, UR21, 0x28c60, URZ ;  /* 0x00028c6015157890 */ /* 0x000fe2000fffe03f */
[C---:B------:R-:W-:Y:S01]  /*83b0*/  ISETP.GT.AND P1, PT, R12.reuse, UR20, PT ;  /* 0x000000140c007c0c */ /* 0x040fe2000bf24270 */
[----:B------:R-:W-:Y:S01]  /*83c0*/  UMOV UR26, UR38 ;  /* 0x00000026001a7c82 */ /* 0x000fe20008000000 */
[----:B------:R-:W-:Y:S01]  /*83d0*/  VIADD R12, R12, 0xffffffff ;  /* 0xffffffff0c0c7836 */ /* 0x000fe20000000000 */
[----:B------:R-:W-:Y:S01]  /*83e0*/  UPRMT UR21, UR40, 0x654, UR21 ;  /* 0x0000065428157896 */ /* 0x000fe20008000015 */
[----:B---3--:R-:W-:Y:S02]  /*83f0*/  IMAD.MOV.U32 R13, RZ, RZ, R6 ;  /* 0x000000ffff0d7224 */ /* 0x008fe400078e0006 */
[----:B------:R-:W-:-:S06]  /*8400*/  IMAD.MOV.U32 R14, RZ, RZ, R5 ;  /* 0x000000ffff0e7224 */ /* 0x000fcc00078e0005 */
[----:B------:R-:W-:Y:S01]  /*8410*/  SYNCS.ARRIVE.TRANS64.RED.A1T0 RZ, [UR21], RZ ;  /* 0x000000ffffff79a7 */ /* 0x000fe20008100415 */
[----:B------:R-:W-:Y:S05]  /*8420*/  @P1 BRA `(.L_x_1708) ;  /* 0xffffffdc000c1947 */ /* 0x000fea000383ffff */
.L_x_1689:
[----:B------:R-:W-:Y:S01]  /*8430*/  UISETP.NE.AND UP1, UPT, UR51, URZ, UPT ;  /* 0x0000003f3300728c */ /* 0x000fe2000bf25270 */
[----:B------:R-:W-:Y:S01]  /*8440*/  IADD3 R8, -R8, 0x1, RZ ;  /* 0x0000000108087810 */ /* 0x000fe20007ffe1ff */
[----:B------:R-:W-:Y:S02]  /*8450*/  UISETP.NE.AND UP0, UPT, UR50, URZ, UPT ;  /* 0x0000003f3200728c */ /* 0x000fe4000bf05270 */
[----:B------:R-:W-:Y:S02]  /*8460*/  UIADD3 UR14, UR44, 0x3f, URZ ;  /* 0x0000003f2c0e7890 */ /* 0x000fe4000fffe03f */
[----:B------:R-:W-:Y:S02]  /*8470*/  IMAD R7, R7, UR49, R8 ;  /* 0x0000003107077c24 */ /* 0x000fe4000f8e0208 */
[----:B------:R-:W-:-:S03]  /*8480*/  PLOP3.LUT P1, PT, PT, PT, UP0, 0x40, 0x0 ;  /* 0x000000000000781c */ /* 0x000fc60003f2e808 */
[----:B------:R-:W-:Y:S01]  /*8490*/  @UP1 ULDC UR6, c[0x0][0x44c] ;  /* 0x0001130000061ab9 */ /* 0x000fe20000000800 */
[----:B------:R-:W-:Y:S01]  /*84a0*/  @UP1 ULDC UR15, c[0x0][0x450] ;  /* 0x00011400000f1ab9 */ /* 0x000fe20000000800 */
[----:B------:R-:W-:-:S04]  /*84b0*/  UIMAD.WIDE.U32 UR6, UR14, UR6, URZ ;  /* 0x000000060e0672a5 */ /* 0x000fc8000f8e003f */
[----:B------:R-:W-:-:S06]  /*84c0*/  @UP1 USHF.R.U32.HI UR14, URZ, UR15, UR7 ;  /* 0x0000000f3f0e1299 */ /* 0x000fcc0008011607 */
[----:B------:R-:W-:-:S04]  /*84d0*/  VIADD R7, R7, UR14 ;  /* 0x0000000e07077c36 */ /* 0x000fc80008000000 */
[----:B------:R-:W-:Y:S01]  /*84e0*/  VIADD R8, R7, -UR11 ;  /* 0x8000000b07087c36 */ /* 0x000fe20008000000 */
[----:B------:R-:W-:Y:S06]  /*84f0*/  @P1 BRA `(.L_x_1709) ;  /* 0x0000000000441947 */ /* 0x000fec0003800000 */
[----:B------:R-:W-:-:S13]  /*8500*/  ISETP.GT.AND P1, PT, R7, -0x1, PT ;  /* 0xffffffff0700780c */ /* 0x000fda0003f24270 */
[----:B------:R-:W-:Y:S05]  /*8510*/  @P1 BRA `(.L_x_1710) ;  /* 0x0000000000201947 */ /* 0x000fea0003800000 */
[----:B------:R-:W3:Y:S01]  /*8520*/  LDC R14, c[0x0][0x9e4] ;  /* 0x00027900ff0e7b82 */ /* 0x000ee20000000800 */
[----:B------:R-:W-:Y:S02]  /*8530*/  LOP3.LUT R7, RZ, R7, RZ, 0x33, !PT ;  /* 0x00000007ff077212 */ /* 0x000fe400078e33ff */
[----:B---3--:R-:W-:-:S13]  /*8540*/  ISETP.NE.AND P1, PT, R14, 0x1, PT ;  /* 0x000000010e00780c */ /* 0x008fda0003f25270 */
[----:B--2---:R-:W2:Y:S02]  /*8550*/  @P1 LDC.64 R10, c[0x0][0x9e8] ;  /* 0x00027a00ff0a1b82 */ /* 0x004ea40000000a00 */
[----:B--2---:R-:W-:-:S05]  /*8560*/  @P1 IMAD.HI.U32 R10, R7, R10, RZ ;  /* 0x0000000a070a1227 */ /* 0x004fca00078e00ff */
[----:B------:R-:W-:-:S04]  /*8570*/  @P1 SHF.R.U32.HI R7, RZ, R11, R10 ;  /* 0x0000000bff071219 */ /* 0x000fc8000001160a */
[----:B------:R-:W-:Y:S01]  /*8580*/  LOP3.LUT R7, RZ, R7, RZ, 0x33, !PT ;  /* 0x00000007ff077212 */ /* 0x000fe200078e33ff */
[----:B------:R-:W-:Y:S06]  /*8590*/  BRA `(.L_x_1711) ;  /* 0x0000000000147947 */ /* 0x000fec0003800000 */
.L_x_1710:
[----:B------:R-:W3:Y:S02]  /*85a0*/  LDC R14, c[0x0][0x9e4] ;  /* 0x00027900ff0e7b82 */ /* 0x000ee40000000800 */
[----:B---3--:R-:W-:-:S13]  /*85b0*/  ISETP.NE.AND P1, PT, R14, 0x1, PT ;  /* 0x000000010e00780c */ /* 0x008fda0003f25270 */
[----:B--2---:R-:W2:Y:S02]  /*85c0*/  @P1 LDC.64 R10, c[0x0][0x9e8] ;  /* 0x00027a00ff0a1b82 */ /* 0x004ea40000000a00 */
[----:B--2---:R-:W-:-:S05]  /*85d0*/  @P1 IMAD.HI.U32 R10, R7, R10, RZ ;  /* 0x0000000a070a1227 */ /* 0x004fca00078e00ff */
[----:B------:R-:W-:-:S07]  /*85e0*/  @P1 SHF.R.U32.HI R7, RZ, R11, R10 ;  /* 0x0000000bff071219 */ /* 0x000fce000001160a */
.L_x_1711:
[----:B------:R-:W-:-:S05]  /*85f0*/  IMAD R7, R7, R14, RZ ;  /* 0x0000000e07077224 */ /* 0x000fca00078e02ff */
[----:B------:R-:W-:-:S07]  /*8600*/  VIMNMX R8, R8, R7, !PT ;  /* 0x0000000708087248 */ /* 0x000fce0007fe0100 */
.L_x_1709:
[----:B------:R-:W-:-:S05]  /*8610*/  VIADD R8, R8, 0x3f ;  /* 0x0000003f08087836 */ /* 0x000fca0000000000 */
[----:B------:R-:W-:-:S04]  /*8620*/  SHF.R.S32.HI R7, RZ, 0x1f, R8 ;  /* 0x0000001fff077819 */ /* 0x000fc80000011408 */
[----:B------:R-:W-:-:S04]  /*8630*/  LEA.HI R7, R7, R8, RZ, 0x6 ;  /* 0x0000000807077211 */ /* 0x000fc800078f30ff */
[----:B------:R-:W-:-:S04]  /*8640*/  SHF.R.S32.HI R7, RZ, 0x6, R7 ;  /* 0x00000006ff077819 */ /* 0x000fc80000011407 */
[----:B------:R-:W-:-:S04]  /*8650*/  VIMNMX R7, R7, UR47, !PT ;  /* 0x0000002f07077c48 */ /* 0x000fc8000ffe0100 */
[----:B------:R-:W-:-:S13]  /*8660*/  ISETP.GE.AND P1, PT, R12, R7, PT ;  /* 0x000000070c00720c */ /* 0x000fda0003f26270 */
[----:B------:R-:W-:Y:S05]  /*8670*/  @!P1 BRA `(.L_x_1712) ;  /* 0x0000001800389947 */ /* 0x000fea0003800000 */
[----:B------:R-:W-:Y:S01]  /*8680*/  IMAD.MOV.U32 R11, RZ, RZ, R6 ;  /* 0x000000ffff0b7224 */ /* 0x000fe200078e0006 */
[----:B------:R-:W-:Y:S01]  /*8690*/  UMOV UR22, UR38 ;  /* 0x0000002600167c82 */ /* 0x000fe20008000000 */
[----:B------:R-:W-:Y:S01]  /*86a0*/  IMAD.MOV.U32 R8, RZ, RZ, R5 ;  /* 0x000000ffff087224 */ /* 0x000fe200078e0005 */
[----:B------:R-:W-:-:S06]  /*86b0*/  ULDC UR20, c[0x0][0x988] ;  /* 0x0002620000147ab9 */ /* 0x000fcc0000000800 */
.L_x_1723:
[----:B------:R-:W-:Y:S01]  /*86c0*/  UIADD3 UR38, UR22, 0x1, URZ ;  /* 0x0000000116267890 */ /* 0x000fe2000fffe03f */
[C---:B------:R-:W-:Y:S01]  /*86d0*/  ISETP.GT.AND P1, PT, R12.reuse, R7, PT ;  /* 0x000000070c00720c */ /* 0x040fe20003f24270 */
[----:B------:R-:W-:Y:S02]  /*86e0*/  VIADD R12, R12, 0xffffffff ;  /* 0xffffffff0c0c7836 */ /* 0x000fe40000000000 */
[----:B------:R-:W-:-:S04]  /*86f0*/  UISETP.NE.AND UP0, UPT, UR38, 0x2, UPT ;  /* 0x000000022600788c */ /* 0x000fc8000bf05270 */
[----:B------:R-:W-:Y:S02]  /*8700*/  USEL UR6, URZ, 0x1, UP0 ;  /* 0x000000013f067887 */ /* 0x000fe40008000000 */
[----:B------:R-:W-:Y:S02]  /*8710*/  USEL UR38, UR38, URZ, UP0 ;  /* 0x0000003f26267287 */ /* 0x000fe40008000000 */
[----:B------:R-:W-:Y:S01]  /*8720*/  ULOP3.LUT UR37, UR37, UR6, URZ, 0x3c, !UPT ;  /* 0x0000000625257292 */ /* 0x000fe2000f8e3c3f */
[----:B---3--:R-:W-:Y:S11]  /*8730*/  @!P0 BRA `(.L_x_1713) ;  /* 0x0000000000048947 */ /* 0x008ff60003800000 */
[----:B------:R-:W-:Y:S01]  /*8740*/  BPT.TRAP 0x1 ;  /* 0x000000040000795c */ /* 0x000fe20000300000 */
.L_x_1713:
[----:B------:R-:W-:Y:S01]  /*8750*/  ULEA UR21, UR38, UR42, 0x3 ;  /* 0x0000002a26157291 */ /* 0x000fe2000f8e183f */
[----:B012---:R-:W-:-:S05]  /*8760*/  IMAD.U32 R9, RZ, RZ, UR37 ;  /* 0x00000025ff097e24 */ /* 0x007fca000f8e00ff */
[----:B------:R-:W-:-:S04]  /*8770*/  SHF.L.U32 R9, R9, 0x1f, RZ ;  /* 0x0000001f09097819 */ /* 0x000fc800000006ff */
[----:B------:R0:W1:Y:S01]  /*8780*/  SYNCS.PHASECHK.TRANS64.TRYWAIT P2, [UR21+0x28c30], R9 ;  /* 0x028c3009ff0075a7 */ /* 0x0000620008040155 */
[----:B------:R-:W-:Y:S05]  /*8790*/  @!P0 BRA `(.L_x_1714) ;  /* 0x0000000000048947 */ /* 0x000fea0003800000 */
[----:B------:R-:W-:Y:S01]  /*87a0*/  BPT.TRAP 0x1 ;  /* 0x000000040000795c */ /* 0x000fe20000300000 */
.L_x_1714:
[----:B-1----:R-:W-:Y:S05]  /*87b0*/  @P2 BRA `(.L_x_1715) ;  /* 0x0000000000082947 */ /* 0x002fea0003800000 */
[----:B------:R-:W1:Y:S02]  /*87c0*/  SYNCS.PHASECHK.TRANS64.TRYWAIT P2, [UR21+0x28c30], R9 ;  /* 0x028c3009ff0075a7 */ /* 0x000e640008040155 */
[----:B-1----:R-:W-:Y:S05]  /*87d0*/  @!P2 BRA `(.L_x_1716) ;  /* 0x000000b400c8a947 */ /* 0x002fea0003800000 */
.L_x_1715:
        /* <DEDUP_REMOVED lines=23> */
.L_x_1717:
[----:B-1----:R-:W-:Y:S01]  /*8950*/  FMNMX.FTZ R6, R152, R8, !PT ;  /* 0x0000000898067209 */ /* 0x002fe20007810000 */
[----:B------:R-:W-:Y:S01]  /*8960*/  UMOV UR10, UR20 ;  /* 0x00000014000a7c82 */ /* 0x000fe20008000000 */
[----:B------:R-:W-:Y:S02]  /*8970*/  UIADD3 UR6, UR21, 0x28c40, URZ ;  /* 0x00028c4015067890 */ /* 0x000fe4000fffe03f */
[----:B------:R-:W-:Y:S02]  /*8980*/  FMNMX.FTZ R5, R153, R6, !PT ;  /* 0x0000000699057209 */ /* 0x000fe40007810000 */
[----:B------:R-:W-:Y:S02]  /*8990*/  UPRMT UR6, UR40, 0x654, UR6 ;  /* 0x0000065428067896 */ /* 0x000fe40008000006 */
[----:B------:R-:W-:-:S04]  /*89a0*/  FMNMX.FTZ R6, R156, R5, !PT ;  /* 0x000000059c067209 */ /* 0x000fc80007810000 */
[----:B------:R-:W-:-:S03]  /*89b0*/  FMNMX.FTZ R5, R157, R6, !PT ;  /* 0x000000069d057209 */ /* 0x000fc60007810000 */
[----:B------:R-:W-:Y:S01]  /*89c0*/  SYNCS.ARRIVE.TRANS64.RED.A1T0 RZ, [UR6], RZ ;  /* 0x000000ffffff79a7 */ /* 0x000fe20008100406 */
        /* <DEDUP_REMOVED lines=13> */
[----:B------:R-:W1:Y:S02]  /*8aa0*/  SHFL.BFLY PT, R5, R10, 0x2, 0x1f ;  /* 0x0c401f000a057f89 */ /* 0x000e6400000e0000 */
[----:B-1----:R-:W-:Y:S02]  /*8ab0*/  FMNMX.FTZ R14, R10, R5, !PT ;  /* 0x000000050a0e7209 */ /* 0x002fe40007810000 */
[----:B------:R-:W-:-:S03]  /*8ac0*/  FMNMX.FTZ R5, R155, R6, !PT ;  /* 0x000000069b057209 */ /* 0x000fc60007810000 */
[----:B------:R-:W1:Y:S01]  /*8ad0*/  SHFL.BFLY PT, R13, R14, 0x1, 0x1f ;  /* 0x0c201f000e0d7f89 */ /* 0x000e6200000e0000 */
[----:B------:R-:W-:-:S04]  /*8ae0*/  FMNMX.FTZ R6, R158, R5, !PT ;  /* 0x000000059e067209 */ /* 0x000fc80007810000 */
[----:B------:R-:W-:-:S04]  /*8af0*/  FMNMX.FTZ R5, R159, R6, !PT ;  /* 0x000000069f057209 */ /* 0x000fc80007810000 */
[----:B------:R-:W-:Y:S02]  /*8b00*/  FMNMX.FTZ R6, R162, R5, !PT ;  /* 0x00000005a2067209 */ /* 0x000fe40007810000 */
[----:B-1----:R-:W-:Y:S02]  /*8b10*/  FMNMX.FTZ R5, R14, R13, !PT ;  /* 0x0000000d0e057209 */ /* 0x002fe40007810000 */
[----:B------:R-:W-:-:S03]  /*8b20*/  FMNMX.FTZ R13, R163, R6, !PT ;  /* 0x00000006a30d7209 */ /* 0x000fc60007810000 */
[C---:B------:R-:W-:Y:S01]  /*8b30*/  FMUL.FTZ R191, R5.reuse, UR10 ;  /* 0x0000000a05bf7c20 */ /* 0x040fe20008410000 */
[----:B------:R-:W-:Y:S01]  /*8b40*/  FMNMX.FTZ R6, R166, R13, !PT ;  /* 0x0000000da6067209 */ /* 0x000fe20007810000 */
[----:B------:R-:W-:Y:S02]  /*8b50*/  FADD.FTZ R8, -R5, R8 ;  /* 0x0000000805087221 */ /* 0x000fe40000010100 */
[--C-:B------:R-:W-:Y:S01]  /*8b60*/  FFMA.FTZ R21, R165, UR10, -R191.reuse ;  /* 0x0000000aa5157c23 */ /* 0x100fe200080108bf */
[----:B------:R-:W-:Y:S01]  /*8b70*/  FMNMX.FTZ R13, R167, R6, !PT ;  /* 0x00000006a70d7209 */ /* 0x000fe20007810000 */
[--C-:B------:R-:W-:Y:S01]  /*8b80*/  FFMA.FTZ R165, R173, UR10, -R191.reuse ;  /* 0x0000000aada57c23 */ /* 0x100fe200080108bf */
[----:B------:R-:W-:Y:S01]  /*8b90*/  FMUL.FTZ R8, R8, UR10 ;  /* 0x0000000a08087c20 */ /* 0x000fe20008410000 */
        /* <DEDUP_REMOVED lines=8> */
[----:B------:R-:W1:Y:S01]  /*8c20*/  MUFU.EX2 R8, R8 ;  /* 0x0000000800087308 */ /* 0x000e620000000800 */
[----:B------:R-:W-:Y:S01]  /*8c30*/  FMNMX.FTZ R6, R174, R15, !PT ;  /* 0x0000000fae067209 */ /* 0x000fe20007810000 */
[--C-:B------:R-:W-:Y:S01]  /*8c40*/  FFMA.FTZ R10, R156, UR10, -R191.reuse ;  /* 0x0000000a9c0a7c23 */ /* 0x100fe200080108bf */
[--C-:B------:R-:W-:Y:S01]  /*8c50*/  FFMA.FTZ R156, R160, UR10, -R191.reuse ;  /* 0x0000000aa09c7c23 */ /* 0x100fe200080108bf */
[--C-:B------:R-:W-:Y:S01]  /*8c60*/  FFMA.FTZ R160, R168, UR10, -R191.reuse ;  /* 0x0000000aa8a07c23 */ /* 0x100fe200080108bf */
[----:B------:R-:W-:Y:S01]  /*8c70*/  FMNMX.FTZ R15, R175, R6, !PT ;  /* 0x00000006af0f7209 */ /* 0x000fe20007810000 */
[--C-:B------:R-:W-:Y:S01]  /*8c80*/  FFMA.FTZ R168, R180, UR10, -R191.reuse ;  /* 0x0000000ab4a87c23 */ /* 0x100fe200080108bf */
[----:B------:R-:W-:Y:S01]  /*8c90*/  FFMA.FTZ R181, R181, UR10, -R191 ;  /* 0x0000000ab5b57c23 */ /* 0x000fe200080108bf */
[----:B------:R-:W2:Y:S01]  /*8ca0*/  MUFU.EX2 R13, R13 ;  /* 0x0000000d000d7308 */ /* 0x000ea20000000800 */
[----:B------:R-:W-:-:S04]  /*8cb0*/  FMNMX.FTZ R6, R178, R15, !PT ;  /* 0x0000000fb2067209 */ /* 0x000fc80007810000 */
[----:B------:R-:W-:-:S03]  /*8cc0*/  FMNMX.FTZ R15, R179, R6, !PT ;  /* 0x00000006b30f7209 */ /* 0x000fc60007810000 */
[----:B------:R-:W3:Y:S01]  /*8cd0*/  MUFU.EX2 R152, R152 ;  /* 0x0000009800987308 */ /* 0x000ee20000000800 */
[----:B------:R-:W-:Y:S01]  /*8ce0*/  FMNMX.FTZ R6, R182, R15, !PT ;  /* 0x0000000fb6067209 */ /* 0x000fe20007810000 */
[--C-:B------:R-:W-:Y:S01]  /*8cf0*/  FFMA.FTZ R15, R161, UR10, -R191.reuse ;  /* 0x0000000aa10f7c23 */ /* 0x100fe200080108bf */
[--C-:B------:R-:W-:Y:S01]  /*8d00*/  FFMA.FTZ R161, R169, UR10, -R191.reuse ;  /* 0x0000000aa9a17c23 */ /* 0x100fe200080108bf */
[----:B------:R-:W-:Y:S01]  /*8d10*/  FFMA.FTZ R169, R177, UR10, -R191 ;  /* 0x0000000ab1a97c23 */ /* 0x000fe200080108bf */
[----:B------:R-:W-:Y:S01]  /*8d20*/  FMNMX.FTZ R6, R183, R6, !PT ;  /* 0x00000006b7067209 */ /* 0x000fe20007810000 */
[-C--:B-1----:R-:W-:Y:S01]  /*8d30*/  FMUL.FTZ R24, R24, R8.reuse ;  /* 0x0000000818187220 */ /* 0x082fe20000410000 */
[-C--:B------:R-:W-:Y:S01]  /*8d40*/  FMUL.FTZ R25, R25, R8.reuse ;  /* 0x0000000819197220 */ /* 0x080fe20000410000 */
[----:B------:R-:W-:Y:S01]  /*8d50*/  MUFU.EX2 R10, R10 ;  /* 0x0000000a000a7308 */ /* 0x000fe20000000800 */
[-C--:B------:R-:W-:Y:S01]  /*8d60*/  FMUL.FTZ R28, R28, R8.reuse ;  /* 0x000000081c1c7220 */ /* 0x080fe20000410000 */
[----:B------:R-:W1:Y:S01]  /*8d70*/  SHFL.BFLY PT, R157, R6, 0x2, 0x1f ;  /* 0x0c401f00069d7f89 */ /* 0x000e6200000e0000 */
        /* <DEDUP_REMOVED lines=23> */
[----:B-1----:R-:W-:Y:S01]  /*8ef0*/  FMNMX.FTZ R157, R6, R157, !PT ;  /* 0x0000009d069d7209 */ /* 0x002fe20007810000 */
[-C--:B------:R-:W-:Y:S01]  /*8f00*/  FMUL.FTZ R69, R69, R8.reuse ;  /* 0x0000000845457220 */ /* 0x080fe20000410000 */
[-C--:B------:R-:W-:Y:S01]  /*8f10*/  FMUL.FTZ R72, R72, R8.reuse ;  /* 0x0000000848487220 */ /* 0x080fe20000410000 */
[-C--:B------:R-:W-:Y:S01]  /*8f20*/  FMUL.FTZ R73, R73, R8.reuse ;  /* 0x0000000849497220 */ /* 0x080fe20000410000 */
[-C--:B------:R-:W-:Y:S01]  /*8f30*/  FMUL.FTZ R76, R76, R8.reuse ;  /* 0x000000084c4c7220 */ /* 0x080fe20000410000 */
[----:B------:R-:W1:Y:S01]  /*8f40*/  SHFL.BFLY PT, R6, R157, 0x1, 0x1f ;  /* 0x0c201f009d067f89 */ /* 0x000e6200000e0000 */
        /* <DEDUP_REMOVED lines=23> */
[----:B-1----:R-:W-:Y:S01]  /*90c0*/  FMNMX.FTZ R6, R157, R6, !PT ;  /* 0x000000069d067209 */ /* 0x002fe20007810000 */
[----:B------:R-:W-:Y:S01]  /*90d0*/  MUFU.EX2 R161, R161 ;  /* 0x000000a100a17308 */ /* 0x000fe20000000800 */
[-C--:B------:R-:W-:Y:S01]  /*90e0*/  FMUL.FTZ R117, R117, R8.reuse ;  /* 0x0000000875757220 */ /* 0x080fe20000410000 */
[-C--:B------:R-:W-:Y:S01]  /*90f0*/  FMUL.FTZ R120, R120, R8.reuse ;  /* 0x0000000878787220 */ /* 0x080fe20000410000 */
[-C--:B------:R-:W-:Y:S01]  /*9100*/  FMUL.FTZ R121, R121, R8.reuse ;  /* 0x0000000879797220 */ /* 0x080fe20000410000 */
[----:B------:R-:W-:Y:S01]  /*9110*/  FADD.FTZ R157, -R6, R11 ;  /* 0x0000000b069d7221 */ /* 0x000fe20000010100 */
[-C--:B------:R-:W-:Y:S01]  /*9120*/  FMUL.FTZ R124, R124, R8.reuse ;  /* 0x000000087c7c7220 */ /* 0x080fe20000410000 */
[-C--:B------:R-:W-:Y:S01]  /*9130*/  FMUL.FTZ R125, R125, R8.reuse ;  /* 0x000000087d7d7220 */ /* 0x080fe20000410000 */
[-C--:B------:R-:W-:Y:S01]  /*9140*/  FMUL.FTZ R128, R128, R8.reuse ;  /* 0x0000000880807220 */ /* 0x080fe20000410000 */
[----:B------:R-:W-:Y:S01]  /*9150*/  FMUL.FTZ R173, R157, UR10 ;  /* 0x0000000a9dad7c20 */ /* 0x000fe20008410000 */
[----:B------:R-:W-:Y:S01]  /*9160*/  FMUL.FTZ R157, R6, UR10 ;  /* 0x0000000a069d7c20 */ /* 0x000fe20008410000 */
[----:B------:R-:W-:Y:S01]  /*9170*/  MUFU.EX2 R20, R20 ;  /* 0x0000001400147308 */ /* 0x000fe20000000800 */
[-C--:B------:R-:W-:Y:S01]  /*9180*/  FMUL.FTZ R129, R129, R8.reuse ;  /* 0x0000000881817220 */ /* 0x080fe20000410000 */
[----:B------:R-:W-:Y:S01]  /*9190*/  FMUL.FTZ R132, R132, R8 ;  /* 0x0000000884847220 */ /* 0x000fe20000410000 */
[--C-:B------:R-:W-:Y:S01]  /*91a0*/  FFMA.FTZ R172, R154, UR10, -R157.reuse ;  /* 0x0000000a9aac7c23 */ /* 0x100fe2000801089d */
[--C-:B------:R-:W-:Y:S01]  /*91b0*/  FFMA.FTZ R176, R163, UR10, -R157.reuse ;  /* 0x0000000aa3b07c23 */ /* 0x100fe2000801089d */
[----:B------:R-:W-:Y:S01]  /*91c0*/  FFMA.FTZ R163, R167, UR10, -R157 ;  /* 0x0000000aa7a37c23 */ /* 0x000fe2000801089d */
[----:B------:R-:W-:-:S02]  /*91d0*/  IMAD.MOV R167, RZ, RZ, -R17 ;  /* 0x000000ffffa77224 */ /* 0x000fc400078e0a11 */
[--C-:B------:R-:W-:Y:S01]  /*91e0*/  FFMA.FTZ R155, R155, UR10, -R157.reuse ;  /* 0x0000000a9b9b7c23 */ /* 0x100fe2000801089d */
[----:B------:R-:W-:Y:S01]  /*91f0*/  MUFU.EX2 R173, R173 ;  /* 0x000000ad00ad7308 */ /* 0x000fe20000000800 */
[--C-:B------:R-:W-:Y:S01]  /*9200*/  FFMA.FTZ R158, R158, UR10, -R157.reuse ;  /* 0x0000000a9e9e7c23 */ /* 0x100fe2000801089d */
[--C-:B------:R-:W-:Y:S01]  /*9210*/  FFMA.FTZ R177, R159, UR10, -R157.reuse ;  /* 0x0000000a9fb17c23 */ /* 0x100fe2000801089d */
[----:B------:R-:W-:Y:S01]  /*9220*/  ISETP.NE.AND P2, PT, R2, R167, PT ;  /* 0x000000a70200720c */ /* 0x000fe20003f45270 */
[--C-:B------:R-:W-:Y:S01]  /*9230*/  FFMA.FTZ R159, R162, UR10, -R157.reuse ;  /* 0x0000000aa29f7c23 */ /* 0x100fe2000801089d */
[--C-:B------:R-:W-:Y:S01]  /*9240*/  FFMA.FTZ R167, R171, UR10, -R157.reuse ;  /* 0x0000000aaba77c23 */ /* 0x100fe2000801089d */
[----:B------:R-:W-:Y:S02]  /*9250*/  IMAD.U32 R171, RZ, RZ, UR22 ;  /* 0x00000016ffab7e24 */ /* 0x000fe4000f8e00ff */
[--C-:B------:R-:W-:Y:S01]  /*9260*/  FFMA.FTZ R162, R166, UR10, -R157.reuse ;  /* 0x0000000aa6a27c23 */ /* 0x100fe2000801089d */
[----:B------:R-:W1:Y:S01]  /*9270*/  MUFU.EX2 R172, R172 ;  /* 0x000000ac00ac7308 */ /* 0x000e620000000800 */
[--C-:B------:R-:W-:Y:S01]  /*9280*/  FFMA.FTZ R166, R170, UR10, -R157.reuse ;  /* 0x0000000aaaa67c23 */ /* 0x100fe2000801089d */
[--C-:B------:R-:W-:Y:S01]  /*9290*/  FFMA.FTZ R179, R179, UR10, -R157.reuse ;  /* 0x0000000ab3b37c23 */ /* 0x100fe2000801089d */
[--C-:B------:R-:W-:Y:S01]  /*92a0*/  FFMA.FTZ R182, R182, UR10, -R157.reuse ;  /* 0x0000000ab6b67c23 */ /* 0x100fe2000801089d */
[----:B------:R-:W-:Y:S01]  /*92b0*/  FFMA.FTZ R183, R183, UR10, -R157 ;  /* 0x0000000ab7b77c23 */ /* 0x000fe2000801089d */
[-C--:B------:R-:W-:Y:S01]  /*92c0*/  FMUL.FTZ R133, R133, R8.reuse ;  /* 0x0000000885857220 */ /* 0x080fe20000410000 */
[-C--:B------:R-:W-:Y:S01]  /*92d0*/  FMUL.FTZ R136, R136, R8.reuse ;  /* 0x0000000888887220 */ /* 0x080fe20000410000 */
[----:B------:R-:W-:Y:S01]  /*92e0*/  FMUL.FTZ R137, R137, R8 ;  /* 0x0000000889897220 */ /* 0x000fe20000410000 */
[----:B------:R-:W4:Y:S01]  /*92f0*/  MUFU.EX2 R155, R155 ;  /* 0x0000009b009b7308 */ /* 0x000f220000000800 */
[----:B------:R-:W-:-:S02]  /*9300*/  @!P2 IMAD R154, R171, 0x40, R16 ;  /* 0x00000040ab9aa824 */ /* 0x000fc400078e0210 */
[----:B--2---:R-:W-:Y:S01]  /*9310*/  FFMA.FTZ R171, R8, R3, R13 ;  /* 0x0000000308ab7223 */ /* 0x004fe2000001000d */
[----:B------:R-:W-:Y:S01]  /*9320*/  FFMA.FTZ R3, R174, UR10, -R157 ;  /* 0x0000000aae037c23 */ /* 0x000fe2000801089d */
[-C--:B------:R-:W-:Y:S01]  /*9330*/  FMUL.FTZ R140, R140, R8.reuse ;  /* 0x000000088c8c7220 */ /* 0x080fe20000410000 */
[----:B------:R-:W-:Y:S01]  /*9340*/  FMUL.FTZ R141, R141, R8 ;  /* 0x000000088d8d7220 */ /* 0x000fe20000410000 */
[C---:B---3--:R-:W-:Y:S01]  /*9350*/  FADD.FTZ R171, R152.reuse, R171 ;  /* 0x000000ab98ab7221 */ /* 0x048fe20000010000 */
[----:B------:R-:W-:Y:S01]  /*9360*/  F2FP.BF16.F32.PACK_AB R152, R152, R13 ;  /* 0x0000000d9898723e */ /* 0x000fe200000010ff */
[----:B------:R-:W2:Y:S01]  /*9370*/  MUFU.EX2 R158, R158 ;  /* 0x0000009e009e7308 */ /* 0x000ea20000000800 */
[----:B-1----:R-:W-:Y:S01]  /*9380*/  FFMA.FTZ R170, R173, R4, R172 ;  /* 0x00000004adaa7223 */ /* 0x002fe200000100ac */
[----:B------:R-:W-:Y:S01]  /*9390*/  FFMA.FTZ R4, R175, UR10, -R157 ;  /* 0x0000000aaf047c23 */ /* 0x000fe2000801089d */
[----:B------:R-:W-:Y:S01]  /*93a0*/  FADD.FTZ R174, R10, R171 ;  /* 0x000000ab0aae7221 */ /* 0x000fe20000010000 */
[-C--:B------:R-:W-:Y:S01]  /*93b0*/  FMUL.FTZ R144, R144, R8.reuse ;  /* 0x0000000890907220 */ /* 0x080fe20000410000 */
[-C--:B------:R-:W-:Y:S01]  /*93c0*/  FMUL.FTZ R145, R145, R8.reuse ;  /* 0x0000000891917220 */ /* 0x080fe20000410000 */
[-C--:B------:R-:W-:Y:S01]  /*93d0*/  FMUL.FTZ R148, R148, R8.reuse ;  /* 0x0000000894947220 */ /* 0x080fe20000410000 */
[----:B------:R-:W-:Y:S01]  /*93e0*/  FADD.FTZ R171, R153, R174 ;  /* 0x000000ae99ab7221 */ /* 0x000fe20000010000 */
[----:B------:R-:W1:Y:S01]  /*93f0*/  MUFU.EX2 R177, R177 ;  /* 0x000000b100b17308 */ /* 0x000e620000000800 */
[----:B----4-:R-:W-:Y:S01]  /*9400*/  FADD.FTZ R175, R155, R170 ;  /* 0x000000aa9baf7221 */ /* 0x010fe20000010000 */
[----:B------:R-:W-:Y:S01]  /*9410*/  FFMA.FTZ R170, R178, UR10, -R157 ;  /* 0x0000000ab2aa7c23 */ /* 0x000fe2000801089d */
[----:B------:R-:W-:Y:S01]  /*9420*/  FADD.FTZ R174, R156, R171 ;  /* 0x000000ab9cae7221 */ /* 0x000fe20000010000 */
[----:B------:R-:W-:Y:S01]  /*9430*/  @!P2 LEA R157, R154, UR42, 0x2 ;  /* 0x0000002a9a9dac11 */ /* 0x000fe2000f8e10ff */
[----:B------:R-:W-:Y:S01]  /*9440*/  FMUL.FTZ R149, R149, R8 ;  /* 0x0000000895957220 */ /* 0x000fe20000410000 */
[C---:B------:R-:W-:Y:S01]  /*9450*/  F2FP.BF16.F32.PACK_AB R156, R15.reuse, R156 ;  /* 0x0000009c0f9c723e */ /* 0x040fe200000010ff */
[-C--:B------:R-:W-:Y:S01]  /*9460*/  FMUL.FTZ R26, R26, R173.reuse ;  /* 0x000000ad1a1a7220 */ /* 0x080fe20000410000 */
[----:B------:R-:W3:Y:S01]  /*9470*/  MUFU.EX2 R159, R159 ;  /* 0x0000009f009f7308 */ /* 0x000ee20000000800 */
[----:B--2---:R-:W-:Y:S01]  /*9480*/  FADD.FTZ R178, R158, R175 ;  /* 0x000000af9eb27221 */ /* 0x004fe20000010000 */
[----:B------:R-:W-:Y:S01]  /*9490*/  FADD.FTZ R175, R15, R174 ;  /* 0x000000ae0faf7221 */ /* 0x000fe20000010000 */
[----:B------:R-:W-:Y:S01]  /*94a0*/  @!P2 STS [R157+0x28800], R8 ;  /* 0x028800089d00a388 */ /* 0x000fe20000000800 */
[-C--:B------:R-:W-:Y:S01]  /*94b0*/  FMUL.FTZ R27, R27, R173.reuse ;  /* 0x000000ad1b1b7220 */ /* 0x080fe20000410000 */
[-C--:B------:R-:W-:Y:S01]  /*94c0*/  FMUL.FTZ R30, R30, R173.reuse ;  /* 0x000000ad1e1e7220 */ /* 0x080fe20000410000 */
[----:B------:R-:W-:Y:S01]  /*94d0*/  FADD.FTZ R154, R14, R175 ;  /* 0x000000af0e9a7221 */ /* 0x000fe20000010000 */
[----:B------:R2:W-:Y:S01]  /*94e0*/  @!P2 STS [R157+0x28820], R173 ;  /* 0x028820ad9d00a388 */ /* 0x0005e20000000800 */
[----:B------:R-:W4:Y:S01]  /*94f0*/  MUFU.EX2 R176, R176 ;  /* 0x000000b000b07308 */ /* 0x000f220000000800 */
[----:B-1----:R-:W-:Y:S01]  /*9500*/  FADD.FTZ R178, R177, R178 ;  /* 0x000000b2b1b27221 */ /* 0x002fe20000010000 */
[----:B------:R-:W-:Y:S01]  /*9510*/  FADD.FTZ R13, R21, R154 ;  /* 0x0000009a150d7221 */ /* 0x000fe20000010000 */
[----:B------:R-:W-:Y:S01]  /*9520*/  F2FP.BF16.F32.PACK_AB R154, R153, R10 ;  /* 0x0000000a999a723e */ /* 0x000fe200000010ff */
[-C--:B------:R-:W-:Y:S01]  /*9530*/  FMUL.FTZ R31, R31, R173.reuse ;  /* 0x000000ad1f1f7220 */ /* 0x080fe20000410000 */
[----:B------:R-:W-:Y:S01]  /*9540*/  F2FP.BF16.F32.PACK_AB R153, R155, R172 ;  /* 0x000000ac9b99723e */ /* 0x000fe200000010ff */
[----:B------:R-:W-:Y:S01]  /*9550*/  FADD.FTZ R10, R160, R13 ;  /* 0x0000000da00a7221 */ /* 0x000fe20000010000 */
[----:B------:R-:W-:Y:S01]  /*9560*/  F2FP.BF16.F32.PACK_AB R155, R177, R158 ;  /* 0x0000009eb19b723e */ /* 0x000fe200000010ff */
[----:B------:R-:W1:Y:S01]  /*9570*/  MUFU.EX2 R162, R162 ;  /* 0x000000a200a27308 */ /* 0x000e620000000800 */
[----:B---3--:R-:W-:Y:S01]  /*9580*/  FADD.FTZ R171, R159, R178 ;  /* 0x000000b29fab7221 */ /* 0x008fe20000010000 */
[----:B------:R-:W-:Y:S01]  /*9590*/  BAR.SYNC.DEFER_BLOCKING 0xf, 0x100 ;  /* 0x03c4000000007b1d */ /* 0x000fe20000010000 */
[----:B------:R-:W-:Y:S01]  /*95a0*/  FADD.FTZ R13, R161, R10 ;  /* 0x0000000aa10d7221 */ /* 0x000fe20000010000 */
[----:B------:R-:W-:Y:S01]  /*95b0*/  F2FP.BF16.F32.PACK_AB R158, R21, R14 ;  /* 0x0000000e159e723e */ /* 0x000fe200000010ff */
[----:B------:R-:W-:Y:S01]  /*95c0*/  FMUL.FTZ R34, R34, R173 ;  /* 0x000000ad22227220 */ /* 0x000fe20000410000 */
[----:B------:R-:W-:Y:S01]  /*95d0*/  F2FP.BF16.F32.PACK_AB R160, R161, R160 ;  /* 0x000000a0a1a0723e */ /* 0x000fe200000010ff */
[----:B------:R-:W-:Y:S01]  /*95e0*/  FADD.FTZ R10, R20, R13 ;  /* 0x0000000d140a7221 */ /* 0x000fe20000010000 */
[----:B------:R-:W3:Y:S01]  /*95f0*/  MUFU.EX2 R163, R163 ;  /* 0x000000a300a37308 */ /* 0x000ee20000000800 */
[C---:B----4-:R-:W-:Y:S01]  /*9600*/  FADD.FTZ R171, R176.reuse, R171 ;  /* 0x000000abb0ab7221 */ /* 0x050fe20000010000 */
[----:B--2---:R-:W-:Y:S01]  /*9610*/  F2FP.BF16.F32.PACK_AB R157, R176, R159 ;  /* 0x0000009fb09d723e */ /* 0x004fe200000010ff */
[-C--:B------:R-:W-:Y:S01]  /*9620*/  FMUL.FTZ R35, R35, R173.reuse ;  /* 0x000000ad23237220 */ /* 0x080fe20000410000 */
[-C--:B------:R-:W-:Y:S01]  /*9630*/  FMUL.FTZ R38, R38, R173.reuse ;  /* 0x000000ad26267220 */ /* 0x080fe20000410000 */
[-C--:B------:R-:W-:Y:S01]  /*9640*/  FMUL.FTZ R39, R39, R173.reuse ;  /* 0x000000ad27277220 */ /* 0x080fe20000410000 */
[-C--:B------:R-:W-:Y:S01]  /*9650*/  FMUL.FTZ R42, R42, R173.reuse ;  /* 0x000000ad2a2a7220 */ /* 0x080fe20000410000 */
[-C--:B------:R-:W-:Y:S01]  /*9660*/  FMUL.FTZ R43, R43, R173.reuse ;  /* 0x000000ad2b2b7220 */ /* 0x080fe20000410000 */
[----:B------:R-:W2:Y:S01]  /*9670*/  MUFU.EX2 R166, R166 ;  /* 0x000000a600a67308 */ /* 0x000ea20000000800 */
        /* <DEDUP_REMOVED lines=40> */
[C---:B--2---:R-:W-:Y:S01]  /*9900*/  FADD.FTZ R15, R165.reuse, R10 ;  /* 0x0000000aa50f7221 */ /* 0x044fe20000010000 */
[----:B------:R-:W-:Y:S01]  /*9910*/  F2FP.BF16.F32.PACK_AB R162, R165, R20 ;  /* 0x00000014a5a2723e */ /* 0x000fe200000010ff */
[-C--:B------:R-:W-:Y:S01]  /*9920*/  FMUL.FTZ R98, R98, R173.reuse ;  /* 0x000000ad62627220 */ /* 0x080fe20000410000 */
[-C--:B------:R-:W-:Y:S01]  /*9930*/  FMUL.FTZ R99, R99, R173.reuse ;  /* 0x000000ad63637220 */ /* 0x080fe20000410000 */
[-C--:B------:R-:W-:Y:S01]  /*9940*/  FMUL.FTZ R102, R102, R173.reuse ;  /* 0x000000ad66667220 */ /* 0x080fe20000410000 */
[-C--:B------:R-:W-:Y:S01]  /*9950*/  FMUL.FTZ R103, R103, R173.reuse ;  /* 0x000000ad67677220 */ /* 0x080fe20000410000 */
[----:B------:R-:W-:Y:S01]  /*9960*/  FMUL.FTZ R106, R106, R173 ;  /* 0x000000ad6a6a7220 */ /* 0x000fe20000410000 */
[----:B------:R-:W2:Y:S01]  /*9970*/  MUFU.EX2 R170, R170 ;  /* 0x000000aa00aa7308 */ /* 0x000ea20000000800 */
        /* <DEDUP_REMOVED lines=34> */
[----:B------:R-:W-:-:S05]  /*9ba0*/  FMUL.FTZ R151, R151, R173 ;  /* 0x000000ad97977220 */ /* 0x000fca0000410000 */
[----:B------:R-:W4:Y:S01]  /*9bb0*/  MUFU.EX2 R182, R182 ;  /* 0x000000b600b67308 */ /* 0x000f220000000800 */
[C---:B--2---:R-:W-:Y:S01]  /*9bc0*/  F2FP.BF16.F32.PACK_AB R166, R11.reuse, R168 ;  /* 0x000000a80ba6723e */ /* 0x044fe200000010ff */
[----:B------:R-:W-:-:S06]  /*9bd0*/  FADD.FTZ R3, R11, R4 ;  /* 0x000000040b037221 */ /* 0x000fcc0000010000 */
[----:B------:R-:W2:Y:S01]  /*9be0*/  MUFU.EX2 R183, R183 ;  /* 0x000000b700b77308 */ /* 0x000ea20000000800 */
[C---:B-1----:R-:W-:Y:S01]  /*9bf0*/  FADD.FTZ R15, R179.reuse, R14 ;  /* 0x0000000eb30f7221 */ /* 0x042fe20000010000 */
[----:B------:R-:W-:-:S03]  /*9c00*/  F2FP.BF16.F32.PACK_AB R165, R179, R170 ;  /* 0x000000aab3a5723e */ /* 0x000fc600000010ff */
[----:B----4-:R-:W-:Y:S01]  /*9c10*/  FADD.FTZ R10, R182, R15 ;  /* 0x0000000fb60a7221 */ /* 0x010fe20000010000 */
[----:B--2---:R-:W-:-:S03]  /*9c20*/  F2FP.BF16.F32.PACK_AB R167, R183, R182 ;  /* 0x000000b6b7a7723e */ /* 0x004fc600000010ff */
[----:B------:R-:W-:Y:S02]  /*9c30*/  FADD.FTZ R4, R183, R10 ;  /* 0x0000000ab7047221 */ /* 0x000fe40000010000 */
[----:B------:R3:W-:Y:S01]  /*9c40*/  STSM.16.M88.4 [R22], R164 ;  /* 0x000000a416007844 */ /* 0x0007e20000000200 */
[----:B------:R-:W-:Y:S05]  /*9c50*/  @!P0 BRA `(.L_x_1718) ;  /* 0x0000000000048947 */ /* 0x000fea0003800000 */
[----:B------:R-:W-:Y:S01]  /*9c60*/  BPT.TRAP 0x1 ;  /* 0x000000040000795c */ /* 0x000fe20000300000 */
.L_x_1718:
[----:B------:R1:W2:Y:S01]  /*9c70*/  SYNCS.PHASECHK.TRANS64.TRYWAIT P2, [UR21+0x28c50], R9 ;  /* 0x028c5009ff0075a7 */ /* 0x0002a20008040155 */
[----:B------:R-:W-:Y:S05]  /*9c80*/  @!P0 BRA `(.L_x_1719) ;  /* 0x0000000000048947 */ /* 0x000fea0003800000 */
[----:B------:R-:W-:Y:S01]  /*9c90*/  BPT.TRAP 0x1 ;  /* 0x000000040000795c */ /* 0x000fe20000300000 */
.L_x_1719:
[----:B--2---:R-:W-:Y:S05]  /*9ca0*/  @P2 BRA `(.L_x_1720) ;  /* 0x0000000000082947 */ /* 0x004fea0003800000 */
[----:B------:R-:W2:Y:S02]  /*9cb0*/  SYNCS.PHASECHK.TRANS64.TRYWAIT P2, [UR21+0x28c50], R9 ;  /* 0x028c5009ff0075a7 */ /* 0x000ea40008040155 */
[----:B--2---:R-:W-:Y:S05]  /*9cc0*/  @!P2 BRA `(.L_x_1721) ;  /* 0x000000a000a4a947 */ /* 0x004fea0003800000 */
.L_x_1720:
        /* <DEDUP_REMOVED lines=34> */
.L_x_1722:
[----:B------:R-:W-:Y:S01]  /*9ef0*/  UIADD3 UR21, UR21, 0x28c60, URZ ;  /* 0x00028c6015157890 */ /* 0x000fe2000fffe03f */
[----:B------:R-:W-:Y:S01]  /*9f00*/  IMAD.MOV.U32 R11, RZ, RZ, R6 ;  /* 0x000000ffff0b7224 */ /* 0x000fe200078e0006 */
[----:B------:R-:W-:Y:S01]  /*9f10*/  UMOV UR22, UR38 ;  /* 0x0000002600167c82 */ /* 0x000fe20008000000 */
[----:B--2---:R-:W-:Y:S01]  /*9f20*/  MOV R8, R5 ;  /* 0x0000000500087202 */ /* 0x004fe20000000f00 */
[----:B------:R-:W-:-:S09]  /*9f30*/  UPRMT UR21, UR40, 0x654, UR21 ;  /* 0x0000065428157896 */ /* 0x000fd20008000015 */
[----:B------:R-:W-:Y:S01]  /*9f40*/  SYNCS.ARRIVE.TRANS64.RED.A1T0 RZ, [UR21], RZ ;  /* 0x000000ffffff79a7 */ /* 0x000fe20008100415 */
[----:B------:R-:W-:Y:S05]  /*9f50*/  @P1 BRA `(.L_x_1723) ;  /* 0xffffffe400d81947 */ /* 0x000fea000383ffff */
.L_x_1712:
[----:B------:R-:W-:-:S13]  /*9f60*/  ISETP.GE.AND P1, PT, R12, UR47, PT ;  /* 0x0000002f0c007c0c */ /* 0x000fda000bf26270 */
[----:B------:R-:W-:Y:S05]  /*9f70*/  @!P1 BRA `(.L_x_1724) ;  /* 0x00000024000c9947 */ /* 0x000fea0003800000 */
[----:B012---:R-:W-:Y:S01]  /*9f80*/  IMAD.MOV.U32 R9, RZ, RZ, R6 ;  /* 0x000000ffff097224 */ /* 0x007fe200078e0006 */
[----:B------:R-:W-:Y:S01]  /*9f90*/  UMOV UR22, UR38 ;  /* 0x0000002600167c82 */ /* 0x000fe20008000000 */
[----:B------:R-:W-:Y:S01]  /*9fa0*/  IMAD.MOV.U32 R10, RZ, RZ, R5 ;  /* 0x000000ffff0a7224 */ /* 0x000fe200078e0005 */
[----:B------:R-:W-:Y:S01]  /*9fb0*/  ULDC UR24, c[0x0][0x9e4] ;  /* 0x0002790000187ab9 */ /* 0x000fe20000000800 */
[----:B------:R-:W-:Y:S01]  /*9fc0*/  ULDC UR25, c[0x0][0x9dc] ;  /* 0x0002770000197ab9 */ /* 0x000fe20000000800 */
[----:B------:R-:W-:Y:S01]  /*9fd0*/  ULDC UR26, c[0x0][0x288] ;  /* 0x0000a200001a7ab9 */ /* 0x000fe20000000800 */
[----:B------:R-:W-:Y:S01]  /*9fe0*/  ULDC UR20, c[0x0][0x988] ;  /* 0x0002620000147ab9 */ /* 0x000fe20000000800 */
[----:B------:R-:W-:-:S05]  /*9ff0*/  ULDC UR23, c[0x0][0x9e0] ;  /* 0x0002780000177ab9 */ /* 0x000fca0000000800 */
.L_x_1743:
[----:B------:R-:W-:-:S04]  /*a000*/  UIADD3 UR38, UR22, 0x1, URZ ;  /* 0x0000000116267890 */ /* 0x000fc8000fffe03f */
[----:B------:R-:W-:-:S04]  /*a010*/  UISETP.NE.AND UP0, UPT, UR38, 0x2, UPT ;  /* 0x000000022600788c */ /* 0x000fc8000bf05270 */
[----:B------:R-:W-:Y:S02]  /*a020*/  USEL UR6, URZ, 0x1, UP0 ;  /* 0x000000013f067887 */ /* 0x000fe40008000000 */
[----:B------:R-:W-:Y:S02]  /*a030*/  USEL UR38, UR38, URZ, UP0 ;  /* 0x0000003f26267287 */ /* 0x000fe40008000000 */
[----:B------:R-:W-:Y:S01]  /*a040*/  ULOP3.LUT UR37, UR37, UR6, URZ, 0x3c, !UPT ;  /* 0x0000000625257292 */ /* 0x000fe2000f8e3c3f */
[----:B-12---:R-:W-:Y:S11]  /*a050*/  @!P0 BRA `(.L_x_1725) ;  /* 0x0000000000048947 */ /* 0x006ff60003800000 */
[----:B------:R-:W-:Y:S01]  /*a060*/  BPT.TRAP 0x1 ;  /* 0x000000040000795c */ /* 0x000fe20000300000 */
.L_x_1725:
[----:B------:R-:W-:Y:S01]  /*a070*/  ULEA UR21, UR38, UR42, 0x3 ;  /* 0x0000002a26157291 */ /* 0x000fe2000f8e183f */
[----:B------:R-:W-:-:S05]  /*a080*/  IMAD.U32 R8, RZ, RZ, UR37 ;  /* 0x00000025ff087e24 */ /* 0x000fca000f8e00ff */
[----:B------:R-:W-:-:S04]  /*a090*/  SHF.L.U32 R8, R8, 0x1f, RZ ;  /* 0x0000001f08087819 */ /* 0x000fc800000006ff */
[----:B------:R0:W1:Y:S01]  /*a0a0*/  SYNCS.PHASECHK.TRANS64.TRYWAIT P1, [UR21+0x28c30], R8 ;  /* 0x028c3008ff0075a7 */ /* 0x0000620008020155 */
[----:B------:R-:W-:Y:S05]  /*a0b0*/  @!P0 BRA `(.L_x_1726) ;  /* 0x0000000000048947 */ /* 0x000fea0003800000 */
[----:B------:R-:W-:Y:S01]  /*a0c0*/  BPT.TRAP 0x1 ;  /* 0x000000040000795c */ /* 0x000fe20000300000 */
.L_x_1726:
[----:B-1----:R-:W-:Y:S05]  /*a0d0*/  @P1 BRA `(.L_x_1727) ;  /* 0x0000000000081947 */ /* 0x002fea0003800000 */
[----:B------:R-:W1:Y:S02]  /*a0e0*/  SYNCS.PHASECHK.TRANS64.TRYWAIT P1, [UR21+0x28c30], R8 ;  /* 0x028c3008ff0075a7 */ /* 0x000e640008020155 */
[----:B-1----:R-:W-:Y:S05]  /*a0f0*/  @!P1 BRA `(.L_x_1728) ;  /* 0x0000009c00b09947 */ /* 0x002fea0003800000 */
.L_x_1727:
[----:B------:R-:W-:Y:S01]  /*a100*/  R2UR UR18, R0 ;  /* 0x00000000001272ca */ /* 0x000fe200000e0000 */
[----:B---34-:R-:W-:Y:S01]  /*a110*/  WARPGROUP.ARRIVE ;  /* 0x00000000000079c5 */ /* 0x018fe20000000000 */
        /* <DEDUP_REMOVED lines=21> */
.L_x_1729:
[----:B------:R-:W-:Y:S01]  /*a270*/  UISETP.NE.AND UP1, UPT, UR51, URZ, UPT ;  /* 0x0000003f3300728c */ /* 0x000fe2000bf25270 */
[----:B------:R-:W-:Y:S01]  /*a280*/  VIADD R14, R185, UR44 ;  /* 0x0000002cb90e7c36 */ /* 0x000fe20008000000 */
[----:B------:R-:W2:Y:S01]  /*a290*/  LDC R13, c[0x0][0x2f0] ;  /* 0x0000bc00ff0d7b82 */ /* 0x000ea20000000800 */
[----:B------:R-:W-:-:S03]  /*a2a0*/  UISETP.NE.AND UP0, UPT, UR50, URZ, UPT ;  /* 0x0000003f3200728c */ /* 0x000fc6000bf05270 */
[----:B------:R-:W-:Y:S02]  /*a2b0*/  PLOP3.LUT P1, PT, PT, PT, UP1, 0x80, 0x0 ;  /* 0x000000000000781c */ /* 0x000fe40003f2f018 */
[----:B------:R-:W-:-:S03]  /*a2c0*/  PLOP3.LUT P2, PT, PT, PT, UP1, 0x80, 0x0 ;  /* 0x000000000000781c */ /* 0x000fc60003f4f018 */
[----:B------:R-:W-:Y:S01]  /*a2d0*/  @UP1 ULDC UR6, c[0x0][0x44c] ;  /* 0x0001130000061ab9 */ /* 0x000fe20000000800 */
[----:B------:R-:W-:-:S07]  /*a2e0*/  @UP1 ULDC UR7, c[0x0][0x450] ;  /* 0x0001140000071ab9 */ /* 0x000fce0000000800 */
[----:B-1----:R-:W-:Y:S01]  /*a2f0*/  @P1 IMAD.HI.U32 R5, R14, UR6, RZ ;  /* 0x000000060e051c27 */ /* 0x002fe2000f8e00ff */
[----:B------:R-:W-:Y:S01]  /*a300*/  UIADD3 UR6, UR21, 0x28c40, URZ ;  /* 0x00028c4015067890 */ /* 0x000fe2000fffe03f */
[----:B------:R-:W-:-:S03]  /*a310*/  PLOP3.LUT P1, PT, PT, PT, UP0, 0x40, 0x0 ;  /* 0x000000000000781c */ /* 0x000fc60003f2e808 */
[----:B------:R-:W-:Y:S01]  /*a320*/  @P2 SHF.R.U32.HI R14, RZ, UR7, R5 ;  /* 0x00000007ff0e2c19 */ /* 0x000fe20008011605 */
[----:B------:R-:W-:Y:S01]  /*a330*/  IMAD.SHL.U32 R5, R12, 0x40, RZ ;  /* 0x000000400c057824 */ /* 0x000fe200078e00ff */
[----:B------:R-:W-:-:S03]  /*a340*/  UPRMT UR6, UR40, 0x654, UR6 ;  /* 0x0000065428067896 */ /* 0x000fc60008000006 */
[----:B------:R-:W1:Y:S01]  /*a350*/  SHFL.IDX PT, R192, R14, RZ, 0x1c1f ;  /* 0x001c1fff0ec07589 */ /* 0x000e6200000e0000 */
[----:B------:R-:W-:-:S05]  /*a360*/  IADD3 R6, -R2, 0x1, -R5 ;  /* 0x0000000102067810 */ /* 0x000fca0007ffe905 */
[----:B--2---:R-:W-:Y:S01]  /*a370*/  IMAD R6, R13, UR49, R6 ;  /* 0x000000310d067c24 */ /* 0x004fe2000f8e0206 */
[----:B------:R-:W-:Y:S01]  /*a380*/  SYNCS.ARRIVE.TRANS64.RED.A1T0 RZ, [UR6], RZ ;  /* 0x000000ffffff79a7 */ /* 0x000fe20008100406 */
[----:B------:R-:W-:Y:S02]  /*a390*/  ULOP3.LUT UR6, URZ, UR25, URZ, 0x33, !UPT ;  /* 0x000000193f067292 */ /* 0x000fe4000f8e333f */
[----:B------:R-:W-:-:S04]  /*a3a0*/  VIADD R6, R6, -UR26 ;  /* 0x8000001a06067c36 */ /* 0x000fc80008000000 */
[C---:B------:R-:W-:Y:S02]  /*a3b0*/  VIADD R21, R6.reuse, UR23 ;  /* 0x0000001706157c36 */ /* 0x040fe40008000000 */
[----:B------:R-:W-:Y:S02]  /*a3c0*/  VIADD R191, R6, UR6 ;  /* 0x0000000606bf7c36 */ /* 0x000fe40008000000 */
[--C-:B-1----:R-:W-:Y:S02]  /*a3d0*/  IMAD.IADD R15, R21, 0x1, R192.reuse ;  /* 0x00000001150f7824 */ /* 0x102fe400078e02c0 */
[----:B------:R-:W-:Y:S01]  /*a3e0*/  IMAD.IADD R20, R191, 0x1, R192 ;  /* 0x00000001bf147824 */ /* 0x000fe200078e02c0 */
[----:B------:R-:W-:Y:S06]  /*a3f0*/  @P1 BRA `(.L_x_1730) ;  /* 0x00000000005c1947 */ /* 0x000fec0003800000 */
[----:B------:R-:W-:Y:S01]  /*a400*/  IMAD R6, R13, UR49, R192 ;  /* 0x000000310d067c24 */ /* 0x000fe2000f8e02c0 */
[----:B------:R-:W-:Y:S03]  /*a410*/  BSSY B0, `(.L_x_1731) ;  /* 0x0000011000007945 */ /* 0x000fe60003800000 */
[----:B------:R-:W-:-:S05]  /*a420*/  VIADD R11, R6, -UR26 ;  /* 0x8000001a060b7c36 */ /* 0x000fca0008000000 */
        /* <DEDUP_REMOVED lines=10> */
.L_x_1732:
[----:B------:R-:W-:-:S05]  /*a4d0*/  IMAD.U32 R192, RZ, RZ, UR24 ;  /* 0x00000018ffc07e24 */ /* 0x000fca000f8e00ff */
[----:B------:R-:W-:-:S13]  /*a4e0*/  ISETP.NE.AND P1, PT, R192, 0x1, PT ;  /* 0x00000001c000780c */ /* 0x000fda0003f25270 */
[----:B------:R-:W1:Y:S02]  /*a4f0*/  @P1 LDC.64 R6, c[0x0][0x9e8] ;  /* 0x00027a00ff061b82 */ /* 0x000e640000000a00 */
[----:B-1----:R-:W-:-:S05]  /*a500*/  @P1 IMAD.HI.U32 R6, R11, R6, RZ ;  /* 0x000000060b061227 */ /* 0x002fca00078e00ff */
[----:B------:R-:W-:-:S07]  /*a510*/  @P1 SHF.R.U32.HI R11, RZ, R7, R6 ;  /* 0x00000007ff0b1219 */ /* 0x000fce0000011606 */
.L_x_1733:
[----:B------:R-:W-:Y:S05]  /*a520*/  BSYNC B0 ;  /* 0x0000000000007941 */ /* 0x000fea0003800000 */
.L_x_1731:
[----:B------:R-:W-:-:S04]  /*a530*/  IMAD R11, R11, R192, -R5 ;  /* 0x000000c00b0b7224 */ /* 0x000fc800078e0a05 */
[----:B------:R-:W-:-:S05]  /*a540*/  IMAD.IADD R11, R11, 0x1, -R2 ;  /* 0x000000010b0b7824 */ /* 0x000fca00078e0a02 */
[----:B------:R-:W-:Y:S02]  /*a550*/  VIADDMNMX R15, R11, R192, R15, PT ;  /* 0x000000c00b0f7246 */ /* 0x000fe4000380010f */
[----:B------:R-:W-:-:S07]  /*a560*/  VIMNMX R20, R20, R11, !PT ;  /* 0x0000000b14147248 */ /* 0x000fce0007fe0100 */
.L_x_1730:
        /* <DEDUP_REMOVED lines=8> */
[----:B------:R-:W-:Y:S02]  /*a5f0*/  ISETP.GT.AND P4, PT, R20, 0x18, P1 ;  /* 0x000000181400780c */ /* 0x000fe40000f84270 */
[----:B------:R-:W-:Y:S02]  /*a600*/  FSEL R11, R152, -INF , !P5 ;  /* 0xff800000980b7808 */ /* 0x000fe40006800000 */
[----:B------:R-:W-:Y:S02]  /*a610*/  ISETP.LT.OR P4, PT, R15, 0x19, P4 ;  /* 0x000000190f00780c */ /* 0x000fe40002781670 */
[C---:B------:R-:W-:Y:S02]  /*a620*/  ISETP.GT.AND P6, PT, R20.reuse, 0x8, P1 ;  /* 0x000000081400780c */ /* 0x040fe40000fc4270 */
[----:B------:R-:W-:-:S02]  /*a630*/  ISETP.GT.AND P2, PT, R20, 0x9, P1 ;  /* 0x000000091400780c */ /* 0x000fc40000f44270 */
[C---:B------:R-:W-:Y:S01]  /*a640*/  ISETP.GT.AND P3, PT, R20.reuse, 0x10, P1 ;  /* 0x000000101400780c */ /* 0x040fe20000f64270 */
[----:B-1----:R-:W-:Y:S01]  /*a650*/  IMAD.IADD R14, R21, 0x1, R6 ;  /* 0x00000001150e7824 */ /* 0x002fe200078e0206 */
[----:B------:R-:W-:Y:S02]  /*a660*/  ISETP.GT.AND P5, PT, R20, 0x11, P1 ;  /* 0x000000111400780c */ /* 0x000fe40000fa4270 */
        /* <DEDUP_REMOVED lines=32> */
[----:B------:R-:W-:Y:S02]  /*a870*/  ISETP.LT.OR P5, PT, R15, 0x3a, P5 ;  /* 0x0000003a0f00780c */ /* 0x000fe40002fa1670 */
[----:B------:R-:W-:-:S02]  /*a880*/  IADD3 R15, R191, R6, RZ ;  /* 0x00000006bf0f7210 */ /* 0x000fc40007ffe0ff */
[----:B------:R-:W-:Y:S02]  /*a890*/  FSEL R176, R176, -INF , !P6 ;  /* 0xff800000b0b07808 */ /* 0x000fe40007000000 */
[----:B------:R-:W-:Y:S02]  /*a8a0*/  FSEL R177, R177, -INF , !P2 ;  /* 0xff800000b1b17808 */ /* 0x000fe40005000000 */
[----:B------:R-:W-:Y:S02]  /*a8b0*/  FSEL R180, R180, -INF , !P3 ;  /* 0xff800000b4b47808 */ /* 0x000fe40005800000 */
[----:B------:R-:W-:Y:S01]  /*a8c0*/  FSEL R181, R181, -INF , !P5 ;  /* 0xff800000b5b57808 */ /* 0x000fe20006800000 */
        /* <DEDUP_REMOVED lines=14> */
.L_x_1736:
[----:B------:R-:W-:-:S05]  /*a9b0*/  IMAD.U32 R20, RZ, RZ, UR24 ;  /* 0x00000018ff147e24 */ /* 0x000fca000f8e00ff */
[----:B------:R-:W-:-:S13]  /*a9c0*/  ISETP.NE.AND P2, PT, R20, 0x1, PT ;  /* 0x000000011400780c */ /* 0x000fda0003f45270 */
[----:B------:R-:W1:Y:S02]  /*a9d0*/  @P2 LDC.64 R6, c[0x0][0x9e8] ;  /* 0x00027a00ff062b82 */ /* 0x000e640000000a00 */
[----:B-1----:R-:W-:-:S05]  /*a9e0*/  @P2 IMAD.HI.U32 R6, R13, R6, RZ ;  /* 0x000000060d062227 */ /* 0x002fca00078e00ff */
[----:B------:R-:W-:-:S07]  /*a9f0*/  @P2 SHF.R.U32.HI R13, RZ, R7, R6 ;  /* 0x00000007ff0d2219 */ /* 0x000fce0000011606 */
.L_x_1737:
[----:B------:R-:W-:Y:S05]  /*aa00*/  BSYNC B0 ;  /* 0x0000000000007941 */ /* 0x000fea0003800000 */
.L_x_1735:
[----:B------:R-:W-:-:S04]  /*aa10*/  IMAD R5, R13, R20, -R5 ;  /* 0x000000140d057224 */ /* 0x000fc800078e0a05 */
[----:B------:R-:W-:-:S05]  /*aa20*/  IMAD.IADD R5, R5, 0x1, -R2 ;  /* 0x0000000105057824 */ /* 0x000fca00078e0a02 */
[----:B------:R-:W-:Y:S02]  /*aa30*/  VIADDMNMX R14, R5, R20, R14, PT ;  /* 0x00000014050e7246 */ /* 0x000fe4000380010e */
[----:B------:R-:W-:-:S07]  /*aa40*/  VIMNMX R15, R15, R5, !PT ;  /* 0x000000050f0f7248 */ /* 0x000fce0007fe0100 */
.L_x_1734:
[----:B------:R-:W-:Y:S01]  /*aa50*/  FMNMX.FTZ R6, R11, R10, !PT ;  /* 0x0000000a0b067209 */ /* 0x000fe20007810000 */
[----:B------:R-:W-:Y:S01]  /*aa60*/  UMOV UR10, UR20 ;  /* 0x00000014000a7c82 */ /* 0x000fe20008000000 */
[----:B------:R-:W-:Y:S02]  /*aa70*/  ISETP.GT.AND P3, PT, R15, RZ, P1 ;  /* 0x000000ff0f00720c */ /* 0x000fe40000f64270 */
        /* <DEDUP_REMOVED lines=29> */
[C---:B------:R-:W-:Y:S02]  /*ac50*/  ISETP.GT.AND P6, PT, R15.reuse, 0x18, P1 ;  /* 0x000000180f00780c */ /* 0x040fe40000fc4270 */
[----:B------:R-:W-:Y:S01]  /*ac60*/  ISETP.LT.OR P4, PT, R14, 0x12, P4 ;  /* 0x000000120e00780c */ /* 0x000fe20002781670 */
[----:B------:R-:W1:Y:S01]  /*ac70*/  SHFL.BFLY PT, R5, R6, 0x2, 0x1f ;  /* 0x0c401f0006057f89 */ /* 0x000e6200000e0000 */
[----:B------:R-:W-:Y:S02]  /*ac80*/  FSEL R162, R162, -INF , !P5 ;  /* 0xff800000a2a27808 */ /* 0x000fe40006800000 */
[----:B------:R-:W-:Y:S02]  /*ac90*/  ISETP.GT.AND P2, PT, R15, 0x19, P1 ;  /* 0x000000190f00780c */ /* 0x000fe40000f44270 */
[----:B------:R-:W-:-:S02]  /*aca0*/  ISETP.LT.OR P6, PT, R14, 0x19, P6 ;  /* 0x000000190e00780c */ /* 0x000fc400037c1670 */
[----:B------:R-:W-:Y:S02]  /*acb0*/  FSEL R163, R163, -INF , !P4 ;  /* 0xff800000a3a37808 */ /* 0x000fe40006000000 */
[C---:B------:R-:W-:Y:S02]  /*acc0*/  ISETP.GT.AND P3, PT, R15.reuse, 0x20, P1 ;  /* 0x000000200f00780c */ /* 0x040fe40000f64270 */
[----:B------:R-:W-:Y:S02]  /*acd0*/  FSEL R166, R166, -INF , !P6 ;  /* 0xff800000a6a67808 */ /* 0x000fe40007000000 */
[C---:B------:R-:W-:Y:S02]  /*ace0*/  ISETP.LT.OR P2, PT, R14.reuse, 0x1a, P2 ;  /* 0x0000001a0e00780c */ /* 0x040fe40001741670 */
[----:B------:R-:W-:Y:S02]  /*acf0*/  ISETP.LT.OR P3, PT, R14, 0x21, P3 ;  /* 0x000000210e00780c */ /* 0x000fe40001f61670 */
[----:B------:R-:W-:-:S02]  /*ad00*/  ISETP.GT.AND P5, PT, R15, 0x21, P1 ;  /* 0x000000210f00780c */ /* 0x000fc40000fa4270 */
[----:B------:R-:W-:Y:S02]  /*ad10*/  FSEL R167, R167, -INF , !P2 ;  /* 0xff800000a7a77808 */ /* 0x000fe40005000000 */
[----:B------:R-:W-:Y:S02]  /*ad20*/  FSEL R170, R170, -INF , !P3 ;  /* 0xff800000aaaa7808 */ /* 0x000fe40005800000 */
[C---:B------:R-:W-:Y:S02]  /*ad30*/  ISETP.GT.AND P4, PT, R15.reuse, 0x28, P1 ;  /* 0x000000280f00780c */ /* 0x040fe40000f84270 */
[----:B-1----:R-:W-:Y:S02]  /*ad40*/  FMNMX.FTZ R7, R6, R5, !PT ;  /* 0x0000000506077209 */ /* 0x002fe40007810000 */
[----:B------:R-:W-:Y:S02]  /*ad50*/  FMNMX.FTZ R6, R154, R9, !PT ;  /* 0x000000099a067209 */ /* 0x000fe40007810000 */
[----:B------:R-:W-:Y:S01]  /*ad60*/  ISETP.LT.OR P5, PT, R14, 0x22, P5 ;  /* 0x000000220e00780c */ /* 0x000fe20002fa1670 */
[----:B------:R-:W1:Y:S01]  /*ad70*/  SHFL.BFLY PT, R20, R7, 0x1, 0x1f ;  /* 0x0c201f0007147f89 */ /* 0x000e6200000e0000 */
[----:B------:R-:W-:-:S02]  /*ad80*/  ISETP.GT.AND P6, PT, R15, 0x29, P1 ;  /* 0x000000290f00780c */ /* 0x000fc40000fc4270 */
[----:B------:R-:W-:Y:S02]  /*ad90*/  ISETP.LT.OR P4, PT, R14, 0x29, P4 ;  /* 0x000000290e00780c */ /* 0x000fe40002781670 */
[----:B------:R-:W-:Y:S02]  /*ada0*/  FSEL R171, R171, -INF , !P5 ;  /* 0xff800000abab7808 */ /* 0x000fe40006800000 */
[C---:B------:R-:W-:Y:S02]  /*adb0*/  ISETP.GT.AND P2, PT, R15.reuse, 0x30, P1 ;  /* 0x000000300f00780c */ /* 0x040fe40000f44270 */
[----:B------:R-:W-:Y:S02]  /*adc0*/  FSEL R174, R174, -INF , !P4 ;  /* 0xff800000aeae7808 */ /* 0x000fe40006000000 */
[----:B------:R-:W-:Y:S02]  /*add0*/  ISETP.LT.OR P6, PT, R14, 0x2a, P6 ;  /* 0x0000002a0e00780c */ /* 0x000fe400037c1670 */
[----:B------:R-:W-:-:S02]  /*ade0*/  ISETP.GT.AND P5, PT, R15, 0x31, P1 ;  /* 0x000000310f00780c */ /* 0x000fc40000fa4270 */
[C---:B------:R-:W-:Y:S02]  /*adf0*/  ISETP.LT.OR P2, PT, R14.reuse, 0x31, P2 ;  /* 0x000000310e00780c */ /* 0x040fe40001741670 */
[----:B------:R-:W-:Y:S02]  /*ae00*/  FSEL R175, R175, -INF , !P6 ;  /* 0xff800000afaf7808 */ /* 0x000fe40007000000 */
[----:B------:R-:W-:Y:S02]  /*ae10*/  ISETP.GT.AND P4, PT, R15, 0x38, P1 ;  /* 0x000000380f00780c */ /* 0x000fe40000f84270 */
[----:B------:R-:W-:Y:S02]  /*ae20*/  ISETP.LT.OR P5, PT, R14, 0x32, P5 ;  /* 0x000000320e00780c */ /* 0x000fe40002fa1670 */
[----:B------:R-:W-:Y:S02]  /*ae30*/  FSEL R178, R178, -INF , !P2 ;  /* 0xff800000b2b27808 */ /* 0x000fe40005000000 */
[----:B-1----:R-:W-:-:S02]  /*ae40*/  FMNMX.FTZ R5, R7, R20, !PT ;  /* 0x0000001407057209 */ /* 0x002fc40007810000 */
[----:B------:R-:W-:Y:S02]  /*ae50*/  FMNMX.FTZ R7, R155, R6, !PT ;  /* 0x000000069b077209 */ /* 0x000fe40007810000 */
[C---:B------:R-:W-:Y:S01]  /*ae60*/  FSETP.NEU.FTZ.AND P3, PT, R5.reuse, -INF , PT ;  /* 0xff8000000500780b */ /* 0x040fe20003f7d000 */
[----:B------:R-:W-:Y:S01]  /*ae70*/  FMUL.FTZ R20, R5, UR10 ;  /* 0x0000000a05147c20 */ /* 0x000fe20008410000 */
[----:B------:R-:W-:Y:S02]  /*ae80*/  FMNMX.FTZ R6, R158, R7, !PT ;  /* 0x000000079e067209 */ /* 0x000fe40007810000 */
[----:B------:R-:W-:Y:S02]  /*ae90*/  ISETP.GT.AND P1, PT, R15, 0x39, P1 ;  /* 0x000000390f00780c */ /* 0x000fe40000f24270 */
[----:B------:R-:W-:Y:S02]  /*aea0*/  FMNMX.FTZ R7, R159, R6, !PT ;  /* 0x000000069f077209 */ /* 0x000fe40007810000 */
[----:B------:R-:W-:-:S02]  /*aeb0*/  FSEL R20, R20, RZ, P3 ;  /* 0x000000ff14147208 */ /* 0x000fc40001800000 */
[----:B------:R-:W-:Y:S02]  /*aec0*/  FMNMX.FTZ R6, R162, R7, !PT ;  /* 0x00000007a2067209 */ /* 0x000fe40007810000 */
[----:B------:R-:W-:Y:S01]  /*aed0*/  ISETP.LT.OR P4, PT, R14, 0x39, P4 ;  /* 0x000000390e00780c */ /* 0x000fe20002781670 */
[--C-:B------:R-:W-:Y:S01]  /*aee0*/  FFMA.FTZ R152, R11, UR10, -R20.reuse ;  /* 0x0000000a0b987c23 */ /* 0x100fe20008010814 */
[----:B------:R-:W-:Y:S01]  /*aef0*/  FMNMX.FTZ R7, R163, R6, !PT ;  /* 0x00000006a3077209 */ /* 0x000fe20007810000 */
[--C-:B------:R-:W-:Y:S01]  /*af00*/  FFMA.FTZ R15, R164, UR10, -R20.reuse ;  /* 0x0000000aa40f7c23 */ /* 0x100fe20008010814 */
[----:B------:R-:W-:Y:S01]  /*af10*/  FSEL R179, R179, -INF , !P5 ;  /* 0xff800000b3b37808 */ /* 0x000fe20006800000 */
[--C-:B------:R-:W-:Y:S01]  /*af20*/  FFMA.FTZ R164, R169, UR10, -R20.reuse ;  /* 0x0000000aa9a47c23 */ /* 0x100fe20008010814 */
[----:B------:R-:W-:Y:S01]  /*af30*/  FMNMX.FTZ R6, R166, R7, !PT ;  /* 0x00000007a6067209 */ /* 0x000fe20007810000 */
[----:B------:R-:W-:Y:S01]  /*af40*/  MUFU.EX2 R152, R152 ;  /* 0x0000009800987308 */ /* 0x000fe20000000800 */
[----:B------:R-:W-:Y:S01]  /*af50*/  ISETP.LT.OR P1, PT, R14, 0x3a, P1 ;  /* 0x0000003a0e00780c */ /* 0x000fe20000f21670 */
[--C-:B------:R-:W-:Y:S01]  /*af60*/  FFMA.FTZ R14, R157, UR10, -R20.reuse ;  /* 0x0000000a9d0e7c23 */ /* 0x100fe20008010814 */
[----:B------:R-:W-:Y:S01]  /*af70*/  FMNMX.FTZ R7, R167, R6, !PT ;  /* 0x00000006a7077209 */ /* 0x000fe20007810000 */
[--C-:B------:R-:W-:Y:S01]  /*af80*/  FFMA.FTZ R173, R173, UR10, -R20.reuse ;  /* 0x0000000aadad7c23 */ /* 0x100fe20008010814 */
[----:B------:R-:W-:Y:S01]  /*af90*/  FSEL R182, R182, -INF , !P4 ;  /* 0xff800000b6b67808 */ /* 0x000fe20006000000 */
[----:B------:R-:W-:Y:S01]  /*afa0*/  IMAD.MOV R169, RZ, RZ, -R17 ;  /* 0x000000ffffa97224 */ /* 0x000fe200078e0a11 */
[----:B------:R-:W-:Y:S01]  /*afb0*/  FMNMX.FTZ R6, R170, R7, !PT ;  /* 0x00000007aa067209 */ /* 0x000fe20007810000 */
[--C-:B------:R-:W-:Y:S01]  /*afc0*/  FFMA.FTZ R7, R153, UR10, -R20.reuse ;  /* 0x0000000a99077c23 */ /* 0x100fe20008010814 */
[----:B------:R-:W-:Y:S01]  /*afd0*/  FSEL R183, R183, -INF , !P1 ;  /* 0xff800000b7b77808 */ /* 0x000fe20004800000 */
[----:B------:R-:W-:Y:S01]  /*afe0*/  MUFU.EX2 R14, R14 ;  /* 0x0000000e000e7308 */ /* 0x000fe20000000800 */
[----:B------:R-:W-:Y:S01]  /*aff0*/  FMNMX.FTZ R11, R171, R6, !PT ;  /* 0x00000006ab0b7209 */ /* 0x000fe20007810000 */
[--C-:B------:R-:W-:Y:S01]  /*b000*/  FFMA.FTZ R21, R168, UR10, -R20.reuse ;  /* 0x0000000aa8157c23 */ /* 0x100fe20008010814 */
[----:B------:R-:W-:Y:S01]  /*b010*/  FSEL R157, R5, RZ, P3 ;  /* 0x000000ff059d7208 */ /* 0x000fe20001800000 */
[--C-:B------:R-:W-:Y:S01]  /*b020*/  FFMA.FTZ R180, R180, UR10, -R20.reuse ;  /* 0x0000000ab4b47c23 */ /* 0x100fe20008010814 */
[----:B------:R-:W-:Y:S01]  /*b030*/  FMNMX.FTZ R6, R174, R11, !PT ;  /* 0x0000000bae067209 */ /* 0x000fe20007810000 */
[--C-:B------:R-:W-:Y:S01]  /*b040*/  FFMA.FTZ R11, R156, UR10, -R20.reuse ;  /* 0x0000000a9c0b7c23 */ /* 0x100fe20008010814 */
[----:B------:R-:W-:Y:S01]  /*b050*/  FFMA.FTZ R156, R160, UR10, -R20 ;  /* 0x0000000aa09c7c23 */ /* 0x000fe20008010814 */
[----:B------:R-:W-:Y:S01]  /*b060*/  FADD.FTZ R157, -R157, R10 ;  /* 0x0000000a9d9d7221 */ /* 0x000fe20000010100 */
[----:B------:R-:W-:Y:S01]  /*b070*/  FMNMX.FTZ R13, R175, R6, !PT ;  /* 0x00000006af0d7209 */ /* 0x000fe20007810000 */
[--C-:B------:R-:W-:Y:S01]  /*b080*/  FFMA.FTZ R160, R165, UR10, -R20.reuse ;  /* 0x0000000aa5a07c23 */ /* 0x100fe20008010814 */
[----:B------:R-:W-:Y:S01]  /*b090*/  MUFU.EX2 R7, R7 ;  /* 0x0000000700077308 */ /* 0x000fe20000000800 */
[----:B------:R-:W-:Y:S01]  /*b0a0*/  FMUL.FTZ R157, R157, UR10 ;  /* 0x0000000a9d9d7c20 */ /* 0x000fe20008410000 */
[----:B------:R-:W-:Y:S01]  /*b0b0*/  FMNMX.FTZ R6, R178, R13, !PT ;  /* 0x0000000db2067209 */ /* 0x000fe20007810000 */
[----:B------:R-:W-:Y:S01]  /*b0c0*/  FFMA.FTZ R168, R177, UR10, -R20 ;  /* 0x0000000ab1a87c23 */ /* 0x000fe20008010814 */
[----:B------:R-:W-:Y:S01]  /*b0d0*/  ISETP.NE.AND P2, PT, R2, R169, PT ;  /* 0x000000a90200720c */ /* 0x000fe20003f45270 */
[----:B------:R-:W-:Y:S01]  /*b0e0*/  IMAD.U32 R177, RZ, RZ, UR22 ;  /* 0x00000016ffb17e24 */ /* 0x000fe2000f8e00ff */
[----:B------:R-:W-:-:S02]  /*b0f0*/  FMNMX.FTZ R13, R179, R6, !PT ;  /* 0x00000006b30d7209 */ /* 0x000fc40007810000 */
[----:B------:R-:W1:Y:S02]  /*b100*/  MUFU.EX2 R157, R157 ;  /* 0x0000009d009d7308 */ /* 0x000e640000000800 */
[----:B------:R-:W-:Y:S01]  /*b110*/  FMNMX.FTZ R6, R182, R13, !PT ;  /* 0x0000000db6067209 */ /* 0x000fe20007810000 */
[--C-:B------:R-:W-:Y:S01]  /*b120*/  FFMA.FTZ R13, R161, UR10, -R20.reuse ;  /* 0x0000000aa10d7c23 */ /* 0x100fe20008010814 */
[----:B------:R-:W-:Y:S02]  /*b130*/  FFMA.FTZ R161, R176, UR10, -R20 ;  /* 0x0000000ab0a17c23 */ /* 0x000fe40008010814 */
[----:B------:R-:W-:Y:S02]  /*b140*/  FMNMX.FTZ R6, R183, R6, !PT ;  /* 0x00000006b7067209 */ /* 0x000fe40007810000 */
[----:B------:R-:W2:Y:S03]  /*b150*/  MUFU.EX2 R11, R11 ;  /* 0x0000000b000b7308 */ /* 0x000ea60000000800 */
[----:B------:R-:W3:Y:S05]  /*b160*/  SHFL.BFLY PT, R153, R6, 0x2, 0x1f ;  /* 0x0c401f0006997f89 */ /* 0x000eea00000e0000 */
[----:B------:R-:W4:Y:S01]  /*b170*/  MUFU.EX2 R156, R156 ;  /* 0x0000009c009c7308 */ /* 0x000f220000000800 */
[----:B-1----:R-:W-:Y:S01]  /*b180*/  FFMA.FTZ R176, R157, R3, R152 ;  /* 0x000000039db07223 */ /* 0x002fe20000010098 */
[----:B------:R-:W-:Y:S01]  /*b190*/  F2FP.BF16.F32.PACK_AB R152, R7, R152 ;  /* 0x000000980798723e */ /* 0x000fe200000010ff */
[-C--:B------:R-:W-:Y:S01]  /*b1a0*/  FMUL.FTZ R24, R24, R157.reuse ;  /* 0x0000009d18187220 */ /* 0x080fe20000410000 */
[-C--:B------:R-:W-:Y:S01]  /*b1b0*/  FMUL.FTZ R25, R25, R157.reuse ;  /* 0x0000009d19197220 */ /* 0x080fe20000410000 */
[----:B------:R-:W-:Y:S01]  /*b1c0*/  FADD.FTZ R176, R7, R176 ;  /* 0x000000b007b07221 */ /* 0x000fe20000010000 */
        /* <DEDUP_REMOVED lines=10> */
[----:B------:R-:W5:Y:S01]  /*b270*/  MUFU.EX2 R15, R15 ;  /* 0x0000000f000f7308 */ /* 0x000f620000000800 */
[-C--:B------:R-:W-:Y:S01]  /*b280*/  FMUL.FTZ R45, R45, R157.reuse ;  /* 0x0000009d2d2d7220 */ /* 0x080fe20000410000 */
[----:B------:R-:W-:Y:S01]  /*b290*/  FMUL.FTZ R48, R48, R157 ;  /* 0x0000009d30307220 */ /* 0x000fe20000410000 */
[----:B---3--:R-:W-:Y:S01]  /*b2a0*/  FMNMX.FTZ R165, R6, R153, !PT ;  /* 0x0000009906a57209 */ /* 0x008fe20007810000 */
[--C-:B------:R-:W-:Y:S01]  /*b2b0*/  FFMA.FTZ R153, R172, UR10, -R20.reuse ;  /* 0x0000000aac997c23 */ /* 0x100fe20008010814 */
[----:B------:R-:W-:Y:S01]  /*b2c0*/  FFMA.FTZ R172, R181, UR10, -R20 ;  /* 0x0000000ab5ac7c23 */ /* 0x000fe20008010814 */
[-C--:B------:R-:W-:Y:S01]  /*b2d0*/  FMUL.FTZ R49, R49, R157.reuse ;  /* 0x0000009d31317220 */ /* 0x080fe20000410000 */
[-C--:B------:R-:W-:Y:S01]  /*b2e0*/  FMUL.FTZ R52, R52, R157.reuse ;  /* 0x0000009d34347220 */ /* 0x080fe20000410000 */
[----:B------:R-:W3:Y:S01]  /*b2f0*/  SHFL.BFLY PT, R6, R165, 0x1, 0x1f ;  /* 0x0c201f00a5067f89 */ /* 0x000ee200000e0000 */
[----:B------:R2:W-:Y:S01]  /*b300*/  MUFU.EX2 R10, R173 ;  /* 0x000000ad000a7308 */ /* 0x0005e20000000800 */
        /* <DEDUP_REMOVED lines=8> */
[----:B--2---:R-:W-:Y:S01]  /*b390*/  FADD.FTZ R173, R11, R176 ;  /* 0x000000b00bad7221 */ /* 0x004fe20000010000 */
[-C--:B------:R-:W-:Y:S01]  /*b3a0*/  FMUL.FTZ R68, R68, R157.reuse ;  /* 0x0000009d44447220 */ /* 0x080fe20000410000 */
[-C--:B------:R-:W-:Y:S01]  /*b3b0*/  FMUL.FTZ R69, R69, R157.reuse ;  /* 0x0000009d45457220 */ /* 0x080fe20000410000 */
[-C--:B------:R-:W-:Y:S01]  /*b3c0*/  FMUL.FTZ R72, R72, R157.reuse ;  /* 0x0000009d48487220 */ /* 0x080fe20000410000 */
[----:B------:R-:W-:Y:S01]  /*b3d0*/  FADD.FTZ R173, R14, R173 ;  /* 0x000000ad0ead7221 */ /* 0x000fe20000010000 */
[-C--:B------:R-:W-:Y:S01]  /*b3e0*/  FMUL.FTZ R73, R73, R157.reuse ;  /* 0x0000009d49497220 */ /* 0x080fe20000410000 */
[-C--:B------:R-:W-:Y:S01]  /*b3f0*/  FMUL.FTZ R76, R76, R157.reuse ;  /* 0x0000009d4c4c7220 */ /* 0x080fe20000410000 */
[----:B------:R-:W2:Y:S01]  /*b400*/  MUFU.EX2 R21, R21 ;  /* 0x0000001500157308 */ /* 0x000ea20000000800 */
[-C--:B------:R-:W-:Y:S01]  /*b410*/  FMUL.FTZ R77, R77, R157.reuse ;  /* 0x0000009d4d4d7220 */ /* 0x080fe20000410000 */
[-C--:B------:R-:W-:Y:S01]  /*b420*/  FMUL.FTZ R80, R80, R157.reuse ;  /* 0x0000009d50507220 */ /* 0x080fe20000410000 */
[-C--:B------:R-:W-:Y:S01]  /*b430*/  FMUL.FTZ R81, R81, R157.reuse ;  /* 0x0000009d51517220 */ /* 0x080fe20000410000 */
[-C--:B------:R-:W-:Y:S01]  /*b440*/  FMUL.FTZ R84, R84, R157.reuse ;  /* 0x0000009d54547220 */ /* 0x080fe20000410000 */
[-C--:B------:R-:W-:Y:S01]  /*b450*/  FMUL.FTZ R85, R85, R157.reuse ;  /* 0x0000009d55557220 */ /* 0x080fe20000410000 */
[-C--:B------:R-:W-:Y:S01]  /*b460*/  FMUL.FTZ R88, R88, R157.reuse ;  /* 0x0000009d58587220 */ /* 0x080fe20000410000 */
[----:B---3--:R-:W-:Y:S01]  /*b470*/  FMNMX.FTZ R6, R165, R6, !PT ;  /* 0x00000006a5067209 */ /* 0x008fe20007810000 */
[----:B------:R-:W3:Y:S01]  /*b480*/  MUFU.EX2 R164, R164 ;  /* 0x000000a400a47308 */ /* 0x000ee20000000800 */
[-C--:B------:R-:W-:Y:S01]  /*b490*/  FMUL.FTZ R89, R89, R157.reuse ;  /* 0x0000009d59597220 */ /* 0x080fe20000410000 */
[-C--:B------:R-:W-:Y:S01]  /*b4a0*/  FMUL.FTZ R92, R92, R157.reuse ;  /* 0x0000009d5c5c7220 */ /* 0x080fe20000410000 */
[C---:B------:R-:W-:Y:S01]  /*b4b0*/  FSETP.NEU.FTZ.AND P1, PT, R6.reuse, -INF , PT ;  /* 0xff8000000600780b */ /* 0x040fe20003f3d000 */
[----:B------:R-:W-:Y:S01]  /*b4c0*/  FMUL.FTZ R3, R6, UR10 ;  /* 0x0000000a06037c20 */ /* 0x000fe20008410000 */
[-C--:B------:R-:W-:Y:S01]  /*b4d0*/  FMUL.FTZ R93, R93, R157.reuse ;  /* 0x0000009d5d5d7220 */ /* 0x080fe20000410000 */
[-C--:B------:R-:W-:Y:S01]  /*b4e0*/  FMUL.FTZ R96, R96, R157.reuse ;  /* 0x0000009d60607220 */ /* 0x080fe20000410000 */
[----:B------:R-:W-:Y:S01]  /*b4f0*/  FSEL R20, R6, RZ, P1 ;  /* 0x000000ff06147208 */ /* 0x000fe20000800000 */
[----:B------:R4:W-:Y:S01]  /*b500*/  MUFU.EX2 R165, R180 ;  /* 0x000000b400a57308 */ /* 0x0009e20000000800 */
[----:B------:R-:W-:Y:S01]  /*b510*/  FSEL R3, R3, RZ, P1 ;  /* 0x000000ff03037208 */ /* 0x000fe20000800000 */
[-C--:B------:R-:W-:Y:S01]  /*b520*/  FMUL.FTZ R97, R97, R157.reuse ;  /* 0x0000009d61617220 */ /* 0x080fe20000410000 */
[-C--:B------:R-:W-:Y:S01]  /*b530*/  FMUL.FTZ R100, R100, R157.reuse ;  /* 0x0000009d64647220 */ /* 0x080fe20000410000 */
[----:B------:R-:W-:Y:S01]  /*b540*/  FADD.FTZ R20, -R20, R9 ;  /* 0x0000000914147221 */ /* 0x000fe20000010100 */
[----:B------:R-:W-:Y:S01]  /*b550*/  FMUL.FTZ R101, R101, R157 ;  /* 0x0000009d65657220 */ /* 0x000fe20000410000 */
[----:B------:R-:W-:Y:S01]  /*b560*/  FFMA.FTZ R169, R154, UR10, -R3 ;  /* 0x0000000a9aa97c23 */ /* 0x000fe20008010803 */
[----:B------:R-:W-:Y:S01]  /*b570*/  @!P2 IMAD R154, R177, 0x40, R16 ;  /* 0x00000040b19aa824 */ /* 0x000fe200078e0210 */
[----:B------:R-:W3:Y:S01]  /*b580*/  MUFU.EX2 R153, R153 ;  /* 0x0000009900997308 */ /* 0x000ee20000000800 */
[----:B----4-:R-:W-:Y:S01]  /*b590*/  FADD.FTZ R180, R156, R173 ;  /* 0x000000ad9cb47221 */ /* 0x010fe20000010000 */
[----:B------:R-:W-:Y:S01]  /*b5a0*/  FMUL.FTZ R20, R20, UR10 ;  /* 0x0000000a14147c20 */ /* 0x000fe20008410000 */
[--C-:B------:R-:W-:Y:S01]  /*b5b0*/  FFMA.FTZ R176, R155, UR10, -R3.reuse ;  /* 0x0000000a9bb07c23 */ /* 0x100fe20008010803 */
[----:B------:R-:W-:Y:S01]  /*b5c0*/  @!P2 LEA R9, R154, UR42, 0x2 ;  /* 0x0000002a9a09ac11 */ /* 0x000fe2000f8e10ff */
[----:B-1----:R-:W-:Y:S01]  /*b5d0*/  FADD.FTZ R180, R13, R180 ;  /* 0x000000b40db47221 */ /* 0x002fe20000010000 */
[--C-:B------:R-:W-:Y:S01]  /*b5e0*/  FFMA.FTZ R155, R158, UR10, -R3.reuse ;  /* 0x0000000a9e9b7c23 */ /* 0x100fe20008010803 */
[--C-:B------:R-:W-:Y:S01]  /*b5f0*/  FFMA.FTZ R159, R159, UR10, -R3.reuse ;  /* 0x0000000a9f9f7c23 */ /* 0x100fe20008010803 */
[----:B------:R-:W1:Y:S01]  /*b600*/  MUFU.EX2 R161, R161 ;  /* 0x000000a100a17308 */ /* 0x000e620000000800 */
[----:B-----5:R-:W-:Y:S01]  /*b610*/  FADD.FTZ R177, R15, R180 ;  /* 0x000000b40fb17221 */ /* 0x020fe20000010000 */
[--C-:B------:R-:W-:Y:S01]  /*b620*/  FFMA.FTZ R173, R162, UR10, -R3.reuse ;  /* 0x0000000aa2ad7c23 */ /* 0x100fe20008010803 */
[--C-:B------:R-:W-:Y:S01]  /*b630*/  FFMA.FTZ R180, R170, UR10, -R3.reuse ;  /* 0x0000000aaab47c23 */ /* 0x100fe20008010803 */
[----:B------:R-:W-:Y:S01]  /*b640*/  FFMA.FTZ R163, R163, UR10, -R3 ;  /* 0x0000000aa3a37c23 */ /* 0x000fe20008010803 */
[----:B0-----:R-:W-:Y:S01]  /*b650*/  FADD.FTZ R154, R160, R177 ;  /* 0x000000b1a09a7221 */ /* 0x001fe20000010000 */
[--C-:B------:R-:W-:Y:S01]  /*b660*/  FFMA.FTZ R177, R166, UR10, -R3.reuse ;  /* 0x0000000aa6b17c23 */ /* 0x100fe20008010803 */
[--C-:B------:R-:W-:Y:S01]  /*b670*/  FFMA.FTZ R167, R167, UR10, -R3.reuse ;  /* 0x0000000aa7a77c23 */ /* 0x100fe20008010803 */
[----:B------:R-:W-:Y:S01]  /*b680*/  MUFU.EX2 R169, R169 ;  /* 0x000000a900a97308 */ /* 0x000fe20000000800 */
[----:B--2---:R-:W-:Y:S01]  /*b690*/  FADD.FTZ R181, R21, R154 ;  /* 0x0000009a15b57221 */ /* 0x004fe20000010000 */
[--C-:B------:R-:W-:Y:S01]  /*b6a0*/  FFMA.FTZ R171, R171, UR10, -R3.reuse ;  /* 0x0000000aabab7c23 */ /* 0x100fe20008010803 */
[--C-:B------:R-:W-:Y:S01]  /*b6b0*/  FFMA.FTZ R174, R174, UR10, -R3.reuse ;  /* 0x0000000aaeae7c23 */ /* 0x100fe20008010803 */
[----:B------:R-:W-:Y:S01]  /*b6c0*/  FFMA.FTZ R175, R175, UR10, -R3 ;  /* 0x0000000aafaf7c23 */ /* 0x000fe20008010803 */
[----:B---3--:R-:W-:Y:S01]  /*b6d0*/  FADD.FTZ R154, R164, R181 ;  /* 0x000000b5a49a7221 */ /* 0x008fe20000010000 */
[--C-:B------:R-:W-:Y:S01]  /*b6e0*/  FFMA.FTZ R178, R178, UR10, -R3.reuse ;  /* 0x0000000ab2b27c23 */ /* 0x100fe20008010803 */
[--C-:B------:R-:W-:Y:S01]  /*b6f0*/  FFMA.FTZ R179, R179, UR10, -R3.reuse ;  /* 0x0000000ab3b37c23 */ /* 0x100fe20008010803 */
[----:B------:R-:W0:Y:S01]  /*b700*/  MUFU.EX2 R20, R20 ;  /* 0x0000001400147308 */ /* 0x000e220000000800 */
[----:B------:R-:W-:Y:S01]  /*b710*/  FADD.FTZ R181, R153, R154 ;  /* 0x0000009a99b57221 */ /* 0x000fe20000010000 */
[--C-:B------:R-:W-:Y:S01]  /*b720*/  FFMA.FTZ R182, R182, UR10, -R3.reuse ;  /* 0x0000000ab6b67c23 */ /* 0x100fe20008010803 */
[----:B------:R-:W-:Y:S01]  /*b730*/  FFMA.FTZ R183, R183, UR10, -R3 ;  /* 0x0000000ab7b77c23 */ /* 0x000fe20008010803 */
[C---:B------:R-:W-:Y:S01]  /*b740*/  F2FP.BF16.F32.PACK_AB R162, R10.reuse, R153 ;  /* 0x000000990aa2723e */ /* 0x040fe200000010ff */
[----:B------:R-:W-:Y:S01]  /*b750*/  FADD.FTZ R154, R10, R181 ;  /* 0x000000b50a9a7221 */ /* 0x000fe20000010000 */
[----:B------:R-:W-:Y:S01]  /*b760*/  F2FP.BF16.F32.PACK_AB R158, R160, R15 ;  /* 0x0000000fa09e723e */ /* 0x000fe200000010ff */
[----:B------:R2:W-:Y:S01]  /*b770*/  @!P2 STS [R9+0x28800], R157 ;  /* 0x0288009d0900a388 */ /* 0x0005e20000000800 */
[----:B------:R-:W3:Y:S01]  /*b780*/  MUFU.EX2 R168, R168 ;  /* 0x000000a800a87308 */ /* 0x000ee20000000800 */
[----:B-1----:R-:W-:Y:S01]  /*b790*/  FADD.FTZ R3, R161, R154 ;  /* 0x0000009aa1037221 */ /* 0x002fe20000010000 */
[----:B------:R-:W-:Y:S01]  /*b7a0*/  F2FP.BF16.F32.PACK_AB R154, R14, R11 ;  /* 0x0000000b0e9a723e */ /* 0x000fe200000010ff */
[----:B------:R-:W-:Y:S01]  /*b7b0*/  FMUL.FTZ R104, R104, R157 ;  /* 0x0000009d68687220 */ /* 0x000fe20000410000 */
[----:B------:R-:W-:Y:S01]  /*b7c0*/  F2FP.BF16.F32.PACK_AB R160, R164, R21 ;  /* 0x00000015a4a0723e */ /* 0x000fe200000010ff */
[-C--:B------:R-:W-:Y:S01]  /*b7d0*/  FMUL.FTZ R105, R105, R157.reuse ;  /* 0x0000009d69697220 */ /* 0x080fe20000410000 */
[-C--:B------:R-:W-:Y:S01]  /*b7e0*/  FMUL.FTZ R108, R108, R157.reuse ;  /* 0x0000009d6c6c7220 */ /* 0x080fe20000410000 */
[-C--:B------:R-:W-:Y:S01]  /*b7f0*/  FMUL.FTZ R109, R109, R157.reuse ;  /* 0x0000009d6d6d7220 */ /* 0x080fe20000410000 */
[----:B------:R-:W1:Y:S01]  /*b800*/  MUFU.EX2 R176, R176 ;  /* 0x000000b000b07308 */ /* 0x000e620000000800 */
[----:B0-----:R-:W-:Y:S01]  /*b810*/  FFMA.FTZ R7, R20, R4, R169 ;  /* 0x0000000414077223 */ /* 0x001fe200000100a9 */
[----:B------:R0:W-:Y:S01]  /*b820*/  @!P2 STS [R9+0x28820], R20 ;  /* 0x028820140900a388 */ /* 0x0001e20000000800 */
[-C--:B------:R-:W-:Y:S01]  /*b830*/  FMUL.FTZ R112, R112, R157.reuse ;  /* 0x0000009d70707220 */ /* 0x080fe20000410000 */
[-C--:B------:R-:W-:Y:S01]  /*b840*/  FMUL.FTZ R113, R113, R157.reuse ;  /* 0x0000009d71717220 */ /* 0x080fe20000410000 */
[-C--:B------:R-:W-:Y:S01]  /*b850*/  FMUL.FTZ R116, R116, R157.reuse ;  /* 0x0000009d74747220 */ /* 0x080fe20000410000 */
[-C--:B------:R-:W-:Y:S01]  /*b860*/  FMUL.FTZ R117, R117, R157.reuse ;  /* 0x0000009d75757220 */ /* 0x080fe20000410000 */
[----:B------:R-:W-:Y:S01]  /*b870*/  FMUL.FTZ R120, R120, R157 ;  /* 0x0000009d78787220 */ /* 0x000fe20000410000 */
[----:B------:R-:W4:Y:S01]  /*b880*/  MUFU.EX2 R155, R155 ;  /* 0x0000009b009b7308 */ /* 0x000f220000000800 */
[C---:B---3--:R-:W-:Y:S01]  /*b890*/  FADD.FTZ R14, R168.reuse, R3 ;  /* 0x00000003a80e7221 */ /* 0x048fe20000010000 */
[----:B------:R-:W-:Y:S01]  /*b8a0*/  F2FP.BF16.F32.PACK_AB R164, R168, R161 ;  /* 0x000000a1a8a4723e */ /* 0x000fe200000010ff */
[-C--:B------:R-:W-:Y:S01]  /*b8b0*/  FMUL.FTZ R121, R121, R157.reuse ;  /* 0x0000009d79797220 */ /* 0x080fe20000410000 */
[-C--:B------:R-:W-:Y:S01]  /*b8c0*/  FMUL.FTZ R124, R124, R157.reuse ;  /* 0x0000009d7c7c7220 */ /* 0x080fe20000410000 */
[----:B------:R-:W-:Y:S01]  /*b8d0*/  FADD.FTZ R3, R165, R14 ;  /* 0x0000000ea5037221 */ /* 0x000fe20000010000 */
[-C--:B------:R-:W-:Y:S01]  /*b8e0*/  FMUL.FTZ R125, R125, R157.reuse ;  /* 0x0000009d7d7d7220 */ /* 0x080fe20000410000 */
[----:B------:R-:W-:Y:S01]  /*b8f0*/  FMUL.FTZ R128, R128, R157 ;  /* 0x0000009d80807220 */ /* 0x000fe20000410000 */
[----:B------:R-:W3:Y:S01]  /*b900*/  MUFU.EX2 R172, R172 ;  /* 0x000000ac00ac7308 */ /* 0x000ee20000000800 */
        /* <DEDUP_REMOVED lines=18> */
[----:B------:R-:W-:Y:S01]  /*ba30*/  FMUL.FTZ R26, R26, R20 ;  /* 0x000000141a1a7220 */ /* 0x000fe20000410000 */
[----:B------:R-:W-:Y:S01]  /*ba40*/  F2FP.BF16.F32.PACK_AB R156, R13, R156 ;  /* 0x0000009c0d9c723e */ /* 0x000fe200000010ff */
[-C--:B------:R-:W-:Y:S01]  /*ba50*/  FMUL.FTZ R27, R27, R20.reuse ;  /* 0x000000141b1b7220 */ /* 0x080fe20000410000 */
[-C--:B------:R-:W-:Y:S01]  /*ba60*/  FMUL.FTZ R30, R30, R20.reuse ;  /* 0x000000141e1e7220 */ /* 0x080fe20000410000 */
[-C--:B------:R-:W-:Y:S01]  /*ba70*/  FMUL.FTZ R31, R31, R20.reuse ;  /* 0x000000141f1f7220 */ /* 0x080fe20000410000 */
[----:B------:R-:W3:Y:S01]  /*ba80*/  MUFU.EX2 R10, R163 ;  /* 0x000000a3000a7308 */ /* 0x000ee20000000800 */
[C---:B-1----:R-:W-:Y:S01]  /*ba90*/  FADD.FTZ R172, R170.reuse, R7 ;  /* 0x00000007aaac7221 */ /* 0x042fe20000010000 */
[----:B------:R-:W-:Y:S01]  /*baa0*/  F2FP.BF16.F32.PACK_AB R155, R170, R155 ;  /* 0x0000009baa9b723e */ /* 0x000fe200000010ff */
[----:B------:R-:W-:Y:S01]  /*bab0*/  BAR.SYNC.DEFER_BLOCKING 0xf, 0x100 ;  /* 0x03c4000000007b1d */ /* 0x000fe20000010000 */
        /* <DEDUP_REMOVED lines=14> */
[C---:B---3--:R-:W-:Y:S01]  /*bba0*/  FADD.FTZ R172, R10.reuse, R7 ;  /* 0x000000070aac7221 */ /* 0x048fe20000010000 */
        /* <DEDUP_REMOVED lines=8> */
[----:B------:R0:W-:Y:S01]  /*bc30*/  STSM.16.M88.4 [R18+0x26800], R152 ;  /* 0x0268009812007844 */ /* 0x0001e20000000200 */
[-C--:B------:R-:W-:Y:S01]  /*bc40*/  FMUL.FTZ R66, R66, R20.reuse ;  /* 0x0000001442427220 */ /* 0x080fe20000410000 */
[-C--:B------:R-:W-:Y:S01]  /*bc50*/  FMUL.FTZ R67, R67, R20.reuse ;  /* 0x0000001443437220 */ /* 0x080fe20000410000 */
[-C--:B------:R-:W-:Y:S01]  /*bc60*/  FMUL.FTZ R70, R70, R20.reuse ;  /* 0x0000001446467220 */ /* 0x080fe20000410000 */
[-C--:B------:R-:W-:Y:S01]  /*bc70*/  FMUL.FTZ R71, R71, R20.reuse ;  /* 0x0000001447477220 */ /* 0x080fe20000410000 */
[-C--:B------:R-:W-:Y:S01]  /*bc80*/  FMUL.FTZ R74, R74, R20.reuse ;  /* 0x000000144a4a7220 */ /* 0x080fe20000410000 */
[----:B------:R-:W1:Y:S01]  /*bc90*/  MUFU.EX2 R168, R171 ;  /* 0x000000ab00a87308 */ /* 0x000e620000000800 */
[----:B----4-:R-:W-:Y:S01]  /*bca0*/  F2FP.BF16.F32.PACK_AB R159, R14, R159 ;  /* 0x0000009f0e9f723e */ /* 0x010fe200000010ff */
[-C--:B------:R-:W-:Y:S01]  /*bcb0*/  FMUL.FTZ R75, R75, R20.reuse ;  /* 0x000000144b4b7220 */ /* 0x080fe20000410000 */
[-C--:B------:R-:W-:Y:S01]  /*bcc0*/  FMUL.FTZ R78, R78, R20.reuse ;  /* 0x000000144e4e7220 */ /* 0x080fe20000410000 */
[-C--:B------:R-:W-:Y:S01]  /*bcd0*/  FMUL.FTZ R79, R79, R20.reuse ;  /* 0x000000144f4f7220 */ /* 0x080fe20000410000 */
[-C--:B------:R-:W-:Y:S01]  /*bce0*/  FMUL.FTZ R82, R82, R20.reuse ;  /* 0x0000001452527220 */ /* 0x080fe20000410000 */
[----:B------:R0:W-:Y:S01]  /*bcf0*/  STSM.16.M88.4 [R19], R156 ;  /* 0x0000009c13007844 */ /* 0x0001e20000000200 */
[-C--:B------:R-:W-:Y:S01]  /*bd00*/  FMUL.FTZ R83, R83, R20.reuse ;  /* 0x0000001453537220 */ /* 0x080fe20000410000 */
[----:B------:R3:W4:Y:S01]  /*bd10*/  MUFU.EX2 R163, R174 ;  /* 0x000000ae00a37308 */ /* 0x0007220000000800 */
        /* <DEDUP_REMOVED lines=8> */
[----:B---3--:R-:W-:Y:S01]  /*bda0*/  FADD.FTZ R174, R14, R7 ;  /* 0x000000070eae7221 */ /* 0x008fe20000010000 */
[-C--:B------:R-:W-:Y:S01]  /*bdb0*/  FMUL.FTZ R99, R99, R20.reuse ;  /* 0x0000001463637220 */ /* 0x080fe20000410000 */
[-C--:B------:R-:W-:Y:S01]  /*bdc0*/  FMUL.FTZ R102, R102, R20.reuse ;  /* 0x0000001466667220 */ /* 0x080fe20000410000 */
[-C--:B------:R-:W-:Y:S01]  /*bdd0*/  FMUL.FTZ R103, R103, R20.reuse ;  /* 0x0000001467677220 */ /* 0x080fe20000410000 */
[----:B--2---:R-:W-:Y:S01]  /*bde0*/  FADD.FTZ R7, R161, R174 ;  /* 0x000000aea1077221 */ /* 0x004fe20000010000 */
[----:B-1----:R-:W-:Y:S01]  /*bdf0*/  F2FP.BF16.F32.PACK_AB R161, R168, R161 ;  /* 0x000000a1a8a1723e */ /* 0x002fe200000010ff */
[-C--:B------:R-:W-:Y:S01]  /*be00*/  FMUL.FTZ R106, R106, R20.reuse ;  /* 0x000000146a6a7220 */ /* 0x080fe20000410000 */
[----:B------:R5:W1:Y:S01]  /*be10*/  MUFU.EX2 R165, R178 ;  /* 0x000000b200a57308 */ /* 0x000a620000000800 */
[----:B------:R-:W-:Y:S01]  /*be20*/  FADD.FTZ R174, R168, R7 ;  /* 0x00000007a8ae7221 */ /* 0x000fe20000010000 */
[-C--:B------:R-:W-:Y:S01]  /*be30*/  FMUL.FTZ R107, R107, R20.reuse ;  /* 0x000000146b6b7220 */ /* 0x080fe20000410000 */
[-C--:B------:R-:W-:Y:S01]  /*be40*/  FMUL.FTZ R110, R110, R20.reuse ;  /* 0x000000146e6e7220 */ /* 0x080fe20000410000 */
[-C--:B------:R-:W-:Y:S01]  /*be50*/  FMUL.FTZ R111, R111, R20.reuse ;  /* 0x000000146f6f7220 */ /* 0x080fe20000410000 */
[----:B----4-:R-:W-:Y:S01]  /*be60*/  FADD.FTZ R7, R163, R174 ;  /* 0x000000aea3077221 */ /* 0x010fe20000010000 */
[-C--:B------:R-:W-:Y:S01]  /*be70*/  FMUL.FTZ R114, R114, R20.reuse ;  /* 0x0000001472727220 */ /* 0x080fe20000410000 */
[-C--:B------:R-:W-:Y:S01]  /*be80*/  FMUL.FTZ R115, R115, R20.reuse ;  /* 0x0000001473737220 */ /* 0x080fe20000410000 */
[----:B------:R-:W2:Y:S01]  /*be90*/  MUFU.EX2 R172, R179 ;  /* 0x000000b300ac7308 */ /* 0x000ea20000000800 */
[C---:B-----5:R-:W-:Y:S01]  /*bea0*/  FADD.FTZ R178, R4.reuse, R7 ;  /* 0x0000000704b27221 */ /* 0x060fe20000010000 */
[----:B------:R-:W-:Y:S01]  /*beb0*/  F2FP.BF16.F32.PACK_AB R163, R4, R163 ;  /* 0x000000a304a3723e */ /* 0x000fe200000010ff */
[-C--:B------:R-:W-:Y:S01]  /*bec0*/  FMUL.FTZ R118, R118, R20.reuse ;  /* 0x0000001476767220 */ /* 0x080fe20000410000 */
[-C--:B------:R-:W-:Y:S01]  /*bed0*/  FMUL.FTZ R119, R119, R20.reuse ;  /* 0x0000001477777220 */ /* 0x080fe20000410000 */
[-C--:B------:R-:W-:Y:S01]  /*bee0*/  FMUL.FTZ R122, R122, R20.reuse ;  /* 0x000000147a7a7220 */ /* 0x080fe20000410000 */
[-C--:B------:R-:W-:Y:S01]  /*bef0*/  FMUL.FTZ R123, R123, R20.reuse ;  /* 0x000000147b7b7220 */ /* 0x080fe20000410000 */
[----:B------:R0:W-:Y:S01]  /*bf00*/  STSM.16.M88.4 [R23], R160 ;  /* 0x000000a017007844 */ /* 0x0001e20000000200 */
[----:B------:R-:W3:Y:S01]  /*bf10*/  MUFU.EX2 R167, R182 ;  /* 0x000000b600a77308 */ /* 0x000ee20000000800 */
        /* <DEDUP_REMOVED lines=8> */
[C---:B--2---:R-:W-:Y:S01]  /*bfa0*/  FADD.FTZ R176, R172.reuse, R7 ;  /* 0x00000007acb07221 */ /* 0x044fe20000010000 */
[----:B------:R-:W-:Y:S01]  /*bfb0*/  F2FP.BF16.F32.PACK_AB R165, R172, R165 ;  /* 0x000000a5aca5723e */ /* 0x000fe200000010ff */
[-C--:B------:R-:W-:Y:S01]  /*bfc0*/  FMUL.FTZ R138, R138, R20.reuse ;  /* 0x000000148a8a7220 */ /* 0x080fe20000410000 */
[-C--:B------:R-:W-:Y:S01]  /*bfd0*/  FMUL.FTZ R139, R139, R20.reuse ;  /* 0x000000148b8b7220 */ /* 0x080fe20000410000 */
[-C--:B------:R-:W-:Y:S01]  /*bfe0*/  FMUL.FTZ R142, R142, R20.reuse ;  /* 0x000000148e8e7220 */ /* 0x080fe20000410000 */
[-C--:B------:R-:W-:Y:S01]  /*bff0*/  FMUL.FTZ R143, R143, R20.reuse ;  /* 0x000000148f8f7220 */ /* 0x080fe20000410000 */
[-C--:B------:R-:W-:Y:S01]  /*c000*/  FMUL.FTZ R146, R146, R20.reuse ;  /* 0x0000001492927220 */ /* 0x080fe20000410000 */
[-C--:B------:R-:W-:Y:S01]  /*c010*/  FMUL.FTZ R147, R147, R20.reuse ;  /* 0x0000001493937220 */ /* 0x080fe20000410000 */
[----:B---3--:R-:W-:Y:S01]  /*c020*/  FADD.FTZ R7, R167, R176 ;  /* 0x000000b0a7077221 */ /* 0x008fe20000010000 */
[-C--:B------:R-:W-:Y:S01]  /*c030*/  FMUL.FTZ R150, R150, R20.reuse ;  /* 0x0000001496967220 */ /* 0x080fe20000410000 */
[----:B------:R-:W-:Y:S01]  /*c040*/  FMUL.FTZ R151, R151, R20 ;  /* 0x0000001497977220 */ /* 0x000fe20000410000 */
[C---:B-1----:R-:W-:Y:S01]  /*c050*/  F2FP.BF16.F32.PACK_AB R167, R174.reuse, R167 ;  /* 0x000000a7aea7723e */ /* 0x042fe200000010ff */
[----:B------:R-:W-:-:S04]  /*c060*/  FADD.FTZ R4, R174, R7 ;  /* 0x00000007ae047221 */ /* 0x000fc80000010000 */
[----:B------:R0:W-:Y:S01]  /*c070*/  STSM.16.M88.4 [R22], R164 ;  /* 0x000000a416007844 */ /* 0x0001e20000000200 */
[----:B------:R-:W-:Y:S05]  /*c080*/  @!P0 BRA `(.L_x_1738) ;  /* 0x0000000000048947 */ /* 0x000fea0003800000 */
[----:B------:R-:W-:Y:S01]  /*c090*/  BPT.TRAP 0x1 ;  /* 0x000000040000795c */ /* 0x000fe20000300000 */
.L_x_1738:
[----:B------:R1:W2:Y:S01]  /*c0a0*/  SYNCS.PHASECHK.TRANS64.TRYWAIT P1, [UR21+0x28c50], R8 ;  /* 0x028c5008ff0075a7 */ /* 0x0002a20008020155 */
[----:B------:R-:W-:Y:S05]  /*c0b0*/  @!P0 BRA `(.L_x_1739) ;  /* 0x0000000000048947 */ /* 0x000fea0003800000 */
[----:B------:R-:W-:Y:S01]  /*c0c0*/  BPT.TRAP 0x1 ;  /* 0x000000040000795c */ /* 0x000fe20000300000 */
.L_x_1739:
[----:B--2---:R-:W-:Y:S05]  /*c0d0*/  @P1 BRA `(.L_x_1740) ;  /* 0x0000000000081947 */ /* 0x004fea0003800000 */
[----:B------:R-:W2:Y:S02]  /*c0e0*/  SYNCS.PHASECHK.TRANS64.TRYWAIT P1, [UR21+0x28c50], R8 ;  /* 0x028c5008ff0075a7 */ /* 0x000ea40008020155 */
[----:B--2---:R-:W-:Y:S05]  /*c0f0*/  @!P1 BRA `(.L_x_1741) ;  /* 0x0000007c00c89947 */ /* 0x004fea0003800000 */
.L_x_1740:
        /* <DEDUP_REMOVED lines=34> */
.L_x_1742:
[----:B------:R-:W-:Y:S01]  /*c320*/  UIADD3 UR21, UR21, 0x28c60, URZ ;  /* 0x00028c6015157890 */ /* 0x000fe2000fffe03f */
[C---:B------:R-:W-:Y:S01]  /*c330*/  ISETP.GT.AND P1, PT, R12.reuse, UR47, PT ;  /* 0x0000002f0c007c0c */ /* 0x040fe2000bf24270 */
[----:B------:R-:W-:Y:S01]  /*c340*/  UMOV UR22, UR38 ;  /* 0x0000002600167c82 */ /* 0x000fe20008000000 */
[----:B------:R-:W-:Y:S01]  /*c350*/  VIADD R12, R12, 0xffffffff ;  /* 0xffffffff0c0c7836 */ /* 0x000fe20000000000 */
[----:B------:R-:W-:Y:S01]  /*c360*/  UPRMT UR21, UR40, 0x654, UR21 ;  /* 0x0000065428157896 */ /* 0x000fe20008000015 */
[----:B0-----:R-:W-:Y:S02]  /*c370*/  IMAD.MOV.U32 R9, RZ, RZ, R6 ;  /* 0x000000ffff097224 */ /* 0x001fe400078e0006 */
[----:B------:R-:W-:-:S06]  /*c380*/  IMAD.MOV.U32 R10, RZ, RZ, R5 ;  /* 0x000000ffff0a7224 */ /* 0x000fcc00078e0005 */
[----:B------:R-:W-:Y:S01]  /*c390*/  SYNCS.ARRIVE.TRANS64.RED.A1T0 RZ, [UR21], RZ ;  /* 0x000000ffffff79a7 */ /* 0x000fe20008100415 */
[----:B------:R-:W-:Y:S05]  /*c3a0*/  @P1 BRA `(.L_x_1743) ;  /* 0xffffffdc00141947 */ /* 0x000fea000383ffff */
.L_x_1724:
[----:B------:R-:W5:Y:S01]  /*c3b0*/  SHFL.BFLY PT, R0, R3, 0x2, 0x1f ;  /* 0x0c401f0003007f89 */ /* 0x000f6200000e0000 */
[----:B------:R-:W-:Y:S01]  /*c3c0*/  IMAD.MOV R13, RZ, RZ, -R17 ;  /* 0x000000ffff0d7224 */ /* 0x000fe200078e0a11 */
[----:B-12---:R-:W-:Y:S01]  /*c3d0*/  MOV R8, UR10 ;  /* 0x0000000a00087c02 */ /* 0x006fe20008000f00 */
[----:B------:R-:W-:Y:S01]  /*c3e0*/  IMAD.U32 R12, RZ, RZ, UR10 ;  /* 0x0000000aff0c7e24 */ /* 0x000fe2000f8e00ff */
[----:B0-----:R-:W0:Y:S01]  /*c3f0*/  SHFL.BFLY PT, R9, R4, 0x2, 0x1f ;  /* 0x0c401f0004097f89 */ /* 0x001e2200000e0000 */
[----:B------:R-:W-:Y:S01]  /*c400*/  UIADD3 UR36, UR36, 0x1, URZ ;  /* 0x0000000124247890 */ /* 0x000fe2000fffe03f */
[----:B------:R-:W-:Y:S08]  /*c410*/  BAR.ARV 0x8, 0x100 ;  /* 0x0204000000007b1d */ /* 0x000ff00000002000 */
[----:B------:R-:W-:Y:S01]  /*c420*/  BAR.SYNC.DEFER_BLOCKING 0xf, 0x100 ;  /* 0x03c4000000007b1d */ /* 0x000fe20000010000 */
[----:B------:R-:W-:Y:S01]  /*c430*/  ISETP.NE.AND P0, PT, R2, R13, PT ;  /* 0x0000000d0200720c */ /* 0x000fe20003f05270 */
[----:B-----5:R-:W-:Y:S01]  /*c440*/  FADD.FTZ R7, R0, R3 ;  /* 0x0000000300077221 */ /* 0x020fe20000010000 */
[----:B------:R-:W-:Y:S01]  /*c450*/  IMAD.U32 R3, RZ, RZ, UR38 ;  /* 0x00000026ff037e24 */ /* 0x000fe2000f8e00ff */
[----:B------:R-:W-:Y:S01]  /*c460*/  UIADD3 UR38, UR38, 0x1, URZ ;  /* 0x0000000126267890 */ /* 0x000fe2000fffe03f */
[----:B0-----:R-:W-:-:S02]  /*c470*/  FADD.FTZ R9, R9, R4 ;  /* 0x0000000409097221 */ /* 0x001fc40000010000 */
[----:B------:R-:W0:Y:S01]  /*c480*/  SHFL.BFLY PT, R0, R7, 0x1, 0x1f ;  /* 0x0c201f0007007f89 */ /* 0x000e2200000e0000 */
[----:B------:R-:W-:Y:S01]  /*c490*/  IMAD.MOV.U32 R4, RZ, RZ, RZ ;  /* 0x000000ffff047224 */ /* 0x000fe200078e00ff */
[----:B------:R-:W-:-:S05]  /*c4a0*/  UISETP.NE.AND UP0, UPT, UR38, 0x2, UPT ;  /* 0x000000022600788c */ /* 0x000fca000bf05270 */
[----:B------:R-:W-:Y:S01]  /*c4b0*/  @!P0 IMAD R3, R3, 0x40, R16 ;  /* 0x0000004003038824 */ /* 0x000fe200078e0210 */
[----:B------:R-:W1:Y:S01]  /*c4c0*/  SHFL.BFLY PT, R10, R9, 0x1, 0x1f ;  /* 0x0c201f00090a7f89 */ /* 0x000e6200000e0000 */
[----:B------:R-:W-:Y:S02]  /*c4d0*/  USEL UR4, URZ, 0x1, UP0 ;  /* 0x000000013f047887 */ /* 0x000fe40008000000 */
[----:B------:R-:W-:Y:S02]  /*c4e0*/  USEL UR38, UR38, URZ, UP0 ;  /* 0x0000003f26267287 */ /* 0x000fe40008000000 */
[----:B------:R-:W-:Y:S01]  /*c4f0*/  ULOP3.LUT UR37, UR37, UR4, URZ, 0x3c, !UPT ;  /* 0x0000000425257292 */ /* 0x000fe2000f8e3c3f */
[----:B0-----:R-:W-:Y:S01]  /*c500*/  FADD.FTZ R11, R7, R0 ;  /* 0x00000000070b7221 */ /* 0x001fe20000010000 */
[----:B------:R-:W-:Y:S02]  /*c510*/  IMAD.MOV.U32 R0, RZ, RZ, RZ ;  /* 0x000000ffff007224 */ /* 0x000fe400078e00ff */
[----:B-1----:R-:W-:-:S02]  /*c520*/  FADD.FTZ R10, R9, R10 ;  /* 0x0000000a090a7221 */ /* 0x002fc40000010000 */
[----:B------:R-:W-:Y:S02]  /*c530*/  FSETP.NE.FTZ.AND P1, PT, R11, RZ, PT ;  /* 0x000000ff0b00720b */ /* 0x000fe40003f35000 */
[----:B------:R-:W-:Y:S01]  /*c540*/  @!P0 LEA R9, R3, UR42, 0x2 ;  /* 0x0000002a03098c11 */ /* 0x000fe2000f8e10ff */
[----:B------:R-:W-:Y:S01]  /*c550*/  IMAD.MOV.U32 R3, RZ, RZ, -0x800000 ;  /* 0xff800000ff037424 */ /* 0x000fe200078e00ff */
[----:B------:R-:W-:-:S09]  /*c560*/  FSETP.NE.FTZ.AND P2, PT, R10, RZ, PT ;  /* 0x000000ff0a00720b */ /* 0x000fd20003f55000 */
[----:B------:R-:W0:Y:S01]  /*c570*/  @P1 MUFU.RCP R0, R11 ;  /* 0x0000000b00001308 */ /* 0x000e220000001000 */
[----:B------:R-:W-:-:S07]  /*c580*/  @P1 FMUL.FTZ R8, R8, 0.69314718246459960938 ;  /* 0x3f31721808081820 */ /* 0x000fce0000410000 */
        /* <DEDUP_REMOVED lines=18> */
[----:B--2---:R-:W-:Y:S01]  /*c6b0*/  @P1 FMUL.FTZ R11, R11, 0.69314718246459960938 ;  /* 0x3f3172180b0b1820 */ /* 0x004fe20000410000 */
[-C--:B------:R-:W-:Y:S01]  /*c6c0*/  FMUL.FTZ R197, R49, R0.reuse ;  /* 0x0000000031c57220 */ /* 0x080fe20000410000 */
[----:B-1----:R-:W-:Y:S01]  /*c6d0*/  @P2 FMUL.FTZ R9, R12, 0.69314718246459960938 ;  /* 0x3f3172180c092820 */ /* 0x002fe20000410000 */
[-C--:B------:R-:W-:Y:S01]  /*c6e0*/  FMUL.FTZ R198, R52, R0.reuse ;  /* 0x0000000034c67220 */ /* 0x080fe20000410000 */
[-C--:B------:R-:W-:Y:S01]  /*c6f0*/  FMUL.FTZ R195, R53, R0.reuse ;  /* 0x0000000035c37220 */ /* 0x080fe20000410000 */
[-C--:B------:R-:W-:Y:S01]  /*c700*/  FMUL.FTZ R196, R56, R0.reuse ;  /* 0x0000000038c47220 */ /* 0x080fe20000410000 */
[-C--:B------:R-:W-:Y:S01]  /*c710*/  FMUL.FTZ R193, R57, R0.reuse ;  /* 0x0000000039c17220 */ /* 0x080fe20000410000 */
[-C--:B------:R-:W-:Y:S01]  /*c720*/  FMUL.FTZ R194, R60, R0.reuse ;  /* 0x000000003cc27220 */ /* 0x080fe20000410000 */
[----:B0-----:R-:W-:Y:S01]  /*c730*/  @P2 FMUL.FTZ R10, R10, 0.69314718246459960938 ;  /* 0x3f3172180a0a2820 */ /* 0x001fe20000410000 */
        /* <DEDUP_REMOVED lines=14> */
[-C--:B----4-:R-:W-:Y:S01]  /*c820*/  FMUL.FTZ R170, R89, R0.reuse ;  /* 0x0000000059aa7220 */ /* 0x090fe20000410000 */
[-C--:B------:R-:W-:Y:S01]  /*c830*/  FMUL.FTZ R171, R92, R0.reuse ;  /* 0x000000005cab7220 */ /* 0x080fe20000410000 */
[-C--:B------:R-:W-:Y:S01]  /*c840*/  FMUL.FTZ R168, R93, R0.reuse ;  /* 0x000000005da87220 */ /* 0x080fe20000410000 */
[-C--:B------:R-:W-:Y:S01]  /*c850*/  FMUL.FTZ R169, R96, R0.reuse ;  /* 0x0000000060a97220 */ /* 0x080fe20000410000 */
        /* <DEDUP_REMOVED lines=27> */
[----:B------:R-:W-:Y:S01]  /*ca10*/  IMAD.MOV.U32 R0, RZ, RZ, -0x800000 ;  /* 0xff800000ff007424 */ /* 0x000fe200078e00ff */
[----:B------:R-:W-:Y:S01]  /*ca20*/  PLOP3.LUT P0, PT, PT, PT, PT, 0x8, 0x0 ;  /* 0x000000000000781c */ /* 0x000fe20003f0e170 */
        /* <DEDUP_REMOVED lines=67> */
.L_x_1649:
[----:B------:R-:W0:Y:S08]  /*ce60*/  S2UR UR40, SR_CgaCtaId ;  /* 0x00000000002879c3 */ /* 0x000e300000008800 */
[----:B------:R-:W-:Y:S06]  /*ce70*/  BAR.SYNC.DEFER_BLOCKING 0x5, 0x180 ;  /* 0x0146000000007b1d */ /* 0x000fec0000010000 */
[----:B------:R-:W-:Y:S01]  /*ce80*/  UMOV UR42, 0x400 ;  /* 0x00000400002a7882 */ /* 0x000fe20000000000 */
[----:B------:R-:W-:Y:S01]  /*ce90*/  BSSY B0, `(.L_x_1744) ;  /* 0x00002a9000007945 */ /* 0x000fe20003800000 */
[----:B0-----:R-:W-:-:S09]  /*cea0*/  ULEA UR42, UR40, UR42, 0x18 ;  /* 0x0000002a282a7291 */ /* 0x001fd2000f8ec03f */
[----:B------:R-:W0:Y:S02]  /*ceb0*/  LDS R4, [UR42+0x28cd0] ;  /* 0x028cd02aff047984 */ /* 0x000e240008000800 */
[----:B0-----:R-:W-:Y:S01]  /*cec0*/  R2UR UR4, R4 ;  /* 0x00000000040472ca */ /* 0x001fe200000e0000 */
[----:B------:R-:W-:Y:S06]  /*ced0*/  BAR.ARV 0x4, 0x180 ;  /* 0x0106000000007b1d */ /* 0x000fec0000002000 */
[----:B------:R-:W-:Y:S08]  /*cee0*/  @P0 BRA `(.L_x_1745) ;  /* 0x0000001c00900947 */ /* 0x000ff00003800000 */
[----:B------:R-:W0:Y:S01]  /*cef0*/  S2UR UR5, SR_SWINHI ;  /* 0x00000000000579c3 */ /* 0x000e220000002f00 */
[----:B------:R-:W-:-:S07]  /*cf00*/  IMAD R9, R212, 0x40, R184 ;  /* 0x00000040d4097824 */ /* 0x000fce00078e02b8 */
[----:B------:R-:W-:Y:S01]  /*cf10*/  BAR.SYNC.DEFER_BLOCKING 0x1, 0x100 ;  /* 0x0044000000007b1d */ /* 0x000fe20000010000 */
[----:B------:R-:W-:Y:S01]  /*cf20*/  F2FP.BF16.F32.PACK_AB R6, R7, R208 ;  /* 0x000000d00706723e */ /* 0x000fe200000010ff */
[----:B------:R-:W-:Y:S01]  /*cf30*/  USHF.R.S32.HI UR12, URZ, 0x1f, UR45 ;  /* 0x0000001f3f0c7899 */ /* 0x000fe2000801142d */
[----:B------:R-:W-:Y:S01]  /*cf40*/  F2FP.BF16.F32.PACK_AB R7, R31, R30 ;  /* 0x0000001e1f07723e */ /* 0x000fe200000010ff */
[----:B------:R-:W-:Y:S01]  /*cf50*/  USHF.R.S32.HI UR13, URZ, 0x1f, UR43 ;  /* 0x0000001f3f0d7899 */ /* 0x000fe2000801142b */
        /* <DEDUP_REMOVED lines=15> */
[----:B------:R-:W-:-:S02]  /*d050*/  F2FP.BF16.F32.PACK_AB R145, R147, R146 ;  /* 0x000000929391723e */ /* 0x000fc400000010ff */
[----:B------:R-:W-:Y:S01]  /*d060*/  F2FP.BF16.F32.PACK_AB R146, R149, R148 ;  /* 0x000000949592723e */ /* 0x000fe200000010ff */
[----:B------:R-:W-:Y:S01]  /*d070*/  IMAD.WIDE R4, R216, 0x2, R96 ;  /* 0x00000002d8047825 */ /* 0x000fe200078e0260 */
[----:B------:R-:W-:-:S03]  /*d080*/  F2FP.BF16.F32.PACK_AB R147, R151, R150 ;  /* 0x000000969793723e */ /* 0x000fc600000010ff */
[----:B------:R-:W-:Y:S01]  /*d090*/  IMAD.WIDE R96, R9, 0x2, R96 ;  /* 0x0000000209607825 */ /* 0x000fe200078e0260 */
[C---:B------:R-:W-:Y:S02]  /*d0a0*/  IADD3 R25, P2, R4.reuse, 0x60, RZ ;  /* 0x0000006004197810 */ /* 0x040fe40007f5e0ff */
[----:B------:R-:W-:Y:S02]  /*d0b0*/  IADD3 R29, P1, R4, 0x2000, RZ ;  /* 0x00002000041d7810 */ /* 0x000fe40007f3e0ff */
[----:B------:R-:W-:Y:S02]  /*d0c0*/  LOP3.LUT R24, R25, 0x380, RZ, 0xc0, !PT ;  /* 0x0000038019187812 */ /* 0x000fe400078ec0ff */
[----:B------:R-:W-:Y:S02]  /*d0d0*/  LOP3.LUT R28, R29, 0x380, RZ, 0xc0, !PT ;  /* 0x000003801d1c7812 */ /* 0x000fe400078ec0ff */
[----:B------:R-:W-:Y:S02]  /*d0e0*/  SHF.R.U64 R24, R24, 0x3, RZ ;  /* 0x0000000318187819 */ /* 0x000fe400000012ff */
[----:B------:R-:W-:-:S02]  /*d0f0*/  SHF.R.U64 R28, R28, 0x3, RZ ;  /* 0x000000031c1c7819 */ /* 0x000fc400000012ff */
[----:B------:R-:W-:Y:S01]  /*d100*/  LOP3.LUT R24, R24, R25, RZ, 0x3c, !PT ;  /* 0x0000001918187212 */ /* 0x000fe200078e3cff */
[----:B------:R-:W-:Y:S01]  /*d110*/  IMAD.X R25, RZ, RZ, R5, P2 ;  /* 0x000000ffff197224 */ /* 0x000fe200010e0605 */
[C---:B------:R-:W-:Y:S02]  /*d120*/  IADD3 R131, P2, R4.reuse, 0x4040, RZ ;  /* 0x0000404004837810 */ /* 0x040fe40007f5e0ff */
[C---:B------:R-:W-:Y:S02]  /*d130*/  IADD3 R13, P4, R4.reuse, 0x20, RZ ;  /* 0x00000020040d7810 */ /* 0x040fe40007f9e0ff */
[----:B------:R-:W-:Y:S02]  /*d140*/  LOP3.LUT R130, R131, 0x380, RZ, 0xc0, !PT ;  /* 0x0000038083827812 */ /* 0x000fe400078ec0ff */
[----:B------:R-:W-:Y:S02]  /*d150*/  IADD3 R15, P3, R4, 0x40, RZ ;  /* 0x00000040040f7810 */ /* 0x000fe40007f7e0ff */
[----:B------:R-:W-:-:S02]  /*d160*/  SHF.R.U64 R130, R130, 0x3, RZ ;  /* 0x0000000382827819 */ /* 0x000fc400000012ff */
[----:B------:R-:W-:Y:S01]  /*d170*/  LOP3.LUT R28, R28, R29, RZ, 0x3c, !PT ;  /* 0x0000001d1c1c7212 */ /* 0x000fe200078e3cff */
[----:B------:R-:W-:Y:S01]  /*d180*/  IMAD.X R29, RZ, RZ, R5, P1 ;  /* 0x000000ffff1d7224 */ /* 0x000fe200008e0605 */
[----:B------:R-:W-:Y:S02]  /*d190*/  LOP3.LUT R130, R130, R131, RZ, 0x3c, !PT ;  /* 0x0000008382827212 */ /* 0x000fe400078e3cff */
[----:B------:R-:W-:Y:S02]  /*d1a0*/  LOP3.LUT R12, R13, 0x380, RZ, 0xc0, !PT ;  /* 0x000003800d0c7812 */ /* 0x000fe400078ec0ff */
[----:B------:R-:W-:Y:S02]  /*d1b0*/  LOP3.LUT R14, R15, 0x380, RZ, 0xc0, !PT ;  /* 0x000003800f0e7812 */ /* 0x000fe400078ec0ff */
[----:B------:R-:W-:Y:S02]  /*d1c0*/  IADD3 R135, P1, R4, 0x4060, RZ ;  /* 0x0000406004877810 */ /* 0x000fe40007f3e0ff */
[----:B------:R-:W-:-:S02]  /*d1d0*/  IADD3.X R131, RZ, R5, RZ, P2, !PT ;  /* 0x00000005ff837210 */ /* 0x000fc400017fe4ff */
[----:B------:R-:W-:Y:S02]  /*d1e0*/  IADD3 R33, P2, R96, 0x2000, RZ ;  /* 0x0000200060217810 */ /* 0x000fe40007f5e0ff */
[----:B------:R-:W-:Y:S02]  /*d1f0*/  SHF.R.U64 R12, R12, 0x3, RZ ;  /* 0x000000030c0c7819 */ /* 0x000fe400000012ff */
[----:B------:R-:W-:Y:S02]  /*d200*/  SHF.R.U64 R14, R14, 0x3, RZ ;  /* 0x000000030e0e7819 */ /* 0x000fe400000012ff */
[----:B------:R-:W-:Y:S02]  /*d210*/  LOP3.LUT R134, R135, 0x380, RZ, 0xc0, !PT ;  /* 0x0000038087867812 */ /* 0x000fe400078ec0ff */
[----:B------:R-:W-:Y:S02]  /*d220*/  LOP3.LUT R32, R33, 0x380, RZ, 0xc0, !PT ;  /* 0x0000038021207812 */ /* 0x000fe400078ec0ff */
[----:B------:R-:W-:Y:S01]  /*d230*/  LOP3.LUT R12, R12, R13, RZ, 0x3c, !PT ;  /* 0x0000000d0c0c7212 */ /* 0x000fe200078e3cff */
[--C-:B------:R-:W-:Y:S01]  /*d240*/  IMAD.X R13, RZ, RZ, R5.reuse, P4 ;  /* 0x000000ffff0d7224 */ /* 0x100fe200020e0605 */
[----:B------:R-:W-:Y:S01]  /*d250*/  LOP3.LUT R14, R14, R15, RZ, 0x3c, !PT ;  /* 0x0000000f0e0e7212 */ /* 0x000fe200078e3cff */
[----:B------:R-:W-:Y:S01]  /*d260*/  IMAD.X R15, RZ, RZ, R5, P3 ;  /* 0x000000ffff0f7224 */ /* 0x000fe200018e0605 */
[----:B------:R-:W-:-:S02]  /*d270*/  SHF.R.U64 R134, R134, 0x3, RZ ;  /* 0x0000000386867819 */ /* 0x000fc400000012ff */
[----:B------:R-:W-:Y:S02]  /*d280*/  SHF.R.U64 R32, R32, 0x3, RZ ;  /* 0x0000000320207819 */ /* 0x000fe400000012ff */
[C---:B------:R-:W-:Y:S02]  /*d290*/  IADD3 R49, P0, R4.reuse, 0x2020, RZ ;  /* 0x0000202004317810 */ /* 0x040fe40007f1e0ff */
[C---:B------:R-:W-:Y:S02]  /*d2a0*/  IADD3 R65, P6, R4.reuse, 0x2040, RZ ;  /* 0x0000204004417810 */ /* 0x040fe40007fde0ff */
[C---:B------:R-:W-:Y:S02]  /*d2b0*/  IADD3 R101, P5, R4.reuse, 0x2060, RZ ;  /* 0x0000206004657810 */ /* 0x040fe40007fbe0ff */
[C---:B------:R-:W-:Y:S02]  /*d2c0*/  IADD3 R123, P4, R4.reuse, 0x4000, RZ ;  /* 0x00004000047b7810 */ /* 0x040fe40007f9e0ff */
[----:B------:R-:W-:-:S02]  /*d2d0*/  IADD3 R127, P3, R4, 0x4020, RZ ;  /* 0x00004020047f7810 */ /* 0x000fc40007f7e0ff */
[----:B------:R-:W-:Y:S01]  /*d2e0*/  LOP3.LUT R134, R134, R135, RZ, 0x3c, !PT ;  /* 0x0000008786867212 */ /* 0x000fe200078e3cff */
[----:B------:R-:W-:Y:S01]  /*d2f0*/  IMAD.X R135, RZ, RZ, R5, P1 ;  /* 0x000000ffff877224 */ /* 0x000fe200008e0605 */
[----:B------:R-:W-:Y:S01]  /*d300*/  LOP3.LUT R32, R32, R33, RZ, 0x3c, !PT ;  /* 0x0000002120207212 */ /* 0x000fe200078e3cff */
[----:B------:R-:W-:Y:S01]  /*d310*/  IMAD.X R33, RZ, RZ, R97, P2 ;  /* 0x000000ffff217224 */ /* 0x000fe200010e0661 */
[----:B------:R-:W-:Y:S02]  /*d320*/  LOP3.LUT R48, R49, 0x380, RZ, 0xc0, !PT ;  /* 0x0000038031307812 */ /* 0x000fe400078ec0ff */
[----:B------:R-:W-:Y:S02]  /*d330*/  LOP3.LUT R64, R65, 0x380, RZ, 0xc0, !PT ;  /* 0x0000038041407812 */ /* 0x000fe400078ec0ff */
[----:B------:R-:W-:Y:S02]  /*d340*/  LOP3.LUT R100, R101, 0x380, RZ, 0xc0, !PT ;  /* 0x0000038065647812 */ /* 0x000fe400078ec0ff */
[----:B------:R-:W-:-:S02]  /*d350*/  LOP3.LUT R122, R123, 0x380, RZ, 0xc0, !PT ;  /* 0x000003807b7a7812 */ /* 0x000fc400078ec0ff */
[----:B------:R-:W-:Y:S02]  /*d360*/  LOP3.LUT R126, R127, 0x380, RZ, 0xc0, !PT ;  /* 0x000003807f7e7812 */ /* 0x000fe400078ec0ff */
[C---:B------:R-:W-:Y:S02]  /*d370*/  IADD3 R37, P1, R96.reuse, 0x3000, RZ ;  /* 0x0000300060257810 */ /* 0x040fe40007f3e0ff */
[----:B------:R-:W-:Y:S02]  /*d380*/  IADD3 R69, P2, R96, 0x9000, RZ ;  /* 0x0000900060457810 */ /* 0x000fe40007f5e0ff */
[----:B------:R-:W-:Y:S02]  /*d390*/  SHF.R.U64 R48, R48, 0x3, RZ ;  /* 0x0000000330307819 */ /* 0x000fe400000012ff */
[----:B------:R-:W-:Y:S02]  /*d3a0*/  SHF.R.U64 R64, R64, 0x3, RZ ;  /* 0x0000000340407819 */ /* 0x000fe400000012ff */
[----:B------:R-:W-:-:S02]  /*d3b0*/  SHF.R.U64 R100, R100, 0x3, RZ ;  /* 0x0000000364647819 */ /* 0x000fc400000012ff */
[----:B------:R-:W-:Y:S02]  /*d3c0*/  SHF.R.U64 R122, R122, 0x3, RZ ;  /* 0x000000037a7a7819 */ /* 0x000fe400000012ff */
[----:B------:R-:W-:Y:S02]  /*d3d0*/  SHF.R.U64 R126, R126, 0x3, RZ ;  /* 0x000000037e7e7819 */ /* 0x000fe400000012ff */
[----:B------:R-:W-:Y:S02]  /*d3e0*/  LOP3.LUT R36, R37, 0x380, RZ, 0xc0, !PT ;  /* 0x0000038025247812 */ /* 0x000fe400078ec0ff */
[----:B------:R-:W-:Y:S02]  /*d3f0*/  LOP3.LUT R68, R69, 0x380, RZ, 0xc0, !PT ;  /* 0x0000038045447812 */ /* 0x000fe400078ec0ff */
        /* <DEDUP_REMOVED lines=15> */
[----:B------:R-:W-:Y:S02]  /*d4f0*/  IADD3 R11, P4, R4, 0x6060, RZ ;  /* 0x00006060040b7810 */ /* 0x000fe40007f9e0ff */
[----:B------:R-:W-:-:S02]  /*d500*/  IADD3 R21, P3, R96, 0x1000, RZ ;  /* 0x0000100060157810 */ /* 0x000fc40007f7e0ff */
[----:B------:R-:W-:Y:S01]  /*d510*/  LOP3.LUT R36, R36, R37, RZ, 0x3c, !PT ;  /* 0x0000002524247212 */ /* 0x000fe200078e3cff */
[----:B------:R-:W-:Y:S01]  /*d520*/  IMAD.X R37, RZ, RZ, R97, P1 ;  /* 0x000000ffff257224 */ /* 0x000fe200008e0661 */
[----:B------:R-:W-:Y:S02]  /*d530*/  LOP3.LUT R68, R68, R69, RZ, 0x3c, !PT ;  /* 0x0000004544447212 */ /* 0x000fe400078e3cff */
[----:B------:R-:W-:Y:S02]  /*d540*/  LOP3.LUT R138, R139, 0x380, RZ, 0xc0, !PT ;  /* 0x000003808b8a7812 */ /* 0x000fe400078ec0ff */
[----:B------:R-:W-:Y:S02]  /*d550*/  LOP3.LUT R142, R143, 0x380, RZ, 0xc0, !PT ;  /* 0x000003808f8e7812 */ /* 0x000fe400078ec0ff */
[----:B------:R-:W-:Y:S02]  /*d560*/  LOP3.LUT R8, R9, 0x380, RZ, 0xc0, !PT ;  /* 0x0000038009087812 */ /* 0x000fe400078ec0ff */
[----:B------:R-:W-:-:S02]  /*d570*/  LOP3.LUT R10, R11, 0x380, RZ, 0xc0, !PT ;  /* 0x000003800b0a7812 */ /* 0x000fc400078ec0ff */
[----:B------:R-:W-:Y:S02]  /*d580*/  LOP3.LUT R20, R21, 0x380, RZ, 0xc0, !PT ;  /* 0x0000038015147812 */ /* 0x000fe400078ec0ff */
[----:B------:R-:W-:Y:S02]  /*d590*/  IADD3 R73, P1, R96, 0xa000, RZ ;  /* 0x0000a00060497810 */ /* 0x000fe40007f3e0ff */
[----:B------:R-:W-:Y:S02]  /*d5a0*/  LOP3.LUT R69, R4, 0x380, RZ, 0xc0, !PT ;  /* 0x0000038004457812 */ /* 0x000fe400078ec0ff */
[----:B------:R-:W-:Y:S02]  /*d5b0*/  SHF.R.U64 R138, R138, 0x3, RZ ;  /* 0x000000038a8a7819 */ /* 0x000fe400000012ff */
[----:B------:R-:W-:Y:S02]  /*d5c0*/  SHF.R.U64 R142, R142, 0x3, RZ ;  /* 0x000000038e8e7819 */ /* 0x000fe400000012ff */
[----:B------:R-:W-:-:S02]  /*d5d0*/  SHF.R.U64 R8, R8, 0x3, RZ ;  /* 0x0000000308087819 */ /* 0x000fc400000012ff */
[----:B------:R-:W-:Y:S02]  /*d5e0*/  SHF.R.U64 R10, R10, 0x3, RZ ;  /* 0x000000030a0a7819 */ /* 0x000fe400000012ff */
[----:B------:R-:W-:Y:S02]  /*d5f0*/  SHF.R.U64 R20, R20, 0x3, RZ ;  /* 0x0000000314147819 */ /* 0x000fe400000012ff */
[----:B------:R-:W-:Y:S02]  /*d600*/  LOP3.LUT R72, R73, 0x380, RZ, 0xc0, !PT ;  /* 0x0000038049487812 */ /* 0x000fe400078ec0ff */
        /* <DEDUP_REMOVED lines=9> */
[----:B------:R-:W-:Y:S01]  /*d6a0*/  LOP3.LUT R20, R20, R21, RZ, 0x3c, !PT ;  /* 0x0000001514147212 */ /* 0x000fe200078e3cff */
[----:B------:R-:W-:Y:S01]  /*d6b0*/  IMAD.X R21, RZ, RZ, R97, P3 ;  /* 0x000000ffff157224 */ /* 0x000fe200018e0661 */
[----:B------:R-:W-:-:S02]  /*d6c0*/  SHF.R.U64 R72, R72, 0x3, RZ ;  /* 0x0000000348487819 */ /* 0x000fc400000012ff */
[----:B------:R-:W-:Y:S01]  /*d6d0*/  LOP3.LUT R4, R69, R4, RZ, 0x3c, !PT ;  /* 0x0000000445047212 */ /* 0x000fe200078e3cff */
[----:B------:R-:W-:Y:S01]  /*d6e0*/  IMAD.X R69, RZ, RZ, R97, P2 ;  /* 0x000000ffff457224 */ /* 0x000fe200010e0661 */
[C---:B------:R-:W-:Y:S02]  /*d6f0*/  IADD3 R41, P0, R96.reuse, 0x4000, RZ ;  /* 0x0000400060297810 */ /* 0x040fe40007f1e0ff */
[C---:B------:R-:W-:Y:S02]  /*d700*/  IADD3 R45, P6, R96.reuse, 0x5000, RZ ;  /* 0x00005000602d7810 */ /* 0x040fe40007fde0ff */
[C---:B------:R-:W-:Y:S02]  /*d710*/  IADD3 R53, P5, R96.reuse, 0x6000, RZ ;  /* 0x0000600060357810 */ /* 0x040fe40007fbe0ff */
[C---:B------:R-:W-:Y:S02]  /*d720*/  IADD3 R57, P4, R96.reuse, 0x7000, RZ ;  /* 0x0000700060397810 */ /* 0x040fe40007f9e0ff */
[----:B------:R-:W-:-:S02]  /*d730*/  IADD3 R61, P3, R96, 0x8000, RZ ;  /* 0x00008000603d7810 */ /* 0x000fc40007f7e0ff */
[----:B------:R-:W-:Y:S02]  /*d740*/  LOP3.LUT R72, R72, R73, RZ, 0x3c, !PT ;  /* 0x0000004948487212 */ /* 0x000fe400078e3cff */
[----:B------:R-:W-:Y:S01]  /*d750*/  MOV R224, R4 ;  /* 0x0000000400e07202 */ /* 0x000fe20000000f00 */
[----:B------:R-:W0:Y:S01]  /*d760*/  SHFL.IDX PT, R73, R213, RZ, 0x1f ;  /* 0x00001fffd5497589 */ /* 0x000e2200000e0000 */
[----:B------:R-:W-:Y:S02]  /*d770*/  F2FP.BF16.F32.PACK_AB R4, R207, R210 ;  /* 0x000000d2cf04723e */ /* 0x000fe400000010ff */
[----:B------:R-:W-:Y:S02]  /*d780*/  F2FP.BF16.F32.PACK_AB R5, R27, R26 ;  /* 0x0000001a1b05723e */ /* 0x000fe400000010ff */
[----:B------:R-:W-:Y:S02]  /*d790*/  LOP3.LUT R40, R41, 0x380, RZ, 0xc0, !PT ;  /* 0x0000038029287812 */ /* 0x000fe400078ec0ff */
[----:B------:R-:W-:Y:S01]  /*d7a0*/  LOP3.LUT R44, R45, 0x380, RZ, 0xc0, !PT ;  /* 0x000003802d2c7812 */ /* 0x000fe200078ec0ff */
[----:B------:R1:W-:Y:S01]  /*d7b0*/  STSM.16.M88.4 [R224], R4 ;  /* 0x00000004e0007844 */ /* 0x0003e20000000200 */
[----:B------:R-:W-:-:S02]  /*d7c0*/  LOP3.LUT R52, R53, 0x380, RZ, 0xc0, !PT ;  /* 0x0000038035347812 */ /* 0x000fc400078ec0ff */
[----:B------:R-:W-:Y:S02]  /*d7d0*/  LOP3.LUT R56, R57, 0x380, RZ, 0xc0, !PT ;  /* 0x0000038039387812 */ /* 0x000fe400078ec0ff */
[----:B------:R-:W-:Y:S02]  /*d7e0*/  LOP3.LUT R60, R61, 0x380, RZ, 0xc0, !PT ;  /* 0x000003803d3c7812 */ /* 0x000fe400078ec0ff */
[----:B------:R-:W-:Y:S02]  /*d7f0*/  LOP3.LUT R27, R96, 0x380, RZ, 0xc0, !PT ;  /* 0x00000380601b7812 */ /* 0x000fe400078ec0ff */
[----:B------:R-:W-:Y:S02]  /*d800*/  SHF.R.U64 R40, R40, 0x3, RZ ;  /* 0x0000000328287819 */ /* 0x000fe400000012ff */
[----:B------:R-:W-:Y:S02]  /*d810*/  SHF.R.U64 R44, R44, 0x3, RZ ;  /* 0x000000032c2c7819 */ /* 0x000fe400000012ff */
[----:B------:R-:W-:-:S02]  /*d820*/  SHF.R.U64 R52, R52, 0x3, RZ ;  /* 0x0000000334347819 */ /* 0x000fc400000012ff */
[----:B------:R-:W-:Y:S02]  /*d830*/  SHF.R.U64 R56, R56, 0x3, RZ ;  /* 0x0000000338387819 */ /* 0x000fe400000012ff */
[----:B------:R-:W-:Y:S02]  /*d840*/  SHF.R.U64 R60, R60, 0x3, RZ ;  /* 0x000000033c3c7819 */ /* 0x000fe400000012ff */
[----:B------:R-:W-:Y:S02]  /*d850*/  MOV R26, R12 ;  /* 0x0000000c001a7202 */ /* 0x000fe40000000f00 */
[----:B-1----:R-:W-:Y:S02]  /*d860*/  F2FP.BF16.F32.PACK_AB R4, R205, R209 ;  /* 0x000000d1cd04723e */ /* 0x002fe400000010ff */
[----:B------:R-:W-:Y:S02]  /*d870*/  F2FP.BF16.F32.PACK_AB R5, R35, R34 ;  /* 0x000000222305723e */ /* 0x000fe400000010ff */
[----:B------:R-:W-:-:S02]  /*d880*/  F2FP.BF16.F32.PACK_AB R6, R203, R206 ;  /* 0x000000cecb06723e */ /* 0x000fc400000010ff */
[----:B------:R-:W-:Y:S02]  /*d890*/  F2FP.BF16.F32.PACK_AB R7, R39, R38 ;  /* 0x000000262707723e */ /* 0x000fe400000010ff */
        /* <DEDUP_REMOVED lines=11> */
[----:B------:R-:W-:Y:S01]  /*d950*/  MOV R34, R8 ;  /* 0x0000000800227202 */ /* 0x000fe20000000f00 */
[----:B------:R1:W-:Y:S01]  /*d960*/  STSM.16.M88.4 [R26], R4 ;  /* 0x000000041a007844 */ /* 0x0003e20000000200 */
[----:B------:R-:W-:-:S02]  /*d970*/  MOV R35, R10 ;  /* 0x0000000a00237202 */ /* 0x000fc40000000f00 */
[----:B------:R-:W-:Y:S02]  /*d980*/  MOV R152, R14 ;  /* 0x0000000e00987202 */ /* 0x000fe40000000f00 */
[----:B------:R-:W-:Y:S02]  /*d990*/  F2FP.BF16.F32.PACK_AB R8, R201, R204 ;  /* 0x000000ccc908723e */ /* 0x000fe400000010ff */
[----:B------:R-:W-:Y:S02]  /*d9a0*/  F2FP.BF16.F32.PACK_AB R9, R43, R42 ;  /* 0x0000002a2b09723e */ /* 0x000fe400000010ff */
[----:B------:R-:W-:Y:S02]  /*d9b0*/  F2FP.BF16.F32.PACK_AB R10, R199, R202 ;  /* 0x000000cac70a723e */ /* 0x000fe400000010ff */
[----:B------:R-:W-:Y:S02]  /*d9c0*/  F2FP.BF16.F32.PACK_AB R11, R47, R46 ;  /* 0x0000002e2f0b723e */ /* 0x000fe400000010ff */
[----:B------:R-:W-:-:S02]  /*d9d0*/  IADD3 R77, P0, R96, 0xb000, RZ ;  /* 0x0000b000604d7810 */ /* 0x000fc40007f1e0ff */
[C---:B------:R-:W-:Y:S01]  /*d9e0*/  IADD3 R81, P6, R96.reuse, 0xc000, RZ ;  /* 0x0000c00060517810 */ /* 0x040fe20007fde0ff */
[----:B------:R-:W-:Y:S01]  /*d9f0*/  STSM.16.M88.4 [R152], R8 ;  /* 0x0000000898007844 */ /* 0x000fe20000000200 */
[C---:B------:R-:W-:Y:S02]  /*da00*/  IADD3 R85, P5, R96.reuse, 0xd000, RZ ;  /* 0x0000d00060557810 */ /* 0x040fe40007fbe0ff */
[C---:B------:R-:W-:Y:S02]  /*da10*/  IADD3 R89, P4, R96.reuse, 0xe000, RZ ;  /* 0x0000e00060597810 */ /* 0x040fe40007f9e0ff */
[----:B------:R-:W-:Y:S02]  /*da20*/  IADD3 R92, P3, R96, 0xf000, RZ ;  /* 0x0000f000605c7810 */ /* 0x000fe40007f7e0ff */
[----:B------:R-:W-:Y:S02]  /*da30*/  MOV R207, R24 ;  /* 0x0000001800cf7202 */ /* 0x000fe40000000f00 */
[----:B------:R-:W-:-:S02]  /*da40*/  F2FP.BF16.F32.PACK_AB R12, R197, R200 ;  /* 0x000000c8c50c723e */ /* 0x000fc400000010ff */
[----:B------:R-:W-:Y:S02]  /*da50*/  F2FP.BF16.F32.PACK_AB R13, R51, R50 ;  /* 0x00000032330d723e */ /* 0x000fe400000010ff */
[----:B------:R-:W-:Y:S02]  /*da60*/  F2FP.BF16.F32.PACK_AB R14, R195, R198 ;  /* 0x000000c6c30e723e */ /* 0x000fe400000010ff */
[----:B------:R-:W-:Y:S02]  /*da70*/  F2FP.BF16.F32.PACK_AB R15, R55, R54 ;  /* 0x00000036370f723e */ /* 0x000fe400000010ff */
[----:B------:R-:W-:Y:S02]  /*da80*/  LOP3.LUT R96, R27, R96, RZ, 0x3c, !PT ;  /* 0x000000601b607212 */ /* 0x000fe400078e3cff */
[----:B------:R-:W-:Y:S01]  /*da90*/  MOV R208, R28 ;  /* 0x0000001c00d07202 */ /* 0x000fe20000000f00 */
[----:B------:R-:W-:Y:S01]  /*daa0*/  STSM.16.M88.4 [R207], R12 ;  /* 0x0000000ccf007844 */ /* 0x000fe20000000200 */
[----:B-1----:R-:W-:-:S02]  /*dab0*/  F2FP.BF16.F32.PACK_AB R4, R193, R196 ;  /* 0x000000c4c104723e */ /* 0x002fc400000010ff */
[----:B------:R-:W-:Y:S02]  /*dac0*/  F2FP.BF16.F32.PACK_AB R5, R59, R58 ;  /* 0x0000003a3b05723e */ /* 0x000fe400000010ff */
[----:B------:R-:W-:Y:S02]  /*dad0*/  F2FP.BF16.F32.PACK_AB R6, R191, R194 ;  /* 0x000000c2bf06723e */ /* 0x000fe400000010ff */
[----:B------:R-:W-:Y:S02]  /*dae0*/  F2FP.BF16.F32.PACK_AB R7, R63, R62 ;  /* 0x0000003e3f07723e */ /* 0x000fe400000010ff */
[----:B------:R-:W-:Y:S02]  /*daf0*/  MOV R48, R48 ;  /* 0x0000003000307202 */ /* 0x000fe40000000f00 */
[----:B------:R-:W-:Y:S01]  /*db00*/  F2FP.BF16.F32.PACK_AB R24, R182, R192 ;  /* 0x000000c0b618723e */ /* 0x000fe200000010ff */
[----:B------:R-:W-:Y:S01]  /*db10*/  STSM.16.M88.4 [R208], R4 ;  /* 0x00000004d0007844 */ /* 0x000fe20000000200 */
[----:B------:R-:W-:-:S02]  /*db20*/  F2FP.BF16.F32.PACK_AB R25, R67, R66 ;  /* 0x000000424319723e */ /* 0x000fc400000010ff */
[----:B------:R-:W-:Y:S02]  /*db30*/  F2FP.BF16.F32.PACK_AB R26, R180, R183 ;  /* 0x000000b7b41a723e */ /* 0x000fe400000010ff */
[----:B------:R-:W-:Y:S02]  /*db40*/  F2FP.BF16.F32.PACK_AB R27, R71, R70 ;  /* 0x00000046471b723e */ /* 0x000fe400000010ff */
[----:B------:R-:W-:Y:S02]  /*db50*/  MOV R64, R64 ;  /* 0x0000004000407202 */ /* 0x000fe40000000f00 */
[----:B------:R-:W-:Y:S01]  /*db60*/  F2FP.BF16.F32.PACK_AB R28, R178, R181 ;  /* 0x000000b5b21c723e */ /* 0x000fe200000010ff */
[----:B------:R1:W-:Y:S01]  /*db70*/  STSM.16.M88.4 [R48], R24 ;  /* 0x0000001830007844 */ /* 0x0003e20000000200 */
[----:B------:R-:W-:Y:S02]  /*db80*/  F2FP.BF16.F32.PACK_AB R29, R75, R74 ;  /* 0x0000004a4b1d723e */ /* 0x000fe400000010ff */
[----:B------:R-:W-:-:S02]  /*db90*/  MOV R100, R100 ;  /* 0x0000006400647202 */ /* 0x000fc40000000f00 */
[----:B------:R-:W-:Y:S01]  /*dba0*/  F2FP.BF16.F32.PACK_AB R49, R83, R82 ;  /* 0x000000525331723e */ /* 0x000fe200000010ff */
[----:B------:R2:W-:Y:S01]  /*dbb0*/  STSM.16.M88.4 [R64], R28 ;  /* 0x0000001c40007844 */ /* 0x0005e20000000200 */
[----:B------:R-:W-:Y:S02]  /*dbc0*/  F2FP.BF16.F32.PACK_AB R50, R172, R175 ;  /* 0x000000afac32723e */ /* 0x000fe400000010ff */
[----:B------:R-:W-:Y:S02]  /*dbd0*/  F2FP.BF16.F32.PACK_AB R51, R87, R86 ;  /* 0x000000565733723e */ /* 0x000fe400000010ff */
[----:B------:R-:W-:Y:S02]  /*dbe0*/  MOV R122, R122 ;  /* 0x0000007a007a7202 */ /* 0x000fe40000000f00 */
[----:B------:R-:W-:Y:S02]  /*dbf0*/  F2FP.BF16.F32.PACK_AB R65, R91, R90 ;  /* 0x0000005a5b41723e */ /* 0x000fe400000010ff */
[----:B------:R-:W-:-:S02]  /*dc00*/  F2FP.BF16.F32.PACK_AB R66, R168, R171 ;  /* 0x000000aba842723e */ /* 0x000fc400000010ff */
[----:B-1----:R-:W-:Y:S02]  /*dc10*/  F2FP.BF16.F32.PACK_AB R48, R174, R177 ;  /* 0x000000b1ae30723e */ /* 0x002fe400000010ff */
[----:B------:R-:W-:Y:S02]  /*dc20*/  F2FP.BF16.F32.PACK_AB R67, R95, R94 ;  /* 0x0000005e5f43723e */ /* 0x000fe400000010ff */
[----:B------:R-:W-:Y:S01]  /*dc30*/  MOV R126, R126 ;  /* 0x0000007e007e7202 */ /* 0x000fe20000000f00 */
[----:B------:R-:W-:Y:S01]  /*dc40*/  STSM.16.M88.4 [R100], R48 ;  /* 0x0000003064007844 */ /* 0x000fe20000000200 */
[----:B--2---:R-:W-:Y:S02]  /*dc50*/  F2FP.BF16.F32.PACK_AB R64, R170, R173 ;  /* 0x000000adaa40723e */ /* 0x004fe400000010ff */
[----:B------:R-:W-:Y:S02]  /*dc60*/  F2FP.BF16.F32.PACK_AB R4, R166, R169 ;  /* 0x000000a9a604723e */ /* 0x000fe400000010ff */
[----:B------:R-:W-:Y:S01]  /*dc70*/  F2FP.BF16.F32.PACK_AB R5, R99, R98 ;  /* 0x000000626305723e */ /* 0x000fe200000010ff */
[----:B------:R1:W-:Y:S01]  /*dc80*/  STSM.16.M88.4 [R122], R64 ;  /* 0x000000407a007844 */ /* 0x0003e20000000200 */
        /* <DEDUP_REMOVED lines=8> */
[----:B0-----:R-:W-:Y:S01]  /*dd10*/  ISETP.NE.AND P2, PT, R73, RZ, PT ;  /* 0x000000ff4900720c */ /* 0x001fe20003f45270 */
[----:B------:R-:W-:Y:S01]  /*dd20*/  IMAD.X R73, RZ, RZ, R97, P1 ;  /* 0x000000ffff497224 */ /* 0x000fe200008e0661 */
[----:B------:R-:W-:Y:S01]  /*dd30*/  MOV R134, R134 ;  /* 0x0000008600867202 */ /* 0x000fe20000000f00 */
[----:B------:R0:W-:Y:S01]  /*dd40*/  STSM.16.M88.4 [R130], R8 ;  /* 0x0000000882007844 */ /* 0x0001e20000000200 */
[----:B------:R-:W-:Y:S02]  /*dd50*/  MOV R138, R138 ;  /* 0x0000008a008a7202 */ /* 0x000fe40000000f00 */
[----:B-1----:R-:W-:Y:S01]  /*dd60*/  F2FP.BF16.F32.PACK_AB R122, R125, R124 ;  /* 0x0000007c7d7a723e */ /* 0x002fe200000010ff */
[----:B------:R1:W-:Y:S01]  /*dd70*/  STSM.16.M88.4 [R134], R112 ;  /* 0x0000007086007844 */ /* 0x0003e20000000200 */
[----:B------:R-:W-:Y:S02]  /*dd80*/  F2FP.BF16.F32.PACK_AB R123, R155, R153 ;  /* 0x000000999b7b723e */ /* 0x000fe400000010ff */
[----:B------:R-:W-:-:S02]  /*dd90*/  MOV R142, R142 ;  /* 0x0000008e008e7202 */ /* 0x000fc40000000f00 */
[----:B------:R-:W-:Y:S01]  /*dda0*/  F2FP.BF16.F32.PACK_AB R131, R161, R160 ;  /* 0x000000a0a183723e */ /* 0x000fe200000010ff */
[----:B------:R1:W-:Y:S01]  /*ddb0*/  STSM.16.M88.4 [R138], R120 ;  /* 0x000000788a007844 */ /* 0x0003e20000000200 */
[----:B--2---:R-:W-:Y:S02]  /*ddc0*/  F2FP.BF16.F32.PACK_AB R4, R137, R136 ;  /* 0x000000888904723e */ /* 0x004fe400000010ff */
[----:B------:R-:W-:Y:S02]  /*ddd0*/  F2FP.BF16.F32.PACK_AB R5, R163, R162 ;  /* 0x000000a2a305723e */ /* 0x000fe400000010ff */
[----:B------:R-:W-:Y:S02]  /*dde0*/  F2FP.BF16.F32.PACK_AB R6, R141, R140 ;  /* 0x0000008c8d06723e */ /* 0x000fe400000010ff */
[----:B0-----:R-:W-:Y:S02]  /*ddf0*/  F2FP.BF16.F32.PACK_AB R130, R133, R132 ;  /* 0x000000848582723e */ /* 0x001fe400000010ff */
[----:B------:R-:W-:-:S02]  /*de00*/  F2FP.BF16.F32.PACK_AB R7, R165, R164 ;  /* 0x000000a4a507723e */ /* 0x000fc400000010ff */
[----:B------:R-:W-:Y:S01]  /*de10*/  LOP3.LUT R76, R77, 0x380, RZ, 0xc0, !PT ;  /* 0x000003804d4c7812 */ /* 0x000fe200078ec0ff */
[----:B------:R1:W-:Y:S01]  /*de20*/  STSM.16.M88.4 [R142], R128 ;  /* 0x000000808e007844 */ /* 0x0003e20000000200 */
[----:B------:R-:W-:Y:S02]  /*de30*/  LOP3.LUT R80, R81, 0x380, RZ, 0xc0, !PT ;  /* 0x0000038051507812 */ /* 0x000fe400078ec0ff */
[----:B------:R-:W-:Y:S01]  /*de40*/  LOP3.LUT R84, R85, 0x380, RZ, 0xc0, !PT ;  /* 0x0000038055547812 */ /* 0x000fe200078ec0ff */
[----:B------:R1:W-:Y:S01]  /*de50*/  STSM.16.M88.4 [R34], R4 ;  /* 0x0000000422007844 */ /* 0x0003e20000000200 */
[----:B------:R-:W-:Y:S02]  /*de60*/  LOP3.LUT R88, R89, 0x380, RZ, 0xc0, !PT ;  /* 0x0000038059587812 */ /* 0x000fe400078ec0ff */
[----:B------:R-:W-:Y:S01]  /*de70*/  LOP3.LUT R93, R92, 0x380, RZ, 0xc0, !PT ;  /* 0x000003805c5d7812 */ /* 0x000fe200078ec0ff */
[----:B------:R1:W-:Y:S01]  /*de80*/  STSM.16.M88.4 [R35], R144 ;  /* 0x0000009023007844 */ /* 0x0003e20000000200 */
[----:B------:R-:W-:-:S02]  /*de90*/  SHF.R.U64 R76, R76, 0x3, RZ ;  /* 0x000000034c4c7819 */ /* 0x000fc400000012ff */
[----:B------:R-:W-:Y:S02]  /*dea0*/  SHF.R.U64 R80, R80, 0x3, RZ ;  /* 0x0000000350507819 */ /* 0x000fe400000012ff */
        /* <DEDUP_REMOVED lines=16> */
[----:B------:R-:W-:Y:S01]  /*dfb0*/  VIADD R10, R185, UR44 ;  /* 0x0000002cb90a7c36 */ /* 0x000fe20008000000 */
[----:B------:R-:W-:Y:S01]  /*dfc0*/  ULDC.64 UR8, c[0x0][0xb90] ;  /* 0x0002e40000087ab9 */ /* 0x000fe20000000a00 */
[----:B------:R-:W-:Y:S01]  /*dfd0*/  ULDC.64 UR10, c[0x0][0xb98] ;  /* 0x0002e600000a7ab9 */ /* 0x000fe20000000a00 */
[----:B------:R-:W-:Y:S01]  /*dfe0*/  UIMAD UR5, UR12, UR8, URZ ;  /* 0x000000080c0572a4 */ /* 0x000fe2000f8e023f */
[----:B------:R-:W-:Y:S01]  /*dff0*/  IMAD.MOV.U32 R4, RZ, RZ, R10 ;  /* 0x000000ffff047224 */ /* 0x000fe200078e000a */
[----:B------:R-:W-:Y:S01]  /*e000*/  UIMAD.WIDE.U32 UR6, UR45, UR8, URZ ;  /* 0x000000082d0672a5 */ /* 0x000fe2000f8e003f */
[----:B------:R-:W-:Y:S01]  /*e010*/  IMAD.MOV R9, RZ, RZ, -R17 ;  /* 0x000000ffff097224 */ /* 0x000fe200078e0a11 */
[----:B------:R-:W-:Y:S01]  /*e020*/  UIMAD UR5, UR45, UR9, UR5 ;  /* 0x000000092d0572a4 */ /* 0x000fe2000f8e0205 */
[----:B------:R-:W-:Y:S01]  /*e030*/  VIADD R13, R16, UR44 ;  /* 0x0000002c100d7c36 */ /* 0x000fe20008000000 */
[----:B------:R-:W-:-:S02]  /*e040*/  UIMAD UR8, UR13, UR10, URZ ;  /* 0x0000000a0d0872a4 */ /* 0x000fc4000f8e023f */
[----:B------:R-:W-:Y:S02]  /*e050*/  UIADD3 UR7, UR7, UR5, URZ ;  /* 0x0000000507077290 */ /* 0x000fe4000fffe03f */
[----:B------:R-:W-:Y:S02]  /*e060*/  UIMAD UR8, UR43, UR11, UR8 ;  /* 0x0000000b2b0872a4 */ /* 0x000fe4000f8e0208 */
[----:B------:R-:W-:Y:S01]  /*e070*/  UIMAD.WIDE.U32 UR6, UR43, UR10, UR6 ;  /* 0x0000000a2b0672a5 */ /* 0x000fe2000f8e0006 */
[----:B------:R-:W-:Y:S01]  /*e080*/  ULDC UR5, c[0x0][0xa88] ;  /* 0x0002a20000057ab9 */ /* 0x000fe20000000800 */
[----:B0-----:R-:W-:-:S13]  /*e090*/  ISETP.NE.AND P0, PT, R8, 0x1, PT ;  /* 0x000000010800780c */ /* 0x001fda0003f05270 */
[----:B------:R-:W0:Y:S08]  /*e0a0*/  @P0 LDC R5, c[0x0][0xbec] ;  /* 0x0002fb00ff050b82 */ /* 0x000e300000000800 */
[----:B------:R-:W1:Y:S01]  /*e0b0*/  @P0 LDC R6, c[0x0][0xbf0] ;  /* 0x0002fc00ff060b82 */ /* 0x000e620000000800 */
[----:B0-----:R-:W-:-:S05]  /*e0c0*/  @P0 IMAD.HI.U32 R5, R10, R5, RZ ;  /* 0x000000050a050227 */ /* 0x001fca00078e00ff */
[----:B-1----:R-:W-:-:S04]  /*e0d0*/  @P0 SHF.R.U32.HI R4, RZ, R6, R5 ;  /* 0x00000006ff040219 */ /* 0x002fc80000011605 */
[--C-:B------:R-:W-:Y:S01]  /*e0e0*/  SHF.R.S32.HI R5, RZ, 0x1f, R4.reuse ;  /* 0x0000001fff057819 */ /* 0x100fe20000011404 */
[----:B------:R-:W-:Y:S01]  /*e0f0*/  IMAD.MOV R7, RZ, RZ, -R4 ;  /* 0x000000ffff077224 */ /* 0x000fe200078e0a04 */
[----:B------:R-:W-:-:S03]  /*e100*/  IADD3 R4, P0, R4, UR6, RZ ;  /* 0x0000000604047c10 */ /* 0x000fc6000ff1e0ff */
[C---:B------:R-:W-:Y:S02]  /*e110*/  IMAD R7, R8.reuse, R7, R10 ;  /* 0x0000000708077224 */ /* 0x040fe400078e020a */
[----:B------:R-:W-:Y:S02]  /*e120*/  IMAD.U32 R10, RZ, RZ, UR8 ;  /* 0x00000008ff0a7e24 */ /* 0x000fe4000f8e00ff */
[----:B------:R-:W-:Y:S01]  /*e130*/  IMAD R8, R8, UR5, RZ ;  /* 0x0000000508087c24 */ /* 0x000fe2000f8e02ff */
[----:B------:R-:W-:Y:S02]  /*e140*/  SHF.R.S32.HI R6, RZ, 0x1f, R7 ;  /* 0x0000001fff067819 */ /* 0x000fe40000011407 */
[----:B------:R-:W-:Y:S01]  /*e150*/  IADD3.X R5, R5, UR7, R10, P0, !PT ;  /* 0x0000000705057c10 */ /* 0x000fe200087fe40a */
[----:B------:R-:W-:Y:S02]  /*e160*/  ULDC.64 UR6, c[0x0][0xb88] ;  /* 0x0002e20000067ab9 */ /* 0x000fe40000000a00 */
[----:B------:R-:W-:-:S02]  /*e170*/  IMAD R6, R6, UR6, RZ ;  /* 0x0000000606067c24 */ /* 0x000fc4000f8e02ff */
[----:B------:R-:W-:-:S04]  /*e180*/  IMAD.WIDE.U32 R4, R7, UR6, R4 ;  /* 0x0000000607047c25 */ /* 0x000fc8000f8e0004 */
        /* <DEDUP_REMOVED lines=15> */
.L_x_1746:
[----:B------:R-:W1:Y:S01]  /*e280*/  LDC R15, c[0x0][0xbe8] ;  /* 0x0002fa00ff0f7b82 */ /* 0x000e620000000800 */
[----:B------:R-:W-:Y:S01]  /*e290*/  ULDC UR10, c[0x0][0xac8] ;  /* 0x0002b200000a7ab9 */ /* 0x000fe20000000800 */
[----:B------:R-:W-:Y:S01]  /*e2a0*/  ULDC.64 UR8, c[0x0][0xae8] ;  /* 0x0002ba0000087ab9 */ /* 0x000fe20000000a00 */
[----:B------:R-:W-:Y:S01]  /*e2b0*/  ISETP.GE.AND P0, PT, R190, UR10, PT ;  /* 0x0000000abe007c0c */ /* 0x000fe2000bf06270 */
[----:B------:R-:W5:Y:S01]  /*e2c0*/  LD.E.128 R96, desc[UR52][R96.64] ;  /* 0x0000003460607980 */ /* 0x000f62000c101d00 */
[----:B------:R-:W-:Y:S02]  /*e2d0*/  ISETP.GE.AND P1, PT, R184, UR10, PT ;  /* 0x0000000ab8007c0c */ /* 0x000fe4000bf26270 */
[----:B0-----:R-:W-:Y:S01]  /*e2e0*/  SEL R3, RZ, 0xffffffff, P0 ;  /* 0xffffffffff037807 */ /* 0x001fe20000000000 */
[----:B------:R0:W5:Y:S01]  /*e2f0*/  LD.E.128 R4, desc[UR52][R20.64] ;  /* 0x0000003414047980 */ /* 0x000162000c101d00 */
[----:B------:R-:W-:Y:S02]  /*e300*/  ISETP.GE.AND P0, PT, R189, UR10, PT ;  /* 0x0000000abd007c0c */ /* 0x000fe4000bf06270 */
[----:B------:R-:W-:Y:S01]  /*e310*/  SEL R0, RZ, 0x1, P1 ;  /* 0x00000001ff007807 */ /* 0x000fe20000800000 */
[----:B------:R-:W-:Y:S01]  /*e320*/  IMAD.SHL.U32 R11, R3, 0x2, RZ ;  /* 0x00000002030b7824 */ /* 0x000fe200078e00ff */
[----:B------:R-:W5:Y:S04]  /*e330*/  LD.E.128 R32, desc[UR52][R32.64] ;  /* 0x0000003420207980 */ /* 0x000f68000c101d00 */
[----:B------:R-:W5:Y:S04]  /*e340*/  LD.E.128 R36, desc[UR52][R36.64] ;  /* 0x0000003424247980 */ /* 0x000f68000c101d00 */
[----:B------:R-:W5:Y:S01]  /*e350*/  LD.E.128 R40, desc[UR52][R40.64] ;  /* 0x0000003428287980 */ /* 0x000f62000c101d00 */
[----:B-1----:R-:W-:-:S03]  /*e360*/  ISETP.NE.AND P2, PT, R15, 0x1, PT ;  /* 0x000000010f00780c */ /* 0x002fc60003f45270 */
[----:B------:R-:W5:Y:S01]  /*e370*/  LD.E.128 R44, desc[UR52][R44.64] ;  /* 0x000000342c2c7980 */ /* 0x000f62000c101d00 */
[----:B------:R-:W-:Y:S02]  /*e380*/  SEL R3, RZ, 0xffffffff, P0 ;  /* 0xffffffffff037807 */ /* 0x000fe40000000000 */
[----:B------:R-:W-:Y:S01]  /*e390*/  LOP3.LUT R0, R11, 0x2, R0, 0xe2, !PT ;  /* 0x000000020b007812 */ /* 0x000fe200078ee200 */
[----:B------:R-:W5:Y:S04]  /*e3a0*/  LD.E.128 R52, desc[UR52][R52.64] ;  /* 0x0000003434347980 */ /* 0x000f68000c101d00 */
[----:B------:R-:W5:Y:S02]  /*e3b0*/  LD.E.128 R56, desc[UR52][R56.64] ;  /* 0x0000003438387980 */ /* 0x000f64000c101d00 */
[----:B------:R-:W1:Y:S01]  /*e3c0*/  @P2 LDC R9, c[0x0][0xbec] ;  /* 0x0002fb00ff092b82 */ /* 0x000e620000000800 */
[----:B------:R-:W-:Y:S01]  /*e3d0*/  IMAD.SHL.U32 R3, R3, 0x4, RZ ;  /* 0x0000000403037824 */ /* 0x000fe200078e00ff */
[----:B------:R-:W-:Y:S01]  /*e3e0*/  ISETP.GE.AND P0, PT, R188, UR10, PT ;  /* 0x0000000abc007c0c */ /* 0x000fe2000bf06270 */
[----:B------:R-:W5:Y:S04]  /*e3f0*/  LD.E.128 R60, desc[UR52][R60.64] ;  /* 0x000000343c3c7980 */ /* 0x000f68000c101d00 */
[----:B------:R-:W5:Y:S01]  /*e400*/  LD.E.128 R68, desc[UR52][R68.64] ;  /* 0x0000003444447980 */ /* 0x000f62000c101d00 */
[----:B------:R-:W2:Y:S01]  /*e410*/  @P2 LDC R11, c[0x0][0xbf0] ;  /* 0x0002fc00ff0b2b82 */ /* 0x000ea20000000800 */
[----:B------:R-:W-:Y:S01]  /*e420*/  LOP3.LUT R3, R3, 0x4, R0, 0xe2, !PT ;  /* 0x0000000403037812 */ /* 0x000fe200078ee200 */
[----:B------:R-:W-:Y:S01]  /*e430*/  IMAD R0, R211, 0x20, R212 ;  /* 0x00000020d3007824 */ /* 0x000fe200078e02d4 */
[----:B------:R-:W-:Y:S01]  /*e440*/  SEL R8, RZ, 0xffffffff, P0 ;  /* 0xffffffffff087807 */ /* 0x000fe20000000000 */
[----:B------:R-:W5:Y:S01]  /*e450*/  LD.E.128 R72, desc[UR52][R72.64] ;  /* 0x0000003448487980 */ /* 0x000f62000c101d00 */
[----:B------:R-:W-:Y:S01]  /*e460*/  ISETP.GE.AND P0, PT, R187, UR10, PT ;  /* 0x0000000abb007c0c */ /* 0x000fe2000bf06270 */
[----:B------:R-:W-:Y:S01]  /*e470*/  UIMAD UR5, UR12, UR8, URZ ;  /* 0x000000080c0572a4 */ /* 0x000fe2000f8e023f */
[----:B------:R-:W-:Y:S01]  /*e480*/  VIADD R14, R0, UR44 ;  /* 0x0000002c000e7c36 */ /* 0x000fe20008000000 */
[----:B------:R-:W5:Y:S01]  /*e490*/  LD.E.128 R76, desc[UR52][R76.64] ;  /* 0x000000344c4c7980 */ /* 0x000f62000c101d00 */
[----:B------:R-:W-:Y:S01]  /*e4a0*/  SEL R0, RZ, 0xffffffff, P0 ;  /* 0xffffffffff007807 */ /* 0x000fe20000000000 */
[----:B------:R-:W-:-:S02]  /*e4b0*/  UIMAD.WIDE.U32 UR6, UR45, UR8, URZ ;  /* 0x000000082d0672a5 */ /* 0x000fc4000f8e003f */
[----:B------:R-:W-:Y:S01]  /*e4c0*/  UIMAD UR5, UR45, UR9, UR5 ;  /* 0x000000092d0572a4 */ /* 0x000fe2000f8e0205 */
[----:B------:R-:W-:Y:S01]  /*e4d0*/  SHF.L.U32 R8, R8, 0x3, RZ ;  /* 0x0000000308087819 */ /* 0x000fe200000006ff */
[----:B------:R-:W-:Y:S01]  /*e4e0*/  IMAD.SHL.U32 R13, R0, 0x10, RZ ;  /* 0x00000010000d7824 */ /* 0x000fe200078e00ff */
[----:B------:R-:W-:Y:S01]  /*e4f0*/  ULDC.64 UR8, c[0x0][0xaf0] ;  /* 0x0002bc0000087ab9 */ /* 0x000fe20000000a00 */
[----:B-1----:R-:W-:Y:S01]  /*e500*/  @P2 IMAD.HI.U32 R0, R14, R9, RZ ;  /* 0x000000090e002227 */ /* 0x002fe200078e00ff */
[----:B------:R-:W-:Y:S01]  /*e510*/  UIADD3 UR7, UR7, UR5, URZ ;  /* 0x0000000507077290 */ /* 0x000fe2000fffe03f */
[----:B------:R-:W-:Y:S01]  /*e520*/  LOP3.LUT R8, R8, 0x8, R3, 0xe2, !PT ;  /* 0x0000000808087812 */ /* 0x000fe200078ee203 */
[----:B------:R-:W-:Y:S01]  /*e530*/  UIMAD UR5, UR13, UR8, URZ ;  /* 0x000000080d0572a4 */ /* 0x000fe2000f8e023f */
[----:B------:R-:W-:Y:S01]  /*e540*/  IMAD.MOV.U32 R3, RZ, RZ, R14 ;  /* 0x000000ffff037224 */ /* 0x000fe200078e000e */
[----:B------:R-:W-:Y:S01]  /*e550*/  UIMAD.WIDE.U32 UR6, UR43, UR8, UR6 ;  /* 0x000000082b0672a5 */ /* 0x000fe2000f8e0006 */
[----:B------:R-:W5:Y:S01]  /*e560*/  LD.E.128 R80, desc[UR52][R80.64] ;  /* 0x0000003450507980 */ /* 0x000f62000c101d00 */
[----:B--2---:R-:W-:Y:S01]  /*e570*/  @P2 SHF.R.U32.HI R3, RZ, R11, R0 ;  /* 0x0000000bff032219 */ /* 0x004fe20000011600 */
[----:B------:R-:W-:Y:S01]  /*e580*/  UIMAD UR5, UR43, UR9, UR5 ;  /* 0x000000092b0572a4 */ /* 0x000fe2000f8e0205 */
[----:B------:R-:W-:Y:S01]  /*e590*/  LOP3.LUT R10, R13, 0x10, R8, 0xe2, !PT ;  /* 0x000000100d0a7812 */ /* 0x000fe200078ee208 */
[----:B------:R-:W5:Y:S01]  /*e5a0*/  LD.E.128 R84, desc[UR52][R84.64] ;  /* 0x0000003454547980 */ /* 0x000f62000c101d00 */
[--C-:B------:R-:W-:Y:S01]  /*e5b0*/  SHF.R.S32.HI R11, RZ, 0x1f, R3.reuse ;  /* 0x0000001fff0b7819 */ /* 0x100fe20000011403 */
[----:B------:R-:W-:Y:S01]  /*e5c0*/  UIADD3 UR5, UR7, UR5, URZ ;  /* 0x0000000507057290 */ /* 0x000fe2000fffe03f */
[----:B------:R-:W-:Y:S01]  /*e5d0*/  ISETP.GE.AND P0, PT, R186, UR10, PT ;  /* 0x0000000aba007c0c */ /* 0x000fe2000bf06270 */
[----:B------:R-:W-:Y:S01]  /*e5e0*/  IMAD.U32 R8, RZ, RZ, UR6 ;  /* 0x00000006ff087e24 */ /* 0x000fe2000f8e00ff */
[----:B------:R-:W5:Y:S01]  /*e5f0*/  LD.E.128 R88, desc[UR52][R88.64] ;  /* 0x0000003458587980 */ /* 0x000f62000c101d00 */
[----:B------:R-:W-:Y:S01]  /*e600*/  IMAD.U32 R9, RZ, RZ, UR7 ;  /* 0x00000007ff097e24 */ /* 0x000fe2000f8e00ff */
[----:B------:R-:W-:Y:S01]  /*e610*/  ULDC.64 UR6, c[0x0][0xae0] ;  /* 0x0002b80000067ab9 */ /* 0x000fe20000000a00 */
[----:B------:R-:W-:Y:S01]  /*e620*/  IMAD.MOV R13, RZ, RZ, -R3 ;  /* 0x000000ffff0d7224 */ /* 0x000fe200078e0a03 */
[----:B------:R-:W-:Y:S01]  /*e630*/  SEL R0, RZ, 0xffffffff, P0 ;  /* 0xffffffffff007807 */ /* 0x000fe20000000000 */
[----:B------:R-:W-:Y:S01]  /*e640*/  IMAD R12, R11, UR6, RZ ;  /* 0x000000060b0c7c24 */ /* 0x000fe2000f8e02ff */
[----:B------:R-:W5:Y:S01]  /*e650*/  LD.E.128 R92, desc[UR52][R92.64] ;  /* 0x000000345c5c7980 */ /* 0x000f62000c101d00 */
[----:B------:R-:W-:Y:S01]  /*e660*/  IMAD R11, R15, R13, R14 ;  /* 0x0000000d0f0b7224 */ /* 0x000fe200078e020e */
[----:B------:R-:W-:Y:S01]  /*e670*/  ISETP.GE.AND P0, PT, R215, UR10, PT ;  /* 0x0000000ad7007c0c */ /* 0x000fe2000bf06270 */
[----:B------:R-:W-:Y:S01]  /*e680*/  IMAD.U32 R9, RZ, RZ, UR5 ;  /* 0x00000005ff097e24 */ /* 0x000fe2000f8e00ff */
[----:B------:R-:W-:Y:S01]  /*e690*/  @!PT LDS RZ, [RZ] ;  /* 0x00000000fffff984 */ /* 0x000fe20000000800 */
[----:B------:R-:W-:Y:S01]  /*e6a0*/  @!PT LDS RZ, [RZ] ;  /* 0x00000000fffff984 */ /* 0x000fe20000000800 */
[----:B------:R-:W-:Y:S01]  /*e6b0*/  @!PT LDS RZ, [RZ] ;  /* 0x00000000fffff984 */ /* 0x000fe20000000800 */
[----:B------:R-:W-:Y:S01]  /*e6c0*/  @!PT LDS RZ, [RZ] ;  /* 0x00000000fffff984 */ /* 0x000fe20000000800 */
[----:B------:R1:W-:Y:S06]  /*e6d0*/  MEMBAR.ALL.CTA ;  /* 0x0000000000007992 */ /* 0x0003ec0000008000 */
[----:B-1----:R-:W1:Y:S01]  /*e6e0*/  FENCE.VIEW.ASYNC.S ;  /* 0x00000000000073c6 */ /* 0x002e620000000000 */
[----:B0-----:R-:W-:Y:S01]  /*e6f0*/  IMAD.SHL.U32 R21, R0, 0x20, RZ ;  /* 0x0000002000157824 */ /* 0x001fe200078e00ff */
[----:B------:R-:W-:Y:S01]  /*e700*/  SHF.R.S32.HI R0, RZ, 0x1f, R11 ;  /* 0x0000001fff007819 */ /* 0x000fe2000001140b */
[C---:B------:R-:W-:Y:S01]  /*e710*/  IMAD R13, R3.reuse, UR7, R12 ;  /* 0x00000007030d7c24 */ /* 0x040fe2000f8e020c */
[----:B------:R-:W-:Y:S01]  /*e720*/  ULDC UR8, c[0x0][0xa88] ;  /* 0x0002a20000087ab9 */ /* 0x000fe20000000800 */
[----:B------:R-:W-:Y:S01]  /*e730*/  IMAD.WIDE.U32 R8, R3, UR6, R8 ;  /* 0x0000000603087c25 */ /* 0x000fe2000f8e0008 */
[----:B------:R-:W-:Y:S01]  /*e740*/  ULDC.64 UR6, c[0x0][0xad8] ;  /* 0x0002b60000067ab9 */ /* 0x000fe20000000a00 */
[----:B------:R-:W-:Y:S01]  /*e750*/  SEL R3, RZ, 0x40, P0 ;  /* 0x00000040ff037807 */ /* 0x000fe20000000000 */
[----:B------:R-:W-:Y:S01]  /*e760*/  UIADD3 UR5, UR42, 0x28c20, URZ ;  /* 0x00028c202a057890 */ /* 0x000fe2000fffe03f */
[----:B------:R-:W-:Y:S01]  /*e770*/  IMAD.IADD R9, R9, 0x1, R13 ;  /* 0x0000000109097824 */ /* 0x000fe200078e020d */
[----:B------:R-:W-:Y:S01]  /*e780*/  ISETP.GE.AND P0, PT, R214, UR10, PT ;  /* 0x0000000ad6007c0c */ /* 0x000fe2000bf06270 */
[----:B------:R-:W-:Y:S01]  /*e790*/  IMAD R0, R0, UR6, RZ ;  /* 0x0000000600007c24 */ /* 0x000fe2000f8e02ff */
[----:B------:R-:W-:Y:S01]  /*e7a0*/  UPRMT UR5, URZ, 0x654, UR5 ;  /* 0x000006543f057896 */ /* 0x000fe20008000005 */
[----:B------:R-:W-:Y:S01]  /*e7b0*/  VIADD R28, R212, UR44 ;  /* 0x0000002cd41c7c36 */ /* 0x000fe20008000000 */
[----:B------:R-:W-:Y:S01]  /*e7c0*/  LOP3.LUT R10, R21, 0x20, R10, 0xe2, !PT ;  /* 0x00000020150a7812 */ /* 0x000fe200078ee20a */
[----:B------:R-:W-:Y:S01]  /*e7d0*/  IMAD R29, R15, UR8, RZ ;  /* 0x000000080f1d7c24 */ /* 0x000fe2000f8e02ff */
[----:B------:R-:W-:Y:S01]  /*e7e0*/  BSSY B1, `(.L_x_1747) ;  /* 0x000002e000017945 */ /* 0x000fe20003800000 */
[C---:B------:R-:W-:Y:S01]  /*e7f0*/  IMAD R13, R11.reuse, UR7, R0 ;  /* 0x000000070b0d7c24 */ /* 0x040fe2000f8e0200 */
[----:B------:R-:W-:Y:S01]  /*e800*/  SEL R0, RZ, 0x80, P0 ;  /* 0x00000080ff007807 */ /* 0x000fe20000000000 */
[----:B------:R-:W-:Y:S01]  /*e810*/  IMAD.WIDE.U32 R8, R11, UR6, R8 ;  /* 0x000000060b087c25 */ /* 0x000fe2000f8e0008 */
[----:B------:R-:W-:Y:S01]  /*e820*/  ISETP.GE.AND P0, PT, R28, R29, PT ;  /* 0x0000001d1c00720c */ /* 0x000fe20003f06270 */
[----:B------:R-:W-:Y:S01]  /*e830*/  ULDC.64 UR6, c[0x0][0xa80] ;  /* 0x0002a00000067ab9 */ /* 0x000fe20000000a00 */
[----:B------:R-:W-:Y:S01]  /*e840*/  LOP3.LUT R3, R10, R3, RZ, 0xfc, !PT ;  /* 0x000000030a037212 */ /* 0x000fe200078efcff */
[----:B------:R-:W-:Y:S01]  /*e850*/  IMAD.IADD R9, R9, 0x1, R13 ;  /* 0x0000000109097824 */ /* 0x000fe200078e020d */
[----:B------:R-:W-:Y:S01]  /*e860*/  LEA R26, P1, R8, UR6, 0x1 ;  /* 0x00000006081a7c11 */ /* 0x000fe2000f8208ff */
[----:B-1----:R-:W-:Y:S01]  /*e870*/  SYNCS.ARRIVE.TRANS64.RED.A1T0 RZ, [UR5], RZ ;  /* 0x000000ffffff79a7 */ /* 0x002fe20008100405 */
[----:B------:R-:W-:-:S02]  /*e880*/  LOP3.LUT R0, R3, R0, RZ, 0xfc, !PT ;  /* 0x0000000003007212 */ /* 0x000fc400078efcff */
[----:B------:R-:W-:Y:S01]  /*e890*/  LEA.HI.X R27, R8, UR7, R9, 0x1, P1 ;  /* 0x00000007081b7c11 */ /* 0x000fe200088f0c09 */
[----:B------:R0:W1:Y:S04]  /*e8a0*/  SHFL.IDX PT, R10, R26, RZ, 0x181f ;  /* 0x00181fff1a0a7589 */ /* 0x00006800000e0000 */
        /* <DEDUP_REMOVED lines=22> */
[-C--:B------:R-:W-:Y:S02]  /*ea10*/  @P0 LEA R24, P3, R215, R10.reuse, 0x1 ;  /* 0x0000000ad7180211 */ /* 0x080fe400078608ff */
[-C--:B--2---:R-:W-:Y:S02]  /*ea20*/  @!P1 LEA R12, P6, R186, R10.reuse, 0x1 ;  /* 0x0000000aba0c9211 */ /* 0x084fe400078c08ff */
        /* <DEDUP_REMOVED lines=9> */
.L_x_1748:
[----:B------:R-:W-:Y:S05]  /*eac0*/  BSYNC B1 ;  /* 0x0000000000017941 */ /* 0x000fea0003800000 */
.L_x_1747:
[----:B---3--:R-:W-:Y:S01]  /*ead0*/  VIADD R8, R28, 0x20 ;  /* 0x000000201c087836 */ /* 0x008fe20000000000 */
[----:B--2---:R4:W2:Y:S04]  /*eae0*/  SHFL.IDX PT, R11, R27, 0x1, 0x181f ;  /* 0x00381f001b0b7f89 */ /* 0x0048a800000e0000 */
[----:B------:R-:W-:Y:S01]  /*eaf0*/  ISETP.GE.AND P0, PT, R8, R29, PT ;  /* 0x0000001d0800720c */ /* 0x000fe20003f06270 */
[----:B-1----:R4:W1:-:S12]  /*eb00*/  SHFL.IDX PT, R10, R26, 0x1, 0x181f ;  /* 0x00381f001a0a7f89 */ /* 0x00285800000e0000 */
[----:B----4-:R-:W-:Y:S05]  /*eb10*/  @P0 BRA `(.L_x_1749) ;  /* 0x0000000c00800947 */ /* 0x010fea0003800000 */
[----:B------:R-:W-:Y:S02]  /*eb20*/  ISETP.GE.AND P0, PT, R184, UR10, PT ;  /* 0x0000000ab8007c0c */ /* 0x000fe4000bf06270 */
[----:B------:R-:W-:Y:S02]  /*eb30*/  ISETP.GE.AND P5, PT, R190, UR10, PT ;  /* 0x0000000abe007c0c */ /* 0x000fe4000bfa6270 */
[----:B------:R-:W-:Y:S02]  /*eb40*/  ISETP.GE.AND P3, PT, R189, UR10, PT ;  /* 0x0000000abd007c0c */ /* 0x000fe4000bf66270 */
[----:B------:R-:W-:Y:S02]  /*eb50*/  ISETP.GE.AND P2, PT, R188, UR10, PT ;  /* 0x0000000abc007c0c */ /* 0x000fe4000bf46270 */
[----:B------:R-:W-:-:S05]  /*eb60*/  ISETP.GE.AND P1, PT, R187, UR10, PT ;  /* 0x0000000abb007c0c */ /* 0x000fca000bf26270 */
[----:B-12---:R-:W-:Y:S02]  /*eb70*/  @!P0 IMAD.WIDE R8, R184, 0x2, R10 ;  /* 0x00000002b8088825 */ /* 0x006fe400078e020a */
[-C--:B------:R-:W-:Y:S02]  /*eb80*/  @!P5 LEA R12, P4, R190, R10.reuse, 0x1 ;  /* 0x0000000abe0cd211 */ /* 0x080fe400078808ff */
[----:B------:R-:W-:Y:S01]  /*eb90*/  @!P3 LEA R14, P6, R189, R10, 0x1 ;  /* 0x0000000abd0eb211 */ /* 0x000fe200078c08ff */
[----:B-----5:R1:W-:Y:S01]  /*eba0*/  @!P0 ST.E.128 desc[UR52][R8.64], R4 ;  /* 0x0000000408008985 */ /* 0x0203e2000c101d34 */
        /* <DEDUP_REMOVED lines=8> */
[----:B-1----:R-:W-:-:S03]  /*ec30*/  @!P1 LEA R4, P6, R187, R10, 0x1 ;  /* 0x0000000abb049211 */ /* 0x002fc600078c08ff */
        /* <DEDUP_REMOVED lines=15> */
.L_x_1745:
[----:B------:R-:W0:Y:S01]  /*ed30*/  LDC R10, c[0x0][0xbe8] ;  /* 0x0002fa00ff0a7b82 */ /* 0x000e220000000800 */
[----:B------:R-:W1:Y:S01]  /*ed40*/  S2R R6, SR_TID.X ;  /* 0x0000000000067919 */ /* 0x000e620000002100 */
[----:B------:R-:W-:Y:S01]  /*ed50*/  ULDC UR12, c[0x0][0xac8] ;  /* 0x0002b200000c7ab9 */ /* 0x000fe20000000800 */
[----:B------:R-:W-:Y:S01]  /*ed60*/  USHF.R.S32.HI UR8, URZ, 0x1f, UR45 ;  /* 0x0000001f3f087899 */ /* 0x000fe2000801142d */
[----:B------:R-:W-:Y:S01]  /*ed70*/  BSSY B1, `(.L_x_1750) ;  /* 0x0000031000017945 */ /* 0x000fe20003800000 */
[----:B------:R-:W-:Y:S01]  /*ed80*/  USHF.R.S32.HI UR9, URZ, 0x1f, UR43 ;  /* 0x0000001f3f097899 */ /* 0x000fe2000801142b */
[----:B------:R-:W-:Y:S01]  /*ed90*/  ISETP.GE.AND P1, PT, R190, UR12, PT ;  /* 0x0000000cbe007c0c */ /* 0x000fe2000bf26270 */
[----:B------:R-:W-:Y:S01]  /*eda0*/  IMAD R8, R211, 0x20, R212 ;  /* 0x00000020d3087824 */ /* 0x000fe200078e02d4 */
[----:B0-----:R-:W-:Y:S01]  /*edb0*/  ISETP.NE.AND P0, PT, R10, 0x1, PT ;  /* 0x000000010a00780c */ /* 0x001fe20003f05270 */
[----:B-1----:R-:W-:-:S12]  /*edc0*/  VIADD R0, R6, 0xffffff80 ;  /* 0xffffff8006007836 */ /* 0x002fd80000000000 */
[----:B------:R-:W0:Y:S01]  /*edd0*/  @P0 LDC R9, c[0x0][0xbec] ;  /* 0x0002fb00ff090b82 */ /* 0x000e220000000800 */
[----:B------:R-:W-:-:S07]  /*ede0*/  ISETP.GE.AND P2, PT, R0, 0x40, PT ;  /* 0x000000400000780c */ /* 0x000fce0003f46270 */
[----:B------:R-:W1:Y:S06]  /*edf0*/  @P0 LDC R11, c[0x0][0xbf0] ;  /* 0x0002fc00ff0b0b82 */ /* 0x000e6c0000000800 */
[----:B------:R-:W-:Y:S05]  /*ee00*/  @P2 BRA `(.L_x_1751) ;  /* 0x00000000009c2947 */ /* 0x000fea0003800000 */
[----:B------:R-:W2:Y:S01]  /*ee10*/  LDC R5, c[0x0][0xbe8] ;  /* 0x0002fa00ff057b82 */ /* 0x000ea20000000800 */
[----:B------:R-:W-:Y:S01]  /*ee20*/  IMAD.U32 R7, RZ, RZ, UR44 ;  /* 0x0000002cff077e24 */ /* 0x000fe2000f8e00ff */
[----:B------:R-:W-:-:S04]  /*ee30*/  ULDC UR5, c[0x0][0xa88] ;  /* 0x0002a20000057ab9 */ /* 0x000fc80000000800 */
[----:B------:R-:W-:Y:S01]  /*ee40*/  IADD3 R6, R7, -0x80, R6 ;  /* 0xffffff8007067810 */ /* 0x000fe20007ffe006 */
[----:B--2---:R-:W-:-:S05]  /*ee50*/  IMAD R3, R5, UR5, RZ ;  /* 0x0000000505037c24 */ /* 0x004fca000f8e02ff */
[----:B------:R-:W-:-:S13]  /*ee60*/  ISETP.GE.AND P2, PT, R6, R3, PT ;  /* 0x000000030600720c */ /* 0x000fda0003f46270 */
[----:B------:R-:W-:Y:S05]  /*ee70*/  @P2 BRA `(.L_x_1751) ;  /* 0x0000000000802947 */ /* 0x000fea0003800000 */
[----:B------:R-:W-:Y:S01]  /*ee80*/  ISETP.NE.AND P2, PT, R5, 0x1, PT ;  /* 0x000000010500780c */ /* 0x000fe20003f45270 */
[----:B------:R-:W-:Y:S01]  /*ee90*/  ULDC.64 UR10, c[0x0][0xb90] ;  /* 0x0002e400000a7ab9 */ /* 0x000fe20000000a00 */
[----:B------:R-:W-:Y:S01]  /*eea0*/  MOV R4, R6 ;  /* 0x0000000600047202 */ /* 0x000fe20000000f00 */
[----:B------:R-:W-:Y:S02]  /*eeb0*/  UIMAD UR5, UR8, UR10, URZ ;  /* 0x0000000a080572a4 */ /* 0x000fe4000f8e023f */
[----:B------:R-:W-:Y:S02]  /*eec0*/  UIMAD.WIDE.U32 UR6, UR45, UR10, URZ ;  /* 0x0000000a2d0672a5 */ /* 0x000fe4000f8e003f */
[----:B------:R-:W-:-:S03]  /*eed0*/  UIMAD UR5, UR45, UR11, UR5 ;  /* 0x0000000b2d0572a4 */ /* 0x000fc6000f8e0205 */
[----:B------:R-:W-:Y:S01]  /*eee0*/  ULDC.64 UR10, c[0x0][0xb98] ;  /* 0x0002e600000a7ab9 */ /* 0x000fe20000000a00 */
[----:B------:R-:W-:Y:S02]  /*eef0*/  UIADD3 UR7, UR7, UR5, URZ ;  /* 0x0000000507077290 */ /* 0x000fe4000fffe03f */
[----:B------:R-:W2:Y:S01]  /*ef00*/  @P2 LDC R3, c[0x0][0xbec] ;  /* 0x0002fb00ff032b82 */ /* 0x000ea20000000800 */
[----:B------:R-:W-:Y:S02]  /*ef10*/  UIMAD UR5, UR9, UR10, URZ ;  /* 0x0000000a090572a4 */ /* 0x000fe4000f8e023f */
[----:B------:R-:W-:Y:S02]  /*ef20*/  UIMAD.WIDE.U32 UR6, UR43, UR10, UR6 ;  /* 0x0000000a2b0672a5 */ /* 0x000fe4000f8e0006 */
[----:B------:R-:W-:-:S03]  /*ef30*/  UIMAD UR5, UR43, UR11, UR5 ;  /* 0x0000000b2b0572a4 */ /* 0x000fc6000f8e0205 */
[----:B------:R-:W3:Y:S01]  /*ef40*/  @P2 LDC R7, c[0x0][0xbf0] ;  /* 0x0002fc00ff072b82 */ /* 0x000ee20000000800 */
[----:B------:R-:W-:Y:S01]  /*ef50*/  ULDC.64 UR10, c[0x0][0xb88] ;  /* 0x0002e200000a7ab9 */ /* 0x000fe20000000a00 */
[----:B--2---:R-:W-:-:S05]  /*ef60*/  @P2 IMAD.HI.U32 R0, R6, R3, RZ ;  /* 0x0000000306002227 */ /* 0x004fca00078e00ff */
[----:B---3--:R-:W-:-:S05]  /*ef70*/  @P2 SHF.R.U32.HI R4, RZ, R7, R0 ;  /* 0x00000007ff042219 */ /* 0x008fca0000011600 */
[----:B------:R-:W-:-:S04]  /*ef80*/  IMAD.MOV R3, RZ, RZ, -R4 ;  /* 0x000000ffff037224 */ /* 0x000fc800078e0a04 */
[----:B------:R-:W-:Y:S01]  /*ef90*/  IMAD R3, R5, R3, R6 ;  /* 0x0000000305037224 */ /* 0x000fe200078e0206 */
[----:B------:R-:W-:Y:S01]  /*efa0*/  SHF.R.S32.HI R5, RZ, 0x1f, R4 ;  /* 0x0000001fff057819 */ /* 0x000fe20000011404 */
[----:B------:R-:W-:Y:S01]  /*efb0*/  IMAD.U32 R6, RZ, RZ, UR5 ;  /* 0x00000005ff067e24 */ /* 0x000fe2000f8e00ff */
        /* <DEDUP_REMOVED lines=12> */
.L_x_1751:
[----:B------:R-:W-:Y:S05]  /*f080*/  BSYNC B1 ;  /* 0x0000000000017941 */ /* 0x000fea0003800000 */
.L_x_1750:
[----:B--2---:R-:W-:Y:S01]  /*f090*/  SEL R3, RZ, 0xffffffff, P1 ;  /* 0xffffffffff037807 */ /* 0x004fe20000800000 */
[----:B------:R-:W-:Y:S01]  /*f0a0*/  ULDC.64 UR10, c[0x0][0xae8] ;  /* 0x0002ba00000a7ab9 */ /* 0x000fe20000000a00 */
[----:B------:R-:W-:Y:S01]  /*f0b0*/  ISETP.GE.AND P2, PT, R184, UR12, PT ;  /* 0x0000000cb8007c0c */ /* 0x000fe2000bf46270 */
[----:B------:R-:W-:Y:S01]  /*f0c0*/  VIADD R8, R8, UR44 ;  /* 0x0000002c08087c36 */ /* 0x000fe20008000000 */
[----:B------:R-:W-:Y:S01]  /*f0d0*/  ISETP.GE.AND P1, PT, R189, UR12, PT ;  /* 0x0000000cbd007c0c */ /* 0x000fe2000bf26270 */
[----:B------:R-:W-:Y:S01]  /*f0e0*/  IMAD.SHL.U32 R3, R3, 0x2, RZ ;  /* 0x0000000203037824 */ /* 0x000fe200078e00ff */
[----:B------:R-:W-:Y:S01]  /*f0f0*/  SEL R0, RZ, 0x1, P2 ;  /* 0x00000001ff007807 */ /* 0x000fe20001000000 */
[----:B------:R-:W-:Y:S01]  /*f100*/  UIMAD UR5, UR8, UR10, URZ ;  /* 0x0000000a080572a4 */ /* 0x000fe2000f8e023f */
[----:B------:R-:W-:Y:S01]  /*f110*/  SEL R5, RZ, 0xffffffff, P1 ;  /* 0xffffffffff057807 */ /* 0x000fe20000800000 */
[----:B------:R-:W-:Y:S01]  /*f120*/  UIMAD.WIDE.U32 UR6, UR45, UR10, URZ ;  /* 0x0000000a2d0672a5 */ /* 0x000fe2000f8e003f */
[----:B------:R-:W-:Y:S01]  /*f130*/  LOP3.LUT R4, R3, 0x2, R0, 0xe2, !PT ;  /* 0x0000000203047812 */ /* 0x000fe200078ee200 */
[----:B0-----:R-:W-:Y:S01]  /*f140*/  @P0 IMAD.HI.U32 R0, R8, R9, RZ ;  /* 0x0000000908000227 */ /* 0x001fe200078e00ff */
[----:B------:R-:W-:Y:S01]  /*f150*/  UIMAD UR5, UR45, UR11, UR5 ;  /* 0x0000000b2d0572a4 */ /* 0x000fe2000f8e0205 */
[----:B------:R-:W-:Y:S01]  /*f160*/  ISETP.GE.AND P1, PT, R188, UR12, PT ;  /* 0x0000000cbc007c0c */ /* 0x000fe2000bf26270 */
[----:B------:R-:W-:Y:S01]  /*f170*/  BSSY B1, `(.L_x_1752) ;  /* 0x0000056000017945 */ /* 0x000fe20003800000 */
[----:B------:R-:W-:Y:S01]  /*f180*/  IMAD.MOV.U32 R3, RZ, RZ, R8 ;  /* 0x000000ffff037224 */ /* 0x000fe200078e0008 */
[----:B------:R-:W-:Y:S01]  /*f190*/  ULDC.64 UR10, c[0x0][0xaf0] ;  /* 0x0002bc00000a7ab9 */ /* 0x000fe20000000a00 */
[----:B------:R-:W-:Y:S01]  /*f1a0*/  UIADD3 UR7, UR7, UR5, URZ ;  /* 0x0000000507077290 */ /* 0x000fe2000fffe03f */
[----:B-1----:R-:W-:Y:S01]  /*f1b0*/  @P0 SHF.R.U32.HI R3, RZ, R11, R0 ;  /* 0x0000000bff030219 */ /* 0x002fe20000011600 */
[----:B------:R-:W-:Y:S01]  /*f1c0*/  UIMAD UR5, UR9, UR10, URZ ;  /* 0x0000000a090572a4 */ /* 0x000fe2000f8e023f */
[----:B------:R-:W-:Y:S01]  /*f1d0*/  SEL R0, RZ, 0xffffffff, P1 ;  /* 0xffffffffff007807 */ /* 0x000fe20000800000 */
[----:B------:R-:W-:Y:S01]  /*f1e0*/  IMAD.SHL.U32 R5, R5, 0x4, RZ ;  /* 0x0000000405057824 */ /* 0x000fe200078e00ff */
[----:B------:R-:W-:Y:S01]  /*f1f0*/  UIMAD.WIDE.U32 UR6, UR43, UR10, UR6 ;  /* 0x0000000a2b0672a5 */ /* 0x000fe2000f8e0006 */
[--C-:B------:R-:W-:Y:S01]  /*f200*/  IMAD.MOV R7, RZ, RZ, -R3.reuse ;  /* 0x000000ffff077224 */ /* 0x100fe200078e0a03 */
[----:B------:R-:W-:Y:S01]  /*f210*/  UIMAD UR5, UR43, UR11, UR5 ;  /* 0x0000000b2b0572a4 */ /* 0x000fe2000f8e0205 */
[----:B------:R-:W-:Y:S01]  /*f220*/  IMAD.SHL.U32 R11, R0, 0x8, RZ ;  /* 0x00000008000b7824 */ /* 0x000fe200078e00ff */
[----:B------:R-:W-:Y:S01]  /*f230*/  LOP3.LUT R4, R5, 0x4, R4, 0xe2, !PT ;  /* 0x0000000405047812 */ /* 0x000fe200078ee204 */
[----:B------:R-:W-:Y:S01]  /*f240*/  IMAD R7, R10, R7, R8 ;  /* 0x000000070a077224 */ /* 0x000fe200078e0208 */
[----:B------:R-:W-:Y:S01]  /*f250*/  UIADD3 UR5, UR7, UR5, URZ ;  /* 0x0000000507057290 */ /* 0x000fe2000fffe03f */
[----:B------:R-:W-:Y:S01]  /*f260*/  SHF.R.S32.HI R0, RZ, 0x1f, R3 ;  /* 0x0000001fff007819 */ /* 0x000fe20000011403 */
[----:B------:R-:W-:Y:S01]  /*f270*/  IMAD.U32 R5, RZ, RZ, UR7 ;  /* 0x00000007ff057e24 */ /* 0x000fe2000f8e00ff */
[----:B------:R-:W-:Y:S01]  /*f280*/  LOP3.LUT R11, R11, 0x8, R4, 0xe2, !PT ;  /* 0x000000080b0b7812 */ /* 0x000fe200078ee204 */
[----:B------:R-:W-:Y:S01]  /*f290*/  IMAD.U32 R4, RZ, RZ, UR6 ;  /* 0x00000006ff047e24 */ /* 0x000fe2000f8e00ff */
[----:B------:R-:W-:Y:S01]  /*f2a0*/  ULDC.64 UR6, c[0x0][0xae0] ;  /* 0x0002b80000067ab9 */ /* 0x000fe20000000a00 */
[----:B------:R-:W-:Y:S01]  /*f2b0*/  IMAD.U32 R5, RZ, RZ, UR5 ;  /* 0x00000005ff057e24 */ /* 0x000fe2000f8e00ff */
[----:B------:R-:W-:Y:S01]  /*f2c0*/  ISETP.GE.AND P1, PT, R187, UR12, PT ;  /* 0x0000000cbb007c0c */ /* 0x000fe2000bf26270 */
[----:B------:R-:W-:Y:S01]  /*f2d0*/  IMAD R6, R0, UR6, RZ ;  /* 0x0000000600067c24 */ /* 0x000fe2000f8e02ff */
[----:B------:R-:W-:Y:S01]  /*f2e0*/  SHF.R.S32.HI R0, RZ, 0x1f, R7 ;  /* 0x0000001fff007819 */ /* 0x000fe20000011407 */
[C---:B------:R-:W-:Y:S01]  /*f2f0*/  IMAD.WIDE.U32 R4, R3.reuse, UR6, R4 ;  /* 0x0000000603047c25 */ /* 0x040fe2000f8e0004 */
[----:B------:R-:W-:Y:S01]  /*f300*/  ISETP.GE.AND P0, PT, R186, UR12, PT ;  /* 0x0000000cba007c0c */ /* 0x000fe2000bf06270 */
[----:B------:R-:W-:Y:S01]  /*f310*/  ULDC UR5, c[0x0][0xa88] ;  /* 0x0002a20000057ab9 */ /* 0x000fe20000000800 */
[----:B------:R-:W-:Y:S01]  /*f320*/  SEL R8, RZ, 0xffffffff, P1 ;  /* 0xffffffffff087807 */ /* 0x000fe20000800000 */
[----:B------:R-:W-:Y:S01]  /*f330*/  IMAD R9, R3, UR7, R6 ;  /* 0x0000000703097c24 */ /* 0x000fe2000f8e0206 */
[----:B------:R-:W-:Y:S01]  /*f340*/  ULDC.64 UR6, c[0x0][0xad8] ;  /* 0x0002b60000067ab9 */ /* 0x000fe20000000a00 */
[----:B------:R-:W-:Y:S01]  /*f350*/  SEL R12, RZ, 0xffffffff, P0 ;  /* 0xffffffffff0c7807 */ /* 0x000fe20000000000 */
[----:B------:R-:W-:Y:S01]  /*f360*/  IMAD R0, R0, UR6, RZ ;  /* 0x0000000600007c24 */ /* 0x000fe2000f8e02ff */
[----:B------:R-:W-:Y:S01]  /*f370*/  ISETP.GE.AND P0, PT, R215, UR12, PT ;  /* 0x0000000cd7007c0c */ /* 0x000fe2000bf06270 */
[----:B------:R-:W-:Y:S01]  /*f380*/  VIADD R26, R212, UR44 ;  /* 0x0000002cd41a7c36 */ /* 0x000fe20008000000 */
[----:B------:R-:W-:Y:S01]  /*f390*/  IADD3 R5, R5, R9, RZ ;  /* 0x0000000905057210 */ /* 0x000fe20007ffe0ff */
[----:B------:R-:W-:Y:S01]  /*f3a0*/  IMAD R25, R10, UR5, RZ ;  /* 0x000000050a197c24 */ /* 0x000fe2000f8e02ff */
[----:B------:R-:W-:Y:S01]  /*f3b0*/  ISETP.GE.AND P2, PT, R214, UR12, PT ;  /* 0x0000000cd6007c0c */ /* 0x000fe2000bf46270 */
[----:B------:R-:W-:-:S02]  /*f3c0*/  IMAD.SHL.U32 R8, R8, 0x10, RZ ;  /* 0x0000001008087824 */ /* 0x000fc400078e00ff */
        /* <DEDUP_REMOVED lines=8> */
[----:B------:R-:W-:-:S03]  /*f450*/  IMAD.IADD R3, R5, 0x1, R3 ;  /* 0x0000000105037824 */ /* 0x000fc600078e0203 */
[----:B------:R-:W-:Y:S01]  /*f460*/  LOP3.LUT R11, R12, 0x20, R11, 0xe2, !PT ;  /* 0x000000200c0b7812 */ /* 0x000fe200078ee20b */
[----:B------:R0:W1:Y:S01]  /*f470*/  SHFL.IDX PT, R6, R20, RZ, 0x181f ;  /* 0x00181fff14067589 */ /* 0x00006200000e0000 */
[----:B------:R-:W-:Y:S02]  /*f480*/  LEA.HI.X R3, R4, UR7, R3, 0x1, P1 ;  /* 0x0000000704037c11 */ /* 0x000fe400088f0c03 */
[----:B------:R-:W-:Y:S02]  /*f490*/  LOP3.LUT R21, R11, R0, RZ, 0xfc, !PT ;  /* 0x000000000b157212 */ /* 0x000fe400078efcff */
[----:B------:R-:W-:Y:S01]  /*f4a0*/  SEL R0, RZ, 0x80, P2 ;  /* 0x00000080ff007807 */ /* 0x000fe20001000000 */
[----:B------:R0:W2:Y:S03]  /*f4b0*/  SHFL.IDX PT, R7, R3, RZ, 0x181f ;  /* 0x00181fff03077589 */ /* 0x0000a600000e0000 */
        /* <DEDUP_REMOVED lines=33> */
.L_x_1753:
[----:B------:R-:W-:Y:S05]  /*f6d0*/  BSYNC B1 ;  /* 0x0000000000017941 */ /* 0x000fea0003800000 */
.L_x_1752:
        /* <DEDUP_REMOVED lines=36> */
.L_x_1749:
[----:B------:R-:W-:Y:S05]  /*f920*/  BSYNC B0 ;  /* 0x0000000000007941 */ /* 0x000fea0003800000 */
.L_x_1744:
[----:B------:R-:W-:Y:S02]  /*f930*/  ULDC UR5, c[0x0][0xc38] ;  /* 0x00030e0000057ab9 */ /* 0x000fe40000000800 */
[----:B------:R-:W-:-:S06]  /*f940*/  UISETP.GE.AND UP0, UPT, UR4, UR5, UPT ;  /* 0x000000050400728c */ /* 0x000fcc000bf06270 */
[----:B------:R-:W-:-:S13]  /*f950*/  PLOP3.LUT P0, PT, PT, PT, UP0, 0x80, 0x0 ;  /* 0x000000000000781c */ /* 0x000fda0003f0f008 */
[----:B------:R-:W-:Y:S05]  /*f960*/  @!P0 BRA `(.L_x_1754) ;  /* 0xffffff1400708947 */ /* 0x000fea000383ffff */
[----:B------:R-:W-:Y:S05]  /*f970*/  EXIT ;  /* 0x000000000000794d */ /* 0x000fea0003800000 */
.L_x_1638:
[----:B------:R-:W-:-:S08]  /*f980*/  NOP ;  /* 0x0000000000007918 */ /* 0x000fd00000000000 */
[----:B------:R-:W0:-:S00]  /*f990*/  USETMAXREG.DEALLOC.CTAPOOL 0x28 ;  /* 0x00000028000079c8 */ /* 0x000e0000080e0500 */
[----:B0-----:R-:W-:-:S06]  /*f9a0*/  LOP3.LUT R2, R2, 0x3, RZ, 0xc0, !PT ;  /* 0x0000000302027812 */ /* 0x001fcc00078ec0ff */
[----:B------:R-:W0:Y:S01]  /*f9b0*/  S2UR UR10, SR_CTAID.X ;  /* 0x00000000000a79c3 */ /* 0x000e220000002500 */
[----:B------:R-:W-:Y:S01]  /*f9c0*/  LOP3.LUT R16, R16, 0xffffdfff, RZ, 0xc0, !PT ;  /* 0xffffdfff10107812 */ /* 0x000fe200078ec0ff */
[----:B------:R-:W-:Y:S01]  /*f9d0*/  STL [R1+0x4], RZ ;  /* 0x000004ff01007387 */ /* 0x000fe20000100800 */
[----:B------:R-:W-:Y:S02]  /*f9e0*/  IMAD.MOV.U32 R18, RZ, RZ, RZ ;  /* 0x000000ffff127224 */ /* 0x000fe400078e00ff */
[----:B------:R-:W-:Y:S01]  /*f9f0*/  IMAD.MOV.U32 R22, RZ, RZ, 0x1 ;  /* 0x00000001ff167424 */ /* 0x000fe200078e00ff */
[----:B------:R1:W2:Y:S02]  /*fa00*/  SHFL.IDX PT, R3, R2, RZ, 0x1f ;  /* 0x00001fff02037589 */ /* 0x0002a400000e0000 */
[----:B-1----:R-:W0:Y:S01]  /*fa10*/  LDC R2, c[0x0][0xc38] ;  /* 0x00030e00ff027b82 */ /* 0x002e220000000800 */
[----:B--2---:R-:W-:-:S13]  /*fa20*/  ISETP.NE.AND P0, PT, R3, RZ, PT ;  /* 0x000000ff0300720c */ /* 0x004fda0003f05270 */
[----:B------:R-:W-:Y:S01]  /*fa30*/  @P0 LOP3.LUT R16, R16, 0x2000, RZ, 0xfc, !PT ;  /* 0x0000200010100812 */ /* 0x000fe200078efcff */
[----:B------:R-:W-:Y:S06]  /*fa40*/  @P0 BAR.ARV 0x4, 0x180 ;  /* 0x0106000000000b1d */ /* 0x000fec0000002000 */
[----:B0-----:R-:W-:-:S13]  /*fa50*/  ISETP.LE.AND P0, PT, R2, UR10, PT ;  /* 0x0000000a02007c0c */ /* 0x001fda000bf03270 */
[----:B------:R-:W-:Y:S05]  /*fa60*/  @P0 BRA `(.L_x_1755) ;  /* 0x0000003c009c0947 */ /* 0x000fea0003800000 */
[----:B------:R-:W-:Y:S01]  /*fa70*/  IMAD.SHL.U32 R31, R0, 0x8, RZ ;  /* 0x00000008001f7824 */ /* 0x000fe200078e00ff */
[----:B------:R-:W-:Y:S01]  /*fa80*/  ULDC UR4, c[0x0][0x320] ;  /* 0x0000c80000047ab9 */ /* 0x000fe20000000800 */
[----:B------:R-:W-:Y:S01]  /*fa90*/  LOP3.LUT R16, R16, 0xffffffbf, RZ, 0xc0, !PT ;  /* 0xffffffbf10107812 */ /* 0x000fe200078ec0ff */
[----:B------:R-:W0:Y:S01]  /*faa0*/  S2UR UR8, SR_CgaCtaId ;  /* 0x00000000000879c3 */ /* 0x000e220000008800 */
[----:B------:R-:W-:Y:S01]  /*fab0*/  LOP3.LUT R10, R0, 0x7f, RZ, 0xc0, !PT ;  /* 0x0000007f000a7812 */ /* 0x000fe200078ec0ff */
[----:B------:R-:W-:Y:S01]  /*fac0*/  ULDC.64 UR6, c[0x0][0x2f0] ;  /* 0x0000bc0000067ab9 */ /* 0x000fe20000000a00 */
[----:B------:R-:W-:Y:S01]  /*fad0*/  LOP3.LUT R8, R31, 0x38, RZ, 0xc0, !PT ;  /* 0x000000381f087812 */ /* 0x000fe200078ec0ff */
[----:B------:R1:W-:Y:S01]  /*fae0*/  STL [R1+0x4], RZ ;  /* 0x000004ff01007387 */ /* 0x0003e20000100800 */
[----:B------:R-:W-:Y:S01]  /*faf0*/  SHF.R.U32.HI R36, RZ, 0x3, R10 ;  /* 0x00000003ff247819 */ /* 0x000fe2000001160a */
[----:B------:R-:W-:Y:S01]  /*fb00*/  ULDC UR9, c[0x0][0x2b8] ;  /* 0x0000ae0000097ab9 */ /* 0x000fe20000000800 */
[C---:B------:R-:W-:Y:S01]  /*fb10*/  LOP3.LUT R2, R8.reuse, 0x40, RZ, 0xfc, !PT ;  /* 0x0000004008027812 */ /* 0x040fe200078efcff */
[----:B------:R-:W-:Y:S01]  /*fb20*/  ULDC UR38, c[0x0][0x288] ;  /* 0x0000a20000267ab9 */ /* 0x000fe20000000800 */
[----:B------:R-:W-:Y:S01]  /*fb30*/  ISETP.GE.AND P0, PT, R8, UR4, PT ;  /* 0x0000000408007c0c */ /* 0x000fe2000bf06270 */
[----:B------:R-:W-:Y:S01]  /*fb40*/  ULDC UR36, c[0x0][0x448] ;  /* 0x0001120000247ab9 */ /* 0x000fe20000000800 */
[----:B------:R-:W-:Y:S01]  /*fb50*/  ISETP.GE.AND P1, PT, R2, UR4, PT ;  /* 0x0000000402007c0c */ /* 0x000fe2000bf26270 */
[----:B------:R-:W-:Y:S01]  /*fb60*/  IMAD.U32 R33, RZ, RZ, UR10 ;  /* 0x0000000aff217e24 */ /* 0x000fe2000f8e00ff */
[C---:B------:R-:W-:Y:S01]  /*fb70*/  LOP3.LUT R3, R8.reuse, 0x80, RZ, 0xfc, !PT ;  /* 0x0000008008037812 */ /* 0x040fe200078efcff */
[----:B------:R-:W-:Y:S01]  /*fb80*/  IMAD.MOV.U32 R22, RZ, RZ, 0x1 ;  /* 0x00000001ff167424 */ /* 0x000fe200078e00ff */
[----:B------:R-:W-:Y:S01]  /*fb90*/  LOP3.LUT R4, R8, 0xc0, RZ, 0xfc, !PT ;  /* 0x000000c008047812 */ /* 0x000fe200078efcff */
[----:B------:R-:W-:Y:S01]  /*fba0*/  IMAD.MOV.U32 R18, RZ, RZ, RZ ;  /* 0x000000ffff127224 */ /* 0x000fe200078e00ff */
[----:B------:R-:W-:Y:S01]  /*fbb0*/  ISETP.GE.AND P3, PT, R3, UR4, PT ;  /* 0x0000000403007c0c */ /* 0x000fe2000bf66270 */
[----:B------:R-:W-:Y:S01]  /*fbc0*/  UIMAD UR36, UR36, UR38, URZ ;  /* 0x00000026242472a4 */ /* 0x000fe2000f8e023f */
[----:B------:R-:W-:Y:S01]  /*fbd0*/  ISETP.GE.AND P2, PT, R4, UR4, PT ;  /* 0x0000000404007c0c */ /* 0x000fe2000bf46270 */
[----:B------:R-:W-:Y:S01]  /*fbe0*/  ULDC UR46, c[0x0][0xc] ;  /* 0x00000300002e7ab9 */ /* 0x000fe20000000800 */
[----:B------:R-:W-:Y:S01]  /*fbf0*/  SEL R3, RZ, 0xffffffff, P1 ;  /* 0xffffffffff037807 */ /* 0x000fe20000800000 */
[----:B------:R-:W-:Y:S01]  /*fc00*/  ULOP3.LUT UR47, UR39, 0x2, URZ, 0xfc, !UPT ;  /* 0x00000002272f7892 */ /* 0x000fe2000f8efc3f */
[----:B------:R-:W-:-:S02]  /*fc10*/  LOP3.LUT R5, R8, 0x180, RZ, 0xfc, !PT ;  /* 0x0000018008057812 */ /* 0x000fc400078efcff */
[----:B------:R-:W-:Y:S01]  /*fc20*/  @P1 LOP3.LUT R16, R16, 0x40, RZ, 0xfc, !PT ;  /* 0x0000004010101812 */ /* 0x000fe200078efcff */
[----:B------:R-:W-:Y:S01]  /*fc30*/  IMAD.SHL.U32 R3, R3, 0x2, RZ ;  /* 0x0000000203037824 */ /* 0x000fe200078e00ff */
[----:B------:R-:W-:Y:S02]  /*fc40*/  LOP3.LUT R6, R8, 0x1c0, RZ, 0xfc, !PT ;  /* 0x000001c008067812 */ /* 0x000fe400078efcff */
[----:B------:R-:W-:Y:S02]  /*fc50*/  LOP3.LUT R16, R16, 0xffffff7f, RZ, 0xc0, !PT ;  /* 0xffffff7f10107812 */ /* 0x000fe400078ec0ff */
[----:B------:R-:W-:Y:S02]  /*fc60*/  SEL R2, RZ, 0x1, P0 ;  /* 0x00000001ff027807 */ /* 0x000fe40000000000 */
[----:B------:R-:W-:Y:S02]  /*fc70*/  @P0 LOP3.LUT R16, R16, 0x80, RZ, 0xfc, !PT ;  /* 0x0000008010100812 */ /* 0x000fe400078efcff */
[----:B------:R-:W-:-:S02]  /*fc80*/  ISETP.GE.AND P1, PT, R5, UR4, PT ;  /* 0x0000000405007c0c */ /* 0x000fc4000bf26270 */
[----:B------:R-:W-:Y:S02]  /*fc90*/  LOP3.LUT R16, R16, 0xffffffdf, RZ, 0xc0, !PT ;  /* 0xffffffdf10107812 */ /* 0x000fe400078ec0ff */
[----:B------:R-:W-:Y:S02]  /*fca0*/  ISETP.GE.AND P0, PT, R6, UR4, PT ;  /* 0x0000000406007c0c */ /* 0x000fe4000bf06270 */
[----:B------:R-:W-:Y:S02]  /*fcb0*/  @P3 LOP3.LUT R16, R16, 0x20, RZ, 0xfc, !PT ;  /* 0x0000002010103812 */ /* 0x000fe400078efcff */
[----:B------:R-:W-:Y:S02]  /*fcc0*/  LOP3.LUT R5, R8, 0x100, RZ, 0xfc, !PT ;  /* 0x0000010008057812 */ /* 0x000fe400078efcff */
[----:B------:R-:W-:Y:S02]  /*fcd0*/  LOP3.LUT R16, R16, 0xffffffef, RZ, 0xc0, !PT ;  /* 0xffffffef10107812 */ /* 0x000fe400078ec0ff */
[----:B------:R-:W-:-:S02]  /*fce0*/  LOP3.LUT R6, R8, 0x140, RZ, 0xfc, !PT ;  /* 0x0000014008067812 */ /* 0x000fc400078efcff */
[----:B------:R-:W-:Y:S02]  /*fcf0*/  LOP3.LUT R2, R3, 0x2, R2, 0xe2, !PT ;  /* 0x0000000203027812 */ /* 0x000fe400078ee202 */
[----:B------:R-:W-:Y:S02]  /*fd00*/  @P2 LOP3.LUT R16, R16, 0x10, RZ, 0xfc, !PT ;  /* 0x0000001010102812 */ /* 0x000fe400078efcff */
[----:B------:R-:W-:Y:S02]  /*fd10*/  SEL R3, RZ, 0x4, P3 ;  /* 0x00000004ff037807 */ /* 0x000fe40001800000 */
[----:B------:R-:W-:Y:S02]  /*fd20*/  SEL R4, RZ, 0x8, P2 ;  /* 0x00000008ff047807 */ /* 0x000fe40001000000 */
[----:B------:R-:W-:Y:S02]  /*fd30*/  ISETP.GE.AND P3, PT, R5, UR4, PT ;  /* 0x0000000405007c0c */ /* 0x000fe4000bf66270 */
[----:B------:R-:W-:Y:S01]  /*fd40*/  ISETP.GE.AND P2, PT, R6, UR4, PT ;  /* 0x0000000406007c0c */ /* 0x000fe2000bf46270 */
[----:B------:R-:W-:Y:S01]  /*fd50*/  ULDC.64 UR4, c[0x0][0x418] ;  /* 0x0001060000047ab9 */ /* 0x000fe20000000a00 */
[----:B------:R-:W-:Y:S01]  /*fd60*/  LOP3.LUT R4, R4, R2, R3, 0xfe, !PT ;  /* 0x0000000204047212 */ /* 0x000fe200078efe03 */
[----:B------:R-:W-:Y:S01]  /*fd70*/  UISETP.NE.U32.AND UP0, UPT, UR4, URZ, UPT ;  /* 0x0000003f0400728c */ /* 0x000fe2000bf05070 */
[----:B------:R-:W-:-:S02]  /*fd80*/  LOP3.LUT R3, R31, 0x1f8, RZ, 0xc0, !PT ;  /* 0x000001f81f037812 */ /* 0x000fc400078ec0ff */
[----:B------:R-:W-:Y:S01]  /*fd90*/  LOP3.LUT R16, R16, 0xfffffff7, RZ, 0xc0, !PT ;  /* 0xfffffff710107812 */ /* 0x000fe200078ec0ff */
[----:B------:R-:W-:Y:S01]  /*fda0*/  UISETP.NE.AND.EX UP0, UPT, UR5, URZ, UPT, UP0 ;  /* 0x0000003f0500728c */ /* 0x000fe2000bf05300 */
[----:B------:R-:W-:Y:S01]  /*fdb0*/  LOP3.LUT R2, R3, 0x38, R0, 0x78, !PT ;  /* 0x0000003803027812 */ /* 0x000fe200078e7800 */
[----:B------:R-:W-:Y:S01]  /*fdc0*/  IMAD.SHL.U32 R3, R0, 0x10, RZ ;  /* 0x0000001000037824 */ /* 0x000fe200078e00ff */
[----:B------:R-:W-:Y:S01]  /*fdd0*/  UMOV UR5, 0x400 ;  /* 0x0000040000057882 */ /* 0x000fe20000000000 */
[----:B------:R-:W-:Y:S01]  /*fde0*/  @P3 LOP3.LUT R16, R16, 0x8, RZ, 0xfc, !PT ;  /* 0x0000000810103812 */ /* 0x000fe200078efcff */
[----:B0-----:R-:W-:Y:S01]  /*fdf0*/  ULEA UR8, UR8, UR5, 0x18 ;  /* 0x0000000508087291 */ /* 0x001fe2000f8ec03f */
[----:B------:R-:W-:Y:S01]  /*fe00*/  LOP3.LUT R31, R2, 0x200, R31, 0xf8, !PT ;  /* 0x00000200021f7812 */ /* 0x000fe200078ef81f */
[----:B------:R-:W-:Y:S01]  /*fe10*/  ULDC UR4, c[0x0][0x424] ;  /* 0x0001090000047ab9 */ /* 0x000fe20000000800 */
[----:B------:R-:W-:Y:S01]  /*fe20*/  LOP3.LUT R0, R36, 0x70, R3, 0xf8, !PT ;  /* 0x0000007024007812 */ /* 0x000fe200078ef803 */
[----:B------:R-:W-:Y:S01]  /*fe30*/  USEL UR4, UR4, 0x1, UP0 ;  /* 0x0000000104047887 */ /* 0x000fe20008000000 */
[----:B------:R-:W-:Y:S01]  /*fe40*/  SEL R7, RZ, 0x40, P1 ;  /* 0x00000040ff077807 */ /* 0x000fe20000800000 */
[----:B------:R-:W-:Y:S01]  /*fe50*/  IMAD.U32 R17, RZ, RZ, UR8 ;  /* 0x00000008ff117e24 */ /* 0x000fe2000f8e00ff */
[----:B------:R-:W-:Y:S01]  /*fe60*/  ISETP.GE.AND P1, PT, R8, UR7, PT ;  /* 0x0000000708007c0c */ /* 0x000fe2000bf26270 */
[----:B------:R-:W-:Y:S01]  /*fe70*/  UIMAD UR37, UR4, UR6, URZ ;  /* 0x00000006042572a4 */ /* 0x000fe2000f8e023f */
[----:B------:R-:W-:Y:S01]  /*fe80*/  LOP3.LUT R16, R16, 0xfffffffb, RZ, 0xc0, !PT ;  /* 0xfffffffb10107812 */ /* 0x000fe200078ec0ff */
[----:B------:R-:W-:Y:S01]  /*fe90*/  IMAD R0, R31, 0x2, R17 ;  /* 0x000000021f007824 */ /* 0x000fe200078e0211 */
[----:B------:R-:W-:Y:S01]  /*fea0*/  SEL R5, RZ, 0x10, P3 ;  /* 0x00000010ff057807 */ /* 0x000fe20001800000 */
[----:B------:R-:W-:Y:S01]  /*feb0*/  UIADD3 UR4, UR37, 0x3f, URZ ;  /* 0x0000003f25047890 */ /* 0x000fe2000fffe03f */
[----:B------:R-:W-:Y:S01]  /*fec0*/  SEL R6, RZ, 0x20, P2 ;  /* 0x00000020ff067807 */ /* 0x000fe20001000000 */
[----:B------:R-:W-:Y:S01]  /*fed0*/  UIADD3 UR48, UR37, 0x1, -UR38 ;  /* 0x0000000125307890 */ /* 0x000fe2000fffe826 */
[----:B------:R1:W-:Y:S01]  /*fee0*/  STL [R1+0x8], R0 ;  /* 0x0000080001007387 */ /* 0x0003e20000100800 */
[----:B------:R-:W-:Y:S01]  /*fef0*/  @P2 LOP3.LUT R16, R16, 0x4, RZ, 0xfc, !PT ;  /* 0x0000000410102812 */ /* 0x000fe200078efcff */
[----:B------:R-:W-:Y:S01]  /*ff00*/  USHF.R.S32.HI UR5, URZ, 0x1f, UR4 ;  /* 0x0000001f3f057899 */ /* 0x000fe20008011404 */
[----:B------:R-:W-:Y:S01]  /*ff10*/  LOP3.LUT R4, R6, R4, R5, 0xfe, !PT ;  /* 0x0000000406047212 */ /* 0x000fe200078efe05 */
[----:B------:R-:W-:Y:S01]  /*ff20*/  UIADD3 UR38, UR37, -UR38, URZ ;  /* 0x8000002625267290 */ /* 0x000fe2000fffe03f */
[----:B------:R-:W-:Y:S01]  /*ff30*/  SEL R9, RZ, 0x80, P0 ;  /* 0x00000080ff097807 */ /* 0x000fe20000000000 */
[----:B------:R-:W-:Y:S01]  /*ff40*/  ULEA.HI UR5, UR5, UR4, URZ, 0x6 ;  /* 0x0000000405057291 */ /* 0x000fe2000f8f303f */
[----:B------:R-:W-:-:S02]  /*ff50*/  ISETP.GE.AND P0, PT, R8, UR9, PT ;  /* 0x0000000908007c0c */ /* 0x000fc4000bf06270 */
[----:B------:R-:W-:Y:S01]  /*ff60*/  LOP3.LUT R4, R4, R7, RZ, 0xfc, !PT ;  /* 0x0000000704047212 */ /* 0x000fe200078efcff */
[----:B------:R-:W-:Y:S01]  /*ff70*/  USHF.R.S32.HI UR40, URZ, 0x6, UR5 ;  /* 0x000000063f287899 */ /* 0x000fe20008011405 */
[----:B------:R-:W-:Y:S02]  /*ff80*/  LOP3.LUT R16, R16, 0xfffffffd, RZ, 0xc0, !PT ;  /* 0xfffffffd10107812 */ /* 0x000fe400078ec0ff */
[----:B------:R-:W-:Y:S02]  /*ff90*/  LOP3.LUT R32, R4, R9, RZ, 0xfc, !PT ;  /* 0x0000000904207212 */ /* 0x000fe400078efcff */
[----:B------:R-:W-:Y:S02]  /*ffa0*/  @P1 LOP3.LUT R16, R16, 0x2, RZ, 0xfc, !PT ;  /* 0x0000000210101812 */ /* 0x000fe400078efcff */
[----:B------:R-:W-:Y:S02]  /*ffb0*/  LOP3.LUT R28, R4, 0x40, RZ, 0xc0, !PT ;  /* 0x00000040041c7812 */ /* 0x000fe400078ec0ff */
[----:B------:R-:W-:-:S02]  /*ffc0*/  LOP3.LUT R26, R32, 0x80, RZ, 0xc0, !PT ;  /* 0x00000080201a7812 */ /* 0x000fc400078ec0ff */
[----:B------:R-:W-:Y:S02]  /*ffd0*/  LOP3.LUT R16, R16, 0xffffefff, RZ, 0xc0, !PT ;  /* 0xffffefff10107812 */ /* 0x000fe400078ec0ff */
[----:B------:R-:W-:Y:S02]  /*ffe0*/  SHF.R.U32.HI R28, RZ, 0x2, R28 ;  /* 0x00000002ff1c7819 */ /* 0x000fe4000001161c */
[----:B------:R-:W-:Y:S02]  /*fff0*/  SHF.R.U32.HI R26, RZ, 0x3, R26 ;  /* 0x00000003ff1a7819 */ /* 0x000fe4000001161a */
[----:B-1----:R-:W-:-:S07]  /*10000*/  @P0 LOP3.LUT R16, R16, 0x1000, RZ, 0xfc, !PT ;  /* 0x0000100010100812 */ /* 0x002fce00078efcff */
.L_x_1810:
[----:B------:R-:W-:Y:S01]  /*10010*/  ULDC UR7, c[0x0][0xc60] ;  /* 0x0003180000077ab9 */ /* 0x000fe20000000800 */
[C---:B------:R-:W-:Y:S01]  /*10020*/  R2UR UR41, R33.reuse ;  /* 0x00000000212972ca */ /* 0x040fe200000e0000 */
[----:B------:R-:W-:Y:S01]  /*10030*/  UISETP.NE.AND UP0, UPT, UR7, 0x1, UPT ;  /* 0x000000010700788c */ /* 0x000fe2000bf05270 */
[----:B------:R-:W-:-:S10]  /*10040*/  R2UR UR6, R33 ;  /* 0x00000000210672ca */ /* 0x000fd400000e0000 */
        /* <DEDUP_REMOVED lines=9> */
[----:B012--5:R-:W-:Y:S05]  /*100e0*/  @P0 BRA `(.L_x_1756) ;  /* 0x0000000000200947 */ /* 0x027fea0003800000 */
        /* <DEDUP_REMOVED lines=8> */
.L_x_1756:
[----:B------:R-:W-:Y:S01]  /*10170*/  ULDC UR8, c[0x0][0xc54] ;  /* 0x0003150000087ab9 */ /* 0x000fe20000000800 */
[----:B------:R-:W-:Y:S01]  /*10180*/  UMOV UR6, UR7 ;  /* 0x0000000700067c82 */ /* 0x000fe20008000000 */
[----:B------:R-:W-:-:S11]  /*10190*/  UISETP.NE.AND UP0, UPT, UR8, 0x1, UPT ;  /* 0x000000010800788c */ /* 0x000fd6000bf05270 */
[----:B------:R-:W-:Y:S02]  /*101a0*/  @UP0 ULDC.64 UR10, c[0x0][0xc58] ;  /* 0x00031600000a0ab9 */ /* 0x000fe40000000a00 */
[----:B------:R-:W-:-:S04]  /*101b0*/  UIMAD.WIDE.U32 UR4, UR7, UR10, URZ ;  /* 0x0000000a070472a5 */ /* 0x000fc8000f8e003f */
[----:B------:R-:W-:-:S04]  /*101c0*/  @UP0 USHF.R.U32.HI UR6, URZ, UR11, UR5 ;  /* 0x0000000b3f060299 */ /* 0x000fc80008011605 */
[----:B------:R-:W-:-:S12]  /*101d0*/  UIMAD UR4, UR6, UR8, URZ ;  /* 0x00000008060472a4 */ /* 0x000fd8000f8e023f */
.L_x_1757:
[----:B------:R-:W-:Y:S01]  /*101e0*/  ULDC UR5, c[0x0][0xc48] ;  /* 0x0003120000057ab9 */ /* 0x000fe20000000800 */
[----:B------:R-:W-:Y:S01]  /*101f0*/  ULDC.64 UR8, c[0x0][0xa28] ;  /* 0x00028a0000087ab9 */ /* 0x000fe20000000a00 */
[----:B------:R-:W-:Y:S01]  /*10200*/  UISETP.NE.AND UP1, UPT, UR5, 0x1, UPT ;  /* 0x000000010500788c */ /* 0x000fe2000bf25270 */
[----:B------:R-:W-:Y:S01]  /*10210*/  IMAD.MOV.U32 R30, RZ, RZ, RZ ;  /* 0x000000ffff1e7224 */ /* 0x000fe200078e00ff */
[----:B------:R-:W-:Y:S02]  /*10220*/  UIADD3 UR4, UR7, -UR4, URZ ;  /* 0x8000000407047290 */ /* 0x000fe4000fffe03f */
[----:B------:R-:W-:Y:S01]  /*10230*/  UISETP.NE.U32.AND UP0, UPT, UR8, URZ, UPT ;  /* 0x0000003f0800728c */ /* 0x000fe2000bf05070 */
[----:B------:R-:W-:Y:S02]  /*10240*/  ULDC UR5, c[0x0][0xc54] ;  /* 0x0003150000057ab9 */ /* 0x000fe40000000800 */
[----:B------:R-:W-:Y:S02]  /*10250*/  UIMAD UR41, UR41, UR5, UR4 ;  /* 0x00000005292972a4 */ /* 0x000fe4000f8e0204 */
[----:B------:R-:W-:-:S02]  /*10260*/  UISETP.NE.AND.EX UP0, UPT, UR9, URZ, UPT, UP0 ;  /* 0x0000003f0900728c */ /* 0x000fc4000bf05300 */
[----:B------:R-:W-:Y:S01]  /*10270*/  @UP1 ULDC UR4, c[0x0][0xc4c] ;  /* 0x0003130000041ab9 */ /* 0x000fe20000000800 */
[----:B------:R-:W-:Y:S01]  /*10280*/  @UP1 ULDC UR7, c[0x0][0xc50] ;  /* 0x0003140000071ab9 */ /* 0x000fe20000000800 */
[----:B------:R-:W-:Y:S02]  /*10290*/  UIMAD.WIDE.U32 UR4, UR41, UR4, URZ ;  /* 0x00000004290472a5 */ /* 0x000fe4000f8e003f */
[----:B------:R-:W-:Y:S01]  /*102a0*/  UMOV UR42, UR41 ;  /* 0x00000029002a7c82 */ /* 0x000fe20008000000 */
[----:B------:R-:W-:Y:S01]  /*102b0*/  ULOP3.LUT UR6, UR6, 0x3ffffff, URZ, 0x3c, !UPT ;  /* 0x03ffffff06067892 */ /* 0x000fe2000f8e3c3f */
[----:B------:R-:W-:Y:S01]  /*102c0*/  PLOP3.LUT P0, PT, PT, PT, UP0, 0x80, 0x0 ;  /* 0x000000000000781c */ /* 0x000fe20003f0f008 */
[----:B------:R-:W-:-:S03]  /*102d0*/  @UP1 USHF.R.U32.HI UR42, URZ, UR7, UR5 ;  /* 0x000000073f2a1299 */ /* 0x000fc60008011605 */
[----:B------:R-:W-:Y:S02]  /*102e0*/  @UP0 ULDC.64 UR4, c[0x0][0xa28] ;  /* 0x00028a0000040ab9 */ /* 0x000fe40000000a00 */
[----:B------:R-:W-:-:S06]  /*102f0*/  @UP0 UIMAD.WIDE UR4, UR42, 0x4, UR4 ;  /* 0x000000042a0408a5 */ /* 0x000fcc000f8e0204 */
[----:B------:R-:W-:Y:S01]  /*10300*/  MOV R3, UR5 ;  /* 0x0000000500037c02 */ /* 0x000fe20008000f00 */
[----:B------:R-:W-:Y:S01]  /*10310*/  IMAD.U32 R2, RZ, RZ, UR4 ;  /* 0x00000004ff027e24 */ /* 0x000fe2000f8e00ff */
[----:B------:R-:W-:Y:S01]  /*10320*/  ULDC UR5, c[0x0][0x448] ;  /* 0x0001120000057ab9 */ /* 0x000fe20000000800 */
[----:B------:R-:W-:Y:S01]  /*10330*/  ULDC UR4, c[0x0][0xc3c] ;  /* 0x00030f0000047ab9 */ /* 0x000fe20000000800 */
[----:B------:R-:W-:Y:S02]  /*10340*/  UISETP.NE.AND UP2, UPT, UR5, 0x1, UPT ;  /* 0x000000010500788c */ /* 0x000fe4000bf45270 */
[----:B------:R-:W-:Y:S01]  /*10350*/  UIADD3 UR6, UR6, UR4, URZ ;  /* 0x0000000406067290 */ /* 0x000fe2000fffe03f */
[----:B------:R0:W5:Y:S01]  /*10360*/  @P0 LDG.E R30, desc[UR52][R2.64] ;  /* 0x00000034021e0981 */ /* 0x000162000c1e1900 */
[----:B------:R-:W-:Y:S02]  /*10370*/  UP2UR UR49, UPR, URZ, 0x4 ;  /* 0x000000043f317883 */ /* 0x000fe40008000000 */
[----:B------:R-:W-:-:S04]  /*10380*/  USHF.L.U32 UR43, UR6, 0x6, URZ ;  /* 0x00000006062b7899 */ /* 0x000fc8000800063f */
[----:B------:R-:W-:Y:S01]  /*10390*/  UIADD3 UR6, UR43, 0x3f, URZ ;  /* 0x0000003f2b067890 */ /* 0x000fe2000fffe03f */
[----:B------:R-:W-:Y:S01]  /*103a0*/  @UP2 ULDC UR4, c[0x0][0x44c] ;  /* 0x0001130000042ab9 */ /* 0x000fe20000000800 */
[----:B------:R-:W-:Y:S02]  /*103b0*/  @UP2 ULDC UR7, c[0x0][0x450] ;  /* 0x0001140000072ab9 */ /* 0x000fe40000000800 */
[----:B------:R-:W-:-:S04]  /*103c0*/  UIMAD.WIDE.U32 UR4, UR6, UR4, URZ ;  /* 0x00000004060472a5 */ /* 0x000fc8000f8e003f */
[----:B------:R-:W-:-:S03]  /*103d0*/  @UP2 USHF.R.U32.HI UR6, URZ, UR7, UR5 ;  /* 0x000000073f062299 */ /* 0x000fc60008011605 */
[----:B------:R-:W-:Y:S01]  /*103e0*/  ULDC.64 UR4, c[0x0][0x9e0] ;  /* 0x0002780000047ab9 */ /* 0x000fe20000000a00 */
[----:B------:R-:W-:Y:S02]  /*103f0*/  UIADD3 UR6, UR48, UR6, URZ ;  /* 0x0000000630067290 */ /* 0x000fe4000fffe03f */
[----:B------:R-:W-:Y:S02]  /*10400*/  UISETP.GE.AND UP0, UPT, UR5, 0x1, UPT ;  /* 0x000000010500788c */ /* 0x000fe4000bf06270 */
[----:B------:R-:W-:-:S04]  /*10410*/  UIADD3 UR4, UR6, UR4, URZ ;  /* 0x0000000406047290 */ /* 0x000fc8000fffe03f */
[----:B------:R-:W-:-:S13]  /*10420*/  PLOP3.LUT P0, PT, PT, PT, UP0, 0x40, 0x0 ;  /* 0x000000000000781c */ /* 0x000fda0003f0e808 */
[----:B0-----:R-:W-:Y:S05]  /*10430*/  @P0 BRA `(.L_x_1758) ;  /* 0x0000000000440947 */ /* 0x001fea0003800000 */
        /* <DEDUP_REMOVED lines=10> */
.L_x_1759:
[----:B------:R-:W-:-:S11]  /*104e0*/  UISETP.NE.AND UP1, UPT, UR5, 0x1, UPT ;  /* 0x000000010500788c */ /* 0x000fd6000bf25270 */
[----:B------:R-:W-:Y:S02]  /*104f0*/  @UP1 ULDC.64 UR10, c[0x0][0x9e8] ;  /* 0x00027a00000a1ab9 */ /* 0x000fe40000000a00 */
[----:B------:R-:W-:-:S04]  /*10500*/  UIMAD.WIDE.U32 UR6, UR8, UR10, URZ ;  /* 0x0000000a080672a5 */ /* 0x000fc8000f8e003f */
[----:B------:R-:W-:-:S12]  /*10510*/  @UP1 USHF.R.U32.HI UR8, URZ, UR11, UR7 ;  /* 0x0000000b3f081299 */ /* 0x000fd80008011607 */
.L_x_1760:
[----:B------:R-:W-:-:S04]  /*10520*/  UIMAD UR8, UR8, UR5, UR5 ;  /* 0x00000005080872a4 */ /* 0x000fc8000f8e0205 */
[----:B------:R-:W-:-:S04]  /*10530*/  UISETP.LT.AND UP1, UPT, UR4, UR8, UPT ;  /* 0x000000080400728c */ /* 0x000fc8000bf21270 */
[----:B------:R-:W-:-:S12]  /*10540*/  USEL UR4, UR4, UR8, UP1 ;  /* 0x0000000804047287 */ /* 0x000fd80008800000 */
.L_x_1758:
[----:B------:R-:W-:Y:S01]  /*10550*/  UISETP.NE.AND UP1, UPT, UR49, URZ, UPT ;  /* 0x0000003f3100728c */ /* 0x000fe2000bf25270 */
[----:B------:R-:W-:Y:S01]  /*10560*/  PLOP3.LUT P0, PT, PT, PT, UP0, 0x40, 0x0 ;  /* 0x000000000000781c */ /* 0x000fe20003f0e808 */
[----:B------:R-:W-:-:S04]  /*10570*/  UIADD3 UR4, UR4, 0x3f, URZ ;  /* 0x0000003f04047890 */ /* 0x000fc8000fffe03f */
[----:B------:R-:W-:-:S04]  /*10580*/  USHF.R.S32.HI UR8, URZ, 0x1f, UR4 ;  /* 0x0000001f3f087899 */ /* 0x000fc80008011404 */
[----:B------:R-:W-:Y:S01]  /*10590*/  ULEA.HI UR8, UR8, UR4, URZ, 0x6 ;  /* 0x0000000408087291 */ /* 0x000fe2000f8f303f */
[----:B------:R-:W-:Y:S01]  /*105a0*/  @UP1 ULDC UR6, c[0x0][0x44c] ;  /* 0x0001130000061ab9 */ /* 0x000fe20000000800 */
[----:B------:R-:W-:Y:S01]  /*105b0*/  @UP1 ULDC UR9, c[0x0][0x450] ;  /* 0x0001140000091ab9 */ /* 0x000fe20000000800 */
[----:B------:R-:W-:Y:S02]  /*105c0*/  UIMAD.WIDE.U32 UR6, UR43, UR6, URZ ;  /* 0x000000062b0672a5 */ /* 0x000fe4000f8e003f */
[----:B------:R-:W-:Y:S01]  /*105d0*/  UMOV UR4, UR43 ;  /* 0x0000002b00047c82 */ /* 0x000fe20008000000 */
[----:B------:R-:W-:Y:S02]  /*105e0*/  USHF.R.S32.HI UR8, URZ, 0x6, UR8 ;  /* 0x000000063f087899 */ /* 0x000fe40008011408 */
[----:B------:R-:W-:Y:S02]  /*105f0*/  @UP1 USHF.R.U32.HI UR4, URZ, UR9, UR7 ;  /* 0x000000093f041299 */ /* 0x000fe40008011607 */
[----:B------:R-:W-:-:S02]  /*10600*/  UISETP.LT.AND UP1, UPT, UR40, UR8, UPT ;  /* 0x000000082800728c */ /* 0x000fc4000bf21270 */
[----:B------:R-:W-:Y:S01]  /*10610*/  UIADD3 UR4, UR38, UR4, URZ ;  /* 0x0000000426047290 */ /* 0x000fe2000fffe03f */
[----:B------:R-:W-:Y:S01]  /*10620*/  ULDC UR6, c[0x0][0x9dc] ;  /* 0x0002770000067ab9 */ /* 0x000fe20000000800 */
[----:B------:R-:W-:Y:S02]  /*10630*/  USEL UR44, UR40, UR8, UP1 ;  /* 0x00000008282c7287 */ /* 0x000fe40008800000 */
[----:B------:R-:W-:Y:S01]  /*10640*/  UIADD3 UR8, UR4, -UR6, URZ ;  /* 0x8000000604087290 */ /* 0x000fe2000fffe03f */
[----:B------:R-:W-:Y:S11]  /*10650*/  @P0 BRA `(.L_x_1761) ;  /* 0x0000000000440947 */ /* 0x000ff60003800000 */
        /* <DEDUP_REMOVED lines=10> */
.L_x_1762:
[----:B------:R-:W-:-:S11]  /*10700*/  UISETP.NE.AND UP0, UPT, UR5, 0x1, UPT ;  /* 0x000000010500788c */ /* 0x000fd6000bf05270 */
[----:B------:R-:W-:Y:S02]  /*10710*/  @UP0 ULDC.64 UR10, c[0x0][0x9e8] ;  /* 0x00027a00000a0ab9 */ /* 0x000fe40000000a00 */
[----:B------:R-:W-:-:S04]  /*10720*/  UIMAD.WIDE.U32 UR6, UR4, UR10, URZ ;  /* 0x0000000a040672a5 */ /* 0x000fc8000f8e003f */
[----:B------:R-:W-:-:S12]  /*10730*/  @UP0 USHF.R.U32.HI UR4, URZ, UR11, UR7 ;  /* 0x0000000b3f040299 */ /* 0x000fd80008011607 */
.L_x_1763:
[----:B------:R-:W-:-:S04]  /*10740*/  UIMAD UR4, UR4, UR5, URZ ;  /* 0x00000005040472a4 */ /* 0x000fc8000f8e023f */
[----:B------:R-:W-:-:S04]  /*10750*/  UISETP.LT.AND UP0, UPT, UR8, UR4, UPT ;  /* 0x000000040800728c */ /* 0x000fc8000bf01270 */
[----:B------:R-:W-:-:S12]  /*10760*/  USEL UR8, UR8, UR4, !UP0 ;  /* 0x0000000408087287 */ /* 0x000fd8000c000000 */
.L_x_1761:
[----:B------:R-:W-:Y:S01]  /*10770*/  USHF.R.S32.HI UR4, URZ, 0x1f, UR8 ;  /* 0x0000001f3f047899 */ /* 0x000fe20008011408 */
[----:B------:R-:W-:Y:S03]  /*10780*/  BSSY B7, `(.L_x_1764) ;  /* 0x00002fc000077945 */ /* 0x000fe60003800000 */
[----:B------:R-:W-:-:S04]  /*10790*/  ULEA.HI UR4, UR4, UR8, URZ, 0x6 ;  /* 0x0000000804047291 */ /* 0x000fc8000f8f303f */
[----:B------:R-:W-:-:S04]  /*107a0*/  USHF.R.S32.HI UR4, URZ, 0x6, UR4 ;  /* 0x000000063f047899 */ /* 0x000fc80008011404 */
[----:B------:R-:W-:-:S04]  /*107b0*/  UISETP.LT.AND UP0, UPT, URZ, UR4, UPT ;  /* 0x000000043f00728c */ /* 0x000fc8000bf01270 */
[----:B------:R-:W-:-:S04]  /*107c0*/  USEL UR45, URZ, UR4, !UP0 ;  /* 0x000000043f2d7287 */ /* 0x000fc8000c000000 */
[----:B------:R-:W-:-:S06]  /*107d0*/  UISETP.GT.AND UP0, UPT, UR44, UR45, UPT ;  /* 0x0000002d2c00728c */ /* 0x000fcc000bf04270 */
[----:B------:R-:W-:-:S13]  /*107e0*/  PLOP3.LUT P0, PT, PT, PT, UP0, 0x80, 0x0 ;  /* 0x000000000000781c */ /* 0x000fda0003f0f008 */
[----:B------:R-:W-:Y:S05]  /*107f0*/  @P0 BRA `(.L_x_1765) ;  /* 0x0000000000440947 */ /* 0x000fea0003800000 */
[----:B------:R-:W0:Y:S02]  /*10800*/  S2R R0, SR_TID.X ;  /* 0x0000000000007919 */ /* 0x000e240000002100 */
[----:B0-----:R-:W-:-:S04]  /*10810*/  LOP3.LUT R0, R0, 0x7f, RZ, 0xc0, !PT ;  /* 0x0000007f00007812 */ /* 0x001fc800078ec0ff */
[----:B------:R-:W-:-:S13]  /*10820*/  ISETP.NE.AND P1, PT, R0, RZ, PT ;  /* 0x000000ff0000720c */ /* 0x000fda0003f25270 */
[----:B------:R-:W-:Y:S05]  /*10830*/  @P1 BRA `(.L_x_1766) ;  /* 0x0000002c00c01947 */ /* 0x000fea0003800000 */
[----:B------:R-:W0:Y:S01]  /*10840*/  S2R R7, SR_LANEID ;  /* 0x0000000000077919 */ /* 0x000e220000000000 */
[----:B------:R-:W-:Y:S01]  /*10850*/  VOTEU.ANY UR4, UPT, PT ;  /* 0x0000000000047886 */ /* 0x000fe200038e0100 */
[----:B------:R-:W1:Y:S01]  /*10860*/  LDC.64 R2, c[0x0][0xc80] ;  /* 0x00032000ff027b82 */ /* 0x000e620000000a00 */
[----:B------:R-:W0:Y:S08]  /*10870*/  FLO.U32 R0, UR4 ;  /* 0x0000000400007d00 */ /* 0x000e3000080e0000 */
[----:B------:R-:W1:Y:S01]  /*10880*/  POPC R5, UR4 ;  /* 0x0000000400057d09 */ /* 0x000e620008000000 */
[----:B0-----:R-:W-:-:S13]  /*10890*/  ISETP.EQ.U32.AND P0, PT, R0, R7, PT ;  /* 0x000000070000720c */ /* 0x001fda0003f02070 */
[----:B-1----:R-:W2:Y:S01]  /*108a0*/  @P0 ATOMG.E.ADD.STRONG.GPU PT, R3, desc[UR52][R2.64], R5 ;  /* 0x00000005020309a8 */ /* 0x002ea200081ee1f4 */
[----:B------:R-:W0:Y:S02]  /*108b0*/  S2R R4, SR_LTMASK ;  /* 0x0000000000047919 */ /* 0x000e240000003900 */
[----:B0-----:R-:W-:-:S04]  /*108c0*/  LOP3.LUT R4, R4, UR4, RZ, 0xc0, !PT ;  /* 0x0000000404047c12 */ /* 0x001fc8000f8ec0ff */
[----:B------:R-:W0:Y:S01]  /*108d0*/  POPC R33, R4 ;  /* 0x0000000400217309 */ /* 0x000e220000000000 */
[----:B--2---:R-:W0:Y:S02]  /*108e0*/  SHFL.IDX PT, R0, R3, R0, 0x1f ;  /* 0x00001f0003007589 */ /* 0x004e2400000e0000 */
[----:B0-----:R-:W-:Y:S01]  /*108f0*/  IADD3 R33, R0, UR46, R33 ;  /* 0x0000002e00217c10 */ /* 0x001fe2000fffe021 */
[----:B------:R-:W-:Y:S06]  /*10900*/  BRA `(.L_x_1766) ;  /* 0x0000002c008c7947 */ /* 0x000fec0003800000 */
.L_x_1765:
        /* <DEDUP_REMOVED lines=20> */
.L_x_1768:
[----:B------:R-:W-:Y:S05]  /*10a50*/  BSYNC B6 ;  /* 0x0000000000067941 */ /* 0x000fea0003800000 */
.L_x_1767:
        /* <DEDUP_REMOVED lines=20> */
.L_x_1771:
        /* <DEDUP_REMOVED lines=15> */
.L_x_1770:
[----:B------:R-:W-:Y:S05]  /*10c90*/  BSYNC B6 ;  /* 0x0000000000067941 */ /* 0x000fea0003800000 */
.L_x_1769:
[----:B------:R-:W-:Y:S01]  /*10ca0*/  ULDC.64 UR4, c[0x0][0x9f8] ;  /* 0x00027e0000047ab9 */ /* 0x000fe20000000a00 */
[----:B------:R-:W-:Y:S01]  /*10cb0*/  IMAD.U32 R24, RZ, RZ, UR42 ;  /* 0x0000002aff187e24 */ /* 0x000fe2000f8e00ff */
[----:B------:R-:W-:Y:S01]  /*10cc0*/  UISETP.NE.U32.AND UP0, UPT, UR4, URZ, UPT ;  /* 0x0000003f0400728c */ /* 0x000fe2000bf05070 */
[----:B------:R-:W0:Y:S03]  /*10cd0*/  LDC R10, c[0x0][0x430] ;  /* 0x00010c00ff0a7b82 */ /* 0x000e260000000800 */
[----:B------:R-:W-:-:S06]  /*10ce0*/  UISETP.NE.AND.EX UP0, UPT, UR5, URZ, UPT, UP0 ;  /* 0x0000003f0500728c */ /* 0x000fcc000bf05300 */
[----:B------:R-:W-:-:S05]  /*10cf0*/  PLOP3.LUT P0, PT, PT, PT, UP0, 0x80, 0x0 ;  /* 0x000000000000781c */ /* 0x000fca0003f0f008 */
[----:B------:R-:W-:Y:S02]  /*10d00*/  @UP0 ULDC.64 UR4, c[0x0][0x9f8] ;  /* 0x00027e0000040ab9 */ /* 0x000fe40000000a00 */
[----:B------:R-:W-:-:S06]  /*10d10*/  @UP0 UIMAD.WIDE UR4, UR42, 0x4, UR4 ;  /* 0x000000042a0408a5 */ /* 0x000fcc000f8e0204 */
[----:B------:R-:W-:Y:S01]  /*10d20*/  IMAD.U32 R2, RZ, RZ, UR4 ;  /* 0x00000004ff027e24 */ /* 0x000fe2000f8e00ff */
[----:B------:R-:W-:Y:S01]  /*10d30*/  MOV R3, UR5 ;  /* 0x0000000500037c02 */ /* 0x000fe20008000f00 */
[----:B------:R-:W-:Y:S01]  /*10d40*/  IMAD.U32 R27, RZ, RZ, UR44 ;  /* 0x0000002cff1b7e24 */ /* 0x000fe2000f8e00ff */
[----:B------:R-:W-:-:S03]  /*10d50*/  ULDC UR4, c[0x0][0xc48] ;  /* 0x0003120000047ab9 */ /* 0x000fc60000000800 */
[----:B------:R1:W5:Y:S01]  /*10d60*/  @P0 LDG.E R24, desc[UR52][R2.64] ;  /* 0x0000003402180981 */ /* 0x000362000c1e1900 */
[----:B------:R-:W-:Y:S01]  /*10d70*/  UMOV UR5, 0xffffffff ;  /* 0xffffffff00057882 */ /* 0x000fe20000000000 */
[----:B------:R-:W-:Y:S01]  /*10d80*/  IMAD.U32 R19, RZ, RZ, UR4 ;  /* 0x00000004ff137e24 */ /* 0x000fe2000f8e00ff */
[----:B------:R-:W-:Y:S01]  /*10d90*/  LEA R27, R27, 0xffffffc0, 0x6 ;  /* 0xffffffc01b1b7811 */ /* 0x000fe200078e30ff */
[----:B------:R-:W-:Y:S06]  /*10da0*/  BRA.DIV UR5, `(.L_x_1772) ;  /* 0x0000003205b47947 */ /* 0x000fec000b800000 */
.L_x_1827:
[----:B------:R-:W2:Y:S01]  /*10db0*/  S2R R8, SR_TID.X ;  /* 0x0000000000087919 */ /* 0x000ea20000002100 */
[----:B0-----:R-:W-:Y:S01]  /*10dc0*/  ISETP.NE.AND P1, PT, R10, 0x1, PT ;  /* 0x000000010a00780c */ /* 0x001fe20003f25270 */
[----:B------:R-:W-:Y:S01]  /*10dd0*/  IMAD.MOV.U32 R34, RZ, RZ, RZ ;  /* 0x000000ffff227224 */ /* 0x000fe200078e00ff */
[----:B-----5:R-:W-:Y:S02]  /*10de0*/  SHF.R.S32.HI R29, RZ, 0x1f, R24 ;  /* 0x0000001fff1d7819 */ /* 0x020fe40000011418 */
[----:B------:R-:W-:-:S09]  /*10df0*/  LOP3.LUT R16, R16, 0xfffffbff, RZ, 0xc0, !PT ;  /* 0xfffffbff10107812 */ /* 0x000fd200078ec0ff */
[----:B------:R-:W0:Y:S01]  /*10e00*/  @P1 LDC R0, c[0x0][0x434] ;  /* 0x00010d00ff001b82 */ /* 0x000e220000000800 */
[----:B------:R-:W-:-:S07]  /*10e10*/  @P1 LOP3.LUT R16, R16, 0x400, RZ, 0xfc, !PT ;  /* 0x0000040010101812 */ /* 0x000fce00078efcff */
[----:B-1----:R-:W1:Y:S01]  /*10e20*/  @P1 LDC R3, c[0x0][0x438] ;  /* 0x00010e00ff031b82 */ /* 0x002e620000000800 */
[----:B--2---:R-:W-:-:S05]  /*10e30*/  IMAD.SHL.U32 R8, R8, 0x10, RZ ;  /* 0x0000001008087824 */ /* 0x004fca00078e00ff */
[----:B------:R-:W-:-:S05]  /*10e40*/  LOP3.LUT R8, R36, 0x70, R8, 0xf8, !PT ;  /* 0x0000007024087812 */ /* 0x000fca00078ef808 */
[----:B------:R-:W-:-:S05]  /*10e50*/  IMAD.IADD R35, R8, 0x1, R27 ;  /* 0x0000000108237824 */ /* 0x000fca00078e021b */
[C---:B------:R-:W-:Y:S01]  /*10e60*/  ISETP.GE.AND P0, PT, R35.reuse, UR37, PT ;  /* 0x0000002523007c0c */ /* 0x040fe2000bf06270 */
[----:B------:R-:W-:-:S03]  /*10e70*/  IMAD.IADD R35, R35, 0x1, R30 ;  /* 0x0000000123237824 */ /* 0x000fc600078e021e */
[----:B------:R-:W-:Y:S01]  /*10e80*/  ISETP.GT.U32.OR P0, PT, R8, 0x3f, P0 ;  /* 0x0000003f0800780c */ /* 0x000fe20000704470 */
[----:B0-----:R-:W-:-:S04]  /*10e90*/  @P1 IMAD.HI.U32 R0, R35, R0, RZ ;  /* 0x0000000023001227 */ /* 0x001fc800078e00ff */
[----:B------:R-:W-:Y:S01]  /*10ea0*/  IMAD.MOV.U32 R9, RZ, RZ, R35 ;  /* 0x000000ffff097224 */ /* 0x000fe200078e0023 */
[----:B-1----:R-:W-:-:S07]  /*10eb0*/  @P1 SHF.R.U32.HI R9, RZ, R3, R0 ;  /* 0x00000003ff091219 */ /* 0x002fce0000011600 */
[----:B------:R-:W0:Y:S01]  /*10ec0*/  @!P0 LDC.64 R6, c[0x0][0x428] ;  /* 0x00010a00ff068b82 */ /* 0x000e220000000a00 */
[--C-:B------:R-:W-:Y:S01]  /*10ed0*/  @!P0 SHF.R.S32.HI R3, RZ, 0x1f, R9.reuse ;  /* 0x0000001fff038819 */ /* 0x100fe20000011409 */
[----:B------:R-:W-:-:S06]  /*10ee0*/  @!P0 IMAD.MOV.U32 R2, RZ, RZ, R9 ;  /* 0x000000ffff028224 */ /* 0x000fcc00078e0009 */
[----:B------:R-:W1:Y:S01]  /*10ef0*/  @!P0 LDC.64 R4, c[0x0][0x418] ;  /* 0x00010600ff048b82 */ /* 0x000e620000000a00 */
[-C--:B0-----:R-:W-:Y:S02]  /*10f00*/  @!P0 IMAD R0, R29, R6.reuse, RZ ;  /* 0x000000061d008224 */ /* 0x081fe400078e02ff */
[----:B------:R-:W-:-:S04]  /*10f10*/  @!P0 IMAD.WIDE.U32 R2, R24, R6, R2 ;  /* 0x0000000618028225 */ /* 0x000fc800078e0002 */
[----:B------:R-:W-:Y:S01]  /*10f20*/  @!P0 IMAD R7, R24, R7, R0 ;  /* 0x0000000718078224 */ /* 0x000fe200078e0200 */
[----:B-1----:R-:W-:-:S03]  /*10f30*/  @!P0 LEA R4, P1, R2, R4, 0x2 ;  /* 0x0000000402048211 */ /* 0x002fc600078210ff */
[----:B------:R-:W-:-:S05]  /*10f40*/  @!P0 IMAD.IADD R0, R3, 0x1, R7 ;  /* 0x0000000103008824 */ /* 0x000fca00078e0207 */
[----:B------:R-:W-:Y:S01]  /*10f50*/  @!P0 LEA.HI.X R5, R2, R5, R0, 0x2, P1 ;  /* 0x0000000502058211 */ /* 0x000fe200008f1400 */
[----:B------:R-:W-:Y:S02]  /*10f60*/  IMAD.U32 R2, RZ, RZ, UR47 ;  /* 0x0000002fff027e24 */ /* 0x000fe4000f8e00ff */
[----:B------:R-:W-:Y:S02]  /*10f70*/  IMAD.MOV R0, RZ, RZ, -R9 ;  /* 0x000000ffff007224 */ /* 0x000fe400078e0a09 */
[----:B------:R0:W5:Y:S01]  /*10f80*/  @!P0 LDG.E R34, desc[UR52][R4.64] ;  /* 0x0000003404228981 */ /* 0x000162000c1e1900 */
[----:B------:R-:W-:Y:S01]  /*10f90*/  ISETP.NE.AND P2, PT, R2, 0x3, PT ;  /* 0x000000030200780c */ /* 0x000fe20003f45270 */
[----:B------:R-:W-:Y:S01]  /*10fa0*/  IMAD R35, R10, R0, R35 ;  /* 0x000000000a237224 */ /* 0x000fe200078e0223 */
[----:B------:R-:W-:Y:S01]  /*10fb0*/  ISETP.GT.U32.AND P0, PT, R8, 0x3f, PT ;  /* 0x0000003f0800780c */ /* 0x000fe20003f04070 */
[----:B------:R-:W-:Y:S01]  /*10fc0*/  IMAD R0, RZ, RZ, -UR42 ;  /* 0x8000002aff007e24 */ /* 0x000fe2000f8e02ff */
[----:B------:R-:W-:-:S03]  /*10fd0*/  LOP3.LUT R16, R16, 0xfffffeff, RZ, 0xc0, !PT ;  /* 0xfffffeff10107812 */ /* 0x000fc600078ec0ff */
[----:B------:R-:W-:-:S05]  /*10fe0*/  IMAD R19, R19, R0, UR41 ;  /* 0x0000002913137e24 */ /* 0x000fca000f8e0200 */
[----:B------:R-:W-:Y:S02]  /*10ff0*/  SHF.R.S32.HI R23, RZ, 0x1f, R19 ;  /* 0x0000001fff177819 */ /* 0x000fe40000011413 */
[----:B------:R-:W-:-:S04]  /*11000*/  @P2 LOP3.LUT R16, R16, 0x100, RZ, 0xfc, !PT ;  /* 0x0000010010102812 */ /* 0x000fc800078efcff */
[----:B------:R-:W-:-:S04]  /*11010*/  LOP3.LUT R16, R16, 0xfffffffe, RZ, 0xc0, !PT ;  /* 0xfffffffe10107812 */ /* 0x000fc800078ec0ff */
[----:B------:R-:W-:Y:S01]  /*11020*/  @P0 LOP3.LUT R16, R16, 0x1, RZ, 0xfc, !PT ;  /* 0x0000000110100812 */ /* 0x000fe200078efcff */
[----:B0-----:R-:W-:Y:S06]  /*11030*/  @!P2 BRA `(.L_x_1773) ;  /* 0x000000000004a947 */ /* 0x001fec0003800000 */
[----:B------:R-:W-:Y:S01]  /*11040*/  BPT.TRAP 0x1 ;  /* 0x000000040000795c */ /* 0x000fe20000300000 */
.L_x_1773:
[----:B------:R-:W-:Y:S01]  /*11050*/  IMAD R25, R18, 0x8, R17 ;  /* 0x0000000812197824 */ /* 0x000fe200078e0211 */
[----:B------:R-:W-:Y:S01]  /*11060*/  SHF.L.U32 R0, R22, 0x1f, RZ ;  /* 0x0000001f16007819 */ /* 0x000fe200000006ff */
[----:B------:R-:W-:Y:S03]  /*11070*/  BSSY B0, `(.L_x_1774) ;  /* 0x0000003000007945 */ /* 0x000fe60003800000 */
[----:B------:R-:W0:Y:S02]  /*11080*/  SYNCS.PHASECHK.TRANS64.TRYWAIT P0, [R25+URZ+0x28c40], R0 ;  /* 0x028c4000190075a7 */ /* 0x000e24000800017f */
[----:B0-----:R-:W-:Y:S05]  /*11090*/  @!P0 BRA `(.L_x_1775) ;  /* 0x0000003000248947 */ /* 0x001fea0003800000 */
.L_x_1828:
[----:B------:R-:W-:Y:S05]  /*110a0*/  BSYNC B0 ;  /* 0x0000000000007941 */ /* 0x000fea0003800000 */
.L_x_1774:
[----:B------:R-:W-:Y:S01]  /*110b0*/  SHF.R.S32.HI R37, RZ, 0x1f, R35 ;  /* 0x0000001fff257819 */ /* 0x000fe20000011423 */
[----:B------:R-:W1:Y:S01]  /*110c0*/  S2R R6, SR_TID.X ;  /* 0x0000000000067919 */ /* 0x000e620000002100 */
[----:B------:R-:W-:Y:S01]  /*110d0*/  ULDC.64 UR4, c[0x0][0x300] ;  /* 0x0000c00000047ab9 */ /* 0x000fe20000000a00 */
[----:B-----5:R-:W-:Y:S01]  /*110e0*/  SHF.R.S32.HI R4, RZ, 0x1f, R34 ;  /* 0x0000001fff047819 */ /* 0x020fe20000011422 */
[----:B------:R-:W-:Y:S01]  /*110f0*/  IMAD.WIDE.U32 R2, R35, UR4, RZ ;  /* 0x0000000423027c25 */ /* 0x000fe2000f8e00ff */
[----:B------:R-:W-:Y:S02]  /*11100*/  IADD3 R27, -R36, UR37, -R27 ;  /* 0x00000025241b7c10 */ /* 0x000fe4000fffe91b */
[----:B------:R-:W-:Y:S01]  /*11110*/  LOP3.LUT P2, RZ, R16, 0x2, RZ, 0xc0, !PT ;  /* 0x0000000210ff7812 */ /* 0x000fe2000784c0ff */
[----:B0-----:R-:W-:Y:S01]  /*11120*/  IMAD R0, R37, UR4, RZ ;  /* 0x0000000425007c24 */ /* 0x001fe2000f8e02ff */
[----:B------:R0:W-:Y:S03]  /*11130*/  STL [R1], R4 ;  /* 0x0000000401007387 */ /* 0x0001e60000100800 */
[----:B------:R-:W-:Y:S01]  /*11140*/  IMAD R5, R35, UR5, R0 ;  /* 0x0000000523057c24 */ /* 0x000fe2000f8e0200 */
[----:B------:R-:W-:-:S03]  /*11150*/  ULDC.64 UR4, c[0x0][0x310] ;  /* 0x0000c40000047ab9 */ /* 0x000fc60000000a00 */
[----:B------:R-:W-:Y:S02]  /*11160*/  IMAD.IADD R3, R3, 0x1, R5 ;  /* 0x0000000103037824 */ /* 0x000fe400078e0205 */
[----:B------:R-:W-:Y:S02]  /*11170*/  IMAD R5, R4, UR4, RZ ;  /* 0x0000000404057c24 */ /* 0x000fe4000f8e02ff */
[----:B------:R-:W-:-:S04]  /*11180*/  IMAD.WIDE.U32 R2, R34, UR4, R2 ;  /* 0x0000000422027c25 */ /* 0x000fc8000f8e0002 */
[----:B------:R-:W-:Y:S01]  /*11190*/  IMAD R5, R34, UR5, R5 ;  /* 0x0000000522057c24 */ /* 0x000fe2000f8e0205 */
[----:B------:R-:W-:Y:S01]  /*111a0*/  ULDC.64 UR4, c[0x0][0x308] ;  /* 0x0000c20000047ab9 */ /* 0x000fe20000000a00 */
[----:B0-----:R-:W-:Y:S02]  /*111b0*/  IMAD R4, R18, 0x1000, R31 ;  /* 0x0000100012047824 */ /* 0x001fe400078e021f */
[----:B------:R-:W-:Y:S02]  /*111c0*/  IMAD.IADD R3, R3, 0x1, R5 ;  /* 0x0000000103037824 */ /* 0x000fe400078e0205 */
[----:B------:R-:W-:Y:S02]  /*111d0*/  IMAD R0, R23, UR4, RZ ;  /* 0x0000000417007c24 */ /* 0x000fe4000f8e02ff */
[----:B------:R-:W-:-:S04]  /*111e0*/  IMAD.WIDE.U32 R2, R19, UR4, R2 ;  /* 0x0000000413027c25 */ /* 0x000fc8000f8e0002 */
[----:B------:R-:W-:Y:S01]  /*111f0*/  IMAD R5, R19, UR5, R0 ;  /* 0x0000000513057c24 */ /* 0x000fe2000f8e0200 */
[----:B------:R-:W-:Y:S01]  /*11200*/  ULDC.64 UR4, c[0x0][0x2e8] ;  /* 0x0000ba0000047ab9 */ /* 0x000fe20000000a00 */
[----:B-1----:R-:W-:Y:S01]  /*11210*/  IMAD.SHL.U32 R6, R6, 0x8, RZ ;  /* 0x0000000806067824 */ /* 0x002fe200078e00ff */
[----:B------:R-:W-:Y:S01]  /*11220*/  LEA R0, P0, R2, UR4, 0x1 ;  /* 0x0000000402007c11 */ /* 0x000fe2000f8008ff */
[----:B------:R-:W-:Y:S01]  /*11230*/  UMOV UR4, 0xffffffff ;  /* 0xffffffff00047882 */ /* 0x000fe20000000000 */
[----:B------:R-:W-:Y:S02]  /*11240*/  IADD3 R5, R3, R5, RZ ;  /* 0x0000000503057210 */ /* 0x000fe40007ffe0ff */
[----:B------:R-:W-:Y:S02]  /*11250*/  LOP3.LUT R6, R6, 0x38, RZ, 0xc0, !PT ;  /* 0x0000003806067812 */ /* 0x000fe400078ec0ff */
[----:B------:R-:W-:Y:S02]  /*11260*/  LEA.HI.X R5, R2, UR5, R5, 0x1, P0 ;  /* 0x0000000502057c11 */ /* 0x000fe400080f0c05 */
[----:B------:R-:W-:Y:S01]  /*11270*/  ISETP.GE.AND P0, PT, R27, 0x1, PT ;  /* 0x000000011b00780c */ /* 0x000fe20003f06270 */
[----:B------:R-:W-:-:S12]  /*11280*/  BRA.DIV UR4, `(.L_x_1776) ;  /* 0x0000002e04bc7947 */ /* 0x000fd8000b800000 */
[----:B------:R-:W0:Y:S01]  /*11290*/  SHFL.IDX PT, R14, R0, RZ, 0x181f ;  /* 0x00181fff000e7589 */ /* 0x000e2200000e0000 */
[----:B------:R-:W-:-:S03]  /*112a0*/  @P0 IMAD R7, R4, 0x2, R17 ;  /* 0x0000000204070824 */ /* 0x000fc600078e0211 */
[----:B------:R-:W1:Y:S01]  /*112b0*/  SHFL.IDX PT, R2, R5, RZ, 0x181f ;  /* 0x00181fff05027589 */ /* 0x000e6200000e0000 */
[----:B0-----:R-:W-:-:S05]  /*112c0*/  @P0 LEA R14, P1, R6, R14, 0x1 ;  /* 0x0000000e060e0211 */ /* 0x001fca00078208ff */
[----:B-1----:R-:W-:Y:S02]  /*112d0*/  @P0 IMAD.X R3, RZ, RZ, R2, P1 ;  /* 0x000000ffff030224 */ /* 0x002fe400008e0602 */
[----:B------:R-:W-:Y:S02]  /*112e0*/  @P0 IMAD.MOV.U32 R2, RZ, RZ, R14 ;  /* 0x000000ffff020224 */ /* 0x000fe400078e000e */
[----:B------:R-:W0:Y:S04]  /*112f0*/  SHFL.IDX PT, R14, R0, 0x1, 0x181f ;  /* 0x00381f00000e7f89 */ /* 0x000e2800000e0000 */
[----:B------:R1:W-:Y:S01]  /*11300*/  @P0 LDGSTS.E.BYPASS.LTC128B.128 [R7+0x22400], desc[UR52][R2.64], !P2 ;  /* 0x2240000002070fae */ /* 0x0003e2000d101d74 */
[----:B------:R-:W-:-:S03]  /*11310*/  ISETP.GE.AND P0, PT, R27, 0x11, PT ;  /* 0x000000111b00780c */ /* 0x000fc60003f06270 */
[----:B-1----:R-:W1:Y:S10]  /*11320*/  SHFL.IDX PT, R2, R5, 0x1, 0x181f ;  /* 0x00381f0005027f89 */ /* 0x002e7400000e0000 */
[----:B------:R-:W-:Y:S01]  /*11330*/  @P0 IMAD R9, R4, 0x2, R17 ;  /* 0x0000000204090824 */ /* 0x000fe200078e0211 */
        /* <DEDUP_REMOVED lines=8> */
[----:B------:R-:W2:Y:S01]  /*113c0*/  SHFL.IDX PT, R5, R5, 0x3, 0x181f ;  /* 0x00781f0005057f89 */ /* 0x000ea200000e0000 */
[----:B0-----:R-:W-:-:S05]  /*113d0*/  @P0 LEA R14, P1, R6, R14, 0x1 ;  /* 0x0000000e060e0211 */ /* 0x001fca00078208ff */
[----:B-1----:R-:W-:Y:S02]  /*113e0*/  @P0 IMAD.X R3, RZ, RZ, R2, P1 ;  /* 0x000000ffff030224 */ /* 0x002fe400008e0602 */
[----:B------:R-:W-:Y:S02]  /*113f0*/  @P0 IMAD.MOV.U32 R2, RZ, RZ, R14 ;  /* 0x000000ffff020224 */ /* 0x000fe400078e000e */
[----:B------:R0:W1:Y:S04]  /*11400*/  SHFL.IDX PT, R14, R0, 0x3, 0x181f ;  /* 0x00781f00000e7f89 */ /* 0x00006800000e0000 */
[----:B--2---:R0:W-:Y:S02]  /*11410*/  @P0 LDGSTS.E.BYPASS.LTC128B.128 [R7+0x23400], desc[UR52][R2.64], !P2 ;  /* 0x2340000002070fae */ /* 0x0041e4000d101d74 */
.L_x_1838:
[----:B------:R-:W-:-:S13]  /*11420*/  ISETP.GE.AND P0, PT, R27, 0x31, PT ;  /* 0x000000311b00780c */ /* 0x000fda0003f06270 */
[----:B01----:R-:W-:-:S05]  /*11430*/  @P0 LEA R2, P1, R6, R14, 0x1 ;  /* 0x0000000e06020211 */ /* 0x003fca00078208ff */
[----:B------:R-:W-:Y:S02]  /*11440*/  @P0 IMAD.X R3, RZ, RZ, R5, P1 ;  /* 0x000000ffff030224 */ /* 0x000fe400008e0605 */
[----:B------:R-:W-:-:S05]  /*11450*/  @P0 IMAD R5, R4, 0x2, R17 ;  /* 0x0000000204050824 */ /* 0x000fca00078e0211 */
[----:B------:R-:W-:Y:S01]  /*11460*/  @!PT LDS RZ, [RZ] ;  /* 0x00000000fffff984 */ /* 0x000fe20000000800 */
[----:B------:R-:W-:Y:S01]  /*11470*/  @!PT LDS RZ, [RZ] ;  /* 0x00000000fffff984 */ /* 0x000fe20000000800 */
[----:B------:R-:W-:Y:S01]  /*11480*/  @!PT LDS RZ, [RZ] ;  /* 0x00000000fffff984 */ /* 0x000fe20000000800 */
[----:B------:R0:W-:Y:S01]  /*11490*/  @P0 LDGSTS.E.BYPASS.LTC128B.128 [R5+0x23c00], desc[UR52][R2.64], !P2 ;  /* 0x23c0000002050fae */ /* 0x0001e2000d101d74 */
[----:B------:R-:W-:Y:S01]  /*114a0*/  PLOP3.LUT P0, PT, PT, PT, PT, 0x80, 0x0 ;  /* 0x000000000000781c */ /* 0x000fe20003f0f070 */
[----:B------:R-:W-:-:S12]  /*114b0*/  NOP ;  /* 0x0000000000007918 */ /* 0x000fd80000000000 */
.L_x_1777:
        /* <DEDUP_REMOVED lines=11> */
.L_x_1778:
[----:B------:R-:W-:Y:S01]  /*11570*/  VIADD R0, R17, 0x20400 ;  /* 0x0002040011007836 */ /* 0x000fe20000000000 */
[----:B------:R1:W-:Y:S06]  /*11580*/  SYNCS.ARRIVE.TRANS64.A1T0 RZ, [R25+URZ+0x28c30], RZ ;  /* 0x028c30ff19ff79a7 */ /* 0x0003ec000810003f */
[----:B------:R-:W-:Y:S05]  /*11590*/  WARPSYNC.ALL ;  /* 0x0000000000007948 */ /* 0x000fea0003800000 */
[----:B------:R-:W-:Y:S01]  /*115a0*/  BAR.SYNC.DEFER_BLOCKING 0x8, 0x100 ;  /* 0x0204000000007b1d */ /* 0x000fe20000010000 */
[----:B------:R-:W-:-:S05]  /*115b0*/  LOP3.LUT P0, RZ, R0, 0x3ff, RZ, 0xc0, !PT ;  /* 0x000003ff00ff7812 */ /* 0x000fca000780c0ff */
[----:B------:R-:W-:Y:S08]  /*115c0*/  BSSY B6, `(.L_x_1779) ;  /* 0x0000012000067945 */ /* 0x000ff00003800000 */
[----:B------:R-:W-:Y:S05]  /*115d0*/  @!P0 BRA `(.L_x_1780) ;  /* 0x0000000000408947 */ /* 0x000fea0003800000 */
[----:B0-----:R-:W-:Y:S01]  /*115e0*/  MOV R2, 0x0 ;  /* 0x0000000000027802 */ /* 0x001fe20000000f00 */
[----:B------:R-:W-:Y:S01]  /*115f0*/  ULDC.64 UR4, c[0x4][0x90] ;  /* 0x0100240000047ab9 */ /* 0x000fe20000000a00 */
[----:B------:R-:W-:Y:S01]  /*11600*/  ULDC.64 UR6, c[0x4][0x98] ;  /* 0x0100260000067ab9 */ /* 0x000fe20000000a00 */
[----:B------:R-:W-:Y:S01]  /*11610*/  ULDC.64 UR8, c[0x4][0x20] ;  /* 0x0100080000087ab9 */ /* 0x000fe20000000a00 */
[----:B------:R-:W-:Y:S01]  /*11620*/  MOV R4, UR4 ;  /* 0x0000000400047c02 */ /* 0x000fe20008000f00 */
[----:B------:R-:W-:Y:S01]  /*11630*/  IMAD.U32 R5, RZ, RZ, UR5 ;  /* 0x00000005ff057e24 */ /* 0x000fe2000f8e00ff */
        /* <DEDUP_REMOVED lines=10> */
.L_x_1780:
[----:B------:R-:W-:Y:S05]  /*116e0*/  BSYNC B6 ;  /* 0x0000000000067941 */ /* 0x000fea0003800000 */
.L_x_1779:
[----:B------:R2:W5:Y:S01]  /*116f0*/  LDL R8, [R1+0x8] ;  /* 0x0000080001087983 */ /* 0x0005620000100800 */
[----:B------:R-:W-:Y:S01]  /*11700*/  UISETP.NE.AND UP0, UPT, UR49, URZ, UPT ;  /* 0x0000003f3100728c */ /* 0x000fe2000bf05270 */
[----:B0-----:R-:W0:Y:S01]  /*11710*/  S2R R2, SR_TID.X ;  /* 0x0000000000027919 */ /* 0x001e220000002100 */
[----:B------:R-:W-:Y:S01]  /*11720*/  R2UR UR6, R23 ;  /* 0x00000000170672ca */ /* 0x000fe200000e0000 */
[----:B------:R-:W-:-:S03]  /*11730*/  ULDC.64 UR8, c[0x0][0x2d8] ;  /* 0x0000b60000087ab9 */ /* 0x000fc60000000a00 */
[----:B------:R-:W-:Y:S02]  /*11740*/  PLOP3.LUT P0, PT, PT, PT, UP0, 0x80, 0x0 ;  /* 0x000000000000781c */ /* 0x000fe40003f0f008 */
[----:B------:R-:W-:-:S03]  /*11750*/  LOP3.LUT P5, RZ, R16, 0x1000, RZ, 0xc0, !PT ;  /* 0x0000100010ff7812 */ /* 0x000fc600078ac0ff */
[----:B------:R-:W-:Y:S01]  /*11760*/  @UP0 ULDC UR4, c[0x0][0x44c] ;  /* 0x0001130000040ab9 */ /* 0x000fe20000000800 */
[----:B0-----:R-:W-:-:S05]  /*11770*/  IMAD.SHL.U32 R2, R2, 0x10, RZ ;  /* 0x0000001002027824 */ /* 0x001fca00078e00ff */
[----:B------:R-:W-:-:S05]  /*11780*/  LOP3.LUT R2, R36, 0x70, R2, 0xf8, !PT ;  /* 0x0000007024027812 */ /* 0x000fca00078ef802 */
[----:B------:R-:W-:-:S04]  /*11790*/  VIADD R0, R2, UR43 ;  /* 0x0000002b02007c36 */ /* 0x000fc80008000000 */
[----:B------:R-:W-:Y:S01]  /*117a0*/  @P0 IMAD.HI.U32 R3, R0, UR4, RZ ;  /* 0x0000000400030c27 */ /* 0x000fe2000f8e00ff */
[----:B------:R-:W-:Y:S01]  /*117b0*/  PLOP3.LUT P0, PT, PT, PT, UP0, 0x80, 0x0 ;  /* 0x000000000000781c */ /* 0x000fe20003f0f008 */
[----:B------:R-:W-:Y:S01]  /*117c0*/  @UP0 ULDC UR4, c[0x0][0x450] ;  /* 0x0001140000040ab9 */ /* 0x000fe20000000800 */
[----:B------:R-:W-:Y:S01]  /*117d0*/  R2UR UR7, R19 ;  /* 0x00000000130772ca */ /* 0x000fe200000e0000 */
[----:B------:R-:W-:Y:S01]  /*117e0*/  IMAD.MOV.U32 R2, RZ, RZ, R0 ;  /* 0x000000ffff027224 */ /* 0x000fe200078e0000 */
[----:B------:R-:W-:-:S09]  /*117f0*/  UIMAD UR6, UR6, UR8, URZ ;  /* 0x00000008060672a4 */ /* 0x000fd2000f8e023f */
[----:B------:R-:W-:Y:S02]  /*11800*/  @P0 SHF.R.U32.HI R2, RZ, UR4, R3 ;  /* 0x00000004ff020c19 */ /* 0x000fe40008011603 */
[----:B------:R-:W-:Y:S01]  /*11810*/  R2UR UR4, R19 ;  /* 0x00000000130472ca */ /* 0x000fe200000e0000 */
[----:B------:R-:W-:Y:S02]  /*11820*/  UIMAD UR7, UR7, UR9, UR6 ;  /* 0x00000009070772a4 */ /* 0x000fe4000f8e0206 */
[----:B------:R-:W-:Y:S01]  /*11830*/  USHF.R.S32.HI UR6, URZ, 0x1f, UR42 ;  /* 0x0000001f3f067899 */ /* 0x000fe2000801142a */
[----:B------:R-:W0:Y:S01]  /*11840*/  S2R R10, SR_TID.X ;  /* 0x00000000000a7919 */ /* 0x000e220000002100 */
[----:B------:R-:W-:-:S08]  /*11850*/  IMAD.MOV R5, RZ, RZ, -R2 ;  /* 0x000000ffff057224 */ /* 0x000fd000078e0a02 */
[----:B------:R-:W-:-:S03]  /*11860*/  UIMAD.WIDE.U32 UR4, UR4, UR8, URZ ;  /* 0x00000008040472a5 */ /* 0x000fc6000f8e003f */
[----:B------:R-:W-:Y:S01]  /*11870*/  ULDC.64 UR8, c[0x0][0x2e0] ;  /* 0x0000b80000087ab9 */ /* 0x000fe20000000a00 */
[----:B------:R-:W-:Y:S02]  /*11880*/  UIADD3 UR5, UR5, UR7, URZ ;  /* 0x0000000705057290 */ /* 0x000fe4000fffe03f */
[----:B------:R-:W-:Y:S01]  /*11890*/  UIMAD UR6, UR6, UR8, URZ ;  /* 0x00000008060672a4 */ /* 0x000fe2000f8e023f */
[----:B------:R-:W-:Y:S01]  /*118a0*/  ULDC UR7, c[0x0][0x448] ;  /* 0x0001120000077ab9 */ /* 0x000fe20000000800 */
[----:B------:R-:W-:Y:S01]  /*118b0*/  UIMAD.WIDE.U32 UR4, UR42, UR8, UR4 ;  /* 0x000000082a0472a5 */ /* 0x000fe2000f8e0004 */
[----:B------:R-:W-:Y:S01]  /*118c0*/  IMAD R5, R5, UR7, R0 ;  /* 0x0000000705057c24 */ /* 0x000fe2000f8e0200 */
[----:B------:R-:W-:Y:S01]  /*118d0*/  UIMAD UR6, UR42, UR9, UR6 ;  /* 0x000000092a0672a4 */ /* 0x000fe2000f8e0206 */
[----:B------:R-:W-:Y:S02]  /*118e0*/  SHF.R.S32.HI R0, RZ, 0x1f, R2 ;  /* 0x0000001fff007819 */ /* 0x000fe40000011402 */
[----:B------:R-:W-:Y:S01]  /*118f0*/  ULDC.64 UR8, c[0x0][0x2d0] ;  /* 0x0000b40000087ab9 */ /* 0x000fe20000000a00 */
[----:B------:R-:W-:Y:S01]  /*11900*/  UIADD3 UR5, UR5, UR6, URZ ;  /* 0x0000000605057290 */ /* 0x000fe2000fffe03f */
[----:B------:R-:W-:-:S02]  /*11910*/  IMAD.U32 R9, RZ, RZ, UR8 ;  /* 0x00000008ff097e24 */ /* 0x000fc4000f8e00ff */
[----:B------:R-:W-:Y:S01]  /*11920*/  IMAD R3, R0, UR8, RZ ;  /* 0x0000000800037c24 */ /* 0x000fe2000f8e02ff */
[----:B------:R-:W-:-:S03]  /*11930*/  SHF.R.S32.HI R0, RZ, 0x1f, R5 ;  /* 0x0000001fff007819 */ /* 0x000fc60000011405 */
[C---:B------:R-:W-:Y:S02]  /*11940*/  IMAD R7, R2.reuse, UR9, R3 ;  /* 0x0000000902077c24 */ /* 0x040fe4000f8e0203 */
[----:B------:R-:W-:Y:S01]  /*11950*/  IMAD.WIDE.U32 R2, R2, R9, UR4 ;  /* 0x0000000402027e25 */ /* 0x000fe2000f8e0009 */
        /* <DEDUP_REMOVED lines=8> */
[----:B------:R-:W-:Y:S01]  /*119e0*/  UMOV UR4, 0xffffffff ;  /* 0xffffffff00047882 */ /* 0x000fe20000000000 */
[----:B0-----:R-:W-:-:S03]  /*119f0*/  SHF.L.U32 R10, R10, 0x3, RZ ;  /* 0x000000030a0a7819 */ /* 0x001fc600000006ff */
[----:B------:R-:W-:Y:S02]  /*11a00*/  LEA.HI.X R5, R2, UR5, R5, 0x1, P0 ;  /* 0x0000000502057c11 */ /* 0x000fe400080f0c05 */
[----:B------:R-:W-:Y:S01]  /*11a10*/  LOP3.LUT R10, R10, 0x38, RZ, 0xc0, !PT ;  /* 0x000000380a0a7812 */ /* 0x000fe200078ec0ff */
[----:B--2---:R-:W-:Y:S06]  /*11a20*/  BRA.DIV UR4, `(.L_x_1781) ;  /* 0x0000002a04fc7947 */ /* 0x004fec000b800000 */
[----:B------:R-:W0:Y:S01]  /*11a30*/  SHFL.IDX PT, R14, R0, RZ, 0x181f ;  /* 0x00181fff000e7589 */ /* 0x000e2200000e0000 */
[----:B------:R-:W-:-:S03]  /*11a40*/  VIADD R4, R36, UR43 ;  /* 0x0000002b24047c36 */ /* 0x000fc60008000000 */
[----:B------:R-:W2:Y:S01]  /*11a50*/  SHFL.IDX PT, R2, R5, RZ, 0x181f ;  /* 0x00181fff05027589 */ /* 0x000ea200000e0000 */
[C---:B------:R-:W-:Y:S01]  /*11a60*/  VIADD R6, R4.reuse, 0x10 ;  /* 0x0000001004067836 */ /* 0x040fe20000000000 */
[----:B------:R-:W-:-:S13]  /*11a70*/  ISETP.GE.AND P0, PT, R4, UR36, PT ;  /* 0x0000002404007c0c */ /* 0x000fda000bf06270 */
[----:B0-----:R-:W-:-:S05]  /*11a80*/  @!P0 LEA R14, P1, R10, R14, 0x1 ;  /* 0x0000000e0a0e8211 */ /* 0x001fca00078208ff */
[----:B--2---:R-:W-:Y:S02]  /*11a90*/  @!P0 IMAD.X R3, RZ, RZ, R2, P1 ;  /* 0x000000ffff038224 */ /* 0x004fe400008e0602 */
[----:B------:R-:W-:Y:S02]  /*11aa0*/  @!P0 IMAD.MOV.U32 R2, RZ, RZ, R14 ;  /* 0x000000ffff028224 */ /* 0x000fe400078e000e */
[----:B------:R-:W0:Y:S04]  /*11ab0*/  SHFL.IDX PT, R14, R0, 0x1, 0x181f ;  /* 0x00381f00000e7f89 */ /* 0x000e2800000e0000 */
[----:B-----5:R2:W-:Y:S01]  /*11ac0*/  @!P0 LDGSTS.E.BYPASS.LTC128B.128 [R8+0x20400], desc[UR52][R2.64], !P5 ;  /* 0x2040000002088fae */ /* 0x0205e2000e901d74 */
[----:B------:R-:W-:Y:S01]  /*11ad0*/  ISETP.GE.AND P0, PT, R6, UR36, PT ;  /* 0x0000002406007c0c */ /* 0x000fe2000bf06270 */
[----:B------:R-:W-:-:S02]  /*11ae0*/  VIADD R6, R4, 0x20 ;  /* 0x0000002004067836 */ /* 0x000fc40000000000 */
[----:B--2---:R-:W2:Y:S10]  /*11af0*/  SHFL.IDX PT, R2, R5, 0x1, 0x181f ;  /* 0x00381f0005027f89 */ /* 0x004eb400000e0000 */
[----:B0-----:R-:W-:-:S05]  /*11b00*/  @!P0 LEA R14, P1, R10, R14, 0x1 ;  /* 0x0000000e0a0e8211 */ /* 0x001fca00078208ff */
[----:B--2---:R-:W-:Y:S02]  /*11b10*/  @!P0 IMAD.X R3, RZ, RZ, R2, P1 ;  /* 0x000000ffff038224 */ /* 0x004fe400008e0602 */
[----:B------:R-:W-:Y:S02]  /*11b20*/  @!P0 IMAD.MOV.U32 R2, RZ, RZ, R14 ;  /* 0x000000ffff028224 */ /* 0x000fe400078e000e */
[----:B------:R-:W0:Y:S04]  /*11b30*/  SHFL.IDX PT, R14, R0, 0x2, 0x181f ;  /* 0x00581f00000e7f89 */ /* 0x000e2800000e0000 */
[----:B------:R2:W-:Y:S01]  /*11b40*/  @!P0 LDGSTS.E.BYPASS.LTC128B.128 [R8+0x20c00], desc[UR52][R2.64], !P5 ;  /* 0x20c0000002088fae */ /* 0x0005e2000e901d74 */
[----:B------:R-:W-:-:S03]  /*11b50*/  ISETP.GE.AND P0, PT, R6, UR36, PT ;  /* 0x0000002406007c0c */ /* 0x000fc6000bf06270 */
[----:B--2---:R-:W2:Y:S04]  /*11b60*/  SHFL.IDX PT, R2, R5, 0x2, 0x181f ;  /* 0x00581f0005027f89 */ /* 0x004ea800000e0000 */
[----:B------:R-:W3:Y:S06]  /*11b70*/  SHFL.IDX PT, R5, R5, 0x3, 0x181f ;  /* 0x00781f0005057f89 */ /* 0x000eec00000e0000 */
[----:B0-----:R-:W-:-:S05]  /*11b80*/  @!P0 LEA R14, P1, R10, R14, 0x1 ;  /* 0x0000000e0a0e8211 */ /* 0x001fca00078208ff */
[----:B--2---:R-:W-:Y:S02]  /*11b90*/  @!P0 IMAD.X R3, RZ, RZ, R2, P1 ;  /* 0x000000ffff038224 */ /* 0x004fe400008e0602 */
[----:B------:R-:W-:Y:S02]  /*11ba0*/  @!P0 IMAD.MOV.U32 R2, RZ, RZ, R14 ;  /* 0x000000ffff028224 */ /* 0x000fe400078e000e */
[----:B------:R0:W2:Y:S04]  /*11bb0*/  SHFL.IDX PT, R14, R0, 0x3, 0x181f ;  /* 0x00781f00000e7f89 */ /* 0x0000a800000e0000 */
[----:B---3--:R0:W-:Y:S02]  /*11bc0*/  @!P0 LDGSTS.E.BYPASS.LTC128B.128 [R8+0x21400], desc[UR52][R2.64], !P5 ;  /* 0x2140000002088fae */ /* 0x0081e4000e901d74 */
.L_x_1847:
[----:B------:R-:W-:-:S05]  /*11bd0*/  VIADD R4, R4, 0x30 ;  /* 0x0000003004047836 */ /* 0x000fca0000000000 */
[----:B------:R-:W-:-:S13]  /*11be0*/  ISETP.GE.AND P0, PT, R4, UR36, PT ;  /* 0x0000002404007c0c */ /* 0x000fda000bf06270 */
[----:B0-2---:R-:W-:-:S05]  /*11bf0*/  @!P0 LEA R2, P1, R10, R14, 0x1 ;  /* 0x0000000e0a028211 */ /* 0x005fca00078208ff */
[----:B------:R-:W-:-:S05]  /*11c00*/  @!P0 IMAD.X R3, RZ, RZ, R5, P1 ;  /* 0x000000ffff038224 */ /* 0x000fca00008e0605 */
[----:B------:R-:W-:Y:S01]  /*11c10*/  @!PT LDS RZ, [RZ] ;  /* 0x00000000fffff984 */ /* 0x000fe20000000800 */
[----:B------:R-:W-:Y:S01]  /*11c20*/  @!PT LDS RZ, [RZ] ;  /* 0x00000000fffff984 */ /* 0x000fe20000000800 */
[----:B------:R-:W-:Y:S01]  /*11c30*/  @!PT LDS RZ, [RZ] ;  /* 0x00000000fffff984 */ /* 0x000fe20000000800 */
[----:B------:R0:W-:Y:S01]  /*11c40*/  @!P0 LDGSTS.E.BYPASS.LTC128B.128 [R8+0x21c00], desc[UR52][R2.64], !P5 ;  /* 0x21c0000002088fae */ /* 0x0001e2000e901d74 */
[----:B------:R-:W-:Y:S01]  /*11c50*/  PLOP3.LUT P0, PT, PT, PT, PT, 0x80, 0x0 ;  /* 0x000000000000781c */ /* 0x000fe20003f0f070 */
[----:B------:R-:W-:-:S12]  /*11c60*/  NOP ;  /* 0x0000000000007918 */ /* 0x000fd80000000000 */
.L_x_1782:
        /* <DEDUP_REMOVED lines=17> */
[----:B0-2---:R-:W-:Y:S05]  /*11d80*/  @!P0 BRA `(.L_x_1784) ;  /* 0x0000002c003c8947 */ /* 0x005fea0003800000 */
.L_x_1848:
[----:B------:R-:W-:Y:S05]  /*11d90*/  BSYNC B0 ;  /* 0x0000000000007941 */ /* 0x000fea0003800000 */
.L_x_1783:
[----:B------:R-:W-:-:S05]  /*11da0*/  IMAD.U32 R2, RZ, RZ, UR47 ;  /* 0x0000002fff027e24 */ /* 0x000fca000f8e00ff */
[----:B------:R-:W-:-:S13]  /*11db0*/  ISETP.NE.AND P0, PT, R2, 0x3, PT ;  /* 0x000000030200780c */ /* 0x000fda0003f05270 */
[----:B------:R-:W-:Y:S05]  /*11dc0*/  @!P0 BRA `(.L_x_1785) ;  /* 0x0000000000048947 */ /* 0x000fea0003800000 */
[----:B------:R-:W-:Y:S01]  /*11dd0*/  BPT.TRAP 0x1 ;  /* 0x000000040000795c */ /* 0x000fe20000300000 */
.L_x_1785:
[----:B0-----:R-:W-:Y:S01]  /*11de0*/  SHF.L.U32 R0, R22, 0x1f, RZ ;  /* 0x0000001f16007819 */ /* 0x001fe200000006ff */
[----:B------:R-:W-:Y:S03]  /*11df0*/  BSSY B0, `(.L_x_1786) ;  /* 0x0000003000007945 */ /* 0x000fe60003800000 */
[----:B------:R-:W0:Y:S02]  /*11e00*/  SYNCS.PHASECHK.TRANS64.TRYWAIT P0, [R25+URZ+0x28c60], R0 ;  /* 0x028c6000190075a7 */ /* 0x000e24000800017f */
[----:B0-----:R-:W-:Y:S05]  /*11e10*/  @!P0 BRA `(.L_x_1787) ;  /* 0x0000002c002c8947 */ /* 0x001fea0003800000 */
.L_x_1849:
[----:B------:R-:W-:Y:S05]  /*11e20*/  BSYNC B0 ;  /* 0x0000000000007941 */ /* 0x000fea0003800000 */
.L_x_1786:
[----:B------:R-:W2:Y:S01]  /*11e30*/  LDL.LU R4, [R1] ;  /* 0x0000000001047983 */ /* 0x000ea20000300800 */
[----:B------:R-:W-:Y:S01]  /*11e40*/  ULDC.64 UR4, c[0x0][0x328] ;  /* 0x0000ca0000047ab9 */ /* 0x000fe20000000a00 */
[----:B------:R-:W-:Y:S01]  /*11e50*/  LOP3.LUT R16, R16, 0xfffff7ff, RZ, 0xc0, !PT ;  /* 0xfffff7ff10107812 */ /* 0x000fe200078ec0ff */
[----:B0-----:R-:W-:Y:S02]  /*11e60*/  IMAD R0, R37, UR4, RZ ;  /* 0x0000000425007c24 */ /* 0x001fe4000f8e02ff */
[----:B------:R-:W-:-:S04]  /*11e70*/  IMAD.WIDE.U32 R2, R35, UR4, RZ ;  /* 0x0000000423027c25 */ /* 0x000fc8000f8e00ff */
[----:B------:R-:W-:Y:S01]  /*11e80*/  IMAD R5, R35, UR5, R0 ;  /* 0x0000000523057c24 */ /* 0x000fe2000f8e0200 */
[----:B------:R-:W-:-:S03]  /*11e90*/  ULDC.64 UR4, c[0x0][0x338] ;  /* 0x0000ce0000047ab9 */ /* 0x000fc60000000a00 */
[----:B------:R-:W-:Y:S02]  /*11ea0*/  IMAD.IADD R3, R3, 0x1, R5 ;  /* 0x0000000103037824 */ /* 0x000fe400078e0205 */
[----:B------:R-:W-:-:S04]  /*11eb0*/  IMAD.WIDE.U32 R2, R34, UR4, R2 ;  /* 0x0000000422027c25 */ /* 0x000fc8000f8e0002 */
[----:B--2---:R-:W-:Y:S01]  /*11ec0*/  IMAD R5, R4, UR4, RZ ;  /* 0x0000000404057c24 */ /* 0x004fe2000f8e02ff */
[----:B------:R-:W-:-:S03]  /*11ed0*/  PRMT R4, R32, 0x8880, RZ ;  /* 0x0000888020047816 */ /* 0x000fc600000000ff */
[----:B------:R-:W-:Y:S01]  /*11ee0*/  IMAD R5, R34, UR5, R5 ;  /* 0x0000000522057c24 */ /* 0x000fe2000f8e0205 */
[----:B------:R-:W-:Y:S02]  /*11ef0*/  ULDC.64 UR4, c[0x0][0x330] ;  /* 0x0000cc0000047ab9 */ /* 0x000fe40000000a00 */
[----:B------:R-:W-:Y:S02]  /*11f00*/  IMAD R0, R23, UR4, RZ ;  /* 0x0000000417007c24 */ /* 0x000fe4000f8e02ff */
[----:B------:R-:W-:Y:S01]  /*11f10*/  IADD3 R3, R3, R5, RZ ;  /* 0x0000000503037210 */ /* 0x000fe20007ffe0ff */
[----:B------:R-:W-:Y:S02]  /*11f20*/  IMAD R5, R18, 0x8000, R31 ;  /* 0x0000800012057824 */ /* 0x000fe400078e021f */
[C---:B------:R-:W-:Y:S02]  /*11f30*/  IMAD R7, R19.reuse, UR5, R0 ;  /* 0x0000000513077c24 */ /* 0x040fe4000f8e0200 */
[----:B------:R-:W-:Y:S01]  /*11f40*/  IMAD.WIDE.U32 R2, R19, UR4, R2 ;  /* 0x0000000413027c25 */ /* 0x000fe2000f8e0002 */
[----:B------:R-:W-:-:S03]  /*11f50*/  ULDC.64 UR4, c[0x0][0x318] ;  /* 0x0000c60000047ab9 */ /* 0x000fc60000000a00 */
[----:B------:R-:W-:Y:S01]  /*11f60*/  IMAD.IADD R7, R3, 0x1, R7 ;  /* 0x0000000103077824 */ /* 0x000fe200078e0207 */
[----:B------:R-:W-:Y:S01]  /*11f70*/  LEA R6, P0, R2, UR4, 0x1 ;  /* 0x0000000402067c11 */ /* 0x000fe2000f8008ff */
[----:B------:R-:W-:-:S03]  /*11f80*/  UMOV UR4, 0xffffffff ;  /* 0xffffffff00047882 */ /* 0x000fc60000000000 */
[----:B------:R-:W-:Y:S02]  /*11f90*/  LEA.HI.X R7, R2, UR5, R7, 0x1, P0 ;  /* 0x0000000502077c11 */ /* 0x000fe400080f0c07 */
[----:B------:R-:W-:-:S13]  /*11fa0*/  ISETP.GT.AND P0, PT, R4, -0x1, PT ;  /* 0xffffffff0400780c */ /* 0x000fda0003f04270 */
[----:B------:R-:W-:Y:S01]  /*11fb0*/  @P0 LOP3.LUT R16, R16, 0x800, RZ, 0xfc, !PT ;  /* 0x0000080010100812 */ /* 0x000fe200078efcff */
[----:B------:R-:W-:Y:S06]  /*11fc0*/  BRA.DIV UR4, `(.L_x_1788) ;  /* 0x0000002a04d47947 */ /* 0x000fec000b800000 */
[----:B------:R-:W0:Y:S01]  /*11fd0*/  S2R R2, SR_TID.X ;  /* 0x0000000000027919 */ /* 0x000e220000002100 */
[C---:B------:R-:W-:Y:S01]  /*11fe0*/  LOP3.LUT P1, RZ, R32.reuse, 0x1, RZ, 0xc0, !PT ;  /* 0x0000000120ff7812 */ /* 0x040fe2000782c0ff */
[----:B------:R-:W-:Y:S01]  /*11ff0*/  IMAD R5, R5, 0x2, R17 ;  /* 0x0000000205057824 */ /* 0x000fe200078e0211 */
[C---:B------:R-:W-:Y:S01]  /*12000*/  LOP3.LUT P5, RZ, R32.reuse, 0x2, RZ, 0xc0, !PT ;  /* 0x0000000220ff7812 */ /* 0x040fe200078ac0ff */
[----:B------:R-:W2:Y:S01]  /*12010*/  SHFL.IDX PT, R14, R6, RZ, 0x181f ;  /* 0x00181fff060e7589 */ /* 0x000ea200000e0000 */
[C---:B------:R-:W-:Y:S02]  /*12020*/  LOP3.LUT P4, RZ, R32.reuse, 0x4, RZ, 0xc0, !PT ;  /* 0x0000000420ff7812 */ /* 0x040fe4000788c0ff */
[C---:B------:R-:W-:Y:S01]  /*12030*/  LOP3.LUT P3, RZ, R32.reuse, 0x8, RZ, 0xc0, !PT ;  /* 0x0000000820ff7812 */ /* 0x040fe2000786c0ff */
[----:B------:R-:W3:Y:S01]  /*12040*/  SHFL.IDX PT, R3, R7, RZ, 0x181f ;  /* 0x00181fff07037589 */ /* 0x000ee200000e0000 */
[----:B------:R-:W-:Y:S02]  /*12050*/  LOP3.LUT P2, RZ, R32, 0x10, RZ, 0xc0, !PT ;  /* 0x0000001020ff7812 */ /* 0x000fe4000784c0ff */
[----:B------:R-:W-:Y:S01]  /*12060*/  LOP3.LUT R16, R16, 0xfffffdff, RZ, 0xc0, !PT ;  /* 0xfffffdff10107812 */ /* 0x000fe200078ec0ff */
[----:B------:R-:W-:Y:S03]  /*12070*/  SHFL.IDX PT, R8, R7, 0x2, 0x181f ;  /* 0x00581f0007087f89 */ /* 0x000fe600000e0000 */
[----:B------:R-:W-:Y:S01]  /*12080*/  @P1 LOP3.LUT R16, R16, 0x200, RZ, 0xfc, !PT ;  /* 0x0000020010101812 */ /* 0x000fe200078efcff */
[----:B0-----:R-:W-:-:S05]  /*12090*/  IMAD.SHL.U32 R2, R2, 0x8, RZ ;  /* 0x0000000802027824 */ /* 0x001fca00078e00ff */
[----:B------:R-:W-:-:S05]  /*120a0*/  LOP3.LUT R2, R2, 0x38, RZ, 0xc0, !PT ;  /* 0x0000003802027812 */ /* 0x000fca00078ec0ff */
[----:B------:R-:W-:-:S05]  /*120b0*/  IMAD.SHL.U32 R0, R2, 0x2, RZ ;  /* 0x0000000202007824 */ /* 0x000fca00078e00ff */
[----:B--2---:R-:W-:Y:S02]  /*120c0*/  IADD3 R2, P0, R14, R0, RZ ;  /* 0x000000000e027210 */ /* 0x004fe40007f1e0ff */
[----:B------:R-:W0:Y:S03]  /*120d0*/  SHFL.IDX PT, R14, R6, 0x1, 0x181f ;  /* 0x00381f00060e7f89 */ /* 0x000e2600000e0000 */
[----:B---3--:R-:W-:Y:S01]  /*120e0*/  IMAD.X R3, RZ, RZ, R3, P0 ;  /* 0x000000ffff037224 */ /* 0x008fe200000e0603 */
[----:B------:R-:W-:Y:S02]  /*120f0*/  ISETP.LT.OR P0, PT, R27, 0x1, !P1 ;  /* 0x000000011b00780c */ /* 0x000fe40004f01670 */
[----:B------:R-:W-:-:S11]  /*12100*/  LOP3.LUT P1, RZ, R32, 0x20, RZ, 0xc0, !PT ;  /* 0x0000002020ff7812 */ /* 0x000fd6000782c0ff */
        /* <DEDUP_REMOVED lines=14> */
[----:B------:R-:W-:-:S04]  /*121f0*/  ISETP.GT.AND P6, PT, R4, -0x1, PT ;  /* 0xffffffff0400780c */ /* 0x000fc80003fc4270 */
[----:B------:R-:W-:-:S13]  /*12200*/  ISETP.LT.OR P6, PT, R27, 0x1, P6 ;  /* 0x000000011b00780c */ /* 0x000fda00037c1670 */
[----:B------:R2:W-:Y:S04]  /*12210*/  LDGSTS.E.BYPASS.LTC128B.128 [R5+0xe400], desc[UR52][R2.64+0x380], !P6 ;  /* 0x0e40038002057fae */ /* 0x0005e8000f101d74 */
[----:B--2---:R-:W2:Y:S01]  /*12220*/  SHFL.IDX PT, R3, R7, 0x1, 0x181f ;  /* 0x00381f0007037f89 */ /* 0x004ea200000e0000 */
[----:B0-----:R-:W-:-:S03]  /*12230*/  IADD3 R2, P6, R14, R0, RZ ;  /* 0x000000000e027210 */ /* 0x001fc60007fde0ff */
[----:B------:R-:W0:Y:S04]  /*12240*/  SHFL.IDX PT, R14, R6, 0x2, 0x181f ;  /* 0x00581f00060e7f89 */ /* 0x000e2800000e0000 */
[----:B------:R-:W3:Y:S01]  /*12250*/  SHFL.IDX PT, R7, R7, 0x3, 0x181f ;  /* 0x00781f0007077f89 */ /* 0x000ee200000e0000 */
[----:B--2---:R-:W-:Y:S01]  /*12260*/  IMAD.X R3, RZ, RZ, R3, P6 ;  /* 0x000000ffff037224 */ /* 0x004fe200030e0603 */
[----:B------:R-:W-:-:S04]  /*12270*/  LOP3.LUT P6, RZ, R16, 0x200, RZ, 0xc0, !PT ;  /* 0x0000020010ff7812 */ /* 0x000fc800078cc0ff */
        /* <DEDUP_REMOVED lines=14> */
[----:B------:R-:W-:-:S04]  /*12360*/  ISETP.GT.AND P6, PT, R4, -0x1, PT ;  /* 0xffffffff0400780c */ /* 0x000fc80003fc4270 */
[----:B------:R-:W-:-:S13]  /*12370*/  ISETP.LT.OR P6, PT, R27, 0x11, P6 ;  /* 0x000000111b00780c */ /* 0x000fda00037c1670 */
[----:B------:R0:W-:Y:S02]  /*12380*/  LDGSTS.E.BYPASS.LTC128B.128 [R5+0xec00], desc[UR52][R2.64+0x380], !P6 ;  /* 0x0ec0038002057fae */ /* 0x0001e4000f101d74 */
[----:B0-----:R-:W-:Y:S02]  /*12390*/  IADD3 R2, P6, R14, R0, RZ ;  /* 0x000000000e027210 */ /* 0x001fe40007fde0ff */
[----:B------:R0:W2:Y:S03]  /*123a0*/  SHFL.IDX PT, R14, R6, 0x3, 0x181f ;  /* 0x00781f00060e7f89 */ /* 0x0000a600000e0000 */
[----:B------:R-:W-:Y:S01]  /*123b0*/  IMAD.X R3, RZ, RZ, R8, P6 ;  /* 0x000000ffff037224 */ /* 0x000fe200030e0608 */
[----:B------:R-:W-:-:S04]  /*123c0*/  LOP3.LUT P6, RZ, R16, 0x200, RZ, 0xc0, !PT ;  /* 0x0000020010ff7812 */ /* 0x000fc800078cc0ff */
        /* <DEDUP_REMOVED lines=14> */
[----:B------:R-:W-:-:S04]  /*124b0*/  ISETP.GT.AND P6, PT, R4, -0x1, PT ;  /* 0xffffffff0400780c */ /* 0x000fc80003fc4270 */
[----:B------:R-:W-:-:S13]  /*124c0*/  ISETP.LT.OR P6, PT, R27, 0x21, P6 ;  /* 0x000000211b00780c */ /* 0x000fda00037c1670 */
[----:B--23--:R0:W-:Y:S02]  /*124d0*/  LDGSTS.E.BYPASS.LTC128B.128 [R5+0xf400], desc[UR52][R2.64+0x380], !P6 ;  /* 0x0f40038002057fae */ /* 0x00c1e4000f101d74 */
.L_x_1859:
[----:B0-----:R-:W-:Y:S02]  /*124e0*/  IADD3 R2, P6, R14, R0, RZ ;  /* 0x000000000e027210 */ /* 0x001fe40007fde0ff */
[C---:B------:R-:W-:Y:S02]  /*124f0*/  ISETP.LT.OR P5, PT, R27.reuse, 0x31, !P5 ;  /* 0x000000311b00780c */ /* 0x040fe40006fa1670 */
[C---:B------:R-:W-:Y:S01]  /*12500*/  ISETP.LT.OR P4, PT, R27.reuse, 0x31, !P4 ;  /* 0x000000311b00780c */ /* 0x040fe20006781670 */
[----:B------:R-:W-:Y:S01]  /*12510*/  IMAD.X R3, RZ, RZ, R7, P6 ;  /* 0x000000ffff037224 */ /* 0x000fe200030e0607 */
[----:B------:R-:W-:Y:S02]  /*12520*/  LOP3.LUT P6, RZ, R16, 0x200, RZ, 0xc0, !PT ;  /* 0x0000020010ff7812 */ /* 0x000fe400078cc0ff */
[C---:B------:R-:W-:Y:S02]  /*12530*/  ISETP.LT.OR P3, PT, R27.reuse, 0x31, !P3 ;  /* 0x000000311b00780c */ /* 0x040fe40005f61670 */
[----:B------:R-:W-:-:S02]  /*12540*/  ISETP.LT.OR P6, PT, R27, 0x31, !P6 ;  /* 0x000000311b00780c */ /* 0x000fc400077c1670 */
[C---:B------:R-:W-:Y:S02]  /*12550*/  ISETP.LT.OR P2, PT, R27.reuse, 0x31, !P2 ;  /* 0x000000311b00780c */ /* 0x040fe40005741670 */
[C---:B------:R-:W-:Y:S02]  /*12560*/  ISETP.LT.OR P1, PT, R27.reuse, 0x31, !P1 ;  /* 0x000000311b00780c */ /* 0x040fe40004f21670 */
[----:B------:R-:W-:-:S07]  /*12570*/  ISETP.LT.OR P0, PT, R27, 0x31, !P0 ;  /* 0x000000311b00780c */ /* 0x000fce0004701670 */
[----:B------:R-:W-:Y:S01]  /*12580*/  @!PT LDS RZ, [RZ] ;  /* 0x00000000fffff984 */ /* 0x000fe20000000800 */
[----:B------:R-:W-:Y:S01]  /*12590*/  @!PT LDS RZ, [RZ] ;  /* 0x00000000fffff984 */ /* 0x000fe20000000800 */
[----:B------:R-:W-:Y:S01]  /*125a0*/  @!PT LDS RZ, [RZ] ;  /* 0x00000000fffff984 */ /* 0x000fe20000000800 */
[----:B------:R0:W-:Y:S01]  /*125b0*/  LDGSTS.E.BYPASS.LTC128B.128 [R5+0x1c00], desc[UR52][R2.64], !P6 ;  /* 0x01c0000002057fae */ /* 0x0001e2000f101d74 */
[----:B------:R-:W-:-:S03]  /*125c0*/  ISETP.GT.AND P6, PT, R4, -0x1, PT ;  /* 0xffffffff0400780c */ /* 0x000fc60003fc4270 */
[----:B------:R0:W-:Y:S04]  /*125d0*/  LDGSTS.E.BYPASS.LTC128B.128 [R5+0x3c00], desc[UR52][R2.64+0x80], !P5 ;  /* 0x03c0008002057fae */ /* 0x0001e8000e901d74 */
[----:B------:R0:W-:Y:S04]  /*125e0*/  LDGSTS.E.BYPASS.LTC128B.128 [R5+0x5c00], desc[UR52][R2.64+0x100], !P4 ;  /* 0x05c0010002057fae */ /* 0x0001e8000e101d74 */
[----:B------:R0:W-:Y:S04]  /*125f0*/  LDGSTS.E.BYPASS.LTC128B.128 [R5+0x7c00], desc[UR52][R2.64+0x180], !P3 ;  /* 0x07c0018002057fae */ /* 0x0001e8000d901d74 */
[----:B------:R0:W-:Y:S04]  /*12600*/  LDGSTS.E.BYPASS.LTC128B.128 [R5+0x9c00], desc[UR52][R2.64+0x200], !P2 ;  /* 0x09c0020002057fae */ /* 0x0001e8000d101d74 */
[----:B------:R0:W-:Y:S04]  /*12610*/  LDGSTS.E.BYPASS.LTC128B.128 [R5+0xbc00], desc[UR52][R2.64+0x280], !P1 ;  /* 0x0bc0028002057fae */ /* 0x0001e8000c901d74 */
[----:B------:R0:W-:Y:S01]  /*12620*/  LDGSTS.E.BYPASS.LTC128B.128 [R5+0xdc00], desc[UR52][R2.64+0x300], !P0 ;  /* 0x0dc0030002057fae */ /* 0x0001e2000c101d74 */
[----:B------:R-:W-:-:S13]  /*12630*/  ISETP.LT.OR P0, PT, R27, 0x31, P6 ;  /* 0x000000311b00780c */ /* 0x000fda0003701670 */
[----:B------:R0:W-:Y:S01]  /*12640*/  LDGSTS.E.BYPASS.LTC128B.128 [R5+0xfc00], desc[UR52][R2.64+0x380], !P0 ;  /* 0x0fc0038002057fae */ /* 0x0001e2000c101d74 */
[----:B------:R-:W-:Y:S01]  /*12650*/  PLOP3.LUT P0, PT, PT, PT, PT, 0x80, 0x0 ;  /* 0x000000000000781c */ /* 0x000fe20003f0f070 */
[----:B------:R-:W-:-:S12]  /*12660*/  NOP ;  /* 0x0000000000007918 */ /* 0x000fd80000000000 */
.L_x_1789:
        /* <DEDUP_REMOVED lines=11> */
.L_x_1790:
[----:B------:R-:W-:Y:S01]  /*12720*/  UIADD3 UR4, UR44, -0x2, URZ ;  /* 0xfffffffe2c047890 */ /* 0x000fe2000fffe03f */
[----:B------:R0:W-:Y:S03]  /*12730*/  SYNCS.ARRIVE.TRANS64.A1T0 RZ, [R25+URZ+0x28c50], RZ ;  /* 0x028c50ff19ff79a7 */ /* 0x0001e6000810003f */
[----:B------:R-:W-:-:S06]  /*12740*/  UISETP.GE.AND UP0, UPT, UR4, UR45, UPT ;  /* 0x0000002d0400728c */ /* 0x000fcc000bf06270 */
[----:B------:R-:W-:-:S13]  /*12750*/  PLOP3.LUT P0, PT, PT, PT, UP0, 0x40, 0x0 ;  /* 0x000000000000781c */ /* 0x000fda0003f0e808 */
[----:B0-----:R-:W-:Y:S05]  /*12760*/  @P0 BRA `(.L_x_1791) ;  /* 0x0000000c00980947 */ /* 0x001fea0003800000 */
[----:B------:R-:W-:Y:S01]  /*12770*/  BSSY B0, `(.L_x_1791) ;  /* 0x00000e5000007945 */ /* 0x000fe20003800000 */
[----:B------:R-:W-:-:S07]  /*12780*/  IMAD.U32 R9, RZ, RZ, UR4 ;  /* 0x00000004ff097e24 */ /* 0x000fce000f8e00ff */
.L_x_1804:
[----:B0-----:R-:W0:Y:S01]  /*12790*/  S2R R2, SR_TID.X ;  /* 0x0000000000027919 */ /* 0x001e220000002100 */
[----:B------:R-:W2:Y:S01]  /*127a0*/  LDC R3, c[0x0][0x430] ;  /* 0x00010c00ff037b82 */ /* 0x000ea20000000800 */
[----:B-1----:R-:W-:Y:S02]  /*127b0*/  IMAD R8, R9, 0x40, R30 ;  /* 0x0000004009087824 */ /* 0x002fe400078e021e */
[----:B------:R-:W-:Y:S01]  /*127c0*/  VIADD R18, R18, 0x1 ;  /* 0x0000000112127836 */ /* 0x000fe20000000000 */
[----:B--2---:R-:W-:Y:S01]  /*127d0*/  ISETP.NE.AND P0, PT, R3, 0x1, PT ;  /* 0x000000010300780c */ /* 0x004fe20003f05270 */
[----:B0-----:R-:W-:-:S05]  /*127e0*/  IMAD.SHL.U32 R2, R2, 0x10, RZ ;  /* 0x0000001002027824 */ /* 0x001fca00078e00ff */
[----:B------:R-:W-:-:S07]  /*127f0*/  LOP3.LUT R2, R36, 0x70, R2, 0xf8, !PT ;  /* 0x0000007024027812 */ /* 0x000fce00078ef802 */
[----:B------:R-:W0:Y:S01]  /*12800*/  @P0 LDC R3, c[0x0][0x434] ;  /* 0x00010d00ff030b82 */ /* 0x000e220000000800 */
[C---:B------:R-:W-:Y:S01]  /*12810*/  ISETP.GT.U32.AND P1, PT, R2.reuse, 0x3f, PT ;  /* 0x0000003f0200780c */ /* 0x040fe20003f24070 */
[----:B------:R-:W-:-:S06]  /*12820*/  IMAD.IADD R8, R2, 0x1, R8 ;  /* 0x0000000102087824 */ /* 0x000fcc00078e0208 */
[----:B------:R-:W2:Y:S01]  /*12830*/  @P0 LDC R7, c[0x0][0x438] ;  /* 0x00010e00ff070b82 */ /* 0x000ea20000000800 */
[----:B------:R-:W-:-:S07]  /*12840*/  IMAD.MOV.U32 R10, RZ, RZ, R8 ;  /* 0x000000ffff0a7224 */ /* 0x000fce00078e0008 */
[----:B------:R-:W3:Y:S01]  /*12850*/  @!P1 LDC.64 R4, c[0x0][0x428] ;  /* 0x00010a00ff049b82 */ /* 0x000ee20000000a00 */
[----:B0-----:R-:W-:-:S05]  /*12860*/  @P0 IMAD.HI.U32 R2, R8, R3, RZ ;  /* 0x0000000308020227 */ /* 0x001fca00078e00ff */
[----:B--2---:R-:W-:Y:S02]  /*12870*/  @P0 SHF.R.U32.HI R10, RZ, R7, R2 ;  /* 0x00000007ff0a0219 */ /* 0x004fe40000011602 */
[----:B------:R-:W0:Y:S02]  /*12880*/  @!P1 LDC.64 R6, c[0x0][0x418] ;  /* 0x00010600ff069b82 */ /* 0x000e240000000a00 */
[----:B------:R-:W-:Y:S01]  /*12890*/  @!P1 SHF.R.S32.HI R3, RZ, 0x1f, R10 ;  /* 0x0000001fff039819 */ /* 0x000fe2000001140a */
[----:B---3--:R-:W-:-:S04]  /*128a0*/  @!P1 IMAD R2, R29, R4, RZ ;  /* 0x000000041d029224 */ /* 0x008fc800078e02ff */
[----:B------:R-:W-:Y:S01]  /*128b0*/  @!P1 IMAD R5, R24, R5, R2 ;  /* 0x0000000518059224 */ /* 0x000fe200078e0202 */
[----:B------:R-:W-:-:S05]  /*128c0*/  @!P1 MOV R2, R10 ;  /* 0x0000000a00029202 */ /* 0x000fca0000000f00 */
[----:B------:R-:W-:-:S04]  /*128d0*/  @!P1 IMAD.WIDE.U32 R2, R24, R4, R2 ;  /* 0x0000000418029225 */ /* 0x000fc800078e0002 */
[----:B------:R-:W-:Y:S02]  /*128e0*/  @!P1 IMAD.IADD R3, R5, 0x1, R3 ;  /* 0x0000000105039824 */ /* 0x000fe400078e0203 */
[----:B------:R-:W-:Y:S01]  /*128f0*/  IMAD.MOV.U32 R4, RZ, RZ, RZ ;  /* 0x000000ffff047224 */ /* 0x000fe200078e00ff */
[----:B0-----:R-:W-:Y:S01]  /*12900*/  @!P1 LEA R6, P0, R2, R6, 0x2 ;  /* 0x0000000602069211 */ /* 0x001fe200078010ff */
[----:B------:R-:W-:-:S03]  /*12910*/  IMAD.U32 R11, RZ, RZ, UR47 ;  /* 0x0000002fff0b7e24 */ /* 0x000fc6000f8e00ff */
[----:B------:R-:W-:Y:S01]  /*12920*/  @!P1 LEA.HI.X R7, R2, R7, R3, 0x2, P0 ;  /* 0x0000000702079211 */ /* 0x000fe200000f1403 */
[----:B------:R-:W-:Y:S01]  /*12930*/  IMAD.MOV R5, RZ, RZ, -R10 ;  /* 0x000000ffff057224 */ /* 0x000fe200078e0a0a */
[----:B------:R-:W-:-:S03]  /*12940*/  ISETP.NE.AND P0, PT, R18, 0x2, PT ;  /* 0x000000021200780c */ /* 0x000fc60003f05270 */
[----:B------:R0:W5:Y:S01]  /*12950*/  @!P1 LDG.E R4, desc[UR52][R6.64] ;  /* 0x0000003406049981 */ /* 0x000162000c1e1900 */
[----:B------:R-:W-:Y:S01]  /*12960*/  ISETP.NE.AND P1, PT, R11, 0x3, PT ;  /* 0x000000030b00780c */ /* 0x000fe20003f25270 */
[----:B------:R-:W-:Y:S05]  /*12970*/  YIELD ;  /* 0x0000000000007946 */ /* 0x000fea0003800000 */
[----:B------:R-:W-:Y:S01]  /*12980*/  ULDC UR4, c[0x0][0x430] ;  /* 0x00010c0000047ab9 */ /* 0x000fe20000000800 */
[----:B------:R-:W-:Y:S01]  /*12990*/  IMAD.MOV.U32 R2, RZ, RZ, R9 ;  /* 0x000000ffff027224 */ /* 0x000fe200078e0009 */
[----:B------:R-:W-:Y:S01]  /*129a0*/  SEL R3, RZ, 0x1, P0 ;  /* 0x00000001ff037807 */ /* 0x000fe20000000000 */
[----:B------:R-:W-:Y:S01]  /*129b0*/  IMAD R5, R5, UR4, R8 ;  /* 0x0000000405057c24 */ /* 0x000fe2000f8e0208 */
[----:B------:R-:W-:Y:S01]  /*129c0*/  SEL R18, R18, RZ, P0 ;  /* 0x000000ff12127207 */ /* 0x000fe20000000000 */
[----:B------:R-:W-:Y:S01]  /*129d0*/  VIADD R9, R9, 0xffffffff ;  /* 0xffffffff09097836 */ /* 0x000fe20000000000 */
[----:B------:R-:W-:-:S02]  /*129e0*/  LOP3.LUT R22, R22, R3, RZ, 0x3c, !PT ;  /* 0x0000000316167212 */ /* 0x000fc400078e3cff */
[----:B------:R-:W-:Y:S01]  /*129f0*/  ISETP.GT.AND P3, PT, R2, UR45, PT ;  /* 0x0000002d02007c0c */ /* 0x000fe2000bf64270 */
[----:B0-----:R-:W-:-:S12]  /*12a00*/  @!P1 BRA `(.L_x_1792) ;  /* 0x0000000000049947 */ /* 0x001fd80003800000 */
[----:B------:R-:W-:Y:S01]  /*12a10*/  BPT.TRAP 0x1 ;  /* 0x000000040000795c */ /* 0x000fe20000300000 */
.L_x_1792:
[----:B------:R-:W-:Y:S01]  /*12a20*/  IMAD R8, R18, 0x8, R17 ;  /* 0x0000000812087824 */ /* 0x000fe200078e0211 */
[----:B------:R-:W-:Y:S01]  /*12a30*/  SHF.L.U32 R20, R22, 0x1f, RZ ;  /* 0x0000001f16147819 */ /* 0x000fe200000006ff */
[----:B------:R-:W-:Y:S01]  /*12a40*/  BSSY B1, `(.L_x_1793) ;  /* 0x0000004000017945 */ /* 0x000fe20003800000 */
[----:B------:R-:W-:Y:S02]  /*12a50*/  SHF.R.S32.HI R7, RZ, 0x1f, R5 ;  /* 0x0000001fff077819 */ /* 0x000fe40000011405 */
[----:B------:R-:W0:Y:S02]  /*12a60*/  SYNCS.PHASECHK.TRANS64.TRYWAIT P0, [R8+URZ+0x28c40], R20 ;  /* 0x028c4014080075a7 */ /* 0x000e24000800017f */
[----:B0-----:R-:W-:Y:S05]  /*12a70*/  @!P0 BRA `(.L_x_1794) ;  /* 0x0000002800308947 */ /* 0x001fea0003800000 */
.L_x_1860:
[----:B------:R-:W-:Y:S05]  /*12a80*/  BSYNC B1 ;  /* 0x0000000000017941 */ /* 0x000fea0003800000 */
.L_x_1793:
[----:B------:R-:W-:Y:S01]  /*12a90*/  ULDC.64 UR4, c[0x0][0x300] ;  /* 0x0000c00000047ab9 */ /* 0x000fe20000000a00 */
[----:B-----5:R-:W-:Y:S01]  /*12aa0*/  SHF.R.S32.HI R10, RZ, 0x1f, R4 ;  /* 0x0000001fff0a7819 */ /* 0x020fe20000011404 */
[----:B------:R-:W-:Y:S01]  /*12ab0*/  IMAD R2, R7, UR4, RZ ;  /* 0x0000000407027c24 */ /* 0x000fe2000f8e02ff */
[----:B------:R-:W-:-:S03]  /*12ac0*/  LOP3.LUT P1, RZ, R16, 0x2, RZ, 0xc0, !PT ;  /* 0x0000000210ff7812 */ /* 0x000fc6000782c0ff */
        /* <DEDUP_REMOVED lines=15> */
[----:B------:R-:W-:Y:S01]  /*12bc0*/  UMOV UR4, 0xffffffff ;  /* 0xffffffff00047882 */ /* 0x000fe20000000000 */
[----:B------:R-:W-:Y:S02]  /*12bd0*/  IMAD R6, R18, 0x1000, R31 ;  /* 0x0000100012067824 */ /* 0x000fe400078e021f */
[----:B------:R-:W-:Y:S01]  /*12be0*/  LEA.HI.X R27, R2, UR5, R27, 0x1, P0 ;  /* 0x00000005021b7c11 */ /* 0x000fe200080f0c1b */
[----:B------:R-:W-:Y:S08]  /*12bf0*/  BRA.DIV UR4, `(.L_x_1795) ;  /* 0x0000002604e47947 */ /* 0x000ff0000b800000 */
[----:B------:R-:W2:Y:S01]  /*12c00*/  SHFL.IDX PT, R14, R21, RZ, 0x181f ;  /* 0x00181fff150e7589 */ /* 0x000ea200000e0000 */
[----:B-1----:R-:W-:-:S03]  /*12c10*/  IMAD R25, R6, 0x2, R17 ;  /* 0x0000000206197824 */ /* 0x002fc600078e0211 */
[----:B------:R-:W1:Y:S01]  /*12c20*/  SHFL.IDX PT, R3, R27, RZ, 0x181f ;  /* 0x00181fff1b037589 */ /* 0x000e6200000e0000 */
[----:B--2---:R-:W-:-:S03]  /*12c30*/  IADD3 R2, P0, R14, R0, RZ ;  /* 0x000000000e027210 */ /* 0x004fc60007f1e0ff */
[----:B------:R-:W2:Y:S02]  /*12c40*/  SHFL.IDX PT, R14, R21, 0x1, 0x181f ;  /* 0x00381f00150e7f89 */ /* 0x000ea400000e0000 */
[----:B-1----:R-:W-:-:S05]  /*12c50*/  IMAD.X R3, RZ, RZ, R3, P0 ;  /* 0x000000ffff037224 */ /* 0x002fca00000e0603 */
[----:B------:R1:W-:Y:S04]  /*12c60*/  LDGSTS.E.BYPASS.LTC128B.128 [R25+0x22400], desc[UR52][R2.64], !P1 ;  /* 0x2240000002197fae */ /* 0x0003e8000c901d74 */
[----:B-1----:R-:W1:Y:S01]  /*12c70*/  SHFL.IDX PT, R3, R27, 0x1, 0x181f ;  /* 0x00381f001b037f89 */ /* 0x002e6200000e0000 */
[----:B--2---:R-:W-:-:S03]  /*12c80*/  IADD3 R2, P0, R14, R0, RZ ;  /* 0x000000000e027210 */ /* 0x004fc60007f1e0ff */
[----:B------:R-:W2:Y:S01]  /*12c90*/  SHFL.IDX PT, R14, R21, 0x2, 0x181f ;  /* 0x00581f00150e7f89 */ /* 0x000ea200000e0000 */
[----:B-1----:R-:W-:-:S05]  /*12ca0*/  IADD3.X R3, RZ, R3, RZ, P0, !PT ;  /* 0x00000003ff037210 */ /* 0x002fca00007fe4ff */
[----:B------:R1:W-:Y:S04]  /*12cb0*/  LDGSTS.E.BYPASS.LTC128B.128 [R25+0x22c00], desc[UR52][R2.64], !P1 ;  /* 0x22c0000002197fae */ /* 0x0003e8000c901d74 */
[----:B-1----:R-:W1:Y:S01]  /*12cc0*/  SHFL.IDX PT, R3, R27, 0x2, 0x181f ;  /* 0x00581f001b037f89 */ /* 0x002e6200000e0000 */
[----:B--2---:R-:W-:-:S03]  /*12cd0*/  IADD3 R2, P0, R14, R0, RZ ;  /* 0x000000000e027210 */ /* 0x004fc60007f1e0ff */
[----:B------:R2:W3:Y:S04]  /*12ce0*/  SHFL.IDX PT, R14, R21, 0x3, 0x181f ;  /* 0x00781f00150e7f89 */ /* 0x0004e800000e0000 */
[----:B------:R-:W4:Y:S01]  /*12cf0*/  SHFL.IDX PT, R27, R27, 0x3, 0x181f ;  /* 0x00781f001b1b7f89 */ /* 0x000f2200000e0000 */
[----:B-1----:R-:W-:-:S05]  /*12d00*/  IMAD.X R3, RZ, RZ, R3, P0 ;  /* 0x000000ffff037224 */ /* 0x002fca00000e0603 */
[----:B---3--:R2:W-:Y:S02]  /*12d10*/  LDGSTS.E.BYPASS.LTC128B.128 [R25+0x23400], desc[UR52][R2.64], !P1 ;  /* 0x2340000002197fae */ /* 0x0085e4000c901d74 */
.L_x_1870:
[----:B--2---:R-:W-:-:S05]  /*12d20*/  IADD3 R2, P0, R14, R0, RZ ;  /* 0x000000000e027210 */ /* 0x004fca0007f1e0ff */
[----:B----4-:R-:W-:Y:S01]  /*12d30*/  IMAD.X R3, RZ, RZ, R27, P0 ;  /* 0x000000ffff037224 */ /* 0x010fe200000e061b */
[----:B------:R-:W-:-:S04]  /*12d40*/  PLOP3.LUT P0, PT, PT, PT, PT, 0x80, 0x0 ;  /* 0x000000000000781c */ /* 0x000fc80003f0f070 */
[----:B------:R-:W-:Y:S01]  /*12d50*/  @!PT LDS RZ, [RZ] ;  /* 0x00000000fffff984 */ /* 0x000fe20000000800 */
[----:B------:R-:W-:Y:S01]  /*12d60*/  @!PT LDS RZ, [RZ] ;  /* 0x00000000fffff984 */ /* 0x000fe20000000800 */
[----:B------:R-:W-:Y:S01]  /*12d70*/  @!PT LDS RZ, [RZ] ;  /* 0x00000000fffff984 */ /* 0x000fe20000000800 */
[----:B------:R1:W-:Y:S01]  /*12d80*/  LDGSTS.E.BYPASS.LTC128B.128 [R25+0x23c00], desc[UR52][R2.64], !P1 ;  /* 0x23c0000002197fae */ /* 0x0003e2000c901d74 */
[----:B------:R-:W-:-:S08]  /*12d90*/  NOP ;  /* 0x0000000000007918 */ /* 0x000fd00000000000 */
.L_x_1796:
        /* <DEDUP_REMOVED lines=11> */
.L_x_1797:
[----:B------:R1:W-:Y:S01]  /*12e50*/  SYNCS.ARRIVE.TRANS64.A1T0 RZ, [R8+URZ+0x28c30], RZ ;  /* 0x028c30ff08ff79a7 */ /* 0x0003e2000810003f */
[----:B------:R-:W-:Y:S05]  /*12e60*/  @!P2 BRA `(.L_x_1798) ;  /* 0x000000000004a947 */ /* 0x000fea0003800000 */
[----:B------:R-:W-:Y:S01]  /*12e70*/  BPT.TRAP 0x1 ;  /* 0x000000040000795c */ /* 0x000fe20000300000 */
.L_x_1798:
[----:B------:R-:W2:Y:S01]  /*12e80*/  SYNCS.PHASECHK.TRANS64.TRYWAIT P0, [R8+URZ+0x28c60], R20 ;  /* 0x028c6014080075a7 */ /* 0x000ea2000800017f */
[----:B------:R-:W-:Y:S04]  /*12e90*/  BSSY B1, `(.L_x_1799) ;  /* 0x0000002000017945 */ /* 0x000fe80003800000 */
[----:B--2---:R-:W-:Y:S05]  /*12ea0*/  @!P0 BRA `(.L_x_1800) ;  /* 0x0000002800448947 */ /* 0x004fea0003800000 */
.L_x_1871:
[----:B------:R-:W-:Y:S05]  /*12eb0*/  BSYNC B1 ;  /* 0x0000000000017941 */ /* 0x000fea0003800000 */
.L_x_1799:
[----:B------:R-:W-:Y:S01]  /*12ec0*/  ULDC.64 UR4, c[0x0][0x328] ;  /* 0x0000ca0000047ab9 */ /* 0x000fe20000000a00 */
[C---:B------:R-:W-:Y:S01]  /*12ed0*/  LOP3.LUT P5, RZ, R16.reuse, 0x8, RZ, 0xc0, !PT ;  /* 0x0000000810ff7812 */ /* 0x040fe200078ac0ff */
        /* <DEDUP_REMOVED lines=19> */
[----:B0-2---:R-:W-:Y:S01]  /*13010*/  LEA.HI.X R20, R2, UR5, R3, 0x1, P0 ;  /* 0x0000000502147c11 */ /* 0x005fe200080f0c03 */
[----:B------:R-:W-:Y:S08]  /*13020*/  BRA.DIV UR4, `(.L_x_1801) ;  /* 0x0000002604f87947 */ /* 0x000ff0000b800000 */
[----:B------:R-:W0:Y:S01]  /*13030*/  SHFL.IDX PT, R14, R10, RZ, 0x181f ;  /* 0x00181fff0a0e7589 */ /* 0x000e2200000e0000 */
[C---:B------:R-:W-:Y:S01]  /*13040*/  LOP3.LUT P1, RZ, R16.reuse, 0x80, RZ, 0xc0, !PT ;  /* 0x0000008010ff7812 */ /* 0x040fe2000782c0ff */
[----:B------:R-:W-:Y:S01]  /*13050*/  IMAD R21, R21, 0x2, R17 ;  /* 0x0000000215157824 */ /* 0x000fe200078e0211 */
[----:B------:R-:W-:Y:S01]  /*13060*/  P2R R11, PR, RZ, 0x8 ;  /* 0x00000008ff0b7803 */ /* 0x000fe20000000000 */
[----:B------:R-:W2:Y:S01]  /*13070*/  SHFL.IDX PT, R3, R20, RZ, 0x181f ;  /* 0x00181fff14037589 */ /* 0x000ea200000e0000 */
[C---:B------:R-:W-:Y:S02]  /*13080*/  LOP3.LUT P3, RZ, R16.reuse, 0x40, RZ, 0xc0, !PT ;  /* 0x0000004010ff7812 */ /* 0x040fe4000786c0ff */
[C---:B------:R-:W-:Y:S01]  /*13090*/  LOP3.LUT P6, RZ, R16.reuse, 0x20, RZ, 0xc0, !PT ;  /* 0x0000002010ff7812 */ /* 0x040fe200078cc0ff */
[----:B------:R-:W-:Y:S01]  /*130a0*/  SHFL.IDX PT, R2, R10, 0x2, 0x181f ;  /* 0x00581f000a027f89 */ /* 0x000fe200000e0000 */
[----:B------:R-:W-:Y:S02]  /*130b0*/  LOP3.LUT P2, RZ, R16, 0x10, RZ, 0xc0, !PT ;  /* 0x0000001010ff7812 */ /* 0x000fe4000784c0ff */
[----:B------:R-:W-:-:S02]  /*130c0*/  P2R R12, PR, RZ, 0x8 ;  /* 0x00000008ff0c7803 */ /* 0x000fc40000000000 */
[----:B0-----:R-:W-:Y:S02]  /*130d0*/  IADD3 R6, P0, R14, R0, RZ ;  /* 0x000000000e067210 */ /* 0x001fe40007f1e0ff */
        /* <DEDUP_REMOVED lines=10> */
[----:B------:R-:W-:Y:S02]  /*13180*/  LDGSTS.E.BYPASS.LTC128B.128 [R21+0x8400], desc[UR52][R6.64+0x200], !P5 ;  /* 0x0840020006157fae */ /* 0x000fe4000e901d74 */
[----:B--2---:R-:W-:Y:S01]  /*13190*/  IMAD.X R5, RZ, RZ, R3, P0 ;  /* 0x000000ffff057224 */ /* 0x004fe200000e0603 */
[----:B------:R-:W-:Y:S01]  /*131a0*/  IADD3 R2, P0, R2, R0, RZ ;  /* 0x0000000002027210 */ /* 0x000fe20007f1e0ff */
[----:B------:R-:W0:Y:S04]  /*131b0*/  SHFL.IDX PT, R3, R20, 0x2, 0x181f ;  /* 0x00581f0014037f89 */ /* 0x000e2800000e0000 */
[----:B------:R-:W-:Y:S04]  /*131c0*/  LDGSTS.E.BYPASS.LTC128B.128 [R21+0xa400], desc[UR52][R6.64+0x280], !P4 ;  /* 0x0a40028006157fae */ /* 0x000fe8000e101d74 */
[----:B------:R2:W3:Y:S04]  /*131d0*/  SHFL.IDX PT, R14, R10, 0x3, 0x181f ;  /* 0x00781f000a0e7f89 */ /* 0x0004e800000e0000 */
[----:B------:R-:W4:Y:S01]  /*131e0*/  SHFL.IDX PT, R20, R20, 0x3, 0x181f ;  /* 0x00781f0014147f89 */ /* 0x000f2200000e0000 */
[----:B0-----:R-:W-:Y:S01]  /*131f0*/  IMAD.X R3, RZ, RZ, R3, P0 ;  /* 0x000000ffff037224 */ /* 0x001fe200000e0603 */
[----:B------:R-:W-:-:S13]  /*13200*/  ISETP.NE.U32.AND P0, PT, R28, RZ, PT ;  /* 0x000000ff1c00720c */ /* 0x000fda0003f05070 */
[----:B------:R-:W-:Y:S04]  /*13210*/  LDGSTS.E.BYPASS.LTC128B.128 [R21+0xc400], desc[UR52][R6.64+0x300], P0 ;  /* 0x0c40030006157fae */ /* 0x000fe80008101d74 */
[----:B------:R0:W-:Y:S04]  /*13220*/  LDGSTS.E.BYPASS.LTC128B.128 [R21+0xe400], desc[UR52][R6.64+0x380], P1 ;  /* 0x0e40038006157fae */ /* 0x0001e80008901d74 */
[----:B------:R2:W-:Y:S01]  /*13230*/  LDGSTS.E.BYPASS.LTC128B.128 [R21+0xc00], desc[UR52][R4.64], !P3 ;  /* 0x00c0000004157fae */ /* 0x0005e2000d901d74 */
[----:B------:R-:W-:-:S04]  /*13240*/  ISETP.NE.AND P3, PT, R12, RZ, PT ;  /* 0x000000ff0c00720c */ /* 0x000fc80003f65270 */
[----:B0-----:R-:W-:-:S09]  /*13250*/  P2R R6, PR, RZ, 0x8 ;  /* 0x00000008ff067803 */ /* 0x001fd20000000000 */
        /* <DEDUP_REMOVED lines=10> */
[----:B------:R2:W-:Y:S01]  /*13300*/  LDGSTS.E.BYPASS.LTC128B.128 [R21+0x3400], desc[UR52][R2.64+0x80], !P3 ;  /* 0x0340008002157fae */ /* 0x0005e2000d901d74 */
[----:B------:R-:W-:-:S03]  /*13310*/  ISETP.NE.AND P3, PT, R11, RZ, PT ;  /* 0x000000ff0b00720c */ /* 0x000fc60003f65270 */
[----:B------:R2:W-:Y:S04]  /*13320*/  LDGSTS.E.BYPASS.LTC128B.128 [R21+0x5400], desc[UR52][R2.64+0x100], !P6 ;  /* 0x0540010002157fae */ /* 0x0005e8000f101d74 */
[----:B------:R2:W-:Y:S04]  /*13330*/  LDGSTS.E.BYPASS.LTC128B.128 [R21+0x7400], desc[UR52][R2.64+0x180], !P2 ;  /* 0x0740018002157fae */ /* 0x0005e8000d101d74 */
[----:B------:R2:W-:Y:S04]  /*13340*/  LDGSTS.E.BYPASS.LTC128B.128 [R21+0x9400], desc[UR52][R2.64+0x200], !P5 ;  /* 0x0940020002157fae */ /* 0x0005e8000e901d74 */
[----:B------:R2:W-:Y:S04]  /*13350*/  LDGSTS.E.BYPASS.LTC128B.128 [R21+0xb400], desc[UR52][R2.64+0x280], !P4 ;  /* 0x0b40028002157fae */ /* 0x0005e8000e101d74 */
[----:B------:R2:W-:Y:S04]  /*13360*/  LDGSTS.E.BYPASS.LTC128B.128 [R21+0xd400], desc[UR52][R2.64+0x300], P0 ;  /* 0x0d40030002157fae */ /* 0x0005e80008101d74 */
[----:B---34-:R2:W-:Y:S02]  /*13370*/  LDGSTS.E.BYPASS.LTC128B.128 [R21+0xf400], desc[UR52][R2.64+0x380], P1 ;  /* 0x0f40038002157fae */ /* 0x0185e40008901d74 */
.L_x_1881:
[----:B--2---:R-:W-:Y:S02]  /*13380*/  P2R R4, PR, RZ, 0x2 ;  /* 0x00000002ff047803 */ /* 0x004fe40000000000 */
[----:B------:R-:W-:Y:S02]  /*13390*/  LOP3.LUT P1, RZ, R16, 0x80, RZ, 0xc0, !PT ;  /* 0x0000008010ff7812 */ /* 0x000fe4000782c0ff */
[----:B------:R-:W-:Y:S02]  /*133a0*/  IADD3 R2, P2, R14, R0, RZ ;  /* 0x000000000e027210 */ /* 0x000fe40007f5e0ff */
[----:B------:R-:W-:Y:S02]  /*133b0*/  P2R R5, PR, RZ, 0x8 ;  /* 0x00000008ff057803 */ /* 0x000fe40000000000 */
[C---:B------:R-:W-:Y:S01]  /*133c0*/  LOP3.LUT P3, RZ, R16.reuse, 0x40, RZ, 0xc0, !PT ;  /* 0x0000004010ff7812 */ /* 0x040fe2000786c0ff */
[----:B------:R-:W-:Y:S01]  /*133d0*/  IMAD.X R3, RZ, RZ, R20, P2 ;  /* 0x000000ffff037224 */ /* 0x000fe200010e0614 */
[----:B------:R-:W-:-:S02]  /*133e0*/  LOP3.LUT P2, RZ, R16, 0x20, RZ, 0xc0, !PT ;  /* 0x0000002010ff7812 */ /* 0x000fc4000784c0ff */
[----:B------:R-:W-:-:S03]  /*133f0*/  LOP3.LUT P6, RZ, R16, 0x10, RZ, 0xc0, !PT ;  /* 0x0000001010ff7812 */ /* 0x000fc600078cc0ff */
[----:B------:R-:W-:Y:S01]  /*13400*/  @!PT LDS RZ, [RZ] ;  /* 0x00000000fffff984 */ /* 0x000fe20000000800 */
[----:B------:R-:W-:Y:S01]  /*13410*/  @!PT LDS RZ, [RZ] ;  /* 0x00000000fffff984 */ /* 0x000fe20000000800 */
[----:B------:R-:W-:Y:S01]  /*13420*/  @!PT LDS RZ, [RZ] ;  /* 0x00000000fffff984 */ /* 0x000fe20000000800 */
[----:B------:R0:W-:Y:S01]  /*13430*/  LDGSTS.E.BYPASS.LTC128B.128 [R21+0x1c00], desc[UR52][R2.64], !P1 ;  /* 0x01c0000002157fae */ /* 0x0001e2000c901d74 */
[----:B------:R-:W-:-:S05]  /*13440*/  ISETP.NE.AND P1, PT, R4, RZ, PT ;  /* 0x000000ff0400720c */ /* 0x000fca0003f25270 */
[----:B------:R0:W-:Y:S01]  /*13450*/  LDGSTS.E.BYPASS.LTC128B.128 [R21+0x3c00], desc[UR52][R2.64+0x80], !P3 ;  /* 0x03c0008002157fae */ /* 0x0001e2000d901d74 */
[----:B------:R-:W-:-:S03]  /*13460*/  ISETP.NE.AND P3, PT, R5, RZ, PT ;  /* 0x000000ff0500720c */ /* 0x000fc60003f65270 */
        /* <DEDUP_REMOVED lines=8> */
.L_x_1802:
        /* <DEDUP_REMOVED lines=11> */
.L_x_1803:
[----:B------:R0:W-:Y:S01]  /*135a0*/  SYNCS.ARRIVE.TRANS64.A1T0 RZ, [R8+URZ+0x28c50], RZ ;  /* 0x028c50ff08ff79a7 */ /* 0x0001e2000810003f */
[----:B------:R-:W-:Y:S05]  /*135b0*/  @P3 BRA `(.L_x_1804) ;  /* 0xfffffff000743947 */ /* 0x000fea000383ffff */
[----:B------:R-:W-:Y:S05]  /*135c0*/  BSYNC B0 ;  /* 0x0000000000007941 */ /* 0x000fea0003800000 */
.L_x_1791:
[----:B------:R-:W2:Y:S01]  /*135d0*/  S2R R0, SR_TID.X ;  /* 0x0000000000007919 */ /* 0x000ea20000002100 */
[----:B------:R-:W-:Y:S01]  /*135e0*/  VIADD R18, R18, 0x1 ;  /* 0x0000000112127836 */ /* 0x000fe20000000000 */
[----:B------:R-:W-:Y:S04]  /*135f0*/  BSSY B0, `(.L_x_1805) ;  /* 0x0000013000007945 */ /* 0x000fe80003800000 */
[----:B------:R-:W-:-:S04]  /*13600*/  ISETP.NE.AND P0, PT, R18, 0x2, PT ;  /* 0x000000021200780c */ /* 0x000fc80003f05270 */
[----:B------:R-:W-:Y:S02]  /*13610*/  SEL R18, R18, RZ, P0 ;  /* 0x000000ff12127207 */ /* 0x000fe40000000000 */
[----:B------:R-:W-:Y:S02]  /*13620*/  SEL R5, RZ, 0x1, P0 ;  /* 0x00000001ff057807 */ /* 0x000fe40000000000 */
[----:B--2---:R-:W-:-:S04]  /*13630*/  LOP3.LUT R0, R0, 0x7f, RZ, 0xc0, !PT ;  /* 0x0000007f00007812 */ /* 0x004fc800078ec0ff */
[----:B------:R-:W-:-:S13]  /*13640*/  ISETP.NE.AND P1, PT, R0, RZ, PT ;  /* 0x000000ff0000720c */ /* 0x000fda0003f25270 */
[----:B------:R-:W-:Y:S05]  /*13650*/  @P1 BRA `(.L_x_1806) ;  /* 0x0000000000301947 */ /* 0x000fea0003800000 */
[----:B------:R-:W2:Y:S01]  /*13660*/  S2R R9, SR_LANEID ;  /* 0x0000000000097919 */ /* 0x000ea20000000000 */
[----:B------:R-:W-:Y:S01]  /*13670*/  VOTEU.ANY UR4, UPT, PT ;  /* 0x0000000000047886 */ /* 0x000fe200038e0100 */
[----:B------:R-:W3:Y:S01]  /*13680*/  LDC.64 R2, c[0x0][0xc80] ;  /* 0x00032000ff027b82 */ /* 0x000ee20000000a00 */
[----:B------:R-:W2:Y:S08]  /*13690*/  FLO.U32 R0, UR4 ;  /* 0x0000000400007d00 */ /* 0x000eb000080e0000 */
[----:B------:R-:W3:Y:S01]  /*136a0*/  POPC R7, UR4 ;  /* 0x0000000400077d09 */ /* 0x000ee20008000000 */
[----:B--2---:R-:W-:-:S13]  /*136b0*/  ISETP.EQ.U32.AND P0, PT, R0, R9, PT ;  /* 0x000000090000720c */ /* 0x004fda0003f02070 */
[----:B---3--:R-:W2:Y:S01]  /*136c0*/  @P0 ATOMG.E.ADD.STRONG.GPU PT, R3, desc[UR52][R2.64], R7 ;  /* 0x00000007020309a8 */ /* 0x008ea200081ee1f4 */
[----:B------:R-:W3:Y:S02]  /*136d0*/  S2R R4, SR_LTMASK ;  /* 0x0000000000047919 */ /* 0x000ee40000003900 */
[----:B---3--:R-:W-:-:S04]  /*136e0*/  LOP3.LUT R4, R4, UR4, RZ, 0xc0, !PT ;  /* 0x0000000404047c12 */ /* 0x008fc8000f8ec0ff */
[----:B------:R-:W3:Y:S01]  /*136f0*/  POPC R33, R4 ;  /* 0x0000000400217309 */ /* 0x000ee20000000000 */
[----:B--2---:R-:W3:Y:S02]  /*13700*/  SHFL.IDX PT, R0, R3, R0, 0x1f ;  /* 0x00001f0003007589 */ /* 0x004ee400000e0000 */
[----:B---3--:R-:W-:-:S07]  /*13710*/  IADD3 R33, R0, UR46, R33 ;  /* 0x0000002e00217c10 */ /* 0x008fce000fffe021 */
.L_x_1806:
[----:B------:R-:W-:Y:S05]  /*13720*/  BSYNC B0 ;  /* 0x0000000000007941 */ /* 0x000fea0003800000 */
.L_x_1805:
[----:B------:R-:W-:-:S07]  /*13730*/  LOP3.LUT R22, R22, R5, RZ, 0x3c, !PT ;  /* 0x0000000516167212 */ /* 0x000fce00078e3cff */
.L_x_1766:
[----:B------:R-:W-:Y:S05]  /*13740*/  BSYNC B7 ;  /* 0x0000000000077941 */ /* 0x000fea0003800000 */
.L_x_1764:
[----:B------:R-:W-:-:S13]  /*13750*/  LOP3.LUT P0, RZ, R16, 0x2000, RZ, 0xc0, !PT ;  /* 0x0000200010ff7812 */ /* 0x000fda000780c0ff */
[----:B------:R-:W-:Y:S05]  /*13760*/  @!P0 BRA `(.L_x_1807) ;  /* 0x0000000000248947 */ /* 0x000fea0003800000 */
[----:B------:R-:W-:Y:S05]  /*13770*/  WARPSYNC.ALL ;  /* 0x0000000000007948 */ /* 0x000fea0003800000 */
[----:B------:R-:W2:Y:S08]  /*13780*/  S2UR UR5, SR_CgaCtaId ;  /* 0x00000000000579c3 */ /* 0x000eb00000008800 */
[----:B------:R-:W-:Y:S06]  /*13790*/  BAR.SYNC.DEFER_BLOCKING 0x5, 0x180 ;  /* 0x0146000000007b1d */ /* 0x000fec0000010000 */
[----:B------:R-:W-:-:S02]  /*137a0*/  UMOV UR4, 0x400 ;  /* 0x0000040000047882 */ /* 0x000fc40000000000 */
[----:B--2---:R-:W-:-:S06]  /*137b0*/  ULEA UR4, UR5, UR4, 0x18 ;  /* 0x0000000405047291 */ /* 0x004fcc000f8ec03f */
[----:B------:R-:W-:-:S05]  /*137c0*/  IMAD.U32 R17, RZ, RZ, UR4 ;  /* 0x00000004ff117e24 */ /* 0x000fca000f8e00ff */
[----:B------:R2:W3:Y:S01]  /*137d0*/  LDS R33, [R17+0x28cd0] ;  /* 0x028cd00011217984 */ /* 0x0004e20000000800 */
[----:B------:R-:W-:Y:S06]  /*137e0*/  BAR.ARV 0x4, 0x180 ;  /* 0x0106000000007b1d */ /* 0x000fec0000002000 */
[----:B------:R-:W-:Y:S05]  /*137f0*/  BRA `(.L_x_1808) ;  /* 0x00000000002c7947 */ /* 0x000fea0003800000 */
.L_x_1807:
[----:B------:R-:W-:-:S03]  /*13800*/  UMOV UR4, 0xffffffff ;  /* 0xffffffff00047882 */ /* 0x000fc60000000000 */
[----:B------:R-:W-:Y:S05]  /*13810*/  BRA.DIV UR4, `(.L_x_1809) ;  /* 0x0000002604cc7947 */ /* 0x000fea000b800000 */
[----:B------:R2:W3:Y:S02]  /*13820*/  SHFL.IDX PT, R14, R33, RZ, 0x1f ;  /* 0x00001fff210e7589 */ /* 0x0004e400000e0000 */
.L_x_1884:
[----:B------:R-:W4:Y:S01]  /*13830*/  @!P1 S2R R3, SR_CgaCtaId ;  /* 0x0000000000039919 */ /* 0x000f220000008800 */
[----:B------:R-:W-:Y:S05]  /*13840*/  WARPSYNC.ALL ;  /* 0x0000000000007948 */ /* 0x000fea0003800000 */
[----:B------:R-:W-:Y:S01]  /*13850*/  BAR.SYNC.DEFER_BLOCKING 0x4, 0x180 ;  /* 0x0106000000007b1d */ /* 0x000fe20000010000 */
[----:B------:R-:W-:-:S04]  /*13860*/  @!P1 MOV R0, 0x400 ;  /* 0x0000040000009802 */ /* 0x000fc80000000f00 */
[----:B----4-:R-:W-:-:S05]  /*13870*/  @!P1 LEA R17, R3, R0, 0x18 ;  /* 0x0000000003119211 */ /* 0x010fca00078ec0ff */
[----:B------:R2:W-:Y:S02]  /*13880*/  @!P1 STS [R17+0x28cd0], R33 ;  /* 0x028cd02111009388 */ /* 0x0005e40000000800 */
[----:B--23--:R-:W-:Y:S01]  /*13890*/  MOV R33, R14 ;  /* 0x0000000e00217202 */ /* 0x00cfe20000000f00 */
[----:B------:R-:W-:Y:S06]  /*138a0*/  BAR.ARV 0x5, 0x180 ;  /* 0x0146000000007b1d */ /* 0x000fec0000002000 */
.L_x_1808:
[----:B------:R-:W-:Y:S02]  /*138b0*/  ULDC UR4, c[0x0][0xc38] ;  /* 0x00030e0000047ab9 */ /* 0x000fe40000000800 */
[----:B---3--:R-:W-:-:S13]  /*138c0*/  ISETP.GE.AND P0, PT, R33, UR4, PT ;  /* 0x0000000421007c0c */ /* 0x008fda000bf06270 */
[----:B------:R-:W-:Y:S05]  /*138d0*/  @!P0 BRA `(.L_x_1810) ;  /* 0xffffffc400cc8947 */ /* 0x000fea000383ffff */
.L_x_1755:
[----:B------:R-:W3:Y:S01]  /*138e0*/  LDL.LU R0, [R1+0x4] ;  /* 0x0000040001007983 */ /* 0x000ee20000300800 */
[----:B------:R-:W-:Y:S01]  /*138f0*/  BSSY B0, `(.L_x_1811) ;  /* 0x000000b000007945 */ /* 0x000fe20003800000 */
[----:B------:R-:W4:Y:S01]  /*13900*/  S2R R5, SR_CgaCtaId ;  /* 0x0000000000057919 */ /* 0x000f220000008800 */
[----:B---3--:R-:W-:-:S05]  /*13910*/  VIADD R0, R0, 0x1 ;  /* 0x0000000100007836 */ /* 0x008fca0000000000 */
[----:B------:R-:W-:-:S04]  /*13920*/  LEA.HI R2, R0, R0, RZ, 0x1 ;  /* 0x0000000000027211 */ /* 0x000fc800078f08ff */
[----:B------:R-:W-:Y:S02]  /*13930*/  LOP3.LUT R3, R2, 0xfffffffe, RZ, 0xc0, !PT ;  /* 0xfffffffe02037812 */ /* 0x000fe400078ec0ff */
[----:B------:R-:W-:-:S03]  /*13940*/  MOV R2, 0x400 ;  /* 0x0000040000027802 */ /* 0x000fc60000000f00 */
[----:B------:R-:W-:Y:S01]  /*13950*/  IMAD.IADD R0, R0, 0x1, -R3 ;  /* 0x0000000100007824 */ /* 0x000fe200078e0a03 */
[----:B----4-:R-:W-:-:S04]  /*13960*/  LEA R7, R5, R2, 0x18 ;  /* 0x0000000205077211 */ /* 0x010fc800078ec0ff */
[----:B------:R-:W-:-:S04]  /*13970*/  SHF.L.U32 R0, R0, 0x1f, RZ ;  /* 0x0000001f00007819 */ /* 0x000fc800000006ff */
[----:B------:R-:W3:Y:S02]  /*13980*/  SYNCS.PHASECHK.TRANS64.TRYWAIT P0, [R7+URZ+0x28c20], R0 ;  /* 0x028c2000070075a7 */ /* 0x000ee4000800017f */
[----:B---3--:R-:W-:Y:S05]  /*13990*/  @!P0 BRA `(.L_x_1812) ;  /* 0x0000002400948947 */ /* 0x008fea0003800000 */
.L_x_1885:
[----:B------:R-:W-:Y:S05]  /*139a0*/  BSYNC B0 ;  /* 0x0000000000007941 */ /* 0x000fea0003800000 */
.L_x_1811:
[----:B------:R-:W-:-:S03]  /*139b0*/  UMOV UR4, 0xffffffff ;  /* 0xffffffff00047882 */ /* 0x000fc60000000000 */
[----:B------:R-:W-:Y:S05]  /*139c0*/  BRA.DIV UR4, `(.L_x_1813) ;  /* 0x00000026049c7947 */ /* 0x000fea000b800000 */
[----:B---3--:R-:W3:Y:S02]  /*139d0*/  S2R R0, SR_TID.X ;  /* 0x0000000000007919 */ /* 0x008ee40000002100 */
[----:B---3--:R-:W-:-:S04]  /*139e0*/  SHF.R.U32.HI R0, RZ, 0x5, R0 ;  /* 0x00000005ff007819 */ /* 0x008fc80000011600 */
[----:B------:R-:W-:-:S05]  /*139f0*/  LOP3.LUT R0, R0, 0x3, RZ, 0xc0, !PT ;  /* 0x0000000300007812 */ /* 0x000fca00078ec0ff */
[----:B------:R3:W4:Y:S02]  /*13a00*/  SHFL.IDX PT, R14, R0, RZ, 0x1f ;  /* 0x00001fff000e7589 */ /* 0x00072400000e0000 */
.L_x_1888:
[----:B----4-:R-:W-:Y:S01]  /*13a10*/  ISETP.NE.AND P0, PT, R14, RZ, PT ;  /* 0x000000ff0e00720c */ /* 0x010fe20003f05270 */
[----:B------:R-:W-:-:S12]  /*13a20*/  BSSY B0, `(.L_x_1814) ;  /* 0x0000024000007945 */ /* 0x000fd80003800000 */
[----:B------:R-:W-:Y:S05]  /*13a30*/  @P0 BRA `(.L_x_1815) ;  /* 0x0000000000880947 */ /* 0x000fea0003800000 */
[----:B------:R-:W-:-:S03]  /*13a40*/  UMOV UR4, 0xffffffff ;  /* 0xffffffff00047882 */ /* 0x000fc60000000000 */
[----:B------:R-:W-:Y:S05]  /*13a50*/  BRA.DIV UR4, `(.L_x_1816) ;  /* 0x0000002604ac7947 */ /* 0x000fea000b800000 */
[----:B------:R-:W-:-:S13]  /*13a60*/  ELECT P6, URZ, PT ;  /* 0x00000000003f782f */ /* 0x000fda00038c0000 */
.L_x_1891:
[----:B------:R-:W-:Y:S05]  /*13a70*/  @!P6 BRA `(.L_x_1815) ;  /* 0x000000000078e947 */ /* 0x000fea0003800000 */
[----:B------:R-:W-:-:S06]  /*13a80*/  ULOP3.LUT UR4, UR39, 0x2, URZ, 0xfc, !UPT ;  /* 0x0000000227047892 */ /* 0x000fcc000f8efc3f */
[----:B---3--:R-:W-:-:S05]  /*13a90*/  IMAD.U32 R0, RZ, RZ, UR4 ;  /* 0x00000004ff007e24 */ /* 0x008fca000f8e00ff */
[----:B------:R-:W-:-:S13]  /*13aa0*/  ISETP.NE.AND P0, PT, R0, 0x3, PT ;  /* 0x000000030000780c */ /* 0x000fda0003f05270 */
[----:B------:R-:W-:Y:S05]  /*13ab0*/  @!P0 BRA `(.L_x_1817) ;  /* 0x0000000000048947 */ /* 0x000fea0003800000 */
[----:B------:R-:W-:Y:S01]  /*13ac0*/  BPT.TRAP 0x1 ;  /* 0x000000040000795c */ /* 0x000fe20000300000 */
.L_x_1817:
[----:B------:R-:W-:Y:S01]  /*13ad0*/  IMAD R5, R18, 0x8, R7 ;  /* 0x0000000812057824 */ /* 0x000fe200078e0207 */
[----:B------:R-:W-:Y:S01]  /*13ae0*/  SHF.L.U32 R0, R22, 0x1f, RZ ;  /* 0x0000001f16007819 */ /* 0x000fe200000006ff */
[----:B------:R-:W-:-:S03]  /*13af0*/  VIADD R18, R18, 0x1 ;  /* 0x0000000112127836 */ /* 0x000fc60000000000 */
[----:B------:R-:W3:Y:S02]  /*13b00*/  SYNCS.PHASECHK.TRANS64.TRYWAIT P1, [R5+URZ+0x28c40], R0 ;  /* 0x028c4000050075a7 */ /* 0x000ee4000802017f */
[----:B------:R-:W-:-:S04]  /*13b10*/  ISETP.NE.AND P2, PT, R18, 0x2, PT ;  /* 0x000000021200780c */ /* 0x000fc80003f45270 */
[----:B------:R-:W-:Y:S01]  /*13b20*/  SEL R3, RZ, 0x1, P2 ;  /* 0x00000001ff037807 */ /* 0x000fe20001000000 */
[----:B---3--:R-:W-:Y:S08]  /*13b30*/  @!P1 BRA `(.L_x_1818) ;  /* 0x0000002400949947 */ /* 0x008ff00003800000 */
.L_x_1892:
[----:B------:R-:W-:Y:S02]  /*13b40*/  SEL R18, R18, RZ, P2 ;  /* 0x000000ff12127207 */ /* 0x000fe40001000000 */
[----:B------:R-:W-:Y:S01]  /*13b50*/  LOP3.LUT R2, R22, R3, RZ, 0x3c, !PT ;  /* 0x0000000316027212 */ /* 0x000fe200078e3cff */
[----:B------:R-:W-:Y:S06]  /*13b60*/  @!P0 BRA `(.L_x_1819) ;  /* 0x0000000000048947 */ /* 0x000fec0003800000 */
[----:B------:R-:W-:Y:S01]  /*13b70*/  BPT.TRAP 0x1 ;  /* 0x000000040000795c */ /* 0x000fe20000300000 */
.L_x_1819:
[----:B------:R-:W-:Y:S01]  /*13b80*/  IMAD R3, R18, 0x8, R7 ;  /* 0x0000000812037824 */ /* 0x000fe200078e0207 */
[----:B------:R-:W-:-:S04]  /*13b90*/  SHF.L.U32 R2, R2, 0x1f, RZ ;  /* 0x0000001f02027819 */ /* 0x000fc800000006ff */
[----:B------:R-:W4:Y:S02]  /*13ba0*/  SYNCS.PHASECHK.TRANS64.TRYWAIT P1, [R3+URZ+0x28c40], R2 ;  /* 0x028c4002030075a7 */ /* 0x000f24000802017f */
[----:B----4-:R-:W-:Y:S05]  /*13bb0*/  @!P1 BRA `(.L_x_1820) ;  /* 0x0000002400889947 */ /* 0x010fea0003800000 */
.L_x_1893:
[----:B------:R-:W-:Y:S05]  /*13bc0*/  @!P0 BRA `(.L_x_1821) ;  /* 0x0000000000048947 */ /* 0x000fea0003800000 */
[----:B------:R-:W-:Y:S01]  /*13bd0*/  BPT.TRAP 0x1 ;  /* 0x000000040000795c */ /* 0x000fe20000300000 */
.L_x_1821:
[----:B------:R-:W0:Y:S02]  /*13be0*/  SYNCS.PHASECHK.TRANS64.TRYWAIT P1, [R5+URZ+0x28c60], R0 ;  /* 0x028c6000050075a7 */ /* 0x000e24000802017f */
[----:B0-----:R-:W-:Y:S05]  /*13bf0*/  @!P1 BRA `(.L_x_1822) ;  /* 0x00000024008c9947 */ /* 0x001fea0003800000 */
.L_x_1894:
[----:B------:R-:W-:Y:S05]  /*13c00*/  @!P0 BRA `(.L_x_1823) ;  /* 0x0000000000048947 */ /* 0x000fea0003800000 */
[----:B------:R-:W-:Y:S01]  /*13c10*/  BPT.TRAP 0x1 ;  /* 0x000000040000795c */ /* 0x000fe20000300000 */
.L_x_1823:
[----:B------:R0:W0:Y:S02]  /*13c20*/  SYNCS.PHASECHK.TRANS64.TRYWAIT P0, [R3+URZ+0x28c60], R2 ;  /* 0x028c6002030075a7 */ /* 0x000024000800017f */
[----:B0-----:R-:W-:Y:S05]  /*13c30*/  @!P0 NANOSLEEP.SYNCS 0x989680 ;  /* 0x009896800000895d */ /* 0x001fea0003900000 */
[----:B------:R-:W0:Y:S02]  /*13c40*/  @!P0 SYNCS.PHASECHK.TRANS64 P0, [R3+URZ+0x28c60], R2 ;  /* 0x028c6002030085a7 */ /* 0x000e24000800007f */
[----:B0-----:R-:W-:Y:S05]  /*13c50*/  @!P0 BRA `(.L_x_1823) ;  /* 0xfffffffc00f08947 */ /* 0x001fea000383ffff */
.L_x_1815:
[----:B------:R-:W-:Y:S05]  /*13c60*/  BSYNC B0 ;  /* 0x0000000000007941 */ /* 0x000fea0003800000 */
.L_x_1814:
[----:B------:R-:W-:Y:S05]  /*13c70*/  EXIT ;  /* 0x000000000000794d */ /* 0x000fea0003800000 */
.L_x_1651:
[----:B0-----:R-:W-:-:S04]  /*13c80*/  IMAD.U32 R3, RZ, RZ, UR21 ;  /* 0x00000015ff037e24 */ /* 0x001fc8000f8e00ff */
[----:B------:R0:W1:Y:S03]  /*13c90*/  SYNCS.PHASECHK.TRANS64.TRYWAIT P1, [R3+URZ+0x28c50], R0 ;  /* 0x028c5000030075a7 */ /* 0x000066000802017f */
[----:B-1----:R-:W-:Y:S05]  /*13ca0*/  @!P1 NANOSLEEP.SYNCS 0x989680 ;  /* 0x009896800000995d */ /* 0x002fea0003900000 */
[----:B------:R-:W1:Y:S02]  /*13cb0*/  @!P1 SYNCS.PHASECHK.TRANS64 P1, [R3+URZ+0x28c50], R0 ;  /* 0x028c5000030095a7 */ /* 0x000e64000802007f */
[----:B-1----:R-:W-:Y:S05]  /*13cc0*/  @!P1 BRA `(.L_x_1651) ;  /* 0xfffffffc00ec9947 */ /* 0x002fea000383ffff */
[----:B------:R-:W-:Y:S05]  /*13cd0*/  BRA `(.L_x_1824) ;  /* 0xfffffedc00e87947 */ /* 0x000fea000383ffff */
.L_x_1657:
[----:B-1----:R-:W-:-:S04]  /*13ce0*/  IMAD.U32 R3, RZ, RZ, UR21 ;  /* 0x00000015ff037e24 */ /* 0x002fc8000f8e00ff */
[----:B------:R1:W2:Y:S03]  /*13cf0*/  SYNCS.PHASECHK.TRANS64.TRYWAIT P1, [R3+URZ+0x28c50], R0 ;  /* 0x028c5000030075a7 */ /* 0x0002a6000802017f */
[----:B--2---:R-:W-:Y:S05]  /*13d00*/  @!P1 NANOSLEEP.SYNCS 0x989680 ;  /* 0x009896800000995d */ /* 0x004fea0003900000 */
[----:B------:R-:W2:Y:S02]  /*13d10*/  @!P1 SYNCS.PHASECHK.TRANS64 P1, [R3+URZ+0x28c50], R0 ;  /* 0x028c5000030095a7 */ /* 0x000ea4000802007f */
[----:B--2---:R-:W-:Y:S05]  /*13d20*/  @!P1 BRA `(.L_x_1657) ;  /* 0xfffffffc00ec9947 */ /* 0x004fea000383ffff */
[----:B------:R-:W-:Y:S05]  /*13d30*/  BRA `(.L_x_1656) ;  /* 0xfffffee800e07947 */ /* 0x000fea000383ffff */
.L_x_1667:
[----:B0-----:R-:W-:-:S04]  /*13d40*/  IMAD.U32 R3, RZ, RZ, UR42 ;  /* 0x0000002aff037e24 */ /* 0x001fc8000f8e00ff */
[----:B------:R0:W1:Y:S03]  /*13d50*/  SYNCS.PHASECHK.TRANS64.TRYWAIT P1, [R3+URZ+0x28c00], R0 ;  /* 0x028c0000030075a7 */ /* 0x000066000802017f */
[----:B-1----:R-:W-:Y:S05]  /*13d60*/  @!P1 NANOSLEEP.SYNCS 0x989680 ;  /* 0x009896800000995d */ /* 0x002fea0003900000 */
[----:B------:R-:W1:Y:S02]  /*13d70*/  @!P1 SYNCS.PHASECHK.TRANS64 P1, [R3+URZ+0x28c00], R0 ;  /* 0x028c0000030095a7 */ /* 0x000e64000802007f */
[----:B-1----:R-:W-:Y:S05]  /*13d80*/  @!P1 BRA `(.L_x_1667) ;  /* 0xfffffffc00ec9947 */ /* 0x002fea000383ffff */
[----:B------:R-:W-:Y:S05]  /*13d90*/  BRA `(.L_x_1825) ;  /* 0xffffff0000647947 */ /* 0x000fea000383ffff */
.L_x_1671:
[----:B--2---:R2:W3:Y:S02]  /*13da0*/  SYNCS.PHASECHK.TRANS64.TRYWAIT P1, [R9+URZ+0x28c30], R10 ;  /* 0x028c300a090075a7 */ /* 0x0044e4000802017f */
[----:B---3--:R-:W-:Y:S05]  /*13db0*/  @!P1 NANOSLEEP.SYNCS 0x989680 ;  /* 0x009896800000995d */ /* 0x008fea0003900000 */
[----:B------:R-:W3:Y:S02]  /*13dc0*/  @!P1 SYNCS.PHASECHK.TRANS64 P1, [R9+URZ+0x28c30], R10 ;  /* 0x028c300a090095a7 */ /* 0x000ee4000802007f */
[----:B---3--:R-:W-:Y:S05]  /*13dd0*/  @!P1 BRA `(.L_x_1671) ;  /* 0xfffffffc00f09947 */ /* 0x008fea000383ffff */
[----:B------:R-:W-:Y:S05]  /*13de0*/  BRA `(.L_x_1670) ;  /* 0xffffff0000807947 */ /* 0x000fea000383ffff */
.L_x_1684:
[----:B-1----:R1:W3:Y:S02]  /*13df0*/  SYNCS.PHASECHK.TRANS64.TRYWAIT P1, [R9+URZ+0x28c50], R10 ;  /* 0x028c500a090075a7 */ /* 0x0022e4000802017f */
[----:B---3--:R-:W-:Y:S05]  /*13e00*/  @!P1 NANOSLEEP.SYNCS 0x989680 ;  /* 0x009896800000995d */ /* 0x008fea0003900000 */
[----:B------:R-:W3:Y:S02]  /*13e10*/  @!P1 SYNCS.PHASECHK.TRANS64 P1, [R9+URZ+0x28c50], R10 ;  /* 0x028c500a090095a7 */ /* 0x000ee4000802007f */
[----:B---3--:R-:W-:Y:S05]  /*13e20*/  @!P1 BRA `(.L_x_1684) ;  /* 0xfffffffc00f09947 */ /* 0x008fea000383ffff */
[----:B------:R-:W-:Y:S05]  /*13e30*/  BRA `(.L_x_1683) ;  /* 0xffffff1c002c7947 */ /* 0x000fea000383ffff */
.L_x_1693:
[----:B-1----:R-:W-:-:S04]  /*13e40*/  IMAD.U32 R6, RZ, RZ, UR21 ;  /* 0x00000015ff067e24 */ /* 0x002fc8000f8e00ff */
[----:B------:R1:W2:Y:S03]  /*13e50*/  SYNCS.PHASECHK.TRANS64.TRYWAIT P1, [R6+URZ+0x28c30], R9 ;  /* 0x028c3009060075a7 */ /* 0x0002a6000802017f */
[----:B--2---:R-:W-:Y:S05]  /*13e60*/  @!P1 NANOSLEEP.SYNCS 0x989680 ;  /* 0x009896800000995d */ /* 0x004fea0003900000 */
[----:B------:R-:W2:Y:S02]  /*13e70*/  @!P1 SYNCS.PHASECHK.TRANS64 P1, [R6+URZ+0x28c30], R9 ;  /* 0x028c3009060095a7 */ /* 0x000ea4000802007f */
[----:B--2---:R-:W-:Y:S05]  /*13e80*/  @!P1 BRA `(.L_x_1693) ;  /* 0xfffffffc00ec9947 */ /* 0x004fea000383ffff */
[----:B------:R-:W-:Y:S05]  /*13e90*/  BRA `(.L_x_1692) ;  /* 0xffffff2000b07947 */ /* 0x000fea000383ffff */
.L_x_1706:
[----:B--23--:R-:W-:-:S04]  /*13ea0*/  IMAD.U32 R10, RZ, RZ, UR21 ;  /* 0x00000015ff0a7e24 */ /* 0x00cfc8000f8e00ff */
[----:B------:R2:W3:Y:S03]  /*13eb0*/  SYNCS.PHASECHK.TRANS64.TRYWAIT P1, [R10+URZ+0x28c50], R9 ;  /* 0x028c50090a0075a7 */ /* 0x0004e6000802017f */
[----:B---3--:R-:W-:Y:S05]  /*13ec0*/  @!P1 NANOSLEEP.SYNCS 0x989680 ;  /* 0x009896800000995d */ /* 0x008fea0003900000 */
[----:B------:R-:W3:Y:S02]  /*13ed0*/  @!P1 SYNCS.PHASECHK.TRANS64 P1, [R10+URZ+0x28c50], R9 ;  /* 0x028c50090a0095a7 */ /* 0x000ee4000802007f */
[----:B---3--:R-:W-:Y:S05]  /*13ee0*/  @!P1 BRA `(.L_x_1706) ;  /* 0xfffffffc00ec9947 */ /* 0x008fea000383ffff */
[----:B------:R-:W-:Y:S05]  /*13ef0*/  BRA `(.L_x_1705) ;  /* 0xffffff4000a07947 */ /* 0x000fea000383ffff */
.L_x_1716:
[----:B-1----:R-:W-:-:S04]  /*13f00*/  IMAD.U32 R6, RZ, RZ, UR21 ;  /* 0x00000015ff067e24 */ /* 0x002fc8000f8e00ff */
[----:B------:R1:W2:Y:S03]  /*13f10*/  SYNCS.PHASECHK.TRANS64.TRYWAIT P2, [R6+URZ+0x28c30], R9 ;  /* 0x028c3009060075a7 */ /* 0x0002a6000804017f */
[----:B--2---:R-:W-:Y:S05]  /*13f20*/  @!P2 NANOSLEEP.SYNCS 0x989680 ;  /* 0x009896800000a95d */ /* 0x004fea0003900000 */
[----:B------:R-:W2:Y:S02]  /*13f30*/  @!P2 SYNCS.PHASECHK.TRANS64 P2, [R6+URZ+0x28c30], R9 ;  /* 0x028c30090600a5a7 */ /* 0x000ea4000804007f */
[----:B--2---:R-:W-:Y:S05]  /*13f40*/  @!P2 BRA `(.L_x_1716) ;  /* 0xfffffffc00eca947 */ /* 0x004fea000383ffff */
[----:B------:R-:W-:Y:S05]  /*13f50*/  BRA `(.L_x_1715) ;  /* 0xffffff4800207947 */ /* 0x000fea000383ffff */
.L_x_1721:
[----:B--2---:R-:W-:-:S04]  /*13f60*/  IMAD.U32 R8, RZ, RZ, UR21 ;  /* 0x00000015ff087e24 */ /* 0x004fc8000f8e00ff */
[----:B------:R2:W4:Y:S03]  /*13f70*/  SYNCS.PHASECHK.TRANS64.TRYWAIT P2, [R8+URZ+0x28c50], R9 ;  /* 0x028c5009080075a7 */ /* 0x000526000804017f */
[----:B----4-:R-:W-:Y:S05]  /*13f80*/  @!P2 NANOSLEEP.SYNCS 0x989680 ;  /* 0x009896800000a95d */ /* 0x010fea0003900000 */
[----:B------:R-:W4:Y:S02]  /*13f90*/  @!P2 SYNCS.PHASECHK.TRANS64 P2, [R8+URZ+0x28c50], R9 ;  /* 0x028c50090800a5a7 */ /* 0x000f24000804007f */
[----:B----4-:R-:W-:Y:S05]  /*13fa0*/  @!P2 BRA `(.L_x_1721) ;  /* 0xfffffffc00eca947 */ /* 0x010fea000383ffff */
[----:B------:R-:W-:Y:S05]  /*13fb0*/  BRA `(.L_x_1720) ;  /* 0xffffff5c00447947 */ /* 0x000fea000383ffff */
.L_x_1728:
[----:B-1----:R-:W-:-:S04]  /*13fc0*/  IMAD.U32 R5, RZ, RZ, UR21 ;  /* 0x00000015ff057e24 */ /* 0x002fc8000f8e00ff */
[----:B------:R1:W2:Y:S03]  /*13fd0*/  SYNCS.PHASECHK.TRANS64.TRYWAIT P1, [R5+URZ+0x28c30], R8 ;  /* 0x028c3008050075a7 */ /* 0x0002a6000802017f */
[----:B--2---:R-:W-:Y:S05]  /*13fe0*/  @!P1 NANOSLEEP.SYNCS 0x989680 ;  /* 0x009896800000995d */ /* 0x004fea0003900000 */
[----:B------:R-:W2:Y:S02]  /*13ff0*/  @!P1 SYNCS.PHASECHK.TRANS64 P1, [R5+URZ+0x28c30], R8 ;  /* 0x028c3008050095a7 */ /* 0x000ea4000802007f */
[----:B--2---:R-:W-:Y:S05]  /*14000*/  @!P1 BRA `(.L_x_1728) ;  /* 0xfffffffc00ec9947 */ /* 0x004fea000383ffff */
[----:B------:R-:W-:Y:S05]  /*14010*/  BRA `(.L_x_1727) ;  /* 0xffffff6000387947 */ /* 0x000fea000383ffff */
.L_x_1741:
[----:B--2---:R-:W-:-:S04]  /*14020*/  MOV R7, UR21 ;  /* 0x0000001500077c02 */ /* 0x004fc80008000f00 */
[----:B------:R2:W3:Y:S03]  /*14030*/  SYNCS.PHASECHK.TRANS64.TRYWAIT P1, [R7+URZ+0x28c50], R8 ;  /* 0x028c5008070075a7 */ /* 0x0004e6000802017f */
[----:B---3--:R-:W-:Y:S05]  /*14040*/  @!P1 NANOSLEEP.SYNCS 0x989680 ;  /* 0x009896800000995d */ /* 0x008fea0003900000 */
[----:B------:R-:W3:Y:S02]  /*14050*/  @!P1 SYNCS.PHASECHK.TRANS64 P1, [R7+URZ+0x28c50], R8 ;  /* 0x028c5008070095a7 */ /* 0x000ee4000802007f */
[----:B---3--:R-:W-:Y:S05]  /*14060*/  @!P1 BRA `(.L_x_1741) ;  /* 0xfffffffc00ec9947 */ /* 0x008fea000383ffff */
[----:B------:R-:W-:Y:S05]  /*14070*/  BRA `(.L_x_1740) ;  /* 0xffffff8000207947 */ /* 0x000fea000383ffff */
.L_x_1772:
[----:B------:R-:W2:Y:S01]  /*14080*/  S2R R20, SR_TID.X ;  /* 0x0000000000147919 */ /* 0x000ea20000002100 */
[----:B------:R-:W-:Y:S02]  /*14090*/  IMAD.MOV.U32 R12, RZ, RZ, RZ ;  /* 0x000000ffff0c7224 */ /* 0x000fe400078e00ff */
[----:B------:R-:W-:Y:S02]  /*140a0*/  IMAD.MOV.U32 R11, RZ, RZ, 0x1f ;  /* 0x0000001fff0b7424 */ /* 0x000fe400078e00ff */
[----:B------:R-:W-:Y:S01]  /*140b0*/  IMAD.MOV.U32 R15, RZ, RZ, -0x1 ;  /* 0xffffffffff0f7424 */ /* 0x000fe200078e00ff */
[----:B--2---:R-:W-:-:S04]  /*140c0*/  SHF.R.U32.HI R20, RZ, 0x5, R20 ;  /* 0x00000005ff147819 */ /* 0x004fc80000011614 */
[----:B------:R-:W-:-:S05]  /*140d0*/  LOP3.LUT R20, R20, 0x3, RZ, 0xc0, !PT ;  /* 0x0000000314147812 */ /* 0x000fca00078ec0ff */
[----:B------:R-:W-:-:S07]  /*140e0*/  IMAD.MOV.U32 R13, RZ, RZ, R20 ;  /* 0x000000ffff0d7224 */ /* 0x000fce00078e0014 */
[----:B01---5:R-:W-:Y:S05]  /*140f0*/  WARPSYNC.COLLECTIVE R15, `(.L_x_1826) ;  /* 0x000000000f087348 */ /* 0x023fea0003c00000 */
[----:B------:R2:W3:Y:S02]  /*14100*/  SHFL.IDX P6, R14, R13, R12, R11 ;  /* 0x0000000c0d0e7389 */ /* 0x0004e400000c000b */
[----:B0123-5:R-:W-:Y:S01]  /*14110*/  ENDCOLLECTIVE ;  /* 0x000000000000791b */ /* 0x02ffe20003800000 */
.L_x_1826:
[----:B------:R-:W-:Y:S05]  /*14120*/  BRA `(.L_x_1827) ;  /* 0xffffffcc00207947 */ /* 0x000fea000383ffff */
.L_x_1775:
[----:B0-----:R0:W1:Y:S02]  /*14130*/  SYNCS.PHASECHK.TRANS64.TRYWAIT P0, [R25+URZ+0x28c40], R0 ;  /* 0x028c4000190075a7 */ /* 0x001064000800017f */
[----:B-1----:R-:W-:Y:S05]  /*14140*/  @!P0 NANOSLEEP.SYNCS 0x989680 ;  /* 0x009896800000895d */ /* 0x002fea0003900000 */
[----:B------:R-:W1:Y:S02]  /*14150*/  @!P0 SYNCS.PHASECHK.TRANS64 P0, [R25+URZ+0x28c40], R0 ;  /* 0x028c4000190085a7 */ /* 0x000e64000800007f */
[----:B-1----:R-:W-:Y:S05]  /*14160*/  @!P0 BRA `(.L_x_1775) ;  /* 0xfffffffc00f08947 */ /* 0x002fea000383ffff */
[----:B------:R-:W-:Y:S05]  /*14170*/  BRA `(.L_x_1828) ;  /* 0xffffffcc00c87947 */ /* 0x000fea000383ffff */
.L_x_1776:
        /* <DEDUP_REMOVED lines=8> */
.L_x_1830:
[----:B------:R-:W-:Y:S05]  /*14200*/  BSYNC B0 ;  /* 0x0000000000007941 */ /* 0x000fea0003800000 */
.L_x_1829:
[----:B------:R-:W-:Y:S01]  /*14210*/  IMAD.MOV.U32 R13, RZ, RZ, R0 ;  /* 0x000000ffff0d7224 */ /* 0x000fe200078e0000 */
[----:B------:R-:W-:Y:S01]  /*14220*/  @P0 LEA R7, R4, R17, 0x1 ;  /* 0x0000001104070211 */ /* 0x000fe200078e08ff */
[----:B------:R-:W-:Y:S02]  /*14230*/  IMAD.MOV.U32 R12, RZ, RZ, RZ ;  /* 0x000000ffff0c7224 */ /* 0x000fe400078e00ff */
[----:B------:R-:W-:Y:S02]  /*14240*/  IMAD.MOV.U32 R11, RZ, RZ, 0x181f ;  /* 0x0000181fff0b7424 */ /* 0x000fe400078e00ff */
[----:B------:R-:W-:Y:S02]  /*14250*/  IMAD.MOV.U32 R15, RZ, RZ, -0x1 ;  /* 0xffffffffff0f7424 */ /* 0x000fe400078e00ff */
[----:B------:R-:W-:-:S07]  /*14260*/  IMAD.MOV.U32 R2, RZ, RZ, R14 ;  /* 0x000000ffff027224 */ /* 0x000fce00078e000e */
[----:B------:R-:W-:Y:S05]  /*14270*/  WARPSYNC.COLLECTIVE R15, `(.L_x_1831) ;  /* 0x000000000f087348 */ /* 0x000fea0003c00000 */
[----:B------:R0:W1:Y:S02]  /*14280*/  SHFL.IDX P6, R14, R13, R12, R11 ;  /* 0x0000000c0d0e7389 */ /* 0x00006400000c000b */
[----:B01----:R-:W-:Y:S01]  /*14290*/  ENDCOLLECTIVE ;  /* 0x000000000000791b */ /* 0x003fe20003800000 */
.L_x_1831:
[----:B------:R-:W-:Y:S02]  /*142a0*/  IMAD.MOV.U32 R13, RZ, RZ, R5 ;  /* 0x000000ffff0d7224 */ /* 0x000fe400078e0005 */
[----:B------:R-:W-:Y:S01]  /*142b0*/  IMAD.MOV.U32 R12, RZ, RZ, 0x1 ;  /* 0x00000001ff0c7424 */ /* 0x000fe200078e00ff */
[----:B------:R-:W-:-:S05]  /*142c0*/  @P0 LEA R14, P1, R6, R14, 0x1 ;  /* 0x0000000e060e0211 */ /* 0x000fca00078208ff */
[----:B------:R-:W-:Y:S02]  /*142d0*/  @P0 IMAD.X R3, RZ, RZ, R2, P1 ;  /* 0x000000ffff030224 */ /* 0x000fe400008e0602 */
[----:B------:R-:W-:-:S07]  /*142e0*/  @P0 IMAD.MOV.U32 R2, RZ, RZ, R14 ;  /* 0x000000ffff020224 */ /* 0x000fce00078e000e */
[----:B------:R-:W-:Y:S05]  /*142f0*/  WARPSYNC.COLLECTIVE R15, `(.L_x_1832) ;  /* 0x000000000f087348 */ /* 0x000fea0003c00000 */
[----:B------:R0:W1:Y:S02]  /*14300*/  SHFL.IDX P6, R14, R13, R12, R11 ;  /* 0x0000000c0d0e7389 */ /* 0x00006400000c000b */
[----:B01----:R-:W-:Y:S01]  /*14310*/  ENDCOLLECTIVE ;  /* 0x000000000000791b */ /* 0x003fe20003800000 */
.L_x_1832:
[----:B------:R-:W-:Y:S01]  /*14320*/  @!PT LDS RZ, [RZ] ;  /* 0x00000000fffff984 */ /* 0x000fe20000000800 */
[----:B------:R-:W-:Y:S01]  /*14330*/  @!PT LDS RZ, [RZ] ;  /* 0x00000000fffff984 */ /* 0x000fe20000000800 */
[----:B------:R-:W-:Y:S01]  /*14340*/  @!PT LDS RZ, [RZ] ;  /* 0x00000000fffff984 */ /* 0x000fe20000000800 */
[----:B------:R0:W-:Y:S01]  /*14350*/  @P0 LDGSTS.E.BYPASS.LTC128B.128 [R7+0x22400], desc[UR52][R2.64], !P2 ;  /* 0x2240000002070fae */ /* 0x0001e2000d101d74 */
[----:B------:R-:W-:Y:S01]  /*14360*/  ISETP.GE.AND P0, PT, R27, 0x11, PT ;  /* 0x000000111b00780c */ /* 0x000fe20003f06270 */
[----:B------:R-:W-:-:S12]  /*14370*/  IMAD.MOV.U32 R13, RZ, RZ, R0 ;  /* 0x000000ffff0d7224 */ /* 0x000fd800078e0000 */
[----:B------:R-:W-:Y:S02]  /*14380*/  @P0 IMAD R9, R4, 0x2, R17 ;  /* 0x0000000204090824 */ /* 0x000fe400078e0211 */
[----:B0-----:R-:W-:-:S07]  /*14390*/  IMAD.MOV.U32 R2, RZ, RZ, R14 ;  /* 0x000000ffff027224 */ /* 0x001fce00078e000e */
[----:B------:R-:W-:Y:S05]  /*143a0*/  WARPSYNC.COLLECTIVE R15, `(.L_x_1833) ;  /* 0x000000000f087348 */ /* 0x000fea0003c00000 */
[----:B------:R0:W1:Y:S02]  /*143b0*/  SHFL.IDX P6, R14, R13, R12, R11 ;  /* 0x0000000c0d0e7389 */ /* 0x00006400000c000b */
[----:B01----:R-:W-:Y:S01]  /*143c0*/  ENDCOLLECTIVE ;  /* 0x000000000000791b */ /* 0x003fe20003800000 */
.L_x_1833:
        /* <DEDUP_REMOVED lines=8> */
.L_x_1834:
        /* <DEDUP_REMOVED lines=11> */
.L_x_1835:
[----:B------:R-:W-:Y:S02]  /*14500*/  IMAD.MOV.U32 R13, RZ, RZ, R5 ;  /* 0x000000ffff0d7224 */ /* 0x000fe400078e0005 */
[----:B------:R-:W-:Y:S01]  /*14510*/  IMAD.MOV.U32 R12, RZ, RZ, 0x3 ;  /* 0x00000003ff0c7424 */ /* 0x000fe200078e00ff */
[----:B------:R-:W-:-:S05]  /*14520*/  @P0 LEA R14, P1, R6, R14, 0x1 ;  /* 0x0000000e060e0211 */ /* 0x000fca00078208ff */
[----:B------:R-:W-:Y:S01]  /*14530*/  @P0 IMAD.X R3, RZ, RZ, R2, P1 ;  /* 0x000000ffff030224 */ /* 0x000fe200008e0602 */
[----:B------:R-:W-:-:S07]  /*14540*/  @P0 MOV R2, R14 ;  /* 0x0000000e00020202 */ /* 0x000fce0000000f00 */
[----:B------:R-:W-:Y:S05]  /*14550*/  WARPSYNC.COLLECTIVE R15, `(.L_x_1836) ;  /* 0x000000000f087348 */ /* 0x000fea0003c00000 */
[----:B------:R0:W1:Y:S02]  /*14560*/  SHFL.IDX P6, R14, R13, R12, R11 ;  /* 0x0000000c0d0e7389 */ /* 0x00006400000c000b */
[----:B01----:R-:W-:Y:S01]  /*14570*/  ENDCOLLECTIVE ;  /* 0x000000000000791b */ /* 0x003fe20003800000 */
.L_x_1836:
[----:B------:R-:W-:Y:S01]  /*14580*/  @!PT LDS RZ, [RZ] ;  /* 0x00000000fffff984 */ /* 0x000fe20000000800 */
[----:B------:R-:W-:Y:S01]  /*14590*/  @!PT LDS RZ, [RZ] ;  /* 0x00000000fffff984 */ /* 0x000fe20000000800 */
[----:B------:R-:W-:Y:S01]  /*145a0*/  @!PT LDS RZ, [RZ] ;  /* 0x00000000fffff984 */ /* 0x000fe20000000800 */
[----:B------:R0:W-:Y:S01]  /*145b0*/  @P0 LDGSTS.E.BYPASS.LTC128B.128 [R7+0x23400], desc[UR52][R2.64], !P2 ;  /* 0x2340000002070fae */ /* 0x0001e2000d101d74 */
[----:B------:R-:W-:Y:S02]  /*145c0*/  IMAD.MOV.U32 R13, RZ, RZ, R0 ;  /* 0x000000ffff0d7224 */ /* 0x000fe400078e0000 */
[----:B------:R-:W-:-:S07]  /*145d0*/  IMAD.MOV.U32 R5, RZ, RZ, R14 ;  /* 0x000000ffff057224 */ /* 0x000fce00078e000e */
[----:B0-----:R-:W-:Y:S05]  /*145e0*/  WARPSYNC.COLLECTIVE R15, `(.L_x_1837) ;  /* 0x000000000f087348 */ /* 0x001fea0003c00000 */
[----:B------:R1:W2:Y:S02]  /*145f0*/  SHFL.IDX P6, R14, R13, R12, R11 ;  /* 0x0000000c0d0e7389 */ /* 0x0002a400000c000b */
[----:B012---:R-:W-:Y:S01]  /*14600*/  ENDCOLLECTIVE ;  /* 0x000000000000791b */ /* 0x007fe20003800000 */
.L_x_1837:
[----:B------:R-:W-:Y:S05]  /*14610*/  BRA `(.L_x_1838) ;  /* 0xffffffcc00807947 */ /* 0x000fea000383ffff */
.L_x_1781:
[----:B------:R-:W-:Y:S02]  /*14620*/  IMAD.MOV.U32 R13, RZ, RZ, R5 ;  /* 0x000000ffff0d7224 */ /* 0x000fe400078e0005 */
[----:B------:R-:W-:Y:S02]  /*14630*/  IMAD.MOV.U32 R12, RZ, RZ, RZ ;  /* 0x000000ffff0c7224 */ /* 0x000fe400078e00ff */
[----:B------:R-:W-:Y:S02]  /*14640*/  IMAD.MOV.U32 R11, RZ, RZ, 0x181f ;  /* 0x0000181fff0b7424 */ /* 0x000fe400078e00ff */
[----:B------:R-:W-:Y:S02]  /*14650*/  IMAD.MOV.U32 R15, RZ, RZ, -0x1 ;  /* 0xffffffffff0f7424 */ /* 0x000fe400078e00ff */
[----:B------:R-:W-:-:S07]  /*14660*/  VIADD R4, R36, UR43 ;  /* 0x0000002b24047c36 */ /* 0x000fce0008000000 */
[----:B-1---5:R-:W-:Y:S05]  /*14670*/  WARPSYNC.COLLECTIVE R15, `(.L_x_1839) ;  /* 0x000000000f087348 */ /* 0x022fea0003c00000 */
[----:B------:R0:W2:Y:S02]  /*14680*/  SHFL.IDX P6, R14, R13, R12, R11 ;  /* 0x0000000c0d0e7389 */ /* 0x0000a400000c000b */
[----:B012--5:R-:W-:Y:S01]  /*14690*/  ENDCOLLECTIVE ;  /* 0x000000000000791b */ /* 0x027fe20003800000 */
.L_x_1839:
[C---:B------:R-:W-:Y:S01]  /*146a0*/  VIADD R6, R4.reuse, 0x10 ;  /* 0x0000001004067836 */ /* 0x040fe20000000000 */
[----:B------:R-:W-:Y:S01]  /*146b0*/  ISETP.GE.AND P0, PT, R4, UR36, PT ;  /* 0x0000002404007c0c */ /* 0x000fe2000bf06270 */
[----:B------:R-:W-:Y:S02]  /*146c0*/  IMAD.MOV.U32 R13, RZ, RZ, R0 ;  /* 0x000000ffff0d7224 */ /* 0x000fe400078e0000 */
[----:B------:R-:W-:-:S10]  /*146d0*/  IMAD.MOV.U32 R2, RZ, RZ, R14 ;  /* 0x000000ffff027224 */ /* 0x000fd400078e000e */
[----:B------:R-:W-:Y:S05]  /*146e0*/  WARPSYNC.COLLECTIVE R15, `(.L_x_1840) ;  /* 0x000000000f087348 */ /* 0x000fea0003c00000 */
[----:B------:R0:W1:Y:S02]  /*146f0*/  SHFL.IDX P6, R14, R13, R12, R11 ;  /* 0x0000000c0d0e7389 */ /* 0x00006400000c000b */
[----:B01----:R-:W-:Y:S01]  /*14700*/  ENDCOLLECTIVE ;  /* 0x000000000000791b */ /* 0x003fe20003800000 */
.L_x_1840:
[----:B------:R-:W-:Y:S01]  /*14710*/  MOV R13, R5 ;  /* 0x00000005000d7202 */ /* 0x000fe20000000f00 */
[----:B------:R-:W-:Y:S01]  /*14720*/  IMAD.MOV.U32 R12, RZ, RZ, 0x1 ;  /* 0x00000001ff0c7424 */ /* 0x000fe200078e00ff */
[----:B------:R-:W-:-:S05]  /*14730*/  @!P0 LEA R14, P1, R10, R14, 0x1 ;  /* 0x0000000e0a0e8211 */ /* 0x000fca00078208ff */
[----:B------:R-:W-:Y:S02]  /*14740*/  @!P0 IMAD.X R3, RZ, RZ, R2, P1 ;  /* 0x000000ffff038224 */ /* 0x000fe400008e0602 */
[----:B------:R-:W-:-:S07]  /*14750*/  @!P0 IMAD.MOV.U32 R2, RZ, RZ, R14 ;  /* 0x000000ffff028224 */ /* 0x000fce00078e000e */
[----:B------:R-:W-:Y:S05]  /*14760*/  WARPSYNC.COLLECTIVE R15, `(.L_x_1841) ;  /* 0x000000000f087348 */ /* 0x000fea0003c00000 */
[----:B------:R0:W1:Y:S02]  /*14770*/  SHFL.IDX P6, R14, R13, R12, R11 ;  /* 0x0000000c0d0e7389 */ /* 0x00006400000c000b */
[----:B01----:R-:W-:Y:S01]  /*14780*/  ENDCOLLECTIVE ;  /* 0x000000000000791b */ /* 0x003fe20003800000 */
.L_x_1841:
[----:B------:R-:W-:Y:S01]  /*14790*/  @!PT LDS RZ, [RZ] ;  /* 0x00000000fffff984 */ /* 0x000fe20000000800 */
[----:B------:R-:W-:Y:S01]  /*147a0*/  @!PT LDS RZ, [RZ] ;  /* 0x00000000fffff984 */ /* 0x000fe20000000800 */
[----:B------:R-:W-:Y:S01]  /*147b0*/  @!PT LDS RZ, [RZ] ;  /* 0x00000000fffff984 */ /* 0x000fe20000000800 */
[----:B------:R0:W-:Y:S01]  /*147c0*/  @!P0 LDGSTS.E.BYPASS.LTC128B.128 [R8+0x20400], desc[UR52][R2.64], !P5 ;  /* 0x2040000002088fae */ /* 0x0001e2000e901d74 */
[----:B------:R-:W-:Y:S01]  /*147d0*/  ISETP.GE.AND P0, PT, R6, UR36, PT ;  /* 0x0000002406007c0c */ /* 0x000fe2000bf06270 */
[----:B------:R-:W-:Y:S02]  /*147e0*/  VIADD R6, R4, 0x20 ;  /* 0x0000002004067836 */ /* 0x000fe40000000000 */
[----:B------:R-:W-:Y:S02]  /*147f0*/  IMAD.MOV.U32 R13, RZ, RZ, R0 ;  /* 0x000000ffff0d7224 */ /* 0x000fe400078e0000 */
[----:B0-----:R-:W-:-:S08]  /*14800*/  IMAD.MOV.U32 R2, RZ, RZ, R14 ;  /* 0x000000ffff027224 */ /* 0x001fd000078e000e */
[----:B------:R-:W-:Y:S05]  /*14810*/  WARPSYNC.COLLECTIVE R15, `(.L_x_1842) ;  /* 0x000000000f087348 */ /* 0x000fea0003c00000 */
[----:B------:R0:W1:Y:S02]  /*14820*/  SHFL.IDX P6, R14, R13, R12, R11 ;  /* 0x0000000c0d0e7389 */ /* 0x00006400000c000b */
[----:B01----:R-:W-:Y:S01]  /*14830*/  ENDCOLLECTIVE ;  /* 0x000000000000791b */ /* 0x003fe20003800000 */
.L_x_1842:
        /* <DEDUP_REMOVED lines=8> */
.L_x_1843:
[----:B------:R-:W-:Y:S01]  /*148c0*/  @!PT LDS RZ, [RZ] ;  /* 0x00000000fffff984 */ /* 0x000fe20000000800 */
[----:B------:R-:W-:Y:S01]  /*148d0*/  @!PT LDS RZ, [RZ] ;  /* 0x00000000fffff984 */ /* 0x000fe20000000800 */
[----:B------:R-:W-:Y:S01]  /*148e0*/  @!PT LDS RZ, [RZ] ;  /* 0x00000000fffff984 */ /* 0x000fe20000000800 */
[----:B------:R0:W-:Y:S01]  /*148f0*/  @!P0 LDGSTS.E.BYPASS.LTC128B.128 [R8+0x20c00], desc[UR52][R2.64], !P5 ;  /* 0x20c0000002088fae */ /* 0x0001e2000e901d74 */
[----:B------:R-:W-:Y:S01]  /*14900*/  ISETP.GE.AND P0, PT, R6, UR36, PT ;  /* 0x0000002406007c0c */ /* 0x000fe2000bf06270 */
[----:B------:R-:W-:Y:S02]  /*14910*/  IMAD.MOV.U32 R13, RZ, RZ, R0 ;  /* 0x000000ffff0d7224 */ /* 0x000fe400078e0000 */
[----:B0-----:R-:W-:-:S10]  /*14920*/  IMAD.MOV.U32 R2, RZ, RZ, R14 ;  /* 0x000000ffff027224 */ /* 0x001fd400078e000e */
[----:B------:R-:W-:Y:S05]  /*14930*/  WARPSYNC.COLLECTIVE R15, `(.L_x_1844) ;  /* 0x000000000f087348 */ /* 0x000fea0003c00000 */
[----:B------:R0:W1:Y:S02]  /*14940*/  SHFL.IDX P6, R14, R13, R12, R11 ;  /* 0x0000000c0d0e7389 */ /* 0x00006400000c000b */
[----:B01----:R-:W-:Y:S01]  /*14950*/  ENDCOLLECTIVE ;  /* 0x000000000000791b */ /* 0x003fe20003800000 */
.L_x_1844:
        /* <DEDUP_REMOVED lines=8> */
.L_x_1845:
[----:B------:R-:W-:Y:S01]  /*149e0*/  @!PT LDS RZ, [RZ] ;  /* 0x00000000fffff984 */ /* 0x000fe20000000800 */
[----:B------:R-:W-:Y:S01]  /*149f0*/  @!PT LDS RZ, [RZ] ;  /* 0x00000000fffff984 */ /* 0x000fe20000000800 */
[----:B------:R-:W-:Y:S01]  /*14a00*/  @!PT LDS RZ, [RZ] ;  /* 0x00000000fffff984 */ /* 0x000fe20000000800 */
[----:B------:R0:W-:Y:S01]  /*14a10*/  @!P0 LDGSTS.E.BYPASS.LTC128B.128 [R8+0x21400], desc[UR52][R2.64], !P5 ;  /* 0x2140000002088fae */ /* 0x0001e2000e901d74 */
[----:B------:R-:W-:Y:S01]  /*14a20*/  IMAD.MOV.U32 R13, RZ, RZ, R0 ;  /* 0x000000ffff0d7224 */ /* 0x000fe200078e0000 */
[----:B------:R-:W-:-:S07]  /*14a30*/  MOV R5, R14 ;  /* 0x0000000e00057202 */ /* 0x000fce0000000f00 */
[----:B0-----:R-:W-:Y:S05]  /*14a40*/  WARPSYNC.COLLECTIVE R15, `(.L_x_1846) ;  /* 0x000000000f087348 */ /* 0x001fea0003c00000 */
[----:B------:R1:W2:Y:S02]  /*14a50*/  SHFL.IDX P6, R14, R13, R12, R11 ;  /* 0x0000000c0d0e7389 */ /* 0x0002a400000c000b */
[----:B012---:R-:W-:Y:S01]  /*14a60*/  ENDCOLLECTIVE ;  /* 0x000000000000791b */ /* 0x007fe20003800000 */
.L_x_1846:
[----:B------:R-:W-:Y:S05]  /*14a70*/  BRA `(.L_x_1847) ;  /* 0xffffffd000547947 */ /* 0x000fea000383ffff */
.L_x_1784:
[----:B0-----:R0:W2:Y:S02]  /*14a80*/  SYNCS.PHASECHK.TRANS64.TRYWAIT P0, [R17+URZ+0x28c20], R0 ;  /* 0x028c2000110075a7 */ /* 0x0010a4000800017f */
[----:B--2---:R-:W-:Y:S05]  /*14a90*/  @!P0 NANOSLEEP.SYNCS 0x989680 ;  /* 0x009896800000895d */ /* 0x004fea0003900000 */
[----:B------:R-:W2:Y:S02]  /*14aa0*/  @!P0 SYNCS.PHASECHK.TRANS64 P0, [R17+URZ+0x28c20], R0 ;  /* 0x028c2000110085a7 */ /* 0x000ea4000800007f */
[----:B--2---:R-:W-:Y:S05]  /*14ab0*/  @!P0 BRA `(.L_x_1784) ;  /* 0xfffffffc00f08947 */ /* 0x004fea000383ffff */
[----:B------:R-:W-:Y:S05]  /*14ac0*/  BRA `(.L_x_1848) ;  /* 0xffffffd000b07947 */ /* 0x000fea000383ffff */
.L_x_1787:
[----:B0-----:R0:W2:Y:S02]  /*14ad0*/  SYNCS.PHASECHK.TRANS64.TRYWAIT P0, [R25+URZ+0x28c60], R0 ;  /* 0x028c6000190075a7 */ /* 0x0010a4000800017f */
[----:B--2---:R-:W-:Y:S05]  /*14ae0*/  @!P0 NANOSLEEP.SYNCS 0x989680 ;  /* 0x009896800000895d */ /* 0x004fea0003900000 */
[----:B------:R-:W2:Y:S02]  /*14af0*/  @!P0 SYNCS.PHASECHK.TRANS64 P0, [R25+URZ+0x28c60], R0 ;  /* 0x028c6000190085a7 */ /* 0x000ea4000800007f */
[----:B--2---:R-:W-:Y:S05]  /*14b00*/  @!P0 BRA `(.L_x_1787) ;  /* 0xfffffffc00f08947 */ /* 0x004fea000383ffff */
[----:B------:R-:W-:Y:S05]  /*14b10*/  BRA `(.L_x_1849) ;  /* 0xffffffd000c07947 */ /* 0x000fea000383ffff */
.L_x_1788:
[----:B------:R-:W-:Y:S01]  /*14b20*/  BSSY B0, `(.L_x_1850) ;  /* 0x0000008000007945 */ /* 0x000fe20003800000 */
[----:B------:R-:W-:Y:S02]  /*14b30*/  IMAD.MOV.U32 R13, RZ, RZ, R7 ;  /* 0x000000ffff0d7224 */ /* 0x000fe400078e0007 */
[----:B------:R-:W-:Y:S02]  /*14b40*/  IMAD.MOV.U32 R12, RZ, RZ, RZ ;  /* 0x000000ffff0c7224 */ /* 0x000fe400078e00ff */
[----:B------:R-:W-:Y:S02]  /*14b50*/  IMAD.MOV.U32 R11, RZ, RZ, 0x181f ;  /* 0x0000181fff0b7424 */ /* 0x000fe400078e00ff */
[----:B------:R-:W-:-:S07]  /*14b60*/  IMAD.MOV.U32 R15, RZ, RZ, -0x1 ;  /* 0xffffffffff0f7424 */ /* 0x000fce00078e00ff */
[----:B-1----:R-:W-:Y:S05]  /*14b70*/  WARPSYNC.COLLECTIVE R15, `(.L_x_1851) ;  /* 0x000000000f087348 */ /* 0x002fea0003c00000 */
[----:B------:R0:W2:Y:S02]  /*14b80*/  SHFL.IDX P6, R14, R13, R12, R11 ;  /* 0x0000000c0d0e7389 */ /* 0x0000a400000c000b */
[----:B012---:R-:W-:Y:S01]  /*14b90*/  ENDCOLLECTIVE ;  /* 0x000000000000791b */ /* 0x007fe20003800000 */
.L_x_1851:
[----:B------:R-:W-:Y:S05]  /*14ba0*/  BSYNC B0 ;  /* 0x0000000000007941 */ /* 0x000fea0003800000 */
.L_x_1850:
        /* <DEDUP_REMOVED lines=8> */
[C---:B------:R-:W-:Y:S01]  /*14c30*/  LOP3.LUT P3, RZ, R32.reuse, 0x8, RZ, 0xc0, !PT ;  /* 0x0000000820ff7812 */ /* 0x040fe2000786c0ff */
[----:B------:R-:W-:Y:S01]  /*14c40*/  IMAD.MOV.U32 R3, RZ, RZ, R14 ;  /* 0x000000ffff037224 */ /* 0x000fe200078e000e */
[----:B------:R-:W-:Y:S01]  /*14c50*/  LOP3.LUT P2, RZ, R32, 0x10, RZ, 0xc0, !PT ;  /* 0x0000001020ff7812 */ /* 0x000fe2000784c0ff */
[----:B------:R-:W-:-:S12]  /*14c60*/  IMAD R5, R5, 0x2, R17 ;  /* 0x0000000205057824 */ /* 0x000fd800078e0211 */
[----:B0-----:R-:W-:Y:S05]  /*14c70*/  WARPSYNC.COLLECTIVE R15, `(.L_x_1852) ;  /* 0x000000000f087348 */ /* 0x001fea0003c00000 */
[----:B------:R1:W2:Y:S02]  /*14c80*/  SHFL.IDX P6, R14, R13, R12, R11 ;  /* 0x0000000c0d0e7389 */ /* 0x0002a400000c000b */
[----:B012---:R-:W-:Y:S01]  /*14c90*/  ENDCOLLECTIVE ;  /* 0x000000000000791b */ /* 0x007fe20003800000 */
.L_x_1852:
[----:B------:R-:W-:-:S04]  /*14ca0*/  LOP3.LUT R16, R16, 0xfffffdff, RZ, 0xc0, !PT ;  /* 0xfffffdff10107812 */ /* 0x000fc800078ec0ff */
[----:B------:R-:W-:Y:S02]  /*14cb0*/  @P1 LOP3.LUT R16, R16, 0x200, RZ, 0xfc, !PT ;  /* 0x0000020010101812 */ /* 0x000fe400078efcff */
[----:B------:R-:W-:Y:S01]  /*14cc0*/  MOV R13, R7 ;  /* 0x00000007000d7202 */ /* 0x000fe20000000f00 */
[----:B------:R-:W-:Y:S02]  /*14cd0*/  IMAD.MOV.U32 R12, RZ, RZ, 0x1 ;  /* 0x00000001ff0c7424 */ /* 0x000fe400078e00ff */
[----:B------:R-:W-:-:S05]  /*14ce0*/  IMAD.SHL.U32 R8, R8, 0x8, RZ ;  /* 0x0000000808087824 */ /* 0x000fca00078e00ff */
[----:B------:R-:W-:-:S05]  /*14cf0*/  LOP3.LUT R8, R8, 0x38, RZ, 0xc0, !PT ;  /* 0x0000003808087812 */ /* 0x000fca00078ec0ff */
[----:B------:R-:W-:-:S05]  /*14d00*/  IMAD.SHL.U32 R0, R8, 0x2, RZ ;  /* 0x0000000208007824 */ /* 0x000fca00078e00ff */
[----:B------:R-:W-:-:S05]  /*14d10*/  IADD3 R2, P0, R14, R0, RZ ;  /* 0x000000000e027210 */ /* 0x000fca0007f1e0ff */
[----:B------:R-:W-:Y:S01]  /*14d20*/  IMAD.X R3, RZ, RZ, R3, P0 ;  /* 0x000000ffff037224 */ /* 0x000fe200000e0603 */
[----:B------:R-:W-:Y:S02]  /*14d30*/  ISETP.LT.OR P0, PT, R27, 0x1, !P1 ;  /* 0x000000011b00780c */ /* 0x000fe40004f01670 */
[----:B------:R-:W-:-:S11]  /*14d40*/  LOP3.LUT P1, RZ, R32, 0x20, RZ, 0xc0, !PT ;  /* 0x0000002020ff7812 */ /* 0x000fd6000782c0ff */
        /* <DEDUP_REMOVED lines=17> */
[----:B------:R-:W-:-:S04]  /*14e60*/  ISETP.GT.AND P6, PT, R4, -0x1, PT ;  /* 0xffffffff0400780c */ /* 0x000fc80003fc4270 */
[----:B------:R-:W-:-:S13]  /*14e70*/  ISETP.LT.OR P6, PT, R27, 0x1, P6 ;  /* 0x000000011b00780c */ /* 0x000fda00037c1670 */
[----:B------:R0:W-:Y:S02]  /*14e80*/  LDGSTS.E.BYPASS.LTC128B.128 [R5+0xe400], desc[UR52][R2.64+0x380], !P6 ;  /* 0x0e40038002057fae */ /* 0x0001e4000f101d74 */
[----:B0-----:R-:W-:Y:S05]  /*14e90*/  WARPSYNC.COLLECTIVE R15, `(.L_x_1853) ;  /* 0x000000000f087348 */ /* 0x001fea0003c00000 */
[----:B------:R1:W2:Y:S02]  /*14ea0*/  SHFL.IDX P6, R14, R13, R12, R11 ;  /* 0x0000000c0d0e7389 */ /* 0x0002a400000c000b */
[----:B012---:R-:W-:Y:S01]  /*14eb0*/  ENDCOLLECTIVE ;  /* 0x000000000000791b */ /* 0x007fe20003800000 */
.L_x_1853:
[----:B------:R-:W-:Y:S02]  /*14ec0*/  IMAD.MOV.U32 R13, RZ, RZ, R6 ;  /* 0x000000ffff0d7224 */ /* 0x000fe400078e0006 */
[----:B------:R-:W-:-:S07]  /*14ed0*/  IMAD.MOV.U32 R3, RZ, RZ, R14 ;  /* 0x000000ffff037224 */ /* 0x000fce00078e000e */
[----:B------:R-:W-:Y:S05]  /*14ee0*/  WARPSYNC.COLLECTIVE R15, `(.L_x_1854) ;  /* 0x000000000f087348 */ /* 0x000fea0003c00000 */
[----:B------:R0:W1:Y:S02]  /*14ef0*/  SHFL.IDX P6, R14, R13, R12, R11 ;  /* 0x0000000c0d0e7389 */ /* 0x00006400000c000b */
[----:B01----:R-:W-:Y:S01]  /*14f00*/  ENDCOLLECTIVE ;  /* 0x000000000000791b */ /* 0x003fe20003800000 */
.L_x_1854:
[----:B------:R-:W-:Y:S02]  /*14f10*/  IMAD.MOV.U32 R13, RZ, RZ, R7 ;  /* 0x000000ffff0d7224 */ /* 0x000fe400078e0007 */
[----:B------:R-:W-:Y:S01]  /*14f20*/  IMAD.MOV.U32 R12, RZ, RZ, 0x2 ;  /* 0x00000002ff0c7424 */ /* 0x000fe200078e00ff */
[----:B------:R-:W-:-:S05]  /*14f30*/  IADD3 R2, P6, R14, R0, RZ ;  /* 0x000000000e027210 */ /* 0x000fca0007fde0ff */
[----:B------:R-:W-:Y:S01]  /*14f40*/  IMAD.X R3, RZ, RZ, R3, P6 ;  /* 0x000000ffff037224 */ /* 0x000fe200030e0603 */
[----:B------:R-:W-:-:S04]  /*14f50*/  LOP3.LUT P6, RZ, R16, 0x200, RZ, 0xc0, !PT ;  /* 0x0000020010ff7812 */ /* 0x000fc800078cc0ff */
[----:B------:R-:W-:-:S13]  /*14f60*/  ISETP.LT.OR P6, PT, R27, 0x11, !P6 ;  /* 0x000000111b00780c */ /* 0x000fda00077c1670 */
        /* <DEDUP_REMOVED lines=22> */
.L_x_1855:
[----:B------:R-:W-:Y:S02]  /*150d0*/  IMAD.MOV.U32 R13, RZ, RZ, R6 ;  /* 0x000000ffff0d7224 */ /* 0x000fe400078e0006 */
[----:B------:R-:W-:-:S07]  /*150e0*/  IMAD.MOV.U32 R8, RZ, RZ, R14 ;  /* 0x000000ffff087224 */ /* 0x000fce00078e000e */
[----:B------:R-:W-:Y:S05]  /*150f0*/  WARPSYNC.COLLECTIVE R15, `(.L_x_1856) ;  /* 0x000000000f087348 */ /* 0x000fea0003c00000 */
[----:B------:R0:W1:Y:S02]  /*15100*/  SHFL.IDX P6, R14, R13, R12, R11 ;  /* 0x0000000c0d0e7389 */ /* 0x00006400000c000b */
[----:B01----:R-:W-:Y:S01]  /*15110*/  ENDCOLLECTIVE ;  /* 0x000000000000791b */ /* 0x003fe20003800000 */
.L_x_1856:
        /* <DEDUP_REMOVED lines=28> */
.L_x_1857:
[----:B------:R-:W-:Y:S02]  /*152e0*/  IMAD.MOV.U32 R13, RZ, RZ, R6 ;  /* 0x000000ffff0d7224 */ /* 0x000fe400078e0006 */
[----:B------:R-:W-:-:S07]  /*152f0*/  IMAD.MOV.U32 R7, RZ, RZ, R14 ;  /* 0x000000ffff077224 */ /* 0x000fce00078e000e */
[----:B------:R-:W-:Y:S05]  /*15300*/  WARPSYNC.COLLECTIVE R15, `(.L_x_1858) ;  /* 0x000000000f087348 */ /* 0x000fea0003c00000 */
[----:B------:R0:W1:Y:S02]  /*15310*/  SHFL.IDX P6, R14, R13, R12, R11 ;  /* 0x0000000c0d0e7389 */ /* 0x00006400000c000b */
[----:B01----:R-:W-:Y:S01]  /*15320*/  ENDCOLLECTIVE ;  /* 0x000000000000791b */ /* 0x003fe20003800000 */
.L_x_1858:
[----:B------:R-:W-:Y:S05]  /*15330*/  BRA `(.L_x_1859) ;  /* 0xffffffd000687947 */ /* 0x000fea000383ffff */
.L_x_1794:
[----:B0-----:R0:W2:Y:S02]  /*15340*/  SYNCS.PHASECHK.TRANS64.TRYWAIT P0, [R8+URZ+0x28c40], R20 ;  /* 0x028c4014080075a7 */ /* 0x0010a4000800017f */
[----:B--2---:R-:W-:Y:S05]  /*15350*/  @!P0 NANOSLEEP.SYNCS 0x989680 ;  /* 0x009896800000895d */ /* 0x004fea0003900000 */
[----:B------:R-:W2:Y:S02]  /*15360*/  @!P0 SYNCS.PHASECHK.TRANS64 P0, [R8+URZ+0x28c40], R20 ;  /* 0x028c4014080085a7 */ /* 0x000ea4000800007f */
[----:B--2---:R-:W-:Y:S05]  /*15370*/  @!P0 BRA `(.L_x_1794) ;  /* 0xfffffffc00f08947 */ /* 0x004fea000383ffff */
[----:B------:R-:W-:Y:S05]  /*15380*/  BRA `(.L_x_1860) ;  /* 0xffffffd400bc7947 */ /* 0x000fea000383ffff */
.L_x_1795:
        /* <DEDUP_REMOVED lines=8> */
.L_x_1862:
[----:B------:R-:W-:Y:S05]  /*15410*/  BSYNC B1 ;  /* 0x0000000000017941 */ /* 0x000fea0003800000 */
.L_x_1861:
        /* <DEDUP_REMOVED lines=9> */
.L_x_1863:
[----:B------:R-:W-:Y:S02]  /*154b0*/  IMAD.MOV.U32 R13, RZ, RZ, R27 ;  /* 0x000000ffff0d7224 */ /* 0x000fe400078e001b */
[----:B------:R-:W-:Y:S01]  /*154c0*/  IMAD.MOV.U32 R12, RZ, RZ, 0x1 ;  /* 0x00000001ff0c7424 */ /* 0x000fe200078e00ff */
[----:B------:R-:W-:-:S13]  /*154d0*/  IADD3 R2, P0, R14, R0, RZ ;  /* 0x000000000e027210 */ /* 0x000fda0007f1e0ff */
[----:B------:R-:W-:Y:S05]  /*154e0*/  WARPSYNC.COLLECTIVE R15, `(.L_x_1864) ;  /* 0x000000000f087348 */ /* 0x000fea0003c00000 */
[----:B------:R0:W1:Y:S02]  /*154f0*/  SHFL.IDX P6, R14, R13, R12, R11 ;  /* 0x0000000c0d0e7389 */ /* 0x00006400000c000b */
[----:B01----:R-:W-:Y:S01]  /*15500*/  ENDCOLLECTIVE ;  /* 0x000000000000791b */ /* 0x003fe20003800000 */
.L_x_1864:
        /* <DEDUP_REMOVED lines=10> */
.L_x_1865:
[----:B------:R-:W-:Y:S01]  /*155b0*/  MOV R13, R27 ;  /* 0x0000001b000d7202 */ /* 0x000fe20000000f00 */
[----:B------:R-:W-:Y:S01]  /*155c0*/  IMAD.MOV.U32 R12, RZ, RZ, 0x2 ;  /* 0x00000002ff0c7424 */ /* 0x000fe200078e00ff */
[----:B------:R-:W-:-:S13]  /*155d0*/  IADD3 R2, P0, R14, R0, RZ ;  /* 0x000000000e027210 */ /* 0x000fda0007f1e0ff */
[----:B------:R-:W-:Y:S05]  /*155e0*/  WARPSYNC.COLLECTIVE R15, `(.L_x_1866) ;  /* 0x000000000f087348 */ /* 0x000fea0003c00000 */
[----:B------:R0:W1:Y:S02]  /*155f0*/  SHFL.IDX P6, R14, R13, R12, R11 ;  /* 0x0000000c0d0e7389 */ /* 0x00006400000c000b */
[----:B01----:R-:W-:Y:S01]  /*15600*/  ENDCOLLECTIVE ;  /* 0x000000000000791b */ /* 0x003fe20003800000 */
.L_x_1866:
        /* <DEDUP_REMOVED lines=10> */
.L_x_1867:
[----:B------:R-:W-:Y:S02]  /*156b0*/  IMAD.MOV.U32 R13, RZ, RZ, R27 ;  /* 0x000000ffff0d7224 */ /* 0x000fe400078e001b */
[----:B------:R-:W-:Y:S01]  /*156c0*/  IMAD.MOV.U32 R12, RZ, RZ, 0x3 ;  /* 0x00000003ff0c7424 */ /* 0x000fe200078e00ff */
[----:B------:R-:W-:-:S13]  /*156d0*/  IADD3 R2, P0, R14, R0, RZ ;  /* 0x000000000e027210 */ /* 0x000fda0007f1e0ff */
[----:B------:R-:W-:Y:S05]  /*156e0*/  WARPSYNC.COLLECTIVE R15, `(.L_x_1868) ;  /* 0x000000000f087348 */ /* 0x000fea0003c00000 */
[----:B------:R0:W1:Y:S02]  /*156f0*/  SHFL.IDX P6, R14, R13, R12, R11 ;  /* 0x0000000c0d0e7389 */ /* 0x00006400000c000b */
[----:B01----:R-:W-:Y:S01]  /*15700*/  ENDCOLLECTIVE ;  /* 0x000000000000791b */ /* 0x003fe20003800000 */
.L_x_1868:
        /* <DEDUP_REMOVED lines=10> */
.L_x_1869:
[----:B------:R-:W-:Y:S05]  /*157b0*/  BRA `(.L_x_1870) ;  /* 0xffffffd400587947 */ /* 0x000fea000383ffff */
.L_x_1800:
[----:B--2---:R2:W3:Y:S02]  /*157c0*/  SYNCS.PHASECHK.TRANS64.TRYWAIT P0, [R8+URZ+0x28c60], R20 ;  /* 0x028c6014080075a7 */ /* 0x0044e4000800017f */
[----:B---3--:R-:W-:Y:S05]  /*157d0*/  @!P0 NANOSLEEP.SYNCS 0x989680 ;  /* 0x009896800000895d */ /* 0x008fea0003900000 */
[----:B------:R-:W3:Y:S02]  /*157e0*/  @!P0 SYNCS.PHASECHK.TRANS64 P0, [R8+URZ+0x28c60], R20 ;  /* 0x028c6014080085a7 */ /* 0x000ee4000800007f */
[----:B---3--:R-:W-:Y:S05]  /*157f0*/  @!P0 BRA `(.L_x_1800) ;  /* 0xfffffffc00f08947 */ /* 0x008fea000383ffff */
[----:B------:R-:W-:Y:S05]  /*15800*/  BRA `(.L_x_1871) ;  /* 0xffffffd400a87947 */ /* 0x000fea000383ffff */
.L_x_1801:
        /* <DEDUP_REMOVED lines=8> */
.L_x_1873:
[----:B------:R-:W-:Y:S05]  /*15890*/  BSYNC B1 ;  /* 0x0000000000017941 */ /* 0x000fea0003800000 */
.L_x_1872:
[----:B------:R-:W-:Y:S01]  /*158a0*/  IMAD.MOV.U32 R13, RZ, RZ, R10 ;  /* 0x000000ffff0d7224 */ /* 0x000fe200078e000a */
[----:B------:R-:W-:Y:S01]  /*158b0*/  MOV R12, RZ ;  /* 0x000000ff000c7202 */ /* 0x000fe20000000f00 */
[----:B------:R-:W-:Y:S01]  /*158c0*/  IMAD.MOV.U32 R11, RZ, RZ, 0x181f ;  /* 0x0000181fff0b7424 */ /* 0x000fe200078e00ff */
[C---:B------:R-:W-:Y:S01]  /*158d0*/  LOP3.LUT P2, RZ, R16.reuse, 0x40, RZ, 0xc0, !PT ;  /* 0x0000004010ff7812 */ /* 0x040fe2000784c0ff */
[----:B------:R-:W-:Y:S01]  /*158e0*/  IMAD.MOV.U32 R15, RZ, RZ, -0x1 ;  /* 0xffffffffff0f7424 */ /* 0x000fe200078e00ff */
[----:B------:R-:W-:Y:S01]  /*158f0*/  LOP3.LUT P1, RZ, R16, 0x20, RZ, 0xc0, !PT ;  /* 0x0000002010ff7812 */ /* 0x000fe2000782c0ff */
[----:B------:R-:W-:Y:S01]  /*15900*/  IMAD.MOV.U32 R3, RZ, RZ, R14 ;  /* 0x000000ffff037224 */ /* 0x000fe200078e000e */
[----:B------:R-:W-:Y:S01]  /*15910*/  P2R R4, PR, RZ, 0x8 ;  /* 0x00000008ff047803 */ /* 0x000fe20000000000 */
[----:B------:R-:W-:-:S10]  /*15920*/  IMAD R21, R21, 0x2, R17 ;  /* 0x0000000215157824 */ /* 0x000fd400078e0211 */
[----:B------:R-:W-:Y:S05]  /*15930*/  WARPSYNC.COLLECTIVE R15, `(.L_x_1874) ;  /* 0x000000000f087348 */ /* 0x000fea0003c00000 */
[----:B------:R0:W1:Y:S02]  /*15940*/  SHFL.IDX P6, R14, R13, R12, R11 ;  /* 0x0000000c0d0e7389 */ /* 0x00006400000c000b */
[----:B01----:R-:W-:Y:S01]  /*15950*/  ENDCOLLECTIVE ;  /* 0x000000000000791b */ /* 0x003fe20003800000 */
.L_x_1874:
[----:B------:R-:W-:-:S04]  /*15960*/  LOP3.LUT P3, RZ, R16, 0x10, RZ, 0xc0, !PT ;  /* 0x0000001010ff7812 */ /* 0x000fc8000786c0ff */
[----:B------:R-:W-:Y:S01]  /*15970*/  P2R R5, PR, RZ, 0x8 ;  /* 0x00000008ff057803 */ /* 0x000fe20000000000 */
        /* <DEDUP_REMOVED lines=13> */
.L_x_1875:
        /* <DEDUP_REMOVED lines=17> */
.L_x_1876:
        /* <DEDUP_REMOVED lines=17> */
.L_x_1877:
        /* <DEDUP_REMOVED lines=14> */
.L_x_1878:
[----:B------:R-:W-:Y:S02]  /*15d50*/  IMAD.MOV.U32 R13, RZ, RZ, R20 ;  /* 0x000000ffff0d7224 */ /* 0x000fe400078e0014 */
[----:B------:R-:W-:Y:S02]  /*15d60*/  IMAD.MOV.U32 R12, RZ, RZ, 0x3 ;  /* 0x00000003ff0c7424 */ /* 0x000fe400078e00ff */
[----:B------:R-:W-:Y:S01]  /*15d70*/  IMAD.MOV.U32 R2, RZ, RZ, R14 ;  /* 0x000000ffff027224 */ /* 0x000fe200078e000e */
[----:B------:R-:W-:-:S04]  /*15d80*/  LOP3.LUT P6, RZ, R16, 0x20, RZ, 0xc0, !PT ;  /* 0x0000002010ff7812 */ /* 0x000fc800078cc0ff */
[----:B------:R-:W-:-:S04]  /*15d90*/  IADD3 R2, P2, R2, R0, RZ ;  /* 0x0000000002027210 */ /* 0x000fc80007f5e0ff */
[----:B------:R-:W-:Y:S02]  /*15da0*/  IADD3.X R3, RZ, R3, RZ, P2, !PT ;  /* 0x00000003ff037210 */ /* 0x000fe400017fe4ff */
[----:B------:R-:W-:-:S03]  /*15db0*/  LOP3.LUT P2, RZ, R16, 0x40, RZ, 0xc0, !PT ;  /* 0x0000004010ff7812 */ /* 0x000fc6000784c0ff */
[----:B------:R-:W-:Y:S01]  /*15dc0*/  @!PT LDS RZ, [RZ] ;  /* 0x00000000fffff984 */ /* 0x000fe20000000800 */
[----:B------:R-:W-:Y:S01]  /*15dd0*/  @!PT LDS RZ, [RZ] ;  /* 0x00000000fffff984 */ /* 0x000fe20000000800 */
[----:B------:R-:W-:Y:S01]  /*15de0*/  @!PT LDS RZ, [RZ] ;  /* 0x00000000fffff984 */ /* 0x000fe20000000800 */
[----:B------:R0:W-:Y:S01]  /*15df0*/  LDGSTS.E.BYPASS.LTC128B.128 [R21+0x1400], desc[UR52][R2.64], !P3 ;  /* 0x0140000002157fae */ /* 0x0001e2000d901d74 */
[----:B------:R-:W-:-:S09]  /*15e00*/  ISETP.NE.AND P3, PT, R5, RZ, PT ;  /* 0x000000ff0500720c */ /* 0x000fd20003f65270 */
[----:B------:R0:W-:Y:S04]  /*15e10*/  LDGSTS.E.BYPASS.LTC128B.128 [R21+0x3400], desc[UR52][R2.64+0x80], !P2 ;  /* 0x0340008002157fae */ /* 0x0001e8000d101d74 */
[----:B------:R0:W-:Y:S02]  /*15e20*/  LDGSTS.E.BYPASS.LTC128B.128 [R21+0x5400], desc[UR52][R2.64+0x100], !P6 ;  /* 0x0540010002157fae */ /* 0x0001e4000f101d74 */
[----:B0-----:R-:W-:Y:S05]  /*15e30*/  WARPSYNC.COLLECTIVE R15, `(.L_x_1879) ;  /* 0x000000000f087348 */ /* 0x001fea0003c00000 */
[----:B------:R1:W2:Y:S02]  /*15e40*/  SHFL.IDX P6, R14, R13, R12, R11 ;  /* 0x0000000c0d0e7389 */ /* 0x0002a400000c000b */
[----:B012---:R-:W-:Y:S01]  /*15e50*/  ENDCOLLECTIVE ;  /* 0x000000000000791b */ /* 0x007fe20003800000 */
.L_x_1879:
[----:B------:R-:W-:Y:S01]  /*15e60*/  @!PT LDS RZ, [RZ] ;  /* 0x00000000fffff984 */ /* 0x000fe20000000800 */
[----:B------:R-:W-:Y:S01]  /*15e70*/  @!PT LDS RZ, [RZ] ;  /* 0x00000000fffff984 */ /* 0x000fe20000000800 */
[----:B------:R-:W-:Y:S01]  /*15e80*/  @!PT LDS RZ, [RZ] ;  /* 0x00000000fffff984 */ /* 0x000fe20000000800 */
[----:B------:R0:W-:Y:S01]  /*15e90*/  LDGSTS.E.BYPASS.LTC128B.128 [R21+0x7400], desc[UR52][R2.64+0x180], !P3 ;  /* 0x0740018002157fae */ /* 0x0001e2000d901d74 */
[----:B------:R-:W-:-:S03]  /*15ea0*/  ISETP.NE.AND P3, PT, R4, RZ, PT ;  /* 0x000000ff0400720c */ /* 0x000fc60003f65270 */
        /* <DEDUP_REMOVED lines=9> */
.L_x_1880:
[----:B------:R-:W-:Y:S05]  /*15f40*/  BRA `(.L_x_1881) ;  /* 0xffffffd4000c7947 */ /* 0x000fea000383ffff */
.L_x_1809:
[----:B------:R-:W-:Y:S01]  /*15f50*/  BSSY B0, `(.L_x_1882) ;  /* 0x0000008000007945 */ /* 0x000fe20003800000 */
[----:B------:R-:W-:Y:S02]  /*15f60*/  IMAD.MOV.U32 R13, RZ, RZ, R33 ;  /* 0x000000ffff0d7224 */ /* 0x000fe400078e0021 */
[----:B------:R-:W-:Y:S02]  /*15f70*/  IMAD.MOV.U32 R12, RZ, RZ, RZ ;  /* 0x000000ffff0c7224 */ /* 0x000fe400078e00ff */
[----:B------:R-:W-:Y:S02]  /*15f80*/  IMAD.MOV.U32 R11, RZ, RZ, 0x1f ;  /* 0x0000001fff0b7424 */ /* 0x000fe400078e00ff */
[----:B------:R-:W-:-:S07]  /*15f90*/  IMAD.MOV.U32 R15, RZ, RZ, -0x1 ;  /* 0xffffffffff0f7424 */ /* 0x000fce00078e00ff */
[----:B01---5:R-:W-:Y:S05]  /*15fa0*/  WARPSYNC.COLLECTIVE R15, `(.L_x_1883) ;  /* 0x000000000f087348 */ /* 0x023fea0003c00000 */
[----:B------:R2:W3:Y:S02]  /*15fb0*/  SHFL.IDX P6, R14, R13, R12, R11 ;  /* 0x0000000c0d0e7389 */ /* 0x0004e400000c000b */
[----:B0123-5:R-:W-:Y:S01]  /*15fc0*/  ENDCOLLECTIVE ;  /* 0x000000000000791b */ /* 0x02ffe20003800000 */
.L_x_1883:
[----:B------:R-:W-:Y:S05]  /*15fd0*/  BSYNC B0 ;  /* 0x0000000000007941 */ /* 0x000fea0003800000 */
.L_x_1882:
[----:B------:R-:W-:Y:S05]  /*15fe0*/  BRA `(.L_x_1884) ;  /* 0xffffffd800107947 */ /* 0x000fea000383ffff */
.L_x_1812:
[----:B---3--:R3:W4:Y:S02]  /*15ff0*/  SYNCS.PHASECHK.TRANS64.TRYWAIT P0, [R7+URZ+0x28c20], R0 ;  /* 0x028c2000070075a7 */ /* 0x008724000800017f */
[----:B----4-:R-:W-:Y:S05]  /*16000*/  @!P0 NANOSLEEP.SYNCS 0x989680 ;  /* 0x009896800000895d */ /* 0x010fea0003900000 */
[----:B------:R-:W4:Y:S02]  /*16010*/  @!P0 SYNCS.PHASECHK.TRANS64 P0, [R7+URZ+0x28c20], R0 ;  /* 0x028c2000070085a7 */ /* 0x000f24000800007f */
[----:B----4-:R-:W-:Y:S05]  /*16020*/  @!P0 BRA `(.L_x_1812) ;  /* 0xfffffffc00f08947 */ /* 0x010fea000383ffff */
[----:B------:R-:W-:Y:S05]  /*16030*/  BRA `(.L_x_1885) ;  /* 0xffffffd800587947 */ /* 0x000fea000383ffff */
.L_x_1813:
[----:B------:R-:W4:Y:S01]  /*16040*/  S2R R2, SR_TID.X ;  /* 0x0000000000027919 */ /* 0x000f220000002100 */
[----:B------:R-:W-:Y:S01]  /*16050*/  BSSY B0, `(.L_x_1886) ;  /* 0x000000a000007945 */ /* 0x000fe20003800000 */
[----:B------:R-:W-:Y:S02]  /*16060*/  IMAD.MOV.U32 R12, RZ, RZ, RZ ;  /* 0x000000ffff0c7224 */ /* 0x000fe400078e00ff */
[----:B------:R-:W-:Y:S02]  /*16070*/  IMAD.MOV.U32 R11, RZ, RZ, 0x1f ;  /* 0x0000001fff0b7424 */ /* 0x000fe400078e00ff */
[----:B------:R-:W-:Y:S01]  /*16080*/  IMAD.MOV.U32 R15, RZ, RZ, -0x1 ;  /* 0xffffffffff0f7424 */ /* 0x000fe200078e00ff */
[----:B----4-:R-:W-:-:S04]  /*16090*/  SHF.R.U32.HI R2, RZ, 0x5, R2 ;  /* 0x00000005ff027819 */ /* 0x010fc80000011602 */
[----:B------:R-:W-:-:S05]  /*160a0*/  LOP3.LUT R2, R2, 0x3, RZ, 0xc0, !PT ;  /* 0x0000000302027812 */ /* 0x000fca00078ec0ff */
[----:B------:R-:W-:-:S07]  /*160b0*/  IMAD.MOV.U32 R13, RZ, RZ, R2 ;  /* 0x000000ffff0d7224 */ /* 0x000fce00078e0002 */
[----:B0123-5:R-:W-:Y:S05]  /*160c0*/  WARPSYNC.COLLECTIVE R15, `(.L_x_1887) ;  /* 0x000000000f087348 */ /* 0x02ffea0003c00000 */
[----:B------:R4:W0:Y:S02]  /*160d0*/  SHFL.IDX P6, R14, R13, R12, R11 ;  /* 0x0000000c0d0e7389 */ /* 0x00082400000c000b */
[----:B012345:R-:W-:Y:S01]  /*160e0*/  ENDCOLLECTIVE ;  /* 0x000000000000791b */ /* 0x03ffe20003800000 */
.L_x_1887:
[----:B------:R-:W-:Y:S05]  /*160f0*/  BSYNC B0 ;  /* 0x0000000000007941 */ /* 0x000fea0003800000 */
.L_x_1886:
[----:B------:R-:W-:Y:S05]  /*16100*/  BRA `(.L_x_1888) ;  /* 0xffffffd800407947 */ /* 0x000fea000383ffff */
.L_x_1816:
[----:B------:R-:W-:Y:S01]  /*16110*/  BSSY B1, `(.L_x_1889) ;  /* 0x0000006000017945 */ /* 0x000fe20003800000 */
[----:B------:R-:W-:-:S07]  /*16120*/  IMAD.MOV.U32 R15, RZ, RZ, -0x1 ;  /* 0xffffffffff0f7424 */ /* 0x000fce00078e00ff */
[----:B0123-5:R-:W-:Y:S05]  /*16130*/  WARPSYNC.COLLECTIVE R15, `(.L_x_1890) ;  /* 0x000000000f0c7348 */ /* 0x02ffea0003c00000 */
[----:B------:R-:W-:Y:S02]  /*16140*/  ELECT P6, UR62, PT ;  /* 0x00000000003e782f */ /* 0x000fe400038c0000 */
[----:B------:R-:W-:Y:S01]  /*16150*/  MOV R14, UR62 ;  /* 0x0000003e000e7c02 */ /* 0x000fe20008000f00 */
[----:B0123-5:R-:W-:Y:S10]  /*16160*/  ENDCOLLECTIVE ;  /* 0x000000000000791b */ /* 0x02fff40003800000 */
.L_x_1890:
[----:B------:R-:W-:Y:S05]  /*16170*/  BSYNC B1 ;  /* 0x0000000000017941 */ /* 0x000fea0003800000 */
.L_x_1889:
[----:B------:R-:W-:Y:S05]  /*16180*/  BRA `(.L_x_1891) ;  /* 0xffffffd800387947 */ /* 0x000fea000383ffff */
.L_x_1818:
[----:B---3--:R3:W4:Y:S02]  /*16190*/  SYNCS.PHASECHK.TRANS64.TRYWAIT P1, [R5+URZ+0x28c40], R0 ;  /* 0x028c4000050075a7 */ /* 0x008724000802017f */
[----:B----4-:R-:W-:Y:S05]  /*161a0*/  @!P1 NANOSLEEP.SYNCS 0x989680 ;  /* 0x009896800000995d */ /* 0x010fea0003900000 */
[----:B------:R-:W4:Y:S02]  /*161b0*/  @!P1 SYNCS.PHASECHK.TRANS64 P1, [R5+URZ+0x28c40], R0 ;  /* 0x028c4000050095a7 */ /* 0x000f24000802007f */
[----:B----4-:R-:W-:Y:S05]  /*161c0*/  @!P1 BRA `(.L_x_1818) ;  /* 0xfffffffc00f09947 */ /* 0x010fea000383ffff */
[----:B------:R-:W-:Y:S05]  /*161d0*/  BRA `(.L_x_1892) ;  /* 0xffffffd800587947 */ /* 0x000fea000383ffff */
.L_x_1820:
[----:B----4-:R4:W0:Y:S02]  /*161e0*/  SYNCS.PHASECHK.TRANS64.TRYWAIT P1, [R3+URZ+0x28c40], R2 ;  /* 0x028c4002030075a7 */ /* 0x010824000802017f */
[----:B0-----:R-:W-:Y:S05]  /*161f0*/  @!P1 NANOSLEEP.SYNCS 0x989680 ;  /* 0x009896800000995d */ /* 0x001fea0003900000 */
[----:B------:R-:W0:Y:S02]  /*16200*/  @!P1 SYNCS.PHASECHK.TRANS64 P1, [R3+URZ+0x28c40], R2 ;  /* 0x028c4002030095a7 */ /* 0x000e24000802007f */
[----:B0-----:R-:W-:Y:S05]  /*16210*/  @!P1 BRA `(.L_x_1820) ;  /* 0xfffffffc00f09947 */ /* 0x001fea000383ffff */
[----:B------:R-:W-:Y:S05]  /*16220*/  BRA `(.L_x_1893) ;  /* 0xffffffd800647947 */ /* 0x000fea000383ffff */
.L_x_1822:
[----:B------:R0:W0:Y:S02]  /*16230*/  SYNCS.PHASECHK.TRANS64.TRYWAIT P1, [R5+URZ+0x28c60], R0 ;  /* 0x028c6000050075a7 */ /* 0x000024000802017f */
[----:B0-----:R-:W-:Y:S05]  /*16240*/  @!P1 NANOSLEEP.SYNCS 0x989680 ;  /* 0x009896800000995d */ /* 0x001fea0003900000 */
[----:B------:R-:W0:Y:S02]  /*16250*/  @!P1 SYNCS.PHASECHK.TRANS64 P1, [R5+URZ+0x28c60], R0 ;  /* 0x028c6000050095a7 */ /* 0x000e24000802007f */
[----:B0-----:R-:W-:Y:S05]  /*16260*/  @!P1 BRA `(.L_x_1822) ;  /* 0xfffffffc00f09947 */ /* 0x001fea000383ffff */
[----:B------:R-:W-:Y:S05]  /*16270*/  BRA `(.L_x_1894) ;  /* 0xffffffd800607947 */ /* 0x000fea000383ffff */
.L_x_1895:
        /* <DEDUP_REMOVED lines=16> */
.L_x_5639:


//--------------------- .text._ZN7cutlass13device_kernelIN5flash11enable_sm90INS1_16FlashAttnFwdSm90INS1_25CollectiveMainloopFwdSm90ILi2EN4cute5tupleIJNS5_1CILi1EEES8_S8_EEENS6_IJNS7_ILi64EEESA_SA_EEELi512ENS_10bfloat16_tEfNS_4arch4Sm90ELb0ELb1ELb0ELb0ELb1ELb0ELb1ELb0ELb0ELb1ELb0ELb0EEENS1_21CollectiveEpilogueFwdINS6_IJSA_NS7_ILi512EEESA_EEES9_SC_SE_Li256ELb0ELb1ELb0ELb0EEENS1_30DynamicPersistentTileSchedulerILi256ELi128ELb0ELb1ELb1EEEEEEEEEvNT_6ParamsE --------------------------
	.section	.text._ZN7cutlass13device_kernelIN5flash11enable_sm90INS1_16FlashAttnFwdSm90INS1_25CollectiveMainloopFwdSm90ILi2EN4cute5tupleIJNS5_1CILi1EEES8_S8_EEENS6_IJNS7_ILi64EEESA_SA_EEELi512ENS_10bfloat16_tEfNS_4arch4Sm90ELb0ELb1ELb0ELb0ELb1ELb0ELb1ELb0ELb0ELb1ELb0ELb0EEENS1_21CollectiveEpilogueFwdINS6_IJSA_NS7_ILi512EEESA_EEES9_SC_SE_Li256ELb0ELb1ELb0ELb0EEENS1_30DynamicPersistentTileSchedulerILi256ELi128ELb0ELb1ELb1EEEEEEEEEvNT_6ParamsE,"ax",@progbits
	.align	128
.text._ZN7cutlass13device_kernelIN5flash11enable_sm90INS1_16FlashAttnFwdSm90INS1_25CollectiveMainloopFwdSm90ILi2EN4cute5tupleIJNS5_1CILi1EEES8_S8_EEENS6_IJNS7_ILi64EEESA_SA_EEELi512ENS_10bfloat16_tEfNS_4arch4Sm90ELb0ELb1ELb0ELb0ELb1ELb0ELb1ELb0ELb0ELb1ELb0ELb0EEENS1_21CollectiveEpilogueFwdINS6_IJSA_NS7_ILi512EEESA_EEES9_SC_SE_Li256ELb0ELb1ELb0ELb0EEENS1_30DynamicPersistentTileSchedulerILi256ELi128ELb0ELb1ELb1EEEEEEEEEvNT_6ParamsE:
        .type           _ZN7cutlass13device_kernelIN5flash11enable_sm90INS1_16FlashAttnFwdSm90INS1_25CollectiveMainloopFwdSm90ILi2EN4cute5tupleIJNS5_1CILi1EEES8_S8_EEENS6_IJNS7_ILi64EEESA_SA_EEELi512ENS_10bfloat16_tEfNS_4arch4Sm90ELb0ELb1ELb0ELb0ELb1ELb0ELb1ELb0ELb0ELb1ELb0ELb0EEENS1_21CollectiveEpilogueFwdINS6_IJSA_NS7_ILi512EEESA_EEES9_SC_SE_Li256ELb0ELb1ELb0ELb0EEENS1_30DynamicPersistentTileSchedulerILi256ELi128ELb0ELb1ELb1EEEEEEEEEvNT_6ParamsE,@function
        .size           _ZN7cutlass13device_kernelIN5flash11enable_sm90INS1_16FlashAttnFwdSm90INS1_25CollectiveMainloopFwdSm90ILi2EN4cute5tupleIJNS5_1CILi1EEES8_S8_EEENS6_IJNS7_ILi64EEESA_SA_EEELi512ENS_10bfloat16_tEfNS_4arch4Sm90ELb0ELb1ELb0ELb0ELb1ELb0ELb1ELb0ELb0ELb1ELb0ELb0EEENS1_21CollectiveEpilogueFwdINS6_IJSA_NS7_ILi512EEESA_EEES9_SC_SE_Li256ELb0ELb1ELb0ELb0EEENS1_30DynamicPersistentTileSchedulerILi256ELi128ELb0ELb1ELb1EEEEEEEEEvNT_6ParamsE,(.L_x_5640 - _ZN7cutlass13device_kernelIN5flash11enable_sm90INS1_16FlashAttnFwdSm90INS1_25CollectiveMainloopFwdSm90ILi2EN4cute5tupleIJNS5_1CILi1EEES8_S8_EEENS6_IJNS7_ILi64EEESA_SA_EEELi512ENS_10bfloat16_tEfNS_4arch4Sm90ELb0ELb1ELb0ELb0ELb1ELb0ELb1ELb0ELb0ELb1ELb0ELb0EEENS1_21CollectiveEpilogueFwdINS6_IJSA_NS7_ILi512EEESA_EEES9_SC_SE_Li256ELb0ELb1ELb0ELb0EEENS1_30DynamicPersistentTileSchedulerILi256ELi128ELb0ELb1ELb1EEEEEEEEEvNT_6ParamsE)
        .other          _ZN7cutlass13device_kernelIN5flash11enable_sm90INS1_16FlashAttnFwdSm90INS1_25CollectiveMainloopFwdSm90ILi2EN4cute5tupleIJNS5_1CILi1EEES8_S8_EEENS6_IJNS7_ILi64EEESA_SA_EEELi512ENS_10bfloat16_tEfNS_4arch4Sm90ELb0ELb1ELb0ELb0ELb1ELb0ELb1ELb0ELb0ELb1ELb0ELb0EEENS1_21CollectiveEpilogueFwdINS6_IJSA_NS7_ILi512EEESA_EEES9_SC_SE_Li256ELb0ELb1ELb0ELb0EEENS1_30DynamicPersistentTileSchedulerILi256ELi128ELb0ELb1ELb1EEEEEEEEEvNT_6ParamsE,@"STO_CUDA_ENTRY STV_DEFAULT"
_ZN7cutlass13device_kernelIN5flash11enable_sm90INS1_16FlashAttnFwdSm90INS1_25CollectiveMainloopFwdSm90ILi2EN4cute5tupleIJNS5_1CILi1EEES8_S8_EEENS6_IJNS7_ILi64EEESA_SA_EEELi512ENS_10bfloat16_tEfNS_4arch4Sm90ELb0ELb1ELb0ELb0ELb1ELb0ELb1ELb0ELb0ELb1ELb0ELb0EEENS1_21CollectiveEpilogueFwdINS6_IJSA_NS7_ILi512EEESA_EEES9_SC_SE_Li256ELb0ELb1ELb0ELb0EEENS1_30DynamicPersistentTileSchedulerILi256ELi128ELb0ELb1ELb1EEEEEEEEEvNT_6ParamsE:
        /* <DEDUP_REMOVED lines=12> */
[----:B-1----:R0:W-:Y:S10]  /*00c0*/  STL [R1+0x4], R4 ;  /* 0x0000040401007387 */ /* 0x0021f40000100800 */
        /* <DEDUP_REMOVED lines=31> */
.L_x_1896:
        /* <DEDUP_REMOVED lines=22> */
.L_x_1897:
        /* <DEDUP_REMOVED lines=18> */
.L_x_1898:
        /* <DEDUP_REMOVED lines=22> */
.L_x_1899:
        /* <DEDUP_REMOVED lines=22> */
.L_x_1900:
[----:B------:R-:W-:Y:S01]  /*0800*/  ISETP.NE.AND P0, PT, R4, RZ, PT ;  /* 0x000000ff0400720c */ /* 0x000fe20003f05270 */
[----:B------:R-:W-:Y:S01]  /*0810*/  IMAD.MOV.U32 R37, RZ, RZ, 0x1 ;  /* 0x00000001ff257424 */ /* 0x000fe200078e00ff */
[----:B------:R-:W-:Y:S01]  /*0820*/  NOP ;  /* 0x0000000000007918 */ /* 0x000fe20000000000 */
[----:B------:R-:W-:-:S03]  /*0830*/  ULDC.64 UR40, c[0x0][0x208] ;  /* 0x0000820000287ab9 */ /* 0x000fc60000000a00 */
[----:B------:R-:W-:Y:S01]  /*0840*/  SEL R37, R37, 0x2, !P0 ;  /* 0x0000000225257807 */ /* 0x000fe20004000000 */
[----:B01234-:R-:W-:Y:S06]  /*0850*/  BAR.SYNC.DEFER_BLOCKING 0x0 ;  /* 0x0000000000007b1d */ /* 0x01ffec0000010000 */
[----:B------:R-:W-:Y:S05]  /*0860*/  @!P0 BRA `(.L_x_1901) ;  /* 0x0000013000188947 */ /* 0x000fea0003800000 */
.L_x_1902:
        /* <DEDUP_REMOVED lines=19> */
[----:B------:R-:W-:Y:S01]  /*09a0*/  IMAD.U32 R17, RZ, RZ, UR4 ;  /* 0x00000004ff117e24 */ /* 0x000fe2000f8e00ff */
[----:B------:R-:W-:Y:S01]  /*09b0*/  SHF.R.S32.HI R0, RZ, 0x1f, R227 ;  /* 0x0000001fff007819 */ /* 0x000fe200000114e3 */
[----:B------:R-:W-:Y:S01]  /*09c0*/  IMAD.MOV.U32 R220, RZ, RZ, RZ ;  /* 0x000000ffffdc7224 */ /* 0x000fe200078e00ff */
[----:B------:R-:W-:Y:S02]  /*09d0*/  UMOV UR36, URZ ;  /* 0x0000003f00247c82 */ /* 0x000fe40008000000 */
[----:B------:R-:W-:-:S02]  /*09e0*/  LEA.HI R2, R0, R227, RZ, 0x4 ;  /* 0x000000e300027211 */ /* 0x000fc400078f20ff */
[CC--:B------:R-:W-:Y:S02]  /*09f0*/  LEA.HI R6, R0.reuse, R227.reuse, RZ, 0x7 ;  /* 0x000000e300067211 */ /* 0x0c0fe400078f38ff */
[----:B------:R-:W-:Y:S02]  /*0a00*/  SHF.R.S32.HI R5, RZ, 0x4, R2 ;  /* 0x00000004ff057819 */ /* 0x000fe40000011402 */
[----:B------:R-:W-:Y:S02]  /*0a10*/  LEA.HI R7, R0, R227, RZ, 0x2 ;  /* 0x000000e300077211 */ /* 0x000fe400078f10ff */
[C---:B------:R-:W-:Y:S02]  /*0a20*/  LEA.HI R3, R2.reuse, R5, RZ, 0x1 ;  /* 0x0000000502037211 */ /* 0x040fe400078f08ff */
[----:B------:R-:W-:Y:S02]  /*0a30*/  LOP3.LUT R2, R2, 0xfffffff0, RZ, 0xc0, !PT ;  /* 0xfffffff002027812 */ /* 0x000fe400078ec0ff */
[----:B------:R-:W-:-:S02]  /*0a40*/  LOP3.LUT R4, R3, 0x1ffffffe, RZ, 0xc0, !PT ;  /* 0x1ffffffe03047812 */ /* 0x000fc400078ec0ff */
[----:B------:R-:W-:Y:S01]  /*0a50*/  LEA.HI R3, R0, R227, RZ, 0x5 ;  /* 0x000000e300037211 */ /* 0x000fe200078f28ff */
[----:B------:R-:W-:Y:S01]  /*0a60*/  IMAD.IADD R2, R227, 0x1, -R2 ;  /* 0x00000001e3027824 */ /* 0x000fe200078e0a02 */
[----:B------:R-:W-:Y:S01]  /*0a70*/  LOP3.LUT R10, R7, 0xfffffffc, RZ, 0xc0, !PT ;  /* 0xfffffffc070a7812 */ /* 0x000fe200078ec0ff */
[----:B------:R-:W-:Y:S01]  /*0a80*/  IMAD.IADD R5, R5, 0x1, -R4 ;  /* 0x0000000105057824 */ /* 0x000fe200078e0a04 */
[--C-:B------:R-:W-:Y:S01]  /*0a90*/  SHF.R.S32.HI R4, RZ, 0x5, R3.reuse ;  /* 0x00000005ff047819 */ /* 0x100fe20000011403 */
[----:B0-----:R-:W-:Y:S01]  /*0aa0*/  ULEA UR38, UR39, UR38, 0x18 ;  /* 0x0000002627267291 */ /* 0x001fe2000f8ec03f */
[----:B------:R-:W-:Y:S01]  /*0ab0*/  SHF.R.S32.HI R3, RZ, 0x1f, R3 ;  /* 0x0000001fff037819 */ /* 0x000fe20000011403 */
[----:B------:R-:W-:Y:S01]  /*0ac0*/  IMAD.IADD R12, R227, 0x1, -R10 ;  /* 0x00000001e30c7824 */ /* 0x000fe200078e0a0a */
[----:B------:R-:W-:Y:S01]  /*0ad0*/  LOP3.LUT R8, R6, 0xffffff80, RZ, 0xc0, !PT ;  /* 0xffffff8006087812 */ /* 0x000fe200078ec0ff */
[----:B------:R-:W-:Y:S01]  /*0ae0*/  IMAD.SHL.U32 R5, R5, 0x8, RZ ;  /* 0x0000000805057824 */ /* 0x000fe200078e00ff */
[----:B------:R-:W-:-:S02]  /*0af0*/  LEA.HI R3, R3, R4, RZ, 0x2 ;  /* 0x0000000403037211 */ /* 0x000fc400078f10ff */
[----:B------:R-:W-:Y:S01]  /*0b00*/  SHF.R.S32.HI R9, RZ, 0x1f, R2 ;  /* 0x0000001fff097819 */ /* 0x000fe20000011402 */
[----:B------:R-:W-:Y:S01]  /*0b10*/  IMAD.IADD R8, R227, 0x1, -R8 ;  /* 0x00000001e3087824 */ /* 0x000fe200078e0a08 */
[----:B------:R-:W-:Y:S02]  /*0b20*/  SHF.R.S32.HI R221, RZ, 0x7, R6 ;  /* 0x00000007ffdd7819 */ /* 0x000fe40000011406 */
[----:B------:R-:W-:Y:S02]  /*0b30*/  LOP3.LUT R3, R3, 0x3ffffc, RZ, 0xc0, !PT ;  /* 0x003ffffc03037812 */ /* 0x000fe400078ec0ff */
[----:B------:R-:W-:Y:S01]  /*0b40*/  SHF.R.S32.HI R7, RZ, 0x1f, R8 ;  /* 0x0000001fff077819 */ /* 0x000fe20000011408 */
[----:B------:R-:W-:Y:S01]  /*0b50*/  IMAD R14, R221, 0x100, R2 ;  /* 0x00000100dd0e7824 */ /* 0x000fe200078e0202 */
[----:B------:R-:W-:Y:S01]  /*0b60*/  LEA.HI R11, R12, R12, RZ, 0x1 ;  /* 0x0000000c0c0b7211 */ /* 0x000fe200078f08ff */
[----:B------:R-:W-:Y:S01]  /*0b70*/  IMAD.IADD R3, R4, 0x1, -R3 ;  /* 0x0000000104037824 */ /* 0x000fe200078e0a03 */
[----:B------:R-:W-:-:S02]  /*0b80*/  LEA.HI R10, R9, R2, RZ, 0x3 ;  /* 0x00000002090a7211 */ /* 0x000fc400078f18ff */
[-C--:B------:R-:W-:Y:S01]  /*0b90*/  LEA.HI R9, R7, R8.reuse, RZ, 0x2 ;  /* 0x0000000807097211 */ /* 0x080fe200078f10ff */
[----:B------:R-:W-:Y:S01]  /*0ba0*/  IMAD R14, R3, 0x10, R14 ;  /* 0x00000010030e7824 */ /* 0x000fe200078e020e */
[----:B------:R-:W-:Y:S02]  /*0bb0*/  LOP3.LUT R13, R11, 0x1ffffffe, RZ, 0xc0, !PT ;  /* 0x1ffffffe0b0d7812 */ /* 0x000fe400078ec0ff */
[C---:B------:R-:W-:Y:S01]  /*0bc0*/  LOP3.LUT R11, R10.reuse, 0xfffffff8, RZ, 0xc0, !PT ;  /* 0xfffffff80a0b7812 */ /* 0x040fe200078ec0ff */
[----:B------:R-:W-:Y:S01]  /*0bd0*/  IMAD.SHL.U32 R10, R10, 0x40, RZ ;  /* 0x000000400a0a7824 */ /* 0x000fe200078e00ff */
[----:B------:R-:W-:Y:S01]  /*0be0*/  LOP3.LUT R3, R9, 0x7ffffffc, RZ, 0xc0, !PT ;  /* 0x7ffffffc09037812 */ /* 0x000fe200078ec0ff */
[----:B------:R-:W-:Y:S01]  /*0bf0*/  IMAD.U32 R226, R14, 0x40, R5 ;  /* 0x000000400ee27824 */ /* 0x000fe200078e0005 */
[----:B------:R-:W-:Y:S01]  /*0c00*/  LEA.HI R7, R7, R8, RZ, 0x5 ;  /* 0x0000000807077211 */ /* 0x000fe200078f28ff */
[----:B------:R-:W-:Y:S01]  /*0c10*/  IMAD.IADD R11, R2, 0x1, -R11 ;  /* 0x00000001020b7824 */ /* 0x000fe200078e0a0b */
[----:B------:R-:W-:Y:S01]  /*0c20*/  LEA.HI R0, R0, R227, RZ, 0x3 ;  /* 0x000000e300007211 */ /* 0x000fe200078f18ff */
[----:B------:R-:W-:Y:S01]  /*0c30*/  IMAD.IADD R18, R8, 0x1, -R3 ;  /* 0x0000000108127824 */ /* 0x000fe200078e0a03 */
[--C-:B------:R-:W-:Y:S01]  /*0c40*/  SHF.R.S32.HI R2, RZ, 0x2, R9.reuse ;  /* 0x00000002ff027819 */ /* 0x100fe20000011409 */
[----:B------:R-:W-:Y:S01]  /*0c50*/  IMAD.SHL.U32 R3, R11, 0x40, RZ ;  /* 0x000000400b037824 */ /* 0x000fe200078e00ff */
[----:B------:R-:W-:Y:S01]  /*0c60*/  SHF.R.S32.HI R9, RZ, 0x1f, R9 ;  /* 0x0000001fff097819 */ /* 0x000fe20000011409 */
[----:B------:R-:W-:Y:S01]  /*0c70*/  IMAD.IADD R190, R12, 0x1, -R13 ;  /* 0x000000010cbe7824 */ /* 0x000fe200078e0a0d */
[----:B------:R-:W-:Y:S01]  /*0c80*/  LOP3.LUT R218, R0, 0xfffffff8, RZ, 0xc0, !PT ;  /* 0xfffffff800da7812 */ /* 0x000fe200078ec0ff */
[----:B------:R-:W-:Y:S01]  /*0c90*/  IMAD.SHL.U32 R18, R18, 0x2, RZ ;  /* 0x0000000212127824 */ /* 0x000fe200078e00ff */
[----:B------:R-:W-:-:S02]  /*0ca0*/  LOP3.LUT R8, R3, 0x1c0, RZ, 0xc0, !PT ;  /* 0x000001c003087812 */ /* 0x000fc400078ec0ff */
[----:B------:R-:W-:Y:S01]  /*0cb0*/  LOP3.LUT R3, R10, 0x7ffffe00, RZ, 0xc0, !PT ;  /* 0x7ffffe000a037812 */ /* 0x000fe200078ec0ff */
[----:B------:R-:W-:Y:S01]  /*0cc0*/  IMAD.IADD R218, R227, 0x1, -R218 ;  /* 0x00000001e3da7824 */ /* 0x000fe200078e0ada */
[----:B------:R-:W-:Y:S02]  /*0cd0*/  LOP3.LUT R5, R8, 0x8, R5, 0xf8, !PT ;  /* 0x0000000808057812 */ /* 0x000fe400078ef805 */
[----:B------:R-:W-:Y:S01]  /*0ce0*/  SHF.R.U32.HI R8, RZ, 0x3, R8 ;  /* 0x00000003ff087819 */ /* 0x000fe20000011608 */
[----:B------:R-:W-:Y:S01]  /*0cf0*/  IMAD R3, R4, 0x400, R3 ;  /* 0x0000040004037824 */ /* 0x000fe200078e0203 */
[----:B------:R-:W-:Y:S01]  /*0d00*/  LEA.HI R9, R9, R2, RZ, 0x3 ;  /* 0x0000000209097211 */ /* 0x000fe200078f18ff */
[----:B------:R-:W-:Y:S01]  /*0d10*/  IMAD.SHL.U32 R189, R218, 0x8, RZ ;  /* 0x00000008dabd7824 */ /* 0x000fe200078e00ff */
[----:B------:R-:W-:Y:S02]  /*0d20*/  LOP3.LUT R8, R5, R8, RZ, 0x3c, !PT ;  /* 0x0000000805087212 */ /* 0x000fe400078e3cff */
[----:B------:R-:W-:Y:S01]  /*0d30*/  R2P PR, R11, 0x6 ;  /* 0x000000060b007804 */ /* 0x000fe20000000000 */
[----:B------:R-:W-:Y:S01]  /*0d40*/  VIADD R198, R189, 0x40 ;  /* 0x00000040bdc67836 */ /* 0x000fe20000000000 */
[----:B------:R-:W-:Y:S01]  /*0d50*/  LOP3.LUT R9, R9, 0xfffffff8, RZ, 0xc0, !PT ;  /* 0xfffffff809097812 */ /* 0x000fe200078ec0ff */
[----:B------:R-:W-:Y:S01]  /*0d60*/  IMAD.IADD R3, R3, 0x1, R8 ;  /* 0x0000000103037824 */ /* 0x000fe200078e0208 */
[----:B------:R-:W-:Y:S01]  /*0d70*/  LEA.HI R6, R6, R221, RZ, 0x1 ;  /* 0x000000dd06067211 */ /* 0x000fe200078f08ff */
[----:B------:R-:W-:Y:S01]  /*0d80*/  VIADD R197, R189, 0x80 ;  /* 0x00000080bdc57836 */ /* 0x000fe20000000000 */
[----:B------:R-:W-:Y:S01]  /*0d90*/  SHF.R.S32.HI R7, RZ, 0x5, R7 ;  /* 0x00000005ff077819 */ /* 0x000fe20000011407 */
[----:B------:R-:W-:Y:S01]  /*0da0*/  IMAD.IADD R2, R2, 0x1, -R9 ;  /* 0x0000000102027824 */ /* 0x000fe200078e0a09 */
[----:B------:R-:W-:Y:S01]  /*0db0*/  LEA R185, R3, UR38, 0x1 ;  /* 0x0000002603b97c11 */ /* 0x000fe2000f8e08ff */
[C---:B------:R-:W-:Y:S01]  /*0dc0*/  VIADD R196, R189.reuse, 0xc0 ;  /* 0x000000c0bdc47836 */ /* 0x040fe20000000000 */
[----:B------:R-:W-:Y:S01]  /*0dd0*/  LOP3.LUT R6, R6, 0xfffffe, RZ, 0xc0, !PT ;  /* 0x00fffffe06067812 */ /* 0x000fe200078ec0ff */
[----:B------:R-:W-:Y:S01]  /*0de0*/  VIADD R195, R189, 0x100 ;  /* 0x00000100bdc37836 */ /* 0x000fe20000000000 */
[----:B------:R-:W-:Y:S01]  /*0df0*/  SEL R187, R187, 0xffffffc0, !P2 ;  /* 0xffffffc0bbbb7807 */ /* 0x000fe20005000000 */
        /* <DEDUP_REMOVED lines=16> */
[----:B------:R-:W-:-:S02]  /*0f00*/  IMAD.IADD R188, R188, 0x1, R187 ;  /* 0x00000001bcbc7824 */ /* 0x000fc400078e02bb */
[----:B------:R-:W-:Y:S02]  /*0f10*/  IMAD.MOV.U32 R2, RZ, RZ, RZ ;  /* 0x000000ffff027224 */ /* 0x000fe400078e00ff */
[----:B------:R-:W-:Y:S02]  /*0f20*/  IMAD.SHL.U32 R184, R6, 0x100, RZ ;  /* 0x0000010006b87824 */ /* 0x000fe400078e00ff */
[----:B------:R-:W-:Y:S02]  /*0f30*/  IMAD R190, R190, 0x8, R19 ;  /* 0x00000008bebe7824 */ /* 0x000fe400078e0213 */
[----:B------:R-:W-:-:S07]  /*0f40*/  IMAD.IADD R187, R187, 0x1, R186 ;  /* 0x00000001bbbb7824 */ /* 0x000fce00078e02ba */
.L_x_2012:
[----:B-1-3--:R-:W0:Y:S01]  /*0f50*/  LDC R4, c[0x0][0xd60] ;  /* 0x00035800ff047b82 */ /* 0x00ae220000000800 */
[----:B------:R-:W-:Y:S01]  /*0f60*/  ULDC UR4, c[0x0][0xd78] ;  /* 0x00035e0000047ab9 */ /* 0x000fe20000000800 */
[----:B0-----:R-:W-:-:S13]  /*0f70*/  ISETP.NE.AND P0, PT, R4, 0x1, PT ;  /* 0x000000010400780c */ /* 0x001fda0003f05270 */
[----:B------:R-:W0:Y:S08]  /*0f80*/  @P0 LDC R0, c[0x0][0xd64] ;  /* 0x00035900ff000b82 */ /* 0x000e300000000800 */
[----:B--2---:R-:W1:Y:S01]  /*0f90*/  @P0 LDC R6, c[0x0][0xd68] ;  /* 0x00035a00ff060b82 */ /* 0x004e620000000800 */
[----:B0-----:R-:W-:-:S04]  /*0fa0*/  @P0 IMAD.HI.U32 R3, R17, R0, RZ ;  /* 0x0000000011030227 */ /* 0x001fc800078e00ff */
[----:B------:R-:W-:Y:S01]  /*0fb0*/  IMAD.MOV.U32 R0, RZ, RZ, R17 ;  /* 0x000000ffff007224 */ /* 0x000fe200078e0011 */
[----:B-1----:R-:W-:-:S04]  /*0fc0*/  @P0 SHF.R.U32.HI R0, RZ, R6, R3 ;  /* 0x00000006ff000219 */ /* 0x002fc80000011603 */
[----:B------:R-:W-:Y:S01]  /*0fd0*/  ISETP.GE.AND P0, PT, R0, UR4, PT ;  /* 0x0000000400007c0c */ /* 0x000fe2000bf06270 */
[----:B------:R-:W-:-:S04]  /*0fe0*/  IMAD.MOV R3, RZ, RZ, -R0 ;  /* 0x000000ffff037224 */ /* 0x000fc800078e0a00 */
[----:B------:R-:W-:-:S08]  /*0ff0*/  IMAD R9, R4, R3, R17 ;  /* 0x0000000304097224 */ /* 0x000fd000078e0211 */
[----:B----4-:R-:W-:Y:S05]  /*1000*/  @!P0 BRA `(.L_x_1903) ;  /* 0x0000000000208947 */ /* 0x010fea0003800000 */
[----:B------:R-:W0:Y:S01]  /*1010*/  LDC R6, c[0x0][0xd6c] ;  /* 0x00035b00ff067b82 */ /* 0x000e220000000800 */
[----:B------:R-:W-:Y:S01]  /*1020*/  IMAD.MOV.U32 R3, RZ, RZ, R9 ;  /* 0x000000ffff037224 */ /* 0x000fe200078e0009 */
[----:B0-----:R-:W-:-:S13]  /*1030*/  ISETP.NE.AND P0, PT, R6, 0x1, PT ;  /* 0x000000010600780c */ /* 0x001fda0003f05270 */
[----:B------:R-:W0:Y:S02]  /*1040*/  @P0 LDC.64 R4, c[0x0][0xd70] ;  /* 0x00035c00ff040b82 */ /* 0x000e240000000a00 */
[----:B0-----:R-:W-:-:S05]  /*1050*/  @P0 IMAD.HI.U32 R4, R9, R4, RZ ;  /* 0x0000000409040227 */ /* 0x001fca00078e00ff */
[----:B------:R-:W-:-:S05]  /*1060*/  @P0 SHF.R.U32.HI R3, RZ, R5, R4 ;  /* 0x00000005ff030219 */ /* 0x000fca0000011604 */
[----:B------:R-:W-:Y:S01]  /*1070*/  IMAD R4, R3, R6, RZ ;  /* 0x0000000603047224 */ /* 0x000fe200078e02ff */
[----:B------:R-:W-:Y:S06]  /*1080*/  BRA `(.L_x_1904) ;  /* 0x00000000001c7947 */ /* 0x000fec0003800000 */
.L_x_1903:
[----:B------:R-:W0:Y:S01]  /*1090*/  LDC R6, c[0x0][0xd54] ;  /* 0x00035500ff067b82 */ /* 0x000e220000000800 */
[----:B------:R-:W-:Y:S01]  /*10a0*/  IMAD.MOV.U32 R3, RZ, RZ, R9 ;  /* 0x000000ffff037224 */ /* 0x000fe200078e0009 */
[----:B0-----:R-:W-:-:S13]  /*10b0*/  ISETP.NE.AND P0, PT, R6, 0x1, PT ;  /* 0x000000010600780c */ /* 0x001fda0003f05270 */
[----:B------:R-:W0:Y:S02]  /*10c0*/  @P0 LDC.64 R4, c[0x0][0xd58] ;  /* 0x00035600ff040b82 */ /* 0x000e240000000a00 */
[----:B0-----:R-:W-:-:S05]  /*10d0*/  @P0 IMAD.HI.U32 R4, R9, R4, RZ ;  /* 0x0000000409040227 */ /* 0x001fca00078e00ff */
[----:B------:R-:W-:-:S05]  /*10e0*/  @P0 SHF.R.U32.HI R3, RZ, R5, R4 ;  /* 0x00000005ff030219 */ /* 0x000fca0000011604 */
[----:B------:R-:W-:-:S07]  /*10f0*/  IMAD R4, R3, R6, RZ ;  /* 0x0000000603047224 */ /* 0x000fce00078e02ff */
.L_x_1904:
[----:B------:R-:W2:Y:S01]  /*1100*/  LDL R8, [R1+0x4] ;  /* 0x0000040001087983 */ /* 0x000ea20000100800 */
[----:B------:R-:W0:Y:S01]  /*1110*/  LDC R193, c[0x0][0xd48] ;  /* 0x00035200ffc17b82 */ /* 0x000e220000000800 */
[----:B------:R-:W-:Y:S01]  /*1120*/  ULDC.64 UR4, c[0x0][0x418] ;  /* 0x0001060000047ab9 */ /* 0x000fe20000000a00 */
[----:B------:R-:W-:Y:S01]  /*1130*/  IMAD.IADD R5, R9, 0x1, -R4 ;  /* 0x0000000109057824 */ /* 0x000fe200078e0a04 */
[----:B------:R-:W-:Y:S01]  /*1140*/  ISETP.NE.U32.AND P0, PT, RZ, UR4, PT ;  /* 0x00000004ff007c0c */ /* 0x000fe2000bf05070 */
[----:B------:R-:W-:Y:S01]  /*1150*/  ULDC UR4, c[0x0][0xd54] ;  /* 0x0003550000047ab9 */ /* 0x000fe20000000800 */
[----:B------:R-:W-:Y:S01]  /*1160*/  LOP3.LUT R3, RZ, R3, RZ, 0x33, !PT ;  /* 0x00000003ff037212 */ /* 0x000fe200078e33ff */
[----:B------:R-:W-:Y:S01]  /*1170*/  IMAD R9, R0, UR4, R5 ;  /* 0x0000000400097c24 */ /* 0x000fe2000f8e0205 */
[----:B------:R-:W-:Y:S01]  /*1180*/  ISETP.NE.AND.EX P0, PT, RZ, UR5, PT, P0 ;  /* 0x00000005ff007c0c */ /* 0x000fe2000bf05300 */
[----:B------:R-:W1:Y:S01]  /*1190*/  LDC R17, c[0x0][0x424] ;  /* 0x00010900ff117b82 */ /* 0x000e620000000800 */
[----:B------:R-:W-:Y:S01]  /*11a0*/  ULDC UR4, c[0x0][0xd3c] ;  /* 0x00034f0000047ab9 */ /* 0x000fe20000000800 */
[----:B------:R-:W-:-:S02]  /*11b0*/  IMAD.MOV.U32 R192, RZ, RZ, R9 ;  /* 0x000000ffffc07224 */ /* 0x000fc400078e0009 */
[----:B------:R-:W-:-:S04]  /*11c0*/  VIADD R3, R3, UR4 ;  /* 0x0000000403037c36 */ /* 0x000fc80008000000 */
[----:B------:R-:W3:Y:S01]  /*11d0*/  LDC R224, c[0x0][0x2f0] ;  /* 0x0000bc00ffe07b82 */ /* 0x000ee20000000800 */
[----:B------:R-:W-:Y:S01]  /*11e0*/  IMAD.SHL.U32 R23, R3, 0x40, RZ ;  /* 0x0000004003177824 */ /* 0x000fe200078e00ff */
[----:B0-----:R-:W-:Y:S02]  /*11f0*/  ISETP.NE.AND P1, PT, R193, 0x1, PT ;  /* 0x00000001c100780c */ /* 0x001fe40003f25270 */
[----:B-1----:R-:W-:-:S11]  /*1200*/  SEL R17, R17, 0x1, P0 ;  /* 0x0000000111117807 */ /* 0x002fd60000000000 */
[----:B------:R-:W0:Y:S01]  /*1210*/  @P1 LDC R6, c[0x0][0xd4c] ;  /* 0x00035300ff061b82 */ /* 0x000e220000000800 */
[----:B---3--:R-:W-:-:S07]  /*1220*/  IMAD R4, R17, R224, 0x3f ;  /* 0x0000003f11047424 */ /* 0x008fce00078e02e0 */
[----:B------:R-:W1:Y:S01]  /*1230*/  @P1 LDC R7, c[0x0][0xd50] ;  /* 0x00035400ff071b82 */ /* 0x000e620000000800 */
[----:B------:R-:W-:-:S04]  /*1240*/  SHF.R.S32.HI R5, RZ, 0x1f, R4 ;  /* 0x0000001fff057819 */ /* 0x000fc80000011404 */
[----:B------:R-:W-:-:S04]  /*1250*/  LEA.HI R5, R5, R4, RZ, 0x6 ;  /* 0x0000000405057211 */ /* 0x000fc800078f30ff */
[----:B------:R-:W-:Y:S01]  /*1260*/  SHF.R.S32.HI R5, RZ, 0x6, R5 ;  /* 0x00000006ff057819 */ /* 0x000fe20000011405 */
[----:B0-----:R-:W-:-:S05]  /*1270*/  @P1 IMAD.HI.U32 R0, R9, R6, RZ ;  /* 0x0000000609001227 */ /* 0x001fca00078e00ff */
[----:B-1----:R-:W-:-:S05]  /*1280*/  @P1 SHF.R.U32.HI R192, RZ, R7, R0 ;  /* 0x00000007ffc01219 */ /* 0x002fca0000011600 */
[----:B------:R-:W-:-:S04]  /*1290*/  IMAD.MOV R0, RZ, RZ, -R192 ;  /* 0x000000ffff007224 */ /* 0x000fc800078e0ac0 */
[----:B------:R-:W-:Y:S01]  /*12a0*/  IMAD R193, R193, R0, R9 ;  /* 0x00000000c1c17224 */ /* 0x000fe200078e0209 */
[----:B--2---:R-:W-:-:S13]  /*12b0*/  ISETP.NE.AND P0, PT, R8, 0x1, PT ;  /* 0x000000010800780c */ /* 0x004fda0003f05270 */
[----:B------:R-:W-:Y:S05]  /*12c0*/  @!P0 BRA `(.L_x_1905) ;  /* 0x0000001c00f08947 */ /* 0x000fea0003800000 */
[----:B------:R-:W0:Y:S08]  /*12d0*/  LDC R0, c[0x0][0x448] ;  /* 0x00011200ff007b82 */ /* 0x000e300000000800 */
[----:B------:R-:W1:Y:S08]  /*12e0*/  LDC.64 R10, c[0x0][0xad8] ;  /* 0x0002b600ff0a7b82 */ /* 0x000e700000000a00 */
[----:B------:R-:W2:Y:S01]  /*12f0*/  LDC R8, c[0x0][0x288] ;  /* 0x0000a200ff087b82 */ /* 0x000ea20000000800 */
[----:B0-----:R-:W-:Y:S01]  /*1300*/  ISETP.NE.AND P1, PT, R0, 0x1, PT ;  /* 0x000000010000780c */ /* 0x001fe20003f25270 */
[----:B------:R-:W-:Y:S01]  /*1310*/  VIADD R0, R23, 0x3f ;  /* 0x0000003f17007836 */ /* 0x000fe20000000000 */
[----:B-1----:R-:W-:-:S11]  /*1320*/  ISETP.GE.AND P2, PT, R11, 0x1, PT ;  /* 0x000000010b00780c */ /* 0x002fd60003f46270 */
[----:B------:R-:W0:Y:S01]  /*1330*/  @P1 LDC R3, c[0x0][0x44c] ;  /* 0x00011300ff031b82 */ /* 0x000e220000000800 */
[----:B--2---:R-:W-:-:S07]  /*1340*/  IADD3 R4, -R8, 0x1, RZ ;  /* 0x0000000108047810 */ /* 0x004fce0007ffe1ff */
[----:B------:R-:W1:Y:S01]  /*1350*/  @P1 LDC R6, c[0x0][0x450] ;  /* 0x00011400ff061b82 */ /* 0x000e620000000800 */
[----:B------:R-:W-:Y:S02]  /*1360*/  IMAD R7, R17, R224, R4 ;  /* 0x000000e011077224 */ /* 0x000fe400078e0204 */
[----:B0-----:R-:W-:-:S05]  /*1370*/  @P1 IMAD.HI.U32 R3, R0, R3, RZ ;  /* 0x0000000300031227 */ /* 0x001fca00078e00ff */
[----:B-1----:R-:W-:-:S05]  /*1380*/  @P1 SHF.R.U32.HI R0, RZ, R6, R3 ;  /* 0x00000006ff001219 */ /* 0x002fca0000011603 */
[----:B------:R-:W-:-:S04]  /*1390*/  IMAD.IADD R9, R7, 0x1, R0 ;  /* 0x0000000107097824 */ /* 0x000fc800078e0200 */
        /* <DEDUP_REMOVED lines=12> */
.L_x_1907:
[----:B------:R-:W-:-:S13]  /*1460*/  ISETP.NE.AND P0, PT, R11, 0x1, PT ;  /* 0x000000010b00780c */ /* 0x000fda0003f05270 */
[----:B------:R-:W0:Y:S02]  /*1470*/  @P0 LDC.64 R6, c[0x0][0xae0] ;  /* 0x0002b800ff060b82 */ /* 0x000e240000000a00 */
[----:B0-----:R-:W-:-:S05]  /*1480*/  @P0 IMAD.HI.U32 R4, R3, R6, RZ ;  /* 0x0000000603040227 */ /* 0x001fca00078e00ff */
[----:B------:R-:W-:-:S07]  /*1490*/  @P0 SHF.R.U32.HI R3, RZ, R7, R4 ;  /* 0x00000007ff030219 */ /* 0x000fce0000011604 */
.L_x_1908:
[----:B------:R-:W-:-:S05]  /*14a0*/  IMAD R3, R3, R11, R11 ;  /* 0x0000000b03037224 */ /* 0x000fca00078e020b */
[----:B------:R-:W-:-:S07]  /*14b0*/  VIMNMX R0, R0, R3, PT ;  /* 0x0000000300007248 */ /* 0x000fce0003fe0100 */
.L_x_1906:
[----:B------:R-:W0:Y:S01]  /*14c0*/  @P1 LDC R4, c[0x0][0x44c] ;  /* 0x00011300ff041b82 */ /* 0x000e220000000800 */
[----:B------:R-:W-:Y:S01]  /*14d0*/  VIADD R0, R0, 0x3f ;  /* 0x0000003f00007836 */ /* 0x000fe20000000000 */
[----:B------:R-:W-:Y:S01]  /*14e0*/  ULDC UR4, c[0x0][0xad4] ;  /* 0x0002b50000047ab9 */ /* 0x000fe20000000800 */
[----:B------:R-:W-:Y:S02]  /*14f0*/  IMAD.MOV.U32 R6, RZ, RZ, R23 ;  /* 0x000000ffff067224 */ /* 0x000fe400078e0017 */
[----:B------:R-:W-:Y:S01]  /*1500*/  IMAD R17, R17, R224, -R8 ;  /* 0x000000e011117224 */ /* 0x000fe200078e0a08 */
[----:B------:R-:W-:Y:S02]  /*1510*/  SHF.R.S32.HI R3, RZ, 0x1f, R0 ;  /* 0x0000001fff037819 */ /* 0x000fe40000011400 */
[----:B------:R-:W1:Y:S02]  /*1520*/  @P1 LDC R7, c[0x0][0x450] ;  /* 0x00011400ff071b82 */ /* 0x000e640000000800 */
[----:B------:R-:W-:Y:S01]  /*1530*/  LEA.HI R3, R3, R0, RZ, 0x6 ;  /* 0x0000000003037211 */ /* 0x000fe200078f30ff */
[----:B0-----:R-:W-:-:S05]  /*1540*/  @P1 IMAD.HI.U32 R4, R23, R4, RZ ;  /* 0x0000000417041227 */ /* 0x001fca00078e00ff */
[----:B-1----:R-:W-:Y:S02]  /*1550*/  @P1 SHF.R.U32.HI R6, RZ, R7, R4 ;  /* 0x00000007ff061219 */ /* 0x002fe40000011604 */
[----:B------:R-:W-:-:S03]  /*1560*/  SHF.R.S32.HI R4, RZ, 0x6, R3 ;  /* 0x00000006ff047819 */ /* 0x000fc60000011403 */
[----:B------:R-:W-:Y:S01]  /*1570*/  IMAD.IADD R17, R17, 0x1, R6 ;  /* 0x0000000111117824 */ /* 0x000fe200078e0206 */
[----:B------:R-:W-:-:S03]  /*1580*/  VIMNMX R4, R5, R4, PT ;  /* 0x0000000405047248 */ /* 0x000fc60003fe0100 */
        /* <DEDUP_REMOVED lines=11> */
.L_x_1910:
[----:B------:R-:W-:-:S13]  /*1640*/  ISETP.NE.AND P0, PT, R11, 0x1, PT ;  /* 0x000000010b00780c */ /* 0x000fda0003f05270 */
[----:B------:R-:W0:Y:S02]  /*1650*/  @P0 LDC.64 R6, c[0x0][0xae0] ;  /* 0x0002b800ff060b82 */ /* 0x000e240000000a00 */
[----:B0-----:R-:W-:-:S05]  /*1660*/  @P0 IMAD.HI.U32 R0, R17, R6, RZ ;  /* 0x0000000611000227 */ /* 0x001fca00078e00ff */
[----:B------:R-:W-:-:S07]  /*1670*/  @P0 SHF.R.U32.HI R17, RZ, R7, R0 ;  /* 0x00000007ff110219 */ /* 0x000fce0000011600 */
.L_x_1911:
[----:B------:R-:W-:-:S05]  /*1680*/  IMAD R0, R17, R11, RZ ;  /* 0x0000000b11007224 */ /* 0x000fca00078e02ff */
[----:B------:R-:W-:-:S07]  /*1690*/  VIMNMX R3, R3, R0, !PT ;  /* 0x0000000003037248 */ /* 0x000fce0007fe0100 */
.L_x_1909:
[----:B------:R-:W-:Y:S01]  /*16a0*/  SHF.R.S32.HI R6, RZ, 0x1f, R3 ;  /* 0x0000001fff067819 */ /* 0x000fe20000011403 */
[----:B------:R-:W-:Y:S01]  /*16b0*/  IMAD.MOV.U32 R0, RZ, RZ, RZ ;  /* 0x000000ffff007224 */ /* 0x000fe200078e00ff */
[----:B------:R-:W-:Y:S02]  /*16c0*/  PLOP3.LUT P0, PT, PT, PT, PT, 0x80, 0x0 ;  /* 0x000000000000781c */ /* 0x000fe40003f0f070 */
[----:B------:R-:W-:Y:S02]  /*16d0*/  CS2R R150, SRZ ;  /* 0x0000000000967805 */ /* 0x000fe4000001ff00 */
[----:B------:R-:W-:Y:S01]  /*16e0*/  LEA.HI R6, R6, R3, RZ, 0x6 ;  /* 0x0000000306067211 */ /* 0x000fe200078f30ff */
[----:B------:R-:W-:Y:S01]  /*16f0*/  IMAD.MOV.U32 R3, RZ, RZ, RZ ;  /* 0x000000ffff037224 */ /* 0x000fe200078e00ff */
[----:B------:R-:W-:Y:S02]  /*1700*/  CS2R R148, SRZ ;  /* 0x0000000000947805 */ /* 0x000fe4000001ff00 */
[----:B------:R-:W-:-:S02]  /*1710*/  CS2R R146, SRZ ;  /* 0x0000000000927805 */ /* 0x000fc4000001ff00 */
[----:B------:R-:W-:Y:S02]  /*1720*/  SHF.R.S32.HI R5, RZ, 0x6, R6 ;  /* 0x00000006ff057819 */ /* 0x000fe40000011406 */
[----:B------:R-:W-:Y:S02]  /*1730*/  CS2R R144, SRZ ;  /* 0x0000000000907805 */ /* 0x000fe4000001ff00 */
[----:B------:R-:W-:Y:S02]  /*1740*/  CS2R R142, SRZ ;  /* 0x00000000008e7805 */ /* 0x000fe4000001ff00 */
[----:B------:R-:W-:Y:S02]  /*1750*/  CS2R R140, SRZ ;  /* 0x00000000008c7805 */ /* 0x000fe4000001ff00 */
[----:B------:R-:W-:Y:S02]  /*1760*/  VIMNMX R5, RZ, R5, !PT ;  /* 0x00000005ff057248 */ /* 0x000fe40007fe0100 */
[----:B------:R-:W-:-:S02]  /*1770*/  CS2R R138, SRZ ;  /* 0x00000000008a7805 */ /* 0x000fc4000001ff00 */
[----:B------:R-:W-:Y:S02]  /*1780*/  CS2R R136, SRZ ;  /* 0x0000000000887805 */ /* 0x000fe4000001ff00 */
[----:B------:R-:W-:Y:S02]  /*1790*/  CS2R R134, SRZ ;  /* 0x0000000000867805 */ /* 0x000fe4000001ff00 */
[----:B------:R-:W-:Y:S02]  /*17a0*/  ISETP.GT.AND P1, PT, R4, R5, PT ;  /* 0x000000050400720c */ /* 0x000fe40003f24270 */
        /* <DEDUP_REMOVED lines=53> */
[----:B------:R-:W-:Y:S01]  /*1b00*/  CS2R R30, SRZ ;  /* 0x00000000001e7805 */ /* 0x000fe2000001ff00 */
[----:B------:R-:W-:Y:S01]  /*1b10*/  IMAD.MOV.U32 R6, RZ, RZ, RZ ;  /* 0x000000ffff067224 */ /* 0x000fe200078e00ff */
[----:B------:R-:W-:Y:S01]  /*1b20*/  CS2R R26, SRZ ;  /* 0x00000000001a7805 */ /* 0x000fe2000001ff00 */
[----:B------:R-:W-:Y:S01]  /*1b30*/  IMAD.MOV.U32 R21, RZ, RZ, RZ ;  /* 0x000000ffff157224 */ /* 0x000fe200078e00ff */
[----:B------:R-:W-:Y:S06]  /*1b40*/  @!P1 BRA `(.L_x_1912) ;  /* 0x000000f0009c9947 */ /* 0x000fec0003800000 */
        /* <DEDUP_REMOVED lines=49> */
.L_x_1913:
[----:B------:R-:W-:Y:S01]  /*1e60*/  ULEA UR6, UR36, UR38, 0x3 ;  /* 0x0000002624067291 */ /* 0x000fe2000f8e183f */
[----:B------:R-:W-:-:S03]  /*1e70*/  VIADD R4, R4, 0xfffffffe ;  /* 0xfffffffe04047836 */ /* 0x000fc60000000000 */
[----:B------:R-:W-:Y:S02]  /*1e80*/  UIADD3 UR6, UR6, 0x38860, URZ ;  /* 0x0003886006067890 */ /* 0x000fe4000fffe03f */
[----:B------:R-:W-:Y:S02]  /*1e90*/  ISETP.GE.AND P0, PT, R4, R5, PT ;  /* 0x000000050400720c */ /* 0x000fe40003f06270 */
[----:B------:R-:W-:-:S09]  /*1ea0*/  UPRMT UR6, UR39, 0x654, UR6 ;  /* 0x0000065427067896 */ /* 0x000fd20008000006 */
[----:B------:R-:W-:Y:S02]  /*1eb0*/  SYNCS.ARRIVE.TRANS64.RED.A1T0 RZ, [UR6], RZ ;  /* 0x000000ffffff79a7 */ /* 0x000fe40008100406 */
[----:B------:R-:W-:Y:S05]  /*1ec0*/  @!P0 BRA `(.L_x_1914) ;  /* 0x0000000800b08947 */ /* 0x000fea0003800000 */
.L_x_1916:
[----:B------:R-:W-:Y:S01]  /*1ed0*/  BAR.SYNC.DEFER_BLOCKING 0xe, 0x100 ;  /* 0x0384000000007b1d */ /* 0x000fe20000010000 */
[----:B------:R-:W-:Y:S01]  /*1ee0*/  IMAD.U32 R0, RZ, RZ, UR36 ;  /* 0x00000024ff007e24 */ /* 0x000fe2000f8e00ff */
[----:B------:R-:W-:Y:S01]  /*1ef0*/  UIADD3 UR36, UR36, 0x1, URZ ;  /* 0x0000000124247890 */ /* 0x000fe2000fffe03f */
[C---:B------:R-:W-:Y:S01]  /*1f00*/  ISETP.GT.AND P0, PT, R4.reuse, R5, PT ;  /* 0x000000050400720c */ /* 0x040fe20003f04270 */
        /* <DEDUP_REMOVED lines=163> */
.L_x_1915:
[----:B------:R-:W-:-:S04]  /*2940*/  ULEA UR6, UR36, UR38, 0x3 ;  /* 0x0000002624067291 */ /* 0x000fc8000f8e183f */
[----:B------:R-:W-:-:S04]  /*2950*/  UIADD3 UR6, UR6, 0x38860, URZ ;  /* 0x0003886006067890 */ /* 0x000fc8000fffe03f */
[----:B------:R-:W-:-:S09]  /*2960*/  UPRMT UR6, UR39, 0x654, UR6 ;  /* 0x0000065427067896 */ /* 0x000fd20008000006 */
[----:B------:R-:W-:Y:S01]  /*2970*/  SYNCS.ARRIVE.TRANS64.RED.A1T0 RZ, [UR6], RZ ;  /* 0x000000ffffff79a7 */ /* 0x000fe20008100406 */
[----:B------:R-:W-:Y:S05]  /*2980*/  @P0 BRA `(.L_x_1916) ;  /* 0xfffffff400500947 */ /* 0x000fea000383ffff */
.L_x_1914:
[----:B------:R-:W-:Y:S01]  /*2990*/  BAR.SYNC.DEFER_BLOCKING 0xe, 0x100 ;  /* 0x0384000000007b1d */ /* 0x000fe20000010000 */
[----:B------:R-:W-:Y:S01]  /*29a0*/  IMAD.U32 R0, RZ, RZ, UR36 ;  /* 0x00000024ff007e24 */ /* 0x000fe2000f8e00ff */
[----:B------:R-:W-:Y:S01]  /*29b0*/  UIADD3 UR36, UR36, 0x1, URZ ;  /* 0x0000000124247890 */ /* 0x000fe2000fffe03f */
[----:B------:R-:W-:Y:S02]  /*29c0*/  PLOP3.LUT P0, PT, PT, PT, PT, 0x8, 0x0 ;  /* 0x000000000000781c */ /* 0x000fe40003f0e170 */
        /* <DEDUP_REMOVED lines=140> */
.L_x_1905:
[----:B------:R-:W0:Y:S01]  /*3290*/  LDC R225, c[0x0][0x448] ;  /* 0x00011200ffe17b82 */ /* 0x000e220000000800 */
[----:B------:R-:W-:Y:S01]  /*32a0*/  VIADD R0, R23, 0x3f ;  /* 0x0000003f17007836 */ /* 0x000fe20000000000 */
[----:B------:R-:W-:-:S06]  /*32b0*/  LOP3.LUT R16, R16, 0xfffffffd, RZ, 0xc0, !PT ;  /* 0xfffffffd10107812 */ /* 0x000fcc00078ec0ff */
[----:B------:R-:W1:Y:S08]  /*32c0*/  LDC.64 R8, c[0x0][0xad8] ;  /* 0x0002b600ff087b82 */ /* 0x000e700000000a00 */
[----:B------:R-:W2:Y:S01]  /*32d0*/  LDC R6, c[0x0][0x288] ;  /* 0x0000a200ff067b82 */ /* 0x000ea20000000800 */
[----:B0-----:R-:W-:Y:S02]  /*32e0*/  ISETP.NE.AND P2, PT, R225, 0x1, PT ;  /* 0x00000001e100780c */ /* 0x001fe40003f45270 */
[----:B-1----:R-:W-:-:S11]  /*32f0*/  ISETP.GE.AND P1, PT, R9, 0x1, PT ;  /* 0x000000010900780c */ /* 0x002fd60003f26270 */
[----:B------:R-:W0:Y:S01]  /*3300*/  @P2 LDC R3, c[0x0][0x44c] ;  /* 0x00011300ff032b82 */ /* 0x000e220000000800 */
[----:B------:R-:W-:Y:S02]  /*3310*/  @P2 LOP3.LUT R16, R16, 0x2, RZ, 0xfc, !PT ;  /* 0x0000000210102812 */ /* 0x000fe400078efcff */
[----:B--2---:R-:W-:Y:S02]  /*3320*/  IADD3 R7, -R6, 0x1, RZ ;  /* 0x0000000106077810 */ /* 0x004fe40007ffe1ff */
[----:B------:R-:W-:-:S03]  /*3330*/  LOP3.LUT R16, R16, 0xfffffffe, RZ, 0xc0, !PT ;  /* 0xfffffffe10107812 */ /* 0x000fc600078ec0ff */
[----:B------:R-:W1:Y:S01]  /*3340*/  @P2 LDC R4, c[0x0][0x450] ;  /* 0x00011400ff042b82 */ /* 0x000e620000000800 */
[----:B------:R-:W-:Y:S01]  /*3350*/  IMAD R7, R17, R224, R7 ;  /* 0x000000e011077224 */ /* 0x000fe200078e0207 */
[----:B------:R-:W-:Y:S01]  /*3360*/  @P1 LOP3.LUT R16, R16, 0x1, RZ, 0xfc, !PT ;  /* 0x0000000110101812 */ /* 0x000fe200078efcff */
        /* <DEDUP_REMOVED lines=15> */
.L_x_1918:
[----:B------:R-:W-:-:S13]  /*3460*/  ISETP.NE.AND P0, PT, R9, 0x1, PT ;  /* 0x000000010900780c */ /* 0x000fda0003f05270 */
[----:B------:R-:W0:Y:S02]  /*3470*/  @P0 LDC.64 R10, c[0x0][0xae0] ;  /* 0x0002b800ff0a0b82 */ /* 0x000e240000000a00 */
[----:B0-----:R-:W-:-:S05]  /*3480*/  @P0 IMAD.HI.U32 R4, R3, R10, RZ ;  /* 0x0000000a03040227 */ /* 0x001fca00078e00ff */
[----:B------:R-:W-:-:S07]  /*3490*/  @P0 SHF.R.U32.HI R3, RZ, R11, R4 ;  /* 0x0000000bff030219 */ /* 0x000fce0000011604 */
.L_x_1919:
[----:B------:R-:W-:-:S05]  /*34a0*/  IMAD R3, R3, R9, R9 ;  /* 0x0000000903037224 */ /* 0x000fca00078e0209 */
[----:B------:R-:W-:-:S07]  /*34b0*/  VIMNMX R0, R0, R3, PT ;  /* 0x0000000300007248 */ /* 0x000fce0003fe0100 */
.L_x_1917:
[----:B------:R-:W0:Y:S01]  /*34c0*/  @P2 LDC R4, c[0x0][0x44c] ;  /* 0x00011300ff042b82 */ /* 0x000e220000000800 */
[----:B------:R-:W-:Y:S01]  /*34d0*/  VIADD R0, R0, 0x3f ;  /* 0x0000003f00007836 */ /* 0x000fe20000000000 */
[----:B------:R-:W-:Y:S01]  /*34e0*/  ULDC UR4, c[0x0][0xad4] ;  /* 0x0002b50000047ab9 */ /* 0x000fe20000000800 */
[----:B------:R-:W-:Y:S02]  /*34f0*/  IMAD.MOV.U32 R7, RZ, RZ, R23 ;  /* 0x000000ffff077224 */ /* 0x000fe400078e0017 */
[----:B------:R-:W-:Y:S01]  /*3500*/  IMAD R224, R17, R224, -R6 ;  /* 0x000000e011e07224 */ /* 0x000fe200078e0a06 */
[----:B------:R-:W-:Y:S02]  /*3510*/  SHF.R.S32.HI R3, RZ, 0x1f, R0 ;  /* 0x0000001fff037819 */ /* 0x000fe40000011400 */
[----:B------:R-:W1:Y:S02]  /*3520*/  @P2 LDC R11, c[0x0][0x450] ;  /* 0x00011400ff0b2b82 */ /* 0x000e640000000800 */
[----:B------:R-:W-:-:S04]  /*3530*/  LEA.HI R3, R3, R0, RZ, 0x6 ;  /* 0x0000000003037211 */ /* 0x000fc800078f30ff */
[----:B------:R-:W-:-:S04]  /*3540*/  SHF.R.S32.HI R168, RZ, 0x6, R3 ;  /* 0x00000006ffa87819 */ /* 0x000fc80000011403 */
[----:B------:R-:W-:Y:S01]  /*3550*/  VIMNMX R168, R5, R168, PT ;  /* 0x000000a805a87248 */ /* 0x000fe20003fe0100 */
[----:B0-----:R-:W-:-:S05]  /*3560*/  @P2 IMAD.HI.U32 R4, R23, R4, RZ ;  /* 0x0000000417042227 */ /* 0x001fca00078e00ff */
[----:B-1----:R-:W-:-:S05]  /*3570*/  @P2 SHF.R.U32.HI R7, RZ, R11, R4 ;  /* 0x0000000bff072219 */ /* 0x002fca0000011604 */
[----:B------:R-:W-:-:S04]  /*3580*/  IMAD.IADD R0, R224, 0x1, R7 ;  /* 0x00000001e0007824 */ /* 0x000fc800078e0207 */
        /* <DEDUP_REMOVED lines=11> */
.L_x_1921:
[----:B------:R-:W-:-:S13]  /*3640*/  ISETP.NE.AND P0, PT, R9, 0x1, PT ;  /* 0x000000010900780c */ /* 0x000fda0003f05270 */
[----:B------:R-:W0:Y:S02]  /*3650*/  @P0 LDC.64 R4, c[0x0][0xae0] ;  /* 0x0002b800ff040b82 */ /* 0x000e240000000a00 */
[----:B0-----:R-:W-:-:S05]  /*3660*/  @P0 IMAD.HI.U32 R4, R0, R4, RZ ;  /* 0x0000000400040227 */ /* 0x001fca00078e00ff */
[----:B------:R-:W-:-:S07]  /*3670*/  @P0 SHF.R.U32.HI R0, RZ, R5, R4 ;  /* 0x00000005ff000219 */ /* 0x000fce0000011604 */
.L_x_1922:
[----:B------:R-:W-:-:S05]  /*3680*/  IMAD R0, R0, R9, RZ ;  /* 0x0000000900007224 */ /* 0x000fca00078e02ff */
[----:B------:R-:W-:-:S07]  /*3690*/  VIMNMX R3, R3, R0, !PT ;  /* 0x0000000003037248 */ /* 0x000fce0007fe0100 */
.L_x_1920:
        /* <DEDUP_REMOVED lines=105> */
.L_x_1923:
[----:B------:R-:W-:Y:S02]  /*3d30*/  LEA.HI R0, R220, R220, RZ, 0x1 ;  /* 0x000000dcdc007211 */ /* 0x000fe400078f08ff */
[----:B------:R-:W-:Y:S02]  /*3d40*/  ISETP.NE.AND P0, PT, R22, 0x3, PT ;  /* 0x000000031600780c */ /* 0x000fe40003f05270 */
[----:B------:R-:W-:-:S05]  /*3d50*/  LOP3.LUT R3, R0, 0xfffffffe, RZ, 0xc0, !PT ;  /* 0xfffffffe00037812 */ /* 0x000fca00078ec0ff */
[----:B------:R-:W-:-:S05]  /*3d60*/  IMAD.IADD R0, R220, 0x1, -R3 ;  /* 0x00000001dc007824 */ /* 0x000fca00078e0a03 */
[----:B------:R-:W-:-:S04]  /*3d70*/  SHF.L.U32 R0, R0, 0x1f, RZ ;  /* 0x0000001f00007819 */ /* 0x000fc800000006ff */
[----:B------:R-:W0:Y:S02]  /*3d80*/  SYNCS.PHASECHK.TRANS64.TRYWAIT P1, [UR38+0x38800], R0 ;  /* 0x03880000ff0075a7 */ /* 0x000e240008020166 */
[----:B0-----:R-:W-:Y:S05]  /*3d90*/  @!P1 BRA `(.L_x_1924) ;  /* 0x0000014c006c9947 */ /* 0x001fea0003800000 */
.L_x_2086:
[----:B------:R-:W-:Y:S05]  /*3da0*/  @!P0 BRA `(.L_x_1925) ;  /* 0x0000000000048947 */ /* 0x000fea0003800000 */
[----:B------:R-:W-:Y:S01]  /*3db0*/  BPT.TRAP 0x1 ;  /* 0x000000040000795c */ /* 0x000fe20000300000 */
.L_x_1925:
[----:B------:R-:W-:Y:S01]  /*3dc0*/  IMAD.U32 R8, RZ, RZ, UR36 ;  /* 0x00000024ff087e24 */ /* 0x000fe2000f8e00ff */
[----:B0-----:R-:W-:-:S04]  /*3dd0*/  SHF.L.U32 R3, R2, 0x1f, RZ ;  /* 0x0000001f02037819 */ /* 0x001fc800000006ff */
[----:B------:R-:W-:-:S04]  /*3de0*/  LEA R8, R8, UR38, 0x3 ;  /* 0x0000002608087c11 */ /* 0x000fc8000f8e18ff */
[----:B------:R0:W1:Y:S01]  /*3df0*/  SYNCS.PHASECHK.TRANS64.TRYWAIT P1, [R8+URZ+0x38830], R3 ;  /* 0x03883003080075a7 */ /* 0x000062000802017f */
[----:B------:R-:W-:Y:S05]  /*3e00*/  @!P0 BRA `(.L_x_1926) ;  /* 0x0000000000048947 */ /* 0x000fea0003800000 */
[----:B------:R-:W-:Y:S01]  /*3e10*/  BPT.TRAP 0x1 ;  /* 0x000000040000795c */ /* 0x000fe20000300000 */
.L_x_1926:
[----:B-1----:R-:W-:Y:S05]  /*3e20*/  @P1 BRA `(.L_x_1927) ;  /* 0x0000000000081947 */ /* 0x002fea0003800000 */
[----:B------:R-:W1:Y:S02]  /*3e30*/  SYNCS.PHASECHK.TRANS64.TRYWAIT P1, [R8+URZ+0x38830], R3 ;  /* 0x03883003080075a7 */ /* 0x000e64000802017f */
[----:B-1----:R-:W-:Y:S05]  /*3e40*/  @!P1 BRA `(.L_x_1928) ;  /* 0x0000014c00589947 */ /* 0x002fea0003800000 */
.L_x_1927:
[----:B------:R-:W-:-:S04]  /*3e50*/  UIADD3 UR4, UR38, 0x22400, URZ ;  /* 0x0002240026047890 */ /* 0x000fc8000fffe03f */
[----:B------:R-:W-:-:S04]  /*3e60*/  USHF.R.U32.HI UR4, URZ, 0x4, UR4 ;  /* 0x000000043f047899 */ /* 0x000fc80008011604 */
[----:B------:R-:W-:-:S06]  /*3e70*/  ULOP3.LUT UR4, UR4, 0x3fff, URZ, 0xc0, !UPT ;  /* 0x00003fff04047892 */ /* 0x000fcc000f8ec03f */
[----:B------:R-:W-:Y:S01]  /*3e80*/  IMAD.U32 R4, RZ, RZ, UR4 ;  /* 0x00000004ff047e24 */ /* 0x000fe2000f8e00ff */
        /* <DEDUP_REMOVED lines=34> */
[----:B------:R-:W2:Y:S02]  /*40b0*/  SYNCS.PHASECHK.TRANS64.TRYWAIT P1, [UR38+0x38810], R0 ;  /* 0x03881000ff0075a7 */ /* 0x000ea40008020166 */
[----:B--2---:R-:W-:Y:S05]  /*40c0*/  @!P1 BRA `(.L_x_1929) ;  /* 0x0000014800cc9947 */ /* 0x004fea0003800000 */
.L_x_2087:
[----:B------:R-:W-:Y:S05]  /*40d0*/  @!P0 BRA `(.L_x_1930) ;  /* 0x0000000000048947 */ /* 0x000fea0003800000 */
[----:B------:R-:W-:Y:S01]  /*40e0*/  BPT.TRAP 0x1 ;  /* 0x000000040000795c */ /* 0x000fe20000300000 */
.L_x_1930:
[----:B------:R3:W4:Y:S01]  /*40f0*/  SYNCS.PHASECHK.TRANS64.TRYWAIT P1, [R8+URZ+0x38850], R3 ;  /* 0x03885003080075a7 */ /* 0x000722000802017f */
[----:B------:R-:W-:Y:S05]  /*4100*/  @!P0 BRA `(.L_x_1931) ;  /* 0x0000000000048947 */ /* 0x000fea0003800000 */
[----:B------:R-:W-:Y:S01]  /*4110*/  BPT.TRAP 0x1 ;  /* 0x000000040000795c */ /* 0x000fe20000300000 */
.L_x_1931:
[----:B----4-:R-:W-:Y:S05]  /*4120*/  @P1 BRA `(.L_x_1932) ;  /* 0x0000000000081947 */ /* 0x010fea0003800000 */
[----:B------:R-:W4:Y:S02]  /*4130*/  SYNCS.PHASECHK.TRANS64.TRYWAIT P1, [R8+URZ+0x38850], R3 ;  /* 0x03885003080075a7 */ /* 0x000f24000802017f */
[----:B----4-:R-:W-:Y:S05]  /*4140*/  @!P1 BRA `(.L_x_1933) ;  /* 0x0000014800c49947 */ /* 0x010fea0003800000 */
.L_x_1932:
[----:B------:R-:W-:Y:S01]  /*4150*/  UIADD3 UR4, UR38, 0x400, URZ ;  /* 0x0000040026047890 */ /* 0x000fe2000fffe03f */
[----:B------:R-:W-:Y:S01]  /*4160*/  WARPGROUP.ARRIVE ;  /* 0x00000000000079c5 */ /* 0x000fe20000000000 */
[----:B------:R-:W-:-:S05]  /*4170*/  UIADD3 UR5, UR38, 0x26400, URZ ;  /* 0x0002640026057890 */ /* 0x000fca000fffe03f */
[----:B--2---:R-:W2:Y:S01]  /*4180*/  S2R R0, SR_TID.X ;  /* 0x0000000000007919 */ /* 0x004ea20000002100 */
        /* <DEDUP_REMOVED lines=10> */
[----:B------:R-:W-:Y:S01]  /*4230*/  UMOV UR24, UR6 ;  /* 0x0000000600187c82 */ /* 0x000fe20008000000 */
[----:B------:R-:W-:-:S03]  /*4240*/  UIADD3 UR30, UR26, 0x2, URZ ;  /* 0x000000021a1e7890 */ /* 0x000fc6000fffe03f */
[----:B------:R-:W-:Y:S01]  /*4250*/  HGMMA.64x64x16.F32.BF16 R24, gdesc[UR24], R24, gsb0 ;  /* 0x00e00000181879f0 */ /* 0x000fe20008001818 */
[----:B------:R-:W-:Y:S01]  /*4260*/  UMOV UR29, 0x40000040 ;  /* 0x40000040001d7882 */ /* 0x000fe20000000000 */
[----:B------:R-:W-:Y:S01]  /*4270*/  UMOV UR31, 0x40000040 ;  /* 0x40000040001f7882 */ /* 0x000fe20000000000 */
[----:B------:R-:W-:Y:S02]  /*4280*/  UIADD3 UR11, UR6, 0x800, URZ ;  /* 0x00000800060b7890 */ /* 0x000fe4000fffe03f */
[----:B------:R-:W-:Y:S01]  /*4290*/  UIADD3 UR14, UR26, 0x800, URZ ;  /* 0x000008001a0e7890 */ /* 0x000fe2000fffe03f */
[----:B--2---:R-:W-:-:S06]  /*42a0*/  SHF.R.U32.HI R0, RZ, 0x7, R0 ;  /* 0x00000007ff007819 */ /* 0x004fcc0000011600 */
[----:B------:R-:W2:Y:S02]  /*42b0*/  SHFL.IDX PT, R0, R0, RZ, 0x1f ;  /* 0x00001fff00007589 */ /* 0x000ea400000e0000 */
[----:B--2---:R-:W-:-:S13]  /*42c0*/  R2UR UR5, R0 ;  /* 0x00000000000572ca */ /* 0x004fda00000e0000 */
        /* <DEDUP_REMOVED lines=251> */
.L_x_1934:
[----:B------:R-:W-:Y:S01]  /*5280*/  ISETP.NE.AND P2, PT, R225, 0x1, PT ;  /* 0x00000001e100780c */ /* 0x000fe20003f45270 */
[----:B------:R-:W-:Y:S01]  /*5290*/  IMAD.IADD R0, R190, 0x1, R23 ;  /* 0x00000001be007824 */ /* 0x000fe200078e0217 */
[----:B------:R-:W-:Y:S01]  /*52a0*/  R2UR UR5, R8 ;  /* 0x00000000080572ca */ /* 0x000fe200000e0000 */
[----:B------:R-:W-:Y:S01]  /*52b0*/  ULDC UR15, c[0x0][0x2f0] ;  /* 0x0000bc00000f7ab9 */ /* 0x000fe20000000800 */
[----:B------:R-:W-:Y:S01]  /*52c0*/  LOP3.LUT P1, RZ, R16, 0x1, RZ, 0xc0, !PT ;  /* 0x0000000110ff7812 */ /* 0x000fe2000782c0ff */
[----:B------:R-:W-:Y:S01]  /*52d0*/  ULDC UR18, c[0x0][0xad4] ;  /* 0x0002b50000127ab9 */ /* 0x000fe20000000800 */
[----:B------:R-:W-:Y:S01]  /*52e0*/  LEA R12, R168, 0xffffffc0, 0x6 ;  /* 0xffffffc0a80c7811 */ /* 0x000fe200078e30ff */
[----:B------:R-:W-:-:S06]  /*52f0*/  ULDC UR7, c[0x0][0xad8] ;  /* 0x0002b60000077ab9 */ /* 0x000fcc0000000800 */
[----:B01-34-:R-:W0:Y:S02]  /*5300*/  @P2 LDC R3, c[0x0][0x44c] ;  /* 0x00011300ff032b82 */ /* 0x01be240000000800 */
[----:B------:R-:W-:-:S04]  /*5310*/  UIADD3 UR5, UR5, 0x38840, URZ ;  /* 0x0003884005057890 */ /* 0x000fc8000fffe03f */
[----:B------:R-:W-:Y:S02]  /*5320*/  UPRMT UR5, UR39, 0x654, UR5 ;  /* 0x0000065427057896 */ /* 0x000fe40008000005 */
[----:B------:R-:W1:Y:S07]  /*5330*/  @P2 LDC R6, c[0x0][0x450] ;  /* 0x00011400ff062b82 */ /* 0x000e6e0000000800 */
[----:B------:R-:W-:Y:S01]  /*5340*/  SYNCS.ARRIVE.TRANS64.RED.A1T0 RZ, [UR5], RZ ;  /* 0x000000ffffff79a7 */ /* 0x000fe20008100405 */
[----:B------:R-:W-:Y:S01]  /*5350*/  ULDC UR5, c[0x0][0x288] ;  /* 0x0000a20000057ab9 */ /* 0x000fe20000000800 */
[----:B0-----:R-:W-:-:S05]  /*5360*/  @P2 IMAD.HI.U32 R3, R0, R3, RZ ;  /* 0x0000000300032227 */ /* 0x001fca00078e00ff */
[----:B-1----:R-:W-:Y:S01]  /*5370*/  @P2 SHF.R.U32.HI R0, RZ, R6, R3 ;  /* 0x00000006ff002219 */ /* 0x002fe20000011603 */
[----:B------:R-:W-:Y:S02]  /*5380*/  IMAD.MOV.U32 R3, RZ, RZ, -0x40 ;  /* 0xffffffc0ff037424 */ /* 0x000fe400078e00ff */
[----:B------:R-:W-:Y:S01]  /*5390*/  IMAD.U32 R6, RZ, RZ, UR5 ;  /* 0x00000005ff067e24 */ /* 0x000fe2000f8e00ff */
[----:B------:R-:W-:Y:S01]  /*53a0*/  ULOP3.LUT UR5, URZ, UR18, URZ, 0x33, !UPT ;  /* 0x000000123f057292 */ /* 0x000fe2000f8e333f */
[----:B------:R-:W0:Y:S01]  /*53b0*/  SHFL.IDX PT, R20, R0, RZ, 0x1c1f ;  /* 0x001c1fff00147589 */ /* 0x000e2200000e0000 */
[----:B------:R-:W-:Y:S02]  /*53c0*/  IMAD R10, R168, R3, 0x41 ;  /* 0x00000041a80a7424 */ /* 0x000fe400078e0203 */
[C---:B------:R-:W-:Y:S02]  /*53d0*/  IMAD R3, R17.reuse, UR15, -R12 ;  /* 0x0000000f11037c24 */ /* 0x040fe4000f8e0a0c */
[----:B------:R-:W-:-:S02]  /*53e0*/  IMAD R5, R17, UR15, R10 ;  /* 0x0000000f11057c24 */ /* 0x000fc4000f8e020a */
[--C-:B------:R-:W-:Y:S02]  /*53f0*/  IMAD.IADD R9, R3, 0x1, -R18.reuse ;  /* 0x0000000103097824 */ /* 0x100fe400078e0a12 */
[----:B------:R-:W-:Y:S01]  /*5400*/  VIADD R13, R10, 0xffffffff ;  /* 0xffffffff0a0d7836 */ /* 0x000fe20000000000 */
[----:B------:R-:W-:-:S05]  /*5410*/  IADD3 R5, R5, -R6, -R18 ;  /* 0x8000000605057210 */ /* 0x000fca0007ffe812 */
[C---:B------:R-:W-:Y:S02]  /*5420*/  VIADD R14, R5.reuse, UR7 ;  /* 0x00000007050e7c36 */ /* 0x040fe40008000000 */
[----:B------:R-:W-:-:S03]  /*5430*/  VIADD R11, R5, UR5 ;  /* 0x00000005050b7c36 */ /* 0x000fc60008000000 */
[----:B0-----:R-:W-:Y:S01]  /*5440*/  VIADDMNMX R3, R20, R14, R9, PT ;  /* 0x0000000e14037246 */ /* 0x001fe20003800109 */
[----:B------:R-:W-:Y:S01]  /*5450*/  IMAD.IADD R5, R11, 0x1, R20 ;  /* 0x000000010b057824 */ /* 0x000fe200078e0214 */
[----:B------:R-:W-:Y:S06]  /*5460*/  @!P1 BRA `(.L_x_1935) ;  /* 0x0000000000649947 */ /* 0x000fec0003800000 */
        /* <DEDUP_REMOVED lines=14> */
.L_x_1937:
[----:B------:R-:W-:Y:S02]  /*5550*/  ULDC UR5, c[0x0][0xadc] ;  /* 0x0002b70000057ab9 */ /* 0x000fe40000000800 */
[----:B------:R-:W-:-:S05]  /*5560*/  IMAD.U32 R15, RZ, RZ, UR5 ;  /* 0x00000005ff0f7e24 */ /* 0x000fca000f8e00ff */
[----:B------:R-:W-:-:S13]  /*5570*/  ISETP.NE.AND P1, PT, R15, 0x1, PT ;  /* 0x000000010f00780c */ /* 0x000fda0003f25270 */
[----:B------:R-:W0:Y:S02]  /*5580*/  @P1 LDC.64 R20, c[0x0][0xae0] ;  /* 0x0002b800ff141b82 */ /* 0x000e240000000a00 */
[----:B0-----:R-:W-:-:S05]  /*5590*/  @P1 IMAD.HI.U32 R10, R7, R20, RZ ;  /* 0x00000014070a1227 */ /* 0x001fca00078e00ff */
[----:B------:R-:W-:-:S07]  /*55a0*/  @P1 SHF.R.U32.HI R7, RZ, R21, R10 ;  /* 0x00000015ff071219 */ /* 0x000fce000001160a */
.L_x_1938:
[----:B------:R-:W-:Y:S05]  /*55b0*/  BSYNC B0 ;  /* 0x0000000000007941 */ /* 0x000fea0003800000 */
.L_x_1936:
[----:B------:R-:W-:-:S04]  /*55c0*/  IMAD R7, R7, R15, -R12 ;  /* 0x0000000f07077224 */ /* 0x000fc800078e0a0c */
[----:B------:R-:W-:-:S05]  /*55d0*/  IMAD.IADD R10, R7, 0x1, -R18 ;  /* 0x00000001070a7824 */ /* 0x000fca00078e0a12 */
[----:B------:R-:W-:Y:S02]  /*55e0*/  VIADDMNMX R3, R10, R15, R3, PT ;  /* 0x0000000f0a037246 */ /* 0x000fe40003800103 */
[----:B------:R-:W-:-:S07]  /*55f0*/  VIMNMX R5, R5, R10, !PT ;  /* 0x0000000a05057248 */ /* 0x000fce0007fe0100 */
.L_x_1935:
[C---:B------:R-:W-:Y:S01]  /*5600*/  ISETP.GE.AND P2, PT, R13.reuse, 0x9, PT ;  /* 0x000000090d00780c */ /* 0x040fe20003f46270 */
[----:B------:R-:W0:Y:S01]  /*5610*/  SHFL.IDX PT, R0, R0, 0x1, 0x1c1f ;  /* 0x003c1f0000007f89 */ /* 0x000e2200000e0000 */
[----:B------:R-:W-:Y:S02]  /*5620*/  ISETP.GE.AND P1, PT, R13, 0x2, PT ;  /* 0x000000020d00780c */ /* 0x000fe40003f26270 */
[C---:B------:R-:W-:Y:S02]  /*5630*/  ISETP.GT.AND P3, PT, R5.reuse, 0x8, !P2 ;  /* 0x000000080500780c */ /* 0x040fe40005764270 */
[----:B------:R-:W-:Y:S02]  /*5640*/  ISETP.GT.AND P4, PT, R5, 0x1, !P1 ;  /* 0x000000010500780c */ /* 0x000fe40004f84270 */
[----:B------:R-:W-:Y:S02]  /*5650*/  ISETP.LT.OR P3, PT, R3, 0x9, P3 ;  /* 0x000000090300780c */ /* 0x000fe40001f61670 */
[----:B------:R-:W-:-:S02]  /*5660*/  ISETP.GE.AND P5, PT, R13, 0xa, PT ;  /* 0x0000000a0d00780c */ /* 0x000fc40003fa6270 */
[----:B------:R-:W-:Y:S02]  /*5670*/  FSEL R28, R28, -INF , !P3 ;  /* 0xff8000001c1c7808 */ /* 0x000fe40005800000 */
[----:B------:R-:W-:Y:S02]  /*5680*/  ISETP.LT.OR P4, PT, R3, 0x2, P4 ;  /* 0x000000020300780c */ /* 0x000fe40002781670 */
[----:B------:R-:W-:Y:S02]  /*5690*/  ISETP.GT.AND P3, PT, R5, 0x9, !P5 ;  /* 0x000000090500780c */ /* 0x000fe40006f64270 */
[----:B------:R-:W-:Y:S02]  /*56a0*/  FSEL R20, R25, -INF , !P4 ;  /* 0xff80000019147808 */ /* 0x000fe40006000000 */
[----:B------:R-:W-:Y:S02]  /*56b0*/  ISETP.LT.OR P3, PT, R3, 0xa, P3 ;  /* 0x0000000a0300780c */ /* 0x000fe40001f61670 */
[----:B------:R-:W-:-:S02]  /*56c0*/  ISETP.GE.AND P4, PT, R13, 0x11, PT ;  /* 0x000000110d00780c */ /* 0x000fc40003f86270 */
[----:B------:R-:W-:Y:S01]  /*56d0*/  FSEL R56, R29, -INF , !P3 ;  /* 0xff8000001d387808 */ /* 0x000fe20005800000 */
[----:B0-----:R-:W-:Y:S01]  /*56e0*/  IMAD.IADD R7, R11, 0x1, R0 ;  /* 0x000000010b077824 */ /* 0x001fe200078e0200 */
        /* <DEDUP_REMOVED lines=23> */
[----:B------:R-:W-:Y:S02]  /*5860*/  ISETP.GE.AND P4, PT, R13, 0x22, PT ;  /* 0x000000220d00780c */ /* 0x000fe40003f86270 */
        /* <DEDUP_REMOVED lines=26> */
[----:B------:R-:W-:Y:S02]  /*5a10*/  ISETP.GE.AND P3, PT, R13, 0x39, PT ;  /* 0x000000390d00780c */ /* 0x000fe40003f66270 */
[----:B------:R-:W-:Y:S02]  /*5a20*/  P2R R15, PR, RZ, 0x20 ;  /* 0x00000020ff0f7803 */ /* 0x000fe40000000000 */
[----:B------:R-:W-:-:S02]  /*5a30*/  ISETP.GT.AND P4, PT, R5, 0x38, !P3 ;  /* 0x000000380500780c */ /* 0x000fc40005f84270 */
[----:B------:R-:W-:Y:S02]  /*5a40*/  ISETP.GE.AND P5, PT, R13, 0x3a, PT ;  /* 0x0000003a0d00780c */ /* 0x000fe40003fa6270 */
[----:B------:R-:W-:-:S04]  /*5a50*/  ISETP.LT.OR P4, PT, R3, 0x39, P4 ;  /* 0x000000390300780c */ /* 0x000fc80002781670 */
[----:B------:R-:W-:Y:S02]  /*5a60*/  FSEL R52, R52, -INF , !P4 ;  /* 0xff80000034347808 */ /* 0x000fe40006000000 */
[----:B------:R-:W-:-:S04]  /*5a70*/  ISETP.GT.AND P4, PT, R5, RZ, !P6 ;  /* 0x000000ff0500720c */ /* 0x000fc80007784270 */
[----:B------:R-:W-:-:S04]  /*5a80*/  ISETP.LT.OR P4, PT, R3, 0x1, P4 ;  /* 0x000000010300780c */ /* 0x000fc80002781670 */
[----:B------:R-:W-:Y:S02]  /*5a90*/  FSEL R24, R24, -INF , !P4 ;  /* 0xff80000018187808 */ /* 0x000fe40006000000 */
[----:B------:R-:W-:-:S04]  /*5aa0*/  ISETP.GT.AND P4, PT, R5, 0x39, !P5 ;  /* 0x000000390500780c */ /* 0x000fc80006f84270 */
[----:B------:R-:W-:Y:S02]  /*5ab0*/  ISETP.LT.OR P4, PT, R3, 0x3a, P4 ;  /* 0x0000003a0300780c */ /* 0x000fe40002781670 */
[----:B------:R-:W-:Y:S02]  /*5ac0*/  VIADDMNMX R3, R0, R14, R9, PT ;  /* 0x0000000e00037246 */ /* 0x000fe40003800109 */
[----:B------:R-:W-:Y:S02]  /*5ad0*/  FSEL R174, R53, -INF , !P4 ;  /* 0xff80000035ae7808 */ /* 0x000fe40006000000 */
[----:B------:R-:W-:-:S13]  /*5ae0*/  LOP3.LUT P4, RZ, R16, 0x1, RZ, 0xc0, !PT ;  /* 0x0000000110ff7812 */ /* 0x000fda000788c0ff */
[----:B------:R-:W-:Y:S05]  /*5af0*/  @!P4 BRA `(.L_x_1939) ;  /* 0x000000000064c947 */ /* 0x000fea0003800000 */
        /* <DEDUP_REMOVED lines=14> */
.L_x_1941:
[----:B------:R-:W-:Y:S02]  /*5be0*/  ULDC UR5, c[0x0][0xadc] ;  /* 0x0002b70000057ab9 */ /* 0x000fe40000000800 */
[----:B------:R-:W-:-:S05]  /*5bf0*/  IMAD.U32 R9, RZ, RZ, UR5 ;  /* 0x00000005ff097e24 */ /* 0x000fca000f8e00ff */
[----:B------:R-:W-:-:S13]  /*5c00*/  ISETP.NE.AND P4, PT, R9, 0x1, PT ;  /* 0x000000010900780c */ /* 0x000fda0003f85270 */
[----:B------:R-:W0:Y:S02]  /*5c10*/  @P4 LDC.64 R10, c[0x0][0xae0] ;  /* 0x0002b800ff0a4b82 */ /* 0x000e240000000a00 */
[----:B0-----:R-:W-:-:S05]  /*5c20*/  @P4 IMAD.HI.U32 R0, R5, R10, RZ ;  /* 0x0000000a05004227 */ /* 0x001fca00078e00ff */
[----:B------:R-:W-:-:S07]  /*5c30*/  @P4 SHF.R.U32.HI R5, RZ, R11, R0 ;  /* 0x0000000bff054219 */ /* 0x000fce0000011600 */
.L_x_1942:
[----:B------:R-:W-:Y:S05]  /*5c40*/  BSYNC B0 ;  /* 0x0000000000007941 */ /* 0x000fea0003800000 */
.L_x_1940:
[----:B------:R-:W-:-:S04]  /*5c50*/  IMAD R5, R5, R9, -R12 ;  /* 0x0000000905057224 */ /* 0x000fc800078e0a0c */
[----:B------:R-:W-:-:S05]  /*5c60*/  IMAD.IADD R0, R5, 0x1, -R18 ;  /* 0x0000000105007824 */ /* 0x000fca00078e0a12 */
[----:B------:R-:W-:Y:S02]  /*5c70*/  VIADDMNMX R3, R0, R9, R3, PT ;  /* 0x0000000900037246 */ /* 0x000fe40003800103 */
[----:B------:R-:W-:-:S07]  /*5c80*/  VIMNMX R7, R7, R0, !PT ;  /* 0x0000000007077248 */ /* 0x000fce0007fe0100 */
.L_x_1939:
[----:B------:R-:W-:Y:S01]  /*5c90*/  FMNMX.FTZ R0, R24, R20, !PT ;  /* 0x0000001418007209 */ /* 0x000fe20007810000 */
[----:B------:R-:W-:Y:S01]  /*5ca0*/  ULDC UR11, c[0x0][0xa80] ;  /* 0x0002a000000b7ab9 */ /* 0x000fe20000000800 */
[----:B------:R-:W-:Y:S01]  /*5cb0*/  ISETP.GT.AND P1, PT, R7, 0x1, !P1 ;  /* 0x000000010700780c */ /* 0x000fe20004f24270 */
[----:B------:R-:W-:Y:S01]  /*5cc0*/  ULEA UR10, UR36, UR37, 0xc ;  /* 0x00000025240a7291 */ /* 0x000fe2000f8e603f */
[----:B------:R-:W-:Y:S01]  /*5cd0*/  FMNMX.FTZ R0, R28, R0, !PT ;  /* 0x000000001c007209 */ /* 0x000fe20007810000 */
[----:B------:R-:W-:Y:S01]  /*5ce0*/  UMOV UR23, 0x40000040 ;  /* 0x4000004000177882 */ /* 0x000fe20000000000 */
[----:B------:R-:W-:Y:S01]  /*5cf0*/  ISETP.LT.OR P1, PT, R3, 0x2, P1 ;  /* 0x000000020300780c */ /* 0x000fe20000f21670 */
[----:B------:R-:W-:Y:S01]  /*5d00*/  UIADD3 UR14, UR10, 0x80, URZ ;  /* 0x000000800a0e7890 */ /* 0x000fe2000fffe03f */
[----:B------:R-:W-:Y:S02]  /*5d10*/  FMNMX.FTZ R0, R56, R0, !PT ;  /* 0x0000000038007209 */ /* 0x000fe40007810000 */
[----:B------:R-:W-:Y:S01]  /*5d20*/  FSEL R27, R27, -INF , !P1 ;  /* 0xff8000001b1b7808 */ /* 0x000fe20004800000 */
[----:B------:R-:W-:Y:S01]  /*5d30*/  UMOV UR22, UR10 ;  /* 0x0000000a00167c82 */ /* 0x000fe20008000000 */
[----:B------:R-:W-:Y:S01]  /*5d40*/  BAR.SYNC.DEFER_BLOCKING 0xf, 0x100 ;  /* 0x03c4000000007b1d */ /* 0x000fe20000010000 */
        /* <DEDUP_REMOVED lines=14> */
[----:B------:R-:W-:Y:S02]  /*5e30*/  FMNMX.FTZ R0, R44, R0, !PT ;  /* 0x000000002c007209 */ /* 0x000fe40007810000 */
[----:B------:R-:W-:Y:S02]  /*5e40*/  ISETP.NE.AND P1, PT, R25, RZ, PT ;  /* 0x000000ff1900720c */ /* 0x000fe40003f25270 */
[----:B------:R-:W-:Y:S02]  /*5e50*/  FMNMX.FTZ R0, R170, R0, !PT ;  /* 0x00000000aa007209 */ /* 0x000fe40007810000 */
[----:B------:R-:W-:Y:S02]  /*5e60*/  ISETP.GT.AND P1, PT, R7, 0x11, !P1 ;  /* 0x000000110700780c */ /* 0x000fe40004f24270 */
[----:B------:R-:W-:-:S02]  /*5e70*/  FMNMX.FTZ R0, R48, R0, !PT ;  /* 0x0000000030007209 */ /* 0x000fc40007810000 */
[----:B------:R-:W-:Y:S02]  /*5e80*/  ISETP.LT.OR P1, PT, R3, 0x12, P1 ;  /* 0x000000120300780c */ /* 0x000fe40000f21670 */
[----:B------:R-:W-:Y:S02]  /*5e90*/  FMNMX.FTZ R0, R172, R0, !PT ;  /* 0x00000000ac007209 */ /* 0x000fe40007810000 */
[----:B------:R-:W-:Y:S02]  /*5ea0*/  FSEL R35, R35, -INF , !P1 ;  /* 0xff80000023237808 */ /* 0x000fe40004800000 */
[----:B------:R-:W-:Y:S02]  /*5eb0*/  ISETP.NE.AND P1, PT, R29, RZ, PT ;  /* 0x000000ff1d00720c */ /* 0x000fe40003f25270 */
[----:B------:R-:W-:Y:S02]  /*5ec0*/  FMNMX.FTZ R0, R52, R0, !PT ;  /* 0x0000000034007209 */ /* 0x000fe40007810000 */
[----:B------:R-:W-:-:S02]  /*5ed0*/  ISETP.GT.AND P1, PT, R7, 0x18, !P1 ;  /* 0x000000180700780c */ /* 0x000fc40004f24270 */
[----:B------:R-:W-:Y:S02]  /*5ee0*/  FMNMX.FTZ R10, R174, R0, !PT ;  /* 0x00000000ae0a7209 */ /* 0x000fe40007810000 */
[----:B------:R-:W-:Y:S02]  /*5ef0*/  ISETP.LT.OR P1, PT, R3, 0x19, P1 ;  /* 0x000000190300780c */ /* 0x000fe40000f21670 */
[----:B------:R-:W-:Y:S01]  /*5f00*/  ISETP.GT.AND P2, PT, R7, 0x8, !P2 ;  /* 0x000000080700780c */ /* 0x000fe20005744270 */
[----:B------:R-:W0:Y:S01]  /*5f10*/  SHFL.BFLY PT, R5, R10, 0x2, 0x1f ;  /* 0x0c401f000a057f89 */ /* 0x000e2200000e0000 */
[----:B------:R-:W-:Y:S02]  /*5f20*/  FSEL R38, R38, -INF , !P1 ;  /* 0xff80000026267808 */ /* 0x000fe40004800000 */
[----:B------:R-:W-:Y:S02]  /*5f30*/  ISETP.NE.AND P1, PT, R33, RZ, PT ;  /* 0x000000ff2100720c */ /* 0x000fe40003f25270 */
[----:B------:R-:W-:-:S02]  /*5f40*/  ISETP.LT.OR P2, PT, R3, 0x9, P2 ;  /* 0x000000090300780c */ /* 0x000fc40001741670 */
[----:B------:R-:W-:Y:S02]  /*5f50*/  ISETP.GT.AND P1, PT, R7, 0x19, !P1 ;  /* 0x000000190700780c */ /* 0x000fe40004f24270 */
[----:B------:R-:W-:Y:S02]  /*5f60*/  FSEL R30, R30, -INF , !P2 ;  /* 0xff8000001e1e7808 */ /* 0x000fe40005000000 */
[----:B------:R-:W-:Y:S02]  /*5f70*/  ISETP.LT.OR P1, PT, R3, 0x1a, P1 ;  /* 0x0000001a0300780c */ /* 0x000fe40000f21670 */
[----:B------:R-:W-:Y:S02]  /*5f80*/  ISETP.NE.AND P2, PT, R41, RZ, PT ;  /* 0x000000ff2900720c */ /* 0x000fe40003f45270 */
[----:B------:R-:W-:Y:S02]  /*5f90*/  FSEL R39, R39, -INF , !P1 ;  /* 0xff80000027277808 */ /* 0x000fe40004800000 */
[----:B------:R-:W-:-:S02]  /*5fa0*/  ISETP.NE.AND P1, PT, R37, RZ, PT ;  /* 0x000000ff2500720c */ /* 0x000fc40003f25270 */
[----:B------:R-:W-:Y:S02]  /*5fb0*/  ISETP.NE.AND P4, PT, R59, RZ, PT ;  /* 0x000000ff3b00720c */ /* 0x000fe40003f85270 */
[C---:B------:R-:W-:Y:S02]  /*5fc0*/  ISETP.GT.AND P1, PT, R7.reuse, 0x20, !P1 ;  /* 0x000000200700780c */ /* 0x040fe40004f24270 */
[----:B------:R-:W-:Y:S02]  /*5fd0*/  ISETP.GT.AND P6, PT, R7, RZ, !P6 ;  /* 0x000000ff0700720c */ /* 0x000fe400077c4270 */
[----:B------:R-:W-:Y:S02]  /*5fe0*/  ISETP.LT.OR P1, PT, R3, 0x21, P1 ;  /* 0x000000210300780c */ /* 0x000fe40000f21670 */
[----:B0-----:R-:W-:Y:S02]  /*5ff0*/  FMNMX.FTZ R11, R10, R5, !PT ;  /* 0x000000050a0b7209 */ /* 0x001fe40007810000 */
[----:B------:R-:W-:-:S02]  /*6000*/  FSEL R42, R42, -INF , !P1 ;  /* 0xff8000002a2a7808 */ /* 0x000fc40004800000 */
[----:B------:R-:W-:Y:S01]  /*6010*/  ISETP.NE.AND P1, PT, R57, RZ, PT ;  /* 0x000000ff3900720c */ /* 0x000fe20003f25270 */
[----:B------:R-:W0:Y:S01]  /*6020*/  SHFL.BFLY PT, R0, R11, 0x1, 0x1f ;  /* 0x0c201f000b007f89 */ /* 0x000e2200000e0000 */
[----:B------:R-:W-:Y:S02]  /*6030*/  ISETP.LT.OR P6, PT, R3, 0x1, P6 ;  /* 0x000000010300780c */ /* 0x000fe400037c1670 */
[----:B------:R-:W-:Y:S02]  /*6040*/  ISETP.GT.AND P1, PT, R7, 0x21, !P1 ;  /* 0x000000210700780c */ /* 0x000fe40004f24270 */
[----:B------:R-:W-:Y:S02]  /*6050*/  FSEL R26, R26, -INF , !P6 ;  /* 0xff8000001a1a7808 */ /* 0x000fe40007000000 */
[----:B------:R-:W-:Y:S02]  /*6060*/  ISETP.LT.OR P1, PT, R3, 0x22, P1 ;  /* 0x000000220300780c */ /* 0x000fe40000f21670 */
[----:B------:R-:W-:-:S02]  /*6070*/  FMNMX.FTZ R9, R26, R27, !PT ;  /* 0x0000001b1a097209 */ /* 0x000fc40007810000 */
[----:B------:R-:W-:Y:S02]  /*6080*/  FSEL R43, R43, -INF , !P1 ;  /* 0xff8000002b2b7808 */ /* 0x000fe40004800000 */
[----:B------:R-:W-:Y:S02]  /*6090*/  ISETP.GT.AND P1, PT, R7, 0x28, !P2 ;  /* 0x000000280700780c */ /* 0x000fe40005724270 */
[----:B------:R-:W-:Y:S02]  /*60a0*/  ISETP.NE.AND P2, PT, R45, RZ, PT ;  /* 0x000000ff2d00720c */ /* 0x000fe40003f45270 */
[----:B------:R-:W-:Y:S02]  /*60b0*/  ISETP.LT.OR P1, PT, R3, 0x29, P1 ;  /* 0x000000290300780c */ /* 0x000fe40000f21670 */
[----:B------:R-:W-:Y:S02]  /*60c0*/  ISETP.GT.AND P3, PT, R7, 0x38, !P3 ;  /* 0x000000380700780c */ /* 0x000fe40005f64270 */
[----:B------:R-:W-:-:S02]  /*60d0*/  FSEL R46, R46, -INF , !P1 ;  /* 0xff8000002e2e7808 */ /* 0x000fc40004800000 */
[----:B------:R-:W-:Y:S02]  /*60e0*/  ISETP.GT.AND P1, PT, R7, 0x29, !P4 ;  /* 0x000000290700780c */ /* 0x000fe40006724270 */
[----:B0-----:R-:W-:Y:S02]  /*60f0*/  FMNMX.FTZ R5, R11, R0, !PT ;  /* 0x000000000b057209 */ /* 0x001fe40007810000 */
[----:B------:R-:W-:Y:S02]  /*6100*/  ISETP.LT.OR P1, PT, R3, 0x2a, P1 ;  /* 0x0000002a0300780c */ /* 0x000fe40000f21670 */
[----:B------:R-:W-:Y:S01]  /*6110*/  ISETP.NE.AND P4, PT, R61, RZ, PT ;  /* 0x000000ff3d00720c */ /* 0x000fe20003f85270 */
[----:B------:R-:W-:Y:S01]  /*6120*/  FMUL.FTZ R0, R5, UR11 ;  /* 0x0000000b05007c20 */ /* 0x000fe20008410000 */
[----:B------:R-:W-:Y:S02]  /*6130*/  FSEL R47, R47, -INF , !P1 ;  /* 0xff8000002f2f7808 */ /* 0x000fe40004800000 */
[----:B------:R-:W-:-:S02]  /*6140*/  FSETP.NEU.FTZ.AND P1, PT, R5, -INF , PT ;  /* 0xff8000000500780b */ /* 0x000fc40003f3d000 */
[C---:B------:R-:W-:Y:S02]  /*6150*/  ISETP.GT.AND P5, PT, R7.reuse, 0x39, !P5 ;  /* 0x000000390700780c */ /* 0x040fe40006fa4270 */
[----:B------:R-:W-:Y:S02]  /*6160*/  FSEL R25, R0, RZ, P1 ;  /* 0x000000ff00197208 */ /* 0x000fe40000800000 */
[----:B------:R-:W-:Y:S02]  /*6170*/  FMNMX.FTZ R0, R30, R9, !PT ;  /* 0x000000091e007209 */ /* 0x000fe40007810000 */
[----:B------:R-:W-:Y:S01]  /*6180*/  ISETP.GT.AND P1, PT, R7, 0x30, !P2 ;  /* 0x000000300700780c */ /* 0x000fe20005724270 */
[--C-:B------:R-:W-:Y:S01]  /*6190*/  FFMA.FTZ R11, R20, UR11, -R25.reuse ;  /* 0x0000000b140b7c23 */ /* 0x100fe20008010819 */
[----:B------:R-:W-:Y:S01]  /*61a0*/  FMNMX.FTZ R9, R31, R0, !PT ;  /* 0x000000001f097209 */ /* 0x000fe20007810000 */
[--C-:B------:R-:W-:Y:S01]  /*61b0*/  FFMA.FTZ R21, R32, UR11, -R25.reuse ;  /* 0x0000000b20157c23 */ /* 0x100fe20008010819 */
[----:B------:R-:W-:Y:S01]  /*61c0*/  ISETP.GT.AND P2, PT, R7, 0x31, !P4 ;  /* 0x000000310700780c */ /* 0x000fe20006744270 */
[--C-:B------:R-:W-:Y:S01]  /*61d0*/  FFMA.FTZ R12, R58, UR11, -R25.reuse ;  /* 0x0000000b3a0c7c23 */ /* 0x100fe20008010819 */
[----:B------:R-:W-:Y:S01]  /*61e0*/  FMNMX.FTZ R0, R34, R9, !PT ;  /* 0x0000000922007209 */ /* 0x000fe20007810000 */
[--C-:B------:R-:W-:Y:S01]  /*61f0*/  FFMA.FTZ R13, R36, UR11, -R25.reuse ;  /* 0x0000000b240d7c23 */ /* 0x100fe20008010819 */
[----:B------:R-:W-:Y:S01]  /*6200*/  ISETP.LT.OR P1, PT, R3, 0x31, P1 ;  /* 0x000000310300780c */ /* 0x000fe20000f21670 */
[--C-:B------:R-:W-:Y:S01]  /*6210*/  FFMA.FTZ R14, R60, UR11, -R25.reuse ;  /* 0x0000000b3c0e7c23 */ /* 0x100fe20008010819 */
[----:B------:R-:W-:Y:S01]  /*6220*/  FMNMX.FTZ R9, R35, R0, !PT ;  /* 0x0000000023097209 */ /* 0x000fe20007810000 */
[--C-:B------:R-:W-:Y:S01]  /*6230*/  FFMA.FTZ R15, R40, UR11, -R25.reuse ;  /* 0x0000000b280f7c23 */ /* 0x100fe20008010819 */
[----:B------:R-:W-:Y:S01]  /*6240*/  ISETP.LT.OR P2, PT, R3, 0x32, P2 ;  /* 0x000000320300780c */ /* 0x000fe20001741670 */
[--C-:B------:R-:W-:Y:S01]  /*6250*/  FFMA.FTZ R170, R170, UR11, -R25.reuse ;  /* 0x0000000baaaa7c23 */ /* 0x100fe20008010819 */
[----:B------:R-:W-:Y:S01]  /*6260*/  FMNMX.FTZ R0, R38, R9, !PT ;  /* 0x0000000926007209 */ /* 0x000fe20007810000 */
[--C-:B------:R-:W-:Y:S01]  /*6270*/  FFMA.FTZ R169, R48, UR11, -R25.reuse ;  /* 0x0000000b30a97c23 */ /* 0x100fe20008010819 */
[----:B------:R-:W-:Y:S01]  /*6280*/  FSEL R50, R50, -INF , !P1 ;  /* 0xff80000032327808 */ /* 0x000fe20004800000 */
[--C-:B------:R-:W-:Y:S01]  /*6290*/  FFMA.FTZ R172, R172, UR11, -R25.reuse ;  /* 0x0000000bacac7c23 */ /* 0x100fe20008010819 */
[----:B------:R-:W-:Y:S01]  /*62a0*/  FMNMX.FTZ R9, R39, R0, !PT ;  /* 0x0000000027097209 */ /* 0x000fe20007810000 */
[--C-:B------:R-:W-:Y:S01]  /*62b0*/  FFMA.FTZ R171, R52, UR11, -R25.reuse ;  /* 0x0000000b34ab7c23 */ /* 0x100fe20008010819 */
[----:B------:R-:W-:Y:S01]  /*62c0*/  ISETP.LT.OR P3, PT, R3, 0x39, P3 ;  /* 0x000000390300780c */ /* 0x000fe20001f61670 */
[----:B------:R-:W-:Y:S01]  /*62d0*/  FFMA.FTZ R174, R174, UR11, -R25 ;  /* 0x0000000baeae7c23 */ /* 0x000fe20008010819 */
[----:B------:R-:W-:Y:S01]  /*62e0*/  FMNMX.FTZ R0, R42, R9, !PT ;  /* 0x000000092a007209 */ /* 0x000fe20007810000 */
[----:B------:R-:W-:Y:S01]  /*62f0*/  MUFU.EX2 R12, R12 ;  /* 0x0000000c000c7308 */ /* 0x000fe20000000800 */
[----:B------:R-:W-:-:S02]  /*6300*/  FSEL R51, R51, -INF , !P2 ;  /* 0xff80000033337808 */ /* 0x000fc40005000000 */
[----:B------:R-:W-:Y:S01]  /*6310*/  FMNMX.FTZ R9, R43, R0, !PT ;  /* 0x000000002b097209 */ /* 0x000fe20007810000 */
[--C-:B------:R-:W-:Y:S01]  /*6320*/  FFMA.FTZ R0, R24, UR11, -R25.reuse ;  /* 0x0000000b18007c23 */ /* 0x100fe20008010819 */
[----:B------:R-:W-:Y:S02]  /*6330*/  ISETP.LT.OR P5, PT, R3, 0x3a, P5 ;  /* 0x0000003a0300780c */ /* 0x000fe40002fa1670 */
[----:B------:R-:W-:Y:S01]  /*6340*/  FMNMX.FTZ R10, R46, R9, !PT ;  /* 0x000000092e0a7209 */ /* 0x000fe20007810000 */
[----:B------:R-:W-:Y:S01]  /*6350*/  MUFU.EX2 R3, R11 ;  /* 0x0000000b00037308 */ /* 0x000fe20000000800 */
[----:B------:R-:W-:Y:S01]  /*6360*/  FSEL R54, R54, -INF , !P3 ;  /* 0xff80000036367808 */ /* 0x000fe20005800000 */
[----:B------:R-:W-:Y:S01]  /*6370*/  FFMA.FTZ R9, R28, UR11, -R25 ;  /* 0x0000000b1c097c23 */ /* 0x000fe20008010819 */
[----:B------:R-:W-:Y:S02]  /*6380*/  FMNMX.FTZ R7, R47, R10, !PT ;  /* 0x0000000a2f077209 */ /* 0x000fe40007810000 */
[----:B------:R-:W-:-:S02]  /*6390*/  FSEL R55, R55, -INF , !P5 ;  /* 0xff80000037377808 */ /* 0x000fc40006800000 */
[----:B------:R-:W-:Y:S01]  /*63a0*/  FMNMX.FTZ R10, R50, R7, !PT ;  /* 0x00000007320a7209 */ /* 0x000fe20007810000 */
[----:B------:R0:W1:Y:S03]  /*63b0*/  MUFU.EX2 R11, R21 ;  /* 0x00000015000b7308 */ /* 0x0000660000000800 */
[----:B------:R-:W-:-:S04]  /*63c0*/  FMNMX.FTZ R7, R51, R10, !PT ;  /* 0x0000000a33077209 */ /* 0x000fc80007810000 */
[----:B------:R-:W-:Y:S01]  /*63d0*/  FMNMX.FTZ R10, R54, R7, !PT ;  /* 0x00000007360a7209 */ /* 0x000fe20007810000 */
[----:B------:R-:W2:Y:S01]  /*63e0*/  MUFU.EX2 R0, R0 ;  /* 0x0000000000007308 */ /* 0x000ea20000000800 */
[--C-:B0-----:R-:W-:Y:S02]  /*63f0*/  FFMA.FTZ R21, R44, UR11, -R25.reuse ;  /* 0x0000000b2c157c23 */ /* 0x101fe40008010819 */
[----:B------:R-:W-:Y:S01]  /*6400*/  FMNMX.FTZ R7, R55, R10, !PT ;  /* 0x0000000a37077209 */ /* 0x000fe20007810000 */
[----:B------:R-:W-:-:S04]  /*6410*/  FFMA.FTZ R10, R56, UR11, -R25 ;  /* 0x0000000b380a7c23 */ /* 0x000fc80008010819 */
[----:B------:R-:W0:Y:S01]  /*6420*/  SHFL.BFLY PT, R20, R7, 0x2, 0x1f ;  /* 0x0c401f0007147f89 */ /* 0x000e2200000e0000 */
[----:B------:R-:W-:Y:S01]  /*6430*/  MUFU.EX2 R9, R9 ;  /* 0x0000000900097308 */ /* 0x000fe20000000800 */
[----:B-1----:R-:W-:-:S07]  /*6440*/  F2FP.BF16.F32.PACK_AB R156, R12, R11 ;  /* 0x0000000b0c9c723e */ /* 0x002fce00000010ff */
[----:B------:R-:W1:Y:S01]  /*6450*/  MUFU.EX2 R10, R10 ;  /* 0x0000000a000a7308 */ /* 0x000e620000000800 */
[----:B--2---:R-:W-:Y:S01]  /*6460*/  F2FP.BF16.F32.PACK_AB R152, R3, R0 ;  /* 0x000000000398723e */ /* 0x004fe200000010ff */
[----:B------:R-:W-:-:S06]  /*6470*/  FADD.FTZ R0, R0, R3 ;  /* 0x0000000300007221 */ /* 0x000fcc0000010000 */
[----:B------:R-:W-:Y:S01]  /*6480*/  MUFU.EX2 R13, R13 ;  /* 0x0000000d000d7308 */ /* 0x000fe20000000800 */
[----:B0-----:R-:W-:Y:S01]  /*6490*/  FMNMX.FTZ R24, R7, R20, !PT ;  /* 0x0000001407187209 */ /* 0x001fe20007810000 */
[----:B------:R-:W-:-:S06]  /*64a0*/  FFMA.FTZ R20, R62, UR11, -R25 ;  /* 0x0000000b3e147c23 */ /* 0x000fcc0008010819 */
[----:B------:R-:W0:Y:S01]  /*64b0*/  MUFU.EX2 R14, R14 ;  /* 0x0000000e000e7308 */ /* 0x000e220000000800 */
[C---:B-1----:R-:W-:Y:S01]  /*64c0*/  F2FP.BF16.F32.PACK_AB R154, R10.reuse, R9 ;  /* 0x000000090a9a723e */ /* 0x042fe200000010ff */
[----:B------:R-:W-:Y:S01]  /*64d0*/  FADD.FTZ R9, R9, R0 ;  /* 0x0000000009097221 */ /* 0x000fe20000010000 */
[----:B------:R-:W1:Y:S03]  /*64e0*/  SHFL.BFLY PT, R7, R24, 0x1, 0x1f ;  /* 0x0c201f0018077f89 */ /* 0x000e6600000e0000 */
[----:B------:R-:W-:Y:S02]  /*64f0*/  FADD.FTZ R10, R10, R9 ;  /* 0x000000090a0a7221 */ /* 0x000fe40000010000 */
[----:B------:R-:W-:Y:S02]  /*6500*/  MUFU.EX2 R15, R15 ;  /* 0x0000000f000f7308 */ /* 0x000fe40000000800 */
[----:B------:R-:W-:-:S04]  /*6510*/  FADD.FTZ R11, R11, R10 ;  /* 0x0000000a0b0b7221 */ /* 0x000fc80000010000 */
[----:B------:R-:W-:Y:S02]  /*6520*/  FADD.FTZ R12, R12, R11 ;  /* 0x0000000b0c0c7221 */ /* 0x000fe40000010000 */
[----:B------:R-:W2:Y:S01]  /*6530*/  MUFU.EX2 R20, R20 ;  /* 0x0000001400147308 */ /* 0x000ea20000000800 */
[----:B0-----:R-:W-:Y:S01]  /*6540*/  F2FP.BF16.F32.PACK_AB R158, R14, R13 ;  /* 0x0000000d0e9e723e */ /* 0x001fe200000010ff */
[----:B------:R-:W-:-:S04]  /*6550*/  FADD.FTZ R13, R13, R12 ;  /* 0x0000000c0d0d7221 */ /* 0x000fc80000010000 */
[----:B------:R-:W-:Y:S02]  /*6560*/  FADD.FTZ R14, R14, R13 ;  /* 0x0000000d0e0e7221 */ /* 0x000fe40000010000 */
[----:B------:R-:W-:Y:S01]  /*6570*/  MUFU.EX2 R21, R21 ;  /* 0x0000001500157308 */ /* 0x000fe20000000800 */
[----:B-1----:R-:W-:-:S04]  /*6580*/  FMNMX.FTZ R7, R24, R7, !PT ;  /* 0x0000000718077209 */ /* 0x002fc80007810000 */
[C---:B------:R-:W-:Y:S01]  /*6590*/  FSETP.NEU.FTZ.AND P1, PT, R7.reuse, -INF , PT ;  /* 0xff8000000700780b */ /* 0x040fe20003f3d000 */
[----:B------:R-:W-:Y:S02]  /*65a0*/  FMUL.FTZ R24, R7, UR11 ;  /* 0x0000000b07187c20 */ /* 0x000fe40008410000 */
[----:B------:R-:W0:Y:S01]  /*65b0*/  MUFU.EX2 R170, R170 ;  /* 0x000000aa00aa7308 */ /* 0x000e220000000800 */
[----:B--2---:R-:W-:Y:S01]  /*65c0*/  F2FP.BF16.F32.PACK_AB R160, R20, R15 ;  /* 0x0000000f14a0723e */ /* 0x004fe200000010ff */
[----:B------:R-:W-:Y:S01]  /*65d0*/  FADD.FTZ R15, R15, R14 ;  /* 0x0000000e0f0f7221 */ /* 0x000fe20000010000 */
[----:B------:R-:W-:-:S03]  /*65e0*/  FSEL R24, R24, RZ, P1 ;  /* 0x000000ff18187208 */ /* 0x000fc60000800000 */
[----:B------:R-:W-:Y:S02]  /*65f0*/  FADD.FTZ R20, R20, R15 ;  /* 0x0000000f14147221 */ /* 0x000fe40000010000 */
        /* <DEDUP_REMOVED lines=63> */
[----:B------:R-:W2:Y:S08]  /*69f0*/  MUFU.EX2 R201, R201 ;  /* 0x000000c900c97308 */ /* 0x000eb00000000800 */
[----:B------:R-:W3:Y:S01]  /*6a00*/  MUFU.EX2 R206, R206 ;  /* 0x000000ce00ce7308 */ /* 0x000ee20000000800 */
[----:B0-----:R-:W-:Y:S01]  /*6a10*/  F2FP.BF16.F32.PACK_AB R165, R204, R199 ;  /* 0x000000c7cca5723e */ /* 0x001fe200000010ff */
[----:B------:R-:W-:-:S04]  /*6a20*/  FADD.FTZ R199, R199, R202 ;  /* 0x000000cac7c77221 */ /* 0x000fc80000010000 */
[----:B------:R-:W-:-:S04]  /*6a30*/  FADD.FTZ R204, R204, R199 ;  /* 0x000000c7cccc7221 */ /* 0x000fc80000010000 */
[----:B--2---:R-:W-:Y:S01]  /*6a40*/  FADD.FTZ R3, R201, R204 ;  /* 0x000000ccc9037221 */ /* 0x004fe20000010000 */
[----:B---3--:R-:W-:-:S03]  /*6a50*/  F2FP.BF16.F32.PACK_AB R167, R206, R201 ;  /* 0x000000c9cea7723e */ /* 0x008fc600000010ff */
[----:B------:R-:W-:Y:S02]  /*6a60*/  FADD.FTZ R3, R206, R3 ;  /* 0x00000003ce037221 */ /* 0x000fe40000010000 */
[----:B------:R1:W-:Y:S01]  /*6a70*/  STSM.16.M88.4 [R187], R164 ;  /* 0x000000a4bb007844 */ /* 0x0003e20000000200 */
[----:B------:R-:W-:-:S06]  /*6a80*/  WARPGROUP.ARRIVE ;  /* 0x00000000000079c5 */ /* 0x000fcc0000000000 */
[----:B------:R-:W-:Y:S01]  /*6a90*/  HGMMA.64x256x16.F32.BF16 R24, R152, gdesc[UR20].tnspB, RZ, !UPT, gsb0 ;  /* 0x43e0001498187df0 */ /* 0x000fe2000c0018ff */
[----:B------:R-:W-:Y:S01]  /*6aa0*/  UMOV UR22, UR14 ;  /* 0x0000000e00167c82 */ /* 0x000fe20008000000 */
[----:B------:R-:W-:Y:S01]  /*6ab0*/  UMOV UR23, 0x40000040 ;  /* 0x4000004000177882 */ /* 0x000fe20000000000 */
[----:B------:R-:W-:Y:S02]  /*6ac0*/  UIADD3 UR14, UR10, 0x100, URZ ;  /* 0x000001000a0e7890 */ /* 0x000fe4000fffe03f */
[----:B------:R-:W-:Y:S01]  /*6ad0*/  UIADD3 UR10, UR10, 0x180, URZ ;  /* 0x000001800a0a7890 */ /* 0x000fe2000fffe03f */
[----:B------:R-:W-:Y:S02]  /*6ae0*/  WARPGROUP.DEPBAR.LE gsb0, 0x0 ;  /* 0x00008000000079c5 */ /* 0x000fe40000010000 */
[----:B------:R-:W-:-:S15]  /*6af0*/  WARPGROUP.ARRIVE ;  /* 0x00000000000079c5 */ /* 0x000fde0000000000 */
[----:B------:R-:W-:-:S05]  /*6b00*/  NOP ;  /* 0x0000000000007918 */ /* 0x000fca0000000000 */
[----:B------:R-:W-:Y:S01]  /*6b10*/  HGMMA.64x256x16.F32.BF16 R24, R156, gdesc[UR20].tnspB, R24, gsb0 ;  /* 0x43e000149c187df0 */ /* 0x000fe20008001818 */
[----:B------:R-:W-:Y:S01]  /*6b20*/  UMOV UR22, UR14 ;  /* 0x0000000e00167c82 */ /* 0x000fe20008000000 */
[----:B------:R-:W-:Y:S01]  /*6b30*/  UMOV UR23, 0x40000040 ;  /* 0x4000004000177882 */ /* 0x000fe20000000000 */
[----:B------:R-:W-:Y:S02]  /*6b40*/  WARPGROUP.DEPBAR.LE gsb0, 0x0 ;  /* 0x00008000000079c5 */ /* 0x000fe40000010000 */
[----:B------:R-:W-:-:S15]  /*6b50*/  WARPGROUP.ARRIVE ;  /* 0x00000000000079c5 */ /* 0x000fde0000000000 */
[----:B------:R-:W-:-:S08]  /*6b60*/  NOP ;  /* 0x0000000000007918 */ /* 0x000fd00000000000 */
[----:B------:R-:W-:Y:S01]  /*6b70*/  HGMMA.64x256x16.F32.BF16 R24, R160, gdesc[UR20].tnspB, R24, gsb0 ;  /* 0x43e00014a0187df0 */ /* 0x000fe20008001818 */
[----:B------:R-:W-:Y:S01]  /*6b80*/  UMOV UR22, UR10 ;  /* 0x0000000a00167c82 */ /* 0x000fe20008000000 */
[----:B------:R-:W-:Y:S01]  /*6b90*/  UMOV UR23, 0x40000040 ;  /* 0x4000004000177882 */ /* 0x000fe20000000000 */
        /* <DEDUP_REMOVED lines=11> */
.L_x_1943:
[----:B------:R-:W-:Y:S01]  /*6c50*/  ISETP.NE.AND P2, PT, R225, 0x1, PT ;  /* 0x00000001e100780c */ /* 0x000fe20003f45270 */
[----:B------:R-:W-:Y:S01]  /*6c60*/  IMAD.MOV.U32 R9, RZ, RZ, R23 ;  /* 0x000000ffff097224 */ /* 0x000fe200078e0017 */
[----:B------:R-:W-:Y:S02]  /*6c70*/  R2UR UR5, R8 ;  /* 0x00000000080572ca */ /* 0x000fe400000e0000 */
[----:B------:R-:W-:-:S09]  /*6c80*/  LOP3.LUT P1, RZ, R16, 0x1, RZ, 0xc0, !PT ;  /* 0x0000000110ff7812 */ /* 0x000fd2000782c0ff */
[----:B------:R-:W0:Y:S02]  /*6c90*/  @P2 LDC R8, c[0x0][0x44c] ;  /* 0x00011300ff082b82 */ /* 0x000e240000000800 */
[----:B------:R-:W-:-:S04]  /*6ca0*/  UIADD3 UR5, UR5, 0x38860, URZ ;  /* 0x0003886005057890 */ /* 0x000fc8000fffe03f */
[----:B------:R-:W-:Y:S02]  /*6cb0*/  UPRMT UR5, UR39, 0x654, UR5 ;  /* 0x0000065427057896 */ /* 0x000fe40008000005 */
[----:B------:R-:W1:Y:S07]  /*6cc0*/  @P2 LDC R11, c[0x0][0x450] ;  /* 0x00011400ff0b2b82 */ /* 0x000e6e0000000800 */
[----:B------:R-:W-:Y:S01]  /*6cd0*/  SYNCS.ARRIVE.TRANS64.RED.A1T0 RZ, [UR5], RZ ;  /* 0x000000ffffff79a7 */ /* 0x000fe20008100405 */
[----:B0-----:R-:W-:-:S05]  /*6ce0*/  @P2 IMAD.HI.U32 R8, R23, R8, RZ ;  /* 0x0000000817082227 */ /* 0x001fca00078e00ff */
[----:B-1----:R-:W-:Y:S01]  /*6cf0*/  @P2 SHF.R.U32.HI R9, RZ, R11, R8 ;  /* 0x0000000bff092219 */ /* 0x002fe20000011608 */
[----:B------:R-:W-:-:S04]  /*6d00*/  VIADD R11, R168, 0xfffffffe ;  /* 0xfffffffea80b7836 */ /* 0x000fc80000000000 */
[----:B------:R-:W-:-:S04]  /*6d10*/  IMAD.IADD R224, R224, 0x1, R9 ;  /* 0x00000001e0e07824 */ /* 0x000fc800078e0209 */
[----:B------:R-:W-:Y:S01]  /*6d20*/  VIADD R10, R224, UR7 ;  /* 0x00000007e00a7c36 */ /* 0x000fe20008000000 */
[----:B------:R-:W-:Y:S06]  /*6d30*/  @!P1 BRA `(.L_x_1944) ;  /* 0x0000000000489947 */ /* 0x000fec0003800000 */
[C---:B------:R-:W-:Y:S01]  /*6d40*/  ISETP.GT.AND P1, PT, R224.reuse, RZ, PT ;  /* 0x000000ffe000720c */ /* 0x040fe20003f24270 */
[----:B------:R-:W-:-:S12]  /*6d50*/  VIADD R13, R224, 0xffffffff ;  /* 0xffffffffe00d7836 */ /* 0x000fd80000000000 */
[----:B------:R-:W-:Y:S05]  /*6d60*/  @P1 BRA `(.L_x_1945) ;  /* 0x0000000000201947 */ /* 0x000fea0003800000 */
[----:B------:R-:W0:Y:S01]  /*6d70*/  LDC R12, c[0x0][0xadc] ;  /* 0x0002b700ff0c7b82 */ /* 0x000e220000000800 */
[----:B------:R-:W-:Y:S01]  /*6d80*/  IMAD.MOV R13, RZ, RZ, -R224 ;  /* 0x000000ffff0d7224 */ /* 0x000fe200078e0ae0 */
[----:B0-----:R-:W-:-:S13]  /*6d90*/  ISETP.NE.AND P1, PT, R12, 0x1, PT ;  /* 0x000000010c00780c */ /* 0x001fda0003f25270 */
[----:B------:R-:W0:Y:S02]  /*6da0*/  @P1 LDC.64 R8, c[0x0][0xae0] ;  /* 0x0002b800ff081b82 */ /* 0x000e240000000a00 */
[----:B0-----:R-:W-:-:S05]  /*6db0*/  @P1 IMAD.HI.U32 R8, R13, R8, RZ ;  /* 0x000000080d081227 */ /* 0x001fca00078e00ff */
[----:B------:R-:W-:-:S04]  /*6dc0*/  @P1 SHF.R.U32.HI R13, RZ, R9, R8 ;  /* 0x00000009ff0d1219 */ /* 0x000fc80000011608 */
[----:B------:R-:W-:Y:S01]  /*6dd0*/  LOP3.LUT R13, RZ, R13, RZ, 0x33, !PT ;  /* 0x0000000dff0d7212 */ /* 0x000fe200078e33ff */
[----:B------:R-:W-:Y:S06]  /*6de0*/  BRA `(.L_x_1946) ;  /* 0x0000000000147947 */ /* 0x000fec0003800000 */
.L_x_1945:
[----:B------:R-:W0:Y:S02]  /*6df0*/  LDC R12, c[0x0][0xadc] ;  /* 0x0002b700ff0c7b82 */ /* 0x000e240000000800 */
[----:B0-----:R-:W-:-:S13]  /*6e00*/  ISETP.NE.AND P1, PT, R12, 0x1, PT ;  /* 0x000000010c00780c */ /* 0x001fda0003f25270 */
[----:B------:R-:W0:Y:S02]  /*6e10*/  @P1 LDC.64 R8, c[0x0][0xae0] ;  /* 0x0002b800ff081b82 */ /* 0x000e240000000a00 */
[----:B0-----:R-:W-:-:S05]  /*6e20*/  @P1 IMAD.HI.U32 R8, R13, R8, RZ ;  /* 0x000000080d081227 */ /* 0x001fca00078e00ff */
[----:B------:R-:W-:-:S07]  /*6e30*/  @P1 SHF.R.U32.HI R13, RZ, R9, R8 ;  /* 0x00000009ff0d1219 */ /* 0x000fce0000011608 */
.L_x_1946:
[----:B------:R-:W-:-:S05]  /*6e40*/  IMAD R13, R13, R12, R12 ;  /* 0x0000000c0d0d7224 */ /* 0x000fca00078e020c */
[----:B------:R-:W-:-:S07]  /*6e50*/  VIMNMX R10, R10, R13, PT ;  /* 0x0000000d0a0a7248 */ /* 0x000fce0003fe0100 */
.L_x_1944:
[----:B------:R-:W-:-:S04]  /*6e60*/  SHF.R.S32.HI R9, RZ, 0x1f, R10 ;  /* 0x0000001fff097819 */ /* 0x000fc8000001140a */
[----:B------:R-:W-:-:S04]  /*6e70*/  LEA.HI R9, R9, R10, RZ, 0x6 ;  /* 0x0000000a09097211 */ /* 0x000fc800078f30ff */
[----:B------:R-:W-:-:S04]  /*6e80*/  SHF.R.S32.HI R10, RZ, 0x6, R9 ;  /* 0x00000006ff0a7819 */ /* 0x000fc80000011409 */
[----:B------:R-:W-:-:S04]  /*6e90*/  VIMNMX R10, R191, R10, !PT ;  /* 0x0000000abf0a7248 */ /* 0x000fc80007fe0100 */
[----:B------:R-:W-:-:S13]  /*6ea0*/  ISETP.GE.AND P1, PT, R11, R10, PT ;  /* 0x0000000a0b00720c */ /* 0x000fda0003f26270 */
[----:B------:R-:W-:Y:S05]  /*6eb0*/  @!P1 BRA `(.L_x_1947) ;  /* 0x0000003400189947 */ /* 0x000fea0003800000 */
[----:B------:R-:W-:Y:S01]  /*6ec0*/  IMAD.MOV.U32 R13, RZ, RZ, R7 ;  /* 0x000000ffff0d7224 */ /* 0x000fe200078e0007 */
[----:B------:R-:W-:Y:S01]  /*6ed0*/  UMOV UR7, UR36 ;  /* 0x0000002400077c82 */ /* 0x000fe20008000000 */
[----:B------:R-:W-:-:S07]  /*6ee0*/  IMAD.MOV.U32 R12, RZ, RZ, R5 ;  /* 0x000000ffff0c7224 */ /* 0x000fce00078e0005 */
.L_x_1966:
[----:B------:R-:W-:-:S04]  /*6ef0*/  UIADD3 UR36, UR7, 0x1, URZ ;  /* 0x0000000107247890 */ /* 0x000fc8000fffe03f */
[----:B------:R-:W-:-:S04]  /*6f00*/  UISETP.NE.AND UP0, UPT, UR36, 0x2, UPT ;  /* 0x000000022400788c */ /* 0x000fc8000bf05270 */
[----:B------:R-:W-:Y:S02]  /*6f10*/  USEL UR5, URZ, 0x1, UP0 ;  /* 0x000000013f057887 */ /* 0x000fe40008000000 */
[----:B------:R-:W-:-:S04]  /*6f20*/  USEL UR36, UR36, URZ, UP0 ;  /* 0x0000003f24247287 */ /* 0x000fc80008000000 */
[----:B------:R-:W-:Y:S01]  /*6f30*/  LOP3.LUT R2, R2, UR5, RZ, 0x3c, !PT ;  /* 0x0000000502027c12 */ /* 0x000fe2000f8e3cff */
[----:B------:R-:W-:Y:S07]  /*6f40*/  @!P0 BRA `(.L_x_1948) ;  /* 0x0000000000048947 */ /* 0x000fee0003800000 */
[----:B------:R-:W-:Y:S01]  /*6f50*/  BPT.TRAP 0x1 ;  /* 0x000000040000795c */ /* 0x000fe20000300000 */
.L_x_1948:
[----:B------:R-:W-:Y:S01]  /*6f60*/  ULEA UR5, UR36, UR38, 0x3 ;  /* 0x0000002624057291 */ /* 0x000fe2000f8e183f */
[----:B------:R-:W-:-:S08]  /*6f70*/  SHF.L.U32 R5, R2, 0x1f, RZ ;  /* 0x0000001f02057819 */ /* 0x000fd000000006ff */
[----:B------:R0:W1:Y:S01]  /*6f80*/  SYNCS.PHASECHK.TRANS64.TRYWAIT P1, [UR5+0x38830], R5 ;  /* 0x03883005ff0075a7 */ /* 0x0000620008020145 */
[----:B------:R-:W-:Y:S05]  /*6f90*/  @!P0 BRA `(.L_x_1949) ;  /* 0x0000000000048947 */ /* 0x000fea0003800000 */
[----:B------:R-:W-:Y:S01]  /*6fa0*/  BPT.TRAP 0x1 ;  /* 0x000000040000795c */ /* 0x000fe20000300000 */
.L_x_1949:
[----:B-1----:R-:W-:Y:S05]  /*6fb0*/  @P1 BRA `(.L_x_1950) ;  /* 0x0000000000081947 */ /* 0x002fea0003800000 */
[----:B------:R-:W1:Y:S02]  /*6fc0*/  SYNCS.PHASECHK.TRANS64.TRYWAIT P1, [UR5+0x38830], R5 ;  /* 0x03883005ff0075a7 */ /* 0x000e640008020145 */
[----:B-1----:R-:W-:Y:S05]  /*6fd0*/  @!P1 BRA `(.L_x_1951) ;  /* 0x0000011c00349947 */ /* 0x002fea0003800000 */
.L_x_1950:
[----:B------:R-:W-:Y:S01]  /*6fe0*/  R2UR UR10, R4 ;  /* 0x00000000040a72ca */ /* 0x000fe200000e0000 */
[----:B------:R-:W-:Y:S01]  /*6ff0*/  WARPGROUP.ARRIVE ;  /* 0x00000000000079c5 */ /* 0x000fe20000000000 */
        /* <DEDUP_REMOVED lines=21> */
.L_x_1952:
[----:B------:R2:W3:Y:S01]  /*7150*/  SYNCS.PHASECHK.TRANS64.TRYWAIT P1, [UR5+0x38850], R5 ;  /* 0x03885005ff0075a7 */ /* 0x0004e20008020145 */
[----:B------:R-:W-:Y:S05]  /*7160*/  @!P0 BRA `(.L_x_1953) ;  /* 0x0000000000048947 */ /* 0x000fea0003800000 */
[----:B------:R-:W-:Y:S01]  /*7170*/  BPT.TRAP 0x1 ;  /* 0x000000040000795c */ /* 0x000fe20000300000 */
.L_x_1953:
[----:B---3--:R-:W-:Y:S05]  /*7180*/  @P1 BRA `(.L_x_1954) ;  /* 0x0000000000081947 */ /* 0x008fea0003800000 */
[----:B------:R-:W3:Y:S02]  /*7190*/  SYNCS.PHASECHK.TRANS64.TRYWAIT P1, [UR5+0x38850], R5 ;  /* 0x03885005ff0075a7 */ /* 0x000ee40008020145 */
[----:B---3--:R-:W-:Y:S05]  /*71a0*/  @!P1 BRA `(.L_x_1955) ;  /* 0x0000011800d89947 */ /* 0x008fea0003800000 */
.L_x_1954:
[----:B------:R-:W-:Y:S01]  /*71b0*/  ULEA UR26, UR36, UR4, 0xc ;  /* 0x00000004241a7291 */ /* 0x000fe2000f8e603f */
[----:B------:R-:W-:Y:S01]  /*71c0*/  WARPGROUP.ARRIVE ;  /* 0x00000000000079c5 */ /* 0x000fe20000000000 */
[----:B------:R-:W-:Y:S01]  /*71d0*/  UMOV UR27, 0x40000040 ;  /* 0x40000040001b7882 */ /* 0x000fe20000000000 */
[----:B------:R-:W-:-:S04]  /*71e0*/  UIADD3 UR28, UR6, 0x2, URZ ;  /* 0x00000002061c7890 */ /* 0x000fc8000fffe03f */
[----:B-1----:R-:W1:Y:S01]  /*71f0*/  S2R R6, SR_TID.X ;  /* 0x0000000000067919 */ /* 0x002e620000002100 */
[----:B------:R-:W-:Y:S01]  /*7200*/  UIADD3 UR30, UR26, 0x2, URZ ;  /* 0x000000021a1e7890 */ /* 0x000fe2000fffe03f */
[----:B------:R-:W-:Y:S01]  /*7210*/  UMOV UR29, 0x40000040 ;  /* 0x40000040001d7882 */ /* 0x000fe20000000000 */
[----:B------:R-:W-:Y:S01]  /*7220*/  UMOV UR31, 0x40000040 ;  /* 0x40000040001f7882 */ /* 0x000fe20000000000 */
[----:B------:R-:W-:Y:S01]  /*7230*/  HGMMA.64x64x16.F32.BF16 R152, gdesc[UR24], R152, gsb0 ;  /* 0x00e00000189879f0 */ /* 0x000fe20008001898 */
[----:B------:R-:W-:Y:S02]  /*7240*/  UIADD3 UR18, UR6, 0x800, URZ ;  /* 0x0000080006127890 */ /* 0x000fe4000fffe03f */
[----:B------:R-:W-:Y:S01]  /*7250*/  UIADD3 UR15, UR26, 0x800, URZ ;  /* 0x000008001a0f7890 */ /* 0x000fe2000fffe03f */
[----:B-1----:R-:W-:-:S05]  /*7260*/  SHF.R.U32.HI R6, RZ, 0x7, R6 ;  /* 0x00000007ff067819 */ /* 0x002fca0000011606 */
[----:B0-2---:R-:W0:Y:S02]  /*7270*/  SHFL.IDX PT, R5, R6, RZ, 0x1f ;  /* 0x00001fff06057589 */ /* 0x005e2400000e0000 */
[----:B0-----:R-:W-:-:S13]  /*7280*/  R2UR UR10, R5 ;  /* 0x00000000050a72ca */ /* 0x001fda00000e0000 */
[----:B------:R-:W-:-:S03]  /*7290*/  UISETP.GT.AND UP0, UPT, UR10, 0x7f, UPT ;  /* 0x0000007f0a00788c */ /* 0x000fc6000bf04270 */
[----:B------:R-:W-:Y:S01]  /*72a0*/  UMOV UR10, 0x4 ;  /* 0x00000004000a7882 */ /* 0x000fe20000000000 */
[----:B------:R-:W-:Y:S02]  /*72b0*/  USEL UR14, URZ, 0x2, !UP0 ;  /* 0x000000023f0e7887 */ /* 0x000fe4000c000000 */
[----:B------:R-:W-:Y:S01]  /*72c0*/  USEL UR11, UR10, 0x2, UP0 ;  /* 0x000000020a0b7887 */ /* 0x000fe20008000000 */
[----:B------:R-:W-:Y:S02]  /*72d0*/  WARPGROUP.DEPBAR.LE gsb0, 0x0 ;  /* 0x00008000000079c5 */ /* 0x000fe40000010000 */
[----:B------:R-:W-:Y:S01]  /*72e0*/  WARPGROUP.ARRIVE ;  /* 0x00000000000079c5 */ /* 0x000fe20000000000 */
[----:B------:R-:W-:-:S05]  /*72f0*/  USEL UR10, UR10, 0x6, !UP0 ;  /* 0x000000060a0a7887 */ /* 0x000fca000c000000 */
        /* <DEDUP_REMOVED lines=244> */
.L_x_1956:
[----:B------:R-:W-:Y:S01]  /*8240*/  ISETP.NE.AND P1, PT, R225, 0x1, PT ;  /* 0x00000001e100780c */ /* 0x000fe20003f25270 */
[----:B------:R-:W-:Y:S01]  /*8250*/  IMAD.IADD R199, R190, 0x1, R23 ;  /* 0x00000001bec77824 */ /* 0x000fe200078e0217 */
[----:B------:R-:W-:Y:S01]  /*8260*/  UIADD3 UR10, UR5, 0x38840, URZ ;  /* 0x00038840050a7890 */ /* 0x000fe2000fffe03f */
[----:B------:R-:W-:Y:S01]  /*8270*/  LOP3.LUT P5, RZ, R16, 0x1, RZ, 0xc0, !PT ;  /* 0x0000000110ff7812 */ /* 0x000fe200078ac0ff */
[----:B------:R-:W-:Y:S01]  /*8280*/  ULDC UR15, c[0x0][0x2f0] ;  /* 0x0000bc00000f7ab9 */ /* 0x000fe20000000800 */
[----:B------:R-:W-:Y:S01]  /*8290*/  ULDC UR18, c[0x0][0xad4] ;  /* 0x0002b50000127ab9 */ /* 0x000fe20000000800 */
[----:B------:R-:W-:Y:S01]  /*82a0*/  UPRMT UR10, UR39, 0x654, UR10 ;  /* 0x00000654270a7896 */ /* 0x000fe2000800000a */
[----:B------:R-:W-:-:S06]  /*82b0*/  ULDC UR11, c[0x0][0xad8] ;  /* 0x0002b600000b7ab9 */ /* 0x000fcc0000000800 */
[----:B------:R-:W0:Y:S08]  /*82c0*/  @P1 LDC R6, c[0x0][0x44c] ;  /* 0x00011300ff061b82 */ /* 0x000e300000000800 */
[----:B------:R-:W1:Y:S01]  /*82d0*/  @P1 LDC R8, c[0x0][0x450] ;  /* 0x00011400ff081b82 */ /* 0x000e620000000800 */
[----:B------:R-:W-:Y:S01]  /*82e0*/  SYNCS.ARRIVE.TRANS64.RED.A1T0 RZ, [UR10], RZ ;  /* 0x000000ffffff79a7 */ /* 0x000fe2000810040a */
[----:B------:R-:W-:Y:S01]  /*82f0*/  ULOP3.LUT UR10, URZ, UR18, URZ, 0x33, !UPT ;  /* 0x000000123f0a7292 */ /* 0x000fe2000f8e333f */
[----:B0-----:R-:W-:-:S05]  /*8300*/  @P1 IMAD.HI.U32 R5, R199, R6, RZ ;  /* 0x00000006c7051227 */ /* 0x001fca00078e00ff */
[----:B------:R-:W0:Y:S01]  /*8310*/  LDC R6, c[0x0][0x288] ;  /* 0x0000a200ff067b82 */ /* 0x000e220000000800 */
[----:B-1----:R-:W-:Y:S01]  /*8320*/  @P1 SHF.R.U32.HI R199, RZ, R8, R5 ;  /* 0x00000008ffc71219 */ /* 0x002fe20000011605 */
[----:B------:R-:W-:-:S04]  /*8330*/  IMAD.SHL.U32 R5, R11, 0x40, RZ ;  /* 0x000000400b057824 */ /* 0x000fc800078e00ff */
[----:B------:R-:W1:Y:S01]  /*8340*/  SHFL.IDX PT, R200, R199, RZ, 0x1c1f ;  /* 0x001c1fffc7c87589 */ /* 0x000e6200000e0000 */
[----:B------:R-:W-:-:S05]  /*8350*/  IADD3 R8, -R18, 0x1, -R5 ;  /* 0x0000000112087810 */ /* 0x000fca0007ffe905 */
[----:B------:R-:W-:-:S04]  /*8360*/  IMAD R7, R17, UR15, R8 ;  /* 0x0000000f11077c24 */ /* 0x000fc8000f8e0208 */
[----:B0-----:R-:W-:-:S04]  /*8370*/  IMAD.IADD R7, R7, 0x1, -R6 ;  /* 0x0000000107077824 */ /* 0x001fc800078e0a06 */
[C---:B------:R-:W-:Y:S02]  /*8380*/  VIADD R21, R7.reuse, UR11 ;  /* 0x0000000b07157c36 */ /* 0x040fe40008000000 */
[----:B------:R-:W-:Y:S01]  /*8390*/  VIADD R20, R7, UR10 ;  /* 0x0000000a07147c36 */ /* 0x000fe20008000000 */
[----:B------:R-:W-:Y:S01]  /*83a0*/  ULDC UR10, c[0x0][0xadc] ;  /* 0x0002b700000a7ab9 */ /* 0x000fe20000000800 */
[----:B-1----:R-:W-:Y:S02]  /*83b0*/  IMAD.IADD R15, R21, 0x1, R200 ;  /* 0x00000001150f7824 */ /* 0x002fe400078e02c8 */
[----:B------:R-:W-:Y:S01]  /*83c0*/  IMAD.IADD R14, R200, 0x1, R20 ;  /* 0x00000001c80e7824 */ /* 0x000fe200078e0214 */
[----:B------:R-:W-:Y:S06]  /*83d0*/  @!P5 BRA `(.L_x_1957) ;  /* 0x00000000005cd947 */ /* 0x000fec0003800000 */
        /* <DEDUP_REMOVED lines=8> */
[----:B------:R-:W0:Y:S02]  /*8460*/  @P1 LDC.64 R8, c[0x0][0xae0] ;  /* 0x0002b800ff081b82 */ /* 0x000e240000000a00 */
[----:B0-----:R-:W-:-:S05]  /*8470*/  @P1 IMAD.HI.U32 R8, R7, R8, RZ ;  /* 0x0000000807081227 */ /* 0x001fca00078e00ff */
[----:B------:R-:W-:-:S04]  /*8480*/  @P1 SHF.R.U32.HI R7, RZ, R9, R8 ;  /* 0x00000009ff071219 */ /* 0x000fc80000011608 */
[----:B------:R-:W-:Y:S01]  /*8490*/  LOP3.LUT R7, RZ, R7, RZ, 0x33, !PT ;  /* 0x00000007ff077212 */ /* 0x000fe200078e33ff */
[----:B------:R-:W-:Y:S06]  /*84a0*/  BRA `(.L_x_1960) ;  /* 0x0000000000147947 */ /* 0x000fec0003800000 */
.L_x_1959:
[----:B------:R-:W-:-:S05]  /*84b0*/  IMAD.U32 R200, RZ, RZ, UR10 ;  /* 0x0000000affc87e24 */ /* 0x000fca000f8e00ff */
[----:B------:R-:W-:-:S13]  /*84c0*/  ISETP.NE.AND P1, PT, R200, 0x1, PT ;  /* 0x00000001c800780c */ /* 0x000fda0003f25270 */
[----:B------:R-:W0:Y:S02]  /*84d0*/  @P1 LDC.64 R8, c[0x0][0xae0] ;  /* 0x0002b800ff081b82 */ /* 0x000e240000000a00 */
[----:B0-----:R-:W-:-:S05]  /*84e0*/  @P1 IMAD.HI.U32 R8, R7, R8, RZ ;  /* 0x0000000807081227 */ /* 0x001fca00078e00ff */
[----:B------:R-:W-:-:S07]  /*84f0*/  @P1 SHF.R.U32.HI R7, RZ, R9, R8 ;  /* 0x00000009ff071219 */ /* 0x000fce0000011608 */
.L_x_1960:
[----:B------:R-:W-:Y:S05]  /*8500*/  BSYNC B0 ;  /* 0x0000000000007941 */ /* 0x000fea0003800000 */
.L_x_1958:
[----:B------:R-:W-:-:S04]  /*8510*/  IMAD R7, R7, R200, -R5 ;  /* 0x000000c807077224 */ /* 0x000fc800078e0a05 */
[----:B------:R-:W-:-:S05]  /*8520*/  IMAD.IADD R7, R7, 0x1, -R18 ;  /* 0x0000000107077824 */ /* 0x000fca00078e0a12 */
[----:B------:R-:W-:Y:S02]  /*8530*/  VIADDMNMX R15, R7, R200, R15, PT ;  /* 0x000000c8070f7246 */ /* 0x000fe4000380010f */
[----:B------:R-:W-:-:S07]  /*8540*/  VIMNMX R14, R14, R7, !PT ;  /* 0x000000070e0e7248 */ /* 0x000fce0007fe0100 */
.L_x_1957:
[----:B------:R-:W-:Y:S01]  /*8550*/  ISETP.GT.AND P1, PT, R11, -0x1, PT ;  /* 0xffffffff0b00780c */ /* 0x000fe20003f24270 */
[----:B------:R-:W0:Y:S03]  /*8560*/  SHFL.IDX PT, R8, R199, 0x1, 0x1c1f ;  /* 0x003c1f00c7087f89 */ /* 0x000e2600000e0000 */
[C---:B------:R-:W-:Y:S02]  /*8570*/  ISETP.GT.AND P2, PT, R14.reuse, RZ, P1 ;  /* 0x000000ff0e00720c */ /* 0x040fe40000f44270 */
[C---:B------:R-:W-:Y:S02]  /*8580*/  ISETP.GT.AND P4, PT, R14.reuse, 0x1, P1 ;  /* 0x000000010e00780c */ /* 0x040fe40000f84270 */
[----:B------:R-:W-:Y:S02]  /*8590*/  ISETP.LT.OR P3, PT, R15, 0x1, P2 ;  /* 0x000000010f00780c */ /* 0x000fe40001761670 */
[----:B------:R-:W-:-:S02]  /*85a0*/  ISETP.GT.AND P2, PT, R14, 0x8, P1 ;  /* 0x000000080e00780c */ /* 0x000fc40000f44270 */
[----:B------:R-:W-:Y:S02]  /*85b0*/  FSEL R7, R152, -INF , !P3 ;  /* 0xff80000098077808 */ /* 0x000fe40005800000 */
[----:B------:R-:W-:Y:S02]  /*85c0*/  ISETP.GT.AND P3, PT, R14, 0x9, P1 ;  /* 0x000000090e00780c */ /* 0x000fe40000f64270 */
[C---:B------:R-:W-:Y:S02]  /*85d0*/  ISETP.LT.OR P4, PT, R15.reuse, 0x2, P4 ;  /* 0x000000020f00780c */ /* 0x040fe40002781670 */
[C---:B------:R-:W-:Y:S02]  /*85e0*/  ISETP.LT.OR P2, PT, R15.reuse, 0x9, P2 ;  /* 0x000000090f00780c */ /* 0x040fe40001741670 */
[----:B------:R-:W-:Y:S02]  /*85f0*/  ISETP.LT.OR P3, PT, R15, 0xa, P3 ;  /* 0x0000000a0f00780c */ /* 0x000fe40001f61670 */
[----:B------:R-:W-:-:S02]  /*8600*/  FSEL R153, R153, -INF , !P4 ;  /* 0xff80000099997808 */ /* 0x000fc40006000000 */
[----:B------:R-:W-:Y:S01]  /*8610*/  FSEL R156, R156, -INF , !P2 ;  /* 0xff8000009c9c7808 */ /* 0x000fe20005000000 */
[--C-:B0-----:R-:W-:Y:S01]  /*8620*/  IMAD.IADD R21, R21, 0x1, R8.reuse ;  /* 0x0000000115157824 */ /* 0x101fe200078e0208 */
[----:B------:R-:W-:Y:S01]  /*8630*/  FSEL R157, R157, -INF , !P3 ;  /* 0xff8000009d9d7808 */ /* 0x000fe20005800000 */
[----:B------:R-:W-:Y:S01]  /*8640*/  IMAD.IADD R20, R20, 0x1, R8 ;  /* 0x0000000114147824 */ /* 0x000fe200078e0208 */
[C---:B------:R-:W-:Y:S02]  /*8650*/  ISETP.GT.AND P4, PT, R14.reuse, 0x10, P1 ;  /* 0x000000100e00780c */ /* 0x040fe40000f84270 */
[C---:B------:R-:W-:Y:S02]  /*8660*/  ISETP.GT.AND P2, PT, R14.reuse, 0x11, P1 ;  /* 0x000000110e00780c */ /* 0x040fe40000f44270 */
[----:B------:R-:W-:Y:S02]  /*8670*/  ISETP.GT.AND P3, PT, R14, 0x18, P1 ;  /* 0x000000180e00780c */ /* 0x000fe40000f64270 */
[----:B------:R-:W-:-:S02]  /*8680*/  ISETP.LT.OR P4, PT, R15, 0x11, P4 ;  /* 0x000000110f00780c */ /* 0x000fc40002781670 */
[C---:B------:R-:W-:Y:S02]  /*8690*/  ISETP.LT.OR P2, PT, R15.reuse, 0x12, P2 ;  /* 0x000000120f00780c */ /* 0x040fe40001741670 */
[----:B------:R-:W-:Y:S02]  /*86a0*/  ISETP.LT.OR P3, PT, R15, 0x19, P3 ;  /* 0x000000190f00780c */ /* 0x000fe40001f61670 */
[----:B------:R-:W-:Y:S02]  /*86b0*/  FSEL R160, R160, -INF , !P4 ;  /* 0xff800000a0a07808 */ /* 0x000fe40006000000 */
[----:B------:R-:W-:Y:S02]  /*86c0*/  FSEL R161, R161, -INF , !P2 ;  /* 0xff800000a1a17808 */ /* 0x000fe40005000000 */
[----:B------:R-:W-:Y:S02]  /*86d0*/  FSEL R164, R164, -INF , !P3 ;  /* 0xff800000a4a47808 */ /* 0x000fe40005800000 */
[----:B------:R-:W-:-:S02]  /*86e0*/  ISETP.GT.AND P4, PT, R14, 0x19, P1 ;  /* 0x000000190e00780c */ /* 0x000fc40000f84270 */
[C---:B------:R-:W-:Y:S02]  /*86f0*/  ISETP.GT.AND P2, PT, R14.reuse, 0x20, P1 ;  /* 0x000000200e00780c */ /* 0x040fe40000f44270 */
[----:B------:R-:W-:Y:S02]  /*8700*/  ISETP.GT.AND P3, PT, R14, 0x21, P1 ;  /* 0x000000210e00780c */ /* 0x000fe40000f64270 */
[C---:B------:R-:W-:Y:S02]  /*8710*/  ISETP.LT.OR P4, PT, R15.reuse, 0x1a, P4 ;  /* 0x0000001a0f00780c */ /* 0x040fe40002781670 */
[C---:B------:R-:W-:Y:S02]  /*8720*/  ISETP.LT.OR P2, PT, R15.reuse, 0x21, P2 ;  /* 0x000000210f00780c */ /* 0x040fe40001741670 */
[----:B------:R-:W-:Y:S02]  /*8730*/  ISETP.LT.OR P3, PT, R15, 0x22, P3 ;  /* 0x000000220f00780c */ /* 0x000fe40001f61670 */
[----:B------:R-:W-:-:S02]  /*8740*/  FSEL R165, R165, -INF , !P4 ;  /* 0xff800000a5a57808 */ /* 0x000fc40006000000 */
[----:B------:R-:W-:Y:S02]  /*8750*/  FSEL R168, R168, -INF , !P2 ;  /* 0xff800000a8a87808 */ /* 0x000fe40005000000 */
[----:B------:R-:W-:Y:S02]  /*8760*/  FSEL R169, R169, -INF , !P3 ;  /* 0xff800000a9a97808 */ /* 0x000fe40005800000 */
        /* <DEDUP_REMOVED lines=17> */
[----:B------:R-:W-:Y:S01]  /*8880*/  FSEL R181, R181, -INF , !P3 ;  /* 0xff800000b5b57808 */ /* 0x000fe20005800000 */
        /* <DEDUP_REMOVED lines=14> */
.L_x_1963:
[----:B------:R-:W-:-:S05]  /*8970*/  IMAD.U32 R152, RZ, RZ, UR10 ;  /* 0x0000000aff987e24 */ /* 0x000fca000f8e00ff */
[----:B------:R-:W-:-:S13]  /*8980*/  ISETP.NE.AND P2, PT, R152, 0x1, PT ;  /* 0x000000019800780c */ /* 0x000fda0003f45270 */
[----:B------:R-:W0:Y:S02]  /*8990*/  @P2 LDC.64 R8, c[0x0][0xae0] ;  /* 0x0002b800ff082b82 */ /* 0x000e240000000a00 */
[----:B0-----:R-:W-:-:S05]  /*89a0*/  @P2 IMAD.HI.U32 R8, R14, R8, RZ ;  /* 0x000000080e082227 */ /* 0x001fca00078e00ff */
[----:B------:R-:W-:-:S07]  /*89b0*/  @P2 SHF.R.U32.HI R14, RZ, R9, R8 ;  /* 0x00000009ff0e2219 */ /* 0x000fce0000011608 */
.L_x_1964:
[----:B------:R-:W-:Y:S05]  /*89c0*/  BSYNC B0 ;  /* 0x0000000000007941 */ /* 0x000fea0003800000 */
.L_x_1962:
[----:B------:R-:W-:-:S04]  /*89d0*/  IMAD R5, R14, R152, -R5 ;  /* 0x000000980e057224 */ /* 0x000fc800078e0a05 */
[----:B------:R-:W-:-:S05]  /*89e0*/  IMAD.IADD R5, R5, 0x1, -R18 ;  /* 0x0000000105057824 */ /* 0x000fca00078e0a12 */
[----:B------:R-:W-:Y:S02]  /*89f0*/  VIADDMNMX R21, R5, R152, R21, PT ;  /* 0x0000009805157246 */ /* 0x000fe40003800115 */
[----:B------:R-:W-:-:S07]  /*8a00*/  VIMNMX R20, R20, R5, !PT ;  /* 0x0000000514147248 */ /* 0x000fce0007fe0100 */
.L_x_1961:
[----:B------:R-:W-:Y:S01]  /*8a10*/  FMNMX.FTZ R8, R7, R12, !PT ;  /* 0x0000000c07087209 */ /* 0x000fe20007810000 */
[----:B------:R-:W-:Y:S01]  /*8a20*/  ULDC UR11, c[0x0][0xa80] ;  /* 0x0002a000000b7ab9 */ /* 0x000fe20000000800 */
[----:B------:R-:W-:Y:S01]  /*8a30*/  ISETP.GT.AND P2, PT, R20, 0x1, P1 ;  /* 0x000000011400780c */ /* 0x000fe20000f44270 */
        /* <DEDUP_REMOVED lines=8> */
[----:B------:R-:W-:-:S02]  /*8ac0*/  FMNMX.FTZ R5, R157, R8, !PT ;  /* 0x000000089d057209 */ /* 0x000fc40007810000 */
[----:B------:R-:W-:Y:S02]  /*8ad0*/  ISETP.GT.AND P2, PT, R20, RZ, P1 ;  /* 0x000000ff1400720c */ /* 0x000fe40000f44270 */
[----:B------:R-:W-:Y:S02]  /*8ae0*/  FMNMX.FTZ R8, R160, R5, !PT ;  /* 0x00000005a0087209 */ /* 0x000fe40007810000 */
[----:B------:R-:W-:Y:S02]  /*8af0*/  ISETP.GT.AND P4, PT, R20, 0x9, P1 ;  /* 0x000000091400780c */ /* 0x000fe40000f84270 */
[----:B------:R-:W-:Y:S02]  /*8b00*/  FMNMX.FTZ R5, R161, R8, !PT ;  /* 0x00000008a1057209 */ /* 0x000fe40007810000 */
[----:B------:R-:W-:Y:S02]  /*8b10*/  ISETP.LT.OR P2, PT, R21, 0x1, P2 ;  /* 0x000000011500780c */ /* 0x000fe40001741670 */
[----:B------:R-:W-:-:S02]  /*8b20*/  FMNMX.FTZ R8, R164, R5, !PT ;  /* 0x00000005a4087209 */ /* 0x000fc40007810000 */
[----:B------:R-:W-:Y:S02]  /*8b30*/  ISETP.GT.AND P3, PT, R20, 0x8, P1 ;  /* 0x000000081400780c */ /* 0x000fe40000f64270 */
[----:B------:R-:W-:Y:S02]  /*8b40*/  FMNMX.FTZ R5, R165, R8, !PT ;  /* 0x00000008a5057209 */ /* 0x000fe40007810000 */
[----:B------:R-:W-:Y:S02]  /*8b50*/  ISETP.LT.OR P4, PT, R21, 0xa, P4 ;  /* 0x0000000a1500780c */ /* 0x000fe40002781670 */
[----:B------:R-:W-:Y:S02]  /*8b60*/  FMNMX.FTZ R8, R168, R5, !PT ;  /* 0x00000005a8087209 */ /* 0x000fe40007810000 */
[----:B------:R-:W-:Y:S02]  /*8b70*/  FSEL R154, R154, -INF , !P2 ;  /* 0xff8000009a9a7808 */ /* 0x000fe40005000000 */
[----:B------:R-:W-:-:S02]  /*8b80*/  FMNMX.FTZ R5, R169, R8, !PT ;  /* 0x00000008a9057209 */ /* 0x000fc40007810000 */
[----:B------:R-:W-:Y:S02]  /*8b90*/  ISETP.LT.OR P3, PT, R21, 0x9, P3 ;  /* 0x000000091500780c */ /* 0x000fe40001f61670 */
[----:B------:R-:W-:Y:S02]  /*8ba0*/  FMNMX.FTZ R8, R172, R5, !PT ;  /* 0x00000005ac087209 */ /* 0x000fe40007810000 */
[----:B------:R-:W-:Y:S02]  /*8bb0*/  FSEL R159, R159, -INF , !P4 ;  /* 0xff8000009f9f7808 */ /* 0x000fe40006000000 */
[----:B------:R-:W-:Y:S02]  /*8bc0*/  FMNMX.FTZ R5, R173, R8, !PT ;  /* 0x00000008ad057209 */ /* 0x000fe40007810000 */
[----:B------:R-:W-:Y:S02]  /*8bd0*/  ISETP.GT.AND P4, PT, R20, 0x11, P1 ;  /* 0x000000111400780c */ /* 0x000fe40000f84270 */
[----:B------:R-:W-:-:S02]  /*8be0*/  FMNMX.FTZ R8, R176, R5, !PT ;  /* 0x00000005b0087209 */ /* 0x000fc40007810000 */
[----:B------:R-:W-:Y:S02]  /*8bf0*/  FSEL R158, R158, -INF , !P3 ;  /* 0xff8000009e9e7808 */ /* 0x000fe40005800000 */
[----:B------:R-:W-:Y:S02]  /*8c00*/  FMNMX.FTZ R5, R177, R8, !PT ;  /* 0x00000008b1057209 */ /* 0x000fe40007810000 */
[----:B------:R-:W-:Y:S02]  /*8c10*/  ISETP.GT.AND P3, PT, R20, 0x10, P1 ;  /* 0x000000101400780c */ /* 0x000fe40000f64270 */
[----:B------:R-:W-:Y:S02]  /*8c20*/  FMNMX.FTZ R8, R180, R5, !PT ;  /* 0x00000005b4087209 */ /* 0x000fe40007810000 */
[----:B------:R-:W-:Y:S02]  /*8c30*/  ISETP.LT.OR P4, PT, R21, 0x12, P4 ;  /* 0x000000121500780c */ /* 0x000fe40002781670 */
[----:B------:R-:W-:-:S02]  /*8c40*/  FMNMX.FTZ R8, R181, R8, !PT ;  /* 0x00000008b5087209 */ /* 0x000fc40007810000 */
[----:B------:R-:W-:Y:S02]  /*8c50*/  ISETP.LT.OR P3, PT, R21, 0x11, P3 ;  /* 0x000000111500780c */ /* 0x000fe40001f61670 */
[----:B------:R-:W-:Y:S01]  /*8c60*/  FSEL R163, R163, -INF , !P4 ;  /* 0xff800000a3a37808 */ /* 0x000fe20006000000 */
[----:B------:R-:W0:Y:S01]  /*8c70*/  SHFL.BFLY PT, R5, R8, 0x2, 0x1f ;  /* 0x0c401f0008057f89 */ /* 0x000e2200000e0000 */
[----:B------:R-:W-:Y:S02]  /*8c80*/  ISETP.GT.AND P4, PT, R20, 0x20, P1 ;  /* 0x000000201400780c */ /* 0x000fe40000f84270 */
[----:B------:R-:W-:Y:S02]  /*8c90*/  FSEL R162, R162, -INF , !P3 ;  /* 0xff800000a2a27808 */ /* 0x000fe40005800000 */
[----:B------:R-:W-:Y:S02]  /*8ca0*/  ISETP.GT.AND P2, PT, R20, 0x18, P1 ;  /* 0x000000181400780c */ /* 0x000fe40000f44270 */
[----:B------:R-:W-:-:S02]  /*8cb0*/  ISETP.LT.OR P4, PT, R21, 0x21, P4 ;  /* 0x000000211500780c */ /* 0x000fc40002781670 */
[----:B------:R-:W-:Y:S02]  /*8cc0*/  ISETP.GT.AND P3, PT, R20, 0x19, P1 ;  /* 0x000000191400780c */ /* 0x000fe40000f64270 */
[C---:B------:R-:W-:Y:S02]  /*8cd0*/  ISETP.LT.OR P2, PT, R21.reuse, 0x19, P2 ;  /* 0x000000191500780c */ /* 0x040fe40001741670 */
[----:B------:R-:W-:Y:S02]  /*8ce0*/  FSEL R152, R170, -INF , !P4 ;  /* 0xff800000aa987808 */ /* 0x000fe40006000000 */
[----:B------:R-:W-:Y:S02]  /*8cf0*/  ISETP.LT.OR P3, PT, R21, 0x1a, P3 ;  /* 0x0000001a1500780c */ /* 0x000fe40001f61670 */
[----:B------:R-:W-:Y:S02]  /*8d00*/  FSEL R166, R166, -INF , !P2 ;  /* 0xff800000a6a67808 */ /* 0x000fe40005000000 */
[----:B------:R-:W-:-:S02]  /*8d10*/  ISETP.GT.AND P2, PT, R20, 0x21, P1 ;  /* 0x000000211400780c */ /* 0x000fc40000f44270 */
[----:B------:R-:W-:Y:S02]  /*8d20*/  FSEL R167, R167, -INF , !P3 ;  /* 0xff800000a7a77808 */ /* 0x000fe40005800000 */
[----:B------:R-:W-:Y:S02]  /*8d30*/  ISETP.GT.AND P3, PT, R20, 0x28, P1 ;  /* 0x000000281400780c */ /* 0x000fe40000f64270 */
[----:B0-----:R-:W-:Y:S02]  /*8d40*/  FMNMX.FTZ R9, R8, R5, !PT ;  /* 0x0000000508097209 */ /* 0x001fe40007810000 */
[----:B------:R-:W-:Y:S02]  /*8d50*/  FMNMX.FTZ R8, R154, R13, !PT ;  /* 0x0000000d9a087209 */ /* 0x000fe40007810000 */
[C---:B------:R-:W-:Y:S01]  /*8d60*/  ISETP.LT.OR P2, PT, R21.reuse, 0x22, P2 ;  /* 0x000000221500780c */ /* 0x040fe20001741670 */
[----:B------:R-:W0:Y:S01]  /*8d70*/  SHFL.BFLY PT, R14, R9, 0x1, 0x1f ;  /* 0x0c201f00090e7f89 */ /* 0x000e2200000e0000 */
[----:B------:R-:W-:-:S02]  /*8d80*/  ISETP.LT.OR P3, PT, R21, 0x29, P3 ;  /* 0x000000291500780c */ /* 0x000fc40001f61670 */
[----:B------:R-:W-:Y:S02]  /*8d90*/  FSEL R171, R171, -INF , !P2 ;  /* 0xff800000abab7808 */ /* 0x000fe40005000000 */
[----:B------:R-:W-:Y:S02]  /*8da0*/  ISETP.GT.AND P2, PT, R20, 0x29, P1 ;  /* 0x000000291400780c */ /* 0x000fe40000f44270 */
[----:B------:R-:W-:Y:S02]  /*8db0*/  FSEL R174, R174, -INF , !P3 ;  /* 0xff800000aeae7808 */ /* 0x000fe40005800000 */
[----:B------:R-:W-:Y:S02]  /*8dc0*/  ISETP.GT.AND P3, PT, R20, 0x30, P1 ;  /* 0x000000301400780c */ /* 0x000fe40000f64270 */
[C---:B------:R-:W-:Y:S02]  /*8dd0*/  ISETP.LT.OR P2, PT, R21.reuse, 0x2a, P2 ;  /* 0x0000002a1500780c */ /* 0x040fe40001741670 */
[----:B------:R-:W-:-:S02]  /*8de0*/  ISETP.LT.OR P3, PT, R21, 0x31, P3 ;  /* 0x000000311500780c */ /* 0x000fc40001f61670 */
[----:B------:R-:W-:Y:S02]  /*8df0*/  FSEL R199, R175, -INF , !P2 ;  /* 0xff800000afc77808 */ /* 0x000fe40005000000 */
[----:B------:R-:W-:Y:S02]  /*8e00*/  ISETP.GT.AND P2, PT, R20, 0x31, P1 ;  /* 0x000000311400780c */ /* 0x000fe40000f44270 */
[----:B------:R-:W-:Y:S02]  /*8e10*/  FSEL R178, R178, -INF , !P3 ;  /* 0xff800000b2b27808 */ /* 0x000fe40005800000 */
[----:B------:R-:W-:Y:S02]  /*8e20*/  ISETP.GT.AND P3, PT, R20, 0x38, P1 ;  /* 0x000000381400780c */ /* 0x000fe40000f64270 */
[----:B------:R-:W-:Y:S02]  /*8e30*/  ISETP.LT.OR P2, PT, R21, 0x32, P2 ;  /* 0x000000321500780c */ /* 0x000fe40001741670 */
[----:B0-----:R-:W-:-:S02]  /*8e40*/  FMNMX.FTZ R5, R9, R14, !PT ;  /* 0x0000000e09057209 */ /* 0x001fc40007810000 */
        /* <DEDUP_REMOVED lines=24> */
[----:B------:R-:W-:Y:S01]  /*8fd0*/  FSEL R183, R183, -INF , !P1 ;  /* 0xff800000b7b77808 */ /* 0x000fe20004800000 */
[--C-:B------:R-:W-:Y:S01]  /*8fe0*/  FFMA.FTZ R168, R168, UR11, -R200.reuse ;  /* 0x0000000ba8a87c23 */ /* 0x100fe200080108c8 */
[----:B------:R-:W-:Y:S01]  /*8ff0*/  FMNMX.FTZ R7, R171, R8, !PT ;  /* 0x00000008ab077209 */ /* 0x000fe20007810000 */
[--C-:B------:R-:W-:Y:S01]  /*9000*/  FFMA.FTZ R169, R169, UR11, -R200.reuse ;  /* 0x0000000ba9a97c23 */ /* 0x100fe200080108c8 */
[----:B------:R0:W-:Y:S01]  /*9010*/  MUFU.EX2 R8, R15 ;  /* 0x0000000f00087308 */ /* 0x0001e20000000800 */
[--C-:B------:R-:W-:Y:S01]  /*9020*/  FFMA.FTZ R172, R172, UR11, -R200.reuse ;  /* 0x0000000bacac7c23 */ /* 0x100fe200080108c8 */
[----:B------:R-:W-:Y:S01]  /*9030*/  FMNMX.FTZ R14, R174, R7, !PT ;  /* 0x00000007ae0e7209 */ /* 0x000fe20007810000 */
[--C-:B------:R-:W-:Y:S01]  /*9040*/  FFMA.FTZ R173, R173, UR11, -R200.reuse ;  /* 0x0000000badad7c23 */ /* 0x100fe200080108c8 */
[--C-:B------:R-:W-:Y:S01]  /*9050*/  FFMA.FTZ R176, R176, UR11, -R200.reuse ;  /* 0x0000000bb0b07c23 */ /* 0x100fe200080108c8 */
[--C-:B------:R-:W-:Y:S01]  /*9060*/  FFMA.FTZ R177, R177, UR11, -R200.reuse ;  /* 0x0000000bb1b17c23 */ /* 0x100fe200080108c8 */
[----:B------:R-:W-:Y:S01]  /*9070*/  FMNMX.FTZ R7, R199, R14, !PT ;  /* 0x0000000ec7077209 */ /* 0x000fe20007810000 */
[--C-:B------:R-:W-:Y:S01]  /*9080*/  FFMA.FTZ R180, R181, UR11, -R200.reuse ;  /* 0x0000000bb5b47c23 */ /* 0x100fe200080108c8 */
[----:B------:R1:W-:Y:S01]  /*9090*/  MUFU.EX2 R14, R156 ;  /* 0x0000009c000e7308 */ /* 0x0003e20000000800 */
[----:B0-----:R-:W-:Y:S01]  /*90a0*/  FFMA.FTZ R15, R157, UR11, -R200 ;  /* 0x0000000b9d0f7c23 */ /* 0x001fe200080108c8 */
[----:B------:R-:W-:-:S02]  /*90b0*/  FMNMX.FTZ R20, R178, R7, !PT ;  /* 0x00000007b2147209 */ /* 0x000fc40007810000 */
[----:B------:R-:W-:Y:S02]  /*90c0*/  FSEL R157, R5, RZ, P4 ;  /* 0x000000ff059d7208 */ /* 0x000fe40002000000 */
[----:B------:R-:W-:Y:S02]  /*90d0*/  FMNMX.FTZ R7, R153, R20, !PT ;  /* 0x0000001499077209 */ /* 0x000fe40007810000 */
[----:B------:R-:W-:Y:S01]  /*90e0*/  MUFU.EX2 R9, R9 ;  /* 0x0000000900097308 */ /* 0x000fe20000000800 */
[----:B------:R-:W-:Y:S01]  /*90f0*/  FADD.FTZ R157, -R157, R12 ;  /* 0x0000000c9d9d7221 */ /* 0x000fe20000010100 */
[----:B------:R-:W-:-:S03]  /*9100*/  FMNMX.FTZ R20, R182, R7, !PT ;  /* 0x00000007b6147209 */ /* 0x000fc60007810000 */
[----:B------:R-:W-:Y:S01]  /*9110*/  FMUL.FTZ R12, R157, UR11 ;  /* 0x0000000b9d0c7c20 */ /* 0x000fe20008410000 */
[----:B------:R-:W-:Y:S02]  /*9120*/  FMNMX.FTZ R7, R183, R20, !PT ;  /* 0x00000014b7077209 */ /* 0x000fe40007810000 */
[----:B------:R-:W-:Y:S03]  /*9130*/  MUFU.EX2 R15, R15 ;  /* 0x0000000f000f7308 */ /* 0x000fe60000000800 */
[----:B-1----:R-:W0:Y:S05]  /*9140*/  SHFL.BFLY PT, R156, R7, 0x2, 0x1f ;  /* 0x0c401f00079c7f89 */ /* 0x002e2a00000e0000 */
[----:B------:R-:W1:Y:S08]  /*9150*/  MUFU.EX2 R12, R12 ;  /* 0x0000000c000c7308 */ /* 0x000e700000000800 */
[----:B------:R-:W-:Y:S08]  /*9160*/  MUFU.EX2 R20, R160 ;  /* 0x000000a000147308 */ /* 0x000ff00000000800 */
[----:B------:R-:W2:Y:S01]  /*9170*/  MUFU.EX2 R21, R21 ;  /* 0x0000001500157308 */ /* 0x000ea20000000800 */
[-C--:B-1----:R-:W-:Y:S01]  /*9180*/  FMUL.FTZ R24, R24, R12.reuse ;  /* 0x0000000c18187220 */ /* 0x082fe20000410000 */
[----:B------:R-:W-:Y:S01]  /*9190*/  FMUL.FTZ R25, R25, R12 ;  /* 0x0000000c19197220 */ /* 0x000fe20000410000 */
        /* <DEDUP_REMOVED lines=29> */
[----:B0-----:R-:W-:Y:S01]  /*9370*/  FMNMX.FTZ R7, R156, R7, !PT ;  /* 0x000000079c077209 */ /* 0x001fe20007810000 */
[----:B------:R-:W0:Y:S01]  /*9380*/  MUFU.EX2 R169, R169 ;  /* 0x000000a900a97308 */ /* 0x000e220000000800 */
[-C--:B------:R-:W-:Y:S01]  /*9390*/  FMUL.FTZ R76, R76, R12.reuse ;  /* 0x0000000c4c4c7220 */ /* 0x080fe20000410000 */
[-C--:B------:R-:W-:Y:S01]  /*93a0*/  FMUL.FTZ R77, R77, R12.reuse ;  /* 0x0000000c4d4d7220 */ /* 0x080fe20000410000 */
[C---:B------:R-:W-:Y:S01]  /*93b0*/  FSETP.NEU.FTZ.AND P2, PT, R7.reuse, -INF , PT ;  /* 0xff8000000700780b */ /* 0x040fe20003f5d000 */
[----:B------:R-:W-:Y:S01]  /*93c0*/  FMUL.FTZ R156, R7, UR11 ;  /* 0x0000000b079c7c20 */ /* 0x000fe20008410000 */
[-C--:B------:R-:W-:Y:S01]  /*93d0*/  FMUL.FTZ R80, R80, R12.reuse ;  /* 0x0000000c50507220 */ /* 0x080fe20000410000 */
[-C--:B------:R-:W-:Y:S01]  /*93e0*/  FMUL.FTZ R81, R81, R12.reuse ;  /* 0x0000000c51517220 */ /* 0x080fe20000410000 */
[-C--:B------:R-:W-:Y:S01]  /*93f0*/  FMUL.FTZ R84, R84, R12.reuse ;  /* 0x0000000c54547220 */ /* 0x080fe20000410000 */
[----:B------:R-:W-:Y:S01]  /*9400*/  MUFU.EX2 R172, R172 ;  /* 0x000000ac00ac7308 */ /* 0x000fe20000000800 */
[----:B------:R-:W-:Y:S01]  /*9410*/  FSEL R156, R156, RZ, P2 ;  /* 0x000000ff9c9c7208 */ /* 0x000fe20001000000 */
[-C--:B------:R-:W-:Y:S01]  /*9420*/  FMUL.FTZ R85, R85, R12.reuse ;  /* 0x0000000c55557220 */ /* 0x080fe20000410000 */
[-C--:B------:R-:W-:Y:S01]  /*9430*/  FMUL.FTZ R88, R88, R12.reuse ;  /* 0x0000000c58587220 */ /* 0x080fe20000410000 */
[-C--:B------:R-:W-:Y:S01]  /*9440*/  FMUL.FTZ R89, R89, R12.reuse ;  /* 0x0000000c59597220 */ /* 0x080fe20000410000 */
[----:B------:R-:W-:Y:S01]  /*9450*/  FMUL.FTZ R92, R92, R12 ;  /* 0x0000000c5c5c7220 */ /* 0x000fe20000410000 */
[--C-:B------:R-:W-:Y:S01]  /*9460*/  FFMA.FTZ R200, R154, UR11, -R156.reuse ;  /* 0x0000000b9ac87c23 */ /* 0x100fe2000801089c */
[----:B------:R-:W-:Y:S01]  /*9470*/  FSEL R154, R7, RZ, P2 ;  /* 0x000000ff079a7208 */ /* 0x000fe20001000000 */
[----:B------:R-:W-:Y:S01]  /*9480*/  FFMA.FTZ R181, R155, UR11, -R156 ;  /* 0x0000000b9bb57c23 */ /* 0x000fe2000801089c */
[----:B------:R-:W-:-:S02]  /*9490*/  IMAD.MOV R155, RZ, RZ, -R184 ;  /* 0x000000ffff9b7224 */ /* 0x000fc400078e0ab8 */
[--C-:B------:R-:W-:Y:S01]  /*94a0*/  FFMA.FTZ R201, R158, UR11, -R156.reuse ;  /* 0x0000000b9ec97c23 */ /* 0x100fe2000801089c */
[----:B------:R-:W-:Y:S02]  /*94b0*/  IMAD.U32 R158, RZ, RZ, UR7 ;  /* 0x00000007ff9e7e24 */ /* 0x000fe4000f8e00ff */
[----:B------:R-:W-:Y:S01]  /*94c0*/  FADD.FTZ R154, -R154, R13 ;  /* 0x0000000d9a9a7221 */ /* 0x000fe20000010100 */
[--C-:B------:R-:W-:Y:S01]  /*94d0*/  FFMA.FTZ R202, R159, UR11, -R156.reuse ;  /* 0x0000000b9fca7c23 */ /* 0x100fe2000801089c */
[----:B------:R-:W-:Y:S01]  /*94e0*/  ISETP.NE.AND P1, PT, R18, R155, PT ;  /* 0x0000009b1200720c */ /* 0x000fe20003f25270 */
[--C-:B------:R-:W-:Y:S01]  /*94f0*/  FFMA.FTZ R203, R162, UR11, -R156.reuse ;  /* 0x0000000ba2cb7c23 */ /* 0x100fe2000801089c */
[----:B------:R-:W-:Y:S01]  /*9500*/  FMUL.FTZ R13, R154, UR11 ;  /* 0x0000000b9a0d7c20 */ /* 0x000fe20008410000 */
[--C-:B------:R-:W-:Y:S01]  /*9510*/  FFMA.FTZ R204, R199, UR11, -R156.reuse ;  /* 0x0000000bc7cc7c23 */ /* 0x100fe2000801089c */
[--C-:B------:R-:W-:Y:S01]  /*9520*/  FFMA.FTZ R163, R163, UR11, -R156.reuse ;  /* 0x0000000ba3a37c23 */ /* 0x100fe2000801089c */
[--C-:B------:R-:W-:Y:S01]  /*9530*/  FFMA.FTZ R166, R166, UR11, -R156.reuse ;  /* 0x0000000ba6a67c23 */ /* 0x100fe2000801089c */
[--C-:B------:R-:W-:Y:S01]  /*9540*/  FFMA.FTZ R167, R167, UR11, -R156.reuse ;  /* 0x0000000ba7a77c23 */ /* 0x100fe2000801089c */
[--C-:B------:R-:W-:Y:S01]  /*9550*/  FFMA.FTZ R205, R178, UR11, -R156.reuse ;  /* 0x0000000bb2cd7c23 */ /* 0x100fe2000801089c */
[----:B------:R-:W1:Y:S01]  /*9560*/  MUFU.EX2 R13, R13 ;  /* 0x0000000d000d7308 */ /* 0x000e620000000800 */
[--C-:B------:R-:W-:Y:S01]  /*9570*/  FFMA.FTZ R206, R153, UR11, -R156.reuse ;  /* 0x0000000b99ce7c23 */ /* 0x100fe2000801089c */
[--C-:B------:R-:W-:Y:S01]  /*9580*/  FFMA.FTZ R207, R182, UR11, -R156.reuse ;  /* 0x0000000bb6cf7c23 */ /* 0x100fe2000801089c */
[--C-:B------:R-:W-:Y:S01]  /*9590*/  FFMA.FTZ R208, R183, UR11, -R156.reuse ;  /* 0x0000000bb7d07c23 */ /* 0x100fe2000801089c */
[----:B------:R-:W-:Y:S01]  /*95a0*/  FFMA.FTZ R157, R152, UR11, -R156 ;  /* 0x0000000b989d7c23 */ /* 0x000fe2000801089c */
[----:B------:R-:W-:-:S02]  /*95b0*/  @!P1 IMAD R154, R158, 0x40, R19 ;  /* 0x000000409e9a9824 */ /* 0x000fc400078e0213 */
[--C-:B------:R-:W-:Y:S01]  /*95c0*/  FFMA.FTZ R158, R171, UR11, -R156.reuse ;  /* 0x0000000bab9e7c23 */ /* 0x100fe2000801089c */
[----:B------:R-:W-:Y:S01]  /*95d0*/  FFMA.FTZ R159, R174, UR11, -R156 ;  /* 0x0000000bae9f7c23 */ /* 0x000fe2000801089c */
[----:B------:R-:W-:Y:S01]  /*95e0*/  MUFU.EX2 R200, R200 ;  /* 0x000000c800c87308 */ /* 0x000fe20000000800 */
[----:B------:R-:W-:Y:S01]  /*95f0*/  F2FP.BF16.F32.PACK_AB R152, R8, R9 ;  /* 0x000000090898723e */ /* 0x000fe200000010ff */
[-C--:B------:R-:W-:Y:S01]  /*9600*/  FMUL.FTZ R93, R93, R12.reuse ;  /* 0x0000000c5d5d7220 */ /* 0x080fe20000410000 */
[----:B------:R-:W-:Y:S01]  /*9610*/  @!P1 LEA R155, R154, UR38, 0x2 ;  /* 0x000000269a9b9c11 */ /* 0x000fe2000f8e10ff */
[----:B------:R-:W-:Y:S01]  /*9620*/  FMUL.FTZ R96, R96, R12 ;  /* 0x0000000c60607220 */ /* 0x000fe20000410000 */
[----:B------:R-:W-:Y:S01]  /*9630*/  F2FP.BF16.F32.PACK_AB R154, R15, R14 ;  /* 0x0000000e0f9a723e */ /* 0x000fe200000010ff */
[----:B------:R-:W-:Y:S01]  /*9640*/  FMUL.FTZ R97, R97, R12 ;  /* 0x0000000c61617220 */ /* 0x000fe20000410000 */
[----:B--2---:R-:W-:Y:S01]  /*9650*/  F2FP.BF16.F32.PACK_AB R156, R21, R20 ;  /* 0x00000014159c723e */ /* 0x004fe200000010ff */
[----:B------:R-:W-:Y:S01]  /*9660*/  @!P1 STS [R155+0x38400], R12 ;  /* 0x0384000c9b009388 */ /* 0x000fe20000000800 */
[----:B------:R-:W2:Y:S01]  /*9670*/  MUFU.EX2 R181, R181 ;  /* 0x000000b500b57308 */ /* 0x000ea20000000800 */
[----:B0-----:R-:W-:Y:S01]  /*9680*/  F2FP.BF16.F32.PACK_AB R160, R169, R168 ;  /* 0x000000a8a9a0723e */ /* 0x001fe200000010ff */
[-C--:B------:R-:W-:Y:S01]  /*9690*/  FMUL.FTZ R100, R100, R12.reuse ;  /* 0x0000000c64647220 */ /* 0x080fe20000410000 */
[----:B-1----:R0:W-:Y:S01]  /*96a0*/  @!P1 STS [R155+0x38420], R13 ;  /* 0x0384200d9b009388 */ /* 0x0021e20000000800 */
        /* <DEDUP_REMOVED lines=12> */
[----:B------:R-:W0:Y:S01]  /*9770*/  MUFU.EX2 R202, R202 ;  /* 0x000000ca00ca7308 */ /* 0x000e220000000800 */
[----:B--2---:R-:W-:Y:S01]  /*9780*/  F2FP.BF16.F32.PACK_AB R153, R181, R200 ;  /* 0x000000c8b599723e */ /* 0x004fe200000010ff */
        /* <DEDUP_REMOVED lines=17> */
[----:B------:R-:W-:Y:S01]  /*98a0*/  FMUL.FTZ R149, R149, R12 ;  /* 0x0000000c95957220 */ /* 0x000fe20000410000 */
        /* <DEDUP_REMOVED lines=21> */
[-C--:B------:R-:W-:Y:S01]  /*9a00*/  FMUL.FTZ R62, R62, R13.reuse ;  /* 0x0000000d3e3e7220 */ /* 0x080fe20000410000 */
[-C--:B------:R-:W-:Y:S01]  /*9a10*/  FMUL.FTZ R63, R63, R13.reuse ;  /* 0x0000000d3f3f7220 */ /* 0x080fe20000410000 */
[-C--:B------:R-:W-:Y:S01]  /*9a20*/  FMUL.FTZ R66, R66, R13.reuse ;  /* 0x0000000d42427220 */ /* 0x080fe20000410000 */
[-C--:B------:R-:W-:Y:S01]  /*9a30*/  FMUL.FTZ R67, R67, R13.reuse ;  /* 0x0000000d43437220 */ /* 0x080fe20000410000 */
        /* <DEDUP_REMOVED lines=11> */
[----:B------:R2:W3:Y:S01]  /*9af0*/  MUFU.EX2 R183, R158 ;  /* 0x0000009e00b77308 */ /* 0x0004e20000000800 */
[----:B-1----:R-:W-:Y:S01]  /*9b00*/  F2FP.BF16.F32.PACK_AB R157, R174, R203 ;  /* 0x000000cbae9d723e */ /* 0x002fe200000010ff */
[-C--:B------:R-:W-:Y:S01]  /*9b10*/  FMUL.FTZ R90, R90, R13.reuse ;  /* 0x0000000d5a5a7220 */ /* 0x080fe20000410000 */
[----:B0-----:R-:W-:Y:S01]  /*9b20*/  F2FP.BF16.F32.PACK_AB R162, R173, R172 ;  /* 0x000000acada2723e */ /* 0x001fe200000010ff */
[-C--:B------:R-:W-:Y:S01]  /*9b30*/  FMUL.FTZ R91, R91, R13.reuse ;  /* 0x0000000d5b5b7220 */ /* 0x080fe20000410000 */
[-C--:B------:R-:W-:Y:S01]  /*9b40*/  FMUL.FTZ R94, R94, R13.reuse ;  /* 0x0000000d5e5e7220 */ /* 0x080fe20000410000 */
[-C--:B------:R-:W-:Y:S01]  /*9b50*/  FMUL.FTZ R95, R95, R13.reuse ;  /* 0x0000000d5f5f7220 */ /* 0x080fe20000410000 */
[-C--:B------:R-:W-:Y:S01]  /*9b60*/  FMUL.FTZ R98, R98, R13.reuse ;  /* 0x0000000d62627220 */ /* 0x080fe20000410000 */
[----:B------:R0:W-:Y:S01]  /*9b70*/  MUFU.EX2 R199, R159 ;  /* 0x0000009f00c77308 */ /* 0x0001e20000000800 */
[----:B--2---:R-:W-:Y:S01]  /*9b80*/  F2FP.BF16.F32.PACK_AB R158, R175, R170 ;  /* 0x000000aaaf9e723e */ /* 0x004fe200000010ff */
[-C--:B------:R-:W-:Y:S01]  /*9b90*/  FMUL.FTZ R99, R99, R13.reuse ;  /* 0x0000000d63637220 */ /* 0x080fe20000410000 */
[-C--:B------:R-:W-:Y:S01]  /*9ba0*/  FMUL.FTZ R102, R102, R13.reuse ;  /* 0x0000000d66667220 */ /* 0x080fe20000410000 */
[-C--:B------:R-:W-:Y:S01]  /*9bb0*/  FMUL.FTZ R103, R103, R13.reuse ;  /* 0x0000000d67677220 */ /* 0x080fe20000410000 */
[-C--:B------:R-:W-:Y:S01]  /*9bc0*/  FMUL.FTZ R106, R106, R13.reuse ;  /* 0x0000000d6a6a7220 */ /* 0x080fe20000410000 */
[-C--:B------:R-:W-:Y:S01]  /*9bd0*/  FMUL.FTZ R107, R107, R13.reuse ;  /* 0x0000000d6b6b7220 */ /* 0x080fe20000410000 */
[----:B------:R-:W-:Y:S01]  /*9be0*/  FMUL.FTZ R110, R110, R13 ;  /* 0x0000000d6e6e7220 */ /* 0x000fe20000410000 */
[----:B------:R-:W1:Y:S01]  /*9bf0*/  MUFU.EX2 R204, R204 ;  /* 0x000000cc00cc7308 */ /* 0x000e620000000800 */
[----:B0-----:R-:W-:Y:S01]  /*9c00*/  F2FP.BF16.F32.PACK_AB R159, R178, R171 ;  /* 0x000000abb29f723e */ /* 0x001fe200000010ff */
[-C--:B------:R-:W-:Y:S01]  /*9c10*/  FMUL.FTZ R111, R111, R13.reuse ;  /* 0x0000000d6f6f7220 */ /* 0x080fe20000410000 */
[----:B---3--:R-:W-:Y:S01]  /*9c20*/  F2FP.BF16.F32.PACK_AB R161, R183, R182 ;  /* 0x000000b6b7a1723e */ /* 0x008fe200000010ff */
        /* <DEDUP_REMOVED lines=23> */
[----:B------:R-:W-:Y:S01]  /*9da0*/  FMUL.FTZ R151, R151, R13 ;  /* 0x0000000d97977220 */ /* 0x000fe20000410000 */
[----:B------:R1:W-:Y:S01]  /*9db0*/  STSM.16.M88.4 [R185+0x36400], R152 ;  /* 0x03640098b9007844 */ /* 0x0003e20000000200 */
[----:B------:R-:W-:Y:S01]  /*9dc0*/  FFMA.FTZ R9, R12, R0, R9 ;  /* 0x000000000c097223 */ /* 0x000fe20000010009 */
[----:B------:R-:W-:-:S02]  /*9dd0*/  FFMA.FTZ R200, R13, R3, R200 ;  /* 0x000000030dc87223 */ /* 0x000fc400000100c8 */
[----:B------:R-:W2:Y:S01]  /*9de0*/  MUFU.EX2 R180, R180 ;  /* 0x000000b400b47308 */ /* 0x000ea20000000800 */
[----:B0-----:R-:W-:Y:S01]  /*9df0*/  F2FP.BF16.F32.PACK_AB R164, R177, R176 ;  /* 0x000000b0b1a4723e */ /* 0x001fe200000010ff */
[----:B------:R1:W-:Y:S01]  /*9e00*/  STSM.16.M88.4 [R186], R156 ;  /* 0x0000009cba007844 */ /* 0x0003e20000000200 */
[----:B------:R-:W-:Y:S01]  /*9e10*/  FADD.FTZ R9, R8, R9 ;  /* 0x0000000908097221 */ /* 0x000fe20000010000 */
[----:B------:R-:W-:Y:S02]  /*9e20*/  FADD.FTZ R200, R181, R200 ;  /* 0x000000c8b5c87221 */ /* 0x000fe40000010000 */
[----:B------:R1:W-:Y:S01]  /*9e30*/  STSM.16.M88.4 [R188], R160 ;  /* 0x000000a0bc007844 */ /* 0x0003e20000000200 */
[----:B------:R-:W-:Y:S01]  /*9e40*/  FADD.FTZ R14, R14, R9 ;  /* 0x000000090e0e7221 */ /* 0x000fe20000010000 */
[----:B------:R-:W-:Y:S01]  /*9e50*/  MUFU.EX2 R205, R205 ;  /* 0x000000cd00cd7308 */ /* 0x000fe20000000800 */
[----:B------:R-:W-:Y:S02]  /*9e60*/  FADD.FTZ R201, R201, R200 ;  /* 0x000000c8c9c97221 */ /* 0x000fe40000010000 */
[----:B------:R-:W-:-:S02]  /*9e70*/  FADD.FTZ R15, R15, R14 ;  /* 0x0000000e0f0f7221 */ /* 0x000fc40000010000 */
[----:B------:R-:W-:Y:S02]  /*9e80*/  FADD.FTZ R202, R202, R201 ;  /* 0x000000c9caca7221 */ /* 0x000fe40000010000 */
[----:B------:R-:W-:Y:S01]  /*9e90*/  FADD.FTZ R20, R20, R15 ;  /* 0x0000000f14147221 */ /* 0x000fe20000010000 */
[----:B------:R-:W0:Y:S01]  /*9ea0*/  MUFU.EX2 R206, R206 ;  /* 0x000000ce00ce7308 */ /* 0x000e220000000800 */
[----:B--2---:R-:W-:Y:S01]  /*9eb0*/  F2FP.BF16.F32.PACK_AB R166, R180, R179 ;  /* 0x000000b3b4a6723e */ /* 0x004fe200000010ff */
        /* <DEDUP_REMOVED lines=9> */
[----:B------:R-:W2:Y:S01]  /*9f50*/  MUFU.EX2 R208, R208 ;  /* 0x000000d000d07308 */ /* 0x000ea20000000800 */
[----:B0-----:R-:W-:Y:S01]  /*9f60*/  F2FP.BF16.F32.PACK_AB R165, R206, R205 ;  /* 0x000000cdcea5723e */ /* 0x001fe200000010ff */
[----:B------:R-:W-:Y:S01]  /*9f70*/  FADD.FTZ R182, R182, R171 ;  /* 0x000000abb6b67221 */ /* 0x000fe20000010000 */
[----:B------:R-:W-:-:S03]  /*9f80*/  FADD.FTZ R169, R169, R168 ;  /* 0x000000a8a9a97221 */ /* 0x000fc60000010000 */
[----:B------:R-:W-:Y:S01]  /*9f90*/  FADD.FTZ R182, R183, R182 ;  /* 0x000000b6b7b67221 */ /* 0x000fe20000010000 */
[----:B------:R-:W-:-:S03]  /*9fa0*/  FADD.FTZ R172, R172, R169 ;  /* 0x000000a9acac7221 */ /* 0x000fc60000010000 */
[----:B------:R-:W-:Y:S01]  /*9fb0*/  FADD.FTZ R199, R199, R182 ;  /* 0x000000b6c7c77221 */ /* 0x000fe20000010000 */
[----:B------:R-:W-:-:S03]  /*9fc0*/  FADD.FTZ R173, R173, R172 ;  /* 0x000000acadad7221 */ /* 0x000fc60000010000 */
[----:B------:R-:W-:Y:S01]  /*9fd0*/  FADD.FTZ R204, R204, R199 ;  /* 0x000000c7cccc7221 */ /* 0x000fe20000010000 */
[----:B------:R-:W-:Y:S01]  /*9fe0*/  FADD.FTZ R176, R176, R173 ;  /* 0x000000adb0b07221 */ /* 0x000fe20000010000 */
[----:B--2---:R-:W-:Y:S02]  /*9ff0*/  F2FP.BF16.F32.PACK_AB R167, R208, R207 ;  /* 0x000000cfd0a7723e */ /* 0x004fe400000010ff */
[----:B------:R-:W-:Y:S01]  /*a000*/  FADD.FTZ R205, R205, R204 ;  /* 0x000000cccdcd7221 */ /* 0x000fe20000010000 */
[----:B------:R-:W-:Y:S02]  /*a010*/  FADD.FTZ R176, R177, R176 ;  /* 0x000000b0b1b07221 */ /* 0x000fe40000010000 */
[----:B------:R1:W-:Y:S01]  /*a020*/  STSM.16.M88.4 [R187], R164 ;  /* 0x000000a4bb007844 */ /* 0x0003e20000000200 */
[----:B------:R-:W-:Y:S01]  /*a030*/  WARPGROUP.ARRIVE ;  /* 0x00000000000079c5 */ /* 0x000fe20000000000 */
[----:B------:R-:W-:Y:S01]  /*a040*/  FADD.FTZ R206, R206, R205 ;  /* 0x000000cdcece7221 */ /* 0x000fe20000010000 */
[----:B------:R-:W-:-:S03]  /*a050*/  FADD.FTZ R179, R179, R176 ;  /* 0x000000b0b3b37221 */ /* 0x000fc60000010000 */
[----:B------:R-:W-:Y:S01]  /*a060*/  FADD.FTZ R3, R207, R206 ;  /* 0x000000cecf037221 */ /* 0x000fe20000010000 */
[----:B------:R-:W-:Y:S01]  /*a070*/  HGMMA.64x256x16.F32.BF16 R24, R152, gdesc[UR20].tnspB, R24, gsb0 ;  /* 0x43e0001498187df0 */ /* 0x000fe20008001818 */
[----:B------:R-:W-:Y:S01]  /*a080*/  UMOV UR22, UR14 ;  /* 0x0000000e00167c82 */ /* 0x000fe20008000000 */
[----:B------:R-:W-:Y:S01]  /*a090*/  UMOV UR23, 0x40000040 ;  /* 0x4000004000177882 */ /* 0x000fe20000000000 */
[----:B------:R-:W-:Y:S01]  /*a0a0*/  UIADD3 UR14, UR10, 0x100, URZ ;  /* 0x000001000a0e7890 */ /* 0x000fe2000fffe03f */
[----:B------:R-:W-:Y:S01]  /*a0b0*/  FADD.FTZ R0, R180, R179 ;  /* 0x000000b3b4007221 */ /* 0x000fe20000010000 */
[----:B------:R-:W-:Y:S01]  /*a0c0*/  UIADD3 UR10, UR10, 0x180, URZ ;  /* 0x000001800a0a7890 */ /* 0x000fe2000fffe03f */
[----:B------:R-:W-:Y:S01]  /*a0d0*/  FADD.FTZ R3, R208, R3 ;  /* 0x00000003d0037221 */ /* 0x000fe20000010000 */
[----:B------:R-:W-:Y:S02]  /*a0e0*/  WARPGROUP.DEPBAR.LE gsb0, 0x0 ;  /* 0x00008000000079c5 */ /* 0x000fe40000010000 */
[----:B------:R-:W-:-:S15]  /*a0f0*/  WARPGROUP.ARRIVE ;  /* 0x00000000000079c5 */ /* 0x000fde0000000000 */
[----:B------:R-:W-:-:S04]  /*a100*/  NOP ;  /* 0x0000000000007918 */ /* 0x000fc80000000000 */
        /* <DEDUP_REMOVED lines=24> */
.L_x_1965:
[----:B------:R-:W-:Y:S01]  /*a290*/  UIADD3 UR5, UR5, 0x38860, URZ ;  /* 0x0003886005057890 */ /* 0x000fe2000fffe03f */
[C---:B------:R-:W-:Y:S01]  /*a2a0*/  ISETP.GT.AND P1, PT, R11.reuse, R10, PT ;  /* 0x0000000a0b00720c */ /* 0x040fe20003f24270 */
[----:B------:R-:W-:Y:S01]  /*a2b0*/  UMOV UR7, UR36 ;  /* 0x0000002400077c82 */ /* 0x000fe20008000000 */
[----:B------:R-:W-:Y:S01]  /*a2c0*/  VIADD R11, R11, 0xffffffff ;  /* 0xffffffff0b0b7836 */ /* 0x000fe20000000000 */
[----:B------:R-:W-:Y:S01]  /*a2d0*/  UPRMT UR5, UR39, 0x654, UR5 ;  /* 0x0000065427057896 */ /* 0x000fe20008000005 */
[----:B------:R-:W-:Y:S02]  /*a2e0*/  IMAD.MOV.U32 R13, RZ, RZ, R7 ;  /* 0x000000ffff0d7224 */ /* 0x000fe400078e0007 */
[----:B------:R-:W-:-:S06]  /*a2f0*/  IMAD.MOV.U32 R12, RZ, RZ, R5 ;  /* 0x000000ffff0c7224 */ /* 0x000fcc00078e0005 */
[----:B------:R-:W-:Y:S01]  /*a300*/  SYNCS.ARRIVE.TRANS64.RED.A1T0 RZ, [UR5], RZ ;  /* 0x000000ffffff79a7 */ /* 0x000fe20008100405 */
[----:B------:R-:W-:Y:S05]  /*a310*/  @P1 BRA `(.L_x_1966) ;  /* 0xffffffc800f41947 */ /* 0x000fea000383ffff */
.L_x_1947:
[----:B------:R-:W-:Y:S01]  /*a320*/  ISETP.NE.AND P2, PT, R225, 0x1, PT ;  /* 0x00000001e100780c */ /* 0x000fe20003f45270 */
[----:B------:R-:W-:Y:S01]  /*a330*/  VIADD R8, R23, 0x3f ;  /* 0x0000003f17087836 */ /* 0x000fe20000000000 */
[----:B------:R-:W-:Y:S02]  /*a340*/  LOP3.LUT P1, RZ, R16, 0x1, RZ, 0xc0, !PT ;  /* 0x0000000110ff7812 */ /* 0x000fe4000782c0ff */
[----:B------:R-:W-:Y:S01]  /*a350*/  IADD3 R12, -R6, 0x1, RZ ;  /* 0x00000001060c7810 */ /* 0x000fe20007ffe1ff */
[----:B------:R-:W-:-:S04]  /*a360*/  IMAD.MOV.U32 R6, RZ, RZ, R8 ;  /* 0x000000ffff067224 */ /* 0x000fc800078e0008 */
[----:B------:R-:W-:-:S04]  /*a370*/  IMAD R13, R17, UR15, R12 ;  /* 0x0000000f110d7c24 */ /* 0x000fc8000f8e020c */
[----:B------:R-:W0:Y:S08]  /*a380*/  @P2 LDC R9, c[0x0][0x44c] ;  /* 0x00011300ff092b82 */ /* 0x000e300000000800 */
[----:B------:R-:W1:Y:S01]  /*a390*/  @P2 LDC R10, c[0x0][0x450] ;  /* 0x00011400ff0a2b82 */ /* 0x000e620000000800 */
[----:B0-----:R-:W-:-:S05]  /*a3a0*/  @P2 IMAD.HI.U32 R9, R8, R9, RZ ;  /* 0x0000000908092227 */ /* 0x001fca00078e00ff */
[----:B-1----:R-:W-:-:S05]  /*a3b0*/  @P2 SHF.R.U32.HI R6, RZ, R10, R9 ;  /* 0x0000000aff062219 */ /* 0x002fca0000011609 */
[----:B------:R-:W-:-:S04]  /*a3c0*/  IMAD.IADD R6, R13, 0x1, R6 ;  /* 0x000000010d067824 */ /* 0x000fc800078e0206 */
[----:B------:R-:W-:Y:S01]  /*a3d0*/  VIADD R10, R6, -UR18 ;  /* 0x80000012060a7c36 */ /* 0x000fe20008000000 */
[----:B------:R-:W-:Y:S06]  /*a3e0*/  @!P1 BRA `(.L_x_1967) ;  /* 0x0000000000449947 */ /* 0x000fec0003800000 */
[----:B------:R-:W-:-:S13]  /*a3f0*/  ISETP.GT.AND P1, PT, R6, -0x1, PT ;  /* 0xffffffff0600780c */ /* 0x000fda0003f24270 */
[----:B------:R-:W-:Y:S05]  /*a400*/  @P1 BRA `(.L_x_1968) ;  /* 0x0000000000201947 */ /* 0x000fea0003800000 */
[----:B------:R-:W0:Y:S01]  /*a410*/  LDC R15, c[0x0][0xadc] ;  /* 0x0002b700ff0f7b82 */ /* 0x000e220000000800 */
[----:B------:R-:W-:Y:S02]  /*a420*/  LOP3.LUT R13, RZ, R6, RZ, 0x33, !PT ;  /* 0x00000006ff0d7212 */ /* 0x000fe400078e33ff */
[----:B0-----:R-:W-:-:S13]  /*a430*/  ISETP.NE.AND P1, PT, R15, 0x1, PT ;  /* 0x000000010f00780c */ /* 0x001fda0003f25270 */
[----:B------:R-:W0:Y:S02]  /*a440*/  @P1 LDC.64 R8, c[0x0][0xae0] ;  /* 0x0002b800ff081b82 */ /* 0x000e240000000a00 */
[----:B0-----:R-:W-:-:S05]  /*a450*/  @P1 IMAD.HI.U32 R8, R13, R8, RZ ;  /* 0x000000080d081227 */ /* 0x001fca00078e00ff */
[----:B------:R-:W-:-:S04]  /*a460*/  @P1 SHF.R.U32.HI R13, RZ, R9, R8 ;  /* 0x00000009ff0d1219 */ /* 0x000fc80000011608 */
[----:B------:R-:W-:Y:S01]  /*a470*/  LOP3.LUT R6, RZ, R13, RZ, 0x33, !PT ;  /* 0x0000000dff067212 */ /* 0x000fe200078e33ff */
[----:B------:R-:W-:Y:S06]  /*a480*/  BRA `(.L_x_1969) ;  /* 0x0000000000147947 */ /* 0x000fec0003800000 */
.L_x_1968:
[----:B------:R-:W0:Y:S02]  /*a490*/  LDC R15, c[0x0][0xadc] ;  /* 0x0002b700ff0f7b82 */ /* 0x000e240000000800 */
[----:B0-----:R-:W-:-:S13]  /*a4a0*/  ISETP.NE.AND P1, PT, R15, 0x1, PT ;  /* 0x000000010f00780c */ /* 0x001fda0003f25270 */
[----:B------:R-:W0:Y:S02]  /*a4b0*/  @P1 LDC.64 R8, c[0x0][0xae0] ;  /* 0x0002b800ff081b82 */ /* 0x000e240000000a00 */
[----:B0-----:R-:W-:-:S05]  /*a4c0*/  @P1 IMAD.HI.U32 R8, R6, R8, RZ ;  /* 0x0000000806081227 */ /* 0x001fca00078e00ff */
[----:B------:R-:W-:-:S07]  /*a4d0*/  @P1 SHF.R.U32.HI R6, RZ, R9, R8 ;  /* 0x00000009ff061219 */ /* 0x000fce0000011608 */
.L_x_1969:
[----:B------:R-:W-:-:S05]  /*a4e0*/  IMAD R9, R6, R15, RZ ;  /* 0x0000000f06097224 */ /* 0x000fca00078e02ff */
[----:B------:R-:W-:-:S07]  /*a4f0*/  VIMNMX R10, R10, R9, !PT ;  /* 0x000000090a0a7248 */ /* 0x000fce0007fe0100 */
.L_x_1967:
[----:B------:R-:W-:-:S05]  /*a500*/  VIADD R10, R10, 0x3f ;  /* 0x0000003f0a0a7836 */ /* 0x000fca0000000000 */
        /* <DEDUP_REMOVED lines=9> */
.L_x_1981:
[----:B------:R-:W-:Y:S01]  /*a5a0*/  UIADD3 UR36, UR7, 0x1, URZ ;  /* 0x0000000107247890 */ /* 0x000fe2000fffe03f */
[----:B------:R-:W-:Y:S02]  /*a5b0*/  IMAD.MOV.U32 R5, RZ, RZ, R11 ;  /* 0x000000ffff057224 */ /* 0x000fe400078e000b */
[----:B------:R-:W-:Y:S01]  /*a5c0*/  VIADD R11, R11, 0xffffffff ;  /* 0xffffffff0b0b7836 */ /* 0x000fe20000000000 */
[----:B------:R-:W-:Y:S02]  /*a5d0*/  UISETP.NE.AND UP0, UPT, UR36, 0x2, UPT ;  /* 0x000000022400788c */ /* 0x000fe4000bf05270 */
[----:B------:R-:W-:Y:S02]  /*a5e0*/  ISETP.GT.AND P1, PT, R5, R6, PT ;  /* 0x000000060500720c */ /* 0x000fe40003f24270 */
[----:B------:R-:W-:Y:S02]  /*a5f0*/  USEL UR5, URZ, 0x1, UP0 ;  /* 0x000000013f057887 */ /* 0x000fe40008000000 */
[----:B------:R-:W-:-:S04]  /*a600*/  USEL UR36, UR36, URZ, UP0 ;  /* 0x0000003f24247287 */ /* 0x000fc80008000000 */
[----:B------:R-:W-:Y:S01]  /*a610*/  LOP3.LUT R2, R2, UR5, RZ, 0x3c, !PT ;  /* 0x0000000502027c12 */ /* 0x000fe2000f8e3cff */
[----:B------:R-:W-:Y:S07]  /*a620*/  @!P0 BRA `(.L_x_1971) ;  /* 0x0000000000048947 */ /* 0x000fee0003800000 */
[----:B------:R-:W-:Y:S01]  /*a630*/  BPT.TRAP 0x1 ;  /* 0x000000040000795c */ /* 0x000fe20000300000 */
.L_x_1971:
[----:B------:R-:W-:Y:S01]  /*a640*/  ULEA UR5, UR36, UR38, 0x3 ;  /* 0x0000002624057291 */ /* 0x000fe2000f8e183f */
[----:B------:R-:W-:-:S08]  /*a650*/  SHF.L.U32 R5, R2, 0x1f, RZ ;  /* 0x0000001f02057819 */ /* 0x000fd000000006ff */
[----:B------:R0:W1:Y:S01]  /*a660*/  SYNCS.PHASECHK.TRANS64.TRYWAIT P2, [UR5+0x38830], R5 ;  /* 0x03883005ff0075a7 */ /* 0x0000620008040145 */
[----:B------:R-:W-:Y:S05]  /*a670*/  @!P0 BRA `(.L_x_1972) ;  /* 0x0000000000048947 */ /* 0x000fea0003800000 */
[----:B------:R-:W-:Y:S01]  /*a680*/  BPT.TRAP 0x1 ;  /* 0x000000040000795c */ /* 0x000fe20000300000 */
.L_x_1972:
[----:B-1----:R-:W-:Y:S05]  /*a690*/  @P2 BRA `(.L_x_1973) ;  /* 0x0000000000082947 */ /* 0x002fea0003800000 */
[----:B------:R-:W1:Y:S02]  /*a6a0*/  SYNCS.PHASECHK.TRANS64.TRYWAIT P2, [UR5+0x38830], R5 ;  /* 0x03883005ff0075a7 */ /* 0x000e640008040145 */
[----:B-1----:R-:W-:Y:S05]  /*a6b0*/  @!P2 BRA `(.L_x_1974) ;  /* 0x000000e400aca947 */ /* 0x002fea0003800000 */
.L_x_1973:
        /* <DEDUP_REMOVED lines=23> */
.L_x_1975:
[----:B------:R2:W3:Y:S01]  /*a830*/  SYNCS.PHASECHK.TRANS64.TRYWAIT P2, [UR5+0x38850], R5 ;  /* 0x03885005ff0075a7 */ /* 0x0004e20008040145 */
[----:B------:R-:W-:Y:S05]  /*a840*/  @!P0 BRA `(.L_x_1976) ;  /* 0x0000000000048947 */ /* 0x000fea0003800000 */
[----:B------:R-:W-:Y:S01]  /*a850*/  BPT.TRAP 0x1 ;  /* 0x000000040000795c */ /* 0x000fe20000300000 */
.L_x_1976:
[----:B---3--:R-:W-:Y:S05]  /*a860*/  @P2 BRA `(.L_x_1977) ;  /* 0x0000000000082947 */ /* 0x008fea0003800000 */
[----:B------:R-:W3:Y:S02]  /*a870*/  SYNCS.PHASECHK.TRANS64.TRYWAIT P2, [UR5+0x38850], R5 ;  /* 0x03885005ff0075a7 */ /* 0x000ee40008040145 */
[----:B---3--:R-:W-:Y:S05]  /*a880*/  @!P2 BRA `(.L_x_1978) ;  /* 0x000000e40050a947 */ /* 0x008fea0003800000 */
.L_x_1977:
[----:B------:R-:W-:Y:S01]  /*a890*/  ULEA UR26, UR36, UR4, 0xc ;  /* 0x00000004241a7291 */ /* 0x000fe2000f8e603f */
[----:B------:R-:W-:Y:S01]  /*a8a0*/  WARPGROUP.ARRIVE ;  /* 0x00000000000079c5 */ /* 0x000fe20000000000 */
[----:B------:R-:W-:Y:S01]  /*a8b0*/  UMOV UR27, 0x40000040 ;  /* 0x40000040001b7882 */ /* 0x000fe20000000000 */
[----:B------:R-:W-:-:S04]  /*a8c0*/  UIADD3 UR28, UR6, 0x2, URZ ;  /* 0x00000002061c7890 */ /* 0x000fc8000fffe03f */
[----:B------:R-:W3:Y:S01]  /*a8d0*/  S2R R7, SR_TID.X ;  /* 0x0000000000077919 */ /* 0x000ee20000002100 */
[----:B------:R-:W-:Y:S01]  /*a8e0*/  UIADD3 UR30, UR26, 0x2, URZ ;  /* 0x000000021a1e7890 */ /* 0x000fe2000fffe03f */
[----:B------:R-:W-:Y:S01]  /*a8f0*/  UMOV UR29, 0x40000040 ;  /* 0x40000040001d7882 */ /* 0x000fe20000000000 */
[----:B------:R-:W-:Y:S01]  /*a900*/  UMOV UR31, 0x40000040 ;  /* 0x40000040001f7882 */ /* 0x000fe20000000000 */
[----:B------:R-:W-:Y:S01]  /*a910*/  HGMMA.64x64x16.F32.BF16 R152, gdesc[UR24], R152, gsb0 ;  /* 0x00e00000189879f0 */ /* 0x000fe20008001898 */
[----:B------:R-:W-:Y:S02]  /*a920*/  UIADD3 UR15, UR6, 0x800, URZ ;  /* 0x00000800060f7890 */ /* 0x000fe4000fffe03f */
[----:B------:R-:W-:Y:S01]  /*a930*/  UIADD3 UR18, UR26, 0x800, URZ ;  /* 0x000008001a127890 */ /* 0x000fe2000fffe03f */
[----:B---3--:R-:W-:-:S05]  /*a940*/  SHF.R.U32.HI R7, RZ, 0x7, R7 ;  /* 0x00000007ff077819 */ /* 0x008fca0000011607 */
[----:B012---:R-:W0:Y:S02]  /*a950*/  SHFL.IDX PT, R5, R7, RZ, 0x1f ;  /* 0x00001fff07057589 */ /* 0x007e2400000e0000 */
        /* <DEDUP_REMOVED lines=252> */
.L_x_1979:
        /* <DEDUP_REMOVED lines=14> */
[----:B------:R-:W-:Y:S01]  /*ba00*/  FMNMX.FTZ R10, R164, R5, !PT ;  /* 0x00000005a40a7209 */ /* 0x000fe20007810000 */
[----:B------:R-:W-:Y:S01]  /*ba10*/  UMOV UR18, UR10 ;  /* 0x0000000a00127c82 */ /* 0x000fe20008000000 */
        /* <DEDUP_REMOVED lines=17> */
[----:B------:R-:W-:Y:S02]  /*bb30*/  FMNMX.FTZ R10, R162, R5, !PT ;  /* 0x00000005a20a7209 */ /* 0x000fe40007810000 */
[----:B0-----:R-:W-:Y:S02]  /*bb40*/  FMNMX.FTZ R5, R12, R7, !PT ;  /* 0x000000070c057209 */ /* 0x001fe40007810000 */
[----:B------:R-:W-:-:S03]  /*bb50*/  FMNMX.FTZ R7, R163, R10, !PT ;  /* 0x0000000aa3077209 */ /* 0x000fc60007810000 */
[C---:B------:R-:W-:Y:S01]  /*bb60*/  FADD.FTZ R10, -R5.reuse, R8 ;  /* 0x00000008050a7221 */ /* 0x040fe20000010100 */
[----:B------:R-:W-:Y:S01]  /*bb70*/  FMNMX.FTZ R8, R166, R7, !PT ;  /* 0x00000007a6087209 */ /* 0x000fe20007810000 */
[----:B------:R-:W-:Y:S02]  /*bb80*/  FMUL.FTZ R201, R5, UR11 ;  /* 0x0000000b05c97c20 */ /* 0x000fe40008410000 */
[----:B------:R-:W-:Y:S01]  /*bb90*/  FMUL.FTZ R9, R10, UR11 ;  /* 0x0000000b0a097c20 */ /* 0x000fe20008410000 */
[----:B------:R-:W-:Y:S01]  /*bba0*/  FMNMX.FTZ R7, R167, R8, !PT ;  /* 0x00000008a7077209 */ /* 0x000fe20007810000 */
[--C-:B------:R-:W-:Y:S01]  /*bbb0*/  FFMA.FTZ R152, R152, UR11, -R201.reuse ;  /* 0x0000000b98987c23 */ /* 0x100fe200080108c9 */
[--C-:B------:R-:W-:Y:S01]  /*bbc0*/  FFMA.FTZ R13, R153, UR11, -R201.reuse ;  /* 0x0000000b990d7c23 */ /* 0x100fe200080108c9 */
[----:B------:R-:W-:Y:S01]  /*bbd0*/  IMAD.MOV R153, RZ, RZ, -R184 ;  /* 0x000000ffff997224 */ /* 0x000fe200078e0ab8 */
[----:B------:R-:W-:Y:S01]  /*bbe0*/  FMNMX.FTZ R8, R170, R7, !PT ;  /* 0x00000007aa087209 */ /* 0x000fe20007810000 */
[--C-:B------:R-:W-:Y:S01]  /*bbf0*/  FFMA.FTZ R20, R168, UR11, -R201.reuse ;  /* 0x0000000ba8147c23 */ /* 0x100fe200080108c9 */
[--C-:B------:R-:W-:Y:S01]  /*bc00*/  FFMA.FTZ R168, R172, UR11, -R201.reuse ;  /* 0x0000000baca87c23 */ /* 0x100fe200080108c9 */
[--C-:B------:R-:W-:Y:S01]  /*bc10*/  FFMA.FTZ R172, R176, UR11, -R201.reuse ;  /* 0x0000000bb0ac7c23 */ /* 0x100fe200080108c9 */
[----:B------:R-:W-:Y:S01]  /*bc20*/  FMNMX.FTZ R7, R171, R8, !PT ;  /* 0x00000008ab077209 */ /* 0x000fe20007810000 */
[--C-:B------:R-:W-:Y:S01]  /*bc30*/  FFMA.FTZ R176, R180, UR11, -R201.reuse ;  /* 0x0000000bb4b07c23 */ /* 0x100fe200080108c9 */
[----:B------:R-:W-:Y:S01]  /*bc40*/  MUFU.EX2 R8, R152 ;  /* 0x0000009800087308 */ /* 0x000fe20000000800 */
[----:B------:R-:W-:Y:S01]  /*bc50*/  ISETP.NE.AND P2, PT, R18, R153, PT ;  /* 0x000000991200720c */ /* 0x000fe20003f45270 */
        /* <DEDUP_REMOVED lines=12> */
[----:B------:R-:W-:Y:S01]  /*bd20*/  FFMA.FTZ R181, R181, UR11, -R201 ;  /* 0x0000000bb5b57c23 */ /* 0x000fe200080108c9 */
[----:B------:R-:W-:Y:S01]  /*bd30*/  FMNMX.FTZ R7, R179, R10, !PT ;  /* 0x0000000ab3077209 */ /* 0x000fe20007810000 */
[----:B------:R-:W-:Y:S03]  /*bd40*/  MUFU.EX2 R13, R13 ;  /* 0x0000000d000d7308 */ /* 0x000fe60000000800 */
[----:B------:R-:W-:-:S04]  /*bd50*/  FMNMX.FTZ R12, R182, R7, !PT ;  /* 0x00000007b60c7209 */ /* 0x000fc80007810000 */
[----:B------:R-:W-:Y:S01]  /*bd60*/  FMNMX.FTZ R7, R183, R12, !PT ;  /* 0x0000000cb7077209 */ /* 0x000fe20007810000 */
[----:B------:R-:W-:Y:S01]  /*bd70*/  FFMA.FTZ R12, R160, UR11, -R201 ;  /* 0x0000000ba00c7c23 */ /* 0x000fe200080108c9 */
[----:B------:R-:W-:Y:S01]  /*bd80*/  MUFU.EX2 R10, R156 ;  /* 0x0000009c000a7308 */ /* 0x000fe20000000800 */
[-C--:B0-----:R-:W-:Y:S01]  /*bd90*/  FMUL.FTZ R24, R24, R9.reuse ;  /* 0x0000000918187220 */ /* 0x081fe20000410000 */
        /* <DEDUP_REMOVED lines=68> */
[----:B------:R-:W-:Y:S01]  /*c1e0*/  FFMA.FTZ R201, R154, UR11, -R152 ;  /* 0x0000000b9ac97c23 */ /* 0x000fe20008010898 */
[----:B------:R-:W-:-:S02]  /*c1f0*/  IMAD.U32 R154, RZ, RZ, UR7 ;  /* 0x00000007ff9a7e24 */ /* 0x000fc4000f8e00ff */
[--C-:B------:R-:W-:Y:S01]  /*c200*/  FFMA.FTZ R200, R155, UR11, -R152.reuse ;  /* 0x0000000b9bc87c23 */ /* 0x100fe20008010898 */
[--C-:B------:R-:W-:Y:S01]  /*c210*/  FFMA.FTZ R202, R158, UR11, -R152.reuse ;  /* 0x0000000b9eca7c23 */ /* 0x100fe20008010898 */
[--C-:B------:R-:W-:Y:S01]  /*c220*/  FFMA.FTZ R203, R159, UR11, -R152.reuse ;  /* 0x0000000b9fcb7c23 */ /* 0x100fe20008010898 */
[----:B------:R-:W0:Y:S01]  /*c230*/  MUFU.EX2 R180, R180 ;  /* 0x000000b400b47308 */ /* 0x000e220000000800 */
        /* <DEDUP_REMOVED lines=22> */
[----:B------:R-:W-:Y:S01]  /*c3a0*/  FMUL.FTZ R30, R30, R180 ;  /* 0x000000b41e1e7220 */ /* 0x000fe20000410000 */
[----:B------:R-:W0:Y:S01]  /*c3b0*/  MUFU.EX2 R200, R200 ;  /* 0x000000c800c87308 */ /* 0x000e220000000800 */
[----:B------:R-:W-:Y:S01]  /*c3c0*/  F2FP.BF16.F32.PACK_AB R160, R169, R20 ;  /* 0x00000014a9a0723e */ /* 0x000fe200000010ff */
        /* <DEDUP_REMOVED lines=63> */
[----:B-1----:R-:W-:Y:S01]  /*c7c0*/  F2FP.BF16.F32.PACK_AB R159, R207, R206 ;  /* 0x000000cecf9f723e */ /* 0x002fe200000010ff */
[-C--:B------:R-:W-:Y:S01]  /*c7d0*/  FMUL.FTZ R131, R131, R180.reuse ;  /* 0x000000b483837220 */ /* 0x080fe20000410000 */
[-C--:B------:R-:W-:Y:S01]  /*c7e0*/  FMUL.FTZ R132, R132, R9.reuse ;  /* 0x0000000984847220 */ /* 0x080fe20000410000 */
[-C--:B------:R-:W-:Y:S01]  /*c7f0*/  FMUL.FTZ R133, R133, R9.reuse ;  /* 0x0000000985857220 */ /* 0x080fe20000410000 */
[-C--:B------:R-:W-:Y:S01]  /*c800*/  FMUL.FTZ R134, R134, R180.reuse ;  /* 0x000000b486867220 */ /* 0x080fe20000410000 */
[----:B------:R-:W-:Y:S01]  /*c810*/  FMUL.FTZ R135, R135, R180 ;  /* 0x000000b487877220 */ /* 0x000fe20000410000 */
        /* <DEDUP_REMOVED lines=15> */
[-C--:B------:R-:W-:Y:S01]  /*c910*/  FMUL.FTZ R148, R148, R9.reuse ;  /* 0x0000000994947220 */ /* 0x080fe20000410000 */
[----:B------:R-:W-:Y:S01]  /*c920*/  FMUL.FTZ R149, R149, R9 ;  /* 0x0000000995957220 */ /* 0x000fe20000410000 */
[----:B------:R-:W0:Y:S01]  /*c930*/  MUFU.EX2 R175, R175 ;  /* 0x000000af00af7308 */ /* 0x000e220000000800 */
[----:B-1----:R-:W-:Y:S01]  /*c940*/  F2FP.BF16.F32.PACK_AB R161, R171, R170 ;  /* 0x000000aaaba1723e */ /* 0x002fe200000010ff */
[-C--:B------:R-:W-:Y:S01]  /*c950*/  FMUL.FTZ R150, R150, R180.reuse ;  /* 0x000000b496967220 */ /* 0x080fe20000410000 */
[----:B------:R-:W-:Y:S01]  /*c960*/  FMUL.FTZ R151, R151, R180 ;  /* 0x000000b497977220 */ /* 0x000fe20000410000 */
[----:B------:R1:W-:Y:S01]  /*c970*/  STSM.16.M88.4 [R185+0x36400], R152 ;  /* 0x03640098b9007844 */ /* 0x0003e20000000200 */
[----:B------:R-:W-:Y:S01]  /*c980*/  FFMA.FTZ R0, R9, R0, R8 ;  /* 0x0000000009007223 */ /* 0x000fe20000010008 */
[----:B------:R-:W-:-:S02]  /*c990*/  FFMA.FTZ R3, R180, R3, R201 ;  /* 0x00000003b4037223 */ /* 0x000fc400000100c9 */
[----:B------:R-:W-:Y:S01]  /*c9a0*/  MUFU.EX2 R172, R172 ;  /* 0x000000ac00ac7308 */ /* 0x000fe20000000800 */
[----:B------:R1:W-:Y:S01]  /*c9b0*/  STSM.16.M88.4 [R186], R156 ;  /* 0x0000009cba007844 */ /* 0x0003e20000000200 */
        /* <DEDUP_REMOVED lines=31> */
[----:B------:R-:W-:Y:S01]  /*cbb0*/  FADD.FTZ R172, R172, R173 ;  /* 0x000000adacac7221 */ /* 0x000fe20000010000 */
[----:B------:R-:W-:Y:S03]  /*cbc0*/  MUFU.EX2 R182, R182 ;  /* 0x000000b600b67308 */ /* 0x000fe60000000800 */
[----:B------:R-:W-:-:S04]  /*cbd0*/  FADD.FTZ R177, R177, R172 ;  /* 0x000000acb1b17221 */ /* 0x000fc80000010000 */
[----:B------:R-:W-:Y:S01]  /*cbe0*/  FADD.FTZ R0, R176, R177 ;  /* 0x000000b1b0007221 */ /* 0x000fe20000010000 */
[----:B------:R-:W0:Y:S01]  /*cbf0*/  MUFU.EX2 R183, R183 ;  /* 0x000000b700b77308 */ /* 0x000e220000000800 */
[----:B--2---:R-:W-:Y:S01]  /*cc00*/  F2FP.BF16.F32.PACK_AB R165, R179, R178 ;  /* 0x000000b2b3a5723e */ /* 0x004fe200000010ff */
[----:B------:R-:W-:Y:S01]  /*cc10*/  FADD.FTZ R178, R178, R175 ;  /* 0x000000afb2b27221 */ /* 0x000fe20000010000 */
[----:B------:R-:W-:-:S03]  /*cc20*/  FADD.FTZ R0, R181, R0 ;  /* 0x00000000b5007221 */ /* 0x000fc60000010000 */
[----:B------:R-:W-:Y:S01]  /*cc30*/  FADD.FTZ R179, R179, R178 ;  /* 0x000000b2b3b37221 */ /* 0x000fe20000010000 */
[----:B0-----:R-:W-:-:S03]  /*cc40*/  F2FP.BF16.F32.PACK_AB R167, R183, R182 ;  /* 0x000000b6b7a7723e */ /* 0x001fc600000010ff */
[----:B------:R-:W-:Y:S02]  /*cc50*/  FADD.FTZ R182, R182, R179 ;  /* 0x000000b3b6b67221 */ /* 0x000fe40000010000 */
[----:B------:R1:W-:Y:S01]  /*cc60*/  STSM.16.M88.4 [R187], R164 ;  /* 0x000000a4bb007844 */ /* 0x0003e20000000200 */
[----:B------:R-:W-:Y:S01]  /*cc70*/  WARPGROUP.ARRIVE ;  /* 0x00000000000079c5 */ /* 0x000fe20000000000 */
[----:B------:R-:W-:-:S05]  /*cc80*/  FADD.FTZ R3, R183, R182 ;  /* 0x000000b6b7037221 */ /* 0x000fca0000010000 */
[----:B------:R-:W-:Y:S01]  /*cc90*/  HGMMA.64x256x16.F32.BF16 R24, R152, gdesc[UR12].tnspB, R24, gsb0 ;  /* 0x43e0000c98187df0 */ /* 0x000fe20008001818 */
[----:B------:R-:W-:Y:S01]  /*cca0*/  UIADD3 UR14, UR14, 0x180, URZ ;  /* 0x000001800e0e7890 */ /* 0x000fe2000fffe03f */
        /* <DEDUP_REMOVED lines=26> */
.L_x_1980:
[----:B------:R-:W-:Y:S01]  /*ce50*/  UIADD3 UR5, UR5, 0x38860, URZ ;  /* 0x0003886005057890 */ /* 0x000fe2000fffe03f */
[----:B------:R-:W-:Y:S01]  /*ce60*/  IMAD.MOV.U32 R200, RZ, RZ, R7 ;  /* 0x000000ffffc87224 */ /* 0x000fe200078e0007 */
[----:B------:R-:W-:Y:S01]  /*ce70*/  UMOV UR7, UR36 ;  /* 0x0000002400077c82 */ /* 0x000fe20008000000 */
[----:B------:R-:W-:Y:S01]  /*ce80*/  IMAD.MOV.U32 R8, RZ, RZ, R5 ;  /* 0x000000ffff087224 */ /* 0x000fe200078e0005 */
[----:B------:R-:W-:-:S09]  /*ce90*/  UPRMT UR5, UR39, 0x654, UR5 ;  /* 0x0000065427057896 */ /* 0x000fd20008000005 */
[----:B------:R-:W-:Y:S01]  /*cea0*/  SYNCS.ARRIVE.TRANS64.RED.A1T0 RZ, [UR5], RZ ;  /* 0x000000ffffff79a7 */ /* 0x000fe20008100405 */
[----:B------:R-:W-:Y:S05]  /*ceb0*/  @P1 BRA `(.L_x_1981) ;  /* 0xffffffd400b81947 */ /* 0x000fea000383ffff */
.L_x_1970:
[----:B------:R-:W-:-:S13]  /*cec0*/  ISETP.GE.AND P1, PT, R11, R191, PT ;  /* 0x000000bf0b00720c */ /* 0x000fda0003f26270 */
[----:B------:R-:W-:Y:S05]  /*ced0*/  @!P1 BRA `(.L_x_1982) ;  /* 0x00000034000c9947 */ /* 0x000fea0003800000 */
[----:B------:R-:W-:Y:S01]  /*cee0*/  IMAD.MOV.U32 R9, RZ, RZ, R7 ;  /* 0x000000ffff097224 */ /* 0x000fe200078e0007 */
[----:B------:R-:W-:Y:S01]  /*cef0*/  UMOV UR5, UR36 ;  /* 0x0000002400057c82 */ /* 0x000fe20008000000 */
[----:B------:R-:W-:-:S07]  /*cf00*/  IMAD.MOV.U32 R8, RZ, RZ, R5 ;  /* 0x000000ffff087224 */ /* 0x000fce00078e0005 */
.L_x_2001:
[----:B------:R-:W-:-:S04]  /*cf10*/  UIADD3 UR36, UR5, 0x1, URZ ;  /* 0x0000000105247890 */ /* 0x000fc8000fffe03f */
[----:B------:R-:W-:-:S04]  /*cf20*/  UISETP.NE.AND UP0, UPT, UR36, 0x2, UPT ;  /* 0x000000022400788c */ /* 0x000fc8000bf05270 */
[----:B------:R-:W-:Y:S02]  /*cf30*/  USEL UR7, URZ, 0x1, UP0 ;  /* 0x000000013f077887 */ /* 0x000fe40008000000 */
[----:B------:R-:W-:-:S04]  /*cf40*/  USEL UR36, UR36, URZ, UP0 ;  /* 0x0000003f24247287 */ /* 0x000fc80008000000 */
[----:B------:R-:W-:Y:S01]  /*cf50*/  LOP3.LUT R2, R2, UR7, RZ, 0x3c, !PT ;  /* 0x0000000702027c12 */ /* 0x000fe2000f8e3cff */
[----:B------:R-:W-:Y:S07]  /*cf60*/  @!P0 BRA `(.L_x_1983) ;  /* 0x0000000000048947 */ /* 0x000fee0003800000 */
[----:B------:R-:W-:Y:S01]  /*cf70*/  BPT.TRAP 0x1 ;  /* 0x000000040000795c */ /* 0x000fe20000300000 */
.L_x_1983:
[----:B------:R-:W-:Y:S01]  /*cf80*/  ULEA UR7, UR36, UR38, 0x3 ;  /* 0x0000002624077291 */ /* 0x000fe2000f8e183f */
[----:B------:R-:W-:-:S08]  /*cf90*/  SHF.L.U32 R5, R2, 0x1f, RZ ;  /* 0x0000001f02057819 */ /* 0x000fd000000006ff */
[----:B------:R0:W1:Y:S01]  /*cfa0*/  SYNCS.PHASECHK.TRANS64.TRYWAIT P1, [UR7+0x38830], R5 ;  /* 0x03883005ff0075a7 */ /* 0x0000620008020147 */
[----:B------:R-:W-:Y:S05]  /*cfb0*/  @!P0 BRA `(.L_x_1984) ;  /* 0x0000000000048947 */ /* 0x000fea0003800000 */
[----:B------:R-:W-:Y:S01]  /*cfc0*/  BPT.TRAP 0x1 ;  /* 0x000000040000795c */ /* 0x000fe20000300000 */
.L_x_1984:
[----:B-1----:R-:W-:Y:S05]  /*cfd0*/  @P1 BRA `(.L_x_1985) ;  /* 0x0000000000081947 */ /* 0x002fea0003800000 */
[----:B------:R-:W1:Y:S02]  /*cfe0*/  SYNCS.PHASECHK.TRANS64.TRYWAIT P1, [UR7+0x38830], R5 ;  /* 0x03883005ff0075a7 */ /* 0x000e640008020147 */
[----:B-1----:R-:W-:Y:S05]  /*cff0*/  @!P1 BRA `(.L_x_1986) ;  /* 0x000000bc008c9947 */ /* 0x002fea0003800000 */
.L_x_1985:
        /* <DEDUP_REMOVED lines=23> */
.L_x_1987:
[----:B------:R2:W3:Y:S01]  /*d170*/  SYNCS.PHASECHK.TRANS64.TRYWAIT P1, [UR7+0x38850], R5 ;  /* 0x03885005ff0075a7 */ /* 0x0004e20008020147 */
[----:B------:R-:W-:Y:S05]  /*d180*/  @!P0 BRA `(.L_x_1988) ;  /* 0x0000000000048947 */ /* 0x000fea0003800000 */
[----:B------:R-:W-:Y:S01]  /*d190*/  BPT.TRAP 0x1 ;  /* 0x000000040000795c */ /* 0x000fe20000300000 */
.L_x_1988:
[----:B---3--:R-:W-:Y:S05]  /*d1a0*/  @P1 BRA `(.L_x_1989) ;  /* 0x0000000000081947 */ /* 0x008fea0003800000 */
[----:B------:R-:W3:Y:S02]  /*d1b0*/  SYNCS.PHASECHK.TRANS64.TRYWAIT P1, [UR7+0x38850], R5 ;  /* 0x03885005ff0075a7 */ /* 0x000ee40008020147 */
[----:B---3--:R-:W-:Y:S05]  /*d1c0*/  @!P1 BRA `(.L_x_1990) ;  /* 0x000000bc00309947 */ /* 0x008fea0003800000 */
.L_x_1989:
        /* <DEDUP_REMOVED lines=265> */
.L_x_1991:
        /* <DEDUP_REMOVED lines=11> */
[----:B------:R-:W-:-:S02]  /*e310*/  ULDC UR10, c[0x0][0xad4] ;  /* 0x0002b500000a7ab9 */ /* 0x000fc40000000800 */
[----:B------:R-:W-:Y:S01]  /*e320*/  ULOP3.LUT UR10, URZ, UR10, URZ, 0x33, !UPT ;  /* 0x0000000a3f0a7292 */ /* 0x000fe2000f8e333f */
[----:B0-----:R-:W-:-:S05]  /*e330*/  @P1 IMAD.HI.U32 R5, R20, R5, RZ ;  /* 0x0000000514051227 */ /* 0x001fca00078e00ff */
[----:B-1----:R-:W-:Y:S01]  /*e340*/  @P1 SHF.R.U32.HI R20, RZ, R6, R5 ;  /* 0x00000006ff141219 */ /* 0x002fe20000011605 */
[----:B------:R-:W-:-:S04]  /*e350*/  IMAD.SHL.U32 R5, R11, 0x40, RZ ;  /* 0x000000400b057824 */ /* 0x000fc800078e00ff */
[----:B------:R-:W0:Y:S01]  /*e360*/  SHFL.IDX PT, R7, R20, RZ, 0x1c1f ;  /* 0x001c1fff14077589 */ /* 0x000e2200000e0000 */
[----:B------:R-:W-:-:S05]  /*e370*/  IADD3 R6, -R18, 0x1, -R5 ;  /* 0x0000000112067810 */ /* 0x000fca0007ffe905 */
[----:B------:R-:W-:-:S04]  /*e380*/  IMAD R6, R17, UR11, R6 ;  /* 0x0000000b11067c24 */ /* 0x000fc8000f8e0206 */
[----:B------:R-:W-:-:S04]  /*e390*/  VIADD R6, R6, -UR14 ;  /* 0x8000000e06067c36 */ /* 0x000fc80008000000 */
[C---:B------:R-:W-:Y:S02]  /*e3a0*/  VIADD R10, R6.reuse, UR15 ;  /* 0x0000000f060a7c36 */ /* 0x040fe40008000000 */
[----:B------:R-:W-:Y:S01]  /*e3b0*/  VIADD R12, R6, UR10 ;  /* 0x0000000a060c7c36 */ /* 0x000fe20008000000 */
[----:B------:R-:W-:Y:S01]  /*e3c0*/  ULDC UR10, c[0x0][0xadc] ;  /* 0x0002b700000a7ab9 */ /* 0x000fe20000000800 */
[--C-:B0-----:R-:W-:Y:S02]  /*e3d0*/  IMAD.IADD R14, R10, 0x1, R7.reuse ;  /* 0x000000010a0e7824 */ /* 0x101fe400078e0207 */
[----:B------:R-:W-:Y:S01]  /*e3e0*/  IMAD.IADD R15, R12, 0x1, R7 ;  /* 0x000000010c0f7824 */ /* 0x000fe200078e0207 */
[----:B------:R-:W-:Y:S06]  /*e3f0*/  @!P5 BRA `(.L_x_1992) ;  /* 0x00000000005cd947 */ /* 0x000fec0003800000 */
        /* <DEDUP_REMOVED lines=13> */
.L_x_1994:
[----:B------:R-:W-:-:S05]  /*e4d0*/  IMAD.U32 R200, RZ, RZ, UR10 ;  /* 0x0000000affc87e24 */ /* 0x000fca000f8e00ff */
[----:B------:R-:W-:-:S13]  /*e4e0*/  ISETP.NE.AND P1, PT, R200, 0x1, PT ;  /* 0x00000001c800780c */ /* 0x000fda0003f25270 */
[----:B------:R-:W0:Y:S02]  /*e4f0*/  @P1 LDC.64 R6, c[0x0][0xae0] ;  /* 0x0002b800ff061b82 */ /* 0x000e240000000a00 */
[----:B0-----:R-:W-:-:S05]  /*e500*/  @P1 IMAD.HI.U32 R6, R13, R6, RZ ;  /* 0x000000060d061227 */ /* 0x001fca00078e00ff */
[----:B------:R-:W-:-:S07]  /*e510*/  @P1 SHF.R.U32.HI R13, RZ, R7, R6 ;  /* 0x00000007ff0d1219 */ /* 0x000fce0000011606 */
.L_x_1995:
[----:B------:R-:W-:Y:S05]  /*e520*/  BSYNC B0 ;  /* 0x0000000000007941 */ /* 0x000fea0003800000 */
.L_x_1993:
[----:B------:R-:W-:-:S04]  /*e530*/  IMAD R13, R13, R200, -R5 ;  /* 0x000000c80d0d7224 */ /* 0x000fc800078e0a05 */
[----:B------:R-:W-:-:S05]  /*e540*/  IMAD.IADD R13, R13, 0x1, -R18 ;  /* 0x000000010d0d7824 */ /* 0x000fca00078e0a12 */
[----:B------:R-:W-:Y:S02]  /*e550*/  VIADDMNMX R14, R13, R200, R14, PT ;  /* 0x000000c80d0e7246 */ /* 0x000fe4000380010e */
[----:B------:R-:W-:-:S07]  /*e560*/  VIMNMX R15, R15, R13, !PT ;  /* 0x0000000d0f0f7248 */ /* 0x000fce0007fe0100 */
.L_x_1992:
        /* <DEDUP_REMOVED lines=66> */
.L_x_1998:
[----:B------:R-:W-:-:S05]  /*e990*/  IMAD.U32 R20, RZ, RZ, UR10 ;  /* 0x0000000aff147e24 */ /* 0x000fca000f8e00ff */
[----:B------:R-:W-:-:S13]  /*e9a0*/  ISETP.NE.AND P2, PT, R20, 0x1, PT ;  /* 0x000000011400780c */ /* 0x000fda0003f45270 */
[----:B------:R-:W0:Y:S02]  /*e9b0*/  @P2 LDC.64 R6, c[0x0][0xae0] ;  /* 0x0002b800ff062b82 */ /* 0x000e240000000a00 */
[----:B0-----:R-:W-:-:S05]  /*e9c0*/  @P2 IMAD.HI.U32 R6, R14, R6, RZ ;  /* 0x000000060e062227 */ /* 0x001fca00078e00ff */
[----:B------:R-:W-:-:S07]  /*e9d0*/  @P2 SHF.R.U32.HI R14, RZ, R7, R6 ;  /* 0x00000007ff0e2219 */ /* 0x000fce0000011606 */
.L_x_1999:
[----:B------:R-:W-:Y:S05]  /*e9e0*/  BSYNC B0 ;  /* 0x0000000000007941 */ /* 0x000fea0003800000 */
.L_x_1997:
[----:B------:R-:W-:-:S04]  /*e9f0*/  IMAD R5, R14, R20, -R5 ;  /* 0x000000140e057224 */ /* 0x000fc800078e0a05 */
[----:B------:R-:W-:-:S05]  /*ea00*/  IMAD.IADD R5, R5, 0x1, -R18 ;  /* 0x0000000105057824 */ /* 0x000fca00078e0a12 */
[----:B------:R-:W-:Y:S02]  /*ea10*/  VIADDMNMX R10, R5, R20, R10, PT ;  /* 0x00000014050a7246 */ /* 0x000fe4000380010a */
[----:B------:R-:W-:-:S07]  /*ea20*/  VIMNMX R12, R12, R5, !PT ;  /* 0x000000050c0c7248 */ /* 0x000fce0007fe0100 */
.L_x_1996:
[----:B------:R-:W-:Y:S01]  /*ea30*/  FMNMX.FTZ R6, R13, R8, !PT ;  /* 0x000000080d067209 */ /* 0x000fe20007810000 */
[----:B------:R-:W-:Y:S01]  /*ea40*/  ULDC UR11, c[0x0][0xa80] ;  /* 0x0002a000000b7ab9 */ /* 0x000fe20000000800 */
[----:B------:R-:W-:Y:S01]  /*ea50*/  ISETP.GT.AND P2, PT, R12, 0x1, P1 ;  /* 0x000000010c00780c */ /* 0x000fe20000f44270 */
[----:B------:R-:W-:Y:S01]  /*ea60*/  ULEA UR10, UR36, UR37, 0xc ;  /* 0x00000025240a7291 */ /* 0x000fe2000f8e603f */
[----:B------:R-:W-:Y:S01]  /*ea70*/  FMNMX.FTZ R5, R153, R6, !PT ;  /* 0x0000000699057209 */ /* 0x000fe20007810000 */
[----:B------:R-:W-:Y:S01]  /*ea80*/  UMOV UR15, 0x40000040 ;  /* 0x40000040000f7882 */ /* 0x000fe20000000000 */
[----:B------:R-:W-:Y:S02]  /*ea90*/  ISETP.LT.OR P2, PT, R10, 0x2, P2 ;  /* 0x000000020a00780c */ /* 0x000fe40001741670 */
[----:B------:R-:W-:Y:S02]  /*eaa0*/  FMNMX.FTZ R6, R156, R5, !PT ;  /* 0x000000059c067209 */ /* 0x000fe40007810000 */
[----:B------:R-:W-:Y:S01]  /*eab0*/  FSEL R155, R155, -INF , !P2 ;  /* 0xff8000009b9b7808 */ /* 0x000fe20005000000 */
[----:B------:R-:W-:Y:S01]  /*eac0*/  UMOV UR14, UR10 ;  /* 0x0000000a000e7c82 */ /* 0x000fe20008000000 */
[----:B------:R-:W-:-:S02]  /*ead0*/  FMNMX.FTZ R5, R157, R6, !PT ;  /* 0x000000069d057209 */ /* 0x000fc40007810000 */
[----:B------:R-:W-:Y:S02]  /*eae0*/  ISETP.GT.AND P2, PT, R12, RZ, P1 ;  /* 0x000000ff0c00720c */ /* 0x000fe40000f44270 */
[----:B------:R-:W-:Y:S02]  /*eaf0*/  FMNMX.FTZ R6, R160, R5, !PT ;  /* 0x00000005a0067209 */ /* 0x000fe40007810000 */
[----:B------:R-:W-:Y:S02]  /*eb00*/  ISETP.LT.OR P2, PT, R10, 0x1, P2 ;  /* 0x000000010a00780c */ /* 0x000fe40001741670 */
[----:B------:R-:W-:Y:S02]  /*eb10*/  FMNMX.FTZ R5, R161, R6, !PT ;  /* 0x00000006a1057209 */ /* 0x000fe40007810000 */
[----:B------:R-:W-:Y:S02]  /*eb20*/  ISETP.GT.AND P3, PT, R12, 0x8, P1 ;  /* 0x000000080c00780c */ /* 0x000fe40000f64270 */
[----:B------:R-:W-:-:S02]  /*eb30*/  FMNMX.FTZ R6, R164, R5, !PT ;  /* 0x00000005a4067209 */ /* 0x000fc40007810000 */
[----:B------:R-:W-:Y:S02]  /*eb40*/  FSEL R154, R154, -INF , !P2 ;  /* 0xff8000009a9a7808 */ /* 0x000fe40005000000 */
        /* <DEDUP_REMOVED lines=18> */
[----:B------:R-:W-:Y:S01]  /*ec70*/  ISETP.GT.AND P2, PT, R12, 0x18, P1 ;  /* 0x000000180c00780c */ /* 0x000fe20000f44270 */
[----:B------:R-:W0:Y:S01]  /*ec80*/  SHFL.BFLY PT, R5, R6, 0x2, 0x1f ;  /* 0x0c401f0006057f89 */ /* 0x000e2200000e0000 */
[----:B------:R-:W-:Y:S02]  /*ec90*/  ISETP.LT.OR P4, PT, R10, 0x12, P4 ;  /* 0x000000120a00780c */ /* 0x000fe40002781670 */
[----:B------:R-:W-:Y:S02]  /*eca0*/  ISETP.GT.AND P3, PT, R12, 0x19, P1 ;  /* 0x000000190c00780c */ /* 0x000fe40000f64270 */
[----:B------:R-:W-:Y:S02]  /*ecb0*/  ISETP.LT.OR P2, PT, R10, 0x19, P2 ;  /* 0x000000190a00780c */ /* 0x000fe40001741670 */
[----:B------:R-:W-:-:S02]  /*ecc0*/  FSEL R163, R163, -INF , !P4 ;  /* 0xff800000a3a37808 */ /* 0x000fc40006000000 */
[----:B------:R-:W-:Y:S02]  /*ecd0*/  ISETP.GT.AND P4, PT, R12, 0x20, P1 ;  /* 0x000000200c00780c */ /* 0x000fe40000f84270 */
[----:B------:R-:W-:Y:S02]  /*ece0*/  ISETP.LT.OR P3, PT, R10, 0x1a, P3 ;  /* 0x0000001a0a00780c */ /* 0x000fe40001f61670 */
[----:B------:R-:W-:Y:S02]  /*ecf0*/  FSEL R166, R166, -INF , !P2 ;  /* 0xff800000a6a67808 */ /* 0x000fe40005000000 */
[----:B------:R-:W-:Y:S02]  /*ed00*/  ISETP.GT.AND P2, PT, R12, 0x21, P1 ;  /* 0x000000210c00780c */ /* 0x000fe40000f44270 */
[----:B------:R-:W-:Y:S02]  /*ed10*/  ISETP.LT.OR P4, PT, R10, 0x21, P4 ;  /* 0x000000210a00780c */ /* 0x000fe40002781670 */
[----:B------:R-:W-:-:S02]  /*ed20*/  FSEL R167, R167, -INF , !P3 ;  /* 0xff800000a7a77808 */ /* 0x000fc40005800000 */
[----:B------:R-:W-:Y:S02]  /*ed30*/  ISETP.GT.AND P3, PT, R12, 0x28, P1 ;  /* 0x000000280c00780c */ /* 0x000fe40000f64270 */
[----:B------:R-:W-:Y:S02]  /*ed40*/  ISETP.LT.OR P2, PT, R10, 0x22, P2 ;  /* 0x000000220a00780c */ /* 0x000fe40001741670 */
[----:B0-----:R-:W-:Y:S02]  /*ed50*/  FMNMX.FTZ R7, R6, R5, !PT ;  /* 0x0000000506077209 */ /* 0x001fe40007810000 */
[----:B------:R-:W-:Y:S02]  /*ed60*/  FMNMX.FTZ R6, R154, R9, !PT ;  /* 0x000000099a067209 */ /* 0x000fe40007810000 */
[----:B------:R-:W-:Y:S01]  /*ed70*/  FSEL R170, R170, -INF , !P4 ;  /* 0xff800000aaaa7808 */ /* 0x000fe20006000000 */
        /* <DEDUP_REMOVED lines=47> */
[----:B------:R-:W-:Y:S01]  /*f070*/  FFMA.FTZ R181, R181, UR11, -R20 ;  /* 0x0000000bb5b57c23 */ /* 0x000fe20008010814 */
[----:B------:R-:W-:Y:S01]  /*f080*/  FMNMX.FTZ R7, R152, R7, !PT ;  /* 0x0000000798077209 */ /* 0x000fe20007810000 */
[----:B------:R-:W-:Y:S01]  /*f090*/  IMAD.MOV R161, RZ, RZ, -R184 ;  /* 0x000000ffffa17224 */ /* 0x000fe200078e0ab8 */
[----:B------:R-:W-:Y:S01]  /*f0a0*/  MUFU.EX2 R13, R13 ;  /* 0x0000000d000d7308 */ /* 0x000fe20000000800 */
[----:B0-----:R-:W-:Y:S01]  /*f0b0*/  FFMA.FTZ R15, R157, UR11, -R20 ;  /* 0x0000000b9d0f7c23 */ /* 0x001fe20008010814 */
[----:B------:R-:W-:-:S02]  /*f0c0*/  FMNMX.FTZ R14, R178, R7, !PT ;  /* 0x00000007b20e7209 */ /* 0x000fc40007810000 */
[----:B------:R-:W-:Y:S02]  /*f0d0*/  FSEL R157, R5, RZ, P4 ;  /* 0x000000ff059d7208 */ /* 0x000fe40002000000 */
[----:B------:R-:W-:Y:S01]  /*f0e0*/  FMNMX.FTZ R7, R153, R14, !PT ;  /* 0x0000000e99077209 */ /* 0x000fe20007810000 */
[----:B------:R-:W-:Y:S01]  /*f0f0*/  FFMA.FTZ R14, R164, UR11, -R20 ;  /* 0x0000000ba40e7c23 */ /* 0x000fe20008010814 */
[----:B------:R-:W-:Y:S01]  /*f100*/  MUFU.EX2 R12, R12 ;  /* 0x0000000c000c7308 */ /* 0x000fe20000000800 */
[----:B------:R-:W-:Y:S01]  /*f110*/  FADD.FTZ R157, -R157, R8 ;  /* 0x000000089d9d7221 */ /* 0x000fe20000010100 */
[----:B------:R-:W-:-:S03]  /*f120*/  FMNMX.FTZ R7, R182, R7, !PT ;  /* 0x00000007b6077209 */ /* 0x000fc60007810000 */
[----:B------:R-:W-:Y:S01]  /*f130*/  FMUL.FTZ R20, R157, UR11 ;  /* 0x0000000b9d147c20 */ /* 0x000fe20008410000 */
[----:B------:R-:W-:Y:S02]  /*f140*/  FMNMX.FTZ R7, R156, R7, !PT ;  /* 0x000000079c077209 */ /* 0x000fe40007810000 */
[----:B------:R-:W-:Y:S03]  /*f150*/  MUFU.EX2 R8, R181 ;  /* 0x000000b500087308 */ /* 0x000fe60000000800 */
[----:B------:R-:W0:Y:S05]  /*f160*/  SHFL.BFLY PT, R160, R7, 0x2, 0x1f ;  /* 0x0c401f0007a07f89 */ /* 0x000e2a00000e0000 */
[----:B------:R-:W1:Y:S08]  /*f170*/  MUFU.EX2 R20, R20 ;  /* 0x0000001400147308 */ /* 0x000e700000000800 */
[----:B------:R-:W2:Y:S08]  /*f180*/  MUFU.EX2 R15, R15 ;  /* 0x0000000f000f7308 */ /* 0x000eb00000000800 */
[----:B------:R-:W-:Y:S01]  /*f190*/  MUFU.EX2 R10, R10 ;  /* 0x0000000a000a7308 */ /* 0x000fe20000000800 */
        /* <DEDUP_REMOVED lines=24> */
[----:B------:R-:W3:Y:S01]  /*f320*/  MUFU.EX2 R175, R175 ;  /* 0x000000af00af7308 */ /* 0x000ee20000000800 */
[-C--:B------:R-:W-:Y:S01]  /*f330*/  FMUL.FTZ R64, R64, R20.reuse ;  /* 0x0000001440407220 */ /* 0x080fe20000410000 */
[-C--:B------:R-:W-:Y:S01]  /*f340*/  FMUL.FTZ R65, R65, R20.reuse ;  /* 0x0000001441417220 */ /* 0x080fe20000410000 */
[-C--:B------:R-:W-:Y:S01]  /*f350*/  FMUL.FTZ R68, R68, R20.reuse ;  /* 0x0000001444447220 */ /* 0x080fe20000410000 */
[-C--:B------:R-:W-:Y:S01]  /*f360*/  FMUL.FTZ R69, R69, R20.reuse ;  /* 0x0000001445457220 */ /* 0x080fe20000410000 */
[-C--:B------:R-:W-:Y:S01]  /*f370*/  FMUL.FTZ R72, R72, R20.reuse ;  /* 0x0000001448487220 */ /* 0x080fe20000410000 */
[-C--:B------:R-:W-:Y:S01]  /*f380*/  FMUL.FTZ R73, R73, R20.reuse ;  /* 0x0000001449497220 */ /* 0x080fe20000410000 */
[----:B0-----:R-:W-:Y:S01]  /*f390*/  FMNMX.FTZ R7, R160, R7, !PT ;  /* 0x00000007a0077209 */ /* 0x001fe20007810000 */
[----:B------:R-:W-:Y:S01]  /*f3a0*/  MUFU.EX2 R168, R168 ;  /* 0x000000a800a87308 */ /* 0x000fe20000000800 */
        /* <DEDUP_REMOVED lines=15> */
[--C-:B------:R-:W-:Y:S01]  /*f4a0*/  FFMA.FTZ R155, R155, UR11, -R157.reuse ;  /* 0x0000000b9b9b7c23 */ /* 0x100fe2000801089d */
[----:B------:R-:W-:Y:S01]  /*f4b0*/  ISETP.NE.AND P1, PT, R18, R161, PT ;  /* 0x000000a11200720c */ /* 0x000fe20003f25270 */
[--C-:B------:R-:W-:Y:S01]  /*f4c0*/  FFMA.FTZ R183, R158, UR11, -R157.reuse ;  /* 0x0000000b9eb77c23 */ /* 0x100fe2000801089d */
[----:B------:R-:W-:Y:S01]  /*f4d0*/  FFMA.FTZ R200, R159, UR11, -R157 ;  /* 0x0000000b9fc87c23 */ /* 0x000fe2000801089d */
[----:B------:R-:W-:Y:S01]  /*f4e0*/  FADD.FTZ R154, -R154, R9 ;  /* 0x000000099a9a7221 */ /* 0x000fe20000010100 */
[----:B------:R0:W-:Y:S01]  /*f4f0*/  MUFU.EX2 R181, R155 ;  /* 0x0000009b00b57308 */ /* 0x0001e20000000800 */
[--C-:B------:R-:W-:Y:S01]  /*f500*/  FFMA.FTZ R199, R167, UR11, -R157.reuse ;  /* 0x0000000ba7c77c23 */ /* 0x100fe2000801089d */
[----:B------:R-:W-:Y:S01]  /*f510*/  FFMA.FTZ R201, R171, UR11, -R157 ;  /* 0x0000000babc97c23 */ /* 0x000fe2000801089d */
[----:B------:R-:W-:Y:S01]  /*f520*/  FMUL.FTZ R9, R154, UR11 ;  /* 0x0000000b9a097c20 */ /* 0x000fe20008410000 */
[----:B------:R-:W-:-:S02]  /*f530*/  IMAD.U32 R154, RZ, RZ, UR5 ;  /* 0x00000005ff9a7e24 */ /* 0x000fc4000f8e00ff */
[--C-:B------:R-:W-:Y:S01]  /*f540*/  FFMA.FTZ R203, R152, UR11, -R157.reuse ;  /* 0x0000000b98cb7c23 */ /* 0x100fe2000801089d */
[--C-:B------:R-:W-:Y:S01]  /*f550*/  FFMA.FTZ R162, R162, UR11, -R157.reuse ;  /* 0x0000000ba2a27c23 */ /* 0x100fe2000801089d */
[--C-:B------:R-:W-:Y:S01]  /*f560*/  FFMA.FTZ R163, R163, UR11, -R157.reuse ;  /* 0x0000000ba3a37c23 */ /* 0x100fe2000801089d */
[----:B------:R-:W-:Y:S01]  /*f570*/  FFMA.FTZ R166, R166, UR11, -R157 ;  /* 0x0000000ba6a67c23 */ /* 0x000fe2000801089d */
[----:B------:R-:W4:Y:S01]  /*f580*/  MUFU.EX2 R9, R9 ;  /* 0x0000000900097308 */ /* 0x000f220000000800 */
[----:B------:R-:W-:Y:S02]  /*f590*/  @!P1 IMAD R154, R154, 0x40, R19 ;  /* 0x000000409a9a9824 */ /* 0x000fe400078e0213 */
[--C-:B------:R-:W-:Y:S01]  /*f5a0*/  FFMA.FTZ R202, R178, UR11, -R157.reuse ;  /* 0x0000000bb2ca7c23 */ /* 0x100fe2000801089d */
[--C-:B------:R-:W-:Y:S01]  /*f5b0*/  FFMA.FTZ R205, R153, UR11, -R157.reuse ;  /* 0x0000000b99cd7c23 */ /* 0x100fe2000801089d */
[--C-:B------:R-:W-:Y:S01]  /*f5c0*/  FFMA.FTZ R204, R182, UR11, -R157.reuse ;  /* 0x0000000bb6cc7c23 */ /* 0x100fe2000801089d */
[--C-:B------:R-:W-:Y:S01]  /*f5d0*/  FFMA.FTZ R207, R156, UR11, -R157.reuse ;  /* 0x0000000b9ccf7c23 */ /* 0x100fe2000801089d */
[----:B0-----:R-:W-:Y:S01]  /*f5e0*/  @!P1 LEA R155, R154, UR38, 0x2 ;  /* 0x000000269a9b9c11 */ /* 0x001fe2000f8e10ff */
[--C-:B------:R-:W-:Y:S01]  /*f5f0*/  FFMA.FTZ R159, R170, UR11, -R157.reuse ;  /* 0x0000000baa9f7c23 */ /* 0x100fe2000801089d */
[----:B------:R-:W-:Y:S01]  /*f600*/  FFMA.FTZ R161, R174, UR11, -R157 ;  /* 0x0000000baea17c23 */ /* 0x000fe2000801089d */
[----:B------:R-:W0:Y:S01]  /*f610*/  MUFU.EX2 R180, R180 ;  /* 0x000000b400b47308 */ /* 0x000e220000000800 */
[----:B------:R-:W-:Y:S01]  /*f620*/  F2FP.BF16.F32.PACK_AB R152, R6, R13 ;  /* 0x0000000d0698723e */ /* 0x000fe200000010ff */
[----:B------:R-:W-:Y:S01]  /*f630*/  @!P1 STS [R155+0x38400], R20 ;  /* 0x038400149b009388 */ /* 0x000fe20000000800 */
[----:B--2---:R-:W-:Y:S01]  /*f640*/  F2FP.BF16.F32.PACK_AB R154, R15, R12 ;  /* 0x0000000c0f9a723e */ /* 0x004fe200000010ff */
[----:B------:R-:W-:Y:S01]  /*f650*/  FMUL.FTZ R93, R93, R20 ;  /* 0x000000145d5d7220 */ /* 0x000fe20000410000 */
[----:B-1----:R-:W-:Y:S01]  /*f660*/  F2FP.BF16.F32.PACK_AB R156, R21, R10 ;  /* 0x0000000a159c723e */ /* 0x002fe200000010ff */
[----:B------:R-:W-:Y:S01]  /*f670*/  FMUL.FTZ R96, R96, R20 ;  /* 0x0000001460607220 */ /* 0x000fe20000410000 */
[----:B---3--:R-:W-:Y:S01]  /*f680*/  F2FP.BF16.F32.PACK_AB R158, R175, R14 ;  /* 0x0000000eaf9e723e */ /* 0x008fe200000010ff */
[----:B----4-:R1:W-:Y:S01]  /*f690*/  @!P1 STS [R155+0x38420], R9 ;  /* 0x038420099b009388 */ /* 0x0103e20000000800 */
[----:B------:R-:W-:Y:S01]  /*f6a0*/  MUFU.EX2 R183, R183 ;  /* 0x000000b700b77308 */ /* 0x000fe20000000800 */
[----:B------:R-:W-:Y:S01]  /*f6b0*/  F2FP.BF16.F32.PACK_AB R160, R169, R168 ;  /* 0x000000a8a9a0723e */ /* 0x000fe200000010ff */
        /* <DEDUP_REMOVED lines=112> */
[----:B------:R-:W-:Y:S01]  /*fdc0*/  FMUL.FTZ R151, R151, R9 ;  /* 0x0000000997977220 */ /* 0x000fe20000410000 */
[----:B------:R2:W-:Y:S01]  /*fdd0*/  STSM.16.M88.4 [R185+0x36400], R152 ;  /* 0x03640098b9007844 */ /* 0x0005e20000000200 */
[----:B------:R-:W-:Y:S01]  /*fde0*/  FFMA.FTZ R13, R20, R0, R13 ;  /* 0x00000000140d7223 */ /* 0x000fe2000001000d */
[----:B------:R-:W-:-:S02]  /*fdf0*/  FFMA.FTZ R180, R9, R3, R180 ;  /* 0x0000000309b47223 */ /* 0x000fc400000100b4 */
[----:B------:R2:W-:Y:S01]  /*fe00*/  STSM.16.M88.4 [R186], R156 ;  /* 0x0000009cba007844 */ /* 0x0005e20000000200 */
[----:B------:R-:W-:Y:S01]  /*fe10*/  MUFU.EX2 R202, R202 ;  /* 0x000000ca00ca7308 */ /* 0x000fe20000000800 */
[----:B-1----:R-:W-:Y:S01]  /*fe20*/  F2FP.BF16.F32.PACK_AB R164, R177, R176 ;  /* 0x000000b0b1a4723e */ /* 0x002fe200000010ff */
[----:B------:R-:W-:Y:S01]  /*fe30*/  FADD.FTZ R13, R6, R13 ;  /* 0x0000000d060d7221 */ /* 0x000fe20000010000 */
[----:B------:R2:W-:Y:S01]  /*fe40*/  STSM.16.M88.4 [R188], R160 ;  /* 0x000000a0bc007844 */ /* 0x0005e20000000200 */
[----:B------:R-:W-:Y:S02]  /*fe50*/  FADD.FTZ R180, R181, R180 ;  /* 0x000000b4b5b47221 */ /* 0x000fe40000010000 */
[----:B------:R-:W-:Y:S02]  /*fe60*/  FADD.FTZ R12, R12, R13 ;  /* 0x0000000d0c0c7221 */ /* 0x000fe40000010000 */
[----:B------:R-:W1:Y:S01]  /*fe70*/  MUFU.EX2 R205, R205 ;  /* 0x000000cd00cd7308 */ /* 0x000e620000000800 */
        /* <DEDUP_REMOVED lines=11> */
[----:B-1----:R-:W-:Y:S01]  /*ff30*/  F2FP.BF16.F32.PACK_AB R165, R205, R202 ;  /* 0x000000cacda5723e */ /* 0x002fe200000010ff */
        /* <DEDUP_REMOVED lines=8> */
[----:B0-----:R-:W-:Y:S02]  /*ffc0*/  F2FP.BF16.F32.PACK_AB R167, R207, R204 ;  /* 0x000000cccfa7723e */ /* 0x001fe400000010ff */
        /* <DEDUP_REMOVED lines=8> */
[----:B------:R-:W-:Y:S01]  /*10050*/  UIADD3 UR14, UR10, 0x80, URZ ;  /* 0x000000800a0e7890 */ /* 0x000fe2000fffe03f */
[----:B------:R-:W-:Y:S01]  /*10060*/  FADD.FTZ R176, R177, R176 ;  /* 0x000000b0b1b07221 */ /* 0x000fe20000010000 */
[----:B------:R-:W-:Y:S01]  /*10070*/  UMOV UR15, 0x40000040 ;  /* 0x40000040000f7882 */ /* 0x000fe20000000000 */
[----:B------:R-:W-:Y:S02]  /*10080*/  FADD.FTZ R205, R205, R202 ;  /* 0x000000cacdcd7221 */ /* 0x000fe40000010000 */
[----:B------:R-:W-:Y:S02]  /*10090*/  FADD.FTZ R179, R179, R176 ;  /* 0x000000b0b3b37221 */ /* 0x000fe40000010000 */
[----:B------:R-:W-:Y:S02]  /*100a0*/  FADD.FTZ R204, R204, R205 ;  /* 0x000000cdcccc7221 */ /* 0x000fe40000010000 */
[----:B------:R-:W-:-:S02]  /*100b0*/  FADD.FTZ R0, R8, R179 ;  /* 0x000000b308007221 */ /* 0x000fc40000010000 */
[----:B------:R-:W-:Y:S01]  /*100c0*/  FADD.FTZ R3, R207, R204 ;  /* 0x000000cccf037221 */ /* 0x000fe20000010000 */
[----:B------:R-:W-:Y:S02]  /*100d0*/  WARPGROUP.DEPBAR.LE gsb0, 0x0 ;  /* 0x00008000000079c5 */ /* 0x000fe40000010000 */
[----:B------:R-:W-:-:S13]  /*100e0*/  WARPGROUP.ARRIVE ;  /* 0x00000000000079c5 */ /* 0x000fda0000000000 */
[----:B------:R-:W-:Y:S01]  /*100f0*/  HGMMA.64x256x16.F32.BF16 R24, R156, gdesc[UR12].tnspB, R24, gsb0 ;  /* 0x43e0000c9c187df0 */ /* 0x000fe20008001818 */
[----:B------:R-:W-:Y:S01]  /*10100*/  UIADD3 UR14, UR10, 0x100, URZ ;  /* 0x000001000a0e7890 */ /* 0x000fe2000fffe03f */
[----:B------:R-:W-:Y:S01]  /*10110*/  UMOV UR15, 0x40000040 ;  /* 0x40000040000f7882 */ /* 0x000fe20000000000 */
[----:B------:R-:W-:Y:S01]  /*10120*/  UIADD3 UR10, UR10, 0x180, URZ ;  /* 0x000001800a0a7890 */ /* 0x000fe2000fffe03f */
[----:B------:R-:W-:Y:S02]  /*10130*/  WARPGROUP.DEPBAR.LE gsb0, 0x0 ;  /* 0x00008000000079c5 */ /* 0x000fe40000010000 */
[----:B------:R-:W-:-:S15]  /*10140*/  WARPGROUP.ARRIVE ;  /* 0x00000000000079c5 */ /* 0x000fde0000000000 */
[----:B------:R-:W-:-:S07]  /*10150*/  NOP ;  /* 0x0000000000007918 */ /* 0x000fce0000000000 */
        /* <DEDUP_REMOVED lines=18> */
.L_x_2000:
        /* <DEDUP_REMOVED lines=9> */
.L_x_1982:
[----:B------:R-:W0:Y:S01]  /*10310*/  SHFL.BFLY PT, R9, R0, 0x2, 0x1f ;  /* 0x0c401f0000097f89 */ /* 0x000e2200000e0000 */
[----:B------:R-:W-:Y:S02]  /*10320*/  IMAD.U32 R8, RZ, RZ, UR11 ;  /* 0x0000000bff087e24 */ /* 0x000fe4000f8e00ff */
[----:B------:R-:W-:Y:S01]  /*10330*/  IMAD.U32 R12, RZ, RZ, UR11 ;  /* 0x0000000bff0c7e24 */ /* 0x000fe2000f8e00ff */
[----:B------:R-:W1:Y:S01]  /*10340*/  SHFL.BFLY PT, R6, R3, 0x2, 0x1f ;  /* 0x0c401f0003067f89 */ /* 0x000e6200000e0000 */
[----:B------:R-:W-:Y:S01]  /*10350*/  VIADD R220, R220, 0x1 ;  /* 0x00000001dcdc7836 */ /* 0x000fe20000000000 */
[----:B------:R-:W-:Y:S08]  /*10360*/  BAR.ARV 0x8, 0x100 ;  /* 0x0204000000007b1d */ /* 0x000ff00000002000 */
[----:B------:R-:W-:Y:S01]  /*10370*/  BAR.SYNC.DEFER_BLOCKING 0xf, 0x100 ;  /* 0x03c4000000007b1d */ /* 0x000fe20000010000 */
[----:B0-----:R-:W-:Y:S01]  /*10380*/  FADD.FTZ R4, R9, R0 ;  /* 0x0000000009047221 */ /* 0x001fe20000010000 */
[----:B------:R-:W-:-:S02]  /*10390*/  IMAD.MOV.U32 R0, RZ, RZ, RZ ;  /* 0x000000ffff007224 */ /* 0x000fc400078e00ff */
[----:B-1----:R-:W-:Y:S02]  /*103a0*/  FADD.FTZ R6, R6, R3 ;  /* 0x0000000306067221 */ /* 0x002fe40000010000 */
[----:B------:R-:W0:Y:S04]  /*103b0*/  SHFL.BFLY PT, R9, R4, 0x1, 0x1f ;  /* 0x0c201f0004097f89 */ /* 0x000e2800000e0000 */
[----:B------:R-:W1:Y:S01]  /*103c0*/  SHFL.BFLY PT, R11, R6, 0x1, 0x1f ;  /* 0x0c201f00060b7f89 */ /* 0x000e6200000e0000 */
[----:B0-----:R-:W-:Y:S01]  /*103d0*/  FADD.FTZ R10, R4, R9 ;  /* 0x00000009040a7221 */ /* 0x001fe20000010000 */
[----:B------:R-:W-:Y:S02]  /*103e0*/  IMAD.MOV R9, RZ, RZ, -R184 ;  /* 0x000000ffff097224 */ /* 0x000fe400078e0ab8 */
[----:B------:R-:W-:Y:S01]  /*103f0*/  IMAD.U32 R4, RZ, RZ, UR36 ;  /* 0x00000024ff047e24 */ /* 0x000fe2000f8e00ff */
[----:B------:R-:W-:Y:S01]  /*10400*/  UIADD3 UR36, UR36, 0x1, URZ ;  /* 0x0000000124247890 */ /* 0x000fe2000fffe03f */
[----:B------:R-:W-:-:S02]  /*10410*/  FSETP.NE.FTZ.AND P1, PT, R10, RZ, PT ;  /* 0x000000ff0a00720b */ /* 0x000fc40003f35000 */
[----:B------:R-:W-:Y:S01]  /*10420*/  ISETP.NE.AND P0, PT, R18, R9, PT ;  /* 0x000000091200720c */ /* 0x000fe20003f05270 */
[----:B-1----:R-:W-:Y:S01]  /*10430*/  FADD.FTZ R9, R6, R11 ;  /* 0x0000000b06097221 */ /* 0x002fe20000010000 */
[----:B------:R-:W-:-:S04]  /*10440*/  UISETP.NE.AND UP0, UPT, UR36, 0x2, UPT ;  /* 0x000000022400788c */ /* 0x000fc8000bf05270 */
[----:B------:R-:W-:Y:S01]  /*10450*/  FSETP.NE.FTZ.AND P2, PT, R9, RZ, PT ;  /* 0x000000ff0900720b */ /* 0x000fe20003f55000 */
[----:B------:R-:W-:Y:S02]  /*10460*/  USEL UR4, URZ, 0x1, UP0 ;  /* 0x000000013f047887 */ /* 0x000fe40008000000 */
[----:B------:R-:W-:Y:S02]  /*10470*/  USEL UR36, UR36, URZ, UP0 ;  /* 0x0000003f24247287 */ /* 0x000fe40008000000 */
[----:B------:R-:W0:Y:S01]  /*10480*/  @P1 MUFU.RCP R0, R10 ;  /* 0x0000000a00001308 */ /* 0x000e220000001000 */
[----:B------:R-:W-:Y:S01]  /*10490*/  @P1 FMUL.FTZ R8, R8, 0.69314718246459960938 ;  /* 0x3f31721808081820 */ /* 0x000fe20000410000 */
[----:B------:R-:W-:Y:S01]  /*104a0*/  @!P0 IMAD R3, R4, 0x40, R19 ;  /* 0x0000004004038824 */ /* 0x000fe200078e0213 */
[----:B------:R-:W-:Y:S01]  /*104b0*/  LOP3.LUT R2, R2, UR4, RZ, 0x3c, !PT ;  /* 0x0000000402027c12 */ /* 0x000fe2000f8e3cff */
[----:B------:R-:W-:-:S03]  /*104c0*/  IMAD.MOV.U32 R4, RZ, RZ, RZ ;  /* 0x000000ffff047224 */ /* 0x000fc600078e00ff */
[----:B------:R-:W-:Y:S01]  /*104d0*/  @!P0 LEA R3, R3, UR38, 0x2 ;  /* 0x0000002603038c11 */ /* 0x000fe2000f8e10ff */
[----:B------:R-:W1:Y:S08]  /*104e0*/  @P1 MUFU.LG2 R10, R10 ;  /* 0x0000000a000a1308 */ /* 0x000e700000000c00 */
[----:B------:R-:W2:Y:S01]  /*104f0*/  @P2 MUFU.RCP R4, R9 ;  /* 0x0000000900042308 */ /* 0x000ea20000001000 */
        /* <DEDUP_REMOVED lines=8> */
[----:B-1----:R-:W-:Y:S01]  /*10580*/  @P1 FMUL.FTZ R13, R10, 0.69314718246459960938 ;  /* 0x3f3172180a0d1820 */ /* 0x002fe20000410000 */
[-C--:B------:R-:W-:Y:S01]  /*10590*/  FMUL.FTZ R216, R36, R0.reuse ;  /* 0x0000000024d87220 */ /* 0x080fe20000410000 */
[-C--:B------:R-:W-:Y:S01]  /*105a0*/  FMUL.FTZ R213, R37, R0.reuse ;  /* 0x0000000025d57220 */ /* 0x080fe20000410000 */
[-C--:B------:R-:W-:Y:S01]  /*105b0*/  FMUL.FTZ R214, R40, R0.reuse ;  /* 0x0000000028d67220 */ /* 0x080fe20000410000 */
[-C--:B------:R-:W-:Y:S01]  /*105c0*/  FMUL.FTZ R211, R41, R0.reuse ;  /* 0x0000000029d37220 */ /* 0x080fe20000410000 */
[-C--:B------:R-:W-:Y:S01]  /*105d0*/  FMUL.FTZ R212, R44, R0.reuse ;  /* 0x000000002cd47220 */ /* 0x080fe20000410000 */
[-C--:B------:R-:W-:Y:S01]  /*105e0*/  FMUL.FTZ R209, R45, R0.reuse ;  /* 0x000000002dd17220 */ /* 0x080fe20000410000 */
[-C--:B------:R-:W-:Y:S01]  /*105f0*/  FMUL.FTZ R210, R48, R0.reuse ;  /* 0x0000000030d27220 */ /* 0x080fe20000410000 */
[----:B--2---:R1:W-:Y:S01]  /*10600*/  @!P0 STS [R3+0x38420], R4 ;  /* 0x0384200403008388 */ /* 0x0043e20000000800 */
[----:B0-----:R-:W-:Y:S01]  /*10610*/  @P2 FMUL.FTZ R9, R12, 0.69314718246459960938 ;  /* 0x3f3172180c092820 */ /* 0x001fe20000410000 */
[-C--:B------:R-:W-:Y:S01]  /*10620*/  FMUL.FTZ R207, R49, R0.reuse ;  /* 0x0000000031cf7220 */ /* 0x080fe20000410000 */
[-C--:B------:R-:W-:Y:S01]  /*10630*/  FMUL.FTZ R208, R52, R0.reuse ;  /* 0x0000000034d07220 */ /* 0x080fe20000410000 */
[-C--:B------:R-:W-:Y:S01]  /*10640*/  FMUL.FTZ R205, R53, R0.reuse ;  /* 0x0000000035cd7220 */ /* 0x080fe20000410000 */
[-C--:B------:R-:W-:Y:S01]  /*10650*/  FMUL.FTZ R206, R56, R0.reuse ;  /* 0x0000000038ce7220 */ /* 0x080fe20000410000 */
[-C--:B------:R-:W-:Y:S01]  /*10660*/  FMUL.FTZ R203, R57, R0.reuse ;  /* 0x0000000039cb7220 */ /* 0x080fe20000410000 */
[-C--:B------:R-:W-:Y:S01]  /*10670*/  FMUL.FTZ R204, R60, R0.reuse ;  /* 0x000000003ccc7220 */ /* 0x080fe20000410000 */
        /* <DEDUP_REMOVED lines=46> */
[----:B-1----:R-:W-:Y:S01]  /*10960*/  IMAD.MOV.U32 R3, RZ, RZ, -0x800000 ;  /* 0xff800000ff037424 */ /* 0x002fe200078e00ff */
[----:B------:R-:W-:Y:S01]  /*10970*/  PLOP3.LUT P0, PT, PT, PT, PT, 0x8, 0x0 ;  /* 0x000000000000781c */ /* 0x000fe20003f0e170 */
[----:B------:R-:W-:-:S02]  /*10980*/  IMAD.MOV.U32 R0, RZ, RZ, -0x800000 ;  /* 0xff800000ff007424 */ /* 0x000fc400078e00ff */
        /* <DEDUP_REMOVED lines=67> */
.L_x_1912:
[----:B------:R-:W0:Y:S08]  /*10dc0*/  S2UR UR39, SR_CgaCtaId ;  /* 0x00000000002779c3 */ /* 0x000e300000008800 */
[----:B------:R-:W-:Y:S06]  /*10dd0*/  BAR.SYNC.DEFER_BLOCKING 0x5, 0x180 ;  /* 0x0146000000007b1d */ /* 0x000fec0000010000 */
[----:B------:R-:W-:Y:S01]  /*10de0*/  UMOV UR38, 0x400 ;  /* 0x0000040000267882 */ /* 0x000fe20000000000 */
[----:B------:R-:W-:Y:S01]  /*10df0*/  BSSY B0, `(.L_x_2002) ;  /* 0x00002a9000007945 */ /* 0x000fe20003800000 */
[----:B0-----:R-:W-:-:S09]  /*10e00*/  ULEA UR38, UR39, UR38, 0x18 ;  /* 0x0000002627267291 */ /* 0x001fd2000f8ec03f */
[----:B------:R-:W0:Y:S01]  /*10e10*/  LDS R17, [UR38+0x388d0] ;  /* 0x0388d026ff117984 */ /* 0x000e220008000800 */
[----:B------:R-:W-:Y:S06]  /*10e20*/  BAR.ARV 0x4, 0x180 ;  /* 0x0106000000007b1d */ /* 0x000fec0000002000 */
[----:B------:R-:W-:Y:S05]  /*10e30*/  @P0 BRA `(.L_x_2003) ;  /* 0x0000001c00980947 */ /* 0x000fea0003800000 */
[----:B------:R-:W1:Y:S01]  /*10e40*/  S2UR UR6, SR_SWINHI ;  /* 0x00000000000679c3 */ /* 0x000e620000002f00 */
        /* <DEDUP_REMOVED lines=14> */
[----:B-1----:R-:W-:Y:S01]  /*10f30*/  UMOV UR5, UR6 ;  /* 0x0000000600057c82 */ /* 0x002fe20008000000 */
[----:B------:R-:W-:Y:S01]  /*10f40*/  F2FP.BF16.F32.PACK_AB R146, R149, R148 ;  /* 0x000000949592723e */ /* 0x000fe200000010ff */
[----:B------:R-:W-:Y:S01]  /*10f50*/  IMAD.U32 R28, RZ, RZ, UR4 ;  /* 0x00000004ff1c7e24 */ /* 0x000fe2000f8e00ff */
[----:B------:R-:W-:Y:S01]  /*10f60*/  F2FP.BF16.F32.PACK_AB R147, R151, R150 ;  /* 0x000000969793723e */ /* 0x000fe200000010ff */
[----:B------:R-:W-:-:S02]  /*10f70*/  IMAD.U32 R29, RZ, RZ, UR5 ;  /* 0x00000005ff1d7e24 */ /* 0x000fc4000f8e00ff */
[----:B------:R-:W-:-:S04]  /*10f80*/  IMAD.WIDE R4, R226, 0x2, R28 ;  /* 0x00000002e2047825 */ /* 0x000fc800078e021c */
[----:B------:R-:W-:Y:S01]  /*10f90*/  IMAD.WIDE R28, R7, 0x2, R28 ;  /* 0x00000002071c7825 */ /* 0x000fe200078e021c */
[C---:B------:R-:W-:Y:S02]  /*10fa0*/  IADD3 R57, P4, R4.reuse, 0x60, RZ ;  /* 0x0000006004397810 */ /* 0x040fe40007f9e0ff */
[C---:B------:R-:W-:Y:S02]  /*10fb0*/  IADD3 R53, P0, R4.reuse, 0x40, RZ ;  /* 0x0000004004357810 */ /* 0x040fe40007f1e0ff */
[----:B------:R-:W-:Y:S01]  /*10fc0*/  LOP3.LUT R52, R57, 0x380, RZ, 0xc0, !PT ;  /* 0x0000038039347812 */ /* 0x000fe200078ec0ff */
[--C-:B------:R-:W-:Y:S01]  /*10fd0*/  IMAD.X R65, RZ, RZ, R5.reuse, P4 ;  /* 0x000000ffff417224 */ /* 0x100fe200020e0605 */
[----:B------:R-:W-:Y:S01]  /*10fe0*/  IADD3 R49, P1, R4, 0x20, RZ ;  /* 0x0000002004317810 */ /* 0x000fe20007f3e0ff */
[--C-:B------:R-:W-:Y:S01]  /*10ff0*/  IMAD.X R37, RZ, RZ, R5.reuse, P0 ;  /* 0x000000ffff257224 */ /* 0x100fe200000e0605 */
[----:B------:R-:W-:Y:S02]  /*11000*/  LOP3.LUT R36, R53, 0x380, RZ, 0xc0, !PT ;  /* 0x0000038035247812 */ /* 0x000fe400078ec0ff */
[----:B------:R-:W-:Y:S01]  /*11010*/  SHF.R.U64 R52, R52, 0x3, RZ ;  /* 0x0000000334347819 */ /* 0x000fe200000012ff */
[----:B------:R-:W-:Y:S01]  /*11020*/  IMAD.X R33, RZ, RZ, R5, P1 ;  /* 0x000000ffff217224 */ /* 0x000fe200008e0605 */
[----:B------:R-:W-:-:S02]  /*11030*/  IADD3 R41, P3, R4, 0x2000, RZ ;  /* 0x0000200004297810 */ /* 0x000fc40007f7e0ff */
[----:B------:R-:W-:Y:S02]  /*11040*/  LOP3.LUT R32, R49, 0x380, RZ, 0xc0, !PT ;  /* 0x0000038031207812 */ /* 0x000fe400078ec0ff */
[----:B------:R-:W-:Y:S01]  /*11050*/  SHF.R.U64 R36, R36, 0x3, RZ ;  /* 0x0000000324247819 */ /* 0x000fe200000012ff */
[--C-:B------:R-:W-:Y:S01]  /*11060*/  IMAD.X R101, RZ, RZ, R5.reuse, P3 ;  /* 0x000000ffff657224 */ /* 0x100fe200018e0605 */
[----:B------:R-:W-:Y:S02]  /*11070*/  IADD3 R44, P2, R4, 0x2060, RZ ;  /* 0x00002060042c7810 */ /* 0x000fe40007f5e0ff */
[----:B------:R-:W-:Y:S02]  /*11080*/  LOP3.LUT R64, R52, R57, RZ, 0x3c, !PT ;  /* 0x0000003934407212 */ /* 0x000fe400078e3cff */
[----:B------:R-:W-:Y:S01]  /*11090*/  SHF.R.U64 R32, R32, 0x3, RZ ;  /* 0x0000000320207819 */ /* 0x000fe200000012ff */
[----:B------:R-:W-:Y:S01]  /*110a0*/  IMAD.X R113, RZ, RZ, R5, P2 ;  /* 0x000000ffff717224 */ /* 0x000fe200010e0605 */
[----:B------:R-:W-:-:S02]  /*110b0*/  LOP3.LUT R36, R36, R53, RZ, 0x3c, !PT ;  /* 0x0000003524247212 */ /* 0x000fc400078e3cff */
[----:B------:R-:W-:Y:S02]  /*110c0*/  LOP3.LUT R52, R41, 0x380, RZ, 0xc0, !PT ;  /* 0x0000038029347812 */ /* 0x000fe400078ec0ff */
[----:B------:R-:W-:Y:S02]  /*110d0*/  IADD3 R48, P6, R4, 0x2020, RZ ;  /* 0x0000202004307810 */ /* 0x000fe40007fde0ff */
[----:B------:R-:W-:Y:S02]  /*110e0*/  LOP3.LUT R53, R44, 0x380, RZ, 0xc0, !PT ;  /* 0x000003802c357812 */ /* 0x000fe400078ec0ff */
[----:B------:R-:W-:Y:S01]  /*110f0*/  LOP3.LUT R32, R32, R49, RZ, 0x3c, !PT ;  /* 0x0000003120207212 */ /* 0x000fe200078e3cff */
[----:B------:R-:W-:Y:S01]  /*11100*/  IMAD.X R105, RZ, RZ, R5, P6 ;  /* 0x000000ffff697224 */ /* 0x000fe200030e0605 */
[----:B------:R-:W-:Y:S02]  /*11110*/  SHF.R.U64 R52, R52, 0x3, RZ ;  /* 0x0000000334347819 */ /* 0x000fe400000012ff */
[----:B------:R-:W-:-:S02]  /*11120*/  IADD3 R8, P1, R4, 0x4000, RZ ;  /* 0x0000400004087810 */ /* 0x000fc40007f3e0ff */
[----:B------:R-:W-:Y:S02]  /*11130*/  LOP3.LUT R49, R48, 0x380, RZ, 0xc0, !PT ;  /* 0x0000038030317812 */ /* 0x000fe400078ec0ff */
[----:B------:R-:W-:Y:S01]  /*11140*/  SHF.R.U64 R53, R53, 0x3, RZ ;  /* 0x0000000335357819 */ /* 0x000fe200000012ff */
[--C-:B------:R-:W-:Y:S01]  /*11150*/  IMAD.X R123, RZ, RZ, R5.reuse, P1 ;  /* 0x000000ffff7b7224 */ /* 0x100fe200008e0605 */
[----:B------:R-:W-:Y:S02]  /*11160*/  IADD3 R10, P3, R4, 0x4060, RZ ;  /* 0x00004060040a7810 */ /* 0x000fe40007f7e0ff */
[----:B------:R-:W-:Y:S02]  /*11170*/  LOP3.LUT R100, R52, R41, RZ, 0x3c, !PT ;  /* 0x0000002934647212 */ /* 0x000fe400078e3cff */
[----:B------:R-:W-:Y:S01]  /*11180*/  IADD3 R45, P5, R4, 0x2040, RZ ;  /* 0x00002040042d7810 */ /* 0x000fe20007fbe0ff */
[----:B------:R-:W-:Y:S01]  /*11190*/  IMAD.X R9, RZ, RZ, R5, P3 ;  /* 0x000000ffff097224 */ /* 0x000fe200018e0605 */
[----:B------:R-:W-:-:S02]  /*111a0*/  SHF.R.U64 R49, R49, 0x3, RZ ;  /* 0x0000000331317819 */ /* 0x000fc400000012ff */
[----:B------:R-:W-:Y:S01]  /*111b0*/  LOP3.LUT R112, R53, R44, RZ, 0x3c, !PT ;  /* 0x0000002c35707212 */ /* 0x000fe200078e3cff */
[--C-:B------:R-:W-:Y:S01]  /*111c0*/  IMAD.X R109, RZ, RZ, R5.reuse, P5 ;  /* 0x000000ffff6d7224 */ /* 0x100fe200028e0605 */
[----:B------:R-:W-:Y:S02]  /*111d0*/  LOP3.LUT R41, R8, 0x380, RZ, 0xc0, !PT ;  /* 0x0000038008297812 */ /* 0x000fe400078ec0ff */
[----:B------:R-:W-:Y:S02]  /*111e0*/  IADD3 R40, P4, R4, 0x4040, RZ ;  /* 0x0000404004287810 */ /* 0x000fe40007f9e0ff */
[----:B------:R-:W-:Y:S02]  /*111f0*/  LOP3.LUT R53, R10, 0x380, RZ, 0xc0, !PT ;  /* 0x000003800a357812 */ /* 0x000fe400078ec0ff */
[----:B------:R-:W-:Y:S01]  /*11200*/  LOP3.LUT R56, R45, 0x380, RZ, 0xc0, !PT ;  /* 0x000003802d387812 */ /* 0x000fe200078ec0ff */
[----:B------:R-:W-:Y:S01]  /*11210*/  IMAD.X R131, RZ, RZ, R5, P4 ;  /* 0x000000ffff837224 */ /* 0x000fe200020e0605 */
[----:B------:R-:W-:-:S02]  /*11220*/  LOP3.LUT R104, R49, R48, RZ, 0x3c, !PT ;  /* 0x0000003031687212 */ /* 0x000fc400078e3cff */
[----:B------:R-:W-:Y:S02]  /*11230*/  SHF.R.U64 R41, R41, 0x3, RZ ;  /* 0x0000000329297819 */ /* 0x000fe400000012ff */
[----:B------:R-:W-:Y:S02]  /*11240*/  LOP3.LUT R49, R40, 0x380, RZ, 0xc0, !PT ;  /* 0x0000038028317812 */ /* 0x000fe400078ec0ff */
[----:B------:R-:W-:Y:S02]  /*11250*/  SHF.R.U64 R53, R53, 0x3, RZ ;  /* 0x0000000335357819 */ /* 0x000fe400000012ff */
[----:B------:R-:W-:Y:S02]  /*11260*/  IADD3 R7, P6, R4, 0x6000, RZ ;  /* 0x0000600004077810 */ /* 0x000fe40007fde0ff */
[----:B------:R-:W-:Y:S02]  /*11270*/  SHF.R.U64 R56, R56, 0x3, RZ ;  /* 0x0000000338387819 */ /* 0x000fe400000012ff */
[----:B------:R-:W-:Y:S01]  /*11280*/  LOP3.LUT R122, R41, R8, RZ, 0x3c, !PT ;  /* 0x00000008297a7212 */ /* 0x000fe200078e3cff */
[----:B------:R-:W-:Y:S01]  /*11290*/  IMAD.X R11, RZ, RZ, R5, P6 ;  /* 0x000000ffff0b7224 */ /* 0x000fe200030e0605 */
[----:B------:R-:W-:-:S02]  /*112a0*/  IADD3 R24, P0, R4, 0x4020, RZ ;  /* 0x0000402004187810 */ /* 0x000fc40007f1e0ff */
[----:B------:R-:W-:Y:S02]  /*112b0*/  SHF.R.U64 R49, R49, 0x3, RZ ;  /* 0x0000000331317819 */ /* 0x000fe400000012ff */
[----:B------:R-:W-:Y:S01]  /*112c0*/  LOP3.LUT R8, R53, R10, RZ, 0x3c, !PT ;  /* 0x0000000a35087212 */ /* 0x000fe200078e3cff */
[----:B------:R-:W-:Y:S01]  /*112d0*/  IMAD.X R127, RZ, RZ, R5, P0 ;  /* 0x000000ffff7f7224 */ /* 0x000fe200000e0605 */
[----:B------:R-:W-:Y:S02]  /*112e0*/  IADD3 R20, P1, R4, 0x6060, RZ ;  /* 0x0000606004147810 */ /* 0x000fe40007f3e0ff */
[----:B------:R-:W-:Y:S02]  /*112f0*/  LOP3.LUT R10, R7, 0x380, RZ, 0xc0, !PT ;  /* 0x00000380070a7812 */ /* 0x000fe400078ec0ff */
[----:B------:R-:W-:Y:S02]  /*11300*/  LOP3.LUT R108, R56, R45, RZ, 0x3c, !PT ;  /* 0x0000002d386c7212 */ /* 0x000fe400078e3cff */
[----:B------:R-:W-:-:S02]  /*11310*/  IADD3 R12, P5, R4, 0x6020, RZ ;  /* 0x00006020040c7810 */ /* 0x000fc40007fbe0ff */
[----:B------:R-:W-:Y:S02]  /*11320*/  LOP3.LUT R45, R24, 0x380, RZ, 0xc0, !PT ;  /* 0x00000380182d7812 */ /* 0x000fe400078ec0ff */
[----:B------:R-:W-:Y:S01]  /*11330*/  LOP3.LUT R130, R49, R40, RZ, 0x3c, !PT ;  /* 0x0000002831827212 */ /* 0x000fe200078e3cff */
[----:B------:R-:W-:Y:S01]  /*11340*/  IMAD.X R13, RZ, RZ, R5, P5 ;  /* 0x000000ffff0d7224 */ /* 0x000fe200028e0605 */
[----:B------:R-:W-:Y:S02]  /*11350*/  LOP3.LUT R49, R20, 0x380, RZ, 0xc0, !PT ;  /* 0x0000038014317812 */ /* 0x000fe400078ec0ff */
[----:B------:R-:W-:Y:S02]  /*11360*/  SHF.R.U64 R10, R10, 0x3, RZ ;  /* 0x000000030a0a7819 */ /* 0x000fe400000012ff */
[----:B------:R-:W-:Y:S02]  /*11370*/  SHF.R.U64 R45, R45, 0x3, RZ ;  /* 0x000000032d2d7819 */ /* 0x000fe400000012ff */
[----:B------:R-:W-:-:S02]  /*11380*/  SHF.R.U64 R49, R49, 0x3, RZ ;  /* 0x0000000331317819 */ /* 0x000fc400000012ff */
[----:B------:R-:W-:Y:S02]  /*11390*/  LOP3.LUT R10, R10, R7, RZ, 0x3c, !PT ;  /* 0x000000070a0a7212 */ /* 0x000fe400078e3cff */
[----:B------:R-:W-:Y:S02]  /*113a0*/  LOP3.LUT R25, R4, 0x380, RZ, 0xc0, !PT ;  /* 0x0000038004197812 */ /* 0x000fe400078ec0ff */
[----:B------:R-:W-:Y:S02]  /*113b0*/  IADD3 R7, P5, R28, 0x4000, RZ ;  /* 0x000040001c077810 */ /* 0x000fe40007fbe0ff */
[----:B------:R-:W-:Y:S02]  /*113c0*/  IADD3 R14, P2, R4, 0x6040, RZ ;  /* 0x00006040040e7810 */ /* 0x000fe40007f5e0ff */
[----:B------:R-:W-:Y:S02]  /*113d0*/  LOP3.LUT R126, R45, R24, RZ, 0x3c, !PT ;  /* 0x000000182d7e7212 */ /* 0x000fe400078e3cff */
[----:B------:R-:W-:Y:S01]  /*113e0*/  LOP3.LUT R24, R49, R20, RZ, 0x3c, !PT ;  /* 0x0000001431187212 */ /* 0x000fe200078e3cff */
[----:B------:R-:W-:Y:S01]  /*113f0*/  IMAD.X R15, RZ, RZ, R5, P2 ;  /* 0x000000ffff0f7224 */ /* 0x000fe200010e0605 */
[----:B------:R-:W-:-:S02]  /*11400*/  SHF.R.U64 R25, R25, 0x3, RZ ;  /* 0x0000000319197819 */ /* 0x000fc400000012ff */
[----:B------:R-:W-:Y:S02]  /*11410*/  LOP3.LUT R20, R7, 0x380, RZ, 0xc0, !PT ;  /* 0x0000038007147812 */ /* 0x000fe400078ec0ff */
[----:B------:R-:W-:Y:S02]  /*11420*/  LOP3.LUT R45, R14, 0x380, RZ, 0xc0, !PT ;  /* 0x000003800e2d7812 */ /* 0x000fe400078ec0ff */
[----:B------:R-:W-:Y:S01]  /*11430*/  LOP3.LUT R4, R25, R4, RZ, 0x3c, !PT ;  /* 0x0000000419047212 */ /* 0x000fe200078e3cff */
[----:B------:R-:W-:Y:S01]  /*11440*/  IMAD.X R25, RZ, RZ, R5, P1 ;  /* 0x000000ffff197224 */ /* 0x000fe200008e0605 */
[----:B------:R-:W-:Y:S02]  /*11450*/  SHF.R.U64 R20, R20, 0x3, RZ ;  /* 0x0000000314147819 */ /* 0x000fe400000012ff */
[----:B------:R-:W-:Y:S02]  /*11460*/  IADD3 R49, P2, R28, 0x1000, RZ ;  /* 0x000010001c317810 */ /* 0x000fe40007f5e0ff */
[----:B------:R-:W-:-:S02]  /*11470*/  SHF.R.U64 R45, R45, 0x3, RZ ;  /* 0x000000032d2d7819 */ /* 0x000fc400000012ff */
[----:B------:R-:W-:Y:S02]  /*11480*/  LOP3.LUT R20, R20, R7, RZ, 0x3c, !PT ;  /* 0x0000000714147212 */ /* 0x000fe400078e3cff */
[----:B------:R-:W-:Y:S02]  /*11490*/  MOV R53, R4 ;  /* 0x0000000400357202 */ /* 0x000fe40000000f00 */
[----:B------:R-:W-:Y:S02]  /*114a0*/  LOP3.LUT R48, R49, 0x380, RZ, 0xc0, !PT ;  /* 0x0000038031307812 */ /* 0x000fe400078ec0ff */
[----:B------:R-:W-:Y:S02]  /*114b0*/  F2FP.BF16.F32.PACK_AB R4, R21, R181 ;  /* 0x000000b51504723e */ /* 0x000fe400000010ff */
[----:B------:R-:W-:Y:S02]  /*114c0*/  F2FP.BF16.F32.PACK_AB R5, R27, R26 ;  /* 0x0000001a1b05723e */ /* 0x000fe400000010ff */
[----:B------:R-:W-:-:S02]  /*114d0*/  F2FP.BF16.F32.PACK_AB R7, R31, R30 ;  /* 0x0000001e1f07723e */ /* 0x000fc400000010ff */
[----:B------:R-:W-:Y:S02]  /*114e0*/  LOP3.LUT R41, R12, 0x380, RZ, 0xc0, !PT ;  /* 0x000003800c297812 */ /* 0x000fe400078ec0ff */
[----:B------:R-:W-:Y:S01]  /*114f0*/  LOP3.LUT R14, R45, R14, RZ, 0x3c, !PT ;  /* 0x0000000e2d0e7212 */ /* 0x000fe200078e3cff */
[----:B------:R1:W-:Y:S01]  /*11500*/  STSM.16.M88.4 [R53], R4 ;  /* 0x0000000435007844 */ /* 0x0003e20000000200 */
[----:B------:R-:W-:Y:S02]  /*11510*/  IADD3 R45, P3, R28, 0x2000, RZ ;  /* 0x000020001c2d7810 */ /* 0x000fe40007f7e0ff */
[----:B------:R-:W-:Y:S01]  /*11520*/  SHF.R.U64 R48, R48, 0x3, RZ ;  /* 0x0000000330307819 */ /* 0x000fe200000012ff */
[----:B------:R-:W2:Y:S01]  /*11530*/  SHFL.IDX PT, R4, R221, RZ, 0x1f ;  /* 0x00001fffdd047589 */ /* 0x000ea200000e0000 */
[----:B------:R-:W-:Y:S02]  /*11540*/  SHF.R.U64 R41, R41, 0x3, RZ ;  /* 0x0000000329297819 */ /* 0x000fe400000012ff */
[----:B------:R-:W-:-:S02]  /*11550*/  LOP3.LUT R44, R45, 0x380, RZ, 0xc0, !PT ;  /* 0x000003802d2c7812 */ /* 0x000fc400078ec0ff */
[----:B------:R-:W-:Y:S01]  /*11560*/  LOP3.LUT R48, R48, R49, RZ, 0x3c, !PT ;  /* 0x0000003130307212 */ /* 0x000fe200078e3cff */
[----:B------:R-:W-:Y:S01]  /*11570*/  IMAD.X R49, RZ, RZ, R29, P2 ;  /* 0x000000ffff317224 */ /* 0x000fe200010e061d */
[----:B------:R-:W-:Y:S02]  /*11580*/  LOP3.LUT R12, R41, R12, RZ, 0x3c, !PT ;  /* 0x0000000c290c7212 */ /* 0x000fe400078e3cff */
[----:B------:R-:W-:Y:S02]  /*11590*/  IADD3 R41, P4, R28, 0x3000, RZ ;  /* 0x000030001c297810 */ /* 0x000fe40007f9e0ff */
[----:B------:R-:W-:Y:S02]  /*115a0*/  SHF.R.U64 R44, R44, 0x3, RZ ;  /* 0x000000032c2c7819 */ /* 0x000fe400000012ff */
[C---:B------:R-:W-:Y:S02]  /*115b0*/  IADD3 R61, P6, R28.reuse, 0x5000, RZ ;  /* 0x000050001c3d7810 */ /* 0x040fe40007fde0ff */
[----:B------:R-:W-:-:S02]  /*115c0*/  IADD3 R57, P0, R28, 0x6000, RZ ;  /* 0x000060001c397810 */ /* 0x000fc40007f1e0ff */
[C---:B------:R-:W-:Y:S02]  /*115d0*/  IADD3 R21, P1, R28.reuse, 0x7000, RZ ;  /* 0x000070001c157810 */ /* 0x040fe40007f3e0ff */
[----:B------:R-:W-:Y:S02]  /*115e0*/  IADD3 R97, P2, R28, 0x8000, RZ ;  /* 0x000080001c617810 */ /* 0x000fe40007f5e0ff */
[----:B------:R-:W-:Y:S01]  /*115f0*/  LOP3.LUT R40, R41, 0x380, RZ, 0xc0, !PT ;  /* 0x0000038029287812 */ /* 0x000fe200078ec0ff */
[--C-:B-1----:R-:W-:Y:S01]  /*11600*/  IMAD.X R53, RZ, RZ, R29.reuse, P1 ;  /* 0x000000ffff357224 */ /* 0x102fe200008e061d */
[----:B------:R-:W-:Y:S01]  /*11610*/  LOP3.LUT R44, R44, R45, RZ, 0x3c, !PT ;  /* 0x0000002d2c2c7212 */ /* 0x000fe200078e3cff */
[----:B------:R-:W-:Y:S01]  /*11620*/  IMAD.X R45, RZ, RZ, R29, P3 ;  /* 0x000000ffff2d7224 */ /* 0x000fe200018e061d */
[----:B------:R-:W-:Y:S02]  /*11630*/  LOP3.LUT R60, R61, 0x380, RZ, 0xc0, !PT ;  /* 0x000003803d3c7812 */ /* 0x000fe400078ec0ff */
[----:B------:R-:W-:-:S02]  /*11640*/  LOP3.LUT R56, R57, 0x380, RZ, 0xc0, !PT ;  /* 0x0000038039387812 */ /* 0x000fc400078ec0ff */
[----:B------:R-:W-:Y:S02]  /*11650*/  LOP3.LUT R52, R21, 0x380, RZ, 0xc0, !PT ;  /* 0x0000038015347812 */ /* 0x000fe400078ec0ff */
[----:B------:R-:W-:Y:S02]  /*11660*/  LOP3.LUT R96, R97, 0x380, RZ, 0xc0, !PT ;  /* 0x0000038061607812 */ /* 0x000fe400078ec0ff */
[----:B------:R-:W-:Y:S02]  /*11670*/  IADD3 R93, P3, R28, 0x9000, RZ ;  /* 0x000090001c5d7810 */ /* 0x000fe40007f7e0ff */
[----:B------:R-:W-:Y:S02]  /*11680*/  SHF.R.U64 R40, R40, 0x3, RZ ;  /* 0x0000000328287819 */ /* 0x000fe400000012ff */
[----:B------:R-:W-:Y:S02]  /*11690*/  SHF.R.U64 R60, R60, 0x3, RZ ;  /* 0x000000033c3c7819 */ /* 0x000fe400000012ff */
[----:B------:R-:W-:-:S02]  /*116a0*/  SHF.R.U64 R56, R56, 0x3, RZ ;  /* 0x0000000338387819 */ /* 0x000fc400000012ff */
[----:B------:R-:W-:Y:S02]  /*116b0*/  SHF.R.U64 R52, R52, 0x3, RZ ;  /* 0x0000000334347819 */ /* 0x000fe400000012ff */
[----:B------:R-:W-:Y:S02]  /*116c0*/  SHF.R.U64 R96, R96, 0x3, RZ ;  /* 0x0000000360607819 */ /* 0x000fe400000012ff */
        /* <DEDUP_REMOVED lines=12> */
[----:B------:R-:W-:Y:S02]  /*11790*/  SHF.R.U64 R92, R92, 0x3, RZ ;  /* 0x000000035c5c7819 */ /* 0x000fe400000012ff */
[C---:B------:R-:W-:Y:S02]  /*117a0*/  IADD3 R85, P5, R28.reuse, 0xb000, RZ ;  /* 0x0000b0001c557810 */ /* 0x040fe40007fbe0ff */
[C---:B------:R-:W-:Y:S02]  /*117b0*/  IADD3 R81, P6, R28.reuse, 0xc000, RZ ;  /* 0x0000c0001c517810 */ /* 0x040fe40007fde0ff */
[C---:B------:R-:W-:Y:S02]  /*117c0*/  IADD3 R77, P0, R28.reuse, 0xd000, RZ ;  /* 0x0000d0001c4d7810 */ /* 0x040fe40007f1e0ff */
[C---:B------:R-:W-:Y:S02]  /*117d0*/  IADD3 R73, P1, R28.reuse, 0xe000, RZ ;  /* 0x0000e0001c497810 */ /* 0x040fe40007f3e0ff */
[----:B------:R-:W-:-:S02]  /*117e0*/  IADD3 R69, P2, R28, 0xf000, RZ ;  /* 0x0000f0001c457810 */ /* 0x000fc40007f5e0ff */
[----:B------:R-:W-:Y:S02]  /*117f0*/  MOV R32, R32 ;  /* 0x0000002000207202 */ /* 0x000fe40000000f00 */
[----:B------:R-:W-:Y:S02]  /*11800*/  MOV R33, R64 ;  /* 0x0000004000217202 */ /* 0x000fe40000000f00 */
[----:B------:R-:W-:Y:S02]  /*11810*/  LOP3.LUT R88, R89, 0x380, RZ, 0xc0, !PT ;  /* 0x0000038059587812 */ /* 0x000fe400078ec0ff */
[----:B------:R-:W-:Y:S01]  /*11820*/  LOP3.LUT R92, R92, R93, RZ, 0x3c, !PT ;  /* 0x0000005d5c5c7212 */ /* 0x000fe200078e3cff */
[----:B------:R-:W-:Y:S01]  /*11830*/  IMAD.X R93, RZ, RZ, R29, P3 ;  /* 0x000000ffff5d7224 */ /* 0x000fe200018e061d */
[----:B------:R-:W-:Y:S02]  /*11840*/  LOP3.LUT R84, R85, 0x380, RZ, 0xc0, !PT ;  /* 0x0000038055547812 */ /* 0x000fe400078ec0ff */
[----:B------:R-:W-:-:S02]  /*11850*/  LOP3.LUT R80, R81, 0x380, RZ, 0xc0, !PT ;  /* 0x0000038051507812 */ /* 0x000fc400078ec0ff */
[----:B------:R-:W-:Y:S02]  /*11860*/  LOP3.LUT R76, R77, 0x380, RZ, 0xc0, !PT ;  /* 0x000003804d4c7812 */ /* 0x000fe400078ec0ff */
[----:B------:R-:W-:Y:S02]  /*11870*/  LOP3.LUT R72, R73, 0x380, RZ, 0xc0, !PT ;  /* 0x0000038049487812 */ /* 0x000fe400078ec0ff */
[----:B------:R-:W-:Y:S02]  /*11880*/  LOP3.LUT R68, R69, 0x380, RZ, 0xc0, !PT ;  /* 0x0000038045447812 */ /* 0x000fe400078ec0ff */
[----:B------:R-:W-:Y:S02]  /*11890*/  LOP3.LUT R65, R28, 0x380, RZ, 0xc0, !PT ;  /* 0x000003801c417812 */ /* 0x000fe400078ec0ff */
[----:B------:R-:W-:Y:S02]  /*118a0*/  MOV R36, R36 ;  /* 0x0000002400247202 */ /* 0x000fe40000000f00 */
[----:B--2---:R-:W-:-:S02]  /*118b0*/  ISETP.NE.AND P3, PT, R4, RZ, PT ;  /* 0x000000ff0400720c */ /* 0x004fc40003f65270 */
[----:B------:R-:W-:Y:S02]  /*118c0*/  MOV R108, R108 ;  /* 0x0000006c006c7202 */ /* 0x000fe40000000f00 */
[----:B------:R-:W-:Y:S02]  /*118d0*/  MOV R112, R112 ;  /* 0x0000007000707202 */ /* 0x000fe40000000f00 */
[----:B------:R-:W-:Y:S02]  /*118e0*/  MOV R37, R100 ;  /* 0x0000006400257202 */ /* 0x000fe40000000f00 */
[----:B------:R-:W-:Y:S02]  /*118f0*/  MOV R104, R104 ;  /* 0x0000006800687202 */ /* 0x000fe40000000f00 */
[----:B------:R-:W-:Y:S02]  /*11900*/  MOV R113, R8 ;  /* 0x0000000800717202 */ /* 0x000fe40000000f00 */
[----:B------:R-:W-:-:S02]  /*11910*/  MOV R109, R10 ;  /* 0x0000000a006d7202 */ /* 0x000fc40000000f00 */
[----:B------:R-:W-:Y:S02]  /*11920*/  F2FP.BF16.F32.PACK_AB R4, R215, R217 ;  /* 0x000000d9d704723e */ /* 0x000fe400000010ff */
[----:B------:R-:W-:Y:S02]  /*11930*/  F2FP.BF16.F32.PACK_AB R5, R35, R34 ;  /* 0x000000222305723e */ /* 0x000fe400000010ff */
        /* <DEDUP_REMOVED lines=9> */
[----:B------:R-:W-:Y:S02]  /*119d0*/  SHF.R.U64 R65, R65, 0x3, RZ ;  /* 0x0000000341417819 */ /* 0x000fe400000012ff */
[----:B------:R-:W-:Y:S02]  /*119e0*/  MOV R105, R12 ;  /* 0x0000000c00697202 */ /* 0x000fe40000000f00 */
[----:B------:R-:W-:-:S02]  /*119f0*/  MOV R101, R14 ;  /* 0x0000000e00657202 */ /* 0x000fc40000000f00 */
[----:B------:R-:W-:Y:S02]  /*11a00*/  F2FP.BF16.F32.PACK_AB R8, R211, R214 ;  /* 0x000000d6d308723e */ /* 0x000fe400000010ff */
        /* <DEDUP_REMOVED lines=28> */
[----:B------:R-:W-:Y:S01]  /*11bd0*/  F2FP.BF16.F32.PACK_AB R28, R199, R202 ;  /* 0x000000cac71c723e */ /* 0x000fe200000010ff */
[----:B------:R3:W-:Y:S01]  /*11be0*/  STSM.16.M88.4 [R37], R24 ;  /* 0x0000001825007844 */ /* 0x0007e20000000200 */
[----:B------:R-:W-:-:S02]  /*11bf0*/  F2FP.BF16.F32.PACK_AB R29, R67, R66 ;  /* 0x00000042431d723e */ /* 0x000fc400000010ff */
[----:B------:R-:W-:Y:S02]  /*11c00*/  F2FP.BF16.F32.PACK_AB R30, R182, R200 ;  /* 0x000000c8b61e723e */ /* 0x000fe400000010ff */
[----:B------:R-:W-:Y:S02]  /*11c10*/  F2FP.BF16.F32.PACK_AB R31, R71, R70 ;  /* 0x00000046471f723e */ /* 0x000fe400000010ff */
[----:B-1----:R-:W-:Y:S02]  /*11c20*/  F2FP.BF16.F32.PACK_AB R32, R179, R183 ;  /* 0x000000b7b320723e */ /* 0x002fe400000010ff */
[----:B--2---:R-:W-:Y:S01]  /*11c30*/  F2FP.BF16.F32.PACK_AB R33, R75, R74 ;  /* 0x0000004a4b21723e */ /* 0x004fe200000010ff */
[----:B------:R-:W-:Y:S01]  /*11c40*/  STSM.16.M88.4 [R104], R28 ;  /* 0x0000001c68007844 */ /* 0x000fe20000000200 */
[----:B------:R-:W-:Y:S02]  /*11c50*/  F2FP.BF16.F32.PACK_AB R34, R176, R180 ;  /* 0x000000b4b022723e */ /* 0x000fe400000010ff */
[----:B------:R-:W-:-:S02]  /*11c60*/  F2FP.BF16.F32.PACK_AB R35, R79, R78 ;  /* 0x0000004e4f23723e */ /* 0x000fc400000010ff */
[----:B------:R-:W-:Y:S02]  /*11c70*/  F2FP.BF16.F32.PACK_AB R36, R174, R177 ;  /* 0x000000b1ae24723e */ /* 0x000fe400000010ff */
[----:B---3--:R-:W-:Y:S01]  /*11c80*/  F2FP.BF16.F32.PACK_AB R37, R83, R82 ;  /* 0x000000525325723e */ /* 0x008fe200000010ff */
[----:B------:R-:W-:Y:S01]  /*11c90*/  STSM.16.M88.4 [R108], R32 ;  /* 0x000000206c007844 */ /* 0x000fe20000000200 */
        /* <DEDUP_REMOVED lines=12> */
[----:B------:R-:W-:-:S02]  /*11d60*/  F2FP.BF16.F32.PACK_AB R10, R163, R166 ;  /* 0x000000a6a30a723e */ /* 0x000fc400000010ff */
[----:B------:R-:W-:Y:S02]  /*11d70*/  F2FP.BF16.F32.PACK_AB R11, R103, R102 ;  /* 0x00000066670b723e */ /* 0x000fe400000010ff */
[----:B------:R-:W-:Y:S02]  /*11d80*/  MOV R130, R130 ;  /* 0x0000008200827202 */ /* 0x000fe40000000f00 */
[----:B------:R-:W-:Y:S01]  /*11d90*/  F2FP.BF16.F32.PACK_AB R12, R161, R164 ;  /* 0x000000a4a10c723e */ /* 0x000fe200000010ff */
[----:B------:R-:W-:Y:S01]  /*11da0*/  STSM.16.M88.4 [R126], R8 ;  /* 0x000000087e007844 */ /* 0x000fe20000000200 */
[----:B------:R-:W-:Y:S02]  /*11db0*/  F2FP.BF16.F32.PACK_AB R13, R107, R106 ;  /* 0x0000006a6b0d723e */ /* 0x000fe400000010ff */
[----:B------:R-:W-:Y:S02]  /*11dc0*/  F2FP.BF16.F32.PACK_AB R14, R159, R162 ;  /* 0x000000a29f0e723e */ /* 0x000fe400000010ff */
[----:B------:R-:W-:-:S02]  /*11dd0*/  F2FP.BF16.F32.PACK_AB R15, R111, R110 ;  /* 0x0000006e6f0f723e */ /* 0x000fc400000010ff */
[----:B------:R-:W-:Y:S02]  /*11de0*/  F2FP.BF16.F32.PACK_AB R24, R153, R160 ;  /* 0x000000a09918723e */ /* 0x000fe400000010ff */
[----:B------:R-:W-:Y:S01]  /*11df0*/  F2FP.BF16.F32.PACK_AB R25, R115, R114 ;  /* 0x000000727319723e */ /* 0x000fe200000010ff */
[----:B------:R2:W-:Y:S01]  /*11e00*/  STSM.16.M88.4 [R130], R12 ;  /* 0x0000000c82007844 */ /* 0x0005e20000000200 */
[----:B------:R-:W-:Y:S02]  /*11e10*/  F2FP.BF16.F32.PACK_AB R26, R117, R158 ;  /* 0x0000009e751a723e */ /* 0x000fe400000010ff */
[----:B------:R-:W-:Y:S02]  /*11e20*/  F2FP.BF16.F32.PACK_AB R27, R119, R118 ;  /* 0x00000076771b723e */ /* 0x000fe400000010ff */
[----:B-1----:R-:W-:Y:S02]  /*11e30*/  F2FP.BF16.F32.PACK_AB R122, R125, R124 ;  /* 0x0000007c7d7a723e */ /* 0x002fe400000010ff */
[----:B------:R-:W-:Y:S01]  /*11e40*/  F2FP.BF16.F32.PACK_AB R123, R155, R154 ;  /* 0x0000009a9b7b723e */ /* 0x000fe200000010ff */
[----:B------:R1:W-:Y:S01]  /*11e50*/  STSM.16.M88.4 [R113], R24 ;  /* 0x0000001871007844 */ /* 0x0003e20000000200 */
[----:B------:R-:W-:-:S03]  /*11e60*/  F2FP.BF16.F32.PACK_AB R131, R135, R134 ;  /* 0x000000868783723e */ /* 0x000fc600000010ff */
[----:B------:R1:W-:Y:S01]  /*11e70*/  STSM.16.M88.4 [R109], R120 ;  /* 0x000000786d007844 */ /* 0x0003e20000000200 */
[----:B--2---:R-:W-:Y:S02]  /*11e80*/  F2FP.BF16.F32.PACK_AB R130, R133, R132 ;  /* 0x000000848582723e */ /* 0x004fe400000010ff */
[----:B------:R-:W-:Y:S02]  /*11e90*/  SHF.R.S32.HI R12, RZ, 0x1f, R193 ;  /* 0x0000001fff0c7819 */ /* 0x000fe400000114c1 */
[----:B------:R-:W-:Y:S01]  /*11ea0*/  SHF.R.S32.HI R13, RZ, 0x1f, R192 ;  /* 0x0000001fff0d7819 */ /* 0x000fe200000114c0 */
[----:B------:R1:W-:Y:S04]  /*11eb0*/  STSM.16.M88.4 [R105], R128 ;  /* 0x0000008069007844 */ /* 0x0003e80000000200 */
[----:B------:R1:W-:Y:S04]  /*11ec0*/  STSM.16.M88.4 [R101], R136 ;  /* 0x0000008865007844 */ /* 0x0003e80000000200 */
[----:B------:R1:W-:Y:S01]  /*11ed0*/  STSM.16.M88.4 [R100], R144 ;  /* 0x0000009064007844 */ /* 0x0003e20000000200 */
[----:B------:R-:W-:Y:S06]  /*11ee0*/  BAR.SYNC.DEFER_BLOCKING 0x1, 0x100 ;  /* 0x0044000000007b1d */ /* 0x000fec0000010000 */
[----:B------:R-:W-:Y:S05]  /*11ef0*/  @P3 BRA `(.L_x_2004) ;  /* 0x0000000000b43947 */ /* 0x000fea0003800000 */
[----:B------:R-:W2:Y:S01]  /*11f00*/  LDC R10, c[0x0][0xce8] ;  /* 0x00033a00ff0a7b82 */ /* 0x000ea20000000800 */
[----:B------:R-:W-:Y:S01]  /*11f10*/  ULDC.64 UR4, c[0x0][0xc90] ;  /* 0x0003240000047ab9 */ /* 0x000fe20000000a00 */
[----:B------:R-:W-:Y:S02]  /*11f20*/  IMAD.IADD R8, R190, 0x1, R23 ;  /* 0x00000001be087824 */ /* 0x000fe400078e0217 */
[----:B------:R-:W-:Y:S02]  /*11f30*/  IMAD R6, R12, UR4, RZ ;  /* 0x000000040c067c24 */ /* 0x000fe4000f8e02ff */
[----:B------:R-:W-:-:S04]  /*11f40*/  IMAD.WIDE.U32 R4, R193, UR4, RZ ;  /* 0x00000004c1047c25 */ /* 0x000fc8000f8e00ff */
[----:B------:R-:W-:Y:S01]  /*11f50*/  IMAD R9, R193, UR5, R6 ;  /* 0x00000005c1097c24 */ /* 0x000fe2000f8e0206 */
[----:B------:R-:W-:Y:S01]  /*11f60*/  ULDC.64 UR4, c[0x0][0xc98] ;  /* 0x0003260000047ab9 */ /* 0x000fe20000000a00 */
[----:B------:R-:W-:Y:S02]  /*11f70*/  IMAD.IADD R15, R19, 0x1, R23 ;  /* 0x00000001130f7824 */ /* 0x000fe400078e0217 */
[----:B------:R-:W-:Y:S02]  /*11f80*/  IMAD.IADD R5, R5, 0x1, R9 ;  /* 0x0000000105057824 */ /* 0x000fe400078e0209 */
[----:B------:R-:W-:Y:S01]  /*11f90*/  IMAD.WIDE.U32 R4, R192, UR4, R4 ;  /* 0x00000004c0047c25 */ /* 0x000fe2000f8e0004 */
[----:B--2---:R-:W-:-:S13]  /*11fa0*/  ISETP.NE.AND P0, PT, R10, 0x1, PT ;  /* 0x000000010a00780c */ /* 0x004fda0003f05270 */
[----:B------:R-:W2:Y:S08]  /*11fb0*/  @P0 LDC R7, c[0x0][0xcec] ;  /* 0x00033b00ff070b82 */ /* 0x000eb00000000800 */
[----:B------:R-:W3:Y:S01]  /*11fc0*/  @P0 LDC R11, c[0x0][0xcf0] ;  /* 0x00033c00ff0b0b82 */ /* 0x000ee20000000800 */
[----:B--2---:R-:W-:-:S04]  /*11fd0*/  @P0 IMAD.HI.U32 R6, R8, R7, RZ ;  /* 0x0000000708060227 */ /* 0x004fc800078e00ff */
[----:B------:R-:W-:Y:S01]  /*11fe0*/  IMAD.MOV.U32 R7, RZ, RZ, R8 ;  /* 0x000000ffff077224 */ /* 0x000fe200078e0008 */
[----:B---3--:R-:W-:Y:S01]  /*11ff0*/  @P0 SHF.R.U32.HI R7, RZ, R11, R6 ;  /* 0x0000000bff070219 */ /* 0x008fe20000011606 */
[----:B------:R-:W-:-:S03]  /*12000*/  IMAD R11, R13, UR4, RZ ;  /* 0x000000040d0b7c24 */ /* 0x000fc6000f8e02ff */
[----:B------:R-:W-:Y:S01]  /*12010*/  IADD3 R4, P0, R7, R4, RZ ;  /* 0x0000000407047210 */ /* 0x000fe20007f1e0ff */
[----:B------:R-:W-:-:S04]  /*12020*/  IMAD.MOV R9, RZ, RZ, -R7 ;  /* 0x000000ffff097224 */ /* 0x000fc800078e0a07 */
[----:B------:R-:W-:Y:S02]  /*12030*/  IMAD R9, R10, R9, R8 ;  /* 0x000000090a097224 */ /* 0x000fe400078e0208 */
[----:B------:R-:W-:Y:S01]  /*12040*/  IMAD R8, R192, UR5, R11 ;  /* 0x00000005c0087c24 */ /* 0x000fe2000f8e020b */
[----:B------:R-:W-:Y:S01]  /*12050*/  SHF.R.S32.HI R11, RZ, 0x1f, R7 ;  /* 0x0000001fff0b7819 */ /* 0x000fe20000011407 */
[----:B------:R-:W-:Y:S01]  /*12060*/  ULDC.64 UR4, c[0x0][0xc88] ;  /* 0x0003220000047ab9 */ /* 0x000fe20000000a00 */
[----:B------:R-:W-:Y:S02]  /*12070*/  SHF.R.S32.HI R6, RZ, 0x1f, R9 ;  /* 0x0000001fff067819 */ /* 0x000fe40000011409 */
[----:B------:R-:W-:-:S03]  /*12080*/  IADD3.X R5, R11, R5, R8, P0, !PT ;  /* 0x000000050b057210 */ /* 0x000fc600007fe408 */
[----:B------:R-:W-:Y:S02]  /*12090*/  IMAD R6, R6, UR4, RZ ;  /* 0x0000000406067c24 */ /* 0x000fe4000f8e02ff */
[----:B------:R-:W-:-:S04]  /*120a0*/  IMAD.WIDE.U32 R4, R9, UR4, R4 ;  /* 0x0000000409047c25 */ /* 0x000fc8000f8e0004 */
[----:B------:R-:W-:Y:S01]  /*120b0*/  IMAD R9, R9, UR5, R6 ;  /* 0x0000000509097c24 */ /* 0x000fe2000f8e0206 */
[----:B------:R-:W-:Y:S02]  /*120c0*/  ULDC.64 UR4, c[0x0][0xc50] ;  /* 0x0003140000047ab9 */ /* 0x000fe40000000a00 */
[C---:B------:R-:W-:Y:S01]  /*120d0*/  LEA R11, P0, R4.reuse, UR4, 0x2 ;  /* 0x00000004040b7c11 */ /* 0x040fe2000f8010ff */
[----:B------:R-:W-:Y:S01]  /*120e0*/  IMAD.IADD R5, R5, 0x1, R9 ;  /* 0x0000000105057824 */ /* 0x000fe200078e0209 */
[----:B------:R-:W-:Y:S01]  /*120f0*/  ULDC UR4, c[0x0][0xb88] ;  /* 0x0002e20000047ab9 */ /* 0x000fe20000000800 */
[----:B------:R-:W-:Y:S02]  /*12100*/  IMAD.MOV R9, RZ, RZ, -R184 ;  /* 0x000000ffff097224 */ /* 0x000fe400078e0ab8 */
[----:B------:R-:W-:Y:S01]  /*12110*/  SHFL.IDX PT, R6, R11, 0x1, 0x1c1f ;  /* 0x003c1f000b067f89 */ /* 0x000fe200000e0000 */
[----:B------:R-:W-:Y:S01]  /*12120*/  LEA.HI.X R14, R4, UR5, R5, 0x2, P0 ;  /* 0x00000005040e7c11 */ /* 0x000fe200080f1405 */
[----:B------:R-:W-:Y:S01]  /*12130*/  IMAD R8, R10, UR4, RZ ;  /* 0x000000040a087c24 */ /* 0x000fe2000f8e02ff */
[----:B------:R-:W-:Y:S01]  /*12140*/  ISETP.NE.AND P0, PT, R18, R9, PT ;  /* 0x000000091200720c */ /* 0x000fe20003f05270 */
[----:B------:R-:W-:Y:S01]  /*12150*/  SHFL.IDX PT, R4, R11, RZ, 0x1c1f ;  /* 0x001c1fff0b047589 */ /* 0x000fe200000e0000 */
[----:B------:R-:W-:-:S02]  /*12160*/  VIADD R9, R15, 0x8 ;  /* 0x000000080f097836 */ /* 0x000fc40000000000 */
[-C--:B------:R-:W-:Y:S01]  /*12170*/  ISETP.GE.OR P1, PT, R15, R8.reuse, P0 ;  /* 0x000000080f00720c */ /* 0x080fe20000726670 */
[----:B------:R-:W2:Y:S02]  /*12180*/  SHFL.IDX PT, R5, R14, RZ, 0x1c1f ;  /* 0x001c1fff0e057589 */ /* 0x000ea400000e0000 */
[----:B------:R-:W-:Y:S02]  /*12190*/  ISETP.GE.OR P0, PT, R9, R8, P0 ;  /* 0x000000080900720c */ /* 0x000fe40000706670 */
[----:B------:R-:W3:Y:S08]  /*121a0*/  SHFL.IDX PT, R7, R14, 0x1, 0x1c1f ;  /* 0x003c1f000e077f89 */ /* 0x000ef000000e0000 */
[----:B--2---:R2:W-:Y:S04]  /*121b0*/  @!P1 ST.E desc[UR40][R4.64], R3 ;  /* 0x0000000304009985 */ /* 0x0045e8000c101928 */
[----:B---3--:R2:W-:Y:S02]  /*121c0*/  @!P0 ST.E desc[UR40][R6.64], R0 ;  /* 0x0000000006008985 */ /* 0x0085e4000c101928 */
.L_x_2004:
[----:B------:R-:W3:Y:S01]  /*121d0*/  LDC R14, c[0x0][0xce8] ;  /* 0x00033a00ff0e7b82 */ /* 0x000ee20000000800 */
[----:B------:R-:W-:Y:S01]  /*121e0*/  ULDC UR8, c[0x0][0xbc8] ;  /* 0x0002f20000087ab9 */ /* 0x000fe20000000800 */
[----:B--2---:R2:W5:Y:S01]  /*121f0*/  LD.E.128 R4, desc[UR40][R20.64] ;  /* 0x0000002814047980 */ /* 0x004562000c101d00 */
[----:B------:R-:W-:Y:S01]  /*12200*/  ISETP.GE.AND P0, PT, R198, UR8, PT ;  /* 0x00000008c6007c0c */ /* 0x000fe2000bf06270 */
[----:B------:R-:W-:Y:S01]  /*12210*/  ULDC.64 UR4, c[0x0][0xbe8] ;  /* 0x0002fa0000047ab9 */ /* 0x000fe20000000a00 */
[----:B------:R-:W-:Y:S01]  /*12220*/  ISETP.GE.AND P1, PT, R189, UR8, PT ;  /* 0x00000008bd007c0c */ /* 0x000fe2000bf26270 */
[----:B------:R-:W5:Y:S01]  /*12230*/  LD.E.128 R64, desc[UR40][R64.64] ;  /* 0x0000002840407980 */ /* 0x000f62000c101d00 */
[----:B------:R-:W-:-:S03]  /*12240*/  SEL R3, RZ, 0xffffffff, P0 ;  /* 0xffffffffff037807 */ /* 0x000fc60000000000 */
[----:B------:R-:W5:Y:S01]  /*12250*/  LD.E.128 R48, desc[UR40][R48.64] ;  /* 0x0000002830307980 */ /* 0x000f62000c101d00 */
[----:B------:R-:W-:Y:S01]  /*12260*/  SEL R0, RZ, 0x1, P1 ;  /* 0x00000001ff007807 */ /* 0x000fe20000800000 */
[----:B------:R-:W-:Y:S01]  /*12270*/  IMAD.SHL.U32 R3, R3, 0x2, RZ ;  /* 0x0000000203037824 */ /* 0x000fe200078e00ff */
[----:B------:R-:W-:Y:S01]  /*12280*/  ULDC.64 UR6, c[0x0][0xb80] ;  /* 0x0002e00000067ab9 */ /* 0x000fe20000000a00 */
[----:B------:R-:W5:Y:S04]  /*12290*/  LD.E.128 R44, desc[UR40][R44.64] ;  /* 0x000000282c2c7980 */ /* 0x000f68000c101d00 */
[----:B------:R-:W5:Y:S04]  /*122a0*/  LD.E.128 R40, desc[UR40][R40.64] ;  /* 0x0000002828287980 */ /* 0x000f68000c101d00 */
[----:B------:R-:W5:Y:S01]  /*122b0*/  LD.E.128 R60, desc[UR40][R60.64] ;  /* 0x000000283c3c7980 */ /* 0x000f62000c101d00 */
[----:B---3--:R-:W-:-:S02]  /*122c0*/  ISETP.NE.AND P2, PT, R14, 0x1, PT ;  /* 0x000000010e00780c */ /* 0x008fc40003f45270 */
[----:B------:R-:W-:Y:S01]  /*122d0*/  ISETP.GE.AND P1, PT, R197, UR8, PT ;  /* 0x00000008c5007c0c */ /* 0x000fe2000bf26270 */
[----:B------:R-:W5:Y:S01]  /*122e0*/  LD.E.128 R56, desc[UR40][R56.64] ;  /* 0x0000002838387980 */ /* 0x000f62000c101d00 */
[----:B------:R-:W-:Y:S02]  /*122f0*/  LOP3.LUT R0, R3, 0x2, R0, 0xe2, !PT ;  /* 0x0000000203007812 */ /* 0x000fe400078ee200 */
[----:B------:R-:W-:Y:S01]  /*12300*/  SEL R3, RZ, 0xffffffff, P1 ;  /* 0xffffffffff037807 */ /* 0x000fe20000800000 */
[----:B------:R-:W5:Y:S04]  /*12310*/  LD.E.128 R52, desc[UR40][R52.64] ;  /* 0x0000002834347980 */ /* 0x000f68000c101d00 */
[----:B------:R-:W5:Y:S02]  /*12320*/  LD.E.128 R96, desc[UR40][R96.64] ;  /* 0x0000002860607980 */ /* 0x000f64000c101d00 */
[----:B------:R-:W3:Y:S01]  /*12330*/  @P2 LDC R15, c[0x0][0xcec] ;  /* 0x00033b00ff0f2b82 */ /* 0x000ee20000000800 */
[----:B------:R-:W-:Y:S01]  /*12340*/  IMAD.SHL.U32 R3, R3, 0x4, RZ ;  /* 0x0000000403037824 */ /* 0x000fe200078e00ff */
[----:B------:R-:W5:Y:S04]  /*12350*/  LD.E.128 R92, desc[UR40][R92.64] ;  /* 0x000000285c5c7980 */ /* 0x000f68000c101d00 */
[----:B------:R-:W5:Y:S02]  /*12360*/  LD.E.128 R88, desc[UR40][R88.64] ;  /* 0x0000002858587980 */ /* 0x000f64000c101d00 */
[----:B--2---:R-:W2:Y:S01]  /*12370*/  @P2 LDC R21, c[0x0][0xcf0] ;  /* 0x00033c00ff152b82 */ /* 0x004ea20000000800 */
[----:B------:R-:W-:Y:S01]  /*12380*/  IMAD R8, R12, UR4, RZ ;  /* 0x000000040c087c24 */ /* 0x000fe2000f8e02ff */
[----:B------:R-:W-:Y:S01]  /*12390*/  ISETP.GE.AND P0, PT, R196, UR8, PT ;  /* 0x00000008c4007c0c */ /* 0x000fe2000bf06270 */
[----:B------:R-:W5:Y:S01]  /*123a0*/  LD.E.128 R84, desc[UR40][R84.64] ;  /* 0x0000002854547980 */ /* 0x000f62000c101d00 */
[----:B------:R-:W-:Y:S01]  /*123b0*/  LOP3.LUT R3, R3, 0x4, R0, 0xe2, !PT ;  /* 0x0000000403037812 */ /* 0x000fe200078ee200 */
[----:B------:R-:W-:Y:S01]  /*123c0*/  IMAD R0, R218, 0x20, R219 ;  /* 0x00000020da007824 */ /* 0x000fe200078e02db */
[----:B------:R-:W-:Y:S01]  /*123d0*/  SEL R10, RZ, 0xffffffff, P0 ;  /* 0xffffffffff0a7807 */ /* 0x000fe20000000000 */
[----:B------:R-:W-:Y:S01]  /*123e0*/  IMAD R11, R193, UR5, R8 ;  /* 0x00000005c10b7c24 */ /* 0x000fe2000f8e0208 */
[----:B------:R-:W-:Y:S01]  /*123f0*/  ISETP.GE.AND P0, PT, R195, UR8, PT ;  /* 0x00000008c3007c0c */ /* 0x000fe2000bf06270 */
[----:B------:R-:W-:Y:S01]  /*12400*/  IMAD.WIDE.U32 R8, R193, UR4, RZ ;  /* 0x00000004c1087c25 */ /* 0x000fe2000f8e00ff */
[----:B------:R-:W-:Y:S01]  /*12410*/  ULDC.64 UR4, c[0x0][0xbf0] ;  /* 0x0002fc0000047ab9 */ /* 0x000fe20000000a00 */
[----:B------:R-:W5:Y:S02]  /*12420*/  LD.E.128 R80, desc[UR40][R80.64] ;  /* 0x0000002850507980 */ /* 0x000f64000c101d00 */
[----:B------:R-:W-:-:S02]  /*12430*/  IMAD.IADD R12, R23, 0x1, R0 ;  /* 0x00000001170c7824 */ /* 0x000fc400078e0200 */
[----:B------:R-:W-:Y:S01]  /*12440*/  IMAD.SHL.U32 R10, R10, 0x8, RZ ;  /* 0x000000080a0a7824 */ /* 0x000fe200078e00ff */
[----:B------:R-:W5:Y:S01]  /*12450*/  LD.E.128 R76, desc[UR40][R76.64] ;  /* 0x000000284c4c7980 */ /* 0x000f62000c101d00 */
[----:B------:R-:W-:Y:S01]  /*12460*/  IMAD.IADD R9, R9, 0x1, R11 ;  /* 0x0000000109097824 */ /* 0x000fe200078e020b */
[----:B------:R-:W-:Y:S01]  /*12470*/  SEL R11, RZ, 0xffffffff, P0 ;  /* 0xffffffffff0b7807 */ /* 0x000fe20000000000 */
[----:B---3--:R-:W-:Y:S01]  /*12480*/  @P2 IMAD.HI.U32 R0, R12, R15, RZ ;  /* 0x0000000f0c002227 */ /* 0x008fe200078e00ff */
[----:B------:R-:W-:Y:S01]  /*12490*/  LOP3.LUT R10, R10, 0x8, R3, 0xe2, !PT ;  /* 0x000000080a0a7812 */ /* 0x000fe200078ee203 */
[----:B------:R-:W5:Y:S02]  /*124a0*/  LD.E.128 R72, desc[UR40][R72.64] ;  /* 0x0000002848487980 */ /* 0x000f64000c101d00 */
[----:B------:R-:W-:Y:S01]  /*124b0*/  IMAD.MOV.U32 R3, RZ, RZ, R12 ;  /* 0x000000ffff037224 */ /* 0x000fe200078e000c */
[----:B--2---:R-:W-:Y:S01]  /*124c0*/  @P2 SHF.R.U32.HI R3, RZ, R21, R0 ;  /* 0x00000015ff032219 */ /* 0x004fe20000011600 */
[----:B------:R-:W-:Y:S01]  /*124d0*/  IMAD.SHL.U32 R11, R11, 0x10, RZ ;  /* 0x000000100b0b7824 */ /* 0x000fe200078e00ff */
[----:B------:R-:W5:Y:S01]  /*124e0*/  LD.E.128 R68, desc[UR40][R68.64] ;  /* 0x0000002844447980 */ /* 0x000f62000c101d00 */
[----:B------:R-:W-:Y:S01]  /*124f0*/  IMAD R13, R13, UR4, RZ ;  /* 0x000000040d0d7c24 */ /* 0x000fe2000f8e02ff */
[----:B------:R-:W-:-:S02]  /*12500*/  ISETP.GE.AND P0, PT, R194, UR8, PT ;  /* 0x00000008c2007c0c */ /* 0x000fc4000bf06270 */
[----:B------:R-:W-:Y:S01]  /*12510*/  LOP3.LUT R10, R11, 0x10, R10, 0xe2, !PT ;  /* 0x000000100b0a7812 */ /* 0x000fe200078ee20a */
[C---:B------:R-:W-:Y:S01]  /*12520*/  IMAD R13, R192.reuse, UR5, R13 ;  /* 0x00000005c00d7c24 */ /* 0x040fe2000f8e020d */
[----:B------:R-:W-:Y:S01]  /*12530*/  @!PT LDS RZ, [RZ] ;  /* 0x00000000fffff984 */ /* 0x000fe20000000800 */
[----:B------:R-:W-:Y:S01]  /*12540*/  @!PT LDS RZ, [RZ] ;  /* 0x00000000fffff984 */ /* 0x000fe20000000800 */
[----:B------:R-:W-:Y:S01]  /*12550*/  @!PT LDS RZ, [RZ] ;  /* 0x00000000fffff984 */ /* 0x000fe20000000800 */
[----:B------:R-:W-:Y:S01]  /*12560*/  @!PT LDS RZ, [RZ] ;  /* 0x00000000fffff984 */ /* 0x000fe20000000800 */
[----:B------:R2:W-:Y:S06]  /*12570*/  MEMBAR.ALL.CTA ;  /* 0x0000000000007992 */ /* 0x0005ec0000008000 */
[----:B--2---:R-:W2:Y:S01]  /*12580*/  FENCE.VIEW.ASYNC.S ;  /* 0x00000000000073c6 */ /* 0x004ea20000000000 */
[----:B------:R-:W-:Y:S01]  /*12590*/  IMAD.WIDE.U32 R192, R192, UR4, R8 ;  /* 0x00000004c0c07c25 */ /* 0x000fe2000f8e0008 */
[----:B------:R-:W-:Y:S01]  /*125a0*/  SHF.R.S32.HI R8, RZ, 0x1f, R3 ;  /* 0x0000001fff087819 */ /* 0x000fe20000011403 */
[----:B------:R-:W-:-:S02]  /*125b0*/  ULDC.64 UR4, c[0x0][0xbe0] ;  /* 0x0002f80000047ab9 */ /* 0x000fc40000000a00 */
[----:B------:R-:W-:Y:S01]  /*125c0*/  IMAD.MOV R11, RZ, RZ, -R3 ;  /* 0x000000ffff0b7224 */ /* 0x000fe200078e0a03 */
[----:B------:R-:W-:Y:S01]  /*125d0*/  SEL R0, RZ, 0xffffffff, P0 ;  /* 0xffffffffff007807 */ /* 0x000fe20000000000 */
[----:B------:R-:W-:Y:S02]  /*125e0*/  IMAD R8, R8, UR4, RZ ;  /* 0x0000000408087c24 */ /* 0x000fe4000f8e02ff */
[----:B------:R-:W-:Y:S02]  /*125f0*/  IMAD R11, R14, R11, R12 ;  /* 0x0000000b0e0b7224 */ /* 0x000fe400078e020c */
[----:B------:R-:W-:Y:S02]  /*12600*/  IMAD.IADD R193, R193, 0x1, R13 ;  /* 0x00000001c1c17824 */ /* 0x000fe400078e020d */
[----:B------:R-:W-:Y:S01]  /*12610*/  IMAD.SHL.U32 R15, R0, 0x20, RZ ;  /* 0x00000020000f7824 */ /* 0x000fe200078e00ff */
[----:B------:R-:W-:Y:S01]  /*12620*/  SHF.R.S32.HI R0, RZ, 0x1f, R11 ;  /* 0x0000001fff007819 */ /* 0x000fe2000001140b */
[----:B------:R-:W-:-:S02]  /*12630*/  IMAD R13, R3, UR5, R8 ;  /* 0x00000005030d7c24 */ /* 0x000fc4000f8e0208 */
        /* <DEDUP_REMOVED lines=8> */
[----:B-1----:R-:W-:Y:S01]  /*126c0*/  IMAD.IADD R27, R219, 0x1, R23 ;  /* 0x00000001db1b7824 */ /* 0x002fe200078e0217 */
[----:B------:R-:W-:Y:S01]  /*126d0*/  ISETP.GE.AND P0, PT, R222, UR8, PT ;  /* 0x00000008de007c0c */ /* 0x000fe2000bf06270 */
[----:B------:R-:W-:-:S02]  /*126e0*/  IMAD R28, R14, UR5, RZ ;  /* 0x000000050e1c7c24 */ /* 0x000fc4000f8e02ff */
[----:B------:R-:W-:Y:S01]  /*126f0*/  IMAD.WIDE.U32 R8, R11, UR4, R8 ;  /* 0x000000040b087c25 */ /* 0x000fe2000f8e0008 */
[----:B------:R-:W-:Y:S01]  /*12700*/  UIADD3 UR4, UR38, 0x38820, URZ ;  /* 0x0003882026047890 */ /* 0x000fe2000fffe03f */
[----:B------:R-:W-:Y:S02]  /*12710*/  SEL R0, RZ, 0x80, P0 ;  /* 0x00000080ff007807 */ /* 0x000fe40000000000 */
[----:B------:R-:W-:Y:S01]  /*12720*/  ISETP.GE.AND P0, PT, R27, R28, PT ;  /* 0x0000001c1b00720c */ /* 0x000fe20003f06270 */
[----:B------:R-:W-:Y:S01]  /*12730*/  IMAD.IADD R9, R9, 0x1, R13 ;  /* 0x0000000109097824 */ /* 0x000fe200078e020d */
[----:B------:R-:W-:Y:S01]  /*12740*/  UPRMT UR4, URZ, 0x654, UR4 ;  /* 0x000006543f047896 */ /* 0x000fe20008000004 */
[C---:B------:R-:W-:Y:S02]  /*12750*/  LEA R23, P1, R8.reuse, UR6, 0x1 ;  /* 0x0000000608177c11 */ /* 0x040fe4000f8208ff */
[----:B------:R-:W-:Y:S02]  /*12760*/  LOP3.LUT R10, R15, 0x20, R10, 0xe2, !PT ;  /* 0x000000200f0a7812 */ /* 0x000fe400078ee20a */
[----:B------:R-:W-:Y:S01]  /*12770*/  LEA.HI.X R26, R8, UR7, R9, 0x1, P1 ;  /* 0x00000007081a7c11 */ /* 0x000fe200088f0c09 */
[----:B------:R-:W-:Y:S01]  /*12780*/  BSSY B1, `(.L_x_2005) ;  /* 0x000002b000017945 */ /* 0x000fe20003800000 */
[----:B------:R-:W-:-:S02]  /*12790*/  LOP3.LUT R3, R10, R3, RZ, 0xfc, !PT ;  /* 0x000000030a037212 */ /* 0x000fc400078efcff */
[----:B--2---:R-:W-:Y:S01]  /*127a0*/  SYNCS.ARRIVE.TRANS64.RED.A1T0 RZ, [UR4], RZ ;  /* 0x000000ffffff79a7 */ /* 0x004fe20008100404 */
[----:B------:R1:W2:Y:S01]  /*127b0*/  SHFL.IDX PT, R10, R23, RZ, 0x181f ;  /* 0x00181fff170a7589 */ /* 0x0002a200000e0000 */
[----:B------:R-:W-:-:S03]  /*127c0*/  LOP3.LUT R0, R3, R0, RZ, 0xfc, !PT ;  /* 0x0000000003007212 */ /* 0x000fc600078efcff */
[----:B------:R1:W3:Y:S01]  /*127d0*/  SHFL.IDX PT, R11, R26, RZ, 0x181f ;  /* 0x00181fff1a0b7589 */ /* 0x0002e200000e0000 */
[----:B------:R-:W-:Y:S02]  /*127e0*/  SHF.R.S32.HI R29, RZ, 0x1f, R194 ;  /* 0x0000001fff1d7819 */ /* 0x000fe400000114c2 */
[----:B------:R-:W-:Y:S02]  /*127f0*/  SHF.R.S32.HI R30, RZ, 0x1f, R195 ;  /* 0x0000001fff1e7819 */ /* 0x000fe400000114c3 */
[----:B------:R-:W-:Y:S02]  /*12800*/  SHF.R.S32.HI R31, RZ, 0x1f, R196 ;  /* 0x0000001fff1f7819 */ /* 0x000fe400000114c4 */
[----:B------:R-:W-:Y:S02]  /*12810*/  SHF.R.S32.HI R32, RZ, 0x1f, R197 ;  /* 0x0000001fff207819 */ /* 0x000fe400000114c5 */
[----:B------:R-:W-:Y:S01]  /*12820*/  SHF.R.S32.HI R33, RZ, 0x1f, R198 ;  /* 0x0000001fff217819 */ /* 0x000fe200000114c6 */
[----:B-1----:R-:W-:Y:S06]  /*12830*/  @P0 BRA `(.L_x_2006) ;  /* 0x00000000007c0947 */ /* 0x002fec0003800000 */
[----:B------:R-:W-:Y:S02]  /*12840*/  ISETP.GE.AND P1, PT, R198, UR8, PT ;  /* 0x00000008c6007c0c */ /* 0x000fe4000bf26270 */
[----:B------:R-:W-:Y:S02]  /*12850*/  ISETP.GE.AND P0, PT, R189, UR8, PT ;  /* 0x00000008bd007c0c */ /* 0x000fe4000bf06270 */
[----:B------:R-:W-:Y:S02]  /*12860*/  ISETP.GE.AND P5, PT, R197, UR8, PT ;  /* 0x00000008c5007c0c */ /* 0x000fe4000bfa6270 */
[----:B------:R-:W-:-:S07]  /*12870*/  ISETP.GE.AND P3, PT, R196, UR8, PT ;  /* 0x00000008c4007c0c */ /* 0x000fce000bf66270 */
[CC--:B--2---:R-:W-:Y:S02]  /*12880*/  @!P1 LEA R12, P2, R198.reuse, R10.reuse, 0x1 ;  /* 0x0000000ac60c9211 */ /* 0x0c4fe400078408ff */
[----:B---3--:R-:W-:Y:S02]  /*12890*/  @!P0 IMAD.WIDE R8, R189, 0x2, R10 ;  /* 0x00000002bd088825 */ /* 0x008fe400078e020a */
        /* <DEDUP_REMOVED lines=25> */
.L_x_2006:
[----:B------:R-:W-:Y:S05]  /*12a30*/  BSYNC B1 ;  /* 0x0000000000017941 */ /* 0x000fea0003800000 */
.L_x_2005:
[----:B----45:R-:W-:Y:S01]  /*12a40*/  VIADD R4, R27, 0x20 ;  /* 0x000000201b047836 */ /* 0x030fe20000000000 */
[----:B------:R1:W4:Y:S04]  /*12a50*/  SHFL.IDX PT, R7, R26, 0x1, 0x181f ;  /* 0x00381f001a077f89 */ /* 0x00032800000e0000 */
[----:B------:R-:W-:Y:S01]  /*12a60*/  ISETP.GE.AND P0, PT, R4, R28, PT ;  /* 0x0000001c0400720c */ /* 0x000fe20003f06270 */
[----:B------:R1:W0:-:S12]  /*12a70*/  SHFL.IDX PT, R6, R23, 0x1, 0x181f ;  /* 0x00381f0017067f89 */ /* 0x00021800000e0000 */
[----:B-1----:R-:W-:Y:S05]  /*12a80*/  @P0 BRA `(.L_x_2007) ;  /* 0x0000000c007c0947 */ /* 0x002fea0003800000 */
[----:B------:R-:W-:Y:S02]  /*12a90*/  ISETP.GE.AND P0, PT, R189, UR8, PT ;  /* 0x00000008bd007c0c */ /* 0x000fe4000bf06270 */
[----:B------:R-:W-:Y:S02]  /*12aa0*/  ISETP.GE.AND P5, PT, R198, UR8, PT ;  /* 0x00000008c6007c0c */ /* 0x000fe4000bfa6270 */
[----:B------:R-:W-:Y:S02]  /*12ab0*/  ISETP.GE.AND P3, PT, R197, UR8, PT ;  /* 0x00000008c5007c0c */ /* 0x000fe4000bf66270 */
[----:B------:R-:W-:Y:S02]  /*12ac0*/  ISETP.GE.AND P2, PT, R196, UR8, PT ;  /* 0x00000008c4007c0c */ /* 0x000fe4000bf46270 */
[----:B------:R-:W-:-:S05]  /*12ad0*/  ISETP.GE.AND P1, PT, R195, UR8, PT ;  /* 0x00000008c3007c0c */ /* 0x000fca000bf26270 */
[----:B0---4-:R-:W-:Y:S02]  /*12ae0*/  @!P0 IMAD.WIDE R4, R189, 0x2, R6 ;  /* 0x00000002bd048825 */ /* 0x011fe400078e0206 */
[-C--:B------:R-:W-:Y:S02]  /*12af0*/  @!P5 LEA R8, P4, R198, R6.reuse, 0x1 ;  /* 0x00000006c608d211 */ /* 0x080fe400078808ff */
[----:B--2---:R-:W-:Y:S01]  /*12b00*/  @!P3 LEA R10, P6, R197, R6, 0x1 ;  /* 0x00000006c50ab211 */ /* 0x004fe200078c08ff */
[----:B------:R0:W-:Y:S01]  /*12b10*/  @!P0 ST.E.128 desc[UR40][R4.64], R48 ;  /* 0x0000003004008985 */ /* 0x0001e2000c101d28 */
[----:B------:R-:W-:Y:S02]  /*12b20*/  ISETP.GE.AND P0, PT, R194, UR8, PT ;  /* 0x00000008c2007c0c */ /* 0x000fe4000bf06270 */
[----:B------:R-:W-:Y:S02]  /*12b30*/  @!P5 LEA.HI.X R9, R198, R7, R33, 0x1, P4 ;  /* 0x00000007c609d211 */ /* 0x000fe400020f0c21 */
[----:B------:R-:W-:-:S02]  /*12b40*/  LOP3.LUT P4, RZ, R3, 0x40, RZ, 0xc0, !PT ;  /* 0x0000004003ff7812 */ /* 0x000fc4000788c0ff */
[----:B---3--:R-:W-:Y:S01]  /*12b50*/  @!P3 LEA.HI.X R11, R197, R7, R32, 0x1, P6 ;  /* 0x00000007c50bb211 */ /* 0x008fe200030f0c20 */
[----:B------:R1:W-:Y:S01]  /*12b60*/  @!P5 ST.E.128 desc[UR40][R8.64], R40 ;  /* 0x000000280800d985 */ /* 0x0003e2000c101d28 */
[----:B------:R-:W-:-:S03]  /*12b70*/  @!P2 LEA R12, P5, R196, R6, 0x1 ;  /* 0x00000006c40ca211 */ /* 0x000fc600078a08ff */
[----:B------:R1:W-:Y:S01]  /*12b80*/  @!P3 ST.E.128 desc[UR40][R10.64], R60 ;  /* 0x0000003c0a00b985 */ /* 0x0003e2000c101d28 */
[-C--:B------:R-:W-:Y:S02]  /*12b90*/  @!P2 LEA.HI.X R13, R196, R7.reuse, R31, 0x1, P5 ;  /* 0x00000007c40da211 */ /* 0x080fe400028f0c1f */
[CC--:B------:R-:W-:Y:S02]  /*12ba0*/  @!P0 LEA R14, P3, R194.reuse, R6.reuse, 0x1 ;  /* 0x00000006c20e8211 */ /* 0x0c0fe400078608ff */
[-C--:B0-----:R-:W-:Y:S01]  /*12bb0*/  @!P1 LEA R4, P6, R195, R6.reuse, 0x1 ;  /* 0x00000006c3049211 */ /* 0x081fe200078c08ff */
[----:B------:R1:W-:Y:S01]  /*12bc0*/  @!P2 ST.E.128 desc[UR40][R12.64], R52 ;  /* 0x000000340c00a985 */ /* 0x0003e2000c101d28 */
[----:B------:R-:W-:Y:S02]  /*12bd0*/  @P4 LEA R20, P5, R223, R6, 0x1 ;  /* 0x00000006df144211 */ /* 0x000fe400078a08ff */
[-C--:B------:R-:W-:Y:S02]  /*12be0*/  @!P1 LEA.HI.X R5, R195, R7.reuse, R30, 0x1, P6 ;  /* 0x00000007c3059211 */ /* 0x080fe400030f0c1e */
[----:B------:R-:W-:-:S02]  /*12bf0*/  @!P0 LEA.HI.X R15, R194, R7, R29, 0x1, P3 ;  /* 0x00000007c20f8211 */ /* 0x000fc400018f0c1d */
[----:B------:R-:W-:Y:S01]  /*12c00*/  @P4 LEA.HI.X R21, R223, R7, R229, 0x1, P5 ;  /* 0x00000007df154211 */ /* 0x000fe200028f0ce5 */
[----:B------:R1:W-:Y:S04]  /*12c10*/  @!P1 ST.E.128 desc[UR40][R4.64], R92 ;  /* 0x0000005c04009985 */ /* 0x0003e8000c101d28 */
[----:B------:R1:W-:Y:S01]  /*12c20*/  @!P0 ST.E.128 desc[UR40][R14.64], R84 ;  /* 0x000000540e008985 */ /* 0x0003e2000c101d28 */
[----:B------:R-:W-:-:S03]  /*12c30*/  LOP3.LUT P0, RZ, R0, 0x80, RZ, 0xc0, !PT ;  /* 0x0000008000ff7812 */ /* 0x000fc6000780c0ff */
[----:B------:R1:W-:Y:S10]  /*12c40*/  @P4 ST.E.128 desc[UR40][R20.64], R76 ;  /* 0x0000004c14004985 */ /* 0x0003f4000c101d28 */
[----:B------:R-:W-:Y:S05]  /*12c50*/  @!P0 BRA `(.L_x_2007) ;  /* 0x0000000c00088947 */ /* 0x000fea0003800000 */
[----:B-1----:R-:W-:-:S04]  /*12c60*/  LEA R4, P0, R222, R6, 0x1 ;  /* 0x00000006de047211 */ /* 0x002fc800078008ff */
[----:B------:R-:W-:-:S05]  /*12c70*/  LEA.HI.X R5, R222, R7, R228, 0x1, P0 ;  /* 0x00000007de057211 */ /* 0x000fca00000f0ce4 */
[----:B------:R0:W-:Y:S01]  /*12c80*/  ST.E.128 desc[UR40][R4.64], R68 ;  /* 0x0000004404007985 */ /* 0x0001e2000c101d28 */
[----:B------:R-:W-:Y:S05]  /*12c90*/  BRA `(.L_x_2007) ;  /* 0x0000000800f87947 */ /* 0x000fea0003800000 */
.L_x_2003:
[----:B------:R-:W1:Y:S01]  /*12ca0*/  LDC R14, c[0x0][0xce8] ;  /* 0x00033a00ff0e7b82 */ /* 0x000e620000000800 */
[----:B------:R-:W-:Y:S01]  /*12cb0*/  ULDC UR6, c[0x0][0xbc8] ;  /* 0x0002f20000067ab9 */ /* 0x000fe20000000800 */
[----:B------:R-:W-:Y:S01]  /*12cc0*/  ISETP.GE.AND P2, PT, R227, 0x40, PT ;  /* 0x00000040e300780c */ /* 0x000fe20003f46270 */
[----:B------:R-:W-:Y:S01]  /*12cd0*/  BSSY B1, `(.L_x_2008) ;  /* 0x0000036000017945 */ /* 0x000fe20003800000 */
[----:B------:R-:W-:Y:S02]  /*12ce0*/  ISETP.GE.AND P1, PT, R198, UR6, PT ;  /* 0x00000006c6007c0c */ /* 0x000fe4000bf26270 */
[----:B------:R-:W-:Y:S02]  /*12cf0*/  ISETP.GE.AND P3, PT, R189, UR6, PT ;  /* 0x00000006bd007c0c */ /* 0x000fe4000bf66270 */
[----:B------:R-:W-:Y:S02]  /*12d00*/  SEL R0, RZ, 0xffffffff, P1 ;  /* 0xffffffffff007807 */ /* 0x000fe40000800000 */
[----:B------:R-:W-:-:S02]  /*12d10*/  SEL R3, RZ, 0x1, P3 ;  /* 0x00000001ff037807 */ /* 0x000fc40001800000 */
[----:B------:R-:W-:Y:S01]  /*12d20*/  ISETP.GE.AND P1, PT, R197, UR6, PT ;  /* 0x00000006c5007c0c */ /* 0x000fe2000bf26270 */
[----:B------:R-:W-:Y:S01]  /*12d30*/  IMAD.SHL.U32 R4, R0, 0x2, RZ ;  /* 0x0000000200047824 */ /* 0x000fe200078e00ff */
[----:B------:R-:W-:Y:S01]  /*12d40*/  SHF.R.S32.HI R10, RZ, 0x1f, R193 ;  /* 0x0000001fff0a7819 */ /* 0x000fe200000114c1 */
[----:B------:R-:W-:Y:S01]  /*12d50*/  IMAD R0, R218, 0x20, R219 ;  /* 0x00000020da007824 */ /* 0x000fe200078e02db */
[----:B------:R-:W-:Y:S02]  /*12d60*/  SHF.R.S32.HI R11, RZ, 0x1f, R192 ;  /* 0x0000001fff0b7819 */ /* 0x000fe400000114c0 */
[----:B------:R-:W-:Y:S01]  /*12d70*/  LOP3.LUT R21, R4, 0x2, R3, 0xe2, !PT ;  /* 0x0000000204157812 */ /* 0x000fe200078ee203 */
[----:B------:R-:W-:Y:S01]  /*12d80*/  IMAD.IADD R13, R23, 0x1, R0 ;  /* 0x00000001170d7824 */ /* 0x000fe200078e0200 */
[----:B-1----:R-:W-:-:S13]  /*12d90*/  ISETP.NE.AND P0, PT, R14, 0x1, PT ;  /* 0x000000010e00780c */ /* 0x002fda0003f05270 */
[----:B------:R-:W1:Y:S08]  /*12da0*/  @P0 LDC R20, c[0x0][0xcec] ;  /* 0x00033b00ff140b82 */ /* 0x000e700000000800 */
[----:B------:R-:W2:Y:S01]  /*12db0*/  @P0 LDC R15, c[0x0][0xcf0] ;  /* 0x00033c00ff0f0b82 */ /* 0x000ea20000000800 */
[----:B------:R-:W-:Y:S05]  /*12dc0*/  @P2 BRA `(.L_x_2009) ;  /* 0x0000000000982947 */ /* 0x000fea0003800000 */
[----:B------:R-:W3:Y:S01]  /*12dd0*/  S2R R8, SR_TID.X ;  /* 0x0000000000087919 */ /* 0x000ee20000002100 */
[----:B------:R-:W4:Y:S01]  /*12de0*/  LDC R12, c[0x0][0xce8] ;  /* 0x00033a00ff0c7b82 */ /* 0x000f220000000800 */
[----:B------:R-:W-:Y:S02]  /*12df0*/  ULDC UR4, c[0x0][0xb88] ;  /* 0x0002e20000047ab9 */ /* 0x000fe40000000800 */
[----:B----4-:R-:W-:Y:S01]  /*12e00*/  IMAD R3, R12, UR4, RZ ;  /* 0x000000040c037c24 */ /* 0x010fe2000f8e02ff */
[----:B---3--:R-:W-:-:S04]  /*12e10*/  IADD3 R8, R23, -0x80, R8 ;  /* 0xffffff8017087810 */ /* 0x008fc80007ffe008 */
[----:B------:R-:W-:-:S13]  /*12e20*/  ISETP.GE.AND P2, PT, R8, R3, PT ;  /* 0x000000030800720c */ /* 0x000fda0003f46270 */
[----:B------:R-:W-:Y:S05]  /*12e30*/  @P2 BRA `(.L_x_2009) ;  /* 0x00000000007c2947 */ /* 0x000fea0003800000 */
[----:B------:R-:W-:Y:S01]  /*12e40*/  ISETP.NE.AND P2, PT, R12, 0x1, PT ;  /* 0x000000010c00780c */ /* 0x000fe20003f45270 */
[----:B------:R-:W-:Y:S01]  /*12e50*/  ULDC.64 UR4, c[0x0][0xc90] ;  /* 0x0003240000047ab9 */ /* 0x000fe20000000a00 */
[----:B------:R-:W-:Y:S02]  /*12e60*/  IMAD.MOV.U32 R3, RZ, RZ, R8 ;  /* 0x000000ffff037224 */ /* 0x000fe400078e0008 */
[----:B------:R-:W-:-:S04]  /*12e70*/  IMAD R6, R10, UR4, RZ ;  /* 0x000000040a067c24 */ /* 0x000fc8000f8e02ff */
[----:B------:R-:W-:-:S05]  /*12e80*/  IMAD R7, R193, UR5, R6 ;  /* 0x00000005c1077c24 */ /* 0x000fca000f8e0206 */
[----:B------:R-:W3:Y:S08]  /*12e90*/  @P2 LDC R5, c[0x0][0xcec] ;  /* 0x00033b00ff052b82 */ /* 0x000ef00000000800 */
[----:B------:R-:W4:Y:S01]  /*12ea0*/  @P2 LDC R9, c[0x0][0xcf0] ;  /* 0x00033c00ff092b82 */ /* 0x000f220000000800 */
[----:B---3--:R-:W-:-:S04]  /*12eb0*/  @P2 IMAD.HI.U32 R0, R8, R5, RZ ;  /* 0x0000000508002227 */ /* 0x008fc800078e00ff */
[----:B------:R-:W-:Y:S01]  /*12ec0*/  IMAD.WIDE.U32 R4, R193, UR4, RZ ;  /* 0x00000004c1047c25 */ /* 0x000fe2000f8e00ff */
[----:B------:R-:W-:Y:S01]  /*12ed0*/  ULDC.64 UR4, c[0x0][0xc98] ;  /* 0x0003260000047ab9 */ /* 0x000fe20000000a00 */
[----:B----4-:R-:W-:Y:S02]  /*12ee0*/  @P2 SHF.R.U32.HI R3, RZ, R9, R0 ;  /* 0x00000009ff032219 */ /* 0x010fe40000011600 */
[----:B------:R-:W-:Y:S02]  /*12ef0*/  IMAD.IADD R5, R5, 0x1, R7 ;  /* 0x0000000105057824 */ /* 0x000fe400078e0207 */
[----:B------:R-:W-:Y:S02]  /*12f00*/  IMAD R9, R11, UR4, RZ ;  /* 0x000000040b097c24 */ /* 0x000fe4000f8e02ff */
[----:B------:R-:W-:Y:S02]  /*12f10*/  IMAD.MOV R7, RZ, RZ, -R3 ;  /* 0x000000ffff077224 */ /* 0x000fe400078e0a03 */
[----:B------:R-:W-:-:S04]  /*12f20*/  IMAD.WIDE.U32 R4, R192, UR4, R4 ;  /* 0x00000004c0047c25 */ /* 0x000fc8000f8e0004 */
[----:B------:R-:W-:Y:S01]  /*12f30*/  IMAD R7, R12, R7, R8 ;  /* 0x000000070c077224 */ /* 0x000fe200078e0208 */
[----:B------:R-:W-:Y:S01]  /*12f40*/  IADD3 R4, P2, R3, R4, RZ ;  /* 0x0000000403047210 */ /* 0x000fe20007f5e0ff */
        /* <DEDUP_REMOVED lines=14> */
.L_x_2009:
[----:B------:R-:W-:Y:S05]  /*13030*/  BSYNC B1 ;  /* 0x0000000000017941 */ /* 0x000fea0003800000 */
.L_x_2008:
[----:B------:R-:W-:Y:S01]  /*13040*/  ULDC.64 UR4, c[0x0][0xbe8] ;  /* 0x0002fa0000047ab9 */ /* 0x000fe20000000a00 */
[----:B-1----:R-:W-:Y:S01]  /*13050*/  @P0 IMAD.HI.U32 R0, R13, R20, RZ ;  /* 0x000000140d000227 */ /* 0x002fe200078e00ff */
[----:B---3--:R-:W-:Y:S01]  /*13060*/  SEL R6, RZ, 0xffffffff, P1 ;  /* 0xffffffffff067807 */ /* 0x008fe20000800000 */
[----:B------:R-:W-:Y:S01]  /*13070*/  BSSY B1, `(.L_x_2010) ;  /* 0x000005c000017945 */ /* 0x000fe20003800000 */
[----:B------:R-:W-:Y:S01]  /*13080*/  ISETP.GE.AND P2, PT, R196, UR6, PT ;  /* 0x00000006c4007c0c */ /* 0x000fe2000bf46270 */
[----:B------:R-:W-:Y:S01]  /*13090*/  IMAD R4, R10, UR4, RZ ;  /* 0x000000040a047c24 */ /* 0x000fe2000f8e02ff */
[----:B------:R-:W-:Y:S01]  /*130a0*/  ISETP.GE.AND P1, PT, R195, UR6, PT ;  /* 0x00000006c3007c0c */ /* 0x000fe2000bf26270 */
[----:B------:R-:W-:Y:S01]  /*130b0*/  IMAD.MOV.U32 R3, RZ, RZ, R13 ;  /* 0x000000ffff037224 */ /* 0x000fe200078e000d */
[----:B--2---:R-:W-:Y:S01]  /*130c0*/  @P0 SHF.R.U32.HI R3, RZ, R15, R0 ;  /* 0x0000000fff030219 */ /* 0x004fe20000011600 */
[C---:B------:R-:W-:Y:S01]  /*130d0*/  IMAD R7, R193.reuse, UR5, R4 ;  /* 0x00000005c1077c24 */ /* 0x040fe2000f8e0204 */
[----:B------:R-:W-:Y:S01]  /*130e0*/  SEL R0, RZ, 0xffffffff, P2 ;  /* 0xffffffffff007807 */ /* 0x000fe20001000000 */
[----:B------:R-:W-:Y:S01]  /*130f0*/  IMAD.SHL.U32 R6, R6, 0x4, RZ ;  /* 0x0000000406067824 */ /* 0x000fe200078e00ff */
[----:B------:R-:W-:Y:S01]  /*13100*/  ISETP.GE.AND P0, PT, R194, UR6, PT ;  /* 0x00000006c2007c0c */ /* 0x000fe2000bf06270 */
[----:B------:R-:W-:Y:S01]  /*13110*/  IMAD.WIDE.U32 R4, R193, UR4, RZ ;  /* 0x00000004c1047c25 */ /* 0x000fe2000f8e00ff */
[----:B------:R-:W-:Y:S01]  /*13120*/  ULDC.64 UR4, c[0x0][0xbf0] ;  /* 0x0002fc0000047ab9 */ /* 0x000fe20000000a00 */
[----:B------:R-:W-:-:S02]  /*13130*/  ISETP.GE.AND P2, PT, R222, UR6, PT ;  /* 0x00000006de007c0c */ /* 0x000fc4000bf46270 */
[----:B------:R-:W-:Y:S01]  /*13140*/  IMAD.IADD R5, R5, 0x1, R7 ;  /* 0x0000000105057824 */ /* 0x000fe200078e0207 */
[----:B------:R-:W-:Y:S01]  /*13150*/  LOP3.LUT R21, R6, 0x4, R21, 0xe2, !PT ;  /* 0x0000000406157812 */ /* 0x000fe200078ee215 */
[----:B------:R-:W-:Y:S01]  /*13160*/  IMAD R7, R11, UR4, RZ ;  /* 0x000000040b077c24 */ /* 0x000fe2000f8e02ff */
[----:B------:R-:W-:Y:S01]  /*13170*/  SHF.R.S32.HI R26, RZ, 0x1f, R194 ;  /* 0x0000001fff1a7819 */ /* 0x000fe200000114c2 */
[----:B------:R-:W-:Y:S01]  /*13180*/  IMAD.SHL.U32 R6, R0, 0x8, RZ ;  /* 0x0000000800067824 */ /* 0x000fe200078e00ff */
[----:B------:R-:W-:Y:S01]  /*13190*/  SHF.R.S32.HI R27, RZ, 0x1f, R195 ;  /* 0x0000001fff1b7819 */ /* 0x000fe200000114c3 */
[----:B------:R-:W-:Y:S01]  /*131a0*/  IMAD.MOV R0, RZ, RZ, -R3 ;  /* 0x000000ffff007224 */ /* 0x000fe200078e0a03 */
[----:B------:R-:W-:Y:S01]  /*131b0*/  SHF.R.S32.HI R28, RZ, 0x1f, R196 ;  /* 0x0000001fff1c7819 */ /* 0x000fe200000114c4 */
[----:B------:R-:W-:Y:S01]  /*131c0*/  IMAD R9, R192, UR5, R7 ;  /* 0x00000005c0097c24 */ /* 0x000fe2000f8e0207 */
[----:B------:R-:W-:Y:S01]  /*131d0*/  LOP3.LUT R21, R6, 0x8, R21, 0xe2, !PT ;  /* 0x0000000806157812 */ /* 0x000fe200078ee215 */
[----:B------:R-:W-:Y:S01]  /*131e0*/  IMAD R7, R14, R0, R13 ;  /* 0x000000000e077224 */ /* 0x000fe200078e020d */
[----:B------:R-:W-:Y:S01]  /*131f0*/  SHF.R.S32.HI R0, RZ, 0x1f, R3 ;  /* 0x0000001fff007819 */ /* 0x000fe20000011403 */
[----:B------:R-:W-:Y:S01]  /*13200*/  IMAD.WIDE.U32 R192, R192, UR4, R4 ;  /* 0x00000004c0c07c25 */ /* 0x000fe2000f8e0004 */
[----:B------:R-:W-:Y:S01]  /*13210*/  ULDC.64 UR4, c[0x0][0xbe0] ;  /* 0x0002f80000047ab9 */ /* 0x000fe20000000a00 */
[----:B------:R-:W-:-:S02]  /*13220*/  SEL R4, RZ, 0xffffffff, P1 ;  /* 0xffffffffff047807 */ /* 0x000fc40000800000 */
[----:B------:R-:W-:Y:S01]  /*13230*/  IMAD.IADD R193, R193, 0x1, R9 ;  /* 0x00000001c1c17824 */ /* 0x000fe200078e0209 */
[----:B------:R-:W-:Y:S01]  /*13240*/  SEL R6, RZ, 0xffffffff, P0 ;  /* 0xffffffffff067807 */ /* 0x000fe20000000000 */
[----:B------:R-:W-:Y:S01]  /*13250*/  IMAD R0, R0, UR4, RZ ;  /* 0x0000000400007c24 */ /* 0x000fe2000f8e02ff */
[----:B------:R-:W-:Y:S01]  /*13260*/  ISETP.GE.AND P0, PT, R223, UR6, PT ;  /* 0x00000006df007c0c */ /* 0x000fe2000bf06270 */
[----:B------:R-:W-:Y:S01]  /*13270*/  IMAD.SHL.U32 R8, R4, 0x10, RZ ;  /* 0x0000001004087824 */ /* 0x000fe200078e00ff */
[----:B------:R-:W-:Y:S01]  /*13280*/  SHF.R.S32.HI R29, RZ, 0x1f, R197 ;  /* 0x0000001fff1d7819 */ /* 0x000fe200000114c5 */
[C---:B------:R-:W-:Y:S01]  /*13290*/  IMAD R9, R3.reuse, UR5, R0 ;  /* 0x0000000503097c24 */ /* 0x040fe2000f8e0200 */
[----:B------:R-:W-:Y:S01]  /*132a0*/  SHF.R.S32.HI R0, RZ, 0x1f, R7 ;  /* 0x0000001fff007819 */ /* 0x000fe20000011407 */
[----:B------:R-:W-:Y:S01]  /*132b0*/  IMAD.WIDE.U32 R4, R3, UR4, R192 ;  /* 0x0000000403047c25 */ /* 0x000fe2000f8e00c0 */
[----:B------:R-:W-:Y:S01]  /*132c0*/  ULDC.64 UR4, c[0x0][0xbd8] ;  /* 0x0002f60000047ab9 */ /* 0x000fe20000000a00 */
[----:B------:R-:W-:-:S02]  /*132d0*/  LOP3.LUT R21, R8, 0x10, R21, 0xe2, !PT ;  /* 0x0000001008157812 */ /* 0x000fc400078ee215 */
[----:B------:R-:W-:Y:S01]  /*132e0*/  IMAD.IADD R5, R5, 0x1, R9 ;  /* 0x0000000105057824 */ /* 0x000fe200078e0209 */
[----:B------:R-:W-:Y:S01]  /*132f0*/  SHF.R.S32.HI R30, RZ, 0x1f, R198 ;  /* 0x0000001fff1e7819 */ /* 0x000fe200000114c6 */
[----:B------:R-:W-:Y:S02]  /*13300*/  IMAD R0, R0, UR4, RZ ;  /* 0x0000000400007c24 */ /* 0x000fe4000f8e02ff */
[----:B------:R-:W-:Y:S01]  /*13310*/  IMAD.WIDE.U32 R4, R7, UR4, R4 ;  /* 0x0000000407047c25 */ /* 0x000fe2000f8e0004 */
[----:B------:R-:W-:-:S03]  /*13320*/  ULDC UR4, c[0x0][0xb88] ;  /* 0x0002e20000047ab9 */ /* 0x000fc60000000800 */
[----:B------:R-:W-:Y:S02]  /*13330*/  IMAD.IADD R24, R219, 0x1, R23 ;  /* 0x00000001db187824 */ /* 0x000fe400078e0217 */
[----:B------:R-:W-:Y:S02]  /*13340*/  IMAD R25, R14, UR4, RZ ;  /* 0x000000040e197c24 */ /* 0x000fe4000f8e02ff */
[----:B------:R-:W-:Y:S01]  /*13350*/  IMAD R3, R7, UR5, R0 ;  /* 0x0000000507037c24 */ /* 0x000fe2000f8e0200 */
[----:B------:R-:W-:Y:S01]  /*13360*/  SEL R0, RZ, 0x40, P0 ;  /* 0x00000040ff007807 */ /* 0x000fe20000000000 */
[----:B------:R-:W-:Y:S01]  /*13370*/  IMAD.SHL.U32 R6, R6, 0x20, RZ ;  /* 0x0000002006067824 */ /* 0x000fe200078e00ff */
[----:B------:R-:W-:Y:S01]  /*13380*/  ISETP.GE.AND P0, PT, R24, R25, PT ;  /* 0x000000191800720c */ /* 0x000fe20003f06270 */
[----:B------:R-:W-:Y:S01]  /*13390*/  ULDC.64 UR4, c[0x0][0xb80] ;  /* 0x0002e00000047ab9 */ /* 0x000fe20000000a00 */
[----:B------:R-:W-:Y:S01]  /*133a0*/  IMAD.IADD R3, R5, 0x1, R3 ;  /* 0x0000000105037824 */ /* 0x000fe200078e0203 */
[----:B------:R-:W-:-:S02]  /*133b0*/  LEA R20, P1, R4, UR4, 0x1 ;  /* 0x0000000404147c11 */ /* 0x000fc4000f8208ff */
[----:B------:R-:W-:Y:S02]  /*133c0*/  LOP3.LUT R21, R6, 0x20, R21, 0xe2, !PT ;  /* 0x0000002006157812 */ /* 0x000fe400078ee215 */
[----:B------:R-:W-:Y:S01]  /*133d0*/  LEA.HI.X R3, R4, UR5, R3, 0x1, P1 ;  /* 0x0000000504037c11 */ /* 0x000fe200088f0c03 */
[----:B------:R1:W2:Y:S01]  /*133e0*/  SHFL.IDX PT, R6, R20, RZ, 0x181f ;  /* 0x00181fff14067589 */ /* 0x0002a200000e0000 */
[----:B------:R-:W-:Y:S02]  /*133f0*/  LOP3.LUT R21, R21, R0, RZ, 0xfc, !PT ;  /* 0x0000000015157212 */ /* 0x000fe400078efcff */
[----:B------:R-:W-:Y:S01]  /*13400*/  SEL R0, RZ, 0x80, P2 ;  /* 0x00000080ff007807 */ /* 0x000fe20001000000 */
[----:B------:R1:W3:Y:S03]  /*13410*/  SHFL.IDX PT, R7, R3, RZ, 0x181f ;  /* 0x00181fff03077589 */ /* 0x0002e600000e0000 */
[----:B------:R-:W-:Y:S01]  /*13420*/  LOP3.LUT R23, R21, R0, RZ, 0xfc, !PT ;  /* 0x0000000015177212 */ /* 0x000fe200078efcff */
[----:B------:R-:W-:Y:S06]  /*13430*/  @P0 BRA `(.L_x_2011) ;  /* 0x00000000007c0947 */ /* 0x000fec0003800000 */
[----:B------:R-:W-:Y:S02]  /*13440*/  ISETP.GE.AND P2, PT, R198, UR6, PT ;  /* 0x00000006c6007c0c */ /* 0x000fe4000bf46270 */
[----:B------:R-:W-:Y:S02]  /*13450*/  ISETP.GE.AND P1, PT, R189, UR6, PT ;  /* 0x00000006bd007c0c */ /* 0x000fe4000bf26270 */
[----:B------:R-:W-:Y:S02]  /*13460*/  ISETP.GE.AND P5, PT, R197, UR6, PT ;  /* 0x00000006c5007c0c */ /* 0x000fe4000bfa6270 */
[----:B------:R-:W-:-:S07]  /*13470*/  ISETP.GE.AND P3, PT, R196, UR6, PT ;  /* 0x00000006c4007c0c */ /* 0x000fce000bf66270 */
[CC--:B--2---:R-:W-:Y:S02]  /*13480*/  @!P2 LEA R8, P0, R198.reuse, R6.reuse, 0x1 ;  /* 0x00000006c608a211 */ /* 0x0c4fe400078008ff */
[----:B---3--:R-:W-:Y:S02]  /*13490*/  @!P1 IMAD.WIDE R4, R189, 0x2, R6 ;  /* 0x00000002bd049825 */ /* 0x008fe400078e0206 */
        /* <DEDUP_REMOVED lines=12> */
[----:B--2---:R-:W-:-:S02]  /*13560*/  @!P1 LEA R8, P6, R194, R6, 0x1 ;  /* 0x00000006c2089211 */ /* 0x004fc400078c08ff */
        /* <DEDUP_REMOVED lines=12> */
.L_x_2011:
[----:B------:R-:W-:Y:S05]  /*13630*/  BSYNC B1 ;  /* 0x0000000000017941 */ /* 0x000fea0003800000 */
.L_x_2010:
[----:B------:R-:W-:Y:S01]  /*13640*/  VIADD R0, R24, 0x20 ;  /* 0x0000002018007836 */ /* 0x000fe20000000000 */
[----:B---34-:R3:W4:Y:S04]  /*13650*/  SHFL.IDX PT, R7, R3, 0x1, 0x181f ;  /* 0x00381f0003077f89 */ /* 0x01872800000e0000 */
[----:B------:R-:W-:Y:S01]  /*13660*/  ISETP.GE.AND P0, PT, R0, R25, PT ;  /* 0x000000190000720c */ /* 0x000fe20003f06270 */
[----:B--2---:R3:W2:-:S12]  /*13670*/  SHFL.IDX PT, R6, R20, 0x1, 0x181f ;  /* 0x00381f0014067f89 */ /* 0x00469800000e0000 */
[----:B---3--:R-:W-:Y:S05]  /*13680*/  @P0 BRA `(.L_x_2007) ;  /* 0x00000000007c0947 */ /* 0x008fea0003800000 */
[----:B------:R-:W-:Y:S02]  /*13690*/  ISETP.GE.AND P2, PT, R198, UR6, PT ;  /* 0x00000006c6007c0c */ /* 0x000fe4000bf46270 */
[----:B------:R-:W-:Y:S02]  /*136a0*/  ISETP.GE.AND P3, PT, R189, UR6, PT ;  /* 0x00000006bd007c0c */ /* 0x000fe4000bf66270 */
[----:B------:R-:W-:Y:S02]  /*136b0*/  ISETP.GE.AND P5, PT, R197, UR6, PT ;  /* 0x00000006c5007c0c */ /* 0x000fe4000bfa6270 */
[----:B------:R-:W-:Y:S02]  /*136c0*/  ISETP.GE.AND P4, PT, R196, UR6, PT ;  /* 0x00000006c4007c0c */ /* 0x000fe4000bf86270 */
[----:B------:R-:W-:-:S05]  /*136d0*/  LOP3.LUT P1, RZ, R21, 0x40, RZ, 0xc0, !PT ;  /* 0x0000004015ff7812 */ /* 0x000fca000782c0ff */
[CC--:B--2---:R-:W-:Y:S02]  /*136e0*/  @!P2 LEA R8, P0, R198.reuse, R6.reuse, 0x1 ;  /* 0x00000006c608a211 */ /* 0x0c4fe400078008ff */
[----:B----4-:R-:W-:Y:S02]  /*136f0*/  @!P3 IMAD.WIDE R4, R189, 0x2, R6 ;  /* 0x00000002bd04b825 */ /* 0x010fe400078e0206 */
        /* <DEDUP_REMOVED lines=13> */
[-C--:B--2---:R-:W-:Y:S02]  /*137d0*/  @!P2 LEA R4, P6, R194, R6.reuse, 0x1 ;  /* 0x00000006c204a211 */ /* 0x084fe400078c08ff */
[-C--:B-1----:R-:W-:Y:S02]  /*137e0*/  @P1 LEA R20, P4, R223, R6.reuse, 0x1 ;  /* 0x00000006df141211 */ /* 0x082fe400078808ff */
        /* <DEDUP_REMOVED lines=9> */
.L_x_2007:
[----:B------:R-:W-:Y:S05]  /*13880*/  BSYNC B0 ;  /* 0x0000000000007941 */ /* 0x000fea0003800000 */
.L_x_2002:
[----:B------:R-:W-:Y:S02]  /*13890*/  ULDC UR4, c[0x0][0xd38] ;  /* 0x00034e0000047ab9 */ /* 0x000fe40000000800 */
[----:B0-----:R-:W-:-:S13]  /*138a0*/  ISETP.GE.AND P0, PT, R17, UR4, PT ;  /* 0x0000000411007c0c */ /* 0x001fda000bf06270 */
[----:B------:R-:W-:Y:S05]  /*138b0*/  @!P0 BRA `(.L_x_2012) ;  /* 0xfffffed400a48947 */ /* 0x000fea000383ffff */
[----:B------:R-:W-:Y:S05]  /*138c0*/  EXIT ;  /* 0x000000000000794d */ /* 0x000fea0003800000 */
.L_x_1901:
        /* <DEDUP_REMOVED lines=17> */
[----:B------:R-:W-:Y:S01]  /*139e0*/  ULDC UR5, c[0x0][0x3b8] ;  /* 0x0000ee0000057ab9 */ /* 0x000fe20000000800 */
[----:B------:R-:W-:Y:S01]  /*139f0*/  LOP3.LUT R16, R16, 0xfffffdff, RZ, 0xc0, !PT ;  /* 0xfffffdff10107812 */ /* 0x000fe200078ec0ff */
[----:B------:R-:W0:Y:S01]  /*13a00*/  S2UR UR6, SR_CgaCtaId ;  /* 0x00000000000679c3 */ /* 0x000e220000008800 */
[----:B------:R-:W-:Y:S01]  /*13a10*/  LOP3.LUT R12, R32, 0x38, RZ, 0xc0, !PT ;  /* 0x00000038200c7812 */ /* 0x000fe200078ec0ff */
[----:B------:R1:W-:Y:S01]  /*13a20*/  STL [R1+0x18], RZ ;  /* 0x000018ff01007387 */ /* 0x0003e20000100800 */
[----:B------:R-:W-:Y:S01]  /*13a30*/  LOP3.LUT R13, R2, 0x7f, RZ, 0xc0, !PT ;  /* 0x0000007f020d7812 */ /* 0x000fe200078ec0ff */
[----:B------:R-:W-:Y:S01]  /*13a40*/  ULDC.64 UR42, c[0x0][0x2f0] ;  /* 0x0000bc00002a7ab9 */ /* 0x000fe20000000a00 */
[C---:B------:R-:W-:Y:S01]  /*13a50*/  LOP3.LUT R0, R12.reuse, 0x40, RZ, 0xfc, !PT ;  /* 0x000000400c007812 */ /* 0x040fe200078efcff */
[----:B------:R-:W-:Y:S01]  /*13a60*/  ULDC UR7, c[0x0][0x2b8] ;  /* 0x0000ae0000077ab9 */ /* 0x000fe20000000800 */
[----:B------:R-:W-:Y:S01]  /*13a70*/  ISETP.GE.AND P6, PT, R12, UR4, PT ;  /* 0x000000040c007c0c */ /* 0x000fe2000bfc6270 */
[----:B------:R-:W-:Y:S01]  /*13a80*/  ULDC UR38, c[0x0][0x288] ;  /* 0x0000a20000267ab9 */ /* 0x000fe20000000800 */
[C---:B------:R-:W-:Y:S01]  /*13a90*/  ISETP.GE.AND P1, PT, R0.reuse, UR4, PT ;  /* 0x0000000400007c0c */ /* 0x040fe2000bf26270 */
[----:B------:R-:W-:Y:S01]  /*13aa0*/  ULDC UR39, c[0x0][0x448] ;  /* 0x0001120000277ab9 */ /* 0x000fe20000000800 */
[----:B------:R-:W-:Y:S01]  /*13ab0*/  ISETP.GE.AND P0, PT, R0, UR5, PT ;  /* 0x0000000500007c0c */ /* 0x000fe2000bf06270 */
[----:B------:R-:W-:Y:S01]  /*13ac0*/  IMAD.U32 R36, RZ, RZ, UR8 ;  /* 0x00000008ff247e24 */ /* 0x000fe2000f8e00ff */
[C---:B------:R-:W-:Y:S01]  /*13ad0*/  ISETP.GE.AND P5, PT, R12.reuse, UR5, PT ;  /* 0x000000050c007c0c */ /* 0x040fe2000bfa6270 */
[----:B------:R-:W-:Y:S01]  /*13ae0*/  IMAD.MOV.U32 R23, RZ, RZ, 0x1 ;  /* 0x00000001ff177424 */ /* 0x000fe200078e00ff */
[C---:B------:R-:W-:Y:S01]  /*13af0*/  LOP3.LUT R3, R12.reuse, 0x180, RZ, 0xfc, !PT ;  /* 0x000001800c037812 */ /* 0x040fe200078efcff */
[----:B------:R-:W-:Y:S01]  /*13b00*/  IMAD.MOV.U32 R18, RZ, RZ, RZ ;  /* 0x000000ffff127224 */ /* 0x000fe200078e00ff */
[C---:B------:R-:W-:Y:S01]  /*13b10*/  LOP3.LUT R9, R12.reuse, 0x80, RZ, 0xfc, !PT ;  /* 0x000000800c097812 */ /* 0x040fe200078efcff */
[----:B------:R-:W-:Y:S01]  /*13b20*/  UIMAD UR39, UR39, UR38, URZ ;  /* 0x00000026272772a4 */ /* 0x000fe2000f8e023f */
[----:B------:R-:W-:Y:S01]  /*13b30*/  LOP3.LUT R4, R12, 0x1c0, RZ, 0xfc, !PT ;  /* 0x000001c00c047812 */ /* 0x000fe200078efcff */
[----:B------:R-:W-:Y:S01]  /*13b40*/  ULDC UR48, c[0x0][0xc] ;  /* 0x0000030000307ab9 */ /* 0x000fe20000000800 */
[----:B------:R-:W-:-:S02]  /*13b50*/  ISETP.GE.AND P2, PT, R3, UR5, PT ;  /* 0x0000000503007c0c */ /* 0x000fc4000bf46270 */
[----:B------:R-:W-:Y:S02]  /*13b60*/  @P1 LOP3.LUT R16, R16, 0x200, RZ, 0xfc, !PT ;  /* 0x0000020010101812 */ /* 0x000fe400078efcff */
[----:B------:R-:W-:Y:S02]  /*13b70*/  ISETP.GE.AND P4, PT, R9, UR4, PT ;  /* 0x0000000409007c0c */ /* 0x000fe4000bf86270 */
[----:B------:R-:W-:Y:S02]  /*13b80*/  LOP3.LUT R16, R16, 0xfffbffff, RZ, 0xc0, !PT ;  /* 0xfffbffff10107812 */ /* 0x000fe400078ec0ff */
[----:B------:R-:W-:Y:S02]  /*13b90*/  ISETP.GE.AND P3, PT, R3, UR4, PT ;  /* 0x0000000403007c0c */ /* 0x000fe4000bf66270 */
[----:B------:R-:W-:Y:S02]  /*13ba0*/  @P0 LOP3.LUT R16, R16, 0x40000, RZ, 0xfc, !PT ;  /* 0x0004000010100812 */ /* 0x000fe400078efcff */
[----:B------:R-:W-:-:S02]  /*13bb0*/  ISETP.GE.AND P1, PT, R4, UR4, PT ;  /* 0x0000000404007c0c */ /* 0x000fc4000bf26270 */
[----:B------:R-:W-:Y:S02]  /*13bc0*/  LOP3.LUT R16, R16, 0xfffffbff, RZ, 0xc0, !PT ;  /* 0xfffffbff10107812 */ /* 0x000fe400078ec0ff */
[----:B------:R-:W-:Y:S02]  /*13bd0*/  SEL R3, RZ, 0x40, P2 ;  /* 0x00000040ff037807 */ /* 0x000fe40001000000 */
[----:B------:R-:W-:Y:S02]  /*13be0*/  @P6 LOP3.LUT R16, R16, 0x400, RZ, 0xfc, !PT ;  /* 0x0000040010106812 */ /* 0x000fe400078efcff */
[----:B------:R-:W-:Y:S02]  /*13bf0*/  LOP3.LUT R10, R12, 0xc0, RZ, 0xfc, !PT ;  /* 0x000000c00c0a7812 */ /* 0x000fe400078efcff */
[----:B------:R-:W-:Y:S02]  /*13c00*/  LOP3.LUT R16, R16, 0xfff7ffff, RZ, 0xc0, !PT ;  /* 0xfff7ffff10107812 */ /* 0x000fe400078ec0ff */
[----:B------:R-:W-:-:S02]  /*13c10*/  ISETP.GE.AND P2, PT, R0, UR4, PT ;  /* 0x0000000400007c0c */ /* 0x000fc4000bf46270 */
[----:B------:R-:W-:Y:S02]  /*13c20*/  @P5 LOP3.LUT R16, R16, 0x80000, RZ, 0xfc, !PT ;  /* 0x0008000010105812 */ /* 0x000fe400078efcff */
[----:B------:R-:W-:Y:S02]  /*13c30*/  ISETP.GE.AND P0, PT, R4, UR5, PT ;  /* 0x0000000504007c0c */ /* 0x000fe4000bf06270 */
[----:B------:R-:W-:Y:S02]  /*13c40*/  SEL R4, RZ, 0x40, P3 ;  /* 0x00000040ff047807 */ /* 0x000fe40001800000 */
[----:B------:R-:W-:Y:S02]  /*13c50*/  SEL R33, RZ, 0x80, P1 ;  /* 0x00000080ff217807 */ /* 0x000fe40000800000 */
[----:B------:R-:W-:Y:S02]  /*13c60*/  ISETP.GE.AND P3, PT, R0, UR5, PT ;  /* 0x0000000500007c0c */ /* 0x000fe4000bf66270 */
[----:B------:R-:W-:-:S02]  /*13c70*/  ISETP.GE.AND P1, PT, R10, UR4, PT ;  /* 0x000000040a007c0c */ /* 0x000fc4000bf26270 */
[----:B------:R-:W-:Y:S02]  /*13c80*/  SEL R0, RZ, 0xffffffff, P2 ;  /* 0xffffffffff007807 */ /* 0x000fe40001000000 */
[----:B------:R-:W-:Y:S02]  /*13c90*/  LOP3.LUT R16, R16, 0xffffffdf, RZ, 0xc0, !PT ;  /* 0xffffffdf10107812 */ /* 0x000fe400078ec0ff */
[----:B------:R-:W-:Y:S01]  /*13ca0*/  SEL R7, RZ, 0xffffffff, P3 ;  /* 0xffffffffff077807 */ /* 0x000fe20001800000 */
[----:B------:R-:W-:Y:S01]  /*13cb0*/  IMAD.SHL.U32 R8, R0, 0x2, RZ ;  /* 0x0000000200087824 */ /* 0x000fe200078e00ff */
[----:B------:R-:W-:Y:S02]  /*13cc0*/  @P4 LOP3.LUT R16, R16, 0x20, RZ, 0xfc, !PT ;  /* 0x0000002010104812 */ /* 0x000fe400078efcff */
[----:B------:R-:W-:Y:S01]  /*13cd0*/  SEL R0, RZ, 0xffffff80, P0 ;  /* 0xffffff80ff007807 */ /* 0x000fe20000000000 */
[----:B------:R-:W-:Y:S01]  /*13ce0*/  IMAD.SHL.U32 R7, R7, 0x2, RZ ;  /* 0x0000000207077824 */ /* 0x000fe200078e00ff */
[----:B------:R-:W-:-:S02]  /*13cf0*/  ISETP.GE.AND P0, PT, R9, UR5, PT ;  /* 0x0000000509007c0c */ /* 0x000fc4000bf06270 */
[----:B------:R-:W-:Y:S02]  /*13d00*/  LOP3.LUT R16, R16, 0xffffffef, RZ, 0xc0, !PT ;  /* 0xffffffef10107812 */ /* 0x000fe400078ec0ff */
[----:B------:R-:W-:Y:S02]  /*13d10*/  SEL R9, RZ, 0x4, P0 ;  /* 0x00000004ff097807 */ /* 0x000fe40000000000 */
[----:B------:R-:W-:Y:S02]  /*13d20*/  @P1 LOP3.LUT R16, R16, 0x10, RZ, 0xfc, !PT ;  /* 0x0000001010101812 */ /* 0x000fe400078efcff */
[----:B------:R-:W-:Y:S02]  /*13d30*/  SEL R5, RZ, 0x1, P6 ;  /* 0x00000001ff057807 */ /* 0x000fe40003000000 */
[----:B------:R-:W-:Y:S02]  /*13d40*/  LOP3.LUT R16, R16, 0xfffdffff, RZ, 0xc0, !PT ;  /* 0xfffdffff10107812 */ /* 0x000fe400078ec0ff */
[----:B------:R-:W-:-:S02]  /*13d50*/  SEL R6, RZ, 0x1, P5 ;  /* 0x00000001ff067807 */ /* 0x000fc40002800000 */
[----:B------:R-:W-:Y:S02]  /*13d60*/  @P0 LOP3.LUT R16, R16, 0x20000, RZ, 0xfc, !PT ;  /* 0x0002000010100812 */ /* 0x000fe400078efcff */
[----:B------:R-:W-:Y:S02]  /*13d70*/  ISETP.GE.AND P0, PT, R10, UR5, PT ;  /* 0x000000050a007c0c */ /* 0x000fe4000bf06270 */
[----:B------:R-:W-:Y:S02]  /*13d80*/  LOP3.LUT R5, R8, 0x2, R5, 0xe2, !PT ;  /* 0x0000000208057812 */ /* 0x000fe400078ee205 */
[----:B------:R-:W-:Y:S02]  /*13d90*/  LOP3.LUT R8, R7, 0x2, R6, 0xe2, !PT ;  /* 0x0000000207087812 */ /* 0x000fe400078ee206 */
[----:B------:R-:W-:Y:S02]  /*13da0*/  SEL R10, RZ, 0x8, P0 ;  /* 0x00000008ff0a7807 */ /* 0x000fe40000000000 */
[----:B------:R-:W-:-:S02]  /*13db0*/  LOP3.LUT R16, R16, 0xfffeffff, RZ, 0xc0, !PT ;  /* 0xfffeffff10107812 */ /* 0x000fc400078ec0ff */
[----:B------:R-:W-:Y:S02]  /*13dc0*/  LOP3.LUT R9, R10, R8, R9, 0xfe, !PT ;  /* 0x000000080a097212 */ /* 0x000fe400078efe09 */
[----:B------:R-:W-:Y:S02]  /*13dd0*/  LOP3.LUT R10, R12, 0x100, RZ, 0xfc, !PT ;  /* 0x000001000c0a7812 */ /* 0x000fe400078efcff */
[----:B------:R-:W-:Y:S02]  /*13de0*/  @P0 LOP3.LUT R16, R16, 0x10000, RZ, 0xfc, !PT ;  /* 0x0001000010100812 */ /* 0x000fe400078efcff */
[----:B------:R-:W-:Y:S02]  /*13df0*/  ISETP.GE.AND P0, PT, R10, UR4, PT ;  /* 0x000000040a007c0c */ /* 0x000fe4000bf06270 */
[----:B------:R-:W-:Y:S02]  /*13e00*/  SEL R6, RZ, 0x4, P4 ;  /* 0x00000004ff067807 */ /* 0x000fe40002000000 */
[----:B------:R-:W-:-:S02]  /*13e10*/  SEL R7, RZ, 0x8, P1 ;  /* 0x00000008ff077807 */ /* 0x000fc40000800000 */
[----:B------:R-:W-:Y:S02]  /*13e20*/  LOP3.LUT R16, R16, 0xfffffff7, RZ, 0xc0, !PT ;  /* 0xfffffff710107812 */ /* 0x000fe400078ec0ff */
[----:B------:R-:W-:Y:S02]  /*13e30*/  LOP3.LUT R11, R12, 0x140, RZ, 0xfc, !PT ;  /* 0x000001400c0b7812 */ /* 0x000fe400078efcff */
[----:B------:R-:W-:Y:S02]  /*13e40*/  LOP3.LUT R6, R7, R5, R6, 0xfe, !PT ;  /* 0x0000000507067212 */ /* 0x000fe400078efe06 */
[----:B------:R-:W-:Y:S02]  /*13e50*/  SEL R7, RZ, 0x10, P0 ;  /* 0x00000010ff077807 */ /* 0x000fe40000000000 */
[----:B------:R-:W-:Y:S02]  /*13e60*/  @P0 LOP3.LUT R16, R16, 0x8, RZ, 0xfc, !PT ;  /* 0x0000000810100812 */ /* 0x000fe400078efcff */
[----:B------:R-:W-:-:S02]  /*13e70*/  ISETP.GE.AND P0, PT, R11, UR4, PT ;  /* 0x000000040b007c0c */ /* 0x000fc4000bf06270 */
[----:B------:R-:W-:Y:S02]  /*13e80*/  LOP3.LUT R16, R16, 0xfffffffb, RZ, 0xc0, !PT ;  /* 0xfffffffb10107812 */ /* 0x000fe400078ec0ff */
[----:B------:R-:W-:Y:S02]  /*13e90*/  SEL R8, RZ, 0x20, P0 ;  /* 0x00000020ff087807 */ /* 0x000fe40000000000 */
[----:B------:R-:W-:Y:S02]  /*13ea0*/  LOP3.LUT R5, R32, 0x1f8, RZ, 0xc0, !PT ;  /* 0x000001f820057812 */ /* 0x000fe400078ec0ff */
[----:B------:R-:W-:Y:S02]  /*13eb0*/  ISETP.GE.AND P1, PT, R12, UR43, PT ;  /* 0x0000002b0c007c0c */ /* 0x000fe4000bf26270 */
[----:B------:R-:W-:Y:S01]  /*13ec0*/  LOP3.LUT R5, R5, 0x38, R2, 0x78, !PT ;  /* 0x0000003805057812 */ /* 0x000fe200078e7802 */
[----:B------:R-:W-:Y:S01]  /*13ed0*/  IMAD.SHL.U32 R2, R2, 0x10, RZ ;  /* 0x0000001002027824 */ /* 0x000fe200078e00ff */
[----:B------:R-:W-:-:S02]  /*13ee0*/  LOP3.LUT R7, R8, R6, R7, 0xfe, !PT ;  /* 0x0000000608077212 */ /* 0x000fc400078efe07 */
[----:B------:R-:W-:Y:S02]  /*13ef0*/  @P0 LOP3.LUT R16, R16, 0x4, RZ, 0xfc, !PT ;  /* 0x0000000410100812 */ /* 0x000fe400078efcff */
[----:B------:R-:W-:Y:S02]  /*13f00*/  ISETP.GE.AND P0, PT, R10, UR5, PT ;  /* 0x000000050a007c0c */ /* 0x000fe4000bf06270 */
[----:B------:R-:W-:Y:S02]  /*13f10*/  LOP3.LUT R16, R16, 0xffff7fff, RZ, 0xc0, !PT ;  /* 0xffff7fff10107812 */ /* 0x000fe400078ec0ff */
[----:B------:R-:W-:Y:S02]  /*13f20*/  SEL R10, RZ, 0x10, P0 ;  /* 0x00000010ff0a7807 */ /* 0x000fe40000000000 */
[----:B------:R-:W-:Y:S02]  /*13f30*/  LOP3.LUT R32, R5, 0x200, R32, 0xf8, !PT ;  /* 0x0000020005207812 */ /* 0x000fe400078ef820 */
[----:B------:R-:W-:-:S02]  /*13f40*/  LOP3.LUT R5, R37, 0x2, RZ, 0xfc, !PT ;  /* 0x0000000225057812 */ /* 0x000fc400078efcff */
[----:B------:R-:W-:Y:S02]  /*13f50*/  SHF.R.U32.HI R5, RZ, 0x3, R13 ;  /* 0x00000003ff057819 */ /* 0x000fe4000001160d */
[----:B------:R-:W-:Y:S02]  /*13f60*/  LOP3.LUT R4, R7, R4, RZ, 0xfc, !PT ;  /* 0x0000000407047212 */ /* 0x000fe400078efcff */
[----:B------:R-:W-:Y:S02]  /*13f70*/  @P0 LOP3.LUT R16, R16, 0x8000, RZ, 0xfc, !PT ;  /* 0x0000800010100812 */ /* 0x000fe400078efcff */
[----:B------:R-:W-:Y:S01]  /*13f80*/  ISETP.GE.AND P0, PT, R11, UR5, PT ;  /* 0x000000050b007c0c */ /* 0x000fe2000bf06270 */
[----:B------:R-:W-:Y:S01]  /*13f90*/  ULDC.64 UR4, c[0x0][0x418] ;  /* 0x0001060000047ab9 */ /* 0x000fe20000000a00 */
[----:B------:R-:W-:Y:S01]  /*13fa0*/  LOP3.LUT R2, R5, 0x70, R2, 0xf8, !PT ;  /* 0x0000007005027812 */ /* 0x000fe200078ef802 */
[----:B------:R-:W-:Y:S01]  /*13fb0*/  UISETP.NE.U32.AND UP0, UPT, UR4, URZ, UPT ;  /* 0x0000003f0400728c */ /* 0x000fe2000bf05070 */
[----:B------:R-:W-:-:S02]  /*13fc0*/  SEL R11, RZ, 0x20, P0 ;  /* 0x00000020ff0b7807 */ /* 0x000fc40000000000 */
[----:B------:R-:W-:Y:S01]  /*13fd0*/  LOP3.LUT R16, R16, 0xffffbfff, RZ, 0xc0, !PT ;  /* 0xffffbfff10107812 */ /* 0x000fe200078ec0ff */
[----:B------:R-:W-:Y:S01]  /*13fe0*/  UISETP.NE.AND.EX UP0, UPT, UR5, URZ, UPT, UP0 ;  /* 0x0000003f0500728c */ /* 0x000fe2000bf05300 */
[----:B------:R-:W-:Y:S01]  /*13ff0*/  LOP3.LUT R10, R11, R9, R10, 0xfe, !PT ;  /* 0x000000090b0a7212 */ /* 0x000fe200078efe0a */
[----:B------:R-:W-:Y:S01]  /*14000*/  ULDC UR4, c[0x0][0x424] ;  /* 0x0001090000047ab9 */ /* 0x000fe20000000800 */
[----:B------:R-:W-:Y:S01]  /*14010*/  UMOV UR5, 0x400 ;  /* 0x0000040000057882 */ /* 0x000fe20000000000 */
[----:B------:R-:W-:Y:S01]  /*14020*/  USEL UR4, UR4, 0x1, UP0 ;  /* 0x0000000104047887 */ /* 0x000fe20008000000 */
[----:B------:R-:W-:Y:S01]  /*14030*/  LOP3.LUT R3, R10, R3, RZ, 0xfc, !PT ;  /* 0x000000030a037212 */ /* 0x000fe200078efcff */
[----:B0-----:R-:W-:Y:S01]  /*14040*/  ULEA UR5, UR6, UR5, 0x18 ;  /* 0x0000000506057291 */ /* 0x001fe2000f8ec03f */
[----:B------:R-:W-:Y:S01]  /*14050*/  @P0 LOP3.LUT R16, R16, 0x4000, RZ, 0xfc, !PT ;  /* 0x0000400010100812 */ /* 0x000fe200078efcff */
[----:B------:R-:W-:Y:S01]  /*14060*/  UIMAD UR42, UR4, UR42, URZ ;  /* 0x0000002a042a72a4 */ /* 0x000fe2000f8e023f */
[----:B------:R-:W-:-:S02]  /*14070*/  LOP3.LUT R0, R3, 0x80, R0, 0xc8, !PT ;  /* 0x0000008003007812 */ /* 0x000fc400078ec800 */
[----:B------:R-:W-:Y:S01]  /*14080*/  LOP3.LUT R3, R3, 0x40, RZ, 0xc0, !PT ;  /* 0x0000004003037812 */ /* 0x000fe200078ec0ff */
[----:B------:R-:W-:Y:S01]  /*14090*/  UIADD3 UR4, UR42, 0x3f, URZ ;  /* 0x0000003f2a047890 */ /* 0x000fe2000fffe03f */
[----:B------:R-:W-:Y:S01]  /*140a0*/  SHF.R.U32.HI R0, RZ, 0x3, R0 ;  /* 0x00000003ff007819 */ /* 0x000fe20000011600 */
[----:B------:R-:W-:Y:S01]  /*140b0*/  IMAD.U32 R17, RZ, RZ, UR5 ;  /* 0x00000005ff117e24 */ /* 0x000fe2000f8e00ff */
[----:B------:R-:W-:Y:S01]  /*140c0*/  SHF.R.U32.HI R2, RZ, 0x2, R3 ;  /* 0x00000002ff027819 */ /* 0x000fe20000011603 */
[----:B------:R-:W-:Y:S01]  /*140d0*/  USHF.R.S32.HI UR5, URZ, 0x1f, UR4 ;  /* 0x0000001f3f057899 */ /* 0x000fe20008011404 */
[----:B------:R-:W-:Y:S01]  /*140e0*/  ISETP.GE.AND P0, PT, R12, UR7, PT ;  /* 0x000000070c007c0c */ /* 0x000fe2000bf06270 */
[----:B------:R-:W-:Y:S01]  /*140f0*/  IMAD R22, R32, 0x2, R17 ;  /* 0x0000000220167824 */ /* 0x000fe200078e0211 */
[----:B------:R-:W-:Y:S01]  /*14100*/  LOP3.LUT R16, R16, 0xffefffff, RZ, 0xc0, !PT ;  /* 0xffefffff10107812 */ /* 0x000fe200078ec0ff */
[----:B------:R1:W-:Y:S01]  /*14110*/  STL [R1+0xc], R2 ;  /* 0x00000c0201007387 */ /* 0x0003e20000100800 */
[----:B------:R-:W-:Y:S01]  /*14120*/  LOP3.LUT R33, R4, R33, RZ, 0xfc, !PT ;  /* 0x0000002104217212 */ /* 0x000fe200078efcff */
[----:B------:R-:W-:Y:S01]  /*14130*/  ULEA.HI UR5, UR5, UR4, URZ, 0x6 ;  /* 0x0000000405057291 */ /* 0x000fe2000f8f303f */
[----:B------:R-:W-:Y:S01]  /*14140*/  LOP3.LUT R16, R16, 0xfffffffd, RZ, 0xc0, !PT ;  /* 0xfffffffd10107812 */ /* 0x000fe200078ec0ff */
[----:B------:R1:W-:Y:S01]  /*14150*/  STL [R1+0x8], R0 ;  /* 0x0000080001007387 */ /* 0x0003e20000100800 */
[----:B------:R-:W-:Y:S01]  /*14160*/  LOP3.LUT R29, R4, 0x40, RZ, 0xc0, !PT ;  /* 0x00000040041d7812 */ /* 0x000fe200078ec0ff */
[----:B------:R-:W-:Y:S01]  /*14170*/  UIADD3 UR47, UR42, 0x1, -UR38 ;  /* 0x000000012a2f7890 */ /* 0x000fe2000fffe826 */
[----:B------:R-:W-:Y:S01]  /*14180*/  LOP3.LUT R28, R33, 0x80, RZ, 0xc0, !PT ;  /* 0x00000080211c7812 */ /* 0x000fe200078ec0ff */
[----:B------:R-:W-:Y:S01]  /*14190*/  UIADD3 UR38, UR42, -UR38, URZ ;  /* 0x800000262a267290 */ /* 0x000fe2000fffe03f */
[----:B------:R-:W-:Y:S01]  /*141a0*/  @P1 LOP3.LUT R16, R16, 0x2, RZ, 0xfc, !PT ;  /* 0x0000000210101812 */ /* 0x000fe200078efcff */
[----:B------:R-:W-:Y:S01]  /*141b0*/  USHF.R.S32.HI UR37, URZ, 0x6, UR5 ;  /* 0x000000063f257899 */ /* 0x000fe20008011405 */
[----:B------:R-:W-:-:S02]  /*141c0*/  SHF.R.U32.HI R29, RZ, 0x2, R29 ;  /* 0x00000002ff1d7819 */ /* 0x000fc4000001161d */
[----:B------:R-:W-:Y:S02]  /*141d0*/  SHF.R.U32.HI R28, RZ, 0x3, R28 ;  /* 0x00000003ff1c7819 */ /* 0x000fe4000001161c */
[----:B-1----:R-:W-:-:S07]  /*141e0*/  @P0 LOP3.LUT R16, R16, 0x100000, RZ, 0xfc, !PT ;  /* 0x0010000010100812 */ /* 0x002fce00078efcff */
.L_x_2072:
        /* <DEDUP_REMOVED lines=13> */
[----:B0123-5:R-:W-:Y:S05]  /*142c0*/  @P0 BRA `(.L_x_2014) ;  /* 0x0000000000200947 */ /* 0x02ffea0003800000 */
        /* <DEDUP_REMOVED lines=8> */
.L_x_2014:
[----:B------:R-:W-:Y:S01]  /*14350*/  ULDC UR8, c[0x0][0xd54] ;  /* 0x0003550000087ab9 */ /* 0x000fe20000000800 */
[----:B------:R-:W-:Y:S01]  /*14360*/  UMOV UR6, UR7 ;  /* 0x0000000700067c82 */ /* 0x000fe20008000000 */
[----:B------:R-:W-:-:S11]  /*14370*/  UISETP.NE.AND UP0, UPT, UR8, 0x1, UPT ;  /* 0x000000010800788c */ /* 0x000fd6000bf05270 */
[----:B------:R-:W-:Y:S02]  /*14380*/  @UP0 ULDC.64 UR10, c[0x0][0xd58] ;  /* 0x00035600000a0ab9 */ /* 0x000fe40000000a00 */
[----:B------:R-:W-:-:S04]  /*14390*/  UIMAD.WIDE.U32 UR4, UR7, UR10, URZ ;  /* 0x0000000a070472a5 */ /* 0x000fc8000f8e003f */
[----:B------:R-:W-:-:S04]  /*143a0*/  @UP0 USHF.R.U32.HI UR6, URZ, UR11, UR5 ;  /* 0x0000000b3f060299 */ /* 0x000fc80008011605 */
[----:B------:R-:W-:-:S12]  /*143b0*/  UIMAD UR4, UR6, UR8, URZ ;  /* 0x00000008060472a4 */ /* 0x000fd8000f8e023f */
.L_x_2015:
        /* <DEDUP_REMOVED lines=18> */
[----:B------:R-:W-:Y:S01]  /*144e0*/  IMAD.U32 R3, RZ, RZ, UR5 ;  /* 0x00000005ff037e24 */ /* 0x000fe2000f8e00ff */
[----:B------:R-:W-:Y:S01]  /*144f0*/  ULDC UR5, c[0x0][0x448] ;  /* 0x0001120000057ab9 */ /* 0x000fe20000000800 */
[----:B------:R-:W-:Y:S01]  /*14500*/  IMAD.U32 R2, RZ, RZ, UR4 ;  /* 0x00000004ff027e24 */ /* 0x000fe2000f8e00ff */
        /* <DEDUP_REMOVED lines=27> */
.L_x_2017:
[----:B------:R-:W-:-:S11]  /*146c0*/  UISETP.NE.AND UP1, UPT, UR5, 0x1, UPT ;  /* 0x000000010500788c */ /* 0x000fd6000bf25270 */
[----:B------:R-:W-:Y:S02]  /*146d0*/  @UP1 ULDC.64 UR10, c[0x0][0xae0] ;  /* 0x0002b800000a1ab9 */ /* 0x000fe40000000a00 */
[----:B------:R-:W-:-:S04]  /*146e0*/  UIMAD.WIDE.U32 UR6, UR8, UR10, URZ ;  /* 0x0000000a080672a5 */ /* 0x000fc8000f8e003f */
[----:B------:R-:W-:-:S12]  /*146f0*/  @UP1 USHF.R.U32.HI UR8, URZ, UR11, UR7 ;  /* 0x0000000b3f081299 */ /* 0x000fd80008011607 */
.L_x_2018:
[----:B------:R-:W-:-:S04]  /*14700*/  UIMAD UR8, UR8, UR5, UR5 ;  /* 0x00000005080872a4 */ /* 0x000fc8000f8e0205 */
[----:B------:R-:W-:-:S04]  /*14710*/  UISETP.LT.AND UP1, UPT, UR4, UR8, UPT ;  /* 0x000000080400728c */ /* 0x000fc8000bf21270 */
[----:B------:R-:W-:-:S12]  /*14720*/  USEL UR4, UR4, UR8, UP1 ;  /* 0x0000000804047287 */ /* 0x000fd80008800000 */
.L_x_2016:
        /* <DEDUP_REMOVED lines=27> */
.L_x_2020:
[----:B------:R-:W-:-:S11]  /*148e0*/  UISETP.NE.AND UP0, UPT, UR5, 0x1, UPT ;  /* 0x000000010500788c */ /* 0x000fd6000bf05270 */
[----:B------:R-:W-:Y:S02]  /*148f0*/  @UP0 ULDC.64 UR10, c[0x0][0xae0] ;  /* 0x0002b800000a0ab9 */ /* 0x000fe40000000a00 */
[----:B------:R-:W-:-:S04]  /*14900*/  UIMAD.WIDE.U32 UR6, UR4, UR10, URZ ;  /* 0x0000000a040672a5 */ /* 0x000fc8000f8e003f */
[----:B------:R-:W-:-:S12]  /*14910*/  @UP0 USHF.R.U32.HI UR4, URZ, UR11, UR7 ;  /* 0x0000000b3f040299 */ /* 0x000fd80008011607 */
.L_x_2021:
[----:B------:R-:W-:-:S04]  /*14920*/  UIMAD UR4, UR4, UR5, URZ ;  /* 0x00000005040472a4 */ /* 0x000fc8000f8e023f */
[----:B------:R-:W-:-:S04]  /*14930*/  UISETP.LT.AND UP0, UPT, UR8, UR4, UPT ;  /* 0x000000040800728c */ /* 0x000fc8000bf01270 */
[----:B------:R-:W-:-:S12]  /*14940*/  USEL UR8, UR8, UR4, !UP0 ;  /* 0x0000000408087287 */ /* 0x000fd8000c000000 */
.L_x_2019:
        /* <DEDUP_REMOVED lines=26> */
.L_x_2023:
        /* <DEDUP_REMOVED lines=20> */
.L_x_2026:
[----:B------:R-:W-:Y:S05]  /*14c30*/  BSYNC B6 ;  /* 0x0000000000067941 */ /* 0x000fea0003800000 */
.L_x_2025:
        /* <DEDUP_REMOVED lines=20> */
.L_x_2029:
        /* <DEDUP_REMOVED lines=15> */
.L_x_2028:
[----:B------:R-:W-:Y:S05]  /*14e70*/  BSYNC B6 ;  /* 0x0000000000067941 */ /* 0x000fea0003800000 */
.L_x_2027:
        /* <DEDUP_REMOVED lines=9> */
[----:B------:R-:W-:Y:S01]  /*14f10*/  ULDC UR4, c[0x0][0xd48] ;  /* 0x0003520000047ab9 */ /* 0x000fe20000000800 */
[----:B------:R-:W-:-:S05]  /*14f20*/  IMAD.U32 R3, RZ, RZ, UR5 ;  /* 0x00000005ff037e24 */ /* 0x000fca000f8e00ff */
[----:B------:R1:W5:Y:S01]  /*14f30*/  @P0 LDG.E R26, desc[UR40][R2.64] ;  /* 0x00000028021a0981 */ /* 0x000362000c1e1900 */
[----:B------:R-:W-:Y:S01]  /*14f40*/  IMAD.U32 R25, RZ, RZ, UR44 ;  /* 0x0000002cff197e24 */ /* 0x000fe2000f8e00ff */
[----:B------:R-:W-:Y:S01]  /*14f50*/  UMOV UR5, 0xffffffff ;  /* 0xffffffff00057882 */ /* 0x000fe20000000000 */
[----:B------:R-:W-:-:S03]  /*14f60*/  IMAD.U32 R19, RZ, RZ, UR4 ;  /* 0x00000004ff137e24 */ /* 0x000fc6000f8e00ff */
[----:B------:R-:W-:Y:S01]  /*14f70*/  LEA R25, R25, 0xffffffc0, 0x6 ;  /* 0xffffffc019197811 */ /* 0x000fe200078e30ff */
[----:B------:R-:W-:Y:S06]  /*14f80*/  BRA.DIV UR5, `(.L_x_2030) ;  /* 0x0000003e05d87947 */ /* 0x000fec000b800000 */
.L_x_2089:
[----:B------:R-:W2:Y:S01]  /*14f90*/  S2R R0, SR_TID.X ;  /* 0x0000000000007919 */ /* 0x000ea20000002100 */
[----:B0-----:R-:W-:Y:S01]  /*14fa0*/  ISETP.NE.AND P1, PT, R20, 0x1, PT ;  /* 0x000000011400780c */ /* 0x001fe20003f25270 */
[----:B------:R-:W-:Y:S01]  /*14fb0*/  IMAD.MOV.U32 R35, RZ, RZ, RZ ;  /* 0x000000ffff237224 */ /* 0x000fe200078e00ff */
[----:B-----5:R-:W-:Y:S01]  /*14fc0*/  SHF.R.S32.HI R30, RZ, 0x1f, R26 ;  /* 0x0000001fff1e7819 */ /* 0x020fe2000001141a */
[----:B------:R-:W0:Y:S01]  /*14fd0*/  S2R R11, SR_TID.X ;  /* 0x00000000000b7919 */ /* 0x000e220000002100 */
[----:B------:R-:W-:-:S09]  /*14fe0*/  LOP3.LUT R16, R16, 0xffffdfff, RZ, 0xc0, !PT ;  /* 0xffffdfff10107812 */ /* 0x000fd200078ec0ff */
[----:B------:R-:W3:Y:S01]  /*14ff0*/  @P1 LDC R5, c[0x0][0x434] ;  /* 0x00010d00ff051b82 */ /* 0x000ee20000000800 */
[----:B------:R-:W-:-:S07]  /*15000*/  @P1 LOP3.LUT R16, R16, 0x2000, RZ, 0xfc, !PT ;  /* 0x0000200010101812 */ /* 0x000fce00078efcff */
[----:B------:R-:W4:Y:S01]  /*15010*/  @P1 LDC R7, c[0x0][0x438] ;  /* 0x00010e00ff071b82 */ /* 0x000f220000000800 */
[----:B--2---:R-:W-:Y:S01]  /*15020*/  LOP3.LUT R0, R0, 0x7f, RZ, 0xc0, !PT ;  /* 0x0000007f00007812 */ /* 0x004fe200078ec0ff */
[----:B0-----:R-:W-:-:S03]  /*15030*/  IMAD.SHL.U32 R11, R11, 0x10, RZ ;  /* 0x000000100b0b7824 */ /* 0x001fc600078e00ff */
[----:B------:R-:W-:-:S04]  /*15040*/  SHF.R.U32.HI R0, RZ, 0x3, R0 ;  /* 0x00000003ff007819 */ /* 0x000fc80000011600 */
[----:B------:R-:W-:-:S05]  /*15050*/  LOP3.LUT R11, R0, 0x70, R11, 0xf8, !PT ;  /* 0x00000070000b7812 */ /* 0x000fca00078ef80b */
[----:B------:R-:W-:-:S05]  /*15060*/  IMAD.IADD R0, R11, 0x1, R25 ;  /* 0x000000010b007824 */ /* 0x000fca00078e0219 */
[C---:B------:R-:W-:Y:S01]  /*15070*/  ISETP.GE.AND P0, PT, R0.reuse, UR42, PT ;  /* 0x0000002a00007c0c */ /* 0x040fe2000bf06270 */
[----:B------:R-:W-:-:S03]  /*15080*/  IMAD.IADD R0, R0, 0x1, R31 ;  /* 0x0000000100007824 */ /* 0x000fc600078e021f */
[----:B------:R-:W-:Y:S01]  /*15090*/  ISETP.GT.U32.OR P0, PT, R11, 0x3f, P0 ;  /* 0x0000003f0b00780c */ /* 0x000fe20000704470 */
[----:B---3--:R-:W-:-:S04]  /*150a0*/  @P1 IMAD.HI.U32 R4, R0, R5, RZ ;  /* 0x0000000500041227 */ /* 0x008fc800078e00ff */
[----:B------:R-:W-:Y:S01]  /*150b0*/  IMAD.MOV.U32 R6, RZ, RZ, R0 ;  /* 0x000000ffff067224 */ /* 0x000fe200078e0000 */
[----:B----4-:R-:W-:-:S07]  /*150c0*/  @P1 SHF.R.U32.HI R6, RZ, R7, R4 ;  /* 0x00000007ff061219 */ /* 0x010fce0000011604 */
[----:B-1----:R-:W0:Y:S01]  /*150d0*/  @!P0 LDC.64 R2, c[0x0][0x428] ;  /* 0x00010a00ff028b82 */ /* 0x002e220000000a00 */
[----:B------:R-:W-:-:S07]  /*150e0*/  @!P0 SHF.R.S32.HI R7, RZ, 0x1f, R6 ;  /* 0x0000001fff078819 */ /* 0x000fce0000011406 */
[----:B------:R-:W1:Y:S01]  /*150f0*/  @!P0 LDC.64 R4, c[0x0][0x418] ;  /* 0x00010600ff048b82 */ /* 0x000e620000000a00 */
[----:B0-----:R-:W-:-:S04]  /*15100*/  @!P0 IMAD R8, R30, R2, RZ ;  /* 0x000000021e088224 */ /* 0x001fc800078e02ff */
[C---:B------:R-:W-:Y:S02]  /*15110*/  @!P0 IMAD R9, R26.reuse, R3, R8 ;  /* 0x000000031a098224 */ /* 0x040fe400078e0208 */
[----:B------:R-:W-:-:S04]  /*15120*/  @!P0 IMAD.WIDE.U32 R2, R26, R2, R6 ;  /* 0x000000021a028225 */ /* 0x000fc800078e0006 */
[----:B------:R-:W-:Y:S01]  /*15130*/  @!P0 IMAD.IADD R3, R3, 0x1, R9 ;  /* 0x0000000103038824 */ /* 0x000fe200078e0209 */
[----:B-1----:R-:W-:-:S04]  /*15140*/  @!P0 LEA R4, P1, R2, R4, 0x2 ;  /* 0x0000000402048211 */ /* 0x002fc800078210ff */
[----:B------:R-:W-:Y:S01]  /*15150*/  @!P0 LEA.HI.X R5, R2, R5, R3, 0x2, P1 ;  /* 0x0000000502058211 */ /* 0x000fe200008f1403 */
[----:B------:R-:W-:-:S04]  /*15160*/  IMAD.MOV R3, RZ, RZ, -R6 ;  /* 0x000000ffff037224 */ /* 0x000fc800078e0a06 */
[----:B------:R-:W-:Y:S01]  /*15170*/  IMAD R0, R20, R3, R0 ;  /* 0x0000000314007224 */ /* 0x000fe200078e0200 */
[----:B------:R-:W-:Y:S01]  /*15180*/  LOP3.LUT R10, R37, 0x2, RZ, 0xfc, !PT ;  /* 0x00000002250a7812 */ /* 0x000fe200078efcff */
[----:B------:R0:W5:Y:S01]  /*15190*/  @!P0 LDG.E R35, desc[UR40][R4.64] ;  /* 0x0000002804238981 */ /* 0x000162000c1e1900 */
[----:B------:R-:W-:Y:S01]  /*151a0*/  ISETP.GT.U32.AND P1, PT, R11, 0x3f, PT ;  /* 0x0000003f0b00780c */ /* 0x000fe20003f24070 */
[----:B------:R-:W-:Y:S01]  /*151b0*/  IMAD R2, RZ, RZ, -UR36 ;  /* 0x80000024ff027e24 */ /* 0x000fe2000f8e02ff */
[----:B------:R-:W-:Y:S01]  /*151c0*/  ISETP.NE.AND P0, PT, R10, 0x3, PT ;  /* 0x000000030a00780c */ /* 0x000fe20003f05270 */
[----:B------:R0:W-:Y:S01]  /*151d0*/  STL [R1], R0 ;  /* 0x0000000001007387 */ /* 0x0001e20000100800 */
[----:B------:R-:W-:Y:S01]  /*151e0*/  LOP3.LUT R16, R16, 0xfffff7ff, RZ, 0xc0, !PT ;  /* 0xfffff7ff10107812 */ /* 0x000fe200078ec0ff */
[----:B------:R-:W-:-:S03]  /*151f0*/  IMAD R19, R19, R2, UR46 ;  /* 0x0000002e13137e24 */ /* 0x000fc6000f8e0202 */
[----:B------:R-:W-:Y:S02]  /*15200*/  LOP3.LUT R16, R16, 0xfffffffe, RZ, 0xc0, !PT ;  /* 0xfffffffe10107812 */ /* 0x000fe400078ec0ff */
[----:B------:R-:W-:-:S03]  /*15210*/  SHF.R.S32.HI R24, RZ, 0x1f, R19 ;  /* 0x0000001fff187819 */ /* 0x000fc60000011413 */
[----:B------:R-:W-:-:S04]  /*15220*/  @P1 LOP3.LUT R16, R16, 0x1, RZ, 0xfc, !PT ;  /* 0x0000000110101812 */ /* 0x000fc800078efcff */
[----:B------:R-:W-:Y:S01]  /*15230*/  @P0 LOP3.LUT R16, R16, 0x800, RZ, 0xfc, !PT ;  /* 0x0000080010100812 */ /* 0x000fe200078efcff */
[----:B0-----:R-:W-:Y:S06]  /*15240*/  @!P0 BRA `(.L_x_2031) ;  /* 0x0000000000048947 */ /* 0x001fec0003800000 */
[----:B------:R-:W-:Y:S01]  /*15250*/  BPT.TRAP 0x1 ;  /* 0x000000040000795c */ /* 0x000fe20000300000 */
.L_x_2031:
[----:B------:R-:W-:Y:S01]  /*15260*/  IMAD R27, R18, 0x8, R17 ;  /* 0x00000008121b7824 */ /* 0x000fe200078e0211 */
[----:B------:R-:W-:Y:S01]  /*15270*/  SHF.L.U32 R0, R23, 0x1f, RZ ;  /* 0x0000001f17007819 */ /* 0x000fe200000006ff */
[----:B------:R-:W-:Y:S03]  /*15280*/  BSSY B0, `(.L_x_2032) ;  /* 0x0000003000007945 */ /* 0x000fe60003800000 */
[----:B------:R-:W0:Y:S02]  /*15290*/  SYNCS.PHASECHK.TRANS64.TRYWAIT P0, [R27+URZ+0x38840], R0 ;  /* 0x038840001b0075a7 */ /* 0x000e24000800017f */
[----:B0-----:R-:W-:Y:S05]  /*152a0*/  @!P0 BRA `(.L_x_2033) ;  /* 0x0000003c003c8947 */ /* 0x001fea0003800000 */
.L_x_2090:
[----:B------:R-:W-:Y:S05]  /*152b0*/  BSYNC B0 ;  /* 0x0000000000007941 */ /* 0x000fea0003800000 */
.L_x_2032:
[----:B------:R-:W0:Y:S01]  /*152c0*/  LDL R2, [R1] ;  /* 0x0000000001027983 */ /* 0x000e220000100800 */
[----:B------:R-:W-:Y:S01]  /*152d0*/  ULDC.64 UR4, c[0x0][0x300] ;  /* 0x0000c00000047ab9 */ /* 0x000fe20000000a00 */
[----:B------:R-:W-:Y:S01]  /*152e0*/  LOP3.LUT P2, RZ, R16, 0x2, RZ, 0xc0, !PT ;  /* 0x0000000210ff7812 */ /* 0x000fe2000784c0ff */
[----:B------:R-:W1:Y:S01]  /*152f0*/  S2R R4, SR_TID.X ;  /* 0x0000000000047919 */ /* 0x000e620000002100 */
[----:B------:R-:W2:Y:S01]  /*15300*/  S2R R7, SR_TID.X ;  /* 0x0000000000077919 */ /* 0x000ea20000002100 */
[----:B-1----:R-:W-:-:S04]  /*15310*/  LOP3.LUT R4, R4, 0x7f, RZ, 0xc0, !PT ;  /* 0x0000007f04047812 */ /* 0x002fc800078ec0ff */
[----:B------:R-:W-:Y:S01]  /*15320*/  SHF.R.U32.HI R4, RZ, 0x3, R4 ;  /* 0x00000003ff047819 */ /* 0x000fe20000011604 */
[----:B--2---:R-:W-:-:S03]  /*15330*/  IMAD.SHL.U32 R7, R7, 0x8, RZ ;  /* 0x0000000807077824 */ /* 0x004fc600078e00ff */
[----:B------:R-:W-:Y:S01]  /*15340*/  IADD3 R25, -R4, UR42, -R25 ;  /* 0x0000002a04197c10 */ /* 0x000fe2000fffe919 */
[----:B------:R-:W-:Y:S01]  /*15350*/  IMAD R4, R18, 0x1000, R32 ;  /* 0x0000100012047824 */ /* 0x000fe200078e0220 */
[----:B------:R-:W-:Y:S02]  /*15360*/  LOP3.LUT R7, R7, 0x38, RZ, 0xc0, !PT ;  /* 0x0000003807077812 */ /* 0x000fe400078ec0ff */
[----:B0-----:R-:W-:-:S05]  /*15370*/  SHF.R.S32.HI R0, RZ, 0x1f, R2 ;  /* 0x0000001fff007819 */ /* 0x001fca0000011402 */
[----:B------:R0:W-:Y:S02]  /*15380*/  STL [R1+0x10], R0 ;  /* 0x0000100001007387 */ /* 0x0001e40000100800 */
[----:B0-----:R-:W-:-:S04]  /*15390*/  IMAD R0, R0, UR4, RZ ;  /* 0x0000000400007c24 */ /* 0x001fc8000f8e02ff */
[C---:B------:R-:W-:Y:S01]  /*153a0*/  IMAD R5, R2.reuse, UR5, R0 ;  /* 0x0000000502057c24 */ /* 0x040fe2000f8e0200 */
[----:B-----5:R-:W-:Y:S01]  /*153b0*/  SHF.R.S32.HI R0, RZ, 0x1f, R35 ;  /* 0x0000001fff007819 */ /* 0x020fe20000011423 */
[----:B------:R-:W-:Y:S01]  /*153c0*/  IMAD.WIDE.U32 R2, R2, UR4, RZ ;  /* 0x0000000402027c25 */ /* 0x000fe2000f8e00ff */
[----:B------:R-:W-:-:S03]  /*153d0*/  ULDC.64 UR4, c[0x0][0x310] ;  /* 0x0000c40000047ab9 */ /* 0x000fc60000000a00 */
[----:B------:R0:W-:Y:S01]  /*153e0*/  STL [R1+0x14], R0 ;  /* 0x0000140001007387 */ /* 0x0001e20000100800 */
[----:B------:R-:W-:Y:S02]  /*153f0*/  IMAD.IADD R3, R3, 0x1, R5 ;  /* 0x0000000103037824 */ /* 0x000fe400078e0205 */
[----:B------:R-:W-:-:S04]  /*15400*/  IMAD.WIDE.U32 R2, R35, UR4, R2 ;  /* 0x0000000423027c25 */ /* 0x000fc8000f8e0002 */
[----:B0-----:R-:W-:-:S04]  /*15410*/  IMAD R0, R0, UR4, RZ ;  /* 0x0000000400007c24 */ /* 0x001fc8000f8e02ff */
        /* <DEDUP_REMOVED lines=10> */
[----:B------:R-:W-:Y:S02]  /*154c0*/  LEA.HI.X R5, R2, UR5, R5, 0x1, P0 ;  /* 0x0000000502057c11 */ /* 0x000fe400080f0c05 */
[----:B------:R-:W-:Y:S01]  /*154d0*/  ISETP.GE.AND P0, PT, R25, 0x1, PT ;  /* 0x000000011900780c */ /* 0x000fe20003f06270 */
[----:B------:R-:W-:-:S12]  /*154e0*/  BRA.DIV UR4, `(.L_x_2034) ;  /* 0x0000003a04c07947 */ /* 0x000fd8000b800000 */
[----:B------:R-:W0:Y:S01]  /*154f0*/  SHFL.IDX PT, R14, R0, RZ, 0x181f ;  /* 0x00181fff000e7589 */ /* 0x000e2200000e0000 */
[----:B------:R-:W-:-:S03]  /*15500*/  @P0 IMAD R6, R4, 0x2, R17 ;  /* 0x0000000204060824 */ /* 0x000fc600078e0211 */
[----:B------:R-:W1:Y:S01]  /*15510*/  SHFL.IDX PT, R2, R5, RZ, 0x181f ;  /* 0x00181fff05027589 */ /* 0x000e6200000e0000 */
[----:B0-----:R-:W-:-:S03]  /*15520*/  @P0 LEA R3, P1, R7, R14, 0x1 ;  /* 0x0000000e07030211 */ /* 0x001fc600078208ff */
[----:B------:R-:W0:Y:S02]  /*15530*/  SHFL.IDX PT, R14, R0, 0x1, 0x181f ;  /* 0x00381f00000e7f89 */ /* 0x000e2400000e0000 */
[----:B-1----:R-:W-:-:S05]  /*15540*/  @P0 IMAD.X R2, RZ, RZ, R2, P1 ;  /* 0x000000ffff020224 */ /* 0x002fca00008e0602 */
[----:B------:R-:W-:-:S04]  /*15550*/  @P0 LOP3.LUT R3, R3, R2, RZ, 0x3c, !PT ;  /* 0x0000000203030212 */ /* 0x000fc800078e3cff */
[----:B------:R-:W-:-:S04]  /*15560*/  @P0 LOP3.LUT R2, R3, R2, RZ, 0x3c, !PT ;  /* 0x0000000203020212 */ /* 0x000fc800078e3cff */
[----:B------:R-:W-:-:S05]  /*15570*/  @P0 LOP3.LUT R3, R3, R2, RZ, 0x3c, !PT ;  /* 0x0000000203030212 */ /* 0x000fca00078e3cff */
[----:B------:R1:W-:Y:S01]  /*15580*/  @P0 LDGSTS.E.BYPASS.LTC128B.128 [R6+0x22400], desc[UR40][R2.64], !P2 ;  /* 0x2240000002060fae */ /* 0x0003e2000d101d68 */
[----:B------:R-:W-:-:S03]  /*15590*/  ISETP.GE.AND P0, PT, R25, 0x11, PT ;  /* 0x000000111900780c */ /* 0x000fc60003f06270 */
[----:B-1----:R-:W1:Y:S10]  /*155a0*/  SHFL.IDX PT, R2, R5, 0x1, 0x181f ;  /* 0x00381f0005027f89 */ /* 0x002e7400000e0000 */
[----:B0-----:R-:W-:Y:S01]  /*155b0*/  @P0 LEA R3, P1, R7, R14, 0x1 ;  /* 0x0000000e07030211 */ /* 0x001fe200078208ff */
[----:B------:R-:W-:Y:S01]  /*155c0*/  @P0 IMAD R6, R4, 0x2, R17 ;  /* 0x0000000204060824 */ /* 0x000fe200078e0211 */
[----:B------:R-:W0:Y:S03]  /*155d0*/  SHFL.IDX PT, R14, R0, 0x2, 0x181f ;  /* 0x00581f00000e7f89 */ /* 0x000e2600000e0000 */
        /* <DEDUP_REMOVED lines=9> */
[----:B------:R-:W0:Y:S04]  /*15670*/  SHFL.IDX PT, R5, R5, 0x3, 0x181f ;  /* 0x00781f0005057f89 */ /* 0x000e2800000e0000 */
[----:B------:R2:W3:Y:S01]  /*15680*/  SHFL.IDX PT, R14, R0, 0x3, 0x181f ;  /* 0x00781f00000e7f89 */ /* 0x0004e200000e0000 */
[----:B-1----:R-:W-:-:S05]  /*15690*/  @P0 IMAD.X R2, RZ, RZ, R2, P1 ;  /* 0x000000ffff020224 */ /* 0x002fca00008e0602 */
[----:B------:R-:W-:-:S04]  /*156a0*/  @P0 LOP3.LUT R3, R3, R2, RZ, 0x3c, !PT ;  /* 0x0000000203030212 */ /* 0x000fc800078e3cff */
[----:B------:R-:W-:-:S04]  /*156b0*/  @P0 LOP3.LUT R2, R3, R2, RZ, 0x3c, !PT ;  /* 0x0000000203020212 */ /* 0x000fc800078e3cff */
[----:B------:R-:W-:-:S05]  /*156c0*/  @P0 LOP3.LUT R3, R3, R2, RZ, 0x3c, !PT ;  /* 0x0000000203030212 */ /* 0x000fca00078e3cff */
[----:B0--3--:R2:W-:Y:S02]  /*156d0*/  @P0 LDGSTS.E.BYPASS.LTC128B.128 [R6+0x23400], desc[UR40][R2.64], !P2 ;  /* 0x2340000002060fae */ /* 0x0095e4000d101d68 */
.L_x_2100:
[----:B------:R-:W-:-:S13]  /*156e0*/  ISETP.GE.AND P0, PT, R25, 0x31, PT ;  /* 0x000000311900780c */ /* 0x000fda0003f06270 */
[----:B--2---:R-:W-:-:S05]  /*156f0*/  @P0 LEA R2, P1, R7, R14, 0x1 ;  /* 0x0000000e07020211 */ /* 0x004fca00078208ff */
        /* <DEDUP_REMOVED lines=8> */
.L_x_2035:
        /* <DEDUP_REMOVED lines=11> */
.L_x_2036:
[----:B------:R1:W-:Y:S02]  /*15830*/  SYNCS.ARRIVE.TRANS64.A1T0 RZ, [R27+URZ+0x38830], RZ ;  /* 0x038830ff1bff79a7 */ /* 0x0003e4000810003f */
[----:B------:R-:W-:Y:S05]  /*15840*/  WARPSYNC.ALL ;  /* 0x0000000000007948 */ /* 0x000fea0003800000 */
[----:B------:R-:W-:Y:S01]  /*15850*/  VIADD R0, R17, 0x20400 ;  /* 0x0002040011007836 */ /* 0x000fe20000000000 */
[----:B------:R-:W-:Y:S01]  /*15860*/  BAR.SYNC.DEFER_BLOCKING 0x8, 0x100 ;  /* 0x0204000000007b1d */ /* 0x000fe20000010000 */
[----:B------:R-:W-:-:S03]  /*15870*/  USHF.R.S32.HI UR50, URZ, 0x1f, UR36 ;  /* 0x0000001f3f327899 */ /* 0x000fc60008011424 */
[----:B------:R-:W-:Y:S02]  /*15880*/  LOP3.LUT P0, RZ, R0, 0x3ff, RZ, 0xc0, !PT ;  /* 0x000003ff00ff7812 */ /* 0x000fe4000780c0ff */
[----:B------:R-:W-:Y:S11]  /*15890*/  BSSY B6, `(.L_x_2037) ;  /* 0x0000012000067945 */ /* 0x000ff60003800000 */
        /* <DEDUP_REMOVED lines=17> */
.L_x_2038:
[----:B------:R-:W-:Y:S05]  /*159b0*/  BSYNC B6 ;  /* 0x0000000000067941 */ /* 0x000fea0003800000 */
.L_x_2037:
[----:B0-----:R-:W0:Y:S01]  /*159c0*/  S2R R2, SR_TID.X ;  /* 0x0000000000027919 */ /* 0x001e220000002100 */
[----:B------:R-:W-:Y:S01]  /*159d0*/  UISETP.NE.AND UP0, UPT, UR49, URZ, UPT ;  /* 0x0000003f3100728c */ /* 0x000fe2000bf05270 */
[----:B------:R-:W-:Y:S01]  /*159e0*/  R2UR UR6, R24 ;  /* 0x00000000180672ca */ /* 0x000fe200000e0000 */
[----:B------:R-:W-:Y:S01]  /*159f0*/  ULDC.64 UR8, c[0x0][0x2d8] ;  /* 0x0000b60000087ab9 */ /* 0x000fe20000000a00 */
[----:B------:R-:W-:Y:S01]  /*15a00*/  R2UR UR7, R19 ;  /* 0x00000000130772ca */ /* 0x000fe200000e0000 */
[----:B------:R-:W2:Y:S01]  /*15a10*/  S2R R7, SR_TID.X ;  /* 0x0000000000077919 */ /* 0x000ea20000002100 */
[----:B------:R-:W-:Y:S02]  /*15a20*/  LOP3.LUT P5, RZ, R16, 0x100000, RZ, 0xc0, !PT ;  /* 0x0010000010ff7812 */ /* 0x000fe400078ac0ff */
[----:B------:R-:W-:-:S04]  /*15a30*/  PLOP3.LUT P0, PT, PT, PT, UP0, 0x80, 0x0 ;  /* 0x000000000000781c */ /* 0x000fc80003f0f008 */
[----:B------:R-:W-:-:S03]  /*15a40*/  @UP0 ULDC UR4, c[0x0][0x44c] ;  /* 0x0001130000040ab9 */ /* 0x000fc60000000800 */
[----:B------:R-:W-:-:S04]  /*15a50*/  UIMAD UR6, UR6, UR8, URZ ;  /* 0x00000008060672a4 */ /* 0x000fc8000f8e023f */
[----:B------:R-:W-:Y:S01]  /*15a60*/  UIMAD UR6, UR7, UR9, UR6 ;  /* 0x00000009070672a4 */ /* 0x000fe2000f8e0206 */
[----:B0-----:R-:W-:-:S04]  /*15a70*/  LOP3.LUT R2, R2, 0x7f, RZ, 0xc0, !PT ;  /* 0x0000007f02027812 */ /* 0x001fc800078ec0ff */
[----:B------:R-:W-:Y:S01]  /*15a80*/  SHF.R.U32.HI R20, RZ, 0x3, R2 ;  /* 0x00000003ff147819 */ /* 0x000fe20000011602 */
[----:B--2---:R-:W-:Y:S01]  /*15a90*/  IMAD.SHL.U32 R7, R7, 0x8, RZ ;  /* 0x0000000807077824 */ /* 0x004fe200078e00ff */
[----:B------:R-:W0:Y:S04]  /*15aa0*/  S2R R2, SR_TID.X ;  /* 0x0000000000027919 */ /* 0x000e280000002100 */
[----:B------:R-:W-:Y:S01]  /*15ab0*/  LOP3.LUT R7, R7, 0x38, RZ, 0xc0, !PT ;  /* 0x0000003807077812 */ /* 0x000fe200078ec0ff */
[----:B0-----:R-:W-:-:S05]  /*15ac0*/  IMAD.SHL.U32 R2, R2, 0x10, RZ ;  /* 0x0000001002027824 */ /* 0x001fca00078e00ff */
[----:B------:R-:W-:Y:S02]  /*15ad0*/  LOP3.LUT R2, R20, 0x70, R2, 0xf8, !PT ;  /* 0x0000007014027812 */ /* 0x000fe400078ef802 */
[----:B------:R-:W0:Y:S03]  /*15ae0*/  S2R R20, SR_TID.X ;  /* 0x0000000000147919 */ /* 0x000e260000002100 */
[----:B------:R-:W-:-:S04]  /*15af0*/  VIADD R34, R2, UR43 ;  /* 0x0000002b02227c36 */ /* 0x000fc80008000000 */
[----:B------:R-:W-:Y:S01]  /*15b00*/  @P0 IMAD.HI.U32 R2, R34, UR4, RZ ;  /* 0x0000000422020c27 */ /* 0x000fe2000f8e00ff */
[----:B------:R-:W-:Y:S01]  /*15b10*/  PLOP3.LUT P0, PT, PT, PT, UP0, 0x80, 0x0 ;  /* 0x000000000000781c */ /* 0x000fe20003f0f008 */
[----:B------:R-:W-:Y:S02]  /*15b20*/  @UP0 ULDC UR4, c[0x0][0x450] ;  /* 0x0001140000040ab9 */ /* 0x000fe40000000800 */
[----:B------:R-:W-:-:S10]  /*15b30*/  IMAD.MOV.U32 R0, RZ, RZ, R34 ;  /* 0x000000ffff007224 */ /* 0x000fd400078e0022 */
[----:B------:R-:W-:Y:S02]  /*15b40*/  @P0 SHF.R.U32.HI R0, RZ, UR4, R2 ;  /* 0x00000004ff000c19 */ /* 0x000fe40008011602 */
[----:B------:R-:W-:Y:S02]  /*15b50*/  R2UR UR4, R19 ;  /* 0x00000000130472ca */ /* 0x000fe400000e0000 */
[----:B0-----:R-:W-:-:S11]  /*15b60*/  LOP3.LUT R20, R20, 0x7f, RZ, 0xc0, !PT ;  /* 0x0000007f14147812 */ /* 0x001fd600078ec0ff */
[----:B------:R-:W-:Y:S01]  /*15b70*/  UIMAD.WIDE.U32 UR4, UR4, UR8, URZ ;  /* 0x00000008040472a5 */ /* 0x000fe2000f8e003f */
[----:B------:R-:W-:Y:S02]  /*15b80*/  SHF.R.U32.HI R8, RZ, 0x3, R20 ;  /* 0x00000003ff087819 */ /* 0x000fe40000011614 */
[----:B------:R-:W-:Y:S01]  /*15b90*/  ULDC.64 UR8, c[0x0][0x2e0] ;  /* 0x0000b80000087ab9 */ /* 0x000fe20000000a00 */
[----:B------:R-:W-:Y:S02]  /*15ba0*/  UIADD3 UR5, UR5, UR6, URZ ;  /* 0x0000000605057290 */ /* 0x000fe4000fffe03f */
[----:B------:R-:W-:Y:S02]  /*15bb0*/  UIMAD UR6, UR50, UR8, URZ ;  /* 0x00000008320672a4 */ /* 0x000fe4000f8e023f */
[----:B------:R-:W-:Y:S02]  /*15bc0*/  UIMAD.WIDE.U32 UR4, UR36, UR8, UR4 ;  /* 0x00000008240472a5 */ /* 0x000fe4000f8e0004 */
[----:B------:R-:W-:-:S04]  /*15bd0*/  UIMAD UR6, UR36, UR9, UR6 ;  /* 0x00000009240672a4 */ /* 0x000fc8000f8e0206 */
[----:B------:R-:W-:Y:S01]  /*15be0*/  IMAD.U32 R4, RZ, RZ, UR4 ;  /* 0x00000004ff047e24 */ /* 0x000fe2000f8e00ff */
[----:B------:R-:W-:Y:S02]  /*15bf0*/  UIADD3 UR6, UR5, UR6, URZ ;  /* 0x0000000605067290 */ /* 0x000fe4000fffe03f */
[----:B------:R-:W-:Y:S02]  /*15c00*/  IMAD.U32 R5, RZ, RZ, UR5 ;  /* 0x00000005ff057e24 */ /* 0x000fe4000f8e00ff */
[----:B------:R-:W-:Y:S01]  /*15c10*/  IMAD.MOV.U32 R2, RZ, RZ, R4 ;  /* 0x000000ffff027224 */ /* 0x000fe200078e0004 */
[----:B------:R-:W-:Y:S01]  /*15c20*/  SHF.R.S32.HI R4, RZ, 0x1f, R0 ;  /* 0x0000001fff047819 */ /* 0x000fe20000011400 */
[----:B------:R-:W-:Y:S01]  /*15c30*/  ULDC.64 UR4, c[0x0][0x2d0] ;  /* 0x0000b40000047ab9 */ /* 0x000fe20000000a00 */
[----:B------:R-:W-:-:S03]  /*15c40*/  IMAD.U32 R3, RZ, RZ, UR6 ;  /* 0x00000006ff037e24 */ /* 0x000fc6000f8e00ff */
[----:B------:R-:W-:Y:S02]  /*15c50*/  IMAD R5, R4, UR4, RZ ;  /* 0x0000000404057c24 */ /* 0x000fe4000f8e02ff */
[----:B------:R-:W-:Y:S01]  /*15c60*/  IMAD.WIDE.U32 R2, R0, UR4, R2 ;  /* 0x0000000400027c25 */ /* 0x000fe2000f8e0002 */
[----:B------:R-:W-:-:S03]  /*15c70*/  ULDC UR4, c[0x0][0x448] ;  /* 0x0001120000047ab9 */ /* 0x000fc60000000800 */
[----:B------:R-:W-:Y:S02]  /*15c80*/  IMAD R4, R0, UR5, R5 ;  /* 0x0000000500047c24 */ /* 0x000fe4000f8e0205 */
[----:B------:R-:W-:Y:S02]  /*15c90*/  IMAD.MOV R0, RZ, RZ, -R0 ;  /* 0x000000ffff007224 */ /* 0x000fe400078e0a00 */
[----:B------:R-:W-:Y:S02]  /*15ca0*/  IMAD.IADD R3, R3, 0x1, R4 ;  /* 0x0000000103037824 */ /* 0x000fe400078e0204 */
[----:B------:R-:W-:Y:S01]  /*15cb0*/  IMAD R0, R0, UR4, R34 ;  /* 0x0000000400007c24 */ /* 0x000fe2000f8e0222 */
[----:B------:R-:W-:-:S03]  /*15cc0*/  ULDC.64 UR4, c[0x0][0x2c8] ;  /* 0x0000b20000047ab9 */ /* 0x000fc60000000a00 */
[----:B------:R-:W-:Y:S01]  /*15cd0*/  IMAD.WIDE.U32 R2, R0, UR4, R2 ;  /* 0x0000000400027c25 */ /* 0x000fe2000f8e0002 */
[----:B------:R-:W-:-:S05]  /*15ce0*/  SHF.R.S32.HI R4, RZ, 0x1f, R0 ;  /* 0x0000001fff047819 */ /* 0x000fca0000011400 */
[----:B------:R-:W-:-:S04]  /*15cf0*/  IMAD R4, R4, UR4, RZ ;  /* 0x0000000404047c24 */ /* 0x000fc8000f8e02ff */
        /* <DEDUP_REMOVED lines=8> */
[----:B------:R-:W-:Y:S01]  /*15d80*/  VIADD R4, R8, UR43 ;  /* 0x0000002b08047c36 */ /* 0x000fe20008000000 */
[----:B------:R-:W-:Y:S02]  /*15d90*/  LOP3.LUT R16, R16, 0xfffffeff, RZ, 0xc0, !PT ;  /* 0xfffffeff10107812 */ /* 0x000fe400078ec0ff */
[----:B------:R-:W2:Y:S01]  /*15da0*/  SHFL.IDX PT, R2, R5, RZ, 0x181f ;  /* 0x00181fff05027589 */ /* 0x000ea200000e0000 */
[C---:B------:R-:W-:Y:S01]  /*15db0*/  VIADD R6, R4.reuse, 0x10 ;  /* 0x0000001004067836 */ /* 0x040fe20000000000 */
[----:B------:R-:W-:Y:S02]  /*15dc0*/  ISETP.GE.AND P1, PT, R4, UR39, PT ;  /* 0x0000002704007c0c */ /* 0x000fe4000bf26270 */
[----:B------:R-:W-:Y:S11]  /*15dd0*/  SHFL.IDX PT, R14, R0, 0x3, 0x181f ;  /* 0x00781f00000e7f89 */ /* 0x000ff600000e0000 */
[----:B------:R-:W-:-:S04]  /*15de0*/  @P1 LOP3.LUT R16, R16, 0x100, RZ, 0xfc, !PT ;  /* 0x0000010010101812 */ /* 0x000fc800078efcff */
[----:B------:R-:W-:Y:S02]  /*15df0*/  LOP3.LUT R16, R16, 0xffffff7f, RZ, 0xc0, !PT ;  /* 0xffffff7f10107812 */ /* 0x000fe400078ec0ff */
[----:B0-----:R-:W-:-:S05]  /*15e00*/  @!P1 LEA R3, P0, R7, R3, 0x1 ;  /* 0x0000000307039211 */ /* 0x001fca00078008ff */
[----:B--2---:R-:W-:-:S05]  /*15e10*/  @!P1 IMAD.X R2, RZ, RZ, R2, P0 ;  /* 0x000000ffff029224 */ /* 0x004fca00000e0602 */
[----:B------:R-:W-:-:S04]  /*15e20*/  @!P1 LOP3.LUT R3, R3, R2, RZ, 0x3c, !PT ;  /* 0x0000000203039212 */ /* 0x000fc800078e3cff */
[----:B------:R-:W-:-:S04]  /*15e30*/  @!P1 LOP3.LUT R2, R3, R2, RZ, 0x3c, !PT ;  /* 0x0000000203029212 */ /* 0x000fc800078e3cff */
[----:B------:R-:W-:-:S05]  /*15e40*/  @!P1 LOP3.LUT R3, R3, R2, RZ, 0x3c, !PT ;  /* 0x0000000203039212 */ /* 0x000fca00078e3cff */
[----:B------:R0:W-:Y:S01]  /*15e50*/  @!P1 LDGSTS.E.BYPASS.LTC128B.128 [R22+0x20400], desc[UR40][R2.64], !P5 ;  /* 0x2040000002169fae */ /* 0x0001e2000e901d68 */
[----:B------:R-:W-:Y:S01]  /*15e60*/  ISETP.GE.AND P1, PT, R6, UR39, PT ;  /* 0x0000002706007c0c */ /* 0x000fe2000bf26270 */
[----:B------:R-:W-:Y:S02]  /*15e70*/  VIADD R6, R4, 0x20 ;  /* 0x0000002004067836 */ /* 0x000fe40000000000 */
[----:B0-----:R-:W0:Y:S10]  /*15e80*/  SHFL.IDX PT, R3, R0, 0x1, 0x181f ;  /* 0x00381f0000037f89 */ /* 0x001e3400000e0000 */
[----:B------:R-:W-:Y:S01]  /*15e90*/  @P1 LOP3.LUT R16, R16, 0x80, RZ, 0xfc, !PT ;  /* 0x0000008010101812 */ /* 0x000fe200078efcff */
[----:B------:R-:W2:Y:S03]  /*15ea0*/  SHFL.IDX PT, R2, R5, 0x1, 0x181f ;  /* 0x00381f0005027f89 */ /* 0x000ea600000e0000 */
[----:B------:R-:W-:-:S02]  /*15eb0*/  LOP3.LUT R16, R16, 0xffffffbf, RZ, 0xc0, !PT ;  /* 0xffffffbf10107812 */ /* 0x000fc400078ec0ff */
[----:B0-----:R-:W-:-:S05]  /*15ec0*/  @!P1 LEA R3, P0, R7, R3, 0x1 ;  /* 0x0000000307039211 */ /* 0x001fca00078008ff */
[----:B--2---:R-:W-:-:S05]  /*15ed0*/  @!P1 IMAD.X R2, RZ, RZ, R2, P0 ;  /* 0x000000ffff029224 */ /* 0x004fca00000e0602 */
[----:B------:R-:W-:-:S04]  /*15ee0*/  @!P1 LOP3.LUT R3, R3, R2, RZ, 0x3c, !PT ;  /* 0x0000000203039212 */ /* 0x000fc800078e3cff */
[----:B------:R-:W-:-:S04]  /*15ef0*/  @!P1 LOP3.LUT R2, R3, R2, RZ, 0x3c, !PT ;  /* 0x0000000203029212 */ /* 0x000fc800078e3cff */
[----:B------:R-:W-:-:S05]  /*15f00*/  @!P1 LOP3.LUT R3, R3, R2, RZ, 0x3c, !PT ;  /* 0x0000000203039212 */ /* 0x000fca00078e3cff */
[----:B------:R0:W-:Y:S01]  /*15f10*/  @!P1 LDGSTS.E.BYPASS.LTC128B.128 [R22+0x20c00], desc[UR40][R2.64], !P5 ;  /* 0x20c0000002169fae */ /* 0x0001e2000e901d68 */
[----:B------:R-:W-:-:S03]  /*15f20*/  ISETP.GE.AND P1, PT, R6, UR39, PT ;  /* 0x0000002706007c0c */ /* 0x000fc6000bf26270 */
[----:B0-----:R-:W0:Y:S10]  /*15f30*/  SHFL.IDX PT, R3, R0, 0x2, 0x181f ;  /* 0x00581f0000037f89 */ /* 0x001e3400000e0000 */
[----:B------:R-:W-:Y:S01]  /*15f40*/  @P1 LOP3.LUT R16, R16, 0x40, RZ, 0xfc, !PT ;  /* 0x0000004010101812 */ /* 0x000fe200078efcff */
[----:B------:R-:W2:Y:S04]  /*15f50*/  SHFL.IDX PT, R2, R5, 0x2, 0x181f ;  /* 0x00581f0005027f89 */ /* 0x000ea800000e0000 */
[----:B------:R-:W3:Y:S01]  /*15f60*/  SHFL.IDX PT, R5, R5, 0x3, 0x181f ;  /* 0x00781f0005057f89 */ /* 0x000ee200000e0000 */
[----:B0-----:R-:W-:-:S05]  /*15f70*/  @!P1 LEA R3, P0, R7, R3, 0x1 ;  /* 0x0000000307039211 */ /* 0x001fca00078008ff */
[----:B--2---:R-:W-:-:S05]  /*15f80*/  @!P1 IMAD.X R2, RZ, RZ, R2, P0 ;  /* 0x000000ffff029224 */ /* 0x004fca00000e0602 */
[----:B------:R-:W-:-:S04]  /*15f90*/  @!P1 LOP3.LUT R3, R3, R2, RZ, 0x3c, !PT ;  /* 0x0000000203039212 */ /* 0x000fc800078e3cff */
[----:B------:R-:W-:-:S04]  /*15fa0*/  @!P1 LOP3.LUT R2, R3, R2, RZ, 0x3c, !PT ;  /* 0x0000000203029212 */ /* 0x000fc800078e3cff */
[----:B------:R-:W-:-:S05]  /*15fb0*/  @!P1 LOP3.LUT R3, R3, R2, RZ, 0x3c, !PT ;  /* 0x0000000203039212 */ /* 0x000fca00078e3cff */
[----:B---3--:R0:W-:Y:S02]  /*15fc0*/  @!P1 LDGSTS.E.BYPASS.LTC128B.128 [R22+0x21400], desc[UR40][R2.64], !P5 ;  /* 0x2140000002169fae */ /* 0x0081e4000e901d68 */
.L_x_2109:
[----:B------:R-:W-:Y:S01]  /*15fd0*/  VIADD R4, R4, 0x30 ;  /* 0x0000003004047836 */ /* 0x000fe20000000000 */
[----:B------:R-:W-:-:S04]  /*15fe0*/  LOP3.LUT R16, R16, 0xffffefff, RZ, 0xc0, !PT ;  /* 0xffffefff10107812 */ /* 0x000fc800078ec0ff */
[----:B------:R-:W-:-:S13]  /*15ff0*/  ISETP.GE.AND P1, PT, R4, UR39, PT ;  /* 0x0000002704007c0c */ /* 0x000fda000bf26270 */
[----:B0-----:R-:W-:Y:S02]  /*16000*/  @!P1 LEA R2, P0, R7, R14, 0x1 ;  /* 0x0000000e07029211 */ /* 0x001fe400078008ff */
[----:B------:R-:W-:-:S03]  /*16010*/  @P1 LOP3.LUT R16, R16, 0x1000, RZ, 0xfc, !PT ;  /* 0x0000100010101812 */ /* 0x000fc600078efcff */
[----:B------:R-:W-:Y:S01]  /*16020*/  @!P1 IMAD.X R3, RZ, RZ, R5, P0 ;  /* 0x000000ffff039224 */ /* 0x000fe200000e0605 */
[----:B------:R-:W-:-:S04]  /*16030*/  PLOP3.LUT P0, PT, PT, PT, PT, 0x80, 0x0 ;  /* 0x000000000000781c */ /* 0x000fc80003f0f070 */
[----:B------:R-:W-:Y:S01]  /*16040*/  @!PT LDS RZ, [RZ] ;  /* 0x00000000fffff984 */ /* 0x000fe20000000800 */
[----:B------:R-:W-:Y:S01]  /*16050*/  @!PT LDS RZ, [RZ] ;  /* 0x00000000fffff984 */ /* 0x000fe20000000800 */
[----:B------:R-:W-:Y:S01]  /*16060*/  @!PT LDS RZ, [RZ] ;  /* 0x00000000fffff984 */ /* 0x000fe20000000800 */
[----:B------:R0:W-:Y:S01]  /*16070*/  @!P1 LDGSTS.E.BYPASS.LTC128B.128 [R22+0x21c00], desc[UR40][R2.64], !P5 ;  /* 0x21c0000002169fae */ /* 0x0001e2000e901d68 */
[----:B------:R-:W-:-:S08]  /*16080*/  NOP ;  /* 0x0000000000007918 */ /* 0x000fd00000000000 */
.L_x_2040:
        /* <DEDUP_REMOVED lines=28> */
.L_x_2042:
[----:B------:R-:W-:Y:S05]  /*16250*/  BSYNC B6 ;  /* 0x0000000000067941 */ /* 0x000fea0003800000 */
.L_x_2041:
[----:B------:R2:W5:Y:S04]  /*16260*/  LDL R21, [R1+0xc] ;  /* 0x00000c0001157983 */ /* 0x0005680000100800 */
[----:B------:R2:W5:Y:S01]  /*16270*/  LDL R20, [R1+0x8] ;  /* 0x0000080001147983 */ /* 0x0005620000100800 */
[----:B------:R-:W-:Y:S01]  /*16280*/  UISETP.NE.AND UP0, UPT, UR49, URZ, UPT ;  /* 0x0000003f3100728c */ /* 0x000fe2000bf05270 */
[----:B------:R-:W-:Y:S01]  /*16290*/  R2UR UR6, R24 ;  /* 0x00000000180672ca */ /* 0x000fe200000e0000 */
[----:B0-----:R-:W-:Y:S01]  /*162a0*/  IMAD.MOV.U32 R2, RZ, RZ, R34 ;  /* 0x000000ffff027224 */ /* 0x001fe200078e0022 */
[----:B------:R-:W-:Y:S01]  /*162b0*/  R2UR UR7, R19 ;  /* 0x00000000130772ca */ /* 0x000fe200000e0000 */
[----:B------:R-:W-:Y:S01]  /*162c0*/  ULDC.64 UR8, c[0x0][0x3d8] ;  /* 0x0000f60000087ab9 */ /* 0x000fe20000000a00 */
[----:B------:R-:W0:Y:S01]  /*162d0*/  S2R R6, SR_TID.X ;  /* 0x0000000000067919 */ /* 0x000e220000002100 */
[----:B------:R-:W-:-:S02]  /*162e0*/  PLOP3.LUT P0, PT, PT, PT, UP0, 0x80, 0x0 ;  /* 0x000000000000781c */ /* 0x000fc40003f0f008 */
[C---:B------:R-:W-:Y:S02]  /*162f0*/  LOP3.LUT P2, RZ, R16.reuse, 0x20000, RZ, 0xc0, !PT ;  /* 0x0002000010ff7812 */ /* 0x040fe4000784c0ff */
[C---:B------:R-:W-:Y:S01]  /*16300*/  LOP3.LUT P3, RZ, R16.reuse, 0x10000, RZ, 0xc0, !PT ;  /* 0x0001000010ff7812 */ /* 0x040fe2000786c0ff */
[----:B------:R-:W-:Y:S01]  /*16310*/  @UP0 ULDC UR4, c[0x0][0x44c] ;  /* 0x0001130000040ab9 */ /* 0x000fe20000000800 */
[C---:B------:R-:W-:Y:S02]  /*16320*/  LOP3.LUT P4, RZ, R16.reuse, 0x8000, RZ, 0xc0, !PT ;  /* 0x0000800010ff7812 */ /* 0x040fe4000788c0ff */
[----:B------:R-:W-:Y:S01]  /*16330*/  UIMAD UR6, UR6, UR8, URZ ;  /* 0x00000008060672a4 */ /* 0x000fe2000f8e023f */
[----:B------:R-:W-:-:S03]  /*16340*/  LOP3.LUT P5, RZ, R16, 0x4000, RZ, 0xc0, !PT ;  /* 0x0000400010ff7812 */ /* 0x000fc600078ac0ff */
[----:B------:R-:W-:Y:S01]  /*16350*/  UIMAD UR6, UR7, UR9, UR6 ;  /* 0x00000009070672a4 */ /* 0x000fe2000f8e0206 */
[----:B------:R-:W-:Y:S01]  /*16360*/  @P0 IMAD.HI.U32 R0, R34, UR4, RZ ;  /* 0x0000000422000c27 */ /* 0x000fe2000f8e00ff */
[----:B------:R-:W-:Y:S01]  /*16370*/  PLOP3.LUT P0, PT, PT, PT, UP0, 0x80, 0x0 ;  /* 0x000000000000781c */ /* 0x000fe20003f0f008 */
[----:B------:R-:W-:Y:S01]  /*16380*/  @UP0 ULDC UR4, c[0x0][0x450] ;  /* 0x0001140000040ab9 */ /* 0x000fe20000000800 */
[----:B------:R-:W-:-:S11]  /*16390*/  ULDC UR7, c[0x0][0x448] ;  /* 0x0001120000077ab9 */ /* 0x000fd60000000800 */
[----:B------:R-:W-:Y:S02]  /*163a0*/  @P0 SHF.R.U32.HI R2, RZ, UR4, R0 ;  /* 0x00000004ff020c19 */ /* 0x000fe40008011600 */
[----:B------:R-:W-:Y:S01]  /*163b0*/  R2UR UR4, R19 ;  /* 0x00000000130472ca */ /* 0x000fe200000e0000 */
[----:B0-----:R-:W-:Y:S02]  /*163c0*/  IMAD.SHL.U32 R6, R6, 0x8, RZ ;  /* 0x0000000806067824 */ /* 0x001fe400078e00ff */
[----:B------:R-:W-:-:S03]  /*163d0*/  IMAD.MOV R3, RZ, RZ, -R2 ;  /* 0x000000ffff037224 */ /* 0x000fc600078e0a02 */
[----:B------:R-:W-:Y:S01]  /*163e0*/  LOP3.LUT R6, R6, 0x38, RZ, 0xc0, !PT ;  /* 0x0000003806067812 */ /* 0x000fe200078ec0ff */
[----:B------:R-:W-:Y:S01]  /*163f0*/  IMAD R0, R3, UR7, R34 ;  /* 0x0000000703007c24 */ /* 0x000fe2000f8e0222 */
[----:B------:R-:W-:-:S05]  /*16400*/  SHF.R.S32.HI R3, RZ, 0x1f, R2 ;  /* 0x0000001fff037819 */ /* 0x000fca0000011402 */
[----:B------:R-:W-:Y:S01]  /*16410*/  UIMAD.WIDE.U32 UR4, UR4, UR8, URZ ;  /* 0x00000008040472a5 */ /* 0x000fe2000f8e003f */
[----:B------:R-:W-:Y:S02]  /*16420*/  SHF.R.S32.HI R4, RZ, 0x1f, R0 ;  /* 0x0000001fff047819 */ /* 0x000fe40000011400 */
[----:B------:R-:W-:Y:S01]  /*16430*/  ULDC.64 UR8, c[0x0][0x3e0] ;  /* 0x0000f80000087ab9 */ /* 0x000fe20000000a00 */
[----:B------:R-:W-:Y:S02]  /*16440*/  UIADD3 UR5, UR5, UR6, URZ ;  /* 0x0000000605057290 */ /* 0x000fe4000fffe03f */
[----:B------:R-:W-:Y:S02]  /*16450*/  UIMAD UR6, UR50, UR8, URZ ;  /* 0x00000008320672a4 */ /* 0x000fe4000f8e023f */
[----:B------:R-:W-:Y:S02]  /*16460*/  UIMAD.WIDE.U32 UR4, UR36, UR8, UR4 ;  /* 0x00000008240472a5 */ /* 0x000fe4000f8e0004 */
[----:B------:R-:W-:-:S03]  /*16470*/  UIMAD UR6, UR36, UR9, UR6 ;  /* 0x00000009240672a4 */ /* 0x000fc6000f8e0206 */
[----:B------:R-:W-:Y:S01]  /*16480*/  ULDC.64 UR8, c[0x0][0x3d0] ;  /* 0x0000f40000087ab9 */ /* 0x000fe20000000a00 */
[----:B------:R-:W-:Y:S01]  /*16490*/  UIADD3 UR5, UR5, UR6, URZ ;  /* 0x0000000605057290 */ /* 0x000fe2000fffe03f */
[----:B------:R-:W-:Y:S02]  /*164a0*/  IMAD R3, R3, UR8, RZ ;  /* 0x0000000803037c24 */ /* 0x000fe4000f8e02ff */
[----:B------:R-:W-:Y:S02]  /*164b0*/  IMAD.U32 R7, RZ, RZ, UR8 ;  /* 0x00000008ff077e24 */ /* 0x000fe4000f8e00ff */
        /* <DEDUP_REMOVED lines=12> */
[----:B--2---:R-:W-:Y:S06]  /*16580*/  BRA.DIV UR4, `(.L_x_2043) ;  /* 0x00000036042c7947 */ /* 0x004fec000b800000 */
[C---:B------:R-:W-:Y:S01]  /*16590*/  LOP3.LUT P1, RZ, R16.reuse, 0x40, RZ, 0xc0, !PT ;  /* 0x0000004010ff7812 */ /* 0x040fe2000782c0ff */
[----:B------:R-:W0:Y:S01]  /*165a0*/  SHFL.IDX PT, R14, R0, RZ, 0x181f ;  /* 0x00181fff000e7589 */ /* 0x000e2200000e0000 */
[C---:B------:R-:W-:Y:S02]  /*165b0*/  LOP3.LUT P6, RZ, R16.reuse, 0x40000, RZ, 0xc0, !PT ;  /* 0x0004000010ff7812 */ /* 0x040fe400078cc0ff */
[----:B------:R-:W-:Y:S01]  /*165c0*/  LOP3.LUT R16, R16, 0xffbfffff, RZ, 0xc0, !PT ;  /* 0xffbfffff10107812 */ /* 0x000fe200078ec0ff */
[----:B------:R-:W2:Y:S04]  /*165d0*/  SHFL.IDX PT, R2, R4, RZ, 0x181f ;  /* 0x00181fff04027589 */ /* 0x000ea800000e0000 */
[----:B------:R-:W-:Y:S04]  /*165e0*/  SHFL.IDX PT, R5, R4, 0x1, 0x181f ;  /* 0x00381f0004057f89 */ /* 0x000fe800000e0000 */
[----:B------:R-:W-:-:S04]  /*165f0*/  @P1 LOP3.LUT R16, R16, 0x400000, RZ, 0xfc, !PT ;  /* 0x0040000010101812 */ /* 0x000fc800078efcff */
[C---:B------:R-:W-:Y:S02]  /*16600*/  LOP3.LUT P1, RZ, R16.reuse, 0x80, RZ, 0xc0, !PT ;  /* 0x0000008010ff7812 */ /* 0x040fe4000782c0ff */
[----:B------:R-:W-:-:S11]  /*16610*/  LOP3.LUT R16, R16, 0xff7fffff, RZ, 0xc0, !PT ;  /* 0xff7fffff10107812 */ /* 0x000fd600078ec0ff */
[----:B------:R-:W-:-:S04]  /*16620*/  @P1 LOP3.LUT R16, R16, 0x800000, RZ, 0xfc, !PT ;  /* 0x0080000010101812 */ /* 0x000fc800078efcff */
[----:B------:R-:W-:-:S13]  /*16630*/  LOP3.LUT P1, RZ, R16, 0x100, RZ, 0xc0, !PT ;  /* 0x0000010010ff7812 */ /* 0x000fda000782c0ff */
[----:B0-----:R-:W-:-:S05]  /*16640*/  @!P1 LEA R14, P0, R6, R14, 0x1 ;  /* 0x0000000e060e9211 */ /* 0x001fca00078008ff */
[----:B--2---:R-:W-:Y:S01]  /*16650*/  @!P1 IMAD.X R3, RZ, RZ, R2, P0 ;  /* 0x000000ffff039224 */ /* 0x004fe200000e0602 */
[----:B------:R-:W-:Y:S01]  /*16660*/  LOP3.LUT P0, RZ, R16, 0x80000, RZ, 0xc0, !PT ;  /* 0x0008000010ff7812 */ /* 0x000fe2000780c0ff */
[----:B------:R-:W-:Y:S02]  /*16670*/  @!P1 IMAD.MOV.U32 R2, RZ, RZ, R14 ;  /* 0x000000ffff029224 */ /* 0x000fe400078e000e */
[----:B------:R-:W0:Y:S10]  /*16680*/  SHFL.IDX PT, R14, R0, 0x1, 0x181f ;  /* 0x00381f00000e7f89 */ /* 0x000e3400000e0000 */
        /* <DEDUP_REMOVED lines=11> */
[----:B0-----:R-:W-:-:S05]  /*16740*/  @!P1 LEA R14, P0, R6, R14, 0x1 ;  /* 0x0000000e060e9211 */ /* 0x001fca00078008ff */
[----:B------:R-:W-:Y:S01]  /*16750*/  @!P1 IMAD.X R5, RZ, RZ, R5, P0 ;  /* 0x000000ffff059224 */ /* 0x000fe200000e0605 */
[----:B------:R-:W-:Y:S01]  /*16760*/  LOP3.LUT P0, RZ, R16, 0x80000, RZ, 0xc0, !PT ;  /* 0x0008000010ff7812 */ /* 0x000fe2000780c0ff */
[----:B--2---:R-:W-:Y:S02]  /*16770*/  @!P1 IMAD.MOV.U32 R2, RZ, RZ, R14 ;  /* 0x000000ffff029224 */ /* 0x004fe400078e000e */
[----:B------:R-:W-:Y:S01]  /*16780*/  @!P1 IMAD.MOV.U32 R3, RZ, RZ, R5 ;  /* 0x000000ffff039224 */ /* 0x000fe200078e0005 */
[----:B------:R-:W0:Y:S04]  /*16790*/  SHFL.IDX PT, R14, R0, 0x2, 0x181f ;  /* 0x00581f00000e7f89 */ /* 0x000e2800000e0000 */
[----:B------:R-:W2:Y:S04]  /*167a0*/  SHFL.IDX PT, R5, R4, 0x2, 0x181f ;  /* 0x00581f0004057f89 */ /* 0x000ea800000e0000 */
[----:B------:R-:W3:Y:S04]  /*167b0*/  SHFL.IDX PT, R4, R4, 0x3, 0x181f ;  /* 0x00781f0004047f89 */ /* 0x000ee800000e0000 */
        /* <DEDUP_REMOVED lines=12> */
[----:B--2---:R-:W-:Y:S01]  /*16880*/  @!P1 IMAD.X R5, RZ, RZ, R5, P0 ;  /* 0x000000ffff059224 */ /* 0x004fe200000e0605 */
[----:B------:R-:W-:Y:S01]  /*16890*/  LOP3.LUT P0, RZ, R16, 0x80000, RZ, 0xc0, !PT ;  /* 0x0008000010ff7812 */ /* 0x000fe2000780c0ff */
[----:B----4-:R-:W-:Y:S02]  /*168a0*/  @!P1 IMAD.MOV.U32 R2, RZ, RZ, R14 ;  /* 0x000000ffff029224 */ /* 0x010fe400078e000e */
[----:B------:R-:W-:Y:S01]  /*168b0*/  @!P1 IMAD.MOV.U32 R3, RZ, RZ, R5 ;  /* 0x000000ffff039224 */ /* 0x000fe200078e0005 */
[----:B------:R2:W4:Y:S09]  /*168c0*/  SHFL.IDX PT, R14, R0, 0x3, 0x181f ;  /* 0x00781f00000e7f89 */ /* 0x00053200000e0000 */
        /* <DEDUP_REMOVED lines=9> */
[----:B---34-:R2:W-:Y:S02]  /*16960*/  @!P1 LDGSTS.E.BYPASS.LTC128B.128 [R22+0x35400], desc[UR40][R2.64+0x380], P0 ;  /* 0x3540038002169fae */ /* 0x0185e40008101d68 */
.L_x_2119:
[C---:B------:R-:W-:Y:S02]  /*16970*/  LOP3.LUT P1, RZ, R16.reuse, 0x1000, RZ, 0xc0, !PT ;  /* 0x0000100010ff7812 */ /* 0x040fe4000782c0ff */
[----:B------:R-:W-:-:S11]  /*16980*/  LOP3.LUT P6, RZ, R16, 0x40000, RZ, 0xc0, !PT ;  /* 0x0004000010ff7812 */ /* 0x000fd600078cc0ff */
[----:B0-2---:R-:W-:-:S05]  /*16990*/  @!P1 LEA R2, P0, R6, R14, 0x1 ;  /* 0x0000000e06029211 */ /* 0x005fca00078008ff */
        /* <DEDUP_REMOVED lines=15> */
[----:B------:R-:W-:Y:S01]  /*16a90*/  PLOP3.LUT P0, PT, PT, PT, PT, 0x80, 0x0 ;  /* 0x000000000000781c */ /* 0x000fe20003f0f070 */
[----:B------:R-:W-:-:S12]  /*16aa0*/  NOP ;  /* 0x0000000000007918 */ /* 0x000fd80000000000 */
.L_x_2044:
        /* <DEDUP_REMOVED lines=18> */
.L_x_2120:
[----:B------:R-:W-:Y:S05]  /*16bd0*/  BSYNC B0 ;  /* 0x0000000000007941 */ /* 0x000fea0003800000 */
.L_x_2045:
[----:B------:R-:W-:-:S04]  /*16be0*/  LOP3.LUT R2, R37, 0x2, RZ, 0xfc, !PT ;  /* 0x0000000225027812 */ /* 0x000fc800078efcff */
[----:B------:R-:W-:-:S13]  /*16bf0*/  ISETP.NE.AND P0, PT, R2, 0x3, PT ;  /* 0x000000030200780c */ /* 0x000fda0003f05270 */
[----:B------:R-:W-:Y:S05]  /*16c00*/  @!P0 BRA `(.L_x_2047) ;  /* 0x0000000000048947 */ /* 0x000fea0003800000 */
[----:B------:R-:W-:Y:S01]  /*16c10*/  BPT.TRAP 0x1 ;  /* 0x000000040000795c */ /* 0x000fe20000300000 */
.L_x_2047:
[----:B0-----:R-:W-:Y:S01]  /*16c20*/  SHF.L.U32 R0, R23, 0x1f, RZ ;  /* 0x0000001f17007819 */ /* 0x001fe200000006ff */
[----:B------:R-:W-:Y:S03]  /*16c30*/  BSSY B0, `(.L_x_2048) ;  /* 0x0000003000007945 */ /* 0x000fe60003800000 */
[----:B------:R-:W0:Y:S02]  /*16c40*/  SYNCS.PHASECHK.TRANS64.TRYWAIT P0, [R27+URZ+0x38860], R0 ;  /* 0x038860001b0075a7 */ /* 0x000e24000800017f */
[----:B0-----:R-:W-:Y:S05]  /*16c50*/  @!P0 BRA `(.L_x_2049) ;  /* 0x0000003400688947 */ /* 0x001fea0003800000 */
.L_x_2121:
[----:B------:R-:W-:Y:S05]  /*16c60*/  BSYNC B0 ;  /* 0x0000000000007941 */ /* 0x000fea0003800000 */
.L_x_2048:
[----:B------:R-:W0:Y:S01]  /*16c70*/  LDL.LU R3, [R1+0x10] ;  /* 0x0000100001037983 */ /* 0x000e220000300800 */
[----:B------:R-:W-:-:S03]  /*16c80*/  ULDC.64 UR4, c[0x0][0x328] ;  /* 0x0000ca0000047ab9 */ /* 0x000fc60000000a00 */
[----:B------:R-:W2:Y:S04]  /*16c90*/  LDL.LU R2, [R1] ;  /* 0x0000000001027983 */ /* 0x000ea80000300800 */
[----:B------:R-:W3:Y:S01]  /*16ca0*/  LDL.LU R4, [R1+0x14] ;  /* 0x0000140001047983 */ /* 0x000ee20000300800 */
[----:B------:R-:W-:Y:S01]  /*16cb0*/  LOP3.LUT R16, R16, 0xffffff7f, RZ, 0xc0, !PT ;  /* 0xffffff7f10107812 */ /* 0x000fe200078ec0ff */
[----:B0-----:R-:W-:-:S04]  /*16cc0*/  IMAD R0, R3, UR4, RZ ;  /* 0x0000000403007c24 */ /* 0x001fc8000f8e02ff */
[C---:B--2---:R-:W-:Y:S02]  /*16cd0*/  IMAD R5, R2.reuse, UR5, R0 ;  /* 0x0000000502057c24 */ /* 0x044fe4000f8e0200 */
[----:B------:R-:W-:Y:S01]  /*16ce0*/  IMAD.WIDE.U32 R2, R2, UR4, RZ ;  /* 0x0000000402027c25 */ /* 0x000fe2000f8e00ff */
[----:B------:R-:W-:-:S03]  /*16cf0*/  ULDC.64 UR4, c[0x0][0x338] ;  /* 0x0000ce0000047ab9 */ /* 0x000fc60000000a00 */
[----:B------:R-:W-:Y:S02]  /*16d00*/  IMAD.IADD R3, R3, 0x1, R5 ;  /* 0x0000000103037824 */ /* 0x000fe400078e0205 */
[----:B---3--:R-:W-:Y:S01]  /*16d10*/  IMAD R0, R4, UR4, RZ ;  /* 0x0000000404007c24 */ /* 0x008fe2000f8e02ff */
[----:B------:R-:W-:Y:S01]  /*16d20*/  PRMT R4, R33, 0x8880, RZ ;  /* 0x0000888021047816 */ /* 0x000fe200000000ff */
        /* <DEDUP_REMOVED lines=12> */
[----:B------:R-:W-:Y:S02]  /*16df0*/  LEA.HI.X R7, R2, UR5, R7, 0x1, P0 ;  /* 0x0000000502077c11 */ /* 0x000fe400080f0c07 */
[----:B------:R-:W-:-:S13]  /*16e00*/  ISETP.GT.AND P0, PT, R4, -0x1, PT ;  /* 0xffffffff0400780c */ /* 0x000fda0003f04270 */
[----:B------:R-:W-:Y:S01]  /*16e10*/  @P0 LOP3.LUT R16, R16, 0x80, RZ, 0xfc, !PT ;  /* 0x0000008010100812 */ /* 0x000fe200078efcff */
[----:B------:R-:W-:Y:S06]  /*16e20*/  BRA.DIV UR4, `(.L_x_2050) ;  /* 0x0000003604087947 */ /* 0x000fec000b800000 */
[----:B------:R-:W0:Y:S01]  /*16e30*/  S2R R2, SR_TID.X ;  /* 0x0000000000027919 */ /* 0x000e220000002100 */
[----:B------:R-:W-:Y:S01]  /*16e40*/  LOP3.LUT P1, RZ, R33, 0x1, RZ, 0xc0, !PT ;  /* 0x0000000121ff7812 */ /* 0x000fe2000782c0ff */
        /* <DEDUP_REMOVED lines=79> */
.L_x_2131:
        /* <DEDUP_REMOVED lines=25> */
.L_x_2051:
        /* <DEDUP_REMOVED lines=11> */
.L_x_2052:
[----:B------:R-:W-:Y:S01]  /*17580*/  UIADD3 UR4, UR44, -0x2, URZ ;  /* 0xfffffffe2c047890 */ /* 0x000fe2000fffe03f */
[----:B------:R0:W-:Y:S03]  /*17590*/  SYNCS.ARRIVE.TRANS64.A1T0 RZ, [R27+URZ+0x38850], RZ ;  /* 0x038850ff1bff79a7 */ /* 0x0001e6000810003f */
[----:B------:R-:W-:-:S06]  /*175a0*/  UISETP.GE.AND UP0, UPT, UR4, UR45, UPT ;  /* 0x0000002d0400728c */ /* 0x000fcc000bf06270 */
[----:B------:R-:W-:-:S13]  /*175b0*/  PLOP3.LUT P0, PT, PT, PT, UP0, 0x40, 0x0 ;  /* 0x000000000000781c */ /* 0x000fda0003f0e808 */
[----:B0-----:R-:W-:Y:S05]  /*175c0*/  @P0 BRA `(.L_x_2053) ;  /* 0x0000000c00b80947 */ /* 0x001fea0003800000 */
[----:B------:R-:W-:Y:S01]  /*175d0*/  BSSY B0, `(.L_x_2053) ;  /* 0x00000ed000007945 */ /* 0x000fe20003800000 */
[----:B------:R-:W-:-:S07]  /*175e0*/  IMAD.U32 R9, RZ, RZ, UR4 ;  /* 0x00000004ff097e24 */ /* 0x000fce000f8e00ff */
.L_x_2066:
[----:B0-----:R-:W0:Y:S01]  /*175f0*/  S2R R2, SR_TID.X ;  /* 0x0000000000027919 */ /* 0x001e220000002100 */
[----:B--2---:R-:W2:Y:S01]  /*17600*/  LDC R3, c[0x0][0x430] ;  /* 0x00010c00ff037b82 */ /* 0x004ea20000000800 */
[----:B------:R-:W-:Y:S02]  /*17610*/  IMAD R8, R9, 0x40, R31 ;  /* 0x0000004009087824 */ /* 0x000fe400078e021f */
[----:B------:R-:W-:Y:S01]  /*17620*/  VIADD R18, R18, 0x1 ;  /* 0x0000000112127836 */ /* 0x000fe20000000000 */
[----:B--2---:R-:W-:Y:S02]  /*17630*/  ISETP.NE.AND P0, PT, R3, 0x1, PT ;  /* 0x000000010300780c */ /* 0x004fe40003f05270 */
[----:B0-----:R-:W-:-:S04]  /*17640*/  LOP3.LUT R2, R2, 0x7f, RZ, 0xc0, !PT ;  /* 0x0000007f02027812 */ /* 0x001fc800078ec0ff */
[----:B------:R-:W-:Y:S02]  /*17650*/  SHF.R.U32.HI R4, RZ, 0x3, R2 ;  /* 0x00000003ff047819 */ /* 0x000fe40000011602 */
[----:B------:R-:W0:Y:S05]  /*17660*/  S2R R2, SR_TID.X ;  /* 0x0000000000027919 */ /* 0x000e2a0000002100 */
[----:B------:R-:W2:Y:S08]  /*17670*/  @P0 LDC R3, c[0x0][0x434] ;  /* 0x00010d00ff030b82 */ /* 0x000eb00000000800 */
[----:B------:R-:W3:Y:S01]  /*17680*/  @P0 LDC R7, c[0x0][0x438] ;  /* 0x00010e00ff070b82 */ /* 0x000ee20000000800 */
[----:B0-----:R-:W-:-:S05]  /*17690*/  IMAD.SHL.U32 R2, R2, 0x10, RZ ;  /* 0x0000001002027824 */ /* 0x001fca00078e00ff */
[----:B------:R-:W-:-:S04]  /*176a0*/  LOP3.LUT R2, R4, 0x70, R2, 0xf8, !PT ;  /* 0x0000007004027812 */ /* 0x000fc800078ef802 */
[C---:B------:R-:W-:Y:S01]  /*176b0*/  ISETP.GT.U32.AND P1, PT, R2.reuse, 0x3f, PT ;  /* 0x0000003f0200780c */ /* 0x040fe20003f24070 */
[----:B------:R-:W-:-:S04]  /*176c0*/  IMAD.IADD R8, R2, 0x1, R8 ;  /* 0x0000000102087824 */ /* 0x000fc800078e0208 */
[----:B--2---:R-:W-:-:S04]  /*176d0*/  @P0 IMAD.HI.U32 R2, R8, R3, RZ ;  /* 0x0000000308020227 */ /* 0x004fc800078e00ff */
[----:B------:R-:W-:Y:S01]  /*176e0*/  IMAD.MOV.U32 R10, RZ, RZ, R8 ;  /* 0x000000ffff0a7224 */ /* 0x000fe200078e0008 */
[----:B---3--:R-:W-:-:S03]  /*176f0*/  @P0 SHF.R.U32.HI R10, RZ, R7, R2 ;  /* 0x00000007ff0a0219 */ /* 0x008fc60000011602 */
[----:B------:R-:W0:Y:S01]  /*17700*/  @!P1 LDC.64 R4, c[0x0][0x428] ;  /* 0x00010a00ff049b82 */ /* 0x000e220000000a00 */
[----:B------:R-:W-:-:S07]  /*17710*/  @!P1 SHF.R.S32.HI R3, RZ, 0x1f, R10 ;  /* 0x0000001fff039819 */ /* 0x000fce000001140a */
[----:B------:R-:W2:Y:S01]  /*17720*/  @!P1 LDC.64 R6, c[0x0][0x418] ;  /* 0x00010600ff069b82 */ /* 0x000ea20000000a00 */
[----:B0-----:R-:W-:-:S04]  /*17730*/  @!P1 IMAD R2, R30, R4, RZ ;  /* 0x000000041e029224 */ /* 0x001fc800078e02ff */
[----:B------:R-:W-:Y:S02]  /*17740*/  @!P1 IMAD R5, R26, R5, R2 ;  /* 0x000000051a059224 */ /* 0x000fe400078e0202 */
[----:B------:R-:W-:-:S04]  /*17750*/  @!P1 IMAD.MOV.U32 R2, RZ, RZ, R10 ;  /* 0x000000ffff029224 */ /* 0x000fc800078e000a */
[----:B------:R-:W-:-:S04]  /*17760*/  @!P1 IMAD.WIDE.U32 R2, R26, R4, R2 ;  /* 0x000000041a029225 */ /* 0x000fc800078e0002 */
[----:B------:R-:W-:Y:S01]  /*17770*/  @!P1 IMAD.IADD R5, R5, 0x1, R3 ;  /* 0x0000000105059824 */ /* 0x000fe200078e0203 */
[C---:B--2---:R-:W-:Y:S01]  /*17780*/  @!P1 LEA R6, P0, R2.reuse, R6, 0x2 ;  /* 0x0000000602069211 */ /* 0x044fe200078010ff */
[----:B------:R-:W-:Y:S01]  /*17790*/  IMAD.MOV.U32 R4, RZ, RZ, RZ ;  /* 0x000000ffff047224 */ /* 0x000fe200078e00ff */
[----:B------:R-:W-:Y:S02]  /*177a0*/  LOP3.LUT R11, R37, 0x2, RZ, 0xfc, !PT ;  /* 0x00000002250b7812 */ /* 0x000fe400078efcff */
[----:B------:R-:W-:Y:S02]  /*177b0*/  @!P1 LEA.HI.X R7, R2, R7, R5, 0x2, P0 ;  /* 0x0000000702079211 */ /* 0x000fe400000f1405 */
[----:B------:R-:W-:-:S03]  /*177c0*/  ISETP.NE.AND P0, PT, R18, 0x2, PT ;  /* 0x000000021200780c */ /* 0x000fc60003f05270 */
[----:B------:R0:W5:Y:S01]  /*177d0*/  @!P1 LDG.E R4, desc[UR40][R6.64] ;  /* 0x0000002806049981 */ /* 0x000162000c1e1900 */
[----:B------:R-:W-:Y:S02]  /*177e0*/  ISETP.NE.AND P1, PT, R11, 0x3, PT ;  /* 0x000000030b00780c */ /* 0x000fe40003f25270 */
[----:B------:R-:W-:Y:S01]  /*177f0*/  SEL R2, RZ, 0x1, P0 ;  /* 0x00000001ff027807 */ /* 0x000fe20000000000 */
[----:B------:R-:W-:Y:S01]  /*17800*/  IMAD.MOV R5, RZ, RZ, -R10 ;  /* 0x000000ffff057224 */ /* 0x000fe200078e0a0a */
[----:B------:R-:W-:Y:S05]  /*17810*/  YIELD ;  /* 0x0000000000007946 */ /* 0x000fea0003800000 */
[----:B------:R-:W-:Y:S01]  /*17820*/  LOP3.LUT R23, R23, R2, RZ, 0x3c, !PT ;  /* 0x0000000217177212 */ /* 0x000fe200078e3cff */
[----:B------:R-:W-:Y:S01]  /*17830*/  ULDC UR4, c[0x0][0x430] ;  /* 0x00010c0000047ab9 */ /* 0x000fe20000000800 */
[----:B------:R-:W-:Y:S01]  /*17840*/  IMAD.MOV.U32 R2, RZ, RZ, R9 ;  /* 0x000000ffff027224 */ /* 0x000fe200078e0009 */
[----:B------:R-:W-:Y:S01]  /*17850*/  SEL R18, R18, RZ, P0 ;  /* 0x000000ff12127207 */ /* 0x000fe20000000000 */
[----:B------:R-:W-:-:S02]  /*17860*/  IMAD R5, R5, UR4, R8 ;  /* 0x0000000405057c24 */ /* 0x000fc4000f8e0208 */
[----:B------:R-:W-:Y:S01]  /*17870*/  VIADD R9, R9, 0xffffffff ;  /* 0xffffffff09097836 */ /* 0x000fe20000000000 */
[----:B------:R-:W-:Y:S01]  /*17880*/  ISETP.GT.AND P3, PT, R2, UR45, PT ;  /* 0x0000002d02007c0c */ /* 0x000fe2000bf64270 */
[----:B0-----:R-:W-:-:S12]  /*17890*/  @!P1 BRA `(.L_x_2054) ;  /* 0x0000000000049947 */ /* 0x001fd80003800000 */
[----:B------:R-:W-:Y:S01]  /*178a0*/  BPT.TRAP 0x1 ;  /* 0x000000040000795c */ /* 0x000fe20000300000 */
.L_x_2054:
[----:B------:R-:W-:Y:S01]  /*178b0*/  IMAD R8, R18, 0x8, R17 ;  /* 0x0000000812087824 */ /* 0x000fe200078e0211 */
[----:B------:R-:W-:Y:S01]  /*178c0*/  SHF.L.U32 R20, R23, 0x1f, RZ ;  /* 0x0000001f17147819 */ /* 0x000fe200000006ff */
[----:B------:R-:W-:Y:S01]  /*178d0*/  BSSY B1, `(.L_x_2055) ;  /* 0x0000004000017945 */ /* 0x000fe20003800000 */
[----:B------:R-:W-:Y:S02]  /*178e0*/  SHF.R.S32.HI R7, RZ, 0x1f, R5 ;  /* 0x0000001fff077819 */ /* 0x000fe40000011405 */
[----:B------:R-:W0:Y:S02]  /*178f0*/  SYNCS.PHASECHK.TRANS64.TRYWAIT P0, [R8+URZ+0x38840], R20 ;  /* 0x03884014080075a7 */ /* 0x000e24000800017f */
[----:B0-----:R-:W-:Y:S05]  /*17900*/  @!P0 BRA `(.L_x_2056) ;  /* 0x0000003000588947 */ /* 0x001fea0003800000 */
.L_x_2132:
[----:B------:R-:W-:Y:S05]  /*17910*/  BSYNC B1 ;  /* 0x0000000000017941 */ /* 0x000fea0003800000 */
.L_x_2055:
        /* <DEDUP_REMOVED lines=20> */
[----:B-1----:R-:W-:Y:S01]  /*17a60*/  LEA.HI.X R27, R2, UR5, R6, 0x1, P0 ;  /* 0x00000005021b7c11 */ /* 0x002fe200080f0c06 */
        /* <DEDUP_REMOVED lines=21> */
.L_x_2142:
        /* <DEDUP_REMOVED lines=8> */
.L_x_2058:
        /* <DEDUP_REMOVED lines=11> */
.L_x_2059:
[----:B------:R2:W-:Y:S01]  /*17cf0*/  SYNCS.ARRIVE.TRANS64.A1T0 RZ, [R8+URZ+0x38830], RZ ;  /* 0x038830ff08ff79a7 */ /* 0x0005e2000810003f */
[----:B------:R-:W-:Y:S05]  /*17d00*/  @!P2 BRA `(.L_x_2060) ;  /* 0x000000000004a947 */ /* 0x000fea0003800000 */
[----:B------:R-:W-:Y:S01]  /*17d10*/  BPT.TRAP 0x1 ;  /* 0x000000040000795c */ /* 0x000fe20000300000 */
.L_x_2060:
[----:B------:R-:W3:Y:S01]  /*17d20*/  SYNCS.PHASECHK.TRANS64.TRYWAIT P0, [R8+URZ+0x38860], R20 ;  /* 0x03886014080075a7 */ /* 0x000ee2000800017f */
[----:B------:R-:W-:Y:S04]  /*17d30*/  BSSY B1, `(.L_x_2061) ;  /* 0x0000002000017945 */ /* 0x000fe80003800000 */
[----:B---3--:R-:W-:Y:S05]  /*17d40*/  @!P0 BRA `(.L_x_2062) ;  /* 0x0000003000788947 */ /* 0x008fea0003800000 */
.L_x_2143:
[----:B------:R-:W-:Y:S05]  /*17d50*/  BSYNC B1 ;  /* 0x0000000000017941 */ /* 0x000fea0003800000 */
.L_x_2061:
[----:B------:R-:W-:Y:S01]  /*17d60*/  ULDC.64 UR4, c[0x0][0x328] ;  /* 0x0000ca0000047ab9 */ /* 0x000fe20000000a00 */
[C---:B------:R-:W-:Y:S01]  /*17d70*/  LOP3.LUT P5, RZ, R16.reuse, 0x8, RZ, 0xc0, !PT ;  /* 0x0000000810ff7812 */ /* 0x040fe200078ac0ff */
[----:B------:R-:W-:Y:S01]  /*17d80*/  IMAD R2, R7, UR4, RZ ;  /* 0x0000000407027c24 */ /* 0x000fe2000f8e02ff */
[----:B------:R-:W-:Y:S01]  /*17d90*/  LOP3.LUT P4, RZ, R16, 0x4, RZ, 0xc0, !PT ;  /* 0x0000000410ff7812 */ /* 0x000fe2000788c0ff */
[----:B-1----:R-:W-:Y:S02]  /*17da0*/  IMAD R21, R18, 0x7000, R6 ;  /* 0x0000700012157824 */ /* 0x002fe400078e0206 */
        /* <DEDUP_REMOVED lines=16> */
[----:B0--3--:R-:W-:Y:S01]  /*17eb0*/  LEA.HI.X R20, R2, UR5, R3, 0x1, P0 ;  /* 0x0000000502147c11 */ /* 0x009fe200080f0c03 */
[----:B------:R-:W-:Y:S08]  /*17ec0*/  BRA.DIV UR4, `(.L_x_2063) ;  /* 0x00000032042c7947 */ /* 0x000ff0000b800000 */
[----:B------:R-:W0:Y:S01]  /*17ed0*/  SHFL.IDX PT, R14, R10, RZ, 0x181f ;  /* 0x00181fff0a0e7589 */ /* 0x000e2200000e0000 */
[C---:B------:R-:W-:Y:S01]  /*17ee0*/  LOP3.LUT P1, RZ, R16.reuse, 0x400, RZ, 0xc0, !PT ;  /* 0x0000040010ff7812 */ /* 0x040fe2000782c0ff */
[----:B------:R-:W-:Y:S01]  /*17ef0*/  IMAD R21, R21, 0x2, R17 ;  /* 0x0000000215157824 */ /* 0x000fe200078e0211 */
[C---:B------:R-:W-:Y:S01]  /*17f00*/  LOP3.LUT P2, RZ, R16.reuse, 0x200, RZ, 0xc0, !PT ;  /* 0x0000020010ff7812 */ /* 0x040fe2000784c0ff */
[----:B------:R-:W1:Y:S01]  /*17f10*/  SHFL.IDX PT, R3, R20, RZ, 0x181f ;  /* 0x00181fff14037589 */ /* 0x000e6200000e0000 */
[----:B------:R-:W-:-:S03]  /*17f20*/  LOP3.LUT R16, R16, 0xffbfffff, RZ, 0xc0, !PT ;  /* 0xffbfffff10107812 */ /* 0x000fc600078ec0ff */
[----:B------:R-:W3:Y:S01]  /*17f30*/  SHFL.IDX PT, R2, R10, 0x1, 0x181f ;  /* 0x00381f000a027f89 */ /* 0x000ee200000e0000 */
[----:B------:R-:W-:-:S04]  /*17f40*/  @P3 LOP3.LUT R16, R16, 0x400000, RZ, 0xfc, !PT ;  /* 0x0040000010103812 */ /* 0x000fc800078efcff */
[C---:B------:R-:W-:Y:S02]  /*17f50*/  LOP3.LUT P3, RZ, R16.reuse, 0x20, RZ, 0xc0, !PT ;  /* 0x0000002010ff7812 */ /* 0x040fe4000786c0ff */
[C---:B------:R-:W-:Y:S02]  /*17f60*/  LOP3.LUT P6, RZ, R16.reuse, 0x10, RZ, 0xc0, !PT ;  /* 0x0000001010ff7812 */ /* 0x040fe400078cc0ff */
[----:B------:R-:W-:Y:S02]  /*17f70*/  LOP3.LUT R16, R16, 0xfeffffff, RZ, 0xc0, !PT ;  /* 0xfeffffff10107812 */ /* 0x000fe400078ec0ff */
[----:B0-----:R-:W-:-:S07]  /*17f80*/  IADD3 R4, P0, R14, R0, RZ ;  /* 0x000000000e047210 */ /* 0x001fce0007f1e0ff */
[----:B------:R-:W-:Y:S01]  /*17f90*/  @P3 LOP3.LUT R16, R16, 0x1000000, RZ, 0xfc, !PT ;  /* 0x0100000010103812 */ /* 0x000fe200078efcff */
[----:B------:R-:W-:Y:S01]  /*17fa0*/  SHFL.IDX PT, R14, R10, 0x3, 0x181f ;  /* 0x00781f000a0e7f89 */ /* 0x000fe200000e0000 */
[----:B-1----:R-:W-:-:S03]  /*17fb0*/  IMAD.X R5, RZ, RZ, R3, P0 ;  /* 0x000000ffff057224 */ /* 0x002fc600000e0603 */
[----:B------:R-:W0:Y:S01]  /*17fc0*/  SHFL.IDX PT, R3, R20, 0x1, 0x181f ;  /* 0x00381f0014037f89 */ /* 0x000e2200000e0000 */
[----:B---3--:R-:W-:-:S03]  /*17fd0*/  IADD3 R6, P0, R2, R0, RZ ;  /* 0x0000000002067210 */ /* 0x008fc60007f1e0ff */
[----:B------:R-:W1:Y:S04]  /*17fe0*/  SHFL.IDX PT, R2, R10, 0x2, 0x181f ;  /* 0x00581f000a027f89 */ /* 0x000e6800000e0000 */
[----:B------:R3:W-:Y:S01]  /*17ff0*/  LDGSTS.E.BYPASS.LTC128B.128 [R21+0x400], desc[UR40][R4.64], !P1 ;  /* 0x0040000004157fae */ /* 0x0007e2000c901d68 */
[----:B------:R-:W-:-:S03]  /*18000*/  ISETP.NE.U32.AND P1, PT, R28, RZ, PT ;  /* 0x000000ff1c00720c */ /* 0x000fc60003f25070 */
[----:B------:R3:W-:Y:S04]  /*18010*/  LDGSTS.E.BYPASS.LTC128B.128 [R21+0x2400], desc[UR40][R4.64+0x80], !P2 ;  /* 0x0240008004157fae */ /* 0x0007e8000d101d68 */
[----:B------:R3:W-:Y:S01]  /*18020*/  LDGSTS.E.BYPASS.LTC128B.128 [R21+0x4400], desc[UR40][R4.64+0x100], !P3 ;  /* 0x0440010004157fae */ /* 0x0007e2000d901d68 */
[----:B------:R-:W-:-:S03]  /*18030*/  LOP3.LUT P3, RZ, R16, 0x400, RZ, 0xc0, !PT ;  /* 0x0000040010ff7812 */ /* 0x000fc6000786c0ff */
[----:B------:R3:W-:Y:S01]  /*18040*/  LDGSTS.E.BYPASS.LTC128B.128 [R21+0x6400], desc[UR40][R4.64+0x180], !P6 ;  /* 0x0640018004157fae */ /* 0x0007e2000f101d68 */
[----:B0-----:R-:W-:Y:S01]  /*18050*/  IMAD.X R7, RZ, RZ, R3, P0 ;  /* 0x000000ffff077224 */ /* 0x001fe200000e0603 */
[----:B------:R-:W-:Y:S02]  /*18060*/  ISETP.NE.U32.AND P0, PT, R29, RZ, PT ;  /* 0x000000ff1d00720c */ /* 0x000fe40003f05070 */
[----:B------:R-:W0:Y:S01]  /*18070*/  SHFL.IDX PT, R3, R20, 0x2, 0x181f ;  /* 0x00581f0014037f89 */ /* 0x000e2200000e0000 */
[----:B-1----:R-:W-:-:S03]  /*18080*/  IADD3 R2, P2, R2, R0, RZ ;  /* 0x0000000002027210 */ /* 0x002fc60007f5e0ff */
[----:B------:R3:W-:Y:S04]  /*18090*/  LDGSTS.E.BYPASS.LTC128B.128 [R21+0x8400], desc[UR40][R4.64+0x200], !P5 ;  /* 0x0840020004157fae */ /* 0x0007e8000e901d68 */
[----:B------:R3:W-:Y:S04]  /*180a0*/  LDGSTS.E.BYPASS.LTC128B.128 [R21+0xa400], desc[UR40][R4.64+0x280], !P4 ;  /* 0x0a40028004157fae */ /* 0x0007e8000e101d68 */
[----:B------:R3:W-:Y:S04]  /*180b0*/  LDGSTS.E.BYPASS.LTC128B.128 [R21+0xc400], desc[UR40][R4.64+0x300], P0 ;  /* 0x0c40030004157fae */ /* 0x0007e80008101d68 */
[----:B------:R3:W-:Y:S04]  /*180c0*/  LDGSTS.E.BYPASS.LTC128B.128 [R21+0xe400], desc[UR40][R4.64+0x380], P1 ;  /* 0x0e40038004157fae */ /* 0x0007e80008901d68 */
[----:B------:R3:W-:Y:S01]  /*180d0*/  LDGSTS.E.BYPASS.LTC128B.128 [R21+0xc00], desc[UR40][R6.64], !P3 ;  /* 0x00c0000006157fae */ /* 0x0007e2000d901d68 */
[C---:B------:R-:W-:Y:S01]  /*180e0*/  LOP3.LUT P3, RZ, R16.reuse, 0x1000000, RZ, 0xc0, !PT ;  /* 0x0100000010ff7812 */ /* 0x040fe2000786c0ff */
[----:B0-----:R-:W-:Y:S01]  /*180f0*/  IMAD.X R3, RZ, RZ, R3, P2 ;  /* 0x000000ffff037224 */ /* 0x001fe200010e0603 */
[C---:B------:R-:W-:Y:S01]  /*18100*/  LOP3.LUT P2, RZ, R16.reuse, 0x200, RZ, 0xc0, !PT ;  /* 0x0000020010ff7812 */ /* 0x040fe2000784c0ff */
[----:B------:R-:W0:Y:S01]  /*18110*/  SHFL.IDX PT, R20, R20, 0x3, 0x181f ;  /* 0x00781f0014147f89 */ /* 0x000e2200000e0000 */
[----:B------:R-:W-:-:S11]  /*18120*/  LOP3.LUT R16, R16, 0xff7fffff, RZ, 0xc0, !PT ;  /* 0xff7fffff10107812 */ /* 0x000fd600078ec0ff */
[----:B------:R-:W-:Y:S01]  /*18130*/  @P2 LOP3.LUT R16, R16, 0x800000, RZ, 0xfc, !PT ;  /* 0x0080000010102812 */ /* 0x000fe200078efcff */
[----:B------:R3:W-:Y:S03]  /*18140*/  LDGSTS.E.BYPASS.LTC128B.128 [R21+0x2c00], desc[UR40][R6.64+0x80], !P2 ;  /* 0x02c0008006157fae */ /* 0x0007e6000d101d68 */
[C---:B------:R-:W-:Y:S01]  /*18150*/  LOP3.LUT P2, RZ, R16.reuse, 0x400, RZ, 0xc0, !PT ;  /* 0x0000040010ff7812 */ /* 0x040fe2000784c0ff */
        /* <DEDUP_REMOVED lines=9> */
[----:B------:R3:W-:Y:S01]  /*181f0*/  LDGSTS.E.BYPASS.LTC128B.128 [R21+0x5400], desc[UR40][R2.64+0x100], !P3 ;  /* 0x0540010002157fae */ /* 0x0007e2000d901d68 */
[----:B------:R-:W-:-:S03]  /*18200*/  LOP3.LUT P3, RZ, R16, 0x400000, RZ, 0xc0, !PT ;  /* 0x0040000010ff7812 */ /* 0x000fc6000786c0ff */
[----:B------:R3:W-:Y:S04]  /*18210*/  LDGSTS.E.BYPASS.LTC128B.128 [R21+0x7400], desc[UR40][R2.64+0x180], !P6 ;  /* 0x0740018002157fae */ /* 0x0007e8000f101d68 */
[----:B------:R3:W-:Y:S04]  /*18220*/  LDGSTS.E.BYPASS.LTC128B.128 [R21+0x9400], desc[UR40][R2.64+0x200], !P5 ;  /* 0x0940020002157fae */ /* 0x0007e8000e901d68 */
[----:B------:R3:W-:Y:S04]  /*18230*/  LDGSTS.E.BYPASS.LTC128B.128 [R21+0xb400], desc[UR40][R2.64+0x280], !P4 ;  /* 0x0b40028002157fae */ /* 0x0007e8000e101d68 */
[----:B------:R3:W-:Y:S04]  /*18240*/  LDGSTS.E.BYPASS.LTC128B.128 [R21+0xd400], desc[UR40][R2.64+0x300], P0 ;  /* 0x0d40030002157fae */ /* 0x0007e80008101d68 */
[----:B0-----:R3:W-:Y:S02]  /*18250*/  LDGSTS.E.BYPASS.LTC128B.128 [R21+0xf400], desc[UR40][R2.64+0x380], P1 ;  /* 0x0f40038002157fae */ /* 0x0017e40008901d68 */
.L_x_2153:
[----:B---3--:R-:W-:Y:S02]  /*18260*/  P2R R4, PR, RZ, 0x2 ;  /* 0x00000002ff047803 */ /* 0x008fe40000000000 */
        /* <DEDUP_REMOVED lines=22> */
.L_x_2064:
        /* <DEDUP_REMOVED lines=11> */
.L_x_2065:
[----:B------:R0:W-:Y:S01]  /*18480*/  SYNCS.ARRIVE.TRANS64.A1T0 RZ, [R8+URZ+0x38850], RZ ;  /* 0x038850ff08ff79a7 */ /* 0x0001e2000810003f */
[----:B------:R-:W-:Y:S05]  /*18490*/  @P3 BRA `(.L_x_2066) ;  /* 0xfffffff000543947 */ /* 0x000fea000383ffff */
[----:B------:R-:W-:Y:S05]  /*184a0*/  BSYNC B0 ;  /* 0x0000000000007941 */ /* 0x000fea0003800000 */
.L_x_2053:
[----:B------:R-:W3:Y:S01]  /*184b0*/  S2R R2, SR_TID.X ;  /* 0x0000000000027919 */ /* 0x000ee20000002100 */
[----:B------:R-:W-:Y:S01]  /*184c0*/  VIADD R18, R18, 0x1 ;  /* 0x0000000112127836 */ /* 0x000fe20000000000 */
[----:B------:R-:W-:Y:S04]  /*184d0*/  BSSY B0, `(.L_x_2067) ;  /* 0x0000013000007945 */ /* 0x000fe80003800000 */
[----:B------:R-:W-:-:S04]  /*184e0*/  ISETP.NE.AND P0, PT, R18, 0x2, PT ;  /* 0x000000021200780c */ /* 0x000fc80003f05270 */
[----:B------:R-:W-:Y:S02]  /*184f0*/  SEL R18, R18, RZ, P0 ;  /* 0x000000ff12127207 */ /* 0x000fe40000000000 */
[----:B------:R-:W-:Y:S02]  /*18500*/  SEL R0, RZ, 0x1, P0 ;  /* 0x00000001ff007807 */ /* 0x000fe40000000000 */
[----:B---3--:R-:W-:-:S04]  /*18510*/  LOP3.LUT R2, R2, 0x7f, RZ, 0xc0, !PT ;  /* 0x0000007f02027812 */ /* 0x008fc800078ec0ff */
[----:B------:R-:W-:-:S13]  /*18520*/  ISETP.NE.AND P1, PT, R2, RZ, PT ;  /* 0x000000ff0200720c */ /* 0x000fda0003f25270 */
[----:B------:R-:W-:Y:S05]  /*18530*/  @P1 BRA `(.L_x_2068) ;  /* 0x0000000000301947 */ /* 0x000fea0003800000 */
[----:B------:R-:W3:Y:S01]  /*18540*/  S2R R7, SR_LANEID ;  /* 0x0000000000077919 */ /* 0x000ee20000000000 */
[----:B------:R-:W-:Y:S01]  /*18550*/  VOTEU.ANY UR4, UPT, PT ;  /* 0x0000000000047886 */ /* 0x000fe200038e0100 */
[----:B------:R-:W4:Y:S01]  /*18560*/  LDC.64 R2, c[0x0][0xd80] ;  /* 0x00036000ff027b82 */ /* 0x000f220000000a00 */
[----:B------:R-:W3:Y:S08]  /*18570*/  FLO.U32 R4, UR4 ;  /* 0x0000000400047d00 */ /* 0x000ef000080e0000 */
[----:B------:R-:W4:Y:S01]  /*18580*/  POPC R5, UR4 ;  /* 0x0000000400057d09 */ /* 0x000f220008000000 */
[----:B---3--:R-:W-:-:S13]  /*18590*/  ISETP.EQ.U32.AND P0, PT, R4, R7, PT ;  /* 0x000000070400720c */ /* 0x008fda0003f02070 */
[----:B----4-:R-:W3:Y:S01]  /*185a0*/  @P0 ATOMG.E.ADD.STRONG.GPU PT, R3, desc[UR40][R2.64], R5 ;  /* 0x00000005020309a8 */ /* 0x010ee200081ee1e8 */
[----:B------:R-:W4:Y:S02]  /*185b0*/  S2R R6, SR_LTMASK ;  /* 0x0000000000067919 */ /* 0x000f240000003900 */
[----:B----4-:R-:W-:-:S04]  /*185c0*/  LOP3.LUT R6, R6, UR4, RZ, 0xc0, !PT ;  /* 0x0000000406067c12 */ /* 0x010fc8000f8ec0ff */
[----:B------:R-:W4:Y:S01]  /*185d0*/  POPC R7, R6 ;  /* 0x0000000600077309 */ /* 0x000f220000000000 */
[----:B---3--:R-:W4:Y:S02]  /*185e0*/  SHFL.IDX PT, R4, R3, R4, 0x1f ;  /* 0x00001f0403047589 */ /* 0x008f2400000e0000 */
[----:B----4-:R-:W-:-:S07]  /*185f0*/  IADD3 R36, R4, UR48, R7 ;  /* 0x0000003004247c10 */ /* 0x010fce000fffe007 */
.L_x_2068:
[----:B------:R-:W-:Y:S05]  /*18600*/  BSYNC B0 ;  /* 0x0000000000007941 */ /* 0x000fea0003800000 */
.L_x_2067:
[----:B------:R-:W-:-:S07]  /*18610*/  LOP3.LUT R23, R23, R0, RZ, 0x3c, !PT ;  /* 0x0000000017177212 */ /* 0x000fce00078e3cff */
.L_x_2024:
[----:B------:R-:W-:Y:S05]  /*18620*/  BSYNC B7 ;  /* 0x0000000000077941 */ /* 0x000fea0003800000 */
.L_x_2022:
[----:B------:R-:W-:-:S13]  /*18630*/  LOP3.LUT P0, RZ, R16, 0x200000, RZ, 0xc0, !PT ;  /* 0x0020000010ff7812 */ /* 0x000fda000780c0ff */
[----:B------:R-:W-:Y:S05]  /*18640*/  @!P0 BRA `(.L_x_2069) ;  /* 0x0000000000248947 */ /* 0x000fea0003800000 */
[----:B------:R-:W-:Y:S05]  /*18650*/  WARPSYNC.ALL ;  /* 0x0000000000007948 */ /* 0x000fea0003800000 */
[----:B------:R-:W3:Y:S08]  /*18660*/  S2UR UR5, SR_CgaCtaId ;  /* 0x00000000000579c3 */ /* 0x000ef00000008800 */
[----:B------:R-:W-:Y:S06]  /*18670*/  BAR.SYNC.DEFER_BLOCKING 0x5, 0x180 ;  /* 0x0146000000007b1d */ /* 0x000fec0000010000 */
[----:B------:R-:W-:-:S02]  /*18680*/  UMOV UR4, 0x400 ;  /* 0x0000040000047882 */ /* 0x000fc40000000000 */
[----:B---3--:R-:W-:-:S06]  /*18690*/  ULEA UR4, UR5, UR4, 0x18 ;  /* 0x0000000405047291 */ /* 0x008fcc000f8ec03f */
[----:B------:R-:W-:-:S05]  /*186a0*/  IMAD.U32 R17, RZ, RZ, UR4 ;  /* 0x00000004ff117e24 */ /* 0x000fca000f8e00ff */
[----:B------:R3:W4:Y:S01]  /*186b0*/  LDS R36, [R17+0x388d0] ;  /* 0x0388d00011247984 */ /* 0x0007220000000800 */
[----:B------:R-:W-:Y:S06]  /*186c0*/  BAR.ARV 0x4, 0x180 ;  /* 0x0106000000007b1d */ /* 0x000fec0000002000 */
[----:B------:R-:W-:Y:S05]  /*186d0*/  BRA `(.L_x_2070) ;  /* 0x00000000002c7947 */ /* 0x000fea0003800000 */
.L_x_2069:
[----:B------:R-:W-:-:S03]  /*186e0*/  UMOV UR4, 0xffffffff ;  /* 0xffffffff00047882 */ /* 0x000fc60000000000 */
[----:B------:R-:W-:Y:S05]  /*186f0*/  BRA.DIV UR4, `(.L_x_2071) ;  /* 0x0000002e04f47947 */ /* 0x000fea000b800000 */
[----:B------:R3:W4:Y:S02]  /*18700*/  SHFL.IDX PT, R14, R36, RZ, 0x1f ;  /* 0x00001fff240e7589 */ /* 0x00072400000e0000 */
.L_x_2156:
[----:B------:R-:W0:Y:S01]  /*18710*/  @!P1 S2R R3, SR_CgaCtaId ;  /* 0x0000000000039919 */ /* 0x000e220000008800 */
[----:B------:R-:W-:Y:S05]  /*18720*/  WARPSYNC.ALL ;  /* 0x0000000000007948 */ /* 0x000fea0003800000 */
[----:B------:R-:W-:Y:S01]  /*18730*/  BAR.SYNC.DEFER_BLOCKING 0x4, 0x180 ;  /* 0x0106000000007b1d */ /* 0x000fe20000010000 */
[----:B------:R-:W-:-:S04]  /*18740*/  @!P1 MOV R0, 0x400 ;  /* 0x0000040000009802 */ /* 0x000fc80000000f00 */
[----:B0-----:R-:W-:-:S05]  /*18750*/  @!P1 LEA R17, R3, R0, 0x18 ;  /* 0x0000000003119211 */ /* 0x001fca00078ec0ff */
[----:B------:R3:W-:Y:S02]  /*18760*/  @!P1 STS [R17+0x388d0], R36 ;  /* 0x0388d02411009388 */ /* 0x0007e40000000800 */
[----:B---34-:R-:W-:Y:S01]  /*18770*/  IMAD.MOV.U32 R36, RZ, RZ, R14 ;  /* 0x000000ffff247224 */ /* 0x018fe200078e000e */
[----:B------:R-:W-:Y:S06]  /*18780*/  BAR.ARV 0x5, 0x180 ;  /* 0x0146000000007b1d */ /* 0x000fec0000002000 */
.L_x_2070:
[----:B------:R-:W-:Y:S02]  /*18790*/  ULDC UR4, c[0x0][0xd38] ;  /* 0x00034e0000047ab9 */ /* 0x000fe40000000800 */
[----:B----4-:R-:W-:-:S13]  /*187a0*/  ISETP.GE.AND P0, PT, R36, UR4, PT ;  /* 0x0000000424007c0c */ /* 0x010fda000bf06270 */
[----:B------:R-:W-:Y:S05]  /*187b0*/  @!P0 BRA `(.L_x_2072) ;  /* 0xffffffb8008c8947 */ /* 0x000fea000383ffff */
.L_x_2013:
[----:B------:R-:W4:Y:S01]  /*187c0*/  LDL.LU R0, [R1+0x18] ;  /* 0x0000180001007983 */ /* 0x000f220000300800 */
[----:B------:R-:W-:Y:S01]  /*187d0*/  BSSY B0, `(.L_x_2073) ;  /* 0x000000b000007945 */ /* 0x000fe20003800000 */
[----:B------:R-:W0:Y:S01]  /*187e0*/  S2R R5, SR_CgaCtaId ;  /* 0x0000000000057919 */ /* 0x000e220000008800 */
[----:B----4-:R-:W-:-:S05]  /*187f0*/  VIADD R0, R0, 0x1 ;  /* 0x0000000100007836 */ /* 0x010fca0000000000 */
        /* <DEDUP_REMOVED lines=8> */
.L_x_2157:
[----:B------:R-:W-:Y:S05]  /*18880*/  BSYNC B0 ;  /* 0x0000000000007941 */ /* 0x000fea0003800000 */
.L_x_2073:
[----:B------:R-:W-:-:S03]  /*18890*/  UMOV UR4, 0xffffffff ;  /* 0xffffffff00047882 */ /* 0x000fc60000000000 */
[----:B------:R-:W-:Y:S05]  /*188a0*/  BRA.DIV UR4, `(.L_x_2075) ;  /* 0x0000002e04c47947 */ /* 0x000fea000b800000 */
[----:B0-----:R-:W0:Y:S02]  /*188b0*/  S2R R0, SR_TID.X ;  /* 0x0000000000007919 */ /* 0x001e240000002100 */
[----:B0-----:R-:W-:-:S04]  /*188c0*/  SHF.R.U32.HI R0, RZ, 0x5, R0 ;  /* 0x00000005ff007819 */ /* 0x001fc80000011600 */
[----:B------:R-:W-:-:S05]  /*188d0*/  LOP3.LUT R0, R0, 0x3, RZ, 0xc0, !PT ;  /* 0x0000000300007812 */ /* 0x000fca00078ec0ff */
[----:B------:R0:W4:Y:S02]  /*188e0*/  SHFL.IDX PT, R14, R0, RZ, 0x1f ;  /* 0x00001fff000e7589 */ /* 0x00012400000e0000 */
.L_x_2160:
[----:B----4-:R-:W-:Y:S01]  /*188f0*/  ISETP.NE.AND P0, PT, R14, RZ, PT ;  /* 0x000000ff0e00720c */ /* 0x010fe20003f05270 */
[----:B------:R-:W-:-:S12]  /*18900*/  BSSY B0, `(.L_x_2076) ;  /* 0x0000023000007945 */ /* 0x000fd80003800000 */
[----:B------:R-:W-:Y:S05]  /*18910*/  @P0 BRA `(.L_x_2077) ;  /* 0x0000000000840947 */ /* 0x000fea0003800000 */
[----:B------:R-:W-:-:S03]  /*18920*/  UMOV UR4, 0xffffffff ;  /* 0xffffffff00047882 */ /* 0x000fc60000000000 */
[----:B------:R-:W-:Y:S05]  /*18930*/  BRA.DIV UR4, `(.L_x_2078) ;  /* 0x0000002e04d47947 */ /* 0x000fea000b800000 */
[----:B------:R-:W-:-:S13]  /*18940*/  ELECT P6, URZ, PT ;  /* 0x00000000003f782f */ /* 0x000fda00038c0000 */
.L_x_2163:
[----:B------:R-:W-:Y:S05]  /*18950*/  @!P6 BRA `(.L_x_2077) ;  /* 0x000000000074e947 */ /* 0x000fea0003800000 */
[----:B------:R-:W-:-:S04]  /*18960*/  LOP3.LUT R37, R37, 0x2, RZ, 0xfc, !PT ;  /* 0x0000000225257812 */ /* 0x000fc800078efcff */
[----:B------:R-:W-:-:S13]  /*18970*/  ISETP.NE.AND P0, PT, R37, 0x3, PT ;  /* 0x000000032500780c */ /* 0x000fda0003f05270 */
[----:B------:R-:W-:Y:S05]  /*18980*/  @!P0 BRA `(.L_x_2079) ;  /* 0x0000000000048947 */ /* 0x000fea0003800000 */
[----:B------:R-:W-:Y:S01]  /*18990*/  BPT.TRAP 0x1 ;  /* 0x000000040000795c */ /* 0x000fe20000300000 */
.L_x_2079:
[C---:B------:R-:W-:Y:S01]  /*189a0*/  IMAD R3, R18.reuse, 0x8, R5 ;  /* 0x0000000812037824 */ /* 0x040fe200078e0205 */
[----:B------:R-:W-:Y:S01]  /*189b0*/  SHF.L.U32 R2, R23, 0x1f, RZ ;  /* 0x0000001f17027819 */ /* 0x000fe200000006ff */
[----:B------:R-:W-:-:S03]  /*189c0*/  VIADD R18, R18, 0x1 ;  /* 0x0000000112127836 */ /* 0x000fc60000000000 */
[----:B------:R-:W4:Y:S02]  /*189d0*/  SYNCS.PHASECHK.TRANS64.TRYWAIT P1, [R3+URZ+0x38840], R2 ;  /* 0x03884002030075a7 */ /* 0x000f24000802017f */
[----:B------:R-:W-:-:S04]  /*189e0*/  ISETP.NE.AND P2, PT, R18, 0x2, PT ;  /* 0x000000021200780c */ /* 0x000fc80003f45270 */
[----:B0-----:R-:W-:Y:S01]  /*189f0*/  SEL R0, RZ, 0x1, P2 ;  /* 0x00000001ff007807 */ /* 0x001fe20001000000 */
[----:B----4-:R-:W-:Y:S08]  /*18a00*/  @!P1 BRA `(.L_x_2080) ;  /* 0x0000002c00c09947 */ /* 0x010ff00003800000 */
.L_x_2164:
[----:B------:R-:W-:Y:S02]  /*18a10*/  SEL R18, R18, RZ, P2 ;  /* 0x000000ff12127207 */ /* 0x000fe40001000000 */
[----:B------:R-:W-:Y:S01]  /*18a20*/  LOP3.LUT R0, R23, R0, RZ, 0x3c, !PT ;  /* 0x0000000017007212 */ /* 0x000fe200078e3cff */
[----:B------:R-:W-:Y:S06]  /*18a30*/  @!P0 BRA `(.L_x_2081) ;  /* 0x0000000000048947 */ /* 0x000fec0003800000 */
[----:B------:R-:W-:Y:S01]  /*18a40*/  BPT.TRAP 0x1 ;  /* 0x000000040000795c */ /* 0x000fe20000300000 */
.L_x_2081:
[----:B------:R-:W-:Y:S01]  /*18a50*/  IMAD R5, R18, 0x8, R5 ;  /* 0x0000000812057824 */ /* 0x000fe200078e0205 */
[----:B------:R-:W-:-:S04]  /*18a60*/  SHF.L.U32 R0, R0, 0x1f, RZ ;  /* 0x0000001f00007819 */ /* 0x000fc800000006ff */
[----:B------:R-:W4:Y:S02]  /*18a70*/  SYNCS.PHASECHK.TRANS64.TRYWAIT P1, [R5+URZ+0x38840], R0 ;  /* 0x03884000050075a7 */ /* 0x000f24000802017f */
[----:B----4-:R-:W-:Y:S05]  /*18a80*/  @!P1 BRA `(.L_x_2082) ;  /* 0x0000002c00b49947 */ /* 0x010fea0003800000 */
.L_x_2165:
[----:B------:R-:W-:Y:S05]  /*18a90*/  @!P0 BRA `(.L_x_2083) ;  /* 0x0000000000048947 */ /* 0x000fea0003800000 */
[----:B------:R-:W-:Y:S01]  /*18aa0*/  BPT.TRAP 0x1 ;  /* 0x000000040000795c */ /* 0x000fe20000300000 */
.L_x_2083:
[----:B------:R-:W0:Y:S02]  /*18ab0*/  SYNCS.PHASECHK.TRANS64.TRYWAIT P1, [R3+URZ+0x38860], R2 ;  /* 0x03886002030075a7 */ /* 0x000e24000802017f */
[----:B0-----:R-:W-:Y:S05]  /*18ac0*/  @!P1 BRA `(.L_x_2084) ;  /* 0x0000002c00b89947 */ /* 0x001fea0003800000 */
.L_x_2166:
[----:B------:R-:W-:Y:S05]  /*18ad0*/  @!P0 BRA `(.L_x_2085) ;  /* 0x0000000000048947 */ /* 0x000fea0003800000 */
[----:B------:R-:W-:Y:S01]  /*18ae0*/  BPT.TRAP 0x1 ;  /* 0x000000040000795c */ /* 0x000fe20000300000 */
.L_x_2085:
[----:B------:R0:W0:Y:S02]  /*18af0*/  SYNCS.PHASECHK.TRANS64.TRYWAIT P0, [R5+URZ+0x38860], R0 ;  /* 0x03886000050075a7 */ /* 0x000024000800017f */
[----:B0-----:R-:W-:Y:S05]  /*18b00*/  @!P0 NANOSLEEP.SYNCS 0x989680 ;  /* 0x009896800000895d */ /* 0x001fea0003900000 */
[----:B------:R-:W0:Y:S02]  /*18b10*/  @!P0 SYNCS.PHASECHK.TRANS64 P0, [R5+URZ+0x38860], R0 ;  /* 0x03886000050085a7 */ /* 0x000e24000800007f */
[----:B0-----:R-:W-:Y:S05]  /*18b20*/  @!P0 BRA `(.L_x_2085) ;  /* 0xfffffffc00f08947 */ /* 0x001fea000383ffff */
.L_x_2077:
[----:B------:R-:W-:Y:S05]  /*18b30*/  BSYNC B0 ;  /* 0x0000000000007941 */ /* 0x000fea0003800000 */
.L_x_2076:
[----:B------:R-:W-:Y:S05]  /*18b40*/  EXIT ;  /* 0x000000000000794d */ /* 0x000fea0003800000 */
.L_x_1924:
[----:B0-----:R-:W-:-:S04]  /*18b50*/  IMAD.U32 R3, RZ, RZ, UR38 ;  /* 0x00000026ff037e24 */ /* 0x001fc8000f8e00ff */
[----:B------:R0:W1:Y:S03]  /*18b60*/  SYNCS.PHASECHK.TRANS64.TRYWAIT P1, [R3+URZ+0x38800], R0 ;  /* 0x03880000030075a7 */ /* 0x000066000802017f */
[----:B-1----:R-:W-:Y:S05]  /*18b70*/  @!P1 NANOSLEEP.SYNCS 0x989680 ;  /* 0x009896800000995d */ /* 0x002fea0003900000 */
[----:B------:R-:W1:Y:S02]  /*18b80*/  @!P1 SYNCS.PHASECHK.TRANS64 P1, [R3+URZ+0x38800], R0 ;  /* 0x03880000030095a7 */ /* 0x000e64000802007f */
[----:B-1----:R-:W-:Y:S05]  /*18b90*/  @!P1 BRA `(.L_x_1924) ;  /* 0xfffffffc00ec9947 */ /* 0x002fea000383ffff */
[----:B------:R-:W-:Y:S05]  /*18ba0*/  BRA `(.L_x_2086) ;  /* 0xfffffeb0007c7947 */ /* 0x000fea000383ffff */
.L_x_1928:
[----:B-1----:R1:W2:Y:S02]  /*18bb0*/  SYNCS.PHASECHK.TRANS64.TRYWAIT P1, [R8+URZ+0x38830], R3 ;  /* 0x03883003080075a7 */ /* 0x0022a4000802017f */
[----:B--2---:R-:W-:Y:S05]  /*18bc0*/  @!P1 NANOSLEEP.SYNCS 0x989680 ;  /* 0x009896800000995d */ /* 0x004fea0003900000 */
[----:B------:R-:W2:Y:S02]  /*18bd0*/  @!P1 SYNCS.PHASECHK.TRANS64 P1, [R8+URZ+0x38830], R3 ;  /* 0x03883003080095a7 */ /* 0x000ea4000802007f */
[----:B--2---:R-:W-:Y:S05]  /*18be0*/  @!P1 BRA `(.L_x_1928) ;  /* 0xfffffffc00f09947 */ /* 0x004fea000383ffff */
[----:B------:R-:W-:Y:S05]  /*18bf0*/  BRA `(.L_x_1927) ;  /* 0xfffffeb000947947 */ /* 0x000fea000383ffff */
.L_x_1929:
[----:B--2---:R-:W-:-:S04]  /*18c00*/  IMAD.U32 R5, RZ, RZ, UR38 ;  /* 0x00000026ff057e24 */ /* 0x004fc8000f8e00ff */
[----:B------:R2:W3:Y:S03]  /*18c10*/  SYNCS.PHASECHK.TRANS64.TRYWAIT P1, [R5+URZ+0x38810], R0 ;  /* 0x03881000050075a7 */ /* 0x0004e6000802017f */
[----:B---3--:R-:W-:Y:S05]  /*18c20*/  @!P1 NANOSLEEP.SYNCS 0x989680 ;  /* 0x009896800000995d */ /* 0x008fea0003900000 */
[----:B------:R-:W3:Y:S02]  /*18c30*/  @!P1 SYNCS.PHASECHK.TRANS64 P1, [R5+URZ+0x38810], R0 ;  /* 0x03881000050095a7 */ /* 0x000ee4000802007f */
[----:B---3--:R-:W-:Y:S05]  /*18c40*/  @!P1 BRA `(.L_x_1929) ;  /* 0xfffffffc00ec9947 */ /* 0x008fea000383ffff */
[----:B------:R-:W-:Y:S05]  /*18c50*/  BRA `(.L_x_2087) ;  /* 0xfffffeb4001c7947 */ /* 0x000fea000383ffff */
.L_x_1933:
[----:B----4-:R4:W0:Y:S02]  /*18c60*/  SYNCS.PHASECHK.TRANS64.TRYWAIT P1, [R8+URZ+0x38850], R3 ;  /* 0x03885003080075a7 */ /* 0x010824000802017f */
[----:B0-----:R-:W-:Y:S05]  /*18c70*/  @!P1 NANOSLEEP.SYNCS 0x989680 ;  /* 0x009896800000995d */ /* 0x001fea0003900000 */
[----:B------:R-:W0:Y:S02]  /*18c80*/  @!P1 SYNCS.PHASECHK.TRANS64 P1, [R8+URZ+0x38850], R3 ;  /* 0x03885003080095a7 */ /* 0x000e24000802007f */
[----:B0-----:R-:W-:Y:S05]  /*18c90*/  @!P1 BRA `(.L_x_1933) ;  /* 0xfffffffc00f09947 */ /* 0x001fea000383ffff */
[----:B------:R-:W-:Y:S05]  /*18ca0*/  BRA `(.L_x_1932) ;  /* 0xfffffeb400287947 */ /* 0x000fea000383ffff */
.L_x_1951:
[----:B-1----:R-:W-:-:S04]  /*18cb0*/  IMAD.U32 R6, RZ, RZ, UR5 ;  /* 0x00000005ff067e24 */ /* 0x002fc8000f8e00ff */
[----:B------:R1:W2:Y:S03]  /*18cc0*/  SYNCS.PHASECHK.TRANS64.TRYWAIT P1, [R6+URZ+0x38830], R5 ;  /* 0x03883005060075a7 */ /* 0x0002a6000802017f */
[----:B--2---:R-:W-:Y:S05]  /*18cd0*/  @!P1 NANOSLEEP.SYNCS 0x989680 ;  /* 0x009896800000995d */ /* 0x004fea0003900000 */
[----:B------:R-:W2:Y:S02]  /*18ce0*/  @!P1 SYNCS.PHASECHK.TRANS64 P1, [R6+URZ+0x38830], R5 ;  /* 0x03883005060095a7 */ /* 0x000ea4000802007f */
[----:B--2---:R-:W-:Y:S05]  /*18cf0*/  @!P1 BRA `(.L_x_1951) ;  /* 0xfffffffc00ec9947 */ /* 0x004fea000383ffff */
[----:B------:R-:W-:Y:S05]  /*18d00*/  BRA `(.L_x_1950) ;  /* 0xfffffee000b47947 */ /* 0x000fea000383ffff */
.L_x_1955:
[----:B-1----:R-:W-:-:S04]  /*18d10*/  IMAD.U32 R6, RZ, RZ, UR5 ;  /* 0x00000005ff067e24 */ /* 0x002fc8000f8e00ff */
[----:B------:R1:W3:Y:S03]  /*18d20*/  SYNCS.PHASECHK.TRANS64.TRYWAIT P1, [R6+URZ+0x38850], R5 ;  /* 0x03885005060075a7 */ /* 0x0002e6000802017f */
[----:B---3--:R-:W-:Y:S05]  /*18d30*/  @!P1 NANOSLEEP.SYNCS 0x989680 ;  /* 0x009896800000995d */ /* 0x008fea0003900000 */
[----:B------:R-:W3:Y:S02]  /*18d40*/  @!P1 SYNCS.PHASECHK.TRANS64 P1, [R6+URZ+0x38850], R5 ;  /* 0x03885005060095a7 */ /* 0x000ee4000802007f */
[----:B---3--:R-:W-:Y:S05]  /*18d50*/  @!P1 BRA `(.L_x_1955) ;  /* 0xfffffffc00ec9947 */ /* 0x008fea000383ffff */
[----:B------:R-:W-:Y:S05]  /*18d60*/  BRA `(.L_x_1954) ;  /* 0xfffffee400107947 */ /* 0x000fea000383ffff */
.L_x_1974:
[----:B-1----:R-:W-:-:S04]  /*18d70*/  IMAD.U32 R10, RZ, RZ, UR5 ;  /* 0x00000005ff0a7e24 */ /* 0x002fc8000f8e00ff */
[----:B------:R1:W2:Y:S03]  /*18d80*/  SYNCS.PHASECHK.TRANS64.TRYWAIT P2, [R10+URZ+0x38830], R5 ;  /* 0x038830050a0075a7 */ /* 0x0002a6000804017f */
[----:B--2---:R-:W-:Y:S05]  /*18d90*/  @!P2 NANOSLEEP.SYNCS 0x989680 ;  /* 0x009896800000a95d */ /* 0x004fea0003900000 */
[----:B------:R-:W2:Y:S02]  /*18da0*/  @!P2 SYNCS.PHASECHK.TRANS64 P2, [R10+URZ+0x38830], R5 ;  /* 0x038830050a00a5a7 */ /* 0x000ea4000804007f */
[----:B--2---:R-:W-:Y:S05]  /*18db0*/  @!P2 BRA `(.L_x_1974) ;  /* 0xfffffffc00eca947 */ /* 0x004fea000383ffff */
[----:B------:R-:W-:Y:S05]  /*18dc0*/  BRA `(.L_x_1973) ;  /* 0xffffff18003c7947 */ /* 0x000fea000383ffff */
.L_x_1978:
[----:B-1----:R-:W-:-:S04]  /*18dd0*/  IMAD.U32 R10, RZ, RZ, UR5 ;  /* 0x00000005ff0a7e24 */ /* 0x002fc8000f8e00ff */
[----:B------:R1:W3:Y:S03]  /*18de0*/  SYNCS.PHASECHK.TRANS64.TRYWAIT P2, [R10+URZ+0x38850], R5 ;  /* 0x038850050a0075a7 */ /* 0x0002e6000804017f */
[----:B---3--:R-:W-:Y:S05]  /*18df0*/  @!P2 NANOSLEEP.SYNCS 0x989680 ;  /* 0x009896800000a95d */ /* 0x008fea0003900000 */
[----:B------:R-:W3:Y:S02]  /*18e00*/  @!P2 SYNCS.PHASECHK.TRANS64 P2, [R10+URZ+0x38850], R5 ;  /* 0x038850050a00a5a7 */ /* 0x000ee4000804007f */
[----:B---3--:R-:W-:Y:S05]  /*18e10*/  @!P2 BRA `(.L_x_1978) ;  /* 0xfffffffc00eca947 */ /* 0x008fea000383ffff */
[----:B------:R-:W-:Y:S05]  /*18e20*/  BRA `(.L_x_1977) ;  /* 0xffffff1800987947 */ /* 0x000fea000383ffff */
.L_x_1986:
[----:B-1----:R-:W-:-:S04]  /*18e30*/  IMAD.U32 R6, RZ, RZ, UR7 ;  /* 0x00000007ff067e24 */ /* 0x002fc8000f8e00ff */
[----:B------:R1:W2:Y:S03]  /*18e40*/  SYNCS.PHASECHK.TRANS64.TRYWAIT P1, [R6+URZ+0x38830], R5 ;  /* 0x03883005060075a7 */ /* 0x0002a6000802017f */
[----:B--2---:R-:W-:Y:S05]  /*18e50*/  @!P1 NANOSLEEP.SYNCS 0x989680 ;  /* 0x009896800000995d */ /* 0x004fea0003900000 */
[----:B------:R-:W2:Y:S02]  /*18e60*/  @!P1 SYNCS.PHASECHK.TRANS64 P1, [R6+URZ+0x38830], R5 ;  /* 0x03883005060095a7 */ /* 0x000ea4000802007f */
[----:B--2---:R-:W-:Y:S05]  /*18e70*/  @!P1 BRA `(.L_x_1986) ;  /* 0xfffffffc00ec9947 */ /* 0x004fea000383ffff */
[----:B------:R-:W-:Y:S05]  /*18e80*/  BRA `(.L_x_1985) ;  /* 0xffffff40005c7947 */ /* 0x000fea000383ffff */
.L_x_1990:
[----:B-1----:R-:W-:-:S04]  /*18e90*/  IMAD.U32 R6, RZ, RZ, UR7 ;  /* 0x00000007ff067e24 */ /* 0x002fc8000f8e00ff */
[----:B------:R1:W3:Y:S03]  /*18ea0*/  SYNCS.PHASECHK.TRANS64.TRYWAIT P1, [R6+URZ+0x38850], R5 ;  /* 0x03885005060075a7 */ /* 0x0002e6000802017f */
[----:B---3--:R-:W-:Y:S05]  /*18eb0*/  @!P1 NANOSLEEP.SYNCS 0x989680 ;  /* 0x009896800000995d */ /* 0x008fea0003900000 */
[----:B------:R-:W3:Y:S02]  /*18ec0*/  @!P1 SYNCS.PHASECHK.TRANS64 P1, [R6+URZ+0x38850], R5 ;  /* 0x03885005060095a7 */ /* 0x000ee4000802007f */
[----:B---3--:R-:W-:Y:S05]  /*18ed0*/  @!P1 BRA `(.L_x_1990) ;  /* 0xfffffffc00ec9947 */ /* 0x008fea000383ffff */
[----:B------:R-:W-:Y:S05]  /*18ee0*/  BRA `(.L_x_1989) ;  /* 0xffffff4000b87947 */ /* 0x000fea000383ffff */
.L_x_2030:
        /* <DEDUP_REMOVED lines=10> */
.L_x_2088:
[----:B------:R-:W-:Y:S05]  /*18f90*/  BRA `(.L_x_2089) ;  /* 0xffffffbc00fc7947 */ /* 0x000fea000383ffff */
.L_x_2033:
[----:B0-----:R0:W1:Y:S02]  /*18fa0*/  SYNCS.PHASECHK.TRANS64.TRYWAIT P0, [R27+URZ+0x38840], R0 ;  /* 0x038840001b0075a7 */ /* 0x001064000800017f */
[----:B-1----:R-:W-:Y:S05]  /*18fb0*/  @!P0 NANOSLEEP.SYNCS 0x989680 ;  /* 0x009896800000895d */ /* 0x002fea0003900000 */
[----:B------:R-:W1:Y:S02]  /*18fc0*/  @!P0 SYNCS.PHASECHK.TRANS64 P0, [R27+URZ+0x38840], R0 ;  /* 0x038840001b0085a7 */ /* 0x000e64000800007f */
[----:B-1----:R-:W-:Y:S05]  /*18fd0*/  @!P0 BRA `(.L_x_2033) ;  /* 0xfffffffc00f08947 */ /* 0x002fea000383ffff */
[----:B------:R-:W-:Y:S05]  /*18fe0*/  BRA `(.L_x_2090) ;  /* 0xffffffc000b07947 */ /* 0x000fea000383ffff */
.L_x_2034:
        /* <DEDUP_REMOVED lines=8> */
.L_x_2092:
[----:B------:R-:W-:Y:S05]  /*19070*/  BSYNC B0 ;  /* 0x0000000000007941 */ /* 0x000fea0003800000 */
.L_x_2091:
        /* <DEDUP_REMOVED lines=9> */
.L_x_2093:
[----:B------:R-:W-:Y:S02]  /*19110*/  IMAD.MOV.U32 R13, RZ, RZ, R5 ;  /* 0x000000ffff0d7224 */ /* 0x000fe400078e0005 */
[----:B------:R-:W-:Y:S01]  /*19120*/  IMAD.MOV.U32 R12, RZ, RZ, 0x1 ;  /* 0x00000001ff0c7424 */ /* 0x000fe200078e00ff */
[----:B------:R-:W-:-:S13]  /*19130*/  @P0 LEA R3, P1, R7, R14, 0x1 ;  /* 0x0000000e07030211 */ /* 0x000fda00078208ff */
[----:B------:R-:W-:Y:S05]  /*19140*/  WARPSYNC.COLLECTIVE R15, `(.L_x_2094) ;  /* 0x000000000f087348 */ /* 0x000fea0003c00000 */
[----:B------:R0:W1:Y:S02]  /*19150*/  SHFL.IDX P6, R14, R13, R12, R11 ;  /* 0x0000000c0d0e7389 */ /* 0x00006400000c000b */
[----:B01----:R-:W-:Y:S01]  /*19160*/  ENDCOLLECTIVE ;  /* 0x000000000000791b */ /* 0x003fe20003800000 */
.L_x_2094:
[----:B------:R-:W-:-:S05]  /*19170*/  @P0 IMAD.X R2, RZ, RZ, R2, P1 ;  /* 0x000000ffff020224 */ /* 0x000fca00008e0602 */
[----:B------:R-:W-:-:S04]  /*19180*/  @P0 LOP3.LUT R3, R3, R2, RZ, 0x3c, !PT ;  /* 0x0000000203030212 */ /* 0x000fc800078e3cff */
[----:B------:R-:W-:Y:S01]  /*19190*/  @P0 LOP3.LUT R2, R3, R2, RZ, 0x3c, !PT ;  /* 0x0000000203020212 */ /* 0x000fe200078e3cff */
[----:B------:R-:W-:-:S03]  /*191a0*/  IMAD.MOV.U32 R13, RZ, RZ, R0 ;  /* 0x000000ffff0d7224 */ /* 0x000fc600078e0000 */
        /* <DEDUP_REMOVED lines=10> */
.L_x_2095:
[----:B------:R-:W-:Y:S02]  /*19250*/  @P0 IMAD R6, R4, 0x2, R17 ;  /* 0x0000000204060824 */ /* 0x000fe400078e0211 */
[----:B------:R-:W-:Y:S02]  /*19260*/  IMAD.MOV.U32 R13, RZ, RZ, R5 ;  /* 0x000000ffff0d7224 */ /* 0x000fe400078e0005 */
[----:B------:R-:W-:Y:S01]  /*19270*/  IMAD.MOV.U32 R12, RZ, RZ, 0x2 ;  /* 0x00000002ff0c7424 */ /* 0x000fe200078e00ff */
[----:B------:R-:W-:-:S13]  /*19280*/  @P0 LEA R3, P1, R7, R14, 0x1 ;  /* 0x0000000e07030211 */ /* 0x000fda00078208ff */
[----:B------:R-:W-:Y:S05]  /*19290*/  WARPSYNC.COLLECTIVE R15, `(.L_x_2096) ;  /* 0x000000000f087348 */ /* 0x000fea0003c00000 */
[----:B------:R0:W1:Y:S02]  /*192a0*/  SHFL.IDX P6, R14, R13, R12, R11 ;  /* 0x0000000c0d0e7389 */ /* 0x00006400000c000b */
[----:B01----:R-:W-:Y:S01]  /*192b0*/  ENDCOLLECTIVE ;  /* 0x000000000000791b */ /* 0x003fe20003800000 */
.L_x_2096:
        /* <DEDUP_REMOVED lines=14> */
.L_x_2097:
[----:B------:R-:W-:Y:S02]  /*193a0*/  @P0 IMAD R6, R4, 0x2, R17 ;  /* 0x0000000204060824 */ /* 0x000fe400078e0211 */
[----:B------:R-:W-:Y:S02]  /*193b0*/  IMAD.MOV.U32 R13, RZ, RZ, R5 ;  /* 0x000000ffff0d7224 */ /* 0x000fe400078e0005 */
[----:B------:R-:W-:Y:S01]  /*193c0*/  IMAD.MOV.U32 R12, RZ, RZ, 0x3 ;  /* 0x00000003ff0c7424 */ /* 0x000fe200078e00ff */
[----:B------:R-:W-:-:S13]  /*193d0*/  @P0 LEA R3, P1, R7, R14, 0x1 ;  /* 0x0000000e07030211 */ /* 0x000fda00078208ff */
[----:B------:R-:W-:Y:S05]  /*193e0*/  WARPSYNC.COLLECTIVE R15, `(.L_x_2098) ;  /* 0x000000000f087348 */ /* 0x000fea0003c00000 */
[----:B------:R0:W1:Y:S02]  /*193f0*/  SHFL.IDX P6, R14, R13, R12, R11 ;  /* 0x0000000c0d0e7389 */ /* 0x00006400000c000b */
[----:B01----:R-:W-:Y:S01]  /*19400*/  ENDCOLLECTIVE ;  /* 0x000000000000791b */ /* 0x003fe20003800000 */
.L_x_2098:
        /* <DEDUP_REMOVED lines=9> */
[----:B------:R-:W-:-:S07]  /*194a0*/  IMAD.MOV.U32 R5, RZ, RZ, R14 ;  /* 0x000000ffff057224 */ /* 0x000fce00078e000e */
[----:B0-----:R-:W-:Y:S05]  /*194b0*/  WARPSYNC.COLLECTIVE R15, `(.L_x_2099) ;  /* 0x000000000f087348 */ /* 0x001fea0003c00000 */
[----:B------:R1:W2:Y:S02]  /*194c0*/  SHFL.IDX P6, R14, R13, R12, R11 ;  /* 0x0000000c0d0e7389 */ /* 0x0002a400000c000b */
[----:B012---:R-:W-:Y:S01]  /*194d0*/  ENDCOLLECTIVE ;  /* 0x000000000000791b */ /* 0x007fe20003800000 */
.L_x_2099:
[----:B------:R-:W-:Y:S05]  /*194e0*/  BRA `(.L_x_2100) ;  /* 0xffffffc0007c7947 */ /* 0x000fea000383ffff */
.L_x_2039:
[----:B------:R-:W-:Y:S01]  /*194f0*/  IMAD.MOV.U32 R13, RZ, RZ, R5 ;  /* 0x000000ffff0d7224 */ /* 0x000fe200078e0005 */
[----:B------:R-:W-:Y:S01]  /*19500*/  LOP3.LUT R16, R16, 0xfffffeff, RZ, 0xc0, !PT ;  /* 0xfffffeff10107812 */ /* 0x000fe200078ec0ff */
[----:B------:R-:W-:Y:S02]  /*19510*/  IMAD.MOV.U32 R12, RZ, RZ, RZ ;  /* 0x000000ffff0c7224 */ /* 0x000fe400078e00ff */
[----:B------:R-:W-:Y:S02]  /*19520*/  IMAD.MOV.U32 R11, RZ, RZ, 0x181f ;  /* 0x0000181fff0b7424 */ /* 0x000fe400078e00ff */
[----:B------:R-:W-:Y:S02]  /*19530*/  IMAD.MOV.U32 R15, RZ, RZ, -0x1 ;  /* 0xffffffffff0f7424 */ /* 0x000fe400078e00ff */
[----:B------:R-:W-:-:S07]  /*19540*/  VIADD R4, R8, UR43 ;  /* 0x0000002b08047c36 */ /* 0x000fce0008000000 */
[----:B-1----:R-:W-:Y:S05]  /*19550*/  WARPSYNC.COLLECTIVE R15, `(.L_x_2101) ;  /* 0x000000000f087348 */ /* 0x002fea0003c00000 */
[----:B------:R0:W2:Y:S02]  /*19560*/  SHFL.IDX P6, R14, R13, R12, R11 ;  /* 0x0000000c0d0e7389 */ /* 0x0000a400000c000b */
[----:B012---:R-:W-:Y:S01]  /*19570*/  ENDCOLLECTIVE ;  /* 0x000000000000791b */ /* 0x007fe20003800000 */
.L_x_2101:
[C---:B------:R-:W-:Y:S01]  /*19580*/  VIADD R6, R4.reuse, 0x10 ;  /* 0x0000001004067836 */ /* 0x040fe20000000000 */
        /* <DEDUP_REMOVED lines=8> */
.L_x_2102:
[----:B------:R-:W-:Y:S02]  /*19610*/  IMAD.MOV.U32 R13, RZ, RZ, R5 ;  /* 0x000000ffff0d7224 */ /* 0x000fe400078e0005 */
[----:B------:R-:W-:Y:S02]  /*19620*/  IMAD.MOV.U32 R12, RZ, RZ, 0x1 ;  /* 0x00000001ff0c7424 */ /* 0x000fe400078e00ff */
[----:B------:R-:W-:-:S07]  /*19630*/  IMAD.MOV.U32 R3, RZ, RZ, R14 ;  /* 0x000000ffff037224 */ /* 0x000fce00078e000e */
[----:B------:R-:W-:Y:S05]  /*19640*/  WARPSYNC.COLLECTIVE R15, `(.L_x_2103) ;  /* 0x000000000f087348 */ /* 0x000fea0003c00000 */
[----:B------:R0:W1:Y:S02]  /*19650*/  SHFL.IDX P6, R14, R13, R12, R11 ;  /* 0x0000000c0d0e7389 */ /* 0x00006400000c000b */
[----:B01----:R-:W-:Y:S01]  /*19660*/  ENDCOLLECTIVE ;  /* 0x000000000000791b */ /* 0x003fe20003800000 */
.L_x_2103:
        /* <DEDUP_REMOVED lines=10> */
[----:B------:R-:W-:Y:S01]  /*19710*/  ISETP.GE.AND P1, PT, R6, UR39, PT ;  /* 0x0000002706007c0c */ /* 0x000fe2000bf26270 */
[----:B------:R-:W-:Y:S02]  /*19720*/  VIADD R6, R4, 0x20 ;  /* 0x0000002004067836 */ /* 0x000fe40000000000 */
[----:B0-----:R-:W-:-:S10]  /*19730*/  IMAD.MOV.U32 R2, RZ, RZ, R14 ;  /* 0x000000ffff027224 */ /* 0x001fd400078e000e */
[----:B------:R-:W-:Y:S05]  /*19740*/  WARPSYNC.COLLECTIVE R15, `(.L_x_2104) ;  /* 0x000000000f087348 */ /* 0x000fea0003c00000 */
[----:B------:R0:W1:Y:S02]  /*19750*/  SHFL.IDX P6, R14, R13, R12, R11 ;  /* 0x0000000c0d0e7389 */ /* 0x00006400000c000b */
[----:B01----:R-:W-:Y:S01]  /*19760*/  ENDCOLLECTIVE ;  /* 0x000000000000791b */ /* 0x003fe20003800000 */
.L_x_2104:
        /* <DEDUP_REMOVED lines=8> */
.L_x_2105:
        /* <DEDUP_REMOVED lines=11> */
[----:B0-----:R-:W-:-:S12]  /*198a0*/  IMAD.MOV.U32 R2, RZ, RZ, R14 ;  /* 0x000000ffff027224 */ /* 0x001fd800078e000e */
[----:B------:R-:W-:Y:S05]  /*198b0*/  WARPSYNC.COLLECTIVE R15, `(.L_x_2106) ;  /* 0x000000000f087348 */ /* 0x000fea0003c00000 */
[----:B------:R0:W1:Y:S02]  /*198c0*/  SHFL.IDX P6, R14, R13, R12, R11 ;  /* 0x0000000c0d0e7389 */ /* 0x00006400000c000b */
[----:B01----:R-:W-:Y:S01]  /*198d0*/  ENDCOLLECTIVE ;  /* 0x000000000000791b */ /* 0x003fe20003800000 */
.L_x_2106:
[----:B------:R-:W-:Y:S01]  /*198e0*/  @P1 LOP3.LUT R16, R16, 0x40, RZ, 0xfc, !PT ;  /* 0x0000004010101812 */ /* 0x000fe200078efcff */
[----:B------:R-:W-:Y:S02]  /*198f0*/  IMAD.MOV.U32 R13, RZ, RZ, R5 ;  /* 0x000000ffff0d7224 */ /* 0x000fe400078e0005 */
[----:B------:R-:W-:Y:S02]  /*19900*/  IMAD.MOV.U32 R12, RZ, RZ, 0x3 ;  /* 0x00000003ff0c7424 */ /* 0x000fe400078e00ff */
[----:B------:R-:W-:-:S07]  /*19910*/  IMAD.MOV.U32 R3, RZ, RZ, R14 ;  /* 0x000000ffff037224 */ /* 0x000fce00078e000e */
[----:B------:R-:W-:Y:S05]  /*19920*/  WARPSYNC.COLLECTIVE R15, `(.L_x_2107) ;  /* 0x000000000f087348 */ /* 0x000fea0003c00000 */
[----:B------:R0:W1:Y:S02]  /*19930*/  SHFL.IDX P6, R14, R13, R12, R11 ;  /* 0x0000000c0d0e7389 */ /* 0x00006400000c000b */
[----:B01----:R-:W-:Y:S01]  /*19940*/  ENDCOLLECTIVE ;  /* 0x000000000000791b */ /* 0x003fe20003800000 */
.L_x_2107:
[----:B------:R-:W-:-:S05]  /*19950*/  @!P1 LEA R3, P0, R7, R3, 0x1 ;  /* 0x0000000307039211 */ /* 0x000fca00078008ff */
[----:B------:R-:W-:-:S05]  /*19960*/  @!P1 IMAD.X R2, RZ, RZ, R2, P0 ;  /* 0x000000ffff029224 */ /* 0x000fca00000e0602 */
[----:B------:R-:W-:Y:S01]  /*19970*/  @!P1 LOP3.LUT R3, R3, R2, RZ, 0x3c, !PT ;  /* 0x0000000203039212 */ /* 0x000fe200078e3cff */
[----:B------:R-:W-:-:S03]  /*19980*/  IMAD.MOV.U32 R13, RZ, RZ, R0 ;  /* 0x000000ffff0d7224 */ /* 0x000fc600078e0000 */
[----:B------:R-:W-:-:S04]  /*19990*/  @!P1 LOP3.LUT R2, R3, R2, RZ, 0x3c, !PT ;  /* 0x0000000203029212 */ /* 0x000fc800078e3cff */
[----:B------:R-:W-:Y:S01]  /*199a0*/  @!P1 LOP3.LUT R3, R3, R2, RZ, 0x3c, !PT ;  /* 0x0000000203039212 */ /* 0x000fe200078e3cff */
[----:B------:R-:W-:-:S04]  /*199b0*/  IMAD.MOV.U32 R5, RZ, RZ, R14 ;  /* 0x000000ffff057224 */ /* 0x000fc800078e000e */
[----:B------:R-:W-:Y:S01]  /*199c0*/  @!PT LDS RZ, [RZ] ;  /* 0x00000000fffff984 */ /* 0x000fe20000000800 */
[----:B------:R-:W-:Y:S01]  /*199d0*/  @!PT LDS RZ, [RZ] ;  /* 0x00000000fffff984 */ /* 0x000fe20000000800 */
[----:B------:R-:W-:Y:S01]  /*199e0*/  @!PT LDS RZ, [RZ] ;  /* 0x00000000fffff984 */ /* 0x000fe20000000800 */
[----:B------:R0:W-:Y:S03]  /*199f0*/  @!P1 LDGSTS.E.BYPASS.LTC128B.128 [R22+0x21400], desc[UR40][R2.64], !P5 ;  /* 0x2140000002169fae */ /* 0x0001e6000e901d68 */
[----:B0-----:R-:W-:Y:S05]  /*19a00*/  WARPSYNC.COLLECTIVE R15, `(.L_x_2108) ;  /* 0x000000000f087348 */ /* 0x001fea0003c00000 */
[----:B------:R1:W2:Y:S02]  /*19a10*/  SHFL.IDX P6, R14, R13, R12, R11 ;  /* 0x0000000c0d0e7389 */ /* 0x0002a400000c000b */
[----:B012---:R-:W-:Y:S01]  /*19a20*/  ENDCOLLECTIVE ;  /* 0x000000000000791b */ /* 0x007fe20003800000 */
.L_x_2108:
[----:B------:R-:W-:Y:S05]  /*19a30*/  BRA `(.L_x_2109) ;  /* 0xffffffc400647947 */ /* 0x000fea000383ffff */
.L_x_2043:
        /* <DEDUP_REMOVED lines=8> */
.L_x_2111:
[----:B------:R-:W-:Y:S05]  /*19ac0*/  BSYNC B0 ;  /* 0x0000000000007941 */ /* 0x000fea0003800000 */
.L_x_2110:
[----:B------:R-:W-:Y:S01]  /*19ad0*/  IMAD.MOV.U32 R13, RZ, RZ, R0 ;  /* 0x000000ffff0d7224 */ /* 0x000fe200078e0000 */
[----:B------:R-:W-:Y:S01]  /*19ae0*/  LOP3.LUT P1, RZ, R16, 0x100, RZ, 0xc0, !PT ;  /* 0x0000010010ff7812 */ /* 0x000fe2000782c0ff */
[----:B------:R-:W-:Y:S02]  /*19af0*/  IMAD.MOV.U32 R12, RZ, RZ, RZ ;  /* 0x000000ffff0c7224 */ /* 0x000fe400078e00ff */
[----:B------:R-:W-:Y:S02]  /*19b00*/  IMAD.MOV.U32 R11, RZ, RZ, 0x181f ;  /* 0x0000181fff0b7424 */ /* 0x000fe400078e00ff */
[----:B------:R-:W-:Y:S02]  /*19b10*/  IMAD.MOV.U32 R15, RZ, RZ, -0x1 ;  /* 0xffffffffff0f7424 */ /* 0x000fe400078e00ff */
[----:B------:R-:W-:-:S07]  /*19b20*/  IMAD.MOV.U32 R2, RZ, RZ, R14 ;  /* 0x000000ffff027224 */ /* 0x000fce00078e000e */
[----:B------:R-:W-:Y:S05]  /*19b30*/  WARPSYNC.COLLECTIVE R15, `(.L_x_2112) ;  /* 0x000000000f087348 */ /* 0x000fea0003c00000 */
[----:B------:R0:W1:Y:S02]  /*19b40*/  SHFL.IDX P6, R14, R13, R12, R11 ;  /* 0x0000000c0d0e7389 */ /* 0x00006400000c000b */
[----:B01----:R-:W-:Y:S01]  /*19b50*/  ENDCOLLECTIVE ;  /* 0x000000000000791b */ /* 0x003fe20003800000 */
.L_x_2112:
[----:B------:R-:W-:Y:S02]  /*19b60*/  IMAD.MOV.U32 R13, RZ, RZ, R4 ;  /* 0x000000ffff0d7224 */ /* 0x000fe400078e0004 */
[----:B------:R-:W-:Y:S01]  /*19b70*/  IMAD.MOV.U32 R12, RZ, RZ, 0x1 ;  /* 0x00000001ff0c7424 */ /* 0x000fe200078e00ff */
[----:B------:R-:W-:Y:S02]  /*19b80*/  @!P1 LEA R14, P0, R6, R14, 0x1 ;  /* 0x0000000e060e9211 */ /* 0x000fe400078008ff */
[----:B------:R-:W-:-:S03]  /*19b90*/  LOP3.LUT P6, RZ, R16, 0x40000, RZ, 0xc0, !PT ;  /* 0x0004000010ff7812 */ /* 0x000fc600078cc0ff */
[----:B------:R-:W-:Y:S01]  /*19ba0*/  @!P1 IMAD.X R3, RZ, RZ, R2, P0 ;  /* 0x000000ffff039224 */ /* 0x000fe200000e0602 */
[C---:B------:R-:W-:Y:S01]  /*19bb0*/  LOP3.LUT P0, RZ, R16.reuse, 0x80000, RZ, 0xc0, !PT ;  /* 0x0008000010ff7812 */ /* 0x040fe2000780c0ff */
[----:B------:R-:W-:Y:S01]  /*19bc0*/  @!P1 IMAD.MOV.U32 R2, RZ, RZ, R14 ;  /* 0x000000ffff029224 */ /* 0x000fe200078e000e */
[----:B------:R-:W-:-:S04]  /*19bd0*/  LOP3.LUT R16, R16, 0xffbfffff, RZ, 0xc0, !PT ;  /* 0xffbfffff10107812 */ /* 0x000fc800078ec0ff */
[----:B------:R-:W-:-:S07]  /*19be0*/  @P2 LOP3.LUT R16, R16, 0x400000, RZ, 0xfc, !PT ;  /* 0x0040000010102812 */ /* 0x000fce00078efcff */
        /* <DEDUP_REMOVED lines=9> */
.L_x_2113:
        /* <DEDUP_REMOVED lines=15> */
.L_x_2114:
        /* <DEDUP_REMOVED lines=27> */
.L_x_2115:
[----:B------:R-:W-:Y:S02]  /*19f20*/  IMAD.MOV.U32 R13, RZ, RZ, R0 ;  /* 0x000000ffff0d7224 */ /* 0x000fe400078e0000 */
[----:B------:R-:W-:-:S07]  /*19f30*/  IMAD.MOV.U32 R5, RZ, RZ, R14 ;  /* 0x000000ffff057224 */ /* 0x000fce00078e000e */
[----:B------:R-:W-:Y:S05]  /*19f40*/  WARPSYNC.COLLECTIVE R15, `(.L_x_2116) ;  /* 0x000000000f087348 */ /* 0x000fea0003c00000 */
[----:B------:R0:W1:Y:S02]  /*19f50*/  SHFL.IDX P6, R14, R13, R12, R11 ;  /* 0x0000000c0d0e7389 */ /* 0x00006400000c000b */
[----:B01----:R-:W-:Y:S01]  /*19f60*/  ENDCOLLECTIVE ;  /* 0x000000000000791b */ /* 0x003fe20003800000 */
.L_x_2116:
        /* <DEDUP_REMOVED lines=17> */
.L_x_2117:
        /* <DEDUP_REMOVED lines=14> */
.L_x_2118:
[----:B------:R-:W-:Y:S01]  /*1a160*/  @!PT LDS RZ, [RZ] ;  /* 0x00000000fffff984 */ /* 0x000fe20000000800 */
[----:B------:R-:W-:Y:S01]  /*1a170*/  @!PT LDS RZ, [RZ] ;  /* 0x00000000fffff984 */ /* 0x000fe20000000800 */
[----:B------:R-:W-:Y:S01]  /*1a180*/  @!PT LDS RZ, [RZ] ;  /* 0x00000000fffff984 */ /* 0x000fe20000000800 */
[----:B------:R0:W-:Y:S01]  /*1a190*/  @!P1 LDGSTS.E.BYPASS.LTC128B.128 [R22+0x35400], desc[UR40][R2.64+0x380], P0 ;  /* 0x3540038002169fae */ /* 0x0001e20008101d68 */
[----:B------:R-:W-:Y:S05]  /*1a1a0*/  BRA `(.L_x_2119) ;  /* 0xffffffc400f07947 */ /* 0x000fea000383ffff */
.L_x_2046:
[----:B0-----:R0:W2:Y:S02]  /*1a1b0*/  SYNCS.PHASECHK.TRANS64.TRYWAIT P0, [R17+URZ+0x38820], R0 ;  /* 0x03882000110075a7 */ /* 0x0010a4000800017f */
[----:B--2---:R-:W-:Y:S05]  /*1a1c0*/  @!P0 NANOSLEEP.SYNCS 0x989680 ;  /* 0x009896800000895d */ /* 0x004fea0003900000 */
[----:B------:R-:W2:Y:S02]  /*1a1d0*/  @!P0 SYNCS.PHASECHK.TRANS64 P0, [R17+URZ+0x38820], R0 ;  /* 0x03882000110085a7 */ /* 0x000ea4000800007f */
[----:B--2---:R-:W-:Y:S05]  /*1a1e0*/  @!P0 BRA `(.L_x_2046) ;  /* 0xfffffffc00f08947 */ /* 0x004fea000383ffff */
[----:B------:R-:W-:Y:S05]  /*1a1f0*/  BRA `(.L_x_2120) ;  /* 0xffffffc800747947 */ /* 0x000fea000383ffff */
.L_x_2049:
[----:B0-----:R0:W2:Y:S02]  /*1a200*/  SYNCS.PHASECHK.TRANS64.TRYWAIT P0, [R27+URZ+0x38860], R0 ;  /* 0x038860001b0075a7 */ /* 0x0010a4000800017f */
[----:B--2---:R-:W-:Y:S05]  /*1a210*/  @!P0 NANOSLEEP.SYNCS 0x989680 ;  /* 0x009896800000895d */ /* 0x004fea0003900000 */
[----:B------:R-:W2:Y:S02]  /*1a220*/  @!P0 SYNCS.PHASECHK.TRANS64 P0, [R27+URZ+0x38860], R0 ;  /* 0x038860001b0085a7 */ /* 0x000ea4000800007f */
[----:B--2---:R-:W-:Y:S05]  /*1a230*/  @!P0 BRA `(.L_x_2049) ;  /* 0xfffffffc00f08947 */ /* 0x004fea000383ffff */
[----:B------:R-:W-:Y:S05]  /*1a240*/  BRA `(.L_x_2121) ;  /* 0xffffffc800847947 */ /* 0x000fea000383ffff */
.L_x_2050:
        /* <DEDUP_REMOVED lines=8> */
.L_x_2123:
[----:B------:R-:W-:Y:S05]  /*1a2d0*/  BSYNC B0 ;  /* 0x0000000000007941 */ /* 0x000fea0003800000 */
.L_x_2122:
        /* <DEDUP_REMOVED lines=15> */
.L_x_2124:
[----:B------:R-:W-:-:S04]  /*1a3d0*/  LOP3.LUT R16, R16, 0xffffffbf, RZ, 0xc0, !PT ;  /* 0xffffffbf10107812 */ /* 0x000fc800078ec0ff */
[----:B------:R-:W-:Y:S01]  /*1a3e0*/  @P1 LOP3.LUT R16, R16, 0x40, RZ, 0xfc, !PT ;  /* 0x0000004010101812 */ /* 0x000fe200078efcff */
[----:B------:R-:W-:Y:S02]  /*1a3f0*/  IMAD.MOV.U32 R13, RZ, RZ, R7 ;  /* 0x000000ffff0d7224 */ /* 0x000fe400078e0007 */
        /* <DEDUP_REMOVED lines=31> */
.L_x_2125:
[----:B------:R-:W-:Y:S02]  /*1a5f0*/  IMAD.MOV.U32 R13, RZ, RZ, R6 ;  /* 0x000000ffff0d7224 */ /* 0x000fe400078e0006 */
[----:B------:R-:W-:-:S07]  /*1a600*/  IMAD.MOV.U32 R3, RZ, RZ, R14 ;  /* 0x000000ffff037224 */ /* 0x000fce00078e000e */
[----:B------:R-:W-:Y:S05]  /*1a610*/  WARPSYNC.COLLECTIVE R15, `(.L_x_2126) ;  /* 0x000000000f087348 */ /* 0x000fea0003c00000 */
[----:B------:R0:W1:Y:S02]  /*1a620*/  SHFL.IDX P6, R14, R13, R12, R11 ;  /* 0x0000000c0d0e7389 */ /* 0x00006400000c000b */
[----:B01----:R-:W-:Y:S01]  /*1a630*/  ENDCOLLECTIVE ;  /* 0x000000000000791b */ /* 0x003fe20003800000 */
.L_x_2126:
        /* <DEDUP_REMOVED lines=28> */
.L_x_2127:
[----:B------:R-:W-:Y:S02]  /*1a800*/  IMAD.MOV.U32 R13, RZ, RZ, R6 ;  /* 0x000000ffff0d7224 */ /* 0x000fe400078e0006 */
[----:B------:R-:W-:-:S07]  /*1a810*/  IMAD.MOV.U32 R8, RZ, RZ, R14 ;  /* 0x000000ffff087224 */ /* 0x000fce00078e000e */
[----:B------:R-:W-:Y:S05]  /*1a820*/  WARPSYNC.COLLECTIVE R15, `(.L_x_2128) ;  /* 0x000000000f087348 */ /* 0x000fea0003c00000 */
[----:B------:R0:W1:Y:S02]  /*1a830*/  SHFL.IDX P6, R14, R13, R12, R11 ;  /* 0x0000000c0d0e7389 */ /* 0x00006400000c000b */
[----:B01----:R-:W-:Y:S01]  /*1a840*/  ENDCOLLECTIVE ;  /* 0x000000000000791b */ /* 0x003fe20003800000 */
.L_x_2128:
        /* <DEDUP_REMOVED lines=28> */
.L_x_2129:
[----:B------:R-:W-:Y:S02]  /*1aa10*/  IMAD.MOV.U32 R13, RZ, RZ, R6 ;  /* 0x000000ffff0d7224 */ /* 0x000fe400078e0006 */
[----:B------:R-:W-:-:S07]  /*1aa20*/  IMAD.MOV.U32 R7, RZ, RZ, R14 ;  /* 0x000000ffff077224 */ /* 0x000fce00078e000e */
[----:B------:R-:W-:Y:S05]  /*1aa30*/  WARPSYNC.COLLECTIVE R15, `(.L_x_2130) ;  /* 0x000000000f087348 */ /* 0x000fea0003c00000 */
[----:B------:R0:W1:Y:S02]  /*1aa40*/  SHFL.IDX P6, R14, R13, R12, R11 ;  /* 0x0000000c0d0e7389 */ /* 0x00006400000c000b */
[----:B01----:R-:W-:Y:S01]  /*1aa50*/  ENDCOLLECTIVE ;  /* 0x000000000000791b */ /* 0x003fe20003800000 */
.L_x_2130:
[----:B------:R-:W-:Y:S05]  /*1aa60*/  BRA `(.L_x_2131) ;  /* 0xffffffc800347947 */ /* 0x000fea000383ffff */
.L_x_2056:
[----:B0-----:R0:W2:Y:S02]  /*1aa70*/  SYNCS.PHASECHK.TRANS64.TRYWAIT P0, [R8+URZ+0x38840], R20 ;  /* 0x03884014080075a7 */ /* 0x0010a4000800017f */
[----:B--2---:R-:W-:Y:S05]  /*1aa80*/  @!P0 NANOSLEEP.SYNCS 0x989680 ;  /* 0x009896800000895d */ /* 0x004fea0003900000 */
[----:B------:R-:W2:Y:S02]  /*1aa90*/  @!P0 SYNCS.PHASECHK.TRANS64 P0, [R8+URZ+0x38840], R20 ;  /* 0x03884014080085a7 */ /* 0x000ea4000800007f */
[----:B--2---:R-:W-:Y:S05]  /*1aaa0*/  @!P0 BRA `(.L_x_2056) ;  /* 0xfffffffc00f08947 */ /* 0x004fea000383ffff */
[----:B------:R-:W-:Y:S05]  /*1aab0*/  BRA `(.L_x_2132) ;  /* 0xffffffcc00947947 */ /* 0x000fea000383ffff */
.L_x_2057:
        /* <DEDUP_REMOVED lines=8> */
.L_x_2134:
[----:B------:R-:W-:Y:S05]  /*1ab40*/  BSYNC B1 ;  /* 0x0000000000017941 */ /* 0x000fea0003800000 */
.L_x_2133:
        /* <DEDUP_REMOVED lines=9> */
.L_x_2135:
[----:B------:R-:W-:Y:S02]  /*1abe0*/  IMAD.MOV.U32 R13, RZ, RZ, R27 ;  /* 0x000000ffff0d7224 */ /* 0x000fe400078e001b */
[----:B------:R-:W-:Y:S02]  /*1abf0*/  IMAD.MOV.U32 R12, RZ, RZ, 0x1 ;  /* 0x00000001ff0c7424 */ /* 0x000fe400078e00ff */
[----:B------:R-:W-:-:S07]  /*1ac00*/  IMAD.MOV.U32 R2, RZ, RZ, R14 ;  /* 0x000000ffff027224 */ /* 0x000fce00078e000e */
[----:B------:R-:W-:Y:S05]  /*1ac10*/  WARPSYNC.COLLECTIVE R15, `(.L_x_2136) ;  /* 0x000000000f087348 */ /* 0x000fea0003c00000 */
[----:B------:R0:W1:Y:S02]  /*1ac20*/  SHFL.IDX P6, R14, R13, R12, R11 ;  /* 0x0000000c0d0e7389 */ /* 0x00006400000c000b */
[----:B01----:R-:W-:Y:S01]  /*1ac30*/  ENDCOLLECTIVE ;  /* 0x000000000000791b */ /* 0x003fe20003800000 */
.L_x_2136:
        /* <DEDUP_REMOVED lines=11> */
.L_x_2137:
[----:B------:R-:W-:Y:S02]  /*1acf0*/  IMAD.MOV.U32 R13, RZ, RZ, R27 ;  /* 0x000000ffff0d7224 */ /* 0x000fe400078e001b */
[----:B------:R-:W-:Y:S02]  /*1ad00*/  IMAD.MOV.U32 R12, RZ, RZ, 0x2 ;  /* 0x00000002ff0c7424 */ /* 0x000fe400078e00ff */
[----:B------:R-:W-:-:S07]  /*1ad10*/  IMAD.MOV.U32 R2, RZ, RZ, R14 ;  /* 0x000000ffff027224 */ /* 0x000fce00078e000e */
[----:B------:R-:W-:Y:S05]  /*1ad20*/  WARPSYNC.COLLECTIVE R15, `(.L_x_2138) ;  /* 0x000000000f087348 */ /* 0x000fea0003c00000 */
[----:B------:R0:W1:Y:S02]  /*1ad30*/  SHFL.IDX P6, R14, R13, R12, R11 ;  /* 0x0000000c0d0e7389 */ /* 0x00006400000c000b */
[----:B01----:R-:W-:Y:S01]  /*1ad40*/  ENDCOLLECTIVE ;  /* 0x000000000000791b */ /* 0x003fe20003800000 */
.L_x_2138:
        /* <DEDUP_REMOVED lines=11> */
.L_x_2139:
[----:B------:R-:W-:Y:S02]  /*1ae00*/  IMAD.MOV.U32 R13, RZ, RZ, R27 ;  /* 0x000000ffff0d7224 */ /* 0x000fe400078e001b */
[----:B------:R-:W-:Y:S02]  /*1ae10*/  IMAD.MOV.U32 R12, RZ, RZ, 0x3 ;  /* 0x00000003ff0c7424 */ /* 0x000fe400078e00ff */
[----:B------:R-:W-:-:S07]  /*1ae20*/  IMAD.MOV.U32 R2, RZ, RZ, R14 ;  /* 0x000000ffff027224 */ /* 0x000fce00078e000e */
[----:B------:R-:W-:Y:S05]  /*1ae30*/  WARPSYNC.COLLECTIVE R15, `(.L_x_2140) ;  /* 0x000000000f087348 */ /* 0x000fea0003c00000 */
[----:B------:R0:W1:Y:S02]  /*1ae40*/  SHFL.IDX P6, R14, R13, R12, R11 ;  /* 0x0000000c0d0e7389 */ /* 0x00006400000c000b */
[----:B01----:R-:W-:Y:S01]  /*1ae50*/  ENDCOLLECTIVE ;  /* 0x000000000000791b */ /* 0x003fe20003800000 */
.L_x_2140:
        /* <DEDUP_REMOVED lines=11> */
.L_x_2141:
[----:B------:R-:W-:Y:S01]  /*1af10*/  IMAD.MOV.U32 R2, RZ, RZ, R14 ;  /* 0x000000ffff027224 */ /* 0x000fe200078e000e */
[----:B------:R-:W-:Y:S06]  /*1af20*/  BRA `(.L_x_2142) ;  /* 0xffffffcc00247947 */ /* 0x000fec000383ffff */
.L_x_2062:
[----:B---3--:R3:W4:Y:S02]  /*1af30*/  SYNCS.PHASECHK.TRANS64.TRYWAIT P0, [R8+URZ+0x38860], R20 ;  /* 0x03886014080075a7 */ /* 0x008724000800017f */
[----:B----4-:R-:W-:Y:S05]  /*1af40*/  @!P0 NANOSLEEP.SYNCS 0x989680 ;  /* 0x009896800000895d */ /* 0x010fea0003900000 */
[----:B------:R-:W4:Y:S02]  /*1af50*/  @!P0 SYNCS.PHASECHK.TRANS64 P0, [R8+URZ+0x38860], R20 ;  /* 0x03886014080085a7 */ /* 0x000f24000800007f */
[----:B----4-:R-:W-:Y:S05]  /*1af60*/  @!P0 BRA `(.L_x_2062) ;  /* 0xfffffffc00f08947 */ /* 0x010fea000383ffff */
[----:B------:R-:W-:Y:S05]  /*1af70*/  BRA `(.L_x_2143) ;  /* 0xffffffcc00747947 */ /* 0x000fea000383ffff */
.L_x_2063:
[----:B------:R-:W-:Y:S01]  /*1af80*/  BSSY B1, `(.L_x_2144) ;  /* 0x0000008000017945 */ /* 0x000fe20003800000 */
[----:B------:R-:W-:Y:S02]  /*1af90*/  IMAD.MOV.U32 R13, RZ, RZ, R20 ;  /* 0x000000ffff0d7224 */ /* 0x000fe400078e0014 */
[----:B------:R-:W-:Y:S02]  /*1afa0*/  IMAD.MOV.U32 R12, RZ, RZ, RZ ;  /* 0x000000ffff0c7224 */ /* 0x000fe400078e00ff */
[----:B------:R-:W-:Y:S02]  /*1afb0*/  IMAD.MOV.U32 R11, RZ, RZ, 0x181f ;  /* 0x0000181fff0b7424 */ /* 0x000fe400078e00ff */
[----:B------:R-:W-:-:S07]  /*1afc0*/  IMAD.MOV.U32 R15, RZ, RZ, -0x1 ;  /* 0xffffffffff0f7424 */ /* 0x000fce00078e00ff */
[----:B--2---:R-:W-:Y:S05]  /*1afd0*/  WARPSYNC.COLLECTIVE R15, `(.L_x_2145) ;  /* 0x000000000f087348 */ /* 0x004fea0003c00000 */
[----:B------:R0:W1:Y:S02]  /*1afe0*/  SHFL.IDX P6, R14, R13, R12, R11 ;  /* 0x0000000c0d0e7389 */ /* 0x00006400000c000b */
[----:B012---:R-:W-:Y:S01]  /*1aff0*/  ENDCOLLECTIVE ;  /* 0x000000000000791b */ /* 0x007fe20003800000 */
.L_x_2145:
[----:B------:R-:W-:Y:S05]  /*1b000*/  BSYNC B1 ;  /* 0x0000000000017941 */ /* 0x000fea0003800000 */
.L_x_2144:
[----:B------:R-:W-:Y:S01]  /*1b010*/  IMAD.MOV.U32 R13, RZ, RZ, R10 ;  /* 0x000000ffff0d7224 */ /* 0x000fe200078e000a */
[C---:B------:R-:W-:Y:S01]  /*1b020*/  LOP3.LUT P2, RZ, R16.reuse, 0x200, RZ, 0xc0, !PT ;  /* 0x0000020010ff7812 */ /* 0x040fe2000784c0ff */
[----:B------:R-:W-:Y:S01]  /*1b030*/  IMAD.MOV.U32 R12, RZ, RZ, RZ ;  /* 0x000000ffff0c7224 */ /* 0x000fe200078e00ff */
[C---:B------:R-:W-:Y:S01]  /*1b040*/  LOP3.LUT P1, RZ, R16.reuse, 0x20, RZ, 0xc0, !PT ;  /* 0x0000002010ff7812 */ /* 0x040fe2000782c0ff */
[----:B------:R-:W-:Y:S01]  /*1b050*/  IMAD.MOV.U32 R11, RZ, RZ, 0x181f ;  /* 0x0000181fff0b7424 */ /* 0x000fe200078e00ff */
[----:B------:R-:W-:Y:S01]  /*1b060*/  P2R R4, PR, RZ, 0x8 ;  /* 0x00000008ff047803 */ /* 0x000fe20000000000 */
[----:B------:R-:W-:Y:S01]  /*1b070*/  IMAD.MOV.U32 R15, RZ, RZ, -0x1 ;  /* 0xffffffffff0f7424 */ /* 0x000fe200078e00ff */
[----:B------:R-:W-:Y:S01]  /*1b080*/  LOP3.LUT P3, RZ, R16, 0x10, RZ, 0xc0, !PT ;  /* 0x0000001010ff7812 */ /* 0x000fe2000786c0ff */
[----:B------:R-:W-:Y:S02]  /*1b090*/  IMAD.MOV.U32 R3, RZ, RZ, R14 ;  /* 0x000000ffff037224 */ /* 0x000fe400078e000e */
[----:B------:R-:W-:-:S10]  /*1b0a0*/  IMAD R21, R21, 0x2, R17 ;  /* 0x0000000215157824 */ /* 0x000fd400078e0211 */
[----:B------:R-:W-:Y:S05]  /*1b0b0*/  WARPSYNC.COLLECTIVE R15, `(.L_x_2146) ;  /* 0x000000000f087348 */ /* 0x000fea0003c00000 */
[----:B------:R0:W1:Y:S02]  /*1b0c0*/  SHFL.IDX P6, R14, R13, R12, R11 ;  /* 0x0000000c0d0e7389 */ /* 0x00006400000c000b */
[----:B01----:R-:W-:Y:S01]  /*1b0d0*/  ENDCOLLECTIVE ;  /* 0x000000000000791b */ /* 0x003fe20003800000 */
.L_x_2146:
        /* <DEDUP_REMOVED lines=14> */
.L_x_2147:
        /* <DEDUP_REMOVED lines=17> */
.L_x_2148:
        /* <DEDUP_REMOVED lines=18> */
.L_x_2149:
        /* <DEDUP_REMOVED lines=14> */
.L_x_2150:
        /* <DEDUP_REMOVED lines=17> */
.L_x_2151:
        /* <DEDUP_REMOVED lines=14> */
.L_x_2152:
[----:B------:R-:W-:Y:S05]  /*1b6c0*/  BRA `(.L_x_2153) ;  /* 0xffffffc800e47947 */ /* 0x000fea000383ffff */
.L_x_2071:
[----:B------:R-:W-:Y:S01]  /*1b6d0*/  BSSY B0, `(.L_x_2154) ;  /* 0x0000008000007945 */ /* 0x000fe20003800000 */
[----:B------:R-:W-:Y:S02]  /*1b6e0*/  IMAD.MOV.U32 R13, RZ, RZ, R36 ;  /* 0x000000ffff0d7224 */ /* 0x000fe400078e0024 */
[----:B------:R-:W-:Y:S02]  /*1b6f0*/  IMAD.MOV.U32 R12, RZ, RZ, RZ ;  /* 0x000000ffff0c7224 */ /* 0x000fe400078e00ff */
[----:B------:R-:W-:Y:S02]  /*1b700*/  IMAD.MOV.U32 R11, RZ, RZ, 0x1f ;  /* 0x0000001fff0b7424 */ /* 0x000fe400078e00ff */
[----:B------:R-:W-:-:S07]  /*1b710*/  IMAD.MOV.U32 R15, RZ, RZ, -0x1 ;  /* 0xffffffffff0f7424 */ /* 0x000fce00078e00ff */
[----:B012--5:R-:W-:Y:S05]  /*1b720*/  WARPSYNC.COLLECTIVE R15, `(.L_x_2155) ;  /* 0x000000000f087348 */ /* 0x027fea0003c00000 */
[----:B------:R3:W4:Y:S02]  /*1b730*/  SHFL.IDX P6, R14, R13, R12, R11 ;  /* 0x0000000c0d0e7389 */ /* 0x00072400000c000b */
[----:B012345:R-:W-:Y:S01]  /*1b740*/  ENDCOLLECTIVE ;  /* 0x000000000000791b */ /* 0x03ffe20003800000 */
.L_x_2155:
[----:B------:R-:W-:Y:S05]  /*1b750*/  BSYNC B0 ;  /* 0x0000000000007941 */ /* 0x000fea0003800000 */
.L_x_2154:
[----:B------:R-:W-:Y:S05]  /*1b760*/  BRA `(.L_x_2156) ;  /* 0xffffffcc00e87947 */ /* 0x000fea000383ffff */
.L_x_2074:
[----:B0-----:R0:W4:Y:S02]  /*1b770*/  SYNCS.PHASECHK.TRANS64.TRYWAIT P0, [R5+URZ+0x38820], R0 ;  /* 0x03882000050075a7 */ /* 0x001124000800017f */
[----:B----4-:R-:W-:Y:S05]  /*1b780*/  @!P0 NANOSLEEP.SYNCS 0x989680 ;  /* 0x009896800000895d */ /* 0x010fea0003900000 */
[----:B------:R-:W4:Y:S02]  /*1b790*/  @!P0 SYNCS.PHASECHK.TRANS64 P0, [R5+URZ+0x38820], R0 ;  /* 0x03882000050085a7 */ /* 0x000f24000800007f */
[----:B----4-:R-:W-:Y:S05]  /*1b7a0*/  @!P0 BRA `(.L_x_2074) ;  /* 0xfffffffc00f08947 */ /* 0x010fea000383ffff */
[----:B------:R-:W-:Y:S05]  /*1b7b0*/  BRA `(.L_x_2157) ;  /* 0xffffffd000307947 */ /* 0x000fea000383ffff */
.L_x_2075:
        /* <DEDUP_REMOVED lines=11> */
.L_x_2159:
[----:B------:R-:W-:Y:S05]  /*1b870*/  BSYNC B0 ;  /* 0x0000000000007941 */ /* 0x000fea0003800000 */
.L_x_2158:
[----:B------:R-:W-:Y:S05]  /*1b880*/  BRA `(.L_x_2160) ;  /* 0xffffffd000187947 */ /* 0x000fea000383ffff */
.L_x_2078:
[----:B------:R-:W-:Y:S01]  /*1b890*/  BSSY B1, `(.L_x_2161) ;  /* 0x0000006000017945 */ /* 0x000fe20003800000 */
[----:B------:R-:W-:-:S07]  /*1b8a0*/  IMAD.MOV.U32 R15, RZ, RZ, -0x1 ;  /* 0xffffffffff0f7424 */ /* 0x000fce00078e00ff */
[----:B0123-5:R-:W-:Y:S05]  /*1b8b0*/  WARPSYNC.COLLECTIVE R15, `(.L_x_2162) ;  /* 0x000000000f0c7348 */ /* 0x02ffea0003c00000 */
[----:B------:R-:W-:Y:S02]  /*1b8c0*/  ELECT P6, UR62, PT ;  /* 0x00000000003e782f */ /* 0x000fe400038c0000 */
[----:B------:R-:W-:Y:S01]  /*1b8d0*/  MOV R14, UR62 ;  /* 0x0000003e000e7c02 */ /* 0x000fe20008000f00 */
[----:B0123-5:R-:W-:Y:S10]  /*1b8e0*/  ENDCOLLECTIVE ;  /* 0x000000000000791b */ /* 0x02fff40003800000 */
.L_x_2162:
[----:B------:R-:W-:Y:S05]  /*1b8f0*/  BSYNC B1 ;  /* 0x0000000000017941 */ /* 0x000fea0003800000 */
.L_x_2161:
[----:B------:R-:W-:Y:S05]  /*1b900*/  BRA `(.L_x_2163) ;  /* 0xffffffd000107947 */ /* 0x000fea000383ffff */
.L_x_2080:
[----:B0-----:R0:W4:Y:S02]  /*1b910*/  SYNCS.PHASECHK.TRANS64.TRYWAIT P1, [R3+URZ+0x38840], R2 ;  /* 0x03884002030075a7 */ /* 0x001124000802017f */
[----:B----4-:R-:W-:Y:S05]  /*1b920*/  @!P1 NANOSLEEP.SYNCS 0x989680 ;  /* 0x009896800000995d */ /* 0x010fea0003900000 */
[----:B------:R-:W4:Y:S02]  /*1b930*/  @!P1 SYNCS.PHASECHK.TRANS64 P1, [R3+URZ+0x38840], R2 ;  /* 0x03884002030095a7 */ /* 0x000f24000802007f */
[----:B----4-:R-:W-:Y:S05]  /*1b940*/  @!P1 BRA `(.L_x_2080) ;  /* 0xfffffffc00f09947 */ /* 0x010fea000383ffff */
[----:B------:R-:W-:Y:S05]  /*1b950*/  BRA `(.L_x_2164) ;  /* 0xffffffd0002c7947 */ /* 0x000fea000383ffff */
.L_x_2082:
[----:B----4-:R4:W0:Y:S02]  /*1b960*/  SYNCS.PHASECHK.TRANS64.TRYWAIT P1, [R5+URZ+0x38840], R0 ;  /* 0x03884000050075a7 */ /* 0x010824000802017f */
[----:B0-----:R-:W-:Y:S05]  /*1b970*/  @!P1 NANOSLEEP.SYNCS 0x989680 ;  /* 0x009896800000995d */ /* 0x001fea0003900000 */
[----:B------:R-:W0:Y:S02]  /*1b980*/  @!P1 SYNCS.PHASECHK.TRANS64 P1, [R5+URZ+0x38840], R0 ;  /* 0x03884000050095a7 */ /* 0x000e24000802007f */
[----:B0-----:R-:W-:Y:S05]  /*1b990*/  @!P1 BRA `(.L_x_2082) ;  /* 0xfffffffc00f09947 */ /* 0x001fea000383ffff */
[----:B------:R-:W-:Y:S05]  /*1b9a0*/  BRA `(.L_x_2165) ;  /* 0xffffffd000387947 */ /* 0x000fea000383ffff */
.L_x_2084:
[----:B------:R0:W0:Y:S02]  /*1b9b0*/  SYNCS.PHASECHK.TRANS64.TRYWAIT P1, [R3+URZ+0x38860], R2 ;  /* 0x03886002030075a7 */ /* 0x000024000802017f */
[----:B0-----:R-:W-:Y:S05]  /*1b9c0*/  @!P1 NANOSLEEP.SYNCS 0x989680 ;  /* 0x009896800000995d */ /* 0x001fea0003900000 */
[----:B------:R-:W0:Y:S02]  /*1b9d0*/  @!P1 SYNCS.PHASECHK.TRANS64 P1, [R3+URZ+0x38860], R2 ;  /* 0x03886002030095a7 */ /* 0x000e24000802007f */
[----:B0-----:R-:W-:Y:S05]  /*1b9e0*/  @!P1 BRA `(.L_x_2084) ;  /* 0xfffffffc00f09947 */ /* 0x001fea000383ffff */
[----:B------:R-:W-:Y:S05]  /*1b9f0*/  BRA `(.L_x_2166) ;  /* 0xffffffd000347947 */ /* 0x000fea000383ffff */
.L_x_2167:
        /* <DEDUP_REMOVED lines=16> */
.L_x_5640:


//--------------------- .text._ZN7cutlass13device_kernelIN5flash11enable_sm90INS1_16FlashAttnFwdSm90INS1_25CollectiveMainloopFwdSm90ILi2EN4cute5tupleIJNS5_1CILi1EEES8_S8_EEENS6_IJNS7_ILi64EEESA_SA_EEELi512ENS_10bfloat16_tEfNS_4arch4Sm90ELb0ELb1ELb0ELb1ELb1ELb0ELb0ELb0ELb0ELb1ELb0ELb0EEENS1_21CollectiveEpilogueFwdINS6_IJSA_NS7_ILi512EEESA_EEES9_SC_SE_Li256ELb1ELb1ELb0ELb0EEENS1_36VarlenDynamicPersistentTileSchedulerILi64ELi64ELi256ELi128ELb0ELb1ELb1ELb1ELb0ELb1EEEEEEEEEvNT_6ParamsE --------------------------
	.section	.text._ZN7cutlass13device_kernelIN5flash11enable_sm90INS1_16FlashAttnFwdSm90INS1_25CollectiveMainloopFwdSm90ILi2EN4cute5tupleIJNS5_1CILi1EEES8_S8_EEENS6_IJNS7_ILi64EEESA_SA_EEELi512ENS_10bfloat16_tEfNS_4arch4Sm90ELb0ELb1ELb0ELb1ELb1ELb0ELb0ELb0ELb0ELb1ELb0ELb0EEENS1_21CollectiveEpilogueFwdINS6_IJSA_NS7_ILi512EEESA_EEES9_SC_SE_Li256ELb1ELb1ELb0ELb0EEENS1_36VarlenDynamicPersistentTileSchedulerILi64ELi64ELi256ELi128ELb0ELb1ELb1ELb1ELb0ELb1EEEEEEEEEvNT_6ParamsE,"ax",@progbits
	.align	128
.text._ZN7cutlass13device_kernelIN5flash11enable_sm90INS1_16FlashAttnFwdSm90INS1_25CollectiveMainloopFwdSm90ILi2EN4cute5tupleIJNS5_1CILi1EEES8_S8_EEENS6_IJNS7_ILi64EEESA_SA_EEELi512ENS_10bfloat16_tEfNS_4arch4Sm90ELb0ELb1ELb0ELb1ELb1ELb0ELb0ELb0ELb0ELb1ELb0ELb0EEENS1_21CollectiveEpilogueFwdINS6_IJSA_NS7_ILi512EEESA_EEES9_SC_SE_Li256ELb1ELb1ELb0ELb0EEENS1_36VarlenDynamicPersistentTileSchedulerILi64ELi64ELi256ELi128ELb0ELb1ELb1ELb1ELb0ELb1EEEEEEEEEvNT_6ParamsE:
        .type           _ZN7cutlass13device_kernelIN5flash11enable_sm90INS1_16FlashAttnFwdSm90INS1_25CollectiveMainloopFwdSm90ILi2EN4cute5tupleIJNS5_1CILi1EEES8_S8_EEENS6_IJNS7_ILi64EEESA_SA_EEELi512ENS_10bfloat16_tEfNS_4arch4Sm90ELb0ELb1ELb0ELb1ELb1ELb0ELb0ELb0ELb0ELb1ELb0ELb0EEENS1_21CollectiveEpilogueFwdINS6_IJSA_NS7_ILi512EEESA_EEES9_SC_SE_Li256ELb1ELb1ELb0ELb0EEENS1_36VarlenDynamicPersistentTileSchedulerILi64ELi64ELi256ELi128ELb0ELb1ELb1ELb1ELb0ELb1EEEEEEEEEvNT_6ParamsE,@function
        .size           _ZN7cutlass13device_kernelIN5flash11enable_sm90INS1_16FlashAttnFwdSm90INS1_25CollectiveMainloopFwdSm90ILi2EN4cute5tupleIJNS5_1CILi1EEES8_S8_EEENS6_IJNS7_ILi64EEESA_SA_EEELi512ENS_10bfloat16_tEfNS_4arch4Sm90ELb0ELb1ELb0ELb1ELb1ELb0ELb0ELb0ELb0ELb1ELb0ELb0EEENS1_21CollectiveEpilogueFwdINS6_IJSA_NS7_ILi512EEESA_EEES9_SC_SE_Li256ELb1ELb1ELb0ELb0EEENS1_36VarlenDynamicPersistentTileSchedulerILi64ELi64ELi256ELi128ELb0ELb1ELb1ELb1ELb0ELb1EEEEEEEEEvNT_6ParamsE,(.L_x_5641 - _ZN7cutlass13device_kernelIN5flash11enable_sm90INS1_16FlashAttnFwdSm90INS1_25CollectiveMainloopFwdSm90ILi2EN4cute5tupleIJNS5_1CILi1EEES8_S8_EEENS6_IJNS7_ILi64EEESA_SA_EEELi512ENS_10bfloat16_tEfNS_4arch4Sm90ELb0ELb1ELb0ELb1ELb1ELb0ELb0ELb0ELb0ELb1ELb0ELb0EEENS1_21CollectiveEpilogueFwdINS6_IJSA_NS7_ILi512EEESA_EEES9_SC_SE_Li256ELb1ELb1ELb0ELb0EEENS1_36VarlenDynamicPersistentTileSchedulerILi64ELi64ELi256ELi128ELb0ELb1ELb1ELb1ELb0ELb1EEEEEEEEEvNT_6ParamsE)
        .other          _ZN7cutlass13device_kernelIN5flash11enable_sm90INS1_16FlashAttnFwdSm90INS1_25CollectiveMainloopFwdSm90ILi2EN4cute5tupleIJNS5_1CILi1EEES8_S8_EEENS6_IJNS7_ILi64EEESA_SA_EEELi512ENS_10bfloat16_tEfNS_4arch4Sm90ELb0ELb1ELb0ELb1ELb1ELb0ELb0ELb0ELb0ELb1ELb0ELb0EEENS1_21CollectiveEpilogueFwdINS6_IJSA_NS7_ILi512EEESA_EEES9_SC_SE_Li256ELb1ELb1ELb0ELb0EEENS1_36VarlenDynamicPersistentTileSchedulerILi64ELi64ELi256ELi128ELb0ELb1ELb1ELb1ELb0ELb1EEEEEEEEEvNT_6ParamsE,@"STO_CUDA_ENTRY STV_DEFAULT"
_ZN7cutlass13device_kernelIN5flash11enable_sm90INS1_16FlashAttnFwdSm90INS1_25CollectiveMainloopFwdSm90ILi2EN4cute5tupleIJNS5_1CILi1EEES8_S8_EEENS6_IJNS7_ILi64EEESA_SA_EEELi512ENS_10bfloat16_tEfNS_4arch4Sm90ELb0ELb1ELb0ELb1ELb1ELb0ELb0ELb0ELb0ELb1ELb0ELb0EEENS1_21CollectiveEpilogueFwdINS6_IJSA_NS7_ILi512EEESA_EEES9_SC_SE_Li256ELb1ELb1ELb0ELb0EEENS1_36VarlenDynamicPersistentTileSchedulerILi64ELi64ELi256ELi128ELb0ELb1ELb1ELb1ELb0ELb1EEEEEEEEEvNT_6ParamsE:
        /* <DEDUP_REMOVED lines=41> */
.L_x_2168:
        /* <DEDUP_REMOVED lines=22> */
.L_x_2169:
        /* <DEDUP_REMOVED lines=18> */
.L_x_2170:
        /* <DEDUP_REMOVED lines=22> */
.L_x_2171:
        /* <DEDUP_REMOVED lines=23> */
.L_x_2172:
        /* <DEDUP_REMOVED lines=8> */
.L_x_2174:
[----:B------:R-:W-:-:S08]  /*0860*/  NOP ;  /* 0x0000000000007918 */ /* 0x000fd00000000000 */
[----:B------:R-:W0:Y:S02]  /*0870*/  USETMAXREG.TRY_ALLOC.CTAPOOL UP0, 0xe8 ;  /* 0x000000e8000079c8 */ /* 0x000e240008000600 */
[----:B0-----:R-:W-:-:S13]  /*0880*/  PLOP3.LUT P0, PT, PT, PT, UP0, 0x80, 0x0 ;  /* 0x000000000000781c */ /* 0x001fda0003f0f008 */
[----:B------:R-:W-:Y:S05]  /*0890*/  @!P0 BRA `(.L_x_2174) ;  /* 0xfffffffc00f08947 */ /* 0x000fea000383ffff */
[----:B------:R-:W-:Y:S01]  /*08a0*/  LOP3.LUT R2, R0, 0xffffff80, RZ, 0xc0, !PT ;  /* 0xffffff8000027812 */ /* 0x000fe200078ec0ff */
[----:B------:R-:W0:Y:S01]  /*08b0*/  S2UR UR40, SR_CgaCtaId ;  /* 0x00000000002879c3 */ /* 0x000e220000008800 */
[----:B------:R-:W-:Y:S01]  /*08c0*/  UMOV UR41, 0x400 ;  /* 0x0000040000297882 */ /* 0x000fe20000000000 */
[----:B------:R-:W-:Y:S01]  /*08d0*/  ULDC UR4, c[0x0][0xc3c] ;  /* 0x00030f0000047ab9 */ /* 0x000fe20000000800 */
[----:B------:R-:W-:-:S13]  /*08e0*/  ISETP.NE.AND P0, PT, R2, 0x80, PT ;  /* 0x000000800200780c */ /* 0x000fda0003f05270 */
[----:B------:R-:W-:Y:S06]  /*08f0*/  @!P0 BAR.ARV 0x8, 0x100 ;  /* 0x0204000000008b1d */ /* 0x000fec0000002000 */
[----:B------:R-:W-:Y:S01]  /*0900*/  ISETP.GE.U32.AND P0, PT, R0, 0x100, PT ;  /* 0x000001000000780c */ /* 0x000fe20003f06070 */
[----:B0-----:R-:W-:-:S12]  /*0910*/  ULEA UR41, UR40, UR41, 0x18 ;  /* 0x0000002928297291 */ /* 0x001fd8000f8ec03f */
        /* <DEDUP_REMOVED lines=20> */
[C---:B------:R-:W-:Y:S02]  /*0a60*/  LEA.HI R3, R2.reuse, R5, RZ, 0x1 ;  /* 0x0000000502037211 */ /* 0x040fe400078f08ff */
[----:B------:R-:W-:Y:S02]  /*0a70*/  LOP3.LUT R2, R2, 0xfffffff0, RZ, 0xc0, !PT ;  /* 0xfffffff002027812 */ /* 0x000fe400078ec0ff */
[----:B------:R-:W-:Y:S02]  /*0a80*/  LOP3.LUT R4, R3, 0x1ffffffe, RZ, 0xc0, !PT ;  /* 0x1ffffffe03047812 */ /* 0x000fe400078ec0ff */
[----:B------:R-:W-:Y:S01]  /*0a90*/  LEA.HI R3, R0, R197, RZ, 0x5 ;  /* 0x000000c500037211 */ /* 0x000fe200078f28ff */
[----:B------:R-:W-:Y:S01]  /*0aa0*/  IMAD.IADD R2, R197, 0x1, -R2 ;  /* 0x00000001c5027824 */ /* 0x000fe200078e0a02 */
[----:B------:R-:W-:Y:S01]  /*0ab0*/  LOP3.LUT R10, R7, 0xfffffffc, RZ, 0xc0, !PT ;  /* 0xfffffffc070a7812 */ /* 0x000fe200078ec0ff */
[----:B------:R-:W-:Y:S01]  /*0ac0*/  IMAD.IADD R5, R5, 0x1, -R4 ;  /* 0x0000000105057824 */ /* 0x000fe200078e0a04 */
[----:B------:R-:W-:-:S02]  /*0ad0*/  SHF.R.S32.HI R4, RZ, 0x5, R3 ;  /* 0x00000005ff047819 */ /* 0x000fc40000011403 */
[----:B------:R-:W-:Y:S01]  /*0ae0*/  SHF.R.S32.HI R3, RZ, 0x1f, R3 ;  /* 0x0000001fff037819 */ /* 0x000fe20000011403 */
[----:B------:R-:W-:Y:S01]  /*0af0*/  IMAD.IADD R10, R197, 0x1, -R10 ;  /* 0x00000001c50a7824 */ /* 0x000fe200078e0a0a */
[----:B------:R-:W-:Y:S01]  /*0b00*/  LOP3.LUT R8, R6, 0xffffff80, RZ, 0xc0, !PT ;  /* 0xffffff8006087812 */ /* 0x000fe200078ec0ff */
[----:B------:R-:W-:Y:S01]  /*0b10*/  IMAD.SHL.U32 R5, R5, 0x8, RZ ;  /* 0x0000000805057824 */ /* 0x000fe200078e00ff */
[----:B------:R-:W-:Y:S02]  /*0b20*/  LEA.HI R3, R3, R4, RZ, 0x2 ;  /* 0x0000000403037211 */ /* 0x000fe400078f10ff */
[----:B------:R-:W-:Y:S01]  /*0b30*/  SHF.R.S32.HI R193, RZ, 0x7, R6 ;  /* 0x00000007ffc17819 */ /* 0x000fe20000011406 */
[----:B------:R-:W-:Y:S01]  /*0b40*/  IMAD.IADD R8, R197, 0x1, -R8 ;  /* 0x00000001c5087824 */ /* 0x000fe200078e0a08 */
[----:B------:R-:W-:Y:S02]  /*0b50*/  LOP3.LUT R3, R3, 0x3ffffc, RZ, 0xc0, !PT ;  /* 0x003ffffc03037812 */ /* 0x000fe400078ec0ff */
[--C-:B------:R-:W-:Y:S01]  /*0b60*/  SHF.R.S32.HI R7, RZ, 0x1f, R2.reuse ;  /* 0x0000001fff077819 */ /* 0x100fe20000011402 */
[----:B------:R-:W-:Y:S01]  /*0b70*/  IMAD R12, R193, 0x100, R2 ;  /* 0x00000100c10c7824 */ /* 0x000fe200078e0202 */
[----:B------:R-:W-:Y:S01]  /*0b80*/  LEA.HI R11, R10, R10, RZ, 0x1 ;  /* 0x0000000a0a0b7211 */ /* 0x000fe200078f08ff */
[----:B------:R-:W-:Y:S01]  /*0b90*/  IMAD.IADD R3, R4, 0x1, -R3 ;  /* 0x0000000104037824 */ /* 0x000fe200078e0a03 */
[----:B------:R-:W-:-:S02]  /*0ba0*/  LEA.HI R9, R7, R2, RZ, 0x3 ;  /* 0x0000000207097211 */ /* 0x000fc400078f18ff */
[----:B------:R-:W-:Y:S01]  /*0bb0*/  SHF.R.S32.HI R7, RZ, 0x1f, R8 ;  /* 0x0000001fff077819 */ /* 0x000fe20000011408 */
[----:B------:R-:W-:Y:S01]  /*0bc0*/  IMAD R12, R3, 0x10, R12 ;  /* 0x00000010030c7824 */ /* 0x000fe200078e020c */
[----:B------:R-:W-:Y:S02]  /*0bd0*/  LOP3.LUT R13, R11, 0x1ffffffe, RZ, 0xc0, !PT ;  /* 0x1ffffffe0b0d7812 */ /* 0x000fe400078ec0ff */
[-C--:B------:R-:W-:Y:S01]  /*0be0*/  LEA.HI R3, R7, R8.reuse, RZ, 0x2 ;  /* 0x0000000807037211 */ /* 0x080fe200078f10ff */
[----:B------:R-:W-:Y:S01]  /*0bf0*/  IMAD.U32 R196, R12, 0x40, R5 ;  /* 0x000000400cc47824 */ /* 0x000fe200078e0005 */
[----:B------:R-:W-:Y:S01]  /*0c00*/  LOP3.LUT R11, R9, 0xfffffff8, RZ, 0xc0, !PT ;  /* 0xfffffff8090b7812 */ /* 0x000fe200078ec0ff */
[----:B------:R-:W-:Y:S01]  /*0c10*/  IMAD.IADD R185, R10, 0x1, -R13 ;  /* 0x000000010ab97824 */ /* 0x000fe200078e0a0d */
[----:B------:R-:W-:Y:S01]  /*0c20*/  LOP3.LUT R13, R3, 0x7ffffffc, RZ, 0xc0, !PT ;  /* 0x7ffffffc030d7812 */ /* 0x000fe200078ec0ff */
[----:B------:R-:W-:Y:S01]  /*0c30*/  IMAD.SHL.U32 R9, R9, 0x40, RZ ;  /* 0x0000004009097824 */ /* 0x000fe200078e00ff */
[----:B------:R-:W-:Y:S01]  /*0c40*/  LEA.HI R7, R7, R8, RZ, 0x5 ;  /* 0x0000000807077211 */ /* 0x000fe200078f28ff */
[----:B------:R-:W-:Y:S01]  /*0c50*/  IMAD.IADD R11, R2, 0x1, -R11 ;  /* 0x00000001020b7824 */ /* 0x000fe200078e0a0b */
[----:B------:R-:W-:Y:S01]  /*0c60*/  SHF.R.S32.HI R2, RZ, 0x2, R3 ;  /* 0x00000002ff027819 */ /* 0x000fe20000011403 */
[----:B------:R-:W-:Y:S01]  /*0c70*/  IMAD.IADD R13, R8, 0x1, -R13 ;  /* 0x00000001080d7824 */ /* 0x000fe200078e0a0d */
[----:B------:R-:W-:Y:S01]  /*0c80*/  SHF.R.S32.HI R3, RZ, 0x1f, R3 ;  /* 0x0000001fff037819 */ /* 0x000fe20000011403 */
[----:B------:R-:W-:Y:S01]  /*0c90*/  IMAD.SHL.U32 R8, R11, 0x40, RZ ;  /* 0x000000400b087824 */ /* 0x000fe200078e00ff */
[----:B------:R-:W-:-:S02]  /*0ca0*/  LOP3.LUT R9, R9, 0x7ffffe00, RZ, 0xc0, !PT ;  /* 0x7ffffe0009097812 */ /* 0x000fc400078ec0ff */
[----:B------:R-:W-:Y:S02]  /*0cb0*/  LEA.HI R3, R3, R2, RZ, 0x3 ;  /* 0x0000000203037211 */ /* 0x000fe400078f18ff */
[----:B------:R-:W-:Y:S01]  /*0cc0*/  LOP3.LUT R8, R8, 0x1c0, RZ, 0xc0, !PT ;  /* 0x000001c008087812 */ /* 0x000fe200078ec0ff */
[----:B------:R-:W-:Y:S01]  /*0cd0*/  IMAD R9, R4, 0x400, R9 ;  /* 0x0000040004097824 */ /* 0x000fe200078e0209 */
[----:B------:R-:W-:Y:S02]  /*0ce0*/  LOP3.LUT R3, R3, 0xfffffff8, RZ, 0xc0, !PT ;  /* 0xfffffff803037812 */ /* 0x000fe400078ec0ff */
[----:B------:R-:W-:Y:S02]  /*0cf0*/  LOP3.LUT R5, R8, 0x8, R5, 0xf8, !PT ;  /* 0x0000000808057812 */ /* 0x000fe400078ef805 */
[----:B------:R-:W-:Y:S01]  /*0d00*/  SHF.R.U32.HI R8, RZ, 0x3, R8 ;  /* 0x00000003ff087819 */ /* 0x000fe20000011608 */
[----:B------:R-:W-:Y:S01]  /*0d10*/  IMAD.IADD R16, R2, 0x1, -R3 ;  /* 0x0000000102107824 */ /* 0x000fe200078e0a03 */
[----:B------:R-:W-:-:S02]  /*0d20*/  LEA.HI R0, R0, R197, RZ, 0x3 ;  /* 0x000000c500007211 */ /* 0x000fc400078f18ff */
[----:B------:R-:W-:Y:S02]  /*0d30*/  LOP3.LUT R8, R5, R8, RZ, 0x3c, !PT ;  /* 0x0000000805087212 */ /* 0x000fe400078e3cff */
[----:B------:R-:W-:Y:S02]  /*0d40*/  LOP3.LUT R2, R0, 0xfffffff8, RZ, 0xc0, !PT ;  /* 0xfffffff800027812 */ /* 0x000fe400078ec0ff */
[----:B------:R-:W-:Y:S01]  /*0d50*/  R2P PR, R11, 0x6 ;  /* 0x000000060b007804 */ /* 0x000fe20000000000 */
[----:B------:R-:W-:Y:S01]  /*0d60*/  IMAD.IADD R8, R9, 0x1, R8 ;  /* 0x0000000109087824 */ /* 0x000fe200078e0208 */
[----:B------:R-:W-:Y:S01]  /*0d70*/  LEA.HI R6, R6, R193, RZ, 0x1 ;  /* 0x000000c106067211 */ /* 0x000fe200078f08ff */
[----:B------:R-:W-:Y:S01]  /*0d80*/  IMAD.IADD R191, R197, 0x1, -R2 ;  /* 0x00000001c5bf7824 */ /* 0x000fe200078e0a02 */
[----:B------:R-:W-:Y:S01]  /*0d90*/  SHF.R.S32.HI R7, RZ, 0x5, R7 ;  /* 0x00000005ff077819 */ /* 0x000fe20000011407 */
[----:B------:R-:W-:Y:S01]  /*0da0*/  IMAD.SHL.U32 R2, R13, 0x2, RZ ;  /* 0x000000020d027824 */ /* 0x000fe200078e00ff */
[----:B------:R-:W-:Y:S01]  /*0db0*/  LEA R18, R8, UR41, 0x1 ;  /* 0x0000002908127c11 */ /* 0x000fe2000f8e08ff */
[----:B------:R-:W-:Y:S01]  /*0dc0*/  IMAD.SHL.U32 R184, R191, 0x8, RZ ;  /* 0x00000008bfb87824 */ /* 0x000fe200078e00ff */
[----:B------:R-:W-:Y:S01]  /*0dd0*/  LOP3.LUT R6, R6, 0xfffffe, RZ, 0xc0, !PT ;  /* 0x00fffffe06067812 */ /* 0x000fe200078ec0ff */
[----:B------:R-:W-:Y:S01]  /*0de0*/  IMAD R16, R7, 0x10, R16 ;  /* 0x0000001007107824 */ /* 0x000fe200078e0210 */
[----:B------:R-:W-:Y:S01]  /*0df0*/  SEL R22, R22, 0xffffffc0, !P2 ;  /* 0xffffffc016167807 */ /* 0x000fe20005000000 */
[C---:B------:R-:W-:Y:S01]  /*0e00*/  VIADD R23, R18.reuse, 0x26800 ;  /* 0x0002680012177836 */ /* 0x040fe20000000000 */
[----:B------:R-:W-:Y:S01]  /*0e10*/  IADD3 R19, R18, 0x26820, RZ ;  /* 0x0002682012137810 */ /* 0x000fe20007ffe0ff */
[C---:B------:R-:W-:Y:S01]  /*0e20*/  VIADD R190, R184.reuse, 0x40 ;  /* 0x00000040b8be7836 */ /* 0x040fe20000000000 */
[----:B------:R-:W-:Y:S01]  /*0e30*/  SHF.R.S32.HI R192, RZ, 0x3, R0 ;  /* 0x00000003ffc07819 */ /* 0x000fe20000011400 */
[----:B------:R-:W-:-:S02]  /*0e40*/  VIADD R189, R184, 0x80 ;  /* 0x00000080b8bd7836 */ /* 0x000fc40000000000 */
[C---:B------:R-:W-:Y:S01]  /*0e50*/  VIADD R188, R184.reuse, 0xc0 ;  /* 0x000000c0b8bc7836 */ /* 0x040fe20000000000 */
[----:B------:R-:W-:Y:S01]  /*0e60*/  SHF.R.S32.HI R204, RZ, 0x1f, R190 ;  /* 0x0000001fffcc7819 */ /* 0x000fe200000114be */
[C---:B------:R-:W-:Y:S01]  /*0e70*/  VIADD R187, R184.reuse, 0x100 ;  /* 0x00000100b8bb7836 */ /* 0x040fe20000000000 */
[----:B------:R-:W-:Y:S01]  /*0e80*/  SHF.R.S32.HI R203, RZ, 0x1f, R189 ;  /* 0x0000001fffcb7819 */ /* 0x000fe200000114bd */
[C---:B------:R-:W-:Y:S01]  /*0e90*/  VIADD R186, R184.reuse, 0x140 ;  /* 0x00000140b8ba7836 */ /* 0x040fe20000000000 */
[----:B------:R-:W-:Y:S01]  /*0ea0*/  SHF.R.S32.HI R202, RZ, 0x1f, R188 ;  /* 0x0000001fffca7819 */ /* 0x000fe200000114bc */
[C---:B------:R-:W-:Y:S01]  /*0eb0*/  VIADD R195, R184.reuse, 0x180 ;  /* 0x00000180b8c37836 */ /* 0x040fe20000000000 */
[----:B------:R-:W-:Y:S01]  /*0ec0*/  SHF.R.S32.HI R201, RZ, 0x1f, R187 ;  /* 0x0000001fffc97819 */ /* 0x000fe200000114bb */
[----:B------:R-:W-:Y:S01]  /*0ed0*/  VIADD R194, R184, 0x1c0 ;  /* 0x000001c0b8c27836 */ /* 0x000fe20000000000 */
[----:B------:R-:W-:Y:S01]  /*0ee0*/  SHF.R.S32.HI R200, RZ, 0x1f, R186 ;  /* 0x0000001fffc87819 */ /* 0x000fe200000114ba */
[----:B------:R-:W-:Y:S01]  /*0ef0*/  IMAD.IADD R6, R193, 0x1, -R6 ;  /* 0x00000001c1067824 */ /* 0x000fe200078e0a06 */
[----:B------:R-:W-:Y:S01]  /*0f00*/  SHF.R.S32.HI R199, RZ, 0x1f, R195 ;  /* 0x0000001fffc77819 */ /* 0x000fe200000114c3 */
[C---:B------:R-:W-:Y:S01]  /*0f10*/  @P1 VIADD R19, R23.reuse, 0xffffffe0 ;  /* 0xffffffe017131836 */ /* 0x040fe20000000000 */
[----:B------:R-:W-:Y:S01]  /*0f20*/  SHF.R.S32.HI R198, RZ, 0x1f, R194 ;  /* 0x0000001fffc67819 */ /* 0x000fe200000114c2 */
[----:B------:R-:W-:-:S02]  /*0f30*/  IMAD.IADD R23, R23, 0x1, R22 ;  /* 0x0000000117177824 */ /* 0x000fc400078e0216 */
[----:B------:R-:W-:Y:S02]  /*0f40*/  IMAD.SHL.U32 R17, R6, 0x100, RZ ;  /* 0x0000010006117824 */ /* 0x000fe400078e00ff */
[----:B------:R-:W-:Y:S02]  /*0f50*/  IMAD R185, R185, 0x8, R16 ;  /* 0x00000008b9b97824 */ /* 0x000fe400078e0210 */
[----:B------:R-:W-:-:S07]  /*0f60*/  IMAD.IADD R22, R22, 0x1, R19 ;  /* 0x0000000116167824 */ /* 0x000fce00078e0213 */
.L_x_2292:
[----:B------:R-:W-:Y:S01]  /*0f70*/  ULDC.64 UR8, c[0x0][0xa28] ;  /* 0x00028a0000087ab9 */ /* 0x000fe20000000a00 */
[----:B------:R-:W-:Y:S01]  /*0f80*/  ULDC UR4, c[0x0][0x424] ;  /* 0x0001090000047ab9 */ /* 0x000fe20000000800 */
[----:B------:R-:W-:-:S04]  /*0f90*/  UISETP.NE.U32.AND UP0, UPT, UR8, URZ, UPT ;  /* 0x0000003f0800728c */ /* 0x000fc8000bf05070 */
[----:B------:R-:W-:-:S03]  /*0fa0*/  UISETP.NE.AND.EX UP0, UPT, UR9, URZ, UPT, UP0 ;  /* 0x0000003f0900728c */ /* 0x000fc6000bf05300 */
[----:B------:R-:W-:Y:S02]  /*0fb0*/  ULDC.64 UR8, c[0x0][0xa18] ;  /* 0x0002860000087ab9 */ /* 0x000fe40000000a00 */
[----:B------:R-:W-:Y:S01]  /*0fc0*/  UISETP.NE.U32.AND UP1, UPT, UR8, URZ, UPT ;  /* 0x0000003f0800728c */ /* 0x000fe2000bf25070 */
[----:B------:R-:W-:-:S03]  /*0fd0*/  PLOP3.LUT P0, PT, PT, PT, UP0, 0x80, 0x0 ;  /* 0x000000000000781c */ /* 0x000fc60003f0f008 */
[----:B------:R-:W-:-:S03]  /*0fe0*/  UISETP.NE.AND.EX UP1, UPT, UR9, URZ, UPT, UP1 ;  /* 0x0000003f0900728c */ /* 0x000fc6000bf25310 */
[----:B------:R-:W-:Y:S02]  /*0ff0*/  @UP0 ULDC.64 UR8, c[0x0][0xa28] ;  /* 0x00028a0000080ab9 */ /* 0x000fe40000000a00 */
[----:B------:R-:W-:Y:S01]  /*1000*/  @UP0 UIMAD.WIDE UR8, UR6, 0x4, UR8 ;  /* 0x00000004060808a5 */ /* 0x000fe2000f8e0208 */
[----:B------:R-:W-:-:S05]  /*1010*/  PLOP3.LUT P2, PT, PT, PT, UP1, 0x80, 0x0 ;  /* 0x000000000000781c */ /* 0x000fca0003f4f018 */
[----:B------:R-:W-:Y:S01]  /*1020*/  @UP1 ULDC.64 UR10, c[0x0][0xa18] ;  /* 0x00028600000a1ab9 */ /* 0x000fe20000000a00 */
[----:B0-23--:R-:W-:Y:S02]  /*1030*/  IMAD.U32 R4, RZ, RZ, UR8 ;  /* 0x00000008ff047e24 */ /* 0x00dfe4000f8e00ff */
[----:B------:R-:W-:Y:S01]  /*1040*/  IMAD.U32 R5, RZ, RZ, UR9 ;  /* 0x00000009ff057e24 */ /* 0x000fe2000f8e00ff */
[----:B------:R-:W-:-:S04]  /*1050*/  @UP1 UIMAD.WIDE UR8, UR6, 0x4, UR10 ;  /* 0x00000004060818a5 */ /* 0x000fc8000f8e020a */
[----:B------:R-:W2:Y:S02]  /*1060*/  @P0 LDG.E R4, desc[UR54][R4.64] ;  /* 0x0000003604040981 */ /* 0x000ea4000c1e1900 */
[----:B-1----:R-:W-:Y:S02]  /*1070*/  IMAD.U32 R6, RZ, RZ, UR8 ;  /* 0x00000008ff067e24 */ /* 0x002fe4000f8e00ff */
[----:B----4-:R-:W-:Y:S01]  /*1080*/  IMAD.U32 R7, RZ, RZ, UR9 ;  /* 0x00000009ff077e24 */ /* 0x010fe2000f8e00ff */
[----:B------:R-:W-:-:S04]  /*1090*/  ULDC.64 UR8, c[0x0][0x418] ;  /* 0x0001060000087ab9 */ /* 0x000fc80000000a00 */
[----:B------:R-:W3:Y:S01]  /*10a0*/  @P2 LDG.E R6, desc[UR54][R6.64] ;  /* 0x0000003606062981 */ /* 0x000ee2000c1e1900 */
[----:B------:R-:W-:Y:S01]  /*10b0*/  UISETP.NE.U32.AND UP0, UPT, UR8, URZ, UPT ;  /* 0x0000003f0800728c */ /* 0x000fe2000bf05070 */
[----:B------:R-:W-:Y:S01]  /*10c0*/  UMOV UR48, URZ ;  /* 0x0000003f00307c82 */ /* 0x000fe20008000000 */
[----:B------:R-:W-:Y:S02]  /*10d0*/  UMOV UR43, UR7 ;  /* 0x00000007002b7c82 */ /* 0x000fe40008000000 */
[----:B------:R-:W-:-:S03]  /*10e0*/  UISETP.NE.AND.EX UP0, UPT, UR9, URZ, UPT, UP0 ;  /* 0x0000003f0900728c */ /* 0x000fc6000bf05300 */
[----:B------:R-:W-:Y:S01]  /*10f0*/  ULDC.64 UR8, c[0x0][0xa20] ;  /* 0x0002880000087ab9 */ /* 0x000fe20000000a00 */
[----:B------:R-:W-:Y:S01]  /*1100*/  USEL UR4, UR4, 0x1, UP0 ;  /* 0x0000000104047887 */ /* 0x000fe20008000000 */
[----:B------:R-:W-:Y:S01]  /*1110*/  ISETP.NE.U32.AND P1, PT, RZ, UR8, PT ;  /* 0x00000008ff007c0c */ /* 0x000fe2000bf25070 */
[----:B------:R-:W-:Y:S02]  /*1120*/  ULDC UR8, c[0x0][0x2f0] ;  /* 0x0000bc0000087ab9 */ /* 0x000fe40000000800 */
[----:B------:R-:W-:Y:S01]  /*1130*/  UIMAD UR4, UR4, UR8, URZ ;  /* 0x00000008040472a4 */ /* 0x000fe2000f8e023f */
[----:B------:R-:W-:Y:S02]  /*1140*/  ISETP.NE.AND.EX P1, PT, RZ, UR9, PT, P1 ;  /* 0x00000009ff007c0c */ /* 0x000fe4000bf25310 */
[----:B--2---:R-:W-:Y:S02]  /*1150*/  @P0 R2UR UR48, R4 ;  /* 0x00000000043002ca */ /* 0x004fe400000e0000 */
[----:B---3--:R-:W-:Y:S01]  /*1160*/  @P2 R2UR UR50, R6 ;  /* 0x00000000063222ca */ /* 0x008fe200000e0000 */
[----:B------:R-:W-:-:S14]  /*1170*/  @P2 BRA `(.L_x_2175) ;  /* 0x0000000000382947 */ /* 0x000fdc0003800000 */
[----:B------:R-:W-:Y:S01]  /*1180*/  ULDC.64 UR8, c[0x0][0xa00] ;  /* 0x0002800000087ab9 */ /* 0x000fe20000000a00 */
[----:B------:R-:W-:Y:S01]  /*1190*/  ULDC UR50, c[0x0][0x288] ;  /* 0x0000a20000327ab9 */ /* 0x000fe20000000800 */
[----:B------:R-:W-:-:S04]  /*11a0*/  ISETP.NE.U32.AND P0, PT, RZ, UR8, PT ;  /* 0x00000008ff007c0c */ /* 0x000fc8000bf05070 */
[----:B------:R-:W-:-:S13]  /*11b0*/  ISETP.NE.AND.EX P0, PT, RZ, UR9, PT, P0 ;  /* 0x00000009ff007c0c */ /* 0x000fda000bf05300 */
[----:B------:R-:W-:Y:S05]  /*11c0*/  @!P0 BRA `(.L_x_2175) ;  /* 0x0000000000248947 */ /* 0x000fea0003800000 */
[----:B------:R-:W-:Y:S02]  /*11d0*/  ULDC.64 UR8, c[0x0][0xa00] ;  /* 0x0002800000087ab9 */ /* 0x000fe40000000a00 */
[----:B------:R-:W-:-:S06]  /*11e0*/  UIMAD.WIDE UR8, UR6, 0x4, UR8 ;  /* 0x00000004060878a5 */ /* 0x000fcc000f8e0208 */
[----:B------:R-:W-:Y:S02]  /*11f0*/  IMAD.U32 R4, RZ, RZ, UR8 ;  /* 0x00000008ff047e24 */ /* 0x000fe4000f8e00ff */
[----:B------:R-:W-:-:S05]  /*1200*/  IMAD.U32 R5, RZ, RZ, UR9 ;  /* 0x00000009ff057e24 */ /* 0x000fca000f8e00ff */
[----:B------:R-:W2:Y:S04]  /*1210*/  LDG.E R3, desc[UR54][R4.64] ;  /* 0x0000003604037981 */ /* 0x000ea8000c1e1900 */
[----:B------:R-:W3:Y:S01]  /*1220*/  LDG.E R0, desc[UR54][R4.64+0x4] ;  /* 0x0000043604007981 */ /* 0x000ee2000c1e1900 */
[----:B--2---:R-:W-:Y:S02]  /*1230*/  R2UR UR50, R3 ;  /* 0x00000000033272ca */ /* 0x004fe400000e0000 */
[----:B---3--:R-:W-:-:S13]  /*1240*/  R2UR UR7, R0 ;  /* 0x00000000000772ca */ /* 0x008fda00000e0000 */
[----:B------:R-:W-:-:S12]  /*1250*/  UIADD3 UR50, -UR50, UR7, URZ ;  /* 0x0000000732327290 */ /* 0x000fd8000fffe13f */
.L_x_2175:
[----:B------:R-:W-:Y:S01]  /*1260*/  UMOV UR44, UR6 ;  /* 0x00000006002c7c82 */ /* 0x000fe20008000000 */
[----:B------:R-:W-:Y:S05]  /*1270*/  @!P1 BRA `(.L_x_2176) ;  /* 0x00000000001c9947 */ /* 0x000fea0003800000 */
[----:B------:R-:W-:Y:S02]  /*1280*/  ULDC.64 UR8, c[0x0][0xa20] ;  /* 0x0002880000087ab9 */ /* 0x000fe40000000a00 */
[----:B------:R-:W-:-:S06]  /*1290*/  UIMAD.WIDE UR6, UR6, 0x4, UR8 ;  /* 0x00000004060678a5 */ /* 0x000fcc000f8e0208 */
[----:B------:R-:W-:Y:S02]  /*12a0*/  IMAD.U32 R4, RZ, RZ, UR6 ;  /* 0x00000006ff047e24 */ /* 0x000fe4000f8e00ff */
[----:B------:R-:W-:-:S05]  /*12b0*/  IMAD.U32 R5, RZ, RZ, UR7 ;  /* 0x00000007ff057e24 */ /* 0x000fca000f8e00ff */
[----:B------:R-:W2:Y:S02]  /*12c0*/  LDG.E R4, desc[UR54][R4.64] ;  /* 0x0000003604047981 */ /* 0x000ea4000c1e1900 */
[----:B--2---:R-:W-:Y:S01]  /*12d0*/  R2UR UR4, R4 ;  /* 0x00000000040472ca */ /* 0x004fe200000e0000 */
[----:B------:R-:W-:-:S14]  /*12e0*/  BRA `(.L_x_2177) ;  /* 0x0000000000347947 */ /* 0x000fdc0003800000 */
.L_x_2176:
[----:B------:R-:W-:Y:S02]  /*12f0*/  ULDC.64 UR8, c[0x0][0xa08] ;  /* 0x0002820000087ab9 */ /* 0x000fe40000000a00 */
        /* <DEDUP_REMOVED lines=12> */
.L_x_2177:
[----:B------:R-:W-:Y:S02]  /*13c0*/  UISETP.NE.AND UP0, UPT, UR46, 0x1, UPT ;  /* 0x000000012e00788c */ /* 0x000fe4000bf05270 */
[----:B------:R-:W-:Y:S02]  /*13d0*/  UIADD3 UR48, -UR48, UR4, URZ ;  /* 0x0000000430307290 */ /* 0x000fe4000fffe13f */
[----:B------:R-:W-:Y:S02]  /*13e0*/  USHF.L.U32 UR45, UR5, 0x6, URZ ;  /* 0x00000006052d7899 */ /* 0x000fe4000800063f */
[----:B------:R-:W-:Y:S01]  /*13f0*/  UIADD3 UR4, UR48, 0x3f, URZ ;  /* 0x0000003f30047890 */ /* 0x000fe2000fffe03f */
[----:B------:R-:W-:-:S03]  /*1400*/  PLOP3.LUT P0, PT, PT, PT, UP0, 0x80, 0x0 ;  /* 0x000000000000781c */ /* 0x000fc60003f0f008 */
[----:B------:R-:W-:-:S04]  /*1410*/  USHF.R.S32.HI UR6, URZ, 0x1f, UR4 ;  /* 0x0000001f3f067899 */ /* 0x000fc80008011404 */
[----:B------:R-:W-:-:S04]  /*1420*/  ULEA.HI UR6, UR6, UR4, URZ, 0x6 ;  /* 0x0000000406067291 */ /* 0x000fc8000f8f303f */
[----:B------:R-:W-:Y:S02]  /*1430*/  USHF.R.S32.HI UR6, URZ, 0x6, UR6 ;  /* 0x000000063f067899 */ /* 0x000fe40008011406 */
[----:B------:R-:W-:Y:S10]  /*1440*/  @!P0 BRA `(.L_x_2178) ;  /* 0x0000002000308947 */ /* 0x000ff40003800000 */
[----:B------:R-:W0:Y:S01]  /*1450*/  LDC.64 R6, c[0x0][0x9e0] ;  /* 0x00027800ff067b82 */ /* 0x000e220000000a00 */
[----:B------:R-:W-:Y:S01]  /*1460*/  ULDC UR4, c[0x0][0x448] ;  /* 0x0001120000047ab9 */ /* 0x000fe20000000800 */
[----:B------:R-:W-:Y:S02]  /*1470*/  UIADD3 UR7, UR45, 0x3f, URZ ;  /* 0x0000003f2d077890 */ /* 0x000fe4000fffe03f */
[----:B------:R-:W-:Y:S02]  /*1480*/  UISETP.NE.AND UP0, UPT, UR4, 0x1, UPT ;  /* 0x000000010400788c */ /* 0x000fe4000bf05270 */
[----:B------:R-:W-:-:S09]  /*1490*/  UIADD3 UR8, UR48, 0x1, -UR50 ;  /* 0x0000000130087890 */ /* 0x000fd2000fffe832 */
[----:B------:R-:W-:Y:S01]  /*14a0*/  @UP0 ULDC UR4, c[0x0][0x44c] ;  /* 0x0001130000040ab9 */ /* 0x000fe20000000800 */
[----:B------:R-:W-:Y:S01]  /*14b0*/  @UP0 ULDC UR9, c[0x0][0x450] ;  /* 0x0001140000090ab9 */ /* 0x000fe20000000800 */
[----:B------:R-:W-:-:S04]  /*14c0*/  UIMAD.WIDE.U32 UR4, UR7, UR4, URZ ;  /* 0x00000004070472a5 */ /* 0x000fc8000f8e003f */
[----:B------:R-:W-:Y:S01]  /*14d0*/  @UP0 USHF.R.U32.HI UR7, URZ, UR9, UR5 ;  /* 0x000000093f070299 */ /* 0x000fe20008011605 */
[----:B0-----:R-:W-:-:S03]  /*14e0*/  ISETP.GE.AND P1, PT, R7, 0x1, PT ;  /* 0x000000010700780c */ /* 0x001fc60003f26270 */
[----:B------:R-:W-:-:S06]  /*14f0*/  UIADD3 UR7, UR8, UR7, URZ ;  /* 0x0000000708077290 */ /* 0x000fcc000fffe03f */
[----:B------:R-:W-:-:S04]  /*1500*/  VIADD R0, R6, UR7 ;  /* 0x0000000706007c36 */ /* 0x000fc80008000000 */
[----:B------:R-:W-:Y:S05]  /*1510*/  @!P1 BRA `(.L_x_2179) ;  /* 0x0000000000449947 */ /* 0x000fea0003800000 */
[----:B------:R-:W-:Y:S01]  /*1520*/  ISETP.LT.AND P0, PT, RZ, UR7, PT ;  /* 0x00000007ff007c0c */ /* 0x000fe2000bf01270 */
[----:B------:R-:W-:-:S06]  /*1530*/  UIADD3 UR4, UR7, -0x1, URZ ;  /* 0xffffffff07047890 */ /* 0x000fcc000fffe03f */
[----:B------:R-:W-:-:S06]  /*1540*/  IMAD.U32 R3, RZ, RZ, UR4 ;  /* 0x00000004ff037e24 */ /* 0x000fcc000f8e00ff */
[----:B------:R-:W-:Y:S05]  /*1550*/  @P0 BRA `(.L_x_2180) ;  /* 0x00000000001c0947 */ /* 0x000fea0003800000 */
[----:B------:R-:W-:Y:S01]  /*1560*/  ISETP.NE.AND P0, PT, R7, 0x1, PT ;  /* 0x000000010700780c */ /* 0x000fe20003f05270 */
[----:B------:R-:W-:-:S12]  /*1570*/  IMAD R3, RZ, RZ, -UR7 ;  /* 0x80000007ff037e24 */ /* 0x000fd8000f8e02ff */
[----:B------:R-:W0:Y:S02]  /*1580*/  @P0 LDC.64 R4, c[0x0][0x9e8] ;  /* 0x00027a00ff040b82 */ /* 0x000e240000000a00 */
[----:B0-----:R-:W-:-:S05]  /*1590*/  @P0 IMAD.HI.U32 R4, R3, R4, RZ ;  /* 0x0000000403040227 */ /* 0x001fca00078e00ff */
[----:B------:R-:W-:-:S04]  /*15a0*/  @P0 SHF.R.U32.HI R3, RZ, R5, R4 ;  /* 0x00000005ff030219 */ /* 0x000fc80000011604 */
[----:B------:R-:W-:Y:S01]  /*15b0*/  LOP3.LUT R3, RZ, R3, RZ, 0x33, !PT ;  /* 0x00000003ff037212 */ /* 0x000fe200078e33ff */
[----:B------:R-:W-:Y:S06]  /*15c0*/  BRA `(.L_x_2181) ;  /* 0x0000000000107947 */ /* 0x000fec0003800000 */
.L_x_2180:
[----:B------:R-:W-:-:S13]  /*15d0*/  ISETP.NE.AND P0, PT, R7, 0x1, PT ;  /* 0x000000010700780c */ /* 0x000fda0003f05270 */
[----:B------:R-:W0:Y:S02]  /*15e0*/  @P0 LDC.64 R4, c[0x0][0x9e8] ;  /* 0x00027a00ff040b82 */ /* 0x000e240000000a00 */
[----:B0-----:R-:W-:-:S05]  /*15f0*/  @P0 IMAD.HI.U32 R4, R3, R4, RZ ;  /* 0x0000000403040227 */ /* 0x001fca00078e00ff */
[----:B------:R-:W-:-:S07]  /*1600*/  @P0 SHF.R.U32.HI R3, RZ, R5, R4 ;  /* 0x00000005ff030219 */ /* 0x000fce0000011604 */
.L_x_2181:
[----:B------:R-:W-:-:S05]  /*1610*/  IMAD R3, R3, R7, R7 ;  /* 0x0000000703037224 */ /* 0x000fca00078e0207 */
[----:B------:R-:W-:-:S07]  /*1620*/  VIMNMX R0, R0, R3, PT ;  /* 0x0000000300007248 */ /* 0x000fce0003fe0100 */
.L_x_2179:
[----:B------:R-:W-:Y:S01]  /*1630*/  @UP0 ULDC UR4, c[0x0][0x44c] ;  /* 0x0001130000040ab9 */ /* 0x000fe20000000800 */
[----:B------:R-:W-:Y:S01]  /*1640*/  VIADD R0, R0, 0x3f ;  /* 0x0000003f00007836 */ /* 0x000fe20000000000 */
[----:B------:R-:W-:Y:S01]  /*1650*/  UIMAD.WIDE.U32 UR4, UR45, UR4, URZ ;  /* 0x000000042d0472a5 */ /* 0x000fe2000f8e003f */
[----:B------:R-:W-:Y:S01]  /*1660*/  @UP0 ULDC UR8, c[0x0][0x450] ;  /* 0x0001140000080ab9 */ /* 0x000fe20000000800 */
[----:B------:R-:W-:Y:S02]  /*1670*/  UMOV UR7, UR45 ;  /* 0x0000002d00077c82 */ /* 0x000fe40008000000 */
[----:B------:R-:W-:Y:S01]  /*1680*/  @UP0 USHF.R.U32.HI UR7, URZ, UR8, UR5 ;  /* 0x000000083f070299 */ /* 0x000fe20008011605 */
[----:B------:R-:W-:Y:S02]  /*1690*/  SHF.R.S32.HI R3, RZ, 0x1f, R0 ;  /* 0x0000001fff037819 */ /* 0x000fe40000011400 */
[----:B------:R-:W-:Y:S01]  /*16a0*/  ULDC UR4, c[0x0][0x9dc] ;  /* 0x0002770000047ab9 */ /* 0x000fe20000000800 */
[----:B------:R-:W-:Y:S01]  /*16b0*/  UIADD3 UR48, UR7, UR48, -UR50 ;  /* 0x0000003007307290 */ /* 0x000fe2000fffe832 */
[----:B------:R-:W-:-:S03]  /*16c0*/  LEA.HI R3, R3, R0, RZ, 0x6 ;  /* 0x0000000003037211 */ /* 0x000fc600078f30ff */
[----:B------:R-:W-:Y:S01]  /*16d0*/  UIADD3 UR4, UR48, -UR4, URZ ;  /* 0x8000000430047290 */ /* 0x000fe2000fffe03f */
[----:B------:R-:W-:-:S04]  /*16e0*/  SHF.R.S32.HI R3, RZ, 0x6, R3 ;  /* 0x00000006ff037819 */ /* 0x000fc80000011403 */
[----:B------:R-:W-:Y:S01]  /*16f0*/  VIMNMX R4, R3, UR6, PT ;  /* 0x0000000603047c48 */ /* 0x000fe2000bfe0100 */
[----:B------:R-:W-:Y:S01]  /*1700*/  IMAD.U32 R5, RZ, RZ, UR4 ;  /* 0x00000004ff057e24 */ /* 0x000fe2000f8e00ff */
[----:B------:R-:W-:Y:S06]  /*1710*/  @!P1 BRA `(.L_x_2182) ;  /* 0x0000000000409947 */ /* 0x000fec0003800000 */
[----:B------:R-:W-:-:S05]  /*1720*/  IMAD.U32 R0, RZ, RZ, UR48 ;  /* 0x00000030ff007e24 */ /* 0x000fca000f8e00ff */
        /* <DEDUP_REMOVED lines=9> */
.L_x_2183:
[----:B------:R-:W-:-:S13]  /*17c0*/  ISETP.NE.AND P0, PT, R7, 0x1, PT ;  /* 0x000000010700780c */ /* 0x000fda0003f05270 */
[----:B------:R-:W0:Y:S02]  /*17d0*/  @P0 LDC.64 R8, c[0x0][0x9e8] ;  /* 0x00027a00ff080b82 */ /* 0x000e240000000a00 */
[----:B0-----:R-:W-:-:S05]  /*17e0*/  @P0 IMAD.HI.U32 R6, R0, R8, RZ ;  /* 0x0000000800060227 */ /* 0x001fca00078e00ff */
[----:B------:R-:W-:-:S07]  /*17f0*/  @P0 SHF.R.U32.HI R0, RZ, R9, R6 ;  /* 0x00000009ff000219 */ /* 0x000fce0000011606 */
.L_x_2184:
[----:B------:R-:W-:-:S05]  /*1800*/  IMAD R0, R0, R7, RZ ;  /* 0x0000000700007224 */ /* 0x000fca00078e02ff */
[----:B------:R-:W-:-:S07]  /*1810*/  VIMNMX R5, R5, R0, !PT ;  /* 0x0000000005057248 */ /* 0x000fce0007fe0100 */
.L_x_2182:
[----:B------:R-:W-:Y:S01]  /*1820*/  SHF.R.S32.HI R0, RZ, 0x1f, R5 ;  /* 0x0000001fff007819 */ /* 0x000fe20000011405 */
[----:B------:R-:W-:Y:S01]  /*1830*/  IMAD.MOV.U32 R3, RZ, RZ, RZ ;  /* 0x000000ffff037224 */ /* 0x000fe200078e00ff */
[----:B------:R-:W-:Y:S02]  /*1840*/  PLOP3.LUT P0, PT, PT, PT, PT, 0x80, 0x0 ;  /* 0x000000000000781c */ /* 0x000fe40003f0f070 */
[----:B------:R-:W-:Y:S02]  /*1850*/  CS2R R20, SRZ ;  /* 0x0000000000147805 */ /* 0x000fe4000001ff00 */
[----:B------:R-:W-:Y:S02]  /*1860*/  LEA.HI R0, R0, R5, RZ, 0x6 ;  /* 0x0000000500007211 */ /* 0x000fe400078f30ff */
[----:B------:R-:W-:Y:S02]  /*1870*/  CS2R R150, SRZ ;  /* 0x0000000000967805 */ /* 0x000fe4000001ff00 */
[----:B------:R-:W-:-:S02]  /*1880*/  CS2R R148, SRZ ;  /* 0x0000000000947805 */ /* 0x000fc4000001ff00 */
        /* <DEDUP_REMOVED lines=81> */
.L_x_2186:
[----:B------:R-:W-:Y:S01]  /*1da0*/  ULEA UR21, UR38, UR41, 0x3 ;  /* 0x0000002926157291 */ /* 0x000fe2000f8e183f */
[----:B------:R-:W-:-:S05]  /*1db0*/  IMAD.U32 R3, RZ, RZ, UR37 ;  /* 0x00000025ff037e24 */ /* 0x000fca000f8e00ff */
[----:B------:R-:W-:-:S04]  /*1dc0*/  SHF.L.U32 R3, R3, 0x1f, RZ ;  /* 0x0000001f03037819 */ /* 0x000fc800000006ff */
[----:B------:R-:W0:Y:S02]  /*1dd0*/  SYNCS.PHASECHK.TRANS64.TRYWAIT P1, [UR21+0x28c50], R3 ;  /* 0x028c5003ff0075a7 */ /* 0x000e240008020155 */
[----:B0-----:R-:W-:Y:S05]  /*1de0*/  @!P1 BRA `(.L_x_2187) ;  /* 0x0000013c00209947 */ /* 0x001fea0003800000 */
.L_x_2385:
        /* <DEDUP_REMOVED lines=38> */
.L_x_2188:
[----:B0-----:R-:W-:Y:S01]  /*2050*/  VIADD R3, R4, 0xfffffffe ;  /* 0xfffffffe04037836 */ /* 0x001fe20000000000 */
[----:B------:R-:W-:-:S04]  /*2060*/  UIADD3 UR6, UR21, 0x28c60, URZ ;  /* 0x00028c6015067890 */ /* 0x000fc8000fffe03f */
[----:B------:R-:W-:Y:S01]  /*2070*/  ISETP.GE.AND P1, PT, R3, R0, PT ;  /* 0x000000000300720c */ /* 0x000fe20003f26270 */
[----:B------:R-:W-:-:S09]  /*2080*/  UPRMT UR6, UR40, 0x654, UR6 ;  /* 0x0000065428067896 */ /* 0x000fd20008000006 */
[----:B------:R-:W-:Y:S03]  /*2090*/  SYNCS.ARRIVE.TRANS64.RED.A1T0 RZ, [UR6], RZ ;  /* 0x000000ffffff79a7 */ /* 0x000fe60008100406 */
[----:B------:R-:W-:Y:S05]  /*20a0*/  @!P1 BRA `(.L_x_2189) ;  /* 0x0000000800d89947 */ /* 0x000fea0003800000 */
.L_x_2195:
[----:B------:R-:W-:Y:S01]  /*20b0*/  BAR.SYNC.DEFER_BLOCKING 0xe, 0x100 ;  /* 0x0384000000007b1d */ /* 0x000fe20000010000 */
[----:B-1----:R-:W-:Y:S01]  /*20c0*/  IMAD.U32 R5, RZ, RZ, UR38 ;  /* 0x00000026ff057e24 */ /* 0x002fe2000f8e00ff */
[----:B------:R-:W-:Y:S01]  /*20d0*/  UIADD3 UR38, UR38, 0x1, URZ ;  /* 0x0000000126267890 */ /* 0x000fe2000fffe03f */
[C---:B------:R-:W-:Y:S01]  /*20e0*/  ISETP.GT.AND P2, PT, R3.reuse, R0, PT ;  /* 0x000000000300720c */ /* 0x040fe20003f44270 */
[----:B------:R-:W-:Y:S02]  /*20f0*/  VIADD R3, R3, 0xffffffff ;  /* 0xffffffff03037836 */ /* 0x000fe40000000000 */
[----:B0-----:R-:W-:Y:S01]  /*2100*/  IMAD R4, R5, 0x40, R16 ;  /* 0x0000004005047824 */ /* 0x001fe200078e0210 */
        /* <DEDUP_REMOVED lines=137> */
.L_x_2190:
[----:B------:R-:W-:Y:S01]  /*29a0*/  ULEA UR21, UR38, UR41, 0x3 ;  /* 0x0000002926157291 */ /* 0x000fe2000f8e183f */
[----:B------:R-:W-:-:S05]  /*29b0*/  IMAD.U32 R4, RZ, RZ, UR37 ;  /* 0x00000025ff047e24 */ /* 0x000fca000f8e00ff */
[----:B------:R-:W-:-:S04]  /*29c0*/  SHF.L.U32 R4, R4, 0x1f, RZ ;  /* 0x0000001f04047819 */ /* 0x000fc800000006ff */
[----:B------:R0:W1:Y:S01]  /*29d0*/  SYNCS.PHASECHK.TRANS64.TRYWAIT P1, [UR21+0x28c50], R4 ;  /* 0x028c5004ff0075a7 */ /* 0x0000620008020155 */
[----:B------:R-:W-:Y:S05]  /*29e0*/  @!P0 BRA `(.L_x_2191) ;  /* 0x0000000000048947 */ /* 0x000fea0003800000 */
[----:B------:R-:W-:Y:S01]  /*29f0*/  BPT.TRAP 0x1 ;  /* 0x000000040000795c */ /* 0x000fe20000300000 */
.L_x_2191:
[----:B-1----:R-:W-:Y:S05]  /*2a00*/  @P1 BRA `(.L_x_2192) ;  /* 0x0000000000081947 */ /* 0x002fea0003800000 */
[----:B------:R-:W1:Y:S02]  /*2a10*/  SYNCS.PHASECHK.TRANS64.TRYWAIT P1, [UR21+0x28c50], R4 ;  /* 0x028c5004ff0075a7 */ /* 0x000e640008020155 */
[----:B-1----:R-:W-:Y:S05]  /*2a20*/  @!P1 BRA `(.L_x_2193) ;  /* 0x0000013000289947 */ /* 0x002fea0003800000 */
.L_x_2192:
        /* <DEDUP_REMOVED lines=26> */
.L_x_2194:
[----:B------:R-:W-:-:S04]  /*2bd0*/  UIADD3 UR6, UR21, 0x28c60, URZ ;  /* 0x00028c6015067890 */ /* 0x000fc8000fffe03f */
[----:B------:R-:W-:-:S09]  /*2be0*/  UPRMT UR6, UR40, 0x654, UR6 ;  /* 0x0000065428067896 */ /* 0x000fd20008000006 */
[----:B------:R-:W-:Y:S01]  /*2bf0*/  SYNCS.ARRIVE.TRANS64.RED.A1T0 RZ, [UR6], RZ ;  /* 0x000000ffffff79a7 */ /* 0x000fe20008100406 */
[----:B------:R-:W-:Y:S05]  /*2c00*/  @P2 BRA `(.L_x_2195) ;  /* 0xfffffff400282947 */ /* 0x000fea000383ffff */
.L_x_2189:
[----:B------:R-:W-:Y:S01]  /*2c10*/  BAR.SYNC.DEFER_BLOCKING 0xe, 0x100 ;  /* 0x0384000000007b1d */ /* 0x000fe20000010000 */
[----:B------:R-:W-:Y:S01]  /*2c20*/  MOV R3, UR38 ;  /* 0x0000002600037c02 */ /* 0x000fe20008000f00 */
[----:B------:R-:W-:Y:S01]  /*2c30*/  UIADD3 UR38, UR38, 0x1, URZ ;  /* 0x0000000126267890 */ /* 0x000fe2000fffe03f */
[----:B------:R-:W-:Y:S01]  /*2c40*/  PLOP3.LUT P0, PT, PT, PT, PT, 0x8, 0x0 ;  /* 0x000000000000781c */ /* 0x000fe20003f0e170 */
[----:B------:R-:W-:Y:S02]  /*2c50*/  IMAD.MOV.U32 R20, RZ, RZ, RZ ;  /* 0x000000ffff147224 */ /* 0x000fe400078e00ff */
[----:B------:R-:W-:Y:S01]  /*2c60*/  IMAD R0, R3, 0x40, R16 ;  /* 0x0000004003007824 */ /* 0x000fe200078e0210 */
[----:B------:R-:W-:-:S04]  /*2c70*/  UISETP.NE.AND UP0, UPT, UR38, 0x2, UPT ;  /* 0x000000022600788c */ /* 0x000fc8000bf05270 */
[----:B01----:R-:W-:Y:S01]  /*2c80*/  LEA R4, R0, UR41, 0x2 ;  /* 0x0000002900047c11 */ /* 0x003fe2000f8e10ff */
        /* <DEDUP_REMOVED lines=136> */
.L_x_2178:
[----:B------:R-:W-:Y:S01]  /*3510*/  ULDC UR4, c[0x0][0x448] ;  /* 0x0001120000047ab9 */ /* 0x000fe20000000800 */
[----:B------:R-:W-:Y:S02]  /*3520*/  UIADD3 UR7, UR45, 0x3f, URZ ;  /* 0x0000003f2d077890 */ /* 0x000fe4000fffe03f */
[----:B------:R-:W-:Y:S02]  /*3530*/  UISETP.NE.AND UP0, UPT, UR4, 0x1, UPT ;  /* 0x000000010400788c */ /* 0x000fe4000bf05270 */
[----:B------:R-:W-:Y:S01]  /*3540*/  UIADD3 UR10, UR48, 0x1, -UR50 ;  /* 0x00000001300a7890 */ /* 0x000fe2000fffe832 */
[----:B------:R-:W-:Y:S01]  /*3550*/  ULDC.64 UR4, c[0x0][0x9e0] ;  /* 0x0002780000047ab9 */ /* 0x000fe20000000a00 */
[----:B------:R-:W-:-:S07]  /*3560*/  UP2UR UR52, UPR, URZ, 0x1 ;  /* 0x000000013f347883 */ /* 0x000fce0008000000 */
        /* <DEDUP_REMOVED lines=9> */
[----:B------:R-:W-:-:S06]  /*3600*/  IMAD.U32 R0, RZ, RZ, UR4 ;  /* 0x00000004ff007e24 */ /* 0x000fcc000f8e00ff */
        /* <DEDUP_REMOVED lines=11> */
.L_x_2197:
[----:B------:R-:W-:-:S11]  /*36c0*/  UISETP.NE.AND UP0, UPT, UR5, 0x1, UPT ;  /* 0x000000010500788c */ /* 0x000fd6000bf05270 */
[----:B------:R-:W-:Y:S02]  /*36d0*/  @UP0 ULDC.64 UR10, c[0x0][0x9e8] ;  /* 0x00027a00000a0ab9 */ /* 0x000fe40000000a00 */
[----:B------:R-:W-:-:S04]  /*36e0*/  UIMAD.WIDE.U32 UR8, UR4, UR10, URZ ;  /* 0x0000000a040872a5 */ /* 0x000fc8000f8e003f */
[----:B------:R-:W-:-:S12]  /*36f0*/  @UP0 USHF.R.U32.HI UR4, URZ, UR11, UR9 ;  /* 0x0000000b3f040299 */ /* 0x000fd80008011609 */
.L_x_2198:
[----:B------:R-:W-:-:S06]  /*3700*/  UIMAD UR4, UR4, UR5, UR5 ;  /* 0x00000005040472a4 */ /* 0x000fcc000f8e0205 */
[----:B------:R-:W-:-:S07]  /*3710*/  VIMNMX R0, R0, UR4, PT ;  /* 0x0000000400007c48 */ /* 0x000fce000bfe0100 */
.L_x_2196:
[----:B------:R-:W-:Y:S01]  /*3720*/  UISETP.NE.AND UP0, UPT, UR52, URZ, UPT ;  /* 0x0000003f3400728c */ /* 0x000fe2000bf05270 */
[----:B------:R-:W-:Y:S01]  /*3730*/  VIADD R0, R0, 0x3f ;  /* 0x0000003f00007836 */ /* 0x000fe20000000000 */
[----:B------:R-:W-:-:S04]  /*3740*/  UMOV UR4, UR45 ;  /* 0x0000002d00047c82 */ /* 0x000fc80008000000 */
        /* <DEDUP_REMOVED lines=9> */
[----:B------:R-:W-:Y:S01]  /*37e0*/  UIADD3 UR4, UR4, UR48, -UR50 ;  /* 0x0000003004047290 */ /* 0x000fe2000fffe832 */
        /* <DEDUP_REMOVED lines=14> */
.L_x_2200:
[----:B------:R-:W-:-:S11]  /*38d0*/  UISETP.NE.AND UP0, UPT, UR5, 0x1, UPT ;  /* 0x000000010500788c */ /* 0x000fd6000bf05270 */
[----:B------:R-:W-:Y:S02]  /*38e0*/  @UP0 ULDC.64 UR10, c[0x0][0x9e8] ;  /* 0x00027a00000a0ab9 */ /* 0x000fe40000000a00 */
[----:B------:R-:W-:-:S04]  /*38f0*/  UIMAD.WIDE.U32 UR6, UR4, UR10, URZ ;  /* 0x0000000a040672a5 */ /* 0x000fc8000f8e003f */
[----:B------:R-:W-:-:S12]  /*3900*/  @UP0 USHF.R.U32.HI UR4, URZ, UR11, UR7 ;  /* 0x0000000b3f040299 */ /* 0x000fd80008011607 */
.L_x_2201:
[----:B------:R-:W-:-:S04]  /*3910*/  UIMAD UR4, UR4, UR5, URZ ;  /* 0x00000005040472a4 */ /* 0x000fc8000f8e023f */
[----:B------:R-:W-:-:S04]  /*3920*/  UISETP.LT.AND UP0, UPT, UR8, UR4, UPT ;  /* 0x000000040800728c */ /* 0x000fc8000bf01270 */
[----:B------:R-:W-:-:S12]  /*3930*/  USEL UR8, UR8, UR4, !UP0 ;  /* 0x0000000408087287 */ /* 0x000fd8000c000000 */
.L_x_2199:
[----:B------:R-:W-:Y:S01]  /*3940*/  USHF.R.S32.HI UR4, URZ, 0x1f, UR8 ;  /* 0x0000001f3f047899 */ /* 0x000fe20008011408 */
[----:B------:R-:W-:Y:S01]  /*3950*/  PLOP3.LUT P0, PT, PT, PT, PT, 0x80, 0x0 ;  /* 0x000000000000781c */ /* 0x000fe20003f0f070 */
[----:B------:R-:W-:Y:S01]  /*3960*/  IMAD.MOV.U32 R3, RZ, RZ, RZ ;  /* 0x000000ffff037224 */ /* 0x000fe200078e00ff */
[----:B------:R-:W-:Y:S01]  /*3970*/  CS2R R20, SRZ ;  /* 0x0000000000147805 */ /* 0x000fe2000001ff00 */
[----:B------:R-:W-:Y:S01]  /*3980*/  ULEA.HI UR4, UR4, UR8, URZ, 0x6 ;  /* 0x0000000804047291 */ /* 0x000fe2000f8f303f */
[----:B------:R-:W-:Y:S02]  /*3990*/  CS2R R150, SRZ ;  /* 0x0000000000967805 */ /* 0x000fe4000001ff00 */
        /* <DEDUP_REMOVED lines=16> */
[----:B------:R-:W-:Y:S02]  /*3aa0*/  ISETP.GT.AND P1, PT, R168, UR47, PT ;  /* 0x0000002fa8007c0c */ /* 0x000fe4000bf24270 */
        /* <DEDUP_REMOVED lines=48> */
[----:B------:R-:W-:Y:S02]  /*3db0*/  CS2R R170, SRZ ;  /* 0x0000000000aa7805 */ /* 0x000fe4000001ff00 */
        /* <DEDUP_REMOVED lines=33> */
.L_x_2202:
        /* <DEDUP_REMOVED lines=9> */
.L_x_2386:
[----:B------:R-:W-:Y:S05]  /*4060*/  @!P0 BRA `(.L_x_2204) ;  /* 0x0000000000048947 */ /* 0x000fea0003800000 */
[----:B------:R-:W-:Y:S01]  /*4070*/  BPT.TRAP 0x1 ;  /* 0x000000040000795c */ /* 0x000fe20000300000 */
.L_x_2204:
[----:B------:R-:W-:Y:S02]  /*4080*/  IMAD.U32 R7, RZ, RZ, UR38 ;  /* 0x00000026ff077e24 */ /* 0x000fe4000f8e00ff */
[----:B------:R-:W-:-:S03]  /*4090*/  IMAD.U32 R8, RZ, RZ, UR37 ;  /* 0x00000025ff087e24 */ /* 0x000fc6000f8e00ff */
[----:B------:R-:W-:Y:S02]  /*40a0*/  LEA R7, R7, UR41, 0x3 ;  /* 0x0000002907077c11 */ /* 0x000fe4000f8e18ff */
[----:B------:R-:W-:-:S04]  /*40b0*/  SHF.L.U32 R8, R8, 0x1f, RZ ;  /* 0x0000001f08087819 */ /* 0x000fc800000006ff */
[----:B------:R1:W2:Y:S01]  /*40c0*/  SYNCS.PHASECHK.TRANS64.TRYWAIT P1, [R7+URZ+0x28c30], R8 ;  /* 0x028c3008070075a7 */ /* 0x0002a2000802017f */
[----:B------:R-:W-:Y:S05]  /*40d0*/  @!P0 BRA `(.L_x_2205) ;  /* 0x0000000000048947 */ /* 0x000fea0003800000 */
[----:B------:R-:W-:Y:S01]  /*40e0*/  BPT.TRAP 0x1 ;  /* 0x000000040000795c */ /* 0x000fe20000300000 */
.L_x_2205:
[----:B--2---:R-:W-:Y:S05]  /*40f0*/  @P1 BRA `(.L_x_2206) ;  /* 0x0000000000081947 */ /* 0x004fea0003800000 */
[----:B------:R-:W2:Y:S02]  /*4100*/  SYNCS.PHASECHK.TRANS64.TRYWAIT P1, [R7+URZ+0x28c30], R8 ;  /* 0x028c3008070075a7 */ /* 0x000ea4000802017f */
[----:B--2---:R-:W-:Y:S05]  /*4110*/  @!P1 BRA `(.L_x_2207) ;  /* 0x00000118009c9947 */ /* 0x004fea0003800000 */
.L_x_2206:
        /* <DEDUP_REMOVED lines=40> */
.L_x_2208:
[----:B------:R-:W-:Y:S01]  /*43a0*/  UISETP.NE.AND UP1, UPT, UR52, URZ, UPT ;  /* 0x0000003f3400728c */ /* 0x000fe2000bf25270 */
[----:B------:R-:W-:Y:S01]  /*43b0*/  VIADD R3, R185, UR45 ;  /* 0x0000002db9037c36 */ /* 0x000fe20008000000 */
[----:B------:R-:W-:Y:S01]  /*43c0*/  R2UR UR6, R7 ;  /* 0x00000000070672ca */ /* 0x000fe200000e0000 */
[----:B------:R-:W-:Y:S01]  /*43d0*/  IMAD.MOV.U32 R5, RZ, RZ, -0x40 ;  /* 0xffffffc0ff057424 */ /* 0x000fe200078e00ff */
[----:B------:R-:W-:Y:S01]  /*43e0*/  UISETP.NE.AND UP0, UPT, UR51, URZ, UPT ;  /* 0x0000003f3300728c */ /* 0x000fe2000bf05270 */
[C---:B------:R-:W-:Y:S01]  /*43f0*/  LEA R12, R168.reuse, 0xffffffc0, 0x6 ;  /* 0xffffffc0a80c7811 */ /* 0x040fe200078e30ff */
[----:B------:R-:W-:Y:S01]  /*4400*/  ULDC UR22, c[0x0][0x9dc] ;  /* 0x0002770000167ab9 */ /* 0x000fe20000000800 */
[----:B------:R-:W-:Y:S01]  /*4410*/  PLOP3.LUT P1, PT, PT, PT, UP1, 0x80, 0x0 ;  /* 0x000000000000781c */ /* 0x000fe20003f2f018 */
[----:B------:R-:W-:Y:S01]  /*4420*/  IMAD R5, R168, R5, 0x41 ;  /* 0x00000041a8057424 */ /* 0x000fe200078e0205 */
[----:B------:R-:W-:Y:S01]  /*4430*/  PLOP3.LUT P2, PT, PT, PT, UP1, 0x80, 0x0 ;  /* 0x000000000000781c */ /* 0x000fe20003f4f018 */
[----:B------:R-:W-:Y:S01]  /*4440*/  ULDC UR14, c[0x0][0x9e0] ;  /* 0x00027800000e7ab9 */ /* 0x000fe20000000800 */
[----:B------:R-:W-:Y:S01]  /*4450*/  @UP1 ULDC UR7, c[0x0][0x44c] ;  /* 0x0001130000071ab9 */ /* 0x000fe20000000800 */
[----:B------:R-:W-:Y:S01]  /*4460*/  IADD3 R10, -R2, UR48, -R12 ;  /* 0x00000030020a7c10 */ /* 0x000fe2000fffe90c */
[----:B------:R-:W-:-:S02]  /*4470*/  VIADD R14, R5, 0xffffffff ;  /* 0xffffffff050e7836 */ /* 0x000fc40000000000 */
[----:B------:R-:W-:-:S04]  /*4480*/  UIADD3 UR6, UR6, 0x28c40, URZ ;  /* 0x00028c4006067890 */ /* 0x000fc8000fffe03f */
[----:B------:R-:W-:Y:S01]  /*4490*/  UPRMT UR6, UR40, 0x654, UR6 ;  /* 0x0000065428067896 */ /* 0x000fe20008000006 */
[----:B------:R-:W-:Y:S01]  /*44a0*/  @P1 IMAD.HI.U32 R4, R3, UR7, RZ ;  /* 0x0000000703041c27 */ /* 0x000fe2000f8e00ff */
[----:B------:R-:W-:Y:S01]  /*44b0*/  @UP1 ULDC UR7, c[0x0][0x450] ;  /* 0x0001140000071ab9 */ /* 0x000fe20000000800 */
[----:B------:R-:W-:-:S03]  /*44c0*/  PLOP3.LUT P1, PT, PT, PT, UP0, 0x40, 0x0 ;  /* 0x000000000000781c */ /* 0x000fc60003f2e808 */
[----:B------:R-:W-:Y:S02]  /*44d0*/  @P2 SHF.R.U32.HI R3, RZ, UR7, R4 ;  /* 0x00000007ff032c19 */ /* 0x000fe40008011604 */
[----:B------:R-:W-:Y:S01]  /*44e0*/  IADD3 R4, -R2, UR48, R5 ;  /* 0x0000003002047c10 */ /* 0x000fe2000fffe105 */
[----:B------:R-:W-:Y:S01]  /*44f0*/  SYNCS.ARRIVE.TRANS64.RED.A1T0 RZ, [UR6], RZ ;  /* 0x000000ffffff79a7 */ /* 0x000fe20008100406 */
[----:B------:R-:W-:Y:S01]  /*4500*/  ULOP3.LUT UR6, URZ, UR22, URZ, 0x33, !UPT ;  /* 0x000000163f067292 */ /* 0x000fe2000f8e333f */
[----:B------:R-:W0:Y:S02]  /*4510*/  SHFL.IDX PT, R6, R3, RZ, 0x1c1f ;  /* 0x001c1fff03067589 */ /* 0x000e2400000e0000 */
[----:B------:R-:W-:-:S04]  /*4520*/  VIADD R4, R4, -UR50 ;  /* 0x8000003204047c36 */ /* 0x000fc80008000000 */
[C---:B------:R-:W-:Y:S02]  /*4530*/  VIADD R11, R4.reuse, UR14 ;  /* 0x0000000e040b7c36 */ /* 0x040fe40008000000 */
[----:B------:R-:W-:-:S03]  /*4540*/  VIADD R13, R4, UR6 ;  /* 0x00000006040d7c36 */ /* 0x000fc60008000000 */
[----:B0-----:R-:W-:Y:S01]  /*4550*/  VIADDMNMX R4, R6, R11, R10, PT ;  /* 0x0000000b06047246 */ /* 0x001fe2000380010a */
[----:B------:R-:W-:Y:S01]  /*4560*/  IMAD.IADD R5, R13, 0x1, R6 ;  /* 0x000000010d057824 */ /* 0x000fe200078e0206 */
[----:B------:R-:W-:Y:S06]  /*4570*/  @P1 BRA `(.L_x_2209) ;  /* 0x0000000000641947 */ /* 0x000fec0003800000 */
[----:B------:R-:W-:Y:S01]  /*4580*/  IMAD.U32 R9, RZ, RZ, UR50 ;  /* 0x00000032ff097e24 */ /* 0x000fe2000f8e00ff */
[----:B------:R-:W-:Y:S04]  /*4590*/  BSSY B0, `(.L_x_2210) ;  /* 0x0000013000007945 */ /* 0x000fe80003800000 */
[----:B------:R-:W-:-:S04]  /*45a0*/  IADD3 R9, -R9, UR48, R6 ;  /* 0x0000003009097c10 */ /* 0x000fc8000fffe106 */
[----:B------:R-:W-:-:S13]  /*45b0*/  ISETP.GT.AND P1, PT, R9, -0x1, PT ;  /* 0xffffffff0900780c */ /* 0x000fda0003f24270 */
[----:B------:R-:W-:Y:S05]  /*45c0*/  @P1 BRA `(.L_x_2211) ;  /* 0x0000000000241947 */ /* 0x000fea0003800000 */
[----:B------:R-:W-:Y:S01]  /*45d0*/  ULDC UR6, c[0x0][0x9e4] ;  /* 0x0002790000067ab9 */ /* 0x000fe20000000800 */
[----:B------:R-:W-:Y:S02]  /*45e0*/  LOP3.LUT R9, RZ, R9, RZ, 0x33, !PT ;  /* 0x00000009ff097212 */ /* 0x000fe400078e33ff */
[----:B------:R-:W-:-:S04]  /*45f0*/  MOV R15, UR6 ;  /* 0x00000006000f7c02 */ /* 0x000fc80008000f00 */
[----:B------:R-:W-:-:S13]  /*4600*/  ISETP.NE.AND P1, PT, R15, 0x1, PT ;  /* 0x000000010f00780c */ /* 0x000fda0003f25270 */
[----:B------:R-:W0:Y:S02]  /*4610*/  @P1 LDC.64 R20, c[0x0][0x9e8] ;  /* 0x00027a00ff141b82 */ /* 0x000e240000000a00 */
[----:B0-----:R-:W-:-:S05]  /*4620*/  @P1 IMAD.HI.U32 R6, R9, R20, RZ ;  /* 0x0000001409061227 */ /* 0x001fca00078e00ff */
[----:B------:R-:W-:-:S04]  /*4630*/  @P1 SHF.R.U32.HI R9, RZ, R21, R6 ;  /* 0x00000015ff091219 */ /* 0x000fc80000011606 */
[----:B------:R-:W-:Y:S01]  /*4640*/  LOP3.LUT R9, RZ, R9, RZ, 0x33, !PT ;  /* 0x00000009ff097212 */ /* 0x000fe200078e33ff */
[----:B------:R-:W-:Y:S06]  /*4650*/  BRA `(.L_x_2212) ;  /* 0x0000000000187947 */ /* 0x000fec0003800000 */
.L_x_2211:
[----:B------:R-:W-:Y:S02]  /*4660*/  ULDC UR6, c[0x0][0x9e4] ;  /* 0x0002790000067ab9 */ /* 0x000fe40000000800 */
[----:B------:R-:W-:-:S05]  /*4670*/  IMAD.U32 R15, RZ, RZ, UR6 ;  /* 0x00000006ff0f7e24 */ /* 0x000fca000f8e00ff */
[----:B------:R-:W-:-:S13]  /*4680*/  ISETP.NE.AND P1, PT, R15, 0x1, PT ;  /* 0x000000010f00780c */ /* 0x000fda0003f25270 */
[----:B------:R-:W0:Y:S02]  /*4690*/  @P1 LDC.64 R20, c[0x0][0x9e8] ;  /* 0x00027a00ff141b82 */ /* 0x000e240000000a00 */
[----:B0-----:R-:W-:-:S05]  /*46a0*/  @P1 IMAD.HI.U32 R6, R9, R20, RZ ;  /* 0x0000001409061227 */ /* 0x001fca00078e00ff */
[----:B------:R-:W-:-:S07]  /*46b0*/  @P1 SHF.R.U32.HI R9, RZ, R21, R6 ;  /* 0x00000015ff091219 */ /* 0x000fce0000011606 */
.L_x_2212:
[----:B------:R-:W-:Y:S05]  /*46c0*/  BSYNC B0 ;  /* 0x0000000000007941 */ /* 0x000fea0003800000 */
.L_x_2210:
[----:B------:R-:W-:-:S04]  /*46d0*/  IMAD R9, R9, R15, -R12 ;  /* 0x0000000f09097224 */ /* 0x000fc800078e0a0c */
[----:B------:R-:W-:-:S05]  /*46e0*/  IMAD.IADD R9, R9, 0x1, -R2 ;  /* 0x0000000109097824 */ /* 0x000fca00078e0a02 */
[----:B------:R-:W-:Y:S02]  /*46f0*/  VIADDMNMX R4, R9, R15, R4, PT ;  /* 0x0000000f09047246 */ /* 0x000fe40003800104 */
[----:B------:R-:W-:-:S07]  /*4700*/  VIMNMX R5, R5, R9, !PT ;  /* 0x0000000905057248 */ /* 0x000fce0007fe0100 */
.L_x_2209:
[C---:B------:R-:W-:Y:S01]  /*4710*/  ISETP.GE.AND P2, PT, R14.reuse, 0x9, PT ;  /* 0x000000090e00780c */ /* 0x040fe20003f46270 */
[----:B------:R-:W-:Y:S01]  /*4720*/  UISETP.NE.AND UP0, UPT, UR51, URZ, UPT ;  /* 0x0000003f3300728c */ /* 0x000fe2000bf05270 */
        /* <DEDUP_REMOVED lines=11> */
[----:B------:R-:W-:Y:S02]  /*47e0*/  ISETP.LT.OR P3, PT, R4, 0x11, P3 ;  /* 0x000000110400780c */ /* 0x000fe40001f61670 */
[C---:B------:R-:W-:Y:S02]  /*47f0*/  ISETP.GT.AND P4, PT, R5.reuse, 0x9, !P6 ;  /* 0x000000090500780c */ /* 0x040fe40007784270 */
        /* <DEDUP_REMOVED lines=28> */
[C---:B------:R-:W-:Y:S02]  /*49c0*/  ISETP.GT.AND P3, PT, R5.reuse, 0x28, !P4 ;  /* 0x000000280500780c */ /* 0x040fe40006764270 */
        /* <DEDUP_REMOVED lines=27> */
[----:B------:R-:W-:Y:S02]  /*4b80*/  ISETP.GE.AND P6, PT, R14, 0x3a, PT ;  /* 0x0000003a0e00780c */ /* 0x000fe40003fc6270 */
[----:B------:R-:W0:Y:S02]  /*4b90*/  SHFL.IDX PT, R14, R3, 0x1, 0x1c1f ;  /* 0x003c1f00030e7f89 */ /* 0x000e2400000e0000 */
[----:B------:R-:W-:Y:S02]  /*4ba0*/  P2R R45, PR, RZ, 0x40 ;  /* 0x00000040ff2d7803 */ /* 0x000fe40000000000 */
[----:B------:R-:W-:-:S04]  /*4bb0*/  ISETP.GT.AND P6, PT, R5, 0x39, !P6 ;  /* 0x000000390500780c */ /* 0x000fc800077c4270 */
[----:B------:R-:W-:-:S04]  /*4bc0*/  ISETP.LT.OR P6, PT, R4, 0x3a, P6 ;  /* 0x0000003a0400780c */ /* 0x000fc800037c1670 */
[----:B------:R-:W-:Y:S02]  /*4bd0*/  FSEL R68, R53, -INF , !P6 ;  /* 0xff80000035447808 */ /* 0x000fe40007000000 */
[----:B------:R-:W-:Y:S02]  /*4be0*/  PLOP3.LUT P6, PT, PT, PT, UP0, 0x40, 0x0 ;  /* 0x000000000000781c */ /* 0x000fe40003fce808 */
[----:B0-----:R-:W-:Y:S01]  /*4bf0*/  VIADDMNMX R4, R14, R11, R10, PT ;  /* 0x0000000b0e047246 */ /* 0x001fe2000380010a */
[----:B------:R-:W-:-:S10]  /*4c00*/  IMAD.IADD R6, R13, 0x1, R14 ;  /* 0x000000010d067824 */ /* 0x000fd400078e020e */
[----:B------:R-:W-:Y:S05]  /*4c10*/  @P6 BRA `(.L_x_2213) ;  /* 0x0000000000646947 */ /* 0x000fea0003800000 */
[----:B------:R-:W-:Y:S01]  /*4c20*/  IMAD.U32 R3, RZ, RZ, UR50 ;  /* 0x00000032ff037e24 */ /* 0x000fe2000f8e00ff */
[----:B------:R-:W-:Y:S04]  /*4c30*/  BSSY B0, `(.L_x_2214) ;  /* 0x0000013000007945 */ /* 0x000fe80003800000 */
[----:B------:R-:W-:-:S04]  /*4c40*/  IADD3 R3, -R3, UR48, R14 ;  /* 0x0000003003037c10 */ /* 0x000fc8000fffe10e */
        /* <DEDUP_REMOVED lines=11> */
.L_x_2215:
[----:B------:R-:W-:Y:S02]  /*4d00*/  ULDC UR6, c[0x0][0x9e4] ;  /* 0x0002790000067ab9 */ /* 0x000fe40000000800 */
[----:B------:R-:W-:-:S05]  /*4d10*/  IMAD.U32 R5, RZ, RZ, UR6 ;  /* 0x00000006ff057e24 */ /* 0x000fca000f8e00ff */
[----:B------:R-:W-:-:S13]  /*4d20*/  ISETP.NE.AND P6, PT, R5, 0x1, PT ;  /* 0x000000010500780c */ /* 0x000fda0003fc5270 */
[----:B------:R-:W0:Y:S02]  /*4d30*/  @P6 LDC.64 R10, c[0x0][0x9e8] ;  /* 0x00027a00ff0a6b82 */ /* 0x000e240000000a00 */
[----:B0-----:R-:W-:-:S05]  /*4d40*/  @P6 IMAD.HI.U32 R10, R3, R10, RZ ;  /* 0x0000000a030a6227 */ /* 0x001fca00078e00ff */
[----:B------:R-:W-:-:S07]  /*4d50*/  @P6 SHF.R.U32.HI R3, RZ, R11, R10 ;  /* 0x0000000bff036219 */ /* 0x000fce000001160a */
.L_x_2216:
[----:B------:R-:W-:Y:S05]  /*4d60*/  BSYNC B0 ;  /* 0x0000000000007941 */ /* 0x000fea0003800000 */
.L_x_2214:
[----:B------:R-:W-:-:S04]  /*4d70*/  IMAD R3, R3, R5, -R12 ;  /* 0x0000000503037224 */ /* 0x000fc800078e0a0c */
[----:B------:R-:W-:-:S05]  /*4d80*/  IMAD.IADD R3, R3, 0x1, -R2 ;  /* 0x0000000103037824 */ /* 0x000fca00078e0a02 */
[----:B------:R-:W-:Y:S02]  /*4d90*/  VIADDMNMX R4, R3, R5, R4, PT ;  /* 0x0000000503047246 */ /* 0x000fe40003800104 */
[----:B------:R-:W-:-:S07]  /*4da0*/  VIMNMX R6, R6, R3, !PT ;  /* 0x0000000306067248 */ /* 0x000fce0007fe0100 */
.L_x_2213:
        /* <DEDUP_REMOVED lines=36> */
[----:B------:R-:W-:Y:S02]  /*4ff0*/  ISETP.NE.AND P6, PT, R9, RZ, PT ;  /* 0x000000ff0900720c */ /* 0x000fe40003fc5270 */
[----:B------:R-:W-:-:S02]  /*5000*/  ISETP.GT.AND P1, PT, R6, 0x19, !P1 ;  /* 0x000000190600780c */ /* 0x000fc40004f24270 */
[----:B------:R-:W-:Y:S02]  /*5010*/  ISETP.GT.AND P2, PT, R6, 0x8, !P2 ;  /* 0x000000080600780c */ /* 0x000fe40005744270 */
[----:B------:R-:W-:Y:S02]  /*5020*/  ISETP.LT.OR P1, PT, R4, 0x1a, P1 ;  /* 0x0000001a0400780c */ /* 0x000fe40000f21670 */
[----:B------:R-:W-:Y:S02]  /*5030*/  FMNMX.FTZ R9, R68, R3, !PT ;  /* 0x0000000344097209 */ /* 0x000fe40007810000 */
[----:B------:R-:W-:Y:S02]  /*5040*/  FSEL R39, R39, -INF , !P1 ;  /* 0xff80000027277808 */ /* 0x000fe40004800000 */
[----:B------:R-:W-:Y:S01]  /*5050*/  ISETP.NE.AND P1, PT, R37, RZ, PT ;  /* 0x000000ff2500720c */ /* 0x000fe20003f25270 */
[----:B------:R-:W0:Y:S01]  /*5060*/  SHFL.BFLY PT, R10, R9, 0x2, 0x1f ;  /* 0x0c401f00090a7f89 */ /* 0x000e2200000e0000 */
[----:B------:R-:W-:-:S02]  /*5070*/  ISETP.LT.OR P2, PT, R4, 0x9, P2 ;  /* 0x000000090400780c */ /* 0x000fc40001741670 */
[----:B------:R-:W-:Y:S02]  /*5080*/  ISETP.GT.AND P1, PT, R6, 0x20, !P1 ;  /* 0x000000200600780c */ /* 0x000fe40004f24270 */
[----:B------:R-:W-:Y:S02]  /*5090*/  FSEL R30, R30, -INF , !P2 ;  /* 0xff8000001e1e7808 */ /* 0x000fe40005000000 */
        /* <DEDUP_REMOVED lines=11> */
[----:B------:R-:W-:Y:S01]  /*5150*/  ISETP.NE.AND P6, PT, R45, RZ, PT ;  /* 0x000000ff2d00720c */ /* 0x000fe20003fc5270 */
        /* <DEDUP_REMOVED lines=10> */
[----:B------:R-:W-:-:S02]  /*5200*/  ISETP.GT.AND P3, PT, R6, 0x30, !P3 ;  /* 0x000000300600780c */ /* 0x000fc40005f64270 */
[----:B------:R-:W-:Y:S02]  /*5210*/  FMNMX.FTZ R3, R35, R10, !PT ;  /* 0x0000000a23037209 */ /* 0x000fe40007810000 */
[----:B------:R-:W-:Y:S02]  /*5220*/  ISETP.LT.OR P2, PT, R4, 0x2a, P2 ;  /* 0x0000002a0400780c */ /* 0x000fe40001741670 */
[----:B------:R-:W-:Y:S02]  /*5230*/  FMNMX.FTZ R10, R38, R3, !PT ;  /* 0x00000003260a7209 */ /* 0x000fe40007810000 */
[----:B0-----:R-:W-:Y:S02]  /*5240*/  FMNMX.FTZ R5, R11, R12, !PT ;  /* 0x0000000c0b057209 */ /* 0x001fe40007810000 */
[----:B------:R-:W-:Y:S02]  /*5250*/  FMNMX.FTZ R3, R39, R10, !PT ;  /* 0x0000000a27037209 */ /* 0x000fe40007810000 */
[C---:B------:R-:W-:Y:S01]  /*5260*/  FSETP.NEU.FTZ.AND P1, PT, R5.reuse, -INF , PT ;  /* 0xff8000000500780b */ /* 0x040fe20003f3d000 */
[----:B------:R-:W-:Y:S01]  /*5270*/  FMUL.FTZ R9, R5, UR10 ;  /* 0x0000000a05097c20 */ /* 0x000fe20008410000 */
[----:B------:R-:W-:-:S02]  /*5280*/  FMNMX.FTZ R10, R42, R3, !PT ;  /* 0x000000032a0a7209 */ /* 0x000fc40007810000 */
[C---:B------:R-:W-:Y:S02]  /*5290*/  ISETP.GT.AND P4, PT, R6.reuse, 0x31, !P4 ;  /* 0x000000310600780c */ /* 0x040fe40006784270 */
[----:B------:R-:W-:Y:S02]  /*52a0*/  FMNMX.FTZ R3, R43, R10, !PT ;  /* 0x0000000a2b037209 */ /* 0x000fe40007810000 */
[----:B------:R-:W-:Y:S02]  /*52b0*/  FSEL R9, R9, RZ, P1 ;  /* 0x000000ff09097208 */ /* 0x000fe40000800000 */
[C---:B------:R-:W-:Y:S02]  /*52c0*/  ISETP.GT.AND P5, PT, R6.reuse, 0x38, !P5 ;  /* 0x000000380600780c */ /* 0x040fe40006fa4270 */
[----:B------:R-:W-:Y:S01]  /*52d0*/  ISETP.GT.AND P1, PT, R6, 0x39, !P6 ;  /* 0x000000390600780c */ /* 0x000fe20007724270 */
[--C-:B------:R-:W-:Y:S01]  /*52e0*/  FFMA.FTZ R10, R24, UR10, -R9.reuse ;  /* 0x0000000a180a7c23 */ /* 0x100fe20008010809 */
[----:B------:R-:W-:Y:S01]  /*52f0*/  ISETP.LT.OR P3, PT, R4, 0x31, P3 ;  /* 0x000000310400780c */ /* 0x000fe20001f61670 */
[--C-:B------:R-:W-:Y:S01]  /*5300*/  FFMA.FTZ R11, R20, UR10, -R9.reuse ;  /* 0x0000000a140b7c23 */ /* 0x100fe20008010809 */
[----:B------:R-:W-:Y:S01]  /*5310*/  FSEL R47, R47, -INF , !P2 ;  /* 0xff8000002f2f7808 */ /* 0x000fe20005000000 */
[--C-:B------:R-:W-:Y:S01]  /*5320*/  FFMA.FTZ R12, R56, UR10, -R9.reuse ;  /* 0x0000000a380c7c23 */ /* 0x100fe20008010809 */
[----:B------:R-:W-:Y:S01]  /*5330*/  FMNMX.FTZ R6, R46, R3, !PT ;  /* 0x000000032e067209 */ /* 0x000fe20007810000 */
[----:B------:R-:W-:Y:S01]  /*5340*/  MUFU.EX2 R10, R10 ;  /* 0x0000000a000a7308 */ /* 0x000fe20000000800 */
[----:B------:R-:W-:Y:S01]  /*5350*/  ISETP.LT.OR P4, PT, R4, 0x32, P4 ;  /* 0x000000320400780c */ /* 0x000fe20002781670 */
[--C-:B------:R-:W-:Y:S01]  /*5360*/  FFMA.FTZ R14, R32, UR10, -R9.reuse ;  /* 0x0000000a200e7c23 */ /* 0x100fe20008010809 */
[----:B------:R-:W-:Y:S01]  /*5370*/  FSEL R50, R50, -INF , !P3 ;  /* 0xff80000032327808 */ /* 0x000fe20005800000 */
[--C-:B------:R-:W-:Y:S01]  /*5380*/  FFMA.FTZ R15, R58, UR10, -R9.reuse ;  /* 0x0000000a3a0f7c23 */ /* 0x100fe20008010809 */
[----:B------:R-:W-:Y:S01]  /*5390*/  FMNMX.FTZ R3, R47, R6, !PT ;  /* 0x000000062f037209 */ /* 0x000fe20007810000 */
[--C-:B------:R-:W-:Y:S01]  /*53a0*/  FFMA.FTZ R20, R36, UR10, -R9.reuse ;  /* 0x0000000a24147c23 */ /* 0x100fe20008010809 */
[----:B------:R-:W-:Y:S01]  /*53b0*/  ISETP.LT.OR P5, PT, R4, 0x39, P5 ;  /* 0x000000390400780c */ /* 0x000fe20002fa1670 */
[----:B------:R-:W0:Y:S01]  /*53c0*/  MUFU.EX2 R11, R11 ;  /* 0x0000000b000b7308 */ /* 0x000e220000000800 */
[----:B------:R-:W-:Y:S01]  /*53d0*/  FSEL R51, R51, -INF , !P4 ;  /* 0xff80000033337808 */ /* 0x000fe20006000000 */
[--C-:B------:R-:W-:Y:S01]  /*53e0*/  FFMA.FTZ R21, R60, UR10, -R9.reuse ;  /* 0x0000000a3c157c23 */ /* 0x100fe20008010809 */
[----:B------:R-:W-:Y:S01]  /*53f0*/  FMNMX.FTZ R6, R50, R3, !PT ;  /* 0x0000000332067209 */ /* 0x000fe20007810000 */
[--C-:B------:R-:W-:Y:S01]  /*5400*/  FFMA.FTZ R24, R40, UR10, -R9.reuse ;  /* 0x0000000a28187c23 */ /* 0x100fe20008010809 */
[----:B------:R-:W-:Y:S01]  /*5410*/  ISETP.LT.OR P1, PT, R4, 0x3a, P1 ;  /* 0x0000003a0400780c */ /* 0x000fe20000f21670 */
        /* <DEDUP_REMOVED lines=8> */
[----:B------:R-:W-:-:S02]  /*54a0*/  FFMA.FTZ R33, R66, UR10, -R9 ;  /* 0x0000000a42217c23 */ /* 0x000fc40008010809 */
[----:B------:R4:W-:Y:S01]  /*54b0*/  MUFU.EX2 R154, R6 ;  /* 0x00000006009a7308 */ /* 0x0009e20000000800 */
[----:B------:R-:W-:Y:S01]  /*54c0*/  FMNMX.FTZ R4, R55, R4, !PT ;  /* 0x0000000437047209 */ /* 0x000fe20007810000 */
[----:B---3--:R-:W-:Y:S01]  /*54d0*/  FFMA.FTZ R12, R44, UR10, -R9 ;  /* 0x0000000a2c0c7c23 */ /* 0x008fe20008010809 */
[----:B0-----:R-:W-:-:S03]  /*54e0*/  F2FP.BF16.F32.PACK_AB R152, R11, R10 ;  /* 0x0000000a0b98723e */ /* 0x001fc600000010ff */
[----:B------:R-:W0:Y:S02]  /*54f0*/  SHFL.BFLY PT, R3, R4, 0x2, 0x1f ;  /* 0x0c401f0004037f89 */ /* 0x000e2400000e0000 */
[----:B------:R-:W-:Y:S08]  /*5500*/  MUFU.EX2 R29, R28 ;  /* 0x0000001c001d7308 */ /* 0x000ff00000000800 */
[----:B------:R-:W-:Y:S08]  /*5510*/  MUFU.EX2 R14, R14 ;  /* 0x0000000e000e7308 */ /* 0x000ff00000000800 */
[----:B------:R-:W3:Y:S01]  /*5520*/  MUFU.EX2 R15, R15 ;  /* 0x0000000f000f7308 */ /* 0x000ee20000000800 */
[----:B0-----:R-:W-:Y:S01]  /*5530*/  FMNMX.FTZ R3, R4, R3, !PT ;  /* 0x0000000304037209 */ /* 0x001fe20007810000 */
[----:B------:R-:W-:-:S06]  /*5540*/  FFMA.FTZ R4, R62, UR10, -R9 ;  /* 0x0000000a3e047c23 */ /* 0x000fcc0008010809 */
[----:B------:R-:W-:Y:S01]  /*5550*/  MUFU.EX2 R20, R20 ;  /* 0x0000001400147308 */ /* 0x000fe20000000800 */
[----:B----4-:R-:W0:Y:S07]  /*5560*/  SHFL.BFLY PT, R6, R3, 0x1, 0x1f ;  /* 0x0c201f0003067f89 */ /* 0x010e2e00000e0000 */
[----:B------:R4:W-:Y:S01]  /*5570*/  MUFU.EX2 R25, R4 ;  /* 0x0000000400197308 */ /* 0x0009e20000000800 */
[----:B---3--:R-:W-:-:S07]  /*5580*/  F2FP.BF16.F32.PACK_AB R156, R15, R14 ;  /* 0x0000000e0f9c723e */ /* 0x008fce00000010ff */
[----:B------:R-:W3:Y:S08]  /*5590*/  MUFU.EX2 R21, R21 ;  /* 0x0000001500157308 */ /* 0x000ef00000000800 */
[----:B------:R-:W-:Y:S01]  /*55a0*/  MUFU.EX2 R24, R24 ;  /* 0x0000001800187308 */ /* 0x000fe20000000800 */
[----:B0-----:R-:W-:Y:S01]  /*55b0*/  FMNMX.FTZ R6, R3, R6, !PT ;  /* 0x0000000603067209 */ /* 0x001fe20007810000 */
[--C-:B------:R-:W-:Y:S01]  /*55c0*/  FFMA.FTZ R3, R52, UR10, -R9.reuse ;  /* 0x0000000a34037c23 */ /* 0x100fe20008010809 */
[----:B------:R-:W-:-:S02]  /*55d0*/  FFMA.FTZ R9, R68, UR10, -R9 ;  /* 0x0000000a44097c23 */ /* 0x000fc40008010809 */
[C---:B------:R-:W-:Y:S01]  /*55e0*/  FSETP.NEU.FTZ.AND P1, PT, R6.reuse, -INF , PT ;  /* 0xff8000000600780b */ /* 0x040fe20003f3d000 */
[----:B----4-:R-:W-:Y:S02]  /*55f0*/  FMUL.FTZ R4, R6, UR10 ;  /* 0x0000000a06047c20 */ /* 0x010fe40008410000 */
[----:B------:R-:W0:Y:S01]  /*5600*/  MUFU.EX2 R12, R12 ;  /* 0x0000000c000c7308 */ /* 0x000e220000000800 */
[----:B---3--:R-:W-:Y:S02]  /*5610*/  F2FP.BF16.F32.PACK_AB R158, R21, R20 ;  /* 0x00000014159e723e */ /* 0x008fe400000010ff */
[----:B------:R-:W-:-:S05]  /*5620*/  FSEL R28, R4, RZ, P1 ;  /* 0x000000ff041c7208 */ /* 0x000fca0000800000 */
[----:B------:R3:W-:Y:S01]  /*5630*/  MUFU.EX2 R4, R9 ;  /* 0x0000000900047308 */ /* 0x0007e20000000800 */
[--C-:B------:R-:W-:Y:S01]  /*5640*/  FFMA.FTZ R26, R26, UR10, -R28.reuse ;  /* 0x0000000a1a1a7c23 */ /* 0x100fe2000801081c */
[--C-:B------:R-:W-:Y:S01]  /*5650*/  FFMA.FTZ R27, R27, UR10, -R28.reuse ;  /* 0x0000000a1b1b7c23 */ /* 0x100fe2000801081c */
[--C-:B------:R-:W-:Y:S01]  /*5660*/  FFMA.FTZ R30, R30, UR10, -R28.reuse ;  /* 0x0000000a1e1e7c23 */ /* 0x100fe2000801081c */
[--C-:B------:R-:W-:Y:S01]  /*5670*/  FFMA.FTZ R31, R31, UR10, -R28.reuse ;  /* 0x0000000a1f1f7c23 */ /* 0x100fe2000801081c */
[--C-:B------:R-:W-:Y:S01]  /*5680*/  FFMA.FTZ R34, R34, UR10, -R28.reuse ;  /* 0x0000000a22227c23 */ /* 0x100fe2000801081c */
[--C-:B------:R-:W-:Y:S01]  /*5690*/  FFMA.FTZ R35, R35, UR10, -R28.reuse ;  /* 0x0000000a23237c23 */ /* 0x100fe2000801081c */
[--C-:B------:R-:W-:Y:S01]  /*56a0*/  FFMA.FTZ R38, R38, UR10, -R28.reuse ;  /* 0x0000000a26267c23 */ /* 0x100fe2000801081c */
[----:B------:R-:W-:Y:S01]  /*56b0*/  MUFU.EX2 R26, R26 ;  /* 0x0000001a001a7308 */ /* 0x000fe20000000800 */
[----:B---3--:R-:W-:Y:S01]  /*56c0*/  FADD.FTZ R9, R10, R11 ;  /* 0x0000000b0a097221 */ /* 0x008fe20000010000 */
[--C-:B------:R-:W-:Y:S01]  /*56d0*/  FFMA.FTZ R39, R39, UR10, -R28.reuse ;  /* 0x0000000a27277c23 */ /* 0x100fe2000801081c */
[--C-:B------:R-:W-:Y:S01]  /*56e0*/  FFMA.FTZ R42, R42, UR10, -R28.reuse ;  /* 0x0000000a2a2a7c23 */ /* 0x100fe2000801081c */
[--C-:B------:R-:W-:Y:S01]  /*56f0*/  FFMA.FTZ R43, R43, UR10, -R28.reuse ;  /* 0x0000000a2b2b7c23 */ /* 0x100fe2000801081c */
[----:B------:R-:W-:Y:S01]  /*5700*/  FADD.FTZ R36, R154, R9 ;  /* 0x000000099a247221 */ /* 0x000fe20000010000 */
[--C-:B------:R-:W-:Y:S01]  /*5710*/  FFMA.FTZ R46, R46, UR10, -R28.reuse ;  /* 0x0000000a2e2e7c23 */ /* 0x100fe2000801081c */
[----:B------:R-:W-:Y:S01]  /*5720*/  FFMA.FTZ R47, R47, UR10, -R28 ;  /* 0x0000000a2f2f7c23 */ /* 0x000fe2000801081c */
[----:B------:R-:W3:Y:S01]  /*5730*/  MUFU.EX2 R27, R27 ;  /* 0x0000001b001b7308 */ /* 0x000ee20000000800 */
[----:B------:R-:W-:Y:S01]  /*5740*/  FADD.FTZ R37, R13, R36 ;  /* 0x000000240d257221 */ /* 0x000fe20000010000 */
[--C-:B------:R-:W-:Y:S01]  /*5750*/  FFMA.FTZ R50, R50, UR10, -R28.reuse ;  /* 0x0000000a32327c23 */ /* 0x100fe2000801081c */
[--C-:B------:R-:W-:Y:S01]  /*5760*/  FFMA.FTZ R51, R51, UR10, -R28.reuse ;  /* 0x0000000a33337c23 */ /* 0x100fe2000801081c */
[--C-:B------:R-:W-:Y:S01]  /*5770*/  FFMA.FTZ R54, R54, UR10, -R28.reuse ;  /* 0x0000000a36367c23 */ /* 0x100fe2000801081c */
[----:B------:R-:W-:Y:S01]  /*5780*/  FADD.FTZ R40, R14, R37 ;  /* 0x000000250e287221 */ /* 0x000fe20000010000 */
[----:B------:R-:W-:Y:S01]  /*5790*/  FFMA.FTZ R28, R55, UR10, -R28 ;  /* 0x0000000a371c7c23 */ /* 0x000fe2000801081c */
[----:B------:R-:W-:Y:S01]  /*57a0*/  F2FP.BF16.F32.PACK_AB R154, R13, R154 ;  /* 0x0000009a0d9a723e */ /* 0x000fe200000010ff */
[----:B------:R-:W4:Y:S01]  /*57b0*/  MUFU.EX2 R30, R30 ;  /* 0x0000001e001e7308 */ /* 0x000f220000000800 */
[----:B------:R-:W-:Y:S01]  /*57c0*/  FADD.FTZ R37, R15, R40 ;  /* 0x000000280f257221 */ /* 0x000fe20000010000 */
[----:B0-----:R-:W-:-:S02]  /*57d0*/  F2FP.BF16.F32.PACK_AB R162, R29, R12 ;  /* 0x0000000c1da2723e */ /* 0x001fc400000010ff */
[----:B------:R-:W-:Y:S01]  /*57e0*/  F2FP.BF16.F32.PACK_AB R160, R25, R24 ;  /* 0x0000001819a0723e */ /* 0x000fe200000010ff */
[----:B------:R-:W-:-:S03]  /*57f0*/  FADD.FTZ R40, R20, R37 ;  /* 0x0000002514287221 */ /* 0x000fc60000010000 */
[----:B------:R-:W0:Y:S01]  /*5800*/  MUFU.EX2 R31, R31 ;  /* 0x0000001f001f7308 */ /* 0x000e220000000800 */
[----:B---3--:R-:W-:Y:S01]  /*5810*/  FADD.FTZ R9, R26, R27 ;  /* 0x0000001b1a097221 */ /* 0x008fe20000010000 */
[----:B------:R-:W-:Y:S01]  /*5820*/  FADD.FTZ R11, R21, R40 ;  /* 0x00000028150b7221 */ /* 0x000fe20000010000 */
[----:B------:R-:W-:-:S03]  /*5830*/  F2FP.BF16.F32.PACK_AB R153, R27, R26 ;  /* 0x0000001a1b99723e */ /* 0x000fc600000010ff */
[----:B------:R-:W-:Y:S02]  /*5840*/  FADD.FTZ R14, R24, R11 ;  /* 0x0000000b180e7221 */ /* 0x000fe40000010000 */
[----:B------:R-:W3:Y:S01]  /*5850*/  MUFU.EX2 R34, R34 ;  /* 0x0000002200227308 */ /* 0x000ee20000000800 */
[----:B----4-:R-:W-:Y:S01]  /*5860*/  FADD.FTZ R36, R30, R9 ;  /* 0x000000091e247221 */ /* 0x010fe20000010000 */
[----:B------:R-:W-:-:S06]  /*5870*/  FADD.FTZ R13, R25, R14 ;  /* 0x0000000e190d7221 */ /* 0x000fcc0000010000 */
        /* <DEDUP_REMOVED lines=19> */
[----:B------:R-:W-:Y:S01]  /*59b0*/  FADD.FTZ R10, R12, R13 ;  /* 0x0000000d0c0a7221 */ /* 0x000fe20000010000 */
[----:B------:R-:W-:-:S03]  /*59c0*/  F2FP.BF16.F32.PACK_AB R161, R43, R42 ;  /* 0x0000002a2ba1723e */ /* 0x000fc600000010ff */
[----:B------:R-:W-:Y:S02]  /*59d0*/  FADD.FTZ R29, R29, R10 ;  /* 0x0000000a1d1d7221 */ /* 0x000fe40000010000 */
[----:B------:R-:W-:Y:S01]  /*59e0*/  MUFU.EX2 R32, R32 ;  /* 0x0000002000207308 */ /* 0x000fe20000000800 */
[----:B---3--:R-:W-:-:S07]  /*59f0*/  FADD.FTZ R12, R46, R11 ;  /* 0x0000000b2e0c7221 */ /* 0x008fce0000010000 */
        /* <DEDUP_REMOVED lines=10> */
[----:B------:R-:W-:Y:S01]  /*5aa0*/  MUFU.EX2 R54, R54 ;  /* 0x0000003600367308 */ /* 0x000fe20000000800 */
[----:B----4-:R-:W-:Y:S01]  /*5ab0*/  F2FP.BF16.F32.PACK_AB R165, R51, R50 ;  /* 0x0000003233a5723e */ /* 0x010fe200000010ff */
[----:B------:R-:W-:-:S04]  /*5ac0*/  FADD.FTZ R50, R50, R47 ;  /* 0x0000002f32327221 */ /* 0x000fc80000010000 */
[----:B------:R-:W-:Y:S02]  /*5ad0*/  FADD.FTZ R51, R51, R50 ;  /* 0x0000003233337221 */ /* 0x000fe40000010000 */
[----:B------:R-:W4:Y:S01]  /*5ae0*/  MUFU.EX2 R9, R28 ;  /* 0x0000001c00097308 */ /* 0x000f220000000800 */
[----:B---3--:R-:W-:Y:S01]  /*5af0*/  F2FP.BF16.F32.PACK_AB R166, R4, R3 ;  /* 0x0000000304a6723e */ /* 0x008fe200000010ff */
[----:B------:R-:W-:-:S04]  /*5b00*/  FADD.FTZ R3, R3, R32 ;  /* 0x0000002003037221 */ /* 0x000fc80000010000 */
[----:B------:R-:W-:Y:S01]  /*5b10*/  FADD.FTZ R3, R4, R3 ;  /* 0x0000000304037221 */ /* 0x000fe20000010000 */
[----:B----4-:R-:W-:Y:S01]  /*5b20*/  F2FP.BF16.F32.PACK_AB R167, R9, R54 ;  /* 0x0000003609a7723e */ /* 0x010fe200000010ff */
[----:B------:R-:W-:-:S04]  /*5b30*/  FADD.FTZ R54, R54, R51 ;  /* 0x0000003336367221 */ /* 0x000fc80000010000 */
[----:B------:R0:W-:Y:S01]  /*5b40*/  STSM.16.M88.4 [R22], R164 ;  /* 0x000000a416007844 */ /* 0x0001e20000000200 */
[----:B------:R-:W-:Y:S01]  /*5b50*/  FADD.FTZ R4, R9, R54 ;  /* 0x0000003609047221 */ /* 0x000fe20000010000 */
[----:B------:R-:W-:Y:S06]  /*5b60*/  @!P0 BRA `(.L_x_2217) ;  /* 0x0000000000048947 */ /* 0x000fec0003800000 */
[----:B------:R-:W-:Y:S01]  /*5b70*/  BPT.TRAP 0x1 ;  /* 0x000000040000795c */ /* 0x000fe20000300000 */
.L_x_2217:
[----:B------:R3:W4:Y:S01]  /*5b80*/  SYNCS.PHASECHK.TRANS64.TRYWAIT P1, [R7+URZ+0x28c50], R8 ;  /* 0x028c5008070075a7 */ /* 0x000722000802017f */
[----:B------:R-:W-:Y:S05]  /*5b90*/  @!P0 BRA `(.L_x_2218) ;  /* 0x0000000000048947 */ /* 0x000fea0003800000 */
[----:B------:R-:W-:Y:S01]  /*5ba0*/  BPT.TRAP 0x1 ;  /* 0x000000040000795c */ /* 0x000fe20000300000 */
.L_x_2218:
[----:B----4-:R-:W-:Y:S05]  /*5bb0*/  @P1 BRA `(.L_x_2219) ;  /* 0x0000000000081947 */ /* 0x010fea0003800000 */
[----:B------:R-:W4:Y:S02]  /*5bc0*/  SYNCS.PHASECHK.TRANS64.TRYWAIT P1, [R7+URZ+0x28c50], R8 ;  /* 0x028c5008070075a7 */ /* 0x000f24000802017f */
[----:B----4-:R-:W-:Y:S05]  /*5bd0*/  @!P1 BRA `(.L_x_2220) ;  /* 0x0000010000009947 */ /* 0x010fea0003800000 */
.L_x_2219:
        /* <DEDUP_REMOVED lines=34> */
.L_x_2221:
[----:B------:R-:W-:Y:S01]  /*5e00*/  R2UR UR6, R7 ;  /* 0x00000000070672ca */ /* 0x000fe200000e0000 */
[----:B------:R-:W-:Y:S01]  /*5e10*/  UISETP.NE.AND UP1, UPT, UR52, URZ, UPT ;  /* 0x0000003f3400728c */ /* 0x000fe2000bf25270 */
[----:B------:R-:W-:Y:S01]  /*5e20*/  VIADD R9, R168, 0xfffffffe ;  /* 0xfffffffea8097836 */ /* 0x000fe20000000000 */
[----:B------:R-:W-:-:S06]  /*5e30*/  UISETP.NE.AND UP0, UPT, UR51, URZ, UPT ;  /* 0x0000003f3300728c */ /* 0x000fcc000bf05270 */
[----:B------:R-:W-:-:S03]  /*5e40*/  PLOP3.LUT P1, PT, PT, PT, UP0, 0x40, 0x0 ;  /* 0x000000000000781c */ /* 0x000fc60003f2e808 */
[----:B------:R-:W-:Y:S01]  /*5e50*/  @UP1 ULDC UR15, c[0x0][0x450] ;  /* 0x00011400000f1ab9 */ /* 0x000fe20000000800 */
[----:B------:R-:W-:-:S04]  /*5e60*/  UIADD3 UR6, UR6, 0x28c60, URZ ;  /* 0x00028c6006067890 */ /* 0x000fc8000fffe03f */
[----:B------:R-:W-:-:S03]  /*5e70*/  UPRMT UR11, UR40, 0x654, UR6 ;  /* 0x00000654280b7896 */ /* 0x000fc60008000006 */
[----:B------:R-:W-:Y:S02]  /*5e80*/  @UP1 ULDC UR6, c[0x0][0x44c] ;  /* 0x0001130000061ab9 */ /* 0x000fe40000000800 */
[----:B------:R-:W-:-:S04]  /*5e90*/  UIMAD.WIDE.U32 UR6, UR45, UR6, URZ ;  /* 0x000000062d0672a5 */ /* 0x000fc8000f8e003f */
[----:B------:R-:W-:Y:S01]  /*5ea0*/  SYNCS.ARRIVE.TRANS64.RED.A1T0 RZ, [UR11], RZ ;  /* 0x000000ffffff79a7 */ /* 0x000fe2000810040b */
[----:B------:R-:W-:Y:S01]  /*5eb0*/  UMOV UR11, UR45 ;  /* 0x0000002d000b7c82 */ /* 0x000fe20008000000 */
[----:B------:R-:W-:-:S04]  /*5ec0*/  @UP1 USHF.R.U32.HI UR11, URZ, UR15, UR7 ;  /* 0x0000000f3f0b1299 */ /* 0x000fc80008011607 */
[----:B------:R-:W-:-:S04]  /*5ed0*/  UIADD3 UR6, UR11, UR48, -UR50 ;  /* 0x000000300b067290 */ /* 0x000fc8000fffe832 */
[----:B------:R-:W-:Y:S01]  /*5ee0*/  UIADD3 UR11, UR6, UR14, URZ ;  /* 0x0000000e060b7290 */ /* 0x000fe2000fffe03f */
[----:B------:R-:W-:Y:S11]  /*5ef0*/  @P1 BRA `(.L_x_2222) ;  /* 0x00000000004c1947 */ /* 0x000ff60003800000 */
[----:B------:R-:W-:Y:S01]  /*5f00*/  ISETP.LT.AND P1, PT, RZ, UR6, PT ;  /* 0x00000006ff007c0c */ /* 0x000fe2000bf21270 */
[----:B------:R-:W-:-:S12]  /*5f10*/  UIADD3 UR18, UR6, -0x1, URZ ;  /* 0xffffffff06127890 */ /* 0x000fd8000fffe03f */
[----:B------:R-:W-:Y:S05]  /*5f20*/  @P1 BRA `(.L_x_2223) ;  /* 0x0000000000201947 */ /* 0x000fea0003800000 */
[----:B------:R-:W-:Y:S01]  /*5f30*/  ULDC UR19, c[0x0][0x9e4] ;  /* 0x0002790000137ab9 */ /* 0x000fe20000000800 */
[----:B------:R-:W-:Y:S02]  /*5f40*/  UIADD3 UR18, -UR6, URZ, URZ ;  /* 0x0000003f06127290 */ /* 0x000fe4000fffe13f */
[----:B------:R-:W-:-:S11]  /*5f50*/  UISETP.NE.AND UP0, UPT, UR19, 0x1, UPT ;  /* 0x000000011300788c */ /* 0x000fd6000bf05270 */
[----:B------:R-:W-:Y:S02]  /*5f60*/  @UP0 ULDC.64 UR6, c[0x0][0x9e8] ;  /* 0x00027a0000060ab9 */ /* 0x000fe40000000a00 */
[----:B------:R-:W-:-:S04]  /*5f70*/  UIMAD.WIDE.U32 UR14, UR18, UR6, URZ ;  /* 0x00000006120e72a5 */ /* 0x000fc8000f8e003f */
[----:B------:R-:W-:-:S04]  /*5f80*/  @UP0 USHF.R.U32.HI UR18, URZ, UR7, UR15 ;  /* 0x000000073f120299 */ /* 0x000fc8000801160f */
[----:B------:R-:W-:Y:S01]  /*5f90*/  ULOP3.LUT UR18, URZ, UR18, URZ, 0x33, !UPT ;  /* 0x000000123f127292 */ /* 0x000fe2000f8e333f */
[----:B------:R-:W-:Y:S11]  /*5fa0*/  BRA `(.L_x_2224) ;  /* 0x0000000000147947 */ /* 0x000ff60003800000 */
.L_x_2223:
[----:B------:R-:W-:Y:S02]  /*5fb0*/  ULDC UR19, c[0x0][0x9e4] ;  /* 0x0002790000137ab9 */ /* 0x000fe40000000800 */
[----:B------:R-:W-:-:S11]  /*5fc0*/  UISETP.NE.AND UP0, UPT, UR19, 0x1, UPT ;  /* 0x000000011300788c */ /* 0x000fd6000bf05270 */
[----:B------:R-:W-:Y:S02]  /*5fd0*/  @UP0 ULDC.64 UR6, c[0x0][0x9e8] ;  /* 0x00027a0000060ab9 */ /* 0x000fe40000000a00 */
[----:B------:R-:W-:-:S04]  /*5fe0*/  UIMAD.WIDE.U32 UR14, UR18, UR6, URZ ;  /* 0x00000006120e72a5 */ /* 0x000fc8000f8e003f */
[----:B------:R-:W-:-:S12]  /*5ff0*/  @UP0 USHF.R.U32.HI UR18, URZ, UR7, UR15 ;  /* 0x000000073f120299 */ /* 0x000fd8000801160f */
.L_x_2224:
[----:B------:R-:W-:-:S04]  /*6000*/  UIMAD UR18, UR18, UR19, UR19 ;  /* 0x00000013121272a4 */ /* 0x000fc8000f8e0213 */
[----:B------:R-:W-:-:S04]  /*6010*/  UISETP.LT.AND UP0, UPT, UR11, UR18, UPT ;  /* 0x000000120b00728c */ /* 0x000fc8000bf01270 */
[----:B------:R-:W-:-:S12]  /*6020*/  USEL UR11, UR11, UR18, UP0 ;  /* 0x000000120b0b7287 */ /* 0x000fd80008000000 */
.L_x_2222:
        /* <DEDUP_REMOVED lines=14> */
.L_x_2244:
[----:B------:R-:W-:-:S04]  /*6110*/  UIADD3 UR38, UR26, 0x1, URZ ;  /* 0x000000011a267890 */ /* 0x000fc8000fffe03f */
[----:B------:R-:W-:-:S04]  /*6120*/  UISETP.NE.AND UP0, UPT, UR38, 0x2, UPT ;  /* 0x000000022600788c */ /* 0x000fc8000bf05270 */
[----:B------:R-:W-:Y:S02]  /*6130*/  USEL UR6, URZ, 0x1, UP0 ;  /* 0x000000013f067887 */ /* 0x000fe40008000000 */
[----:B------:R-:W-:Y:S02]  /*6140*/  USEL UR38, UR38, URZ, UP0 ;  /* 0x0000003f26267287 */ /* 0x000fe40008000000 */
[----:B------:R-:W-:Y:S01]  /*6150*/  ULOP3.LUT UR37, UR37, UR6, URZ, 0x3c, !UPT ;  /* 0x0000000625257292 */ /* 0x000fe2000f8e3c3f */
[----:B------:R-:W-:Y:S11]  /*6160*/  @!P0 BRA `(.L_x_2226) ;  /* 0x0000000000048947 */ /* 0x000ff60003800000 */
[----:B------:R-:W-:Y:S01]  /*6170*/  BPT.TRAP 0x1 ;  /* 0x000000040000795c */ /* 0x000fe20000300000 */
.L_x_2226:
[----:B------:R-:W-:Y:S01]  /*6180*/  ULEA UR21, UR38, UR41, 0x3 ;  /* 0x0000002926157291 */ /* 0x000fe2000f8e183f */
[----:B-1234-:R-:W-:-:S05]  /*6190*/  IMAD.U32 R8, RZ, RZ, UR37 ;  /* 0x00000025ff087e24 */ /* 0x01efca000f8e00ff */
[----:B------:R-:W-:-:S04]  /*61a0*/  SHF.L.U32 R8, R8, 0x1f, RZ ;  /* 0x0000001f08087819 */ /* 0x000fc800000006ff */
[----:B------:R1:W2:Y:S01]  /*61b0*/  SYNCS.PHASECHK.TRANS64.TRYWAIT P1, [UR21+0x28c30], R8 ;  /* 0x028c3008ff0075a7 */ /* 0x0002a20008020155 */
[----:B------:R-:W-:Y:S05]  /*61c0*/  @!P0 BRA `(.L_x_2227) ;  /* 0x0000000000048947 */ /* 0x000fea0003800000 */
[----:B------:R-:W-:Y:S01]  /*61d0*/  BPT.TRAP 0x1 ;  /* 0x000000040000795c */ /* 0x000fe20000300000 */
.L_x_2227:
[----:B--2---:R-:W-:Y:S05]  /*61e0*/  @P1 BRA `(.L_x_2228) ;  /* 0x0000000000081947 */ /* 0x004fea0003800000 */
[----:B------:R-:W2:Y:S02]  /*61f0*/  SYNCS.PHASECHK.TRANS64.TRYWAIT P1, [UR21+0x28c30], R8 ;  /* 0x028c3008ff0075a7 */ /* 0x000ea40008020155 */
[----:B--2---:R-:W-:Y:S05]  /*6200*/  @!P1 BRA `(.L_x_2229) ;  /* 0x000000f800889947 */ /* 0x004fea0003800000 */
.L_x_2228:
[----:B------:R-:W-:Y:S01]  /*6210*/  R2UR UR18, R0 ;  /* 0x00000000001272ca */ /* 0x000fe200000e0000 */
[----:B0-----:R-:W-:Y:S01]  /*6220*/  WARPGROUP.ARRIVE ;  /* 0x00000000000079c5 */ /* 0x001fe20000000000 */
        /* <DEDUP_REMOVED lines=21> */
.L_x_2230:
[----:B------:R-:W-:Y:S01]  /*6380*/  UISETP.NE.AND UP1, UPT, UR52, URZ, UPT ;  /* 0x0000003f3400728c */ /* 0x000fe2000bf25270 */
[----:B------:R-:W-:Y:S01]  /*6390*/  VIADD R12, R185, UR45 ;  /* 0x0000002db90c7c36 */ /* 0x000fe20008000000 */
[----:B------:R-:W-:Y:S01]  /*63a0*/  UISETP.NE.AND UP0, UPT, UR51, URZ, UPT ;  /* 0x0000003f3300728c */ /* 0x000fe2000bf05270 */
[----:B------:R-:W-:-:S03]  /*63b0*/  IMAD.U32 R7, RZ, RZ, UR50 ;  /* 0x00000032ff077e24 */ /* 0x000fc6000f8e00ff */
[----:B------:R-:W-:Y:S02]  /*63c0*/  PLOP3.LUT P1, PT, PT, PT, UP1, 0x80, 0x0 ;  /* 0x000000000000781c */ /* 0x000fe40003f2f018 */
[----:B------:R-:W-:-:S03]  /*63d0*/  PLOP3.LUT P2, PT, PT, PT, UP1, 0x80, 0x0 ;  /* 0x000000000000781c */ /* 0x000fc60003f4f018 */
[----:B------:R-:W-:Y:S01]  /*63e0*/  @UP1 ULDC UR6, c[0x0][0x44c] ;  /* 0x0001130000061ab9 */ /* 0x000fe20000000800 */
[----:B------:R-:W-:-:S07]  /*63f0*/  @UP1 ULDC UR7, c[0x0][0x450] ;  /* 0x0001140000071ab9 */ /* 0x000fce0000000800 */
[----:B--2---:R-:W-:Y:S01]  /*6400*/  @P1 IMAD.HI.U32 R5, R12, UR6, RZ ;  /* 0x000000060c051c27 */ /* 0x004fe2000f8e00ff */
[----:B------:R-:W-:Y:S01]  /*6410*/  UIADD3 UR6, UR21, 0x28c40, URZ ;  /* 0x00028c4015067890 */ /* 0x000fe2000fffe03f */
[----:B------:R-:W-:-:S03]  /*6420*/  PLOP3.LUT P1, PT, PT, PT, UP0, 0x40, 0x0 ;  /* 0x000000000000781c */ /* 0x000fc60003f2e808 */
[----:B------:R-:W-:Y:S01]  /*6430*/  @P2 SHF.R.U32.HI R12, RZ, UR7, R5 ;  /* 0x00000007ff0c2c19 */ /* 0x000fe20008011605 */
[----:B------:R-:W-:Y:S01]  /*6440*/  UPRMT UR6, UR40, 0x654, UR6 ;  /* 0x0000065428067896 */ /* 0x000fe20008000006 */
[----:B------:R-:W-:-:S03]  /*6450*/  IMAD.SHL.U32 R5, R9, 0x40, RZ ;  /* 0x0000004009057824 */ /* 0x000fc600078e00ff */
[----:B------:R-:W0:Y:S02]  /*6460*/  SHFL.IDX PT, R13, R12, RZ, 0x1c1f ;  /* 0x001c1fff0c0d7589 */ /* 0x000e2400000e0000 */
[----:B------:R-:W-:-:S03]  /*6470*/  IADD3 R6, -R2, 0x1, -R5 ;  /* 0x0000000102067810 */ /* 0x000fc60007ffe905 */
[----:B------:R-:W-:Y:S01]  /*6480*/  SYNCS.ARRIVE.TRANS64.RED.A1T0 RZ, [UR6], RZ ;  /* 0x000000ffffff79a7 */ /* 0x000fe20008100406 */
[----:B------:R-:W-:Y:S01]  /*6490*/  ULOP3.LUT UR6, URZ, UR22, URZ, 0x33, !UPT ;  /* 0x000000163f067292 */ /* 0x000fe2000f8e333f */
[----:B------:R-:W-:-:S05]  /*64a0*/  IADD3 R6, -R7, UR48, R6 ;  /* 0x0000003007067c10 */ /* 0x000fca000fffe106 */
[C---:B------:R-:W-:Y:S02]  /*64b0*/  VIADD R20, R6.reuse, UR25 ;  /* 0x0000001906147c36 */ /* 0x040fe40008000000 */
[----:B------:R-:W-:Y:S02]  /*64c0*/  VIADD R206, R6, UR6 ;  /* 0x0000000606ce7c36 */ /* 0x000fe40008000000 */
[----:B0-----:R-:W-:Y:S02]  /*64d0*/  IMAD.IADD R14, R20, 0x1, R13 ;  /* 0x00000001140e7824 */ /* 0x001fe400078e020d */
[----:B------:R-:W-:Y:S01]  /*64e0*/  IMAD.IADD R15, R13, 0x1, R206 ;  /* 0x000000010d0f7824 */ /* 0x000fe200078e02ce */
[----:B------:R-:W-:Y:S06]  /*64f0*/  @P1 BRA `(.L_x_2231) ;  /* 0x00000000005c1947 */ /* 0x000fec0003800000 */
[----:B------:R-:W-:Y:S01]  /*6500*/  IMAD.U32 R6, RZ, RZ, UR50 ;  /* 0x00000032ff067e24 */ /* 0x000fe2000f8e00ff */
[----:B------:R-:W-:Y:S04]  /*6510*/  BSSY B0, `(.L_x_2232) ;  /* 0x0000011000007945 */ /* 0x000fe80003800000 */
[----:B------:R-:W-:-:S04]  /*6520*/  IADD3 R13, -R6, UR48, R13 ;  /* 0x00000030060d7c10 */ /* 0x000fc8000fffe10d */
        /* <DEDUP_REMOVED lines=10> */
.L_x_2233:
[----:B------:R-:W-:-:S05]  /*65d0*/  IMAD.U32 R208, RZ, RZ, UR24 ;  /* 0x00000018ffd07e24 */ /* 0x000fca000f8e00ff */
[----:B------:R-:W-:-:S13]  /*65e0*/  ISETP.NE.AND P1, PT, R208, 0x1, PT ;  /* 0x00000001d000780c */ /* 0x000fda0003f25270 */
[----:B------:R-:W0:Y:S02]  /*65f0*/  @P1 LDC.64 R6, c[0x0][0x9e8] ;  /* 0x00027a00ff061b82 */ /* 0x000e240000000a00 */
[----:B0-----:R-:W-:-:S05]  /*6600*/  @P1 IMAD.HI.U32 R6, R13, R6, RZ ;  /* 0x000000060d061227 */ /* 0x001fca00078e00ff */
[----:B------:R-:W-:-:S07]  /*6610*/  @P1 SHF.R.U32.HI R13, RZ, R7, R6 ;  /* 0x00000007ff0d1219 */ /* 0x000fce0000011606 */
.L_x_2234:
[----:B------:R-:W-:Y:S05]  /*6620*/  BSYNC B0 ;  /* 0x0000000000007941 */ /* 0x000fea0003800000 */
.L_x_2232:
[----:B------:R-:W-:-:S04]  /*6630*/  IMAD R13, R13, R208, -R5 ;  /* 0x000000d00d0d7224 */ /* 0x000fc800078e0a05 */
[----:B------:R-:W-:-:S05]  /*6640*/  IMAD.IADD R13, R13, 0x1, -R2 ;  /* 0x000000010d0d7824 */ /* 0x000fca00078e0a02 */
[----:B------:R-:W-:Y:S02]  /*6650*/  VIADDMNMX R14, R13, R208, R14, PT ;  /* 0x000000d00d0e7246 */ /* 0x000fe4000380010e */
[----:B------:R-:W-:-:S07]  /*6660*/  VIMNMX R15, R15, R13, !PT ;  /* 0x0000000d0f0f7248 */ /* 0x000fce0007fe0100 */
.L_x_2231:
[----:B------:R-:W-:Y:S01]  /*6670*/  ISETP.GT.AND P1, PT, R9, -0x1, PT ;  /* 0xffffffff0900780c */ /* 0x000fe20003f24270 */
[----:B------:R-:W0:Y:S01]  /*6680*/  SHFL.IDX PT, R7, R12, 0x1, 0x1c1f ;  /* 0x003c1f000c077f89 */ /* 0x000e2200000e0000 */
        /* <DEDUP_REMOVED lines=11> */
[C---:B------:R-:W-:Y:S01]  /*6740*/  ISETP.GT.AND P3, PT, R15.reuse, 0x10, P1 ;  /* 0x000000100f00780c */ /* 0x040fe20000f64270 */
[----:B0-----:R-:W-:Y:S01]  /*6750*/  IMAD.IADD R12, R20, 0x1, R7 ;  /* 0x00000001140c7824 */ /* 0x001fe200078e0207 */
        /* <DEDUP_REMOVED lines=53> */
.L_x_2237:
[----:B------:R-:W-:-:S05]  /*6ab0*/  IMAD.U32 R20, RZ, RZ, UR24 ;  /* 0x00000018ff147e24 */ /* 0x000fca000f8e00ff */
[----:B------:R-:W-:-:S13]  /*6ac0*/  ISETP.NE.AND P2, PT, R20, 0x1, PT ;  /* 0x000000011400780c */ /* 0x000fda0003f45270 */
[----:B------:R-:W0:Y:S02]  /*6ad0*/  @P2 LDC.64 R6, c[0x0][0x9e8] ;  /* 0x00027a00ff062b82 */ /* 0x000e240000000a00 */
[----:B0-----:R-:W-:-:S05]  /*6ae0*/  @P2 IMAD.HI.U32 R6, R15, R6, RZ ;  /* 0x000000060f062227 */ /* 0x001fca00078e00ff */
[----:B------:R-:W-:-:S07]  /*6af0*/  @P2 SHF.R.U32.HI R15, RZ, R7, R6 ;  /* 0x00000007ff0f2219 */ /* 0x000fce0000011606 */
.L_x_2238:
[----:B------:R-:W-:Y:S05]  /*6b00*/  BSYNC B0 ;  /* 0x0000000000007941 */ /* 0x000fea0003800000 */
.L_x_2236:
[----:B------:R-:W-:-:S04]  /*6b10*/  IMAD R5, R15, R20, -R5 ;  /* 0x000000140f057224 */ /* 0x000fc800078e0a05 */
[----:B------:R-:W-:-:S05]  /*6b20*/  IMAD.IADD R5, R5, 0x1, -R2 ;  /* 0x0000000105057824 */ /* 0x000fca00078e0a02 */
[----:B------:R-:W-:Y:S02]  /*6b30*/  VIADDMNMX R12, R5, R20, R12, PT ;  /* 0x00000014050c7246 */ /* 0x000fe4000380010c */
[----:B------:R-:W-:-:S07]  /*6b40*/  VIMNMX R14, R14, R5, !PT ;  /* 0x000000050e0e7248 */ /* 0x000fce0007fe0100 */
.L_x_2235:
        /* <DEDUP_REMOVED lines=34> */
[----:B------:R-:W0:Y:S01]  /*6d70*/  SHFL.BFLY PT, R5, R6, 0x2, 0x1f ;  /* 0x0c401f0006057f89 */ /* 0x000e2200000e0000 */
        /* <DEDUP_REMOVED lines=12> */
[----:B0-----:R-:W-:Y:S02]  /*6e40*/  FMNMX.FTZ R7, R6, R5, !PT ;  /* 0x0000000506077209 */ /* 0x001fe40007810000 */
[----:B------:R-:W-:Y:S02]  /*6e50*/  FMNMX.FTZ R6, R154, R11, !PT ;  /* 0x0000000b9a067209 */ /* 0x000fe40007810000 */
[----:B------:R-:W-:Y:S01]  /*6e60*/  ISETP.LT.OR P5, PT, R12, 0x22, P5 ;  /* 0x000000220c00780c */ /* 0x000fe20002fa1670 */
[----:B------:R-:W0:Y:S01]  /*6e70*/  SHFL.BFLY PT, R20, R7, 0x1, 0x1f ;  /* 0x0c201f0007147f89 */ /* 0x000e2200000e0000 */
[----:B------:R-:W-:-:S02]  /*6e80*/  ISETP.GT.AND P6, PT, R14, 0x29, P1 ;  /* 0x000000290e00780c */ /* 0x000fc40000fc4270 */
[----:B------:R-:W-:Y:S02]  /*6e90*/  ISETP.LT.OR P4, PT, R12, 0x29, P4 ;  /* 0x000000290c00780c */ /* 0x000fe40002781670 */
[----:B------:R-:W-:Y:S02]  /*6ea0*/  FSEL R171, R171, -INF , !P5 ;  /* 0xff800000abab7808 */ /* 0x000fe40006800000 */
[----:B------:R-:W-:Y:S02]  /*6eb0*/  ISETP.GT.AND P2, PT, R14, 0x30, P1 ;  /* 0x000000300e00780c */ /* 0x000fe40000f44270 */
[----:B------:R-:W-:Y:S02]  /*6ec0*/  FSEL R174, R174, -INF , !P4 ;  /* 0xff800000aeae7808 */ /* 0x000fe40006000000 */
[----:B------:R-:W-:Y:S02]  /*6ed0*/  ISETP.LT.OR P6, PT, R12, 0x2a, P6 ;  /* 0x0000002a0c00780c */ /* 0x000fe400037c1670 */
[----:B------:R-:W-:-:S02]  /*6ee0*/  ISETP.GT.AND P5, PT, R14, 0x31, P1 ;  /* 0x000000310e00780c */ /* 0x000fc40000fa4270 */
[----:B------:R-:W-:Y:S02]  /*6ef0*/  ISETP.LT.OR P2, PT, R12, 0x31, P2 ;  /* 0x000000310c00780c */ /* 0x000fe40001741670 */
[----:B------:R-:W-:Y:S02]  /*6f00*/  FSEL R175, R175, -INF , !P6 ;  /* 0xff800000afaf7808 */ /* 0x000fe40007000000 */
[----:B------:R-:W-:Y:S02]  /*6f10*/  ISETP.GT.AND P4, PT, R14, 0x38, P1 ;  /* 0x000000380e00780c */ /* 0x000fe40000f84270 */
[----:B------:R-:W-:Y:S02]  /*6f20*/  ISETP.LT.OR P5, PT, R12, 0x32, P5 ;  /* 0x000000320c00780c */ /* 0x000fe40002fa1670 */
[----:B------:R-:W-:Y:S02]  /*6f30*/  FSEL R178, R178, -INF , !P2 ;  /* 0xff800000b2b27808 */ /* 0x000fe40005000000 */
        /* <DEDUP_REMOVED lines=20> */
[----:B------:R-:W-:Y:S01]  /*7080*/  IMAD.MOV R177, RZ, RZ, -R17 ;  /* 0x000000ffffb17224 */ /* 0x000fe200078e0a11 */
[----:B------:R-:W-:Y:S01]  /*7090*/  FSEL R182, R182, -INF , !P4 ;  /* 0xff800000b6b67808 */ /* 0x000fe20006000000 */
[--C-:B------:R-:W-:Y:S01]  /*70a0*/  FFMA.FTZ R14, R164, UR10, -R20.reuse ;  /* 0x0000000aa40e7c23 */ /* 0x100fe20008010814 */
[----:B------:R-:W-:Y:S01]  /*70b0*/  FMNMX.FTZ R6, R170, R7, !PT ;  /* 0x00000007aa067209 */ /* 0x000fe20007810000 */
[--C-:B------:R-:W-:Y:S01]  /*70c0*/  FFMA.FTZ R7, R153, UR10, -R20.reuse ;  /* 0x0000000a99077c23 */ /* 0x100fe20008010814 */
[----:B------:R-:W-:Y:S01]  /*70d0*/  FSEL R183, R183, -INF , !P1 ;  /* 0xff800000b7b77808 */ /* 0x000fe20004800000 */
[--C-:B------:R-:W-:Y:S01]  /*70e0*/  FFMA.FTZ R153, R169, UR10, -R20.reuse ;  /* 0x0000000aa9997c23 */ /* 0x100fe20008010814 */
[----:B------:R-:W-:Y:S01]  /*70f0*/  FMNMX.FTZ R13, R171, R6, !PT ;  /* 0x00000006ab0d7209 */ /* 0x000fe20007810000 */
        /* <DEDUP_REMOVED lines=10> */
[----:B------:R-:W-:Y:S01]  /*71a0*/  FFMA.FTZ R180, R180, UR10, -R20 ;  /* 0x0000000ab4b47c23 */ /* 0x000fe20008010814 */
[----:B------:R-:W-:-:S04]  /*71b0*/  FMNMX.FTZ R6, R178, R15, !PT ;  /* 0x0000000fb2067209 */ /* 0x000fc80007810000 */
[----:B------:R-:W-:Y:S01]  /*71c0*/  FMNMX.FTZ R15, R179, R6, !PT ;  /* 0x00000006b30f7209 */ /* 0x000fe20007810000 */
[----:B------:R-:W-:Y:S03]  /*71d0*/  MUFU.EX2 R13, R13 ;  /* 0x0000000d000d7308 */ /* 0x000fe60000000800 */
[----:B------:R-:W-:Y:S01]  /*71e0*/  FMNMX.FTZ R6, R182, R15, !PT ;  /* 0x0000000fb6067209 */ /* 0x000fe20007810000 */
[----:B------:R-:W-:Y:S01]  /*71f0*/  FFMA.FTZ R15, R161, UR10, -R20 ;  /* 0x0000000aa10f7c23 */ /* 0x000fe20008010814 */
[----:B------:R-:W-:Y:S02]  /*7200*/  FSEL R161, R5, RZ, P3 ;  /* 0x000000ff05a17208 */ /* 0x000fe40001800000 */
[----:B------:R-:W-:Y:S01]  /*7210*/  FMNMX.FTZ R6, R183, R6, !PT ;  /* 0x00000006b7067209 */ /* 0x000fe20007810000 */
[----:B------:R-:W-:Y:S02]  /*7220*/  MUFU.EX2 R156, R156 ;  /* 0x0000009c009c7308 */ /* 0x000fe40000000800 */
[----:B------:R-:W-:-:S02]  /*7230*/  FADD.FTZ R161, -R161, R10 ;  /* 0x0000000aa1a17221 */ /* 0x000fc40000010100 */
[----:B------:R-:W0:Y:S02]  /*7240*/  SHFL.BFLY PT, R157, R6, 0x2, 0x1f ;  /* 0x0c401f00069d7f89 */ /* 0x000e2400000e0000 */
[----:B------:R-:W-:Y:S02]  /*7250*/  FMUL.FTZ R161, R161, UR10 ;  /* 0x0000000aa1a17c20 */ /* 0x000fe40008410000 */
[----:B------:R-:W-:Y:S08]  /*7260*/  MUFU.EX2 R15, R15 ;  /* 0x0000000f000f7308 */ /* 0x000ff00000000800 */
[----:B------:R-:W2:Y:S08]  /*7270*/  MUFU.EX2 R161, R161 ;  /* 0x000000a100a17308 */ /* 0x000eb00000000800 */
[----:B------:R-:W3:Y:S01]  /*7280*/  MUFU.EX2 R14, R14 ;  /* 0x0000000e000e7308 */ /* 0x000ee20000000800 */
[----:B0-----:R-:W-:Y:S01]  /*7290*/  FMNMX.FTZ R168, R6, R157, !PT ;  /* 0x0000009d06a87209 */ /* 0x001fe20007810000 */
[----:B------:R-:W-:-:S06]  /*72a0*/  FFMA.FTZ R157, R172, UR10, -R20 ;  /* 0x0000000aac9d7c23 */ /* 0x000fcc0008010814 */
[----:B------:R-:W0:Y:S01]  /*72b0*/  MUFU.EX2 R21, R21 ;  /* 0x0000001500157308 */ /* 0x000e220000000800 */
[----:B------:R-:W4:Y:S01]  /*72c0*/  SHFL.BFLY PT, R169, R168, 0x1, 0x1f ;  /* 0x0c201f00a8a97f89 */ /* 0x000f2200000e0000 */
[----:B--2---:R-:W-:Y:S01]  /*72d0*/  FFMA.FTZ R172, R161, R3, R152 ;  /* 0x00000003a1ac7223 */ /* 0x004fe20000010098 */
[----:B------:R-:W-:Y:S01]  /*72e0*/  F2FP.BF16.F32.PACK_AB R152, R7, R152 ;  /* 0x000000980798723e */ /* 0x000fe200000010ff */
[-C--:B------:R-:W-:Y:S01]  /*72f0*/  FMUL.FTZ R24, R24, R161.reuse ;  /* 0x000000a118187220 */ /* 0x080fe20000410000 */
[-C--:B------:R-:W-:Y:S01]  /*7300*/  FMUL.FTZ R25, R25, R161.reuse ;  /* 0x000000a119197220 */ /* 0x080fe20000410000 */
[----:B------:R-:W-:Y:S01]  /*7310*/  FADD.FTZ R172, R7, R172 ;  /* 0x000000ac07ac7221 */ /* 0x000fe20000010000 */
[-C--:B------:R-:W-:Y:S01]  /*7320*/  FMUL.FTZ R28, R28, R161.reuse ;  /* 0x000000a11c1c7220 */ /* 0x080fe20000410000 */
[----:B------:R2:W-:Y:S01]  /*7330*/  MUFU.EX2 R10, R173 ;  /* 0x000000ad000a7308 */ /* 0x0005e20000000800 */
[-C--:B------:R-:W-:Y:S01]  /*7340*/  FMUL.FTZ R29, R29, R161.reuse ;  /* 0x000000a11d1d7220 */ /* 0x080fe20000410000 */
[----:B------:R-:W-:Y:S01]  /*7350*/  FADD.FTZ R177, R13, R172 ;  /* 0x000000ac0db17221 */ /* 0x000fe20000010000 */
[-C--:B------:R-:W-:Y:S01]  /*7360*/  FMUL.FTZ R32, R32, R161.reuse ;  /* 0x000000a120207220 */ /* 0x080fe20000410000 */
[-C--:B------:R-:W-:Y:S01]  /*7370*/  FMUL.FTZ R33, R33, R161.reuse ;  /* 0x000000a121217220 */ /* 0x080fe20000410000 */
[-C--:B------:R-:W-:Y:S01]  /*7380*/  FMUL.FTZ R36, R36, R161.reuse ;  /* 0x000000a124247220 */ /* 0x080fe20000410000 */
[----:B------:R-:W-:Y:S01]  /*7390*/  FADD.FTZ R177, R12, R177 ;  /* 0x000000b10cb17221 */ /* 0x000fe20000010000 */
[----:B------:R-:W-:Y:S01]  /*73a0*/  FMUL.FTZ R37, R37, R161 ;  /* 0x000000a125257220 */ /* 0x000fe20000410000 */
[----:B------:R-:W-:Y:S01]  /*73b0*/  MUFU.EX2 R160, R160 ;  /* 0x000000a000a07308 */ /* 0x000fe20000000800 */
[----:B--2---:R-:W-:Y:S01]  /*73c0*/  FFMA.FTZ R173, R181, UR10, -R20 ;  /* 0x0000000ab5ad7c23 */ /* 0x004fe20008010814 */
[----:B------:R-:W-:-:S02]  /*73d0*/  IMAD.U32 R181, RZ, RZ, UR26 ;  /* 0x0000001affb57e24 */ /* 0x000fc4000f8e00ff */
[----:B------:R-:W-:Y:S01]  /*73e0*/  FADD.FTZ R176, R156, R177 ;  /* 0x000000b19cb07221 */ /* 0x000fe20000010000 */
[----:B------:R-:W-:Y:S01]  /*73f0*/  F2FP.BF16.F32.PACK_AB R156, R15, R156 ;  /* 0x0000009c0f9c723e */ /* 0x000fe200000010ff */
[-C--:B------:R-:W-:Y:S01]  /*7400*/  FMUL.FTZ R40, R40, R161.reuse ;  /* 0x000000a128287220 */ /* 0x080fe20000410000 */
[----:B------:R-:W-:Y:S01]  /*7410*/  FMUL.FTZ R41, R41, R161 ;  /* 0x000000a129297220 */ /* 0x000fe20000410000 */
[----:B------:R-:W-:Y:S01]  /*7420*/  FADD.FTZ R177, R15, R176 ;  /* 0x000000b00fb17221 */ /* 0x000fe20000010000 */
[----:B------:R-:W-:Y:S01]  /*7430*/  MUFU.EX2 R153, R153 ;  /* 0x0000009900997308 */ /* 0x000fe20000000800 */
[----:B----4-:R-:W-:Y:S01]  /*7440*/  FMNMX.FTZ R6, R168, R169, !PT ;  /* 0x000000a9a8067209 */ /* 0x010fe20007810000 */
[-C--:B------:R-:W-:Y:S01]  /*7450*/  FMUL.FTZ R44, R44, R161.reuse ;  /* 0x000000a12c2c7220 */ /* 0x080fe20000410000 */
[-C--:B------:R-:W-:Y:S01]  /*7460*/  FMUL.FTZ R45, R45, R161.reuse ;  /* 0x000000a12d2d7220 */ /* 0x080fe20000410000 */
[-C--:B------:R-:W-:Y:S01]  /*7470*/  FMUL.FTZ R48, R48, R161.reuse ;  /* 0x000000a130307220 */ /* 0x080fe20000410000 */
[C---:B------:R-:W-:Y:S01]  /*7480*/  FSETP.NEU.FTZ.AND P2, PT, R6.reuse, -INF , PT ;  /* 0xff8000000600780b */ /* 0x040fe20003f5d000 */
[C---:B------:R-:W-:Y:S01]  /*7490*/  FMUL.FTZ R3, R6.reuse, UR10 ;  /* 0x0000000a06037c20 */ /* 0x040fe20008410000 */
[-C--:B------:R-:W-:Y:S01]  /*74a0*/  FMUL.FTZ R49, R49, R161.reuse ;  /* 0x000000a131317220 */ /* 0x080fe20000410000 */
[----:B------:R-:W2:Y:S01]  /*74b0*/  MUFU.EX2 R157, R157 ;  /* 0x0000009d009d7308 */ /* 0x000ea20000000800 */
[----:B------:R-:W-:Y:S01]  /*74c0*/  FSEL R20, R6, RZ, P2 ;  /* 0x000000ff06147208 */ /* 0x000fe20001000000 */
[-C--:B------:R-:W-:Y:S01]  /*74d0*/  FMUL.FTZ R52, R52, R161.reuse ;  /* 0x000000a134347220 */ /* 0x080fe20000410000 */
[----:B------:R-:W-:Y:S01]  /*74e0*/  FSEL R3, R3, RZ, P2 ;  /* 0x000000ff03037208 */ /* 0x000fe20001000000 */
[-C--:B------:R-:W-:Y:S01]  /*74f0*/  FMUL.FTZ R53, R53, R161.reuse ;  /* 0x000000a135357220 */ /* 0x080fe20000410000 */
[-C--:B------:R-:W-:Y:S01]  /*7500*/  FMUL.FTZ R56, R56, R161.reuse ;  /* 0x000000a138387220 */ /* 0x080fe20000410000 */
[----:B------:R-:W-:Y:S01]  /*7510*/  FADD.FTZ R20, -R20, R11 ;  /* 0x0000000b14147221 */ /* 0x000fe20000010100 */
[----:B------:R-:W-:Y:S01]  /*7520*/  FMUL.FTZ R57, R57, R161 ;  /* 0x000000a139397220 */ /* 0x000fe20000410000 */
[----:B------:R-:W-:Y:S01]  /*7530*/  FFMA.FTZ R169, R154, UR10, -R3 ;  /* 0x0000000a9aa97c23 */ /* 0x000fe20008010803 */
[----:B------:R-:W-:-:S02]  /*7540*/  @!P1 IMAD R154, R181, 0x40, R16 ;  /* 0x00000040b59a9824 */ /* 0x000fc400078e0210 */
[----:B------:R-:W-:Y:S01]  /*7550*/  FMUL.FTZ R20, R20, UR10 ;  /* 0x0000000a14147c20 */ /* 0x000fe20008410000 */
[--C-:B------:R-:W-:Y:S01]  /*7560*/  FFMA.FTZ R172, R155, UR10, -R3.reuse ;  /* 0x0000000a9bac7c23 */ /* 0x100fe20008010803 */
[----:B------:R-:W-:Y:S01]  /*7570*/  FFMA.FTZ R155, R158, UR10, -R3 ;  /* 0x0000000a9e9b7c23 */ /* 0x000fe20008010803 */
[----:B------:R-:W4:Y:S01]  /*7580*/  MUFU.EX2 R164, R164 ;  /* 0x000000a400a47308 */ /* 0x000f220000000800 */
[----:B------:R-:W-:Y:S01]  /*7590*/  @!P1 LEA R11, R154, UR41, 0x2 ;  /* 0x000000299a0b9c11 */ /* 0x000fe2000f8e10ff */
[----:B---3--:R-:W-:Y:S01]  /*75a0*/  FADD.FTZ R154, R14, R177 ;  /* 0x000000b10e9a7221 */ /* 0x008fe20000010000 */
[--C-:B------:R-:W-:Y:S01]  /*75b0*/  FFMA.FTZ R159, R159, UR10, -R3.reuse ;  /* 0x0000000a9f9f7c23 */ /* 0x100fe20008010803 */
[--C-:B------:R-:W-:Y:S01]  /*75c0*/  FFMA.FTZ R176, R162, UR10, -R3.reuse ;  /* 0x0000000aa2b07c23 */ /* 0x100fe20008010803 */
[--C-:B------:R-:W-:Y:S01]  /*75d0*/  FFMA.FTZ R163, R163, UR10, -R3.reuse ;  /* 0x0000000aa3a37c23 */ /* 0x100fe20008010803 */
[----:B0-----:R-:W-:Y:S01]  /*75e0*/  FADD.FTZ R181, R21, R154 ;  /* 0x0000009a15b57221 */ /* 0x001fe20000010000 */
[----:B--2---:R-:W-:Y:S01]  /*75f0*/  F2FP.BF16.F32.PACK_AB R162, R10, R157 ;  /* 0x0000009d0aa2723e */ /* 0x004fe200000010ff */
[----:B------:R-:W-:Y:S01]  /*7600*/  MUFU.EX2 R169, R169 ;  /* 0x000000a900a97308 */ /* 0x000fe20000000800 */
[----:B------:R-:W-:Y:S01]  /*7610*/  FFMA.FTZ R177, R166, UR10, -R3 ;  /* 0x0000000aa6b17c23 */ /* 0x000fe20008010803 */
[----:B------:R-:W-:Y:S01]  /*7620*/  FADD.FTZ R154, R160, R181 ;  /* 0x000000b5a09a7221 */ /* 0x000fe20000010000 */
[--C-:B------:R-:W-:Y:S01]  /*7630*/  FFMA.FTZ R167, R167, UR10, -R3.reuse ;  /* 0x0000000aa7a77c23 */ /* 0x100fe20008010803 */
[--C-:B------:R-:W-:Y:S01]  /*7640*/  FFMA.FTZ R171, R171, UR10, -R3.reuse ;  /* 0x0000000aabab7c23 */ /* 0x100fe20008010803 */
[--C-:B------:R-:W-:Y:S01]  /*7650*/  FFMA.FTZ R174, R174, UR10, -R3.reuse ;  /* 0x0000000aaeae7c23 */ /* 0x100fe20008010803 */
[----:B------:R-:W-:Y:S01]  /*7660*/  FADD.FTZ R154, R153, R154 ;  /* 0x0000009a999a7221 */ /* 0x000fe20000010000 */
[--C-:B------:R-:W-:Y:S01]  /*7670*/  FFMA.FTZ R175, R175, UR10, -R3.reuse ;  /* 0x0000000aafaf7c23 */ /* 0x100fe20008010803 */
[----:B------:R-:W0:Y:S01]  /*7680*/  MUFU.EX2 R20, R20 ;  /* 0x0000001400147308 */ /* 0x000e220000000800 */
[--C-:B------:R-:W-:Y:S01]  /*7690*/  FFMA.FTZ R178, R178, UR10, -R3.reuse ;  /* 0x0000000ab2b27c23 */ /* 0x100fe20008010803 */
[----:B------:R-:W-:Y:S01]  /*76a0*/  FADD.FTZ R181, R157, R154 ;  /* 0x0000009a9db57221 */ /* 0x000fe20000010000 */
[--C-:B------:R-:W-:Y:S01]  /*76b0*/  FFMA.FTZ R179, R179, UR10, -R3.reuse ;  /* 0x0000000ab3b37c23 */ /* 0x100fe20008010803 */
[--C-:B------:R-:W-:Y:S01]  /*76c0*/  FFMA.FTZ R182, R182, UR10, -R3.reuse ;  /* 0x0000000ab6b67c23 */ /* 0x100fe20008010803 */
[----:B------:R-:W-:Y:S01]  /*76d0*/  FFMA.FTZ R183, R183, UR10, -R3 ;  /* 0x0000000ab7b77c23 */ /* 0x000fe20008010803 */
[----:B------:R-:W-:Y:S01]  /*76e0*/  FADD.FTZ R181, R10, R181 ;  /* 0x000000b50ab57221 */ /* 0x000fe20000010000 */
[----:B------:R-:W-:Y:S01]  /*76f0*/  F2FP.BF16.F32.PACK_AB R154, R12, R13 ;  /* 0x0000000d0c9a723e */ /* 0x000fe200000010ff */
[----:B------:R-:W2:Y:S01]  /*7700*/  MUFU.EX2 R172, R172 ;  /* 0x000000ac00ac7308 */ /* 0x000ea20000000800 */
[----:B------:R3:W-:Y:S01]  /*7710*/  @!P1 STS [R11+0x28800], R161 ;  /* 0x028800a10b009388 */ /* 0x0007e20000000800 */
[----:B----4-:R-:W-:Y:S01]  /*7720*/  FADD.FTZ R158, R164, R181 ;  /* 0x000000b5a49e7221 */ /* 0x010fe20000010000 */
[----:B------:R-:W-:Y:S01]  /*7730*/  F2FP.BF16.F32.PACK_AB R160, R153, R160 ;  /* 0x000000a099a0723e */ /* 0x000fe200000010ff */
[-C--:B------:R-:W-:Y:S01]  /*7740*/  FMUL.FTZ R60, R60, R161.reuse ;  /* 0x000000a13c3c7220 */ /* 0x080fe20000410000 */
[-C--:B------:R-:W-:Y:S01]  /*7750*/  FMUL.FTZ R61, R61, R161.reuse ;  /* 0x000000a13d3d7220 */ /* 0x080fe20000410000 */
[-C--:B------:R-:W-:Y:S01]  /*7760*/  FMUL.FTZ R64, R64, R161.reuse ;  /* 0x000000a140407220 */ /* 0x080fe20000410000 */
[-C--:B------:R-:W-:Y:S01]  /*7770*/  FMUL.FTZ R65, R65, R161.reuse ;  /* 0x000000a141417220 */ /* 0x080fe20000410000 */
[----:B------:R-:W4:Y:S01]  /*7780*/  MUFU.EX2 R165, R165 ;  /* 0x000000a500a57308 */ /* 0x000f220000000800 */
[----:B0-----:R-:W-:Y:S01]  /*7790*/  FFMA.FTZ R7, R20, R4, R169 ;  /* 0x0000000414077223 */ /* 0x001fe200000100a9 */
[----:B------:R0:W-:Y:S01]  /*77a0*/  @!P1 STS [R11+0x28820], R20 ;  /* 0x028820140b009388 */ /* 0x0001e20000000800 */
[-C--:B------:R-:W-:Y:S01]  /*77b0*/  FMUL.FTZ R68, R68, R161.reuse ;  /* 0x000000a144447220 */ /* 0x080fe20000410000 */
[-C--:B------:R-:W-:Y:S01]  /*77c0*/  FMUL.FTZ R69, R69, R161.reuse ;  /* 0x000000a145457220 */ /* 0x080fe20000410000 */
[-C--:B------:R-:W-:Y:S01]  /*77d0*/  FMUL.FTZ R72, R72, R161.reuse ;  /* 0x000000a148487220 */ /* 0x080fe20000410000 */
[-C--:B------:R-:W-:Y:S01]  /*77e0*/  FMUL.FTZ R73, R73, R161.reuse ;  /* 0x000000a149497220 */ /* 0x080fe20000410000 */
[----:B------:R-:W-:Y:S01]  /*77f0*/  FMUL.FTZ R76, R76, R161 ;  /* 0x000000a14c4c7220 */ /* 0x000fe20000410000 */
[----:B------:R-:W5:Y:S01]  /*7800*/  MUFU.EX2 R155, R155 ;  /* 0x0000009b009b7308 */ /* 0x000f620000000800 */
[C---:B--2---:R-:W-:Y:S01]  /*7810*/  FADD.FTZ R4, R172.reuse, R7 ;  /* 0x00000007ac047221 */ /* 0x044fe20000010000 */
[----:B------:R-:W-:Y:S01]  /*7820*/  F2FP.BF16.F32.PACK_AB R153, R172, R169 ;  /* 0x000000a9ac99723e */ /* 0x000fe200000010ff */
[-C--:B------:R-:W-:Y:S01]  /*7830*/  FMUL.FTZ R77, R77, R161.reuse ;  /* 0x000000a14d4d7220 */ /* 0x080fe20000410000 */
[-C--:B------:R-:W-:Y:S01]  /*7840*/  FMUL.FTZ R80, R80, R161.reuse ;  /* 0x000000a150507220 */ /* 0x080fe20000410000 */
[-C--:B------:R-:W-:Y:S01]  /*7850*/  FMUL.FTZ R81, R81, R161.reuse ;  /* 0x000000a151517220 */ /* 0x080fe20000410000 */
[-C--:B------:R-:W-:Y:S01]  /*7860*/  FMUL.FTZ R84, R84, R161.reuse ;  /* 0x000000a154547220 */ /* 0x080fe20000410000 */
[-C--:B------:R-:W-:Y:S01]  /*7870*/  FMUL.FTZ R85, R85, R161.reuse ;  /* 0x000000a155557220 */ /* 0x080fe20000410000 */
[----:B------:R2:W1:Y:S01]  /*7880*/  MUFU.EX2 R168, R180 ;  /* 0x000000b400a87308 */ /* 0x0004620000000800 */
[----:B----4-:R-:W-:Y:S01]  /*7890*/  F2FP.BF16.F32.PACK_AB R164, R165, R164 ;  /* 0x000000a4a5a4723e */ /* 0x010fe200000010ff */
[-C--:B------:R-:W-:Y:S01]  /*78a0*/  FMUL.FTZ R88, R88, R161.reuse ;  /* 0x000000a158587220 */ /* 0x080fe20000410000 */
[-C--:B------:R-:W-:Y:S01]  /*78b0*/  FMUL.FTZ R89, R89, R161.reuse ;  /* 0x000000a159597220 */ /* 0x080fe20000410000 */
[-C--:B------:R-:W-:Y:S01]  /*78c0*/  FMUL.FTZ R92, R92, R161.reuse ;  /* 0x000000a15c5c7220 */ /* 0x080fe20000410000 */
[-C--:B------:R-:W-:Y:S01]  /*78d0*/  FMUL.FTZ R93, R93, R161.reuse ;  /* 0x000000a15d5d7220 */ /* 0x080fe20000410000 */
[-C--:B------:R-:W-:Y:S01]  /*78e0*/  FMUL.FTZ R96, R96, R161.reuse ;  /* 0x000000a160607220 */ /* 0x080fe20000410000 */
[-C--:B------:R-:W-:Y:S01]  /*78f0*/  FMUL.FTZ R97, R97, R161.reuse ;  /* 0x000000a161617220 */ /* 0x080fe20000410000 */
[----:B------:R-:W4:Y:S01]  /*7900*/  MUFU.EX2 R173, R173 ;  /* 0x000000ad00ad7308 */ /* 0x000f220000000800 */
[----:B--2---:R-:W-:Y:S01]  /*7910*/  FFMA.FTZ R180, R170, UR10, -R3 ;  /* 0x0000000aaab47c23 */ /* 0x004fe20008010803 */
[----:B------:R-:W-:Y:S01]  /*7920*/  FADD.FTZ R3, R165, R158 ;  /* 0x0000009ea5037221 */ /* 0x000fe20000010000 */
[----:B-----5:R-:W-:Y:S01]  /*7930*/  FADD.FTZ R7, R155, R4 ;  /* 0x000000049b077221 */ /* 0x020fe20000010000 */
[----:B------:R-:W-:Y:S01]  /*7940*/  F2FP.BF16.F32.PACK_AB R158, R21, R14 ;  /* 0x0000000e159e723e */ /* 0x000fe200000010ff */
        /* <DEDUP_REMOVED lines=38> */
[----:B------:R-:W-:Y:S01]  /*7bb0*/  FMUL.FTZ R149, R149, R161 ;  /* 0x000000a195957220 */ /* 0x000fe20000410000 */
[----:B------:R-:W-:Y:S01]  /*7bc0*/  F2FP.BF16.F32.PACK_AB R157, R157, R176 ;  /* 0x000000b09d9d723e */ /* 0x000fe200000010ff */
[-C--:B------:R-:W-:Y:S01]  /*7bd0*/  FMUL.FTZ R26, R26, R20.reuse ;  /* 0x000000141a1a7220 */ /* 0x080fe20000410000 */
[-C--:B------:R-:W-:Y:S01]  /*7be0*/  FMUL.FTZ R27, R27, R20.reuse ;  /* 0x000000141b1b7220 */ /* 0x080fe20000410000 */
[-C--:B------:R-:W-:Y:S01]  /*7bf0*/  FMUL.FTZ R30, R30, R20.reuse ;  /* 0x000000141e1e7220 */ /* 0x080fe20000410000 */
[-C--:B------:R-:W-:Y:S01]  /*7c00*/  FMUL.FTZ R31, R31, R20.reuse ;  /* 0x000000141f1f7220 */ /* 0x080fe20000410000 */
[----:B------:R-:W4:Y:S01]  /*7c10*/  MUFU.EX2 R180, R180 ;  /* 0x000000b400b47308 */ /* 0x000f220000000800 */
[----:B--2---:R-:W-:Y:S01]  /*7c20*/  FADD.FTZ R7, R159, R12 ;  /* 0x0000000c9f077221 */ /* 0x004fe20000010000 */
[----:B------:R0:W-:Y:S01]  /*7c30*/  STSM.16.M88.4 [R18+0x26800], R152 ;  /* 0x0268009812007844 */ /* 0x0001e20000000200 */
        /* <DEDUP_REMOVED lines=23> */
[----:B---3--:R-:W-:Y:S01]  /*7db0*/  F2FP.BF16.F32.PACK_AB R161, R171, R180 ;  /* 0x000000b4aba1723e */ /* 0x008fe200000010ff */
        /* <DEDUP_REMOVED lines=20> */
[----:B------:R0:W-:Y:S01]  /*7f00*/  STSM.16.M88.4 [R23], R160 ;  /* 0x000000a017007844 */ /* 0x0001e20000000200 */
[----:B------:R-:W3:Y:S01]  /*7f10*/  MUFU.EX2 R167, R182 ;  /* 0x000000b600a77308 */ /* 0x000ee20000000800 */
        /* <DEDUP_REMOVED lines=18> */
[-C--:B------:R-:W-:Y:S01]  /*8040*/  FMUL.FTZ R119, R119, R20.reuse ;  /* 0x0000001477777220 */ /* 0x080fe20000410000 */
[-C--:B------:R-:W-:Y:S01]  /*8050*/  FMUL.FTZ R122, R122, R20.reuse ;  /* 0x000000147a7a7220 */ /* 0x080fe20000410000 */
[-C--:B------:R-:W-:Y:S01]  /*8060*/  FMUL.FTZ R123, R123, R20.reuse ;  /* 0x000000147b7b7220 */ /* 0x080fe20000410000 */
[-C--:B------:R-:W-:Y:S01]  /*8070*/  FMUL.FTZ R126, R126, R20.reuse ;  /* 0x000000147e7e7220 */ /* 0x080fe20000410000 */
[-C--:B------:R-:W-:Y:S01]  /*8080*/  FMUL.FTZ R127, R127, R20.reuse ;  /* 0x000000147f7f7220 */ /* 0x080fe20000410000 */
[-C--:B------:R-:W-:Y:S01]  /*8090*/  FMUL.FTZ R130, R130, R20.reuse ;  /* 0x0000001482827220 */ /* 0x080fe20000410000 */
[C---:B--2---:R-:W-:Y:S01]  /*80a0*/  F2FP.BF16.F32.PACK_AB R167, R14.reuse, R167 ;  /* 0x000000a70ea7723e */ /* 0x044fe200000010ff */
[----:B------:R-:W-:Y:S01]  /*80b0*/  FADD.FTZ R4, R14, R7 ;  /* 0x000000070e047221 */ /* 0x000fe20000010000 */
[-C--:B------:R-:W-:Y:S01]  /*80c0*/  FMUL.FTZ R131, R131, R20.reuse ;  /* 0x0000001483837220 */ /* 0x080fe20000410000 */
[-C--:B------:R-:W-:Y:S01]  /*80d0*/  FMUL.FTZ R134, R134, R20.reuse ;  /* 0x0000001486867220 */ /* 0x080fe20000410000 */
[-C--:B------:R-:W-:Y:S01]  /*80e0*/  FMUL.FTZ R135, R135, R20.reuse ;  /* 0x0000001487877220 */ /* 0x080fe20000410000 */
[----:B------:R0:W-:Y:S01]  /*80f0*/  STSM.16.M88.4 [R22], R164 ;  /* 0x000000a416007844 */ /* 0x0001e20000000200 */
        /* <DEDUP_REMOVED lines=10> */
.L_x_2239:
[----:B------:R1:W2:Y:S01]  /*81a0*/  SYNCS.PHASECHK.TRANS64.TRYWAIT P1, [UR21+0x28c50], R8 ;  /* 0x028c5008ff0075a7 */ /* 0x0002a20008020155 */
[----:B------:R-:W-:Y:S05]  /*81b0*/  @!P0 BRA `(.L_x_2240) ;  /* 0x0000000000048947 */ /* 0x000fea0003800000 */
[----:B------:R-:W-:Y:S01]  /*81c0*/  BPT.TRAP 0x1 ;  /* 0x000000040000795c */ /* 0x000fe20000300000 */
.L_x_2240:
[----:B--2---:R-:W-:Y:S05]  /*81d0*/  @P1 BRA `(.L_x_2241) ;  /* 0x0000000000081947 */ /* 0x004fea0003800000 */
[----:B------:R-:W2:Y:S02]  /*81e0*/  SYNCS.PHASECHK.TRANS64.TRYWAIT P1, [UR21+0x28c50], R8 ;  /* 0x028c5008ff0075a7 */ /* 0x000ea40008020155 */
[----:B--2---:R-:W-:Y:S05]  /*81f0*/  @!P1 BRA `(.L_x_2242) ;  /* 0x000000d800a49947 */ /* 0x004fea0003800000 */
.L_x_2241:
        /* <DEDUP_REMOVED lines=34> */
.L_x_2243:
[----:B------:R-:W-:Y:S01]  /*8420*/  UIADD3 UR21, UR21, 0x28c60, URZ ;  /* 0x00028c6015157890 */ /* 0x000fe2000fffe03f */
[C---:B------:R-:W-:Y:S01]  /*8430*/  ISETP.GT.AND P1, PT, R9.reuse, UR20, PT ;  /* 0x0000001409007c0c */ /* 0x040fe2000bf24270 */
[----:B------:R-:W-:Y:S01]  /*8440*/  UMOV UR26, UR38 ;  /* 0x00000026001a7c82 */ /* 0x000fe20008000000 */
[----:B------:R-:W-:Y:S01]  /*8450*/  IADD3 R9, R9, -0x1, RZ ;  /* 0xffffffff09097810 */ /* 0x000fe20007ffe0ff */
[----:B------:R-:W-:Y:S01]  /*8460*/  UPRMT UR21, UR40, 0x654, UR21 ;  /* 0x0000065428157896 */ /* 0x000fe20008000015 */
[----:B0-----:R-:W-:Y:S02]  /*8470*/  IMAD.MOV.U32 R11, RZ, RZ, R6 ;  /* 0x000000ffff0b7224 */ /* 0x001fe400078e0006 */
[----:B------:R-:W-:-:S06]  /*8480*/  IMAD.MOV.U32 R10, RZ, RZ, R5 ;  /* 0x000000ffff0a7224 */ /* 0x000fcc00078e0005 */
[----:B------:R-:W-:Y:S01]  /*8490*/  SYNCS.ARRIVE.TRANS64.RED.A1T0 RZ, [UR21], RZ ;  /* 0x000000ffffff79a7 */ /* 0x000fe20008100415 */
[----:B------:R-:W-:Y:S05]  /*84a0*/  @P1 BRA `(.L_x_2244) ;  /* 0xffffffdc00181947 */ /* 0x000fea000383ffff */
.L_x_2225:
[----:B------:R-:W-:Y:S02]  /*84b0*/  UISETP.NE.AND UP1, UPT, UR52, URZ, UPT ;  /* 0x0000003f3400728c */ /* 0x000fe4000bf25270 */
[----:B------:R-:W-:Y:S02]  /*84c0*/  UISETP.NE.AND UP0, UPT, UR51, URZ, UPT ;  /* 0x0000003f3300728c */ /* 0x000fe4000bf05270 */
[----:B------:R-:W-:Y:S02]  /*84d0*/  UIADD3 UR11, UR45, 0x3f, URZ ;  /* 0x0000003f2d0b7890 */ /* 0x000fe4000fffe03f */
[----:B------:R-:W-:Y:S02]  /*84e0*/  UIADD3 UR14, UR48, 0x1, -UR50 ;  /* 0x00000001300e7890 */ /* 0x000fe4000fffe832 */
[----:B------:R-:W-:-:S03]  /*84f0*/  PLOP3.LUT P1, PT, PT, PT, UP0, 0x40, 0x0 ;  /* 0x000000000000781c */ /* 0x000fc60003f2e808 */
[----:B------:R-:W-:Y:S01]  /*8500*/  @UP1 ULDC UR6, c[0x0][0x44c] ;  /* 0x0001130000061ab9 */ /* 0x000fe20000000800 */
[----:B------:R-:W-:Y:S01]  /*8510*/  @UP1 ULDC UR15, c[0x0][0x450] ;  /* 0x00011400000f1ab9 */ /* 0x000fe20000000800 */
[----:B------:R-:W-:-:S04]  /*8520*/  UIMAD.WIDE.U32 UR6, UR11, UR6, URZ ;  /* 0x000000060b0672a5 */ /* 0x000fc8000f8e003f */
[----:B------:R-:W-:-:S04]  /*8530*/  @UP1 USHF.R.U32.HI UR11, URZ, UR15, UR7 ;  /* 0x0000000f3f0b1299 */ /* 0x000fc80008011607 */
[----:B------:R-:W-:-:S04]  /*8540*/  UIADD3 UR11, UR14, UR11, URZ ;  /* 0x0000000b0e0b7290 */ /* 0x000fc8000fffe03f */
[----:B------:R-:W-:Y:S01]  /*8550*/  UIADD3 UR22, UR11, -UR22, URZ ;  /* 0x800000160b167290 */ /* 0x000fe2000fffe03f */
[----:B------:R-:W-:Y:S11]  /*8560*/  @P1 BRA `(.L_x_2245) ;  /* 0x00000000004c1947 */ /* 0x000ff60003800000 */
[----:B------:R-:W-:-:S06]  /*8570*/  UISETP.GT.AND UP0, UPT, UR11, -0x1, UPT ;  /* 0xffffffff0b00788c */ /* 0x000fcc000bf04270 */
[----:B------:R-:W-:-:S13]  /*8580*/  PLOP3.LUT P1, PT, PT, PT, UP0, 0x80, 0x0 ;  /* 0x000000000000781c */ /* 0x000fda0003f2f008 */
[----:B------:R-:W-:Y:S05]  /*8590*/  @P1 BRA `(.L_x_2246) ;  /* 0x0000000000201947 */ /* 0x000fea0003800000 */
[----:B------:R-:W-:Y:S01]  /*85a0*/  ULDC UR14, c[0x0][0x9e4] ;  /* 0x00027900000e7ab9 */ /* 0x000fe20000000800 */
[----:B------:R-:W-:Y:S02]  /*85b0*/  ULOP3.LUT UR11, URZ, UR11, URZ, 0x33, !UPT ;  /* 0x0000000b3f0b7292 */ /* 0x000fe4000f8e333f */
[----:B------:R-:W-:-:S11]  /*85c0*/  UISETP.NE.AND UP0, UPT, UR14, 0x1, UPT ;  /* 0x000000010e00788c */ /* 0x000fd6000bf05270 */
[----:B------:R-:W-:Y:S02]  /*85d0*/  @UP0 ULDC.64 UR18, c[0x0][0x9e8] ;  /* 0x00027a0000120ab9 */ /* 0x000fe40000000a00 */
[----:B------:R-:W-:-:S04]  /*85e0*/  UIMAD.WIDE.U32 UR6, UR11, UR18, URZ ;  /* 0x000000120b0672a5 */ /* 0x000fc8000f8e003f */
[----:B------:R-:W-:-:S04]  /*85f0*/  @UP0 USHF.R.U32.HI UR11, URZ, UR19, UR7 ;  /* 0x000000133f0b0299 */ /* 0x000fc80008011607 */
[----:B------:R-:W-:Y:S01]  /*8600*/  ULOP3.LUT UR11, URZ, UR11, URZ, 0x33, !UPT ;  /* 0x0000000b3f0b7292 */ /* 0x000fe2000f8e333f */
[----:B------:R-:W-:Y:S11]  /*8610*/  BRA `(.L_x_2247) ;  /* 0x0000000000147947 */ /* 0x000ff60003800000 */
.L_x_2246:
[----:B------:R-:W-:Y:S02]  /*8620*/  ULDC UR14, c[0x0][0x9e4] ;  /* 0x00027900000e7ab9 */ /* 0x000fe40000000800 */
[----:B------:R-:W-:-:S11]  /*8630*/  UISETP.NE.AND UP0, UPT, UR14, 0x1, UPT ;  /* 0x000000010e00788c */ /* 0x000fd6000bf05270 */
[----:B------:R-:W-:Y:S02]  /*8640*/  @UP0 ULDC.64 UR18, c[0x0][0x9e8] ;  /* 0x00027a0000120ab9 */ /* 0x000fe40000000a00 */
[----:B------:R-:W-:-:S04]  /*8650*/  UIMAD.WIDE.U32 UR6, UR11, UR18, URZ ;  /* 0x000000120b0672a5 */ /* 0x000fc8000f8e003f */
[----:B------:R-:W-:-:S12]  /*8660*/  @UP0 USHF.R.U32.HI UR11, URZ, UR19, UR7 ;  /* 0x000000133f0b0299 */ /* 0x000fd80008011607 */
.L_x_2247:
[----:B------:R-:W-:-:S04]  /*8670*/  UIMAD UR11, UR11, UR14, URZ ;  /* 0x0000000e0b0b72a4 */ /* 0x000fc8000f8e023f */
[----:B------:R-:W-:-:S04]  /*8680*/  UISETP.LT.AND UP0, UPT, UR22, UR11, UPT ;  /* 0x0000000b1600728c */ /* 0x000fc8000bf01270 */
[----:B------:R-:W-:-:S12]  /*8690*/  USEL UR22, UR22, UR11, !UP0 ;  /* 0x0000000b16167287 */ /* 0x000fd8000c000000 */
.L_x_2245:
[----:B------:R-:W-:-:S04]  /*86a0*/  UIADD3 UR22, UR22, 0x3f, URZ ;  /* 0x0000003f16167890 */ /* 0x000fc8000fffe03f */
        /* <DEDUP_REMOVED lines=9> */
[----:B-1234-:R-:W-:Y:S01]  /*8740*/  IMAD.MOV.U32 R8, RZ, RZ, R5 ;  /* 0x000000ffff087224 */ /* 0x01efe200078e0005 */
[----:B------:R-:W-:-:S06]  /*8750*/  ULDC UR21, c[0x0][0x988] ;  /* 0x0002620000157ab9 */ /* 0x000fcc0000000800 */
.L_x_2259:
[----:B------:R-:W-:Y:S01]  /*8760*/  UIADD3 UR38, UR23, 0x1, URZ ;  /* 0x0000000117267890 */ /* 0x000fe2000fffe03f */
[C---:B------:R-:W-:Y:S01]  /*8770*/  ISETP.GT.AND P1, PT, R9.reuse, UR20, PT ;  /* 0x0000001409007c0c */ /* 0x040fe2000bf24270 */
[----:B------:R-:W-:Y:S02]  /*8780*/  VIADD R9, R9, 0xffffffff ;  /* 0xffffffff09097836 */ /* 0x000fe40000000000 */
[----:B------:R-:W-:-:S04]  /*8790*/  UISETP.NE.AND UP0, UPT, UR38, 0x2, UPT ;  /* 0x000000022600788c */ /* 0x000fc8000bf05270 */
[----:B------:R-:W-:Y:S02]  /*87a0*/  USEL UR6, URZ, 0x1, UP0 ;  /* 0x000000013f067887 */ /* 0x000fe40008000000 */
[----:B------:R-:W-:Y:S02]  /*87b0*/  USEL UR38, UR38, URZ, UP0 ;  /* 0x0000003f26267287 */ /* 0x000fe40008000000 */
[----:B------:R-:W-:Y:S01]  /*87c0*/  ULOP3.LUT UR37, UR37, UR6, URZ, 0x3c, !UPT ;  /* 0x0000000625257292 */ /* 0x000fe2000f8e3c3f */
[----:B01-3--:R-:W-:Y:S11]  /*87d0*/  @!P0 BRA `(.L_x_2249) ;  /* 0x0000000000048947 */ /* 0x00bff60003800000 */
[----:B------:R-:W-:Y:S01]  /*87e0*/  BPT.TRAP 0x1 ;  /* 0x000000040000795c */ /* 0x000fe20000300000 */
.L_x_2249:
[----:B------:R-:W-:Y:S01]  /*87f0*/  ULEA UR22, UR38, UR41, 0x3 ;  /* 0x0000002926167291 */ /* 0x000fe2000f8e183f */
[----:B------:R-:W-:-:S05]  /*8800*/  IMAD.U32 R7, RZ, RZ, UR37 ;  /* 0x00000025ff077e24 */ /* 0x000fca000f8e00ff */
[----:B------:R-:W-:-:S04]  /*8810*/  SHF.L.U32 R7, R7, 0x1f, RZ ;  /* 0x0000001f07077819 */ /* 0x000fc800000006ff */
[----:B------:R1:W2:Y:S01]  /*8820*/  SYNCS.PHASECHK.TRANS64.TRYWAIT P2, [UR22+0x28c30], R7 ;  /* 0x028c3007ff0075a7 */ /* 0x0002a20008040156 */
[----:B------:R-:W-:Y:S05]  /*8830*/  @!P0 BRA `(.L_x_2250) ;  /* 0x0000000000048947 */ /* 0x000fea0003800000 */
[----:B------:R-:W-:Y:S01]  /*8840*/  BPT.TRAP 0x1 ;  /* 0x000000040000795c */ /* 0x000fe20000300000 */
.L_x_2250:
[----:B--2---:R-:W-:Y:S05]  /*8850*/  @P2 BRA `(.L_x_2251) ;  /* 0x0000000000082947 */ /* 0x004fea0003800000 */
[----:B------:R-:W2:Y:S02]  /*8860*/  SYNCS.PHASECHK.TRANS64.TRYWAIT P2, [UR22+0x28c30], R7 ;  /* 0x028c3007ff0075a7 */ /* 0x000ea40008040156 */
[----:B--2---:R-:W-:Y:S05]  /*8870*/  @!P2 BRA `(.L_x_2252) ;  /* 0x000000d4001ca947 */ /* 0x004fea0003800000 */
.L_x_2251:
        /* <DEDUP_REMOVED lines=23> */
.L_x_2253:
[----:B--2---:R-:W-:Y:S01]  /*89f0*/  FMNMX.FTZ R6, R152, R8, !PT ;  /* 0x0000000898067209 */ /* 0x004fe20007810000 */
        /* <DEDUP_REMOVED lines=51> */
[----:B------:R-:W-:-:S02]  /*8d30*/  FFMA.FTZ R181, R181, UR10, -R205 ;  /* 0x0000000ab5b57c23 */ /* 0x000fc400080108cd */
[----:B------:R-:W-:Y:S01]  /*8d40*/  FMNMX.FTZ R6, R178, R15, !PT ;  /* 0x0000000fb2067209 */ /* 0x000fe20007810000 */
[----:B------:R-:W0:Y:S03]  /*8d50*/  MUFU.EX2 R8, R8 ;  /* 0x0000000800087308 */ /* 0x000e260000000800 */
[----:B------:R-:W-:-:S04]  /*8d60*/  FMNMX.FTZ R15, R179, R6, !PT ;  /* 0x00000006b30f7209 */ /* 0x000fc80007810000 */
[----:B------:R-:W-:Y:S01]  /*8d70*/  FMNMX.FTZ R6, R182, R15, !PT ;  /* 0x0000000fb6067209 */ /* 0x000fe20007810000 */
[----:B------:R-:W2:Y:S01]  /*8d80*/  MUFU.EX2 R152, R152 ;  /* 0x0000009800987308 */ /* 0x000ea20000000800 */
[--C-:B------:R-:W-:Y:S01]  /*8d90*/  FFMA.FTZ R15, R161, UR10, -R205.reuse ;  /* 0x0000000aa10f7c23 */ /* 0x100fe200080108cd */
[--C-:B------:R-:W-:Y:S01]  /*8da0*/  FFMA.FTZ R161, R169, UR10, -R205.reuse ;  /* 0x0000000aa9a17c23 */ /* 0x100fe200080108cd */
[----:B------:R-:W-:Y:S01]  /*8db0*/  FMNMX.FTZ R6, R183, R6, !PT ;  /* 0x00000006b7067209 */ /* 0x000fe20007810000 */
[----:B------:R-:W-:-:S04]  /*8dc0*/  FFMA.FTZ R169, R177, UR10, -R205 ;  /* 0x0000000ab1a97c23 */ /* 0x000fc800080108cd */
[----:B------:R-:W3:Y:S01]  /*8dd0*/  SHFL.BFLY PT, R157, R6, 0x2, 0x1f ;  /* 0x0c401f00069d7f89 */ /* 0x000ee200000e0000 */
        /* <DEDUP_REMOVED lines=23> */
[----:B---3--:R-:W-:Y:S01]  /*8f50*/  FMNMX.FTZ R157, R6, R157, !PT ;  /* 0x0000009d069d7209 */ /* 0x008fe20007810000 */
[----:B------:R-:W-:Y:S01]  /*8f60*/  MUFU.EX2 R15, R15 ;  /* 0x0000000f000f7308 */ /* 0x000fe20000000800 */
[-C--:B------:R-:W-:Y:S01]  /*8f70*/  FMUL.FTZ R64, R64, R8.reuse ;  /* 0x0000000840407220 */ /* 0x080fe20000410000 */
[-C--:B------:R-:W-:Y:S01]  /*8f80*/  FMUL.FTZ R65, R65, R8.reuse ;  /* 0x0000000841417220 */ /* 0x080fe20000410000 */
[-C--:B------:R-:W-:Y:S01]  /*8f90*/  FMUL.FTZ R68, R68, R8.reuse ;  /* 0x0000000844447220 */ /* 0x080fe20000410000 */
[----:B------:R-:W0:Y:S01]  /*8fa0*/  SHFL.BFLY PT, R6, R157, 0x1, 0x1f ;  /* 0x0c201f009d067f89 */ /* 0x000e2200000e0000 */
        /* <DEDUP_REMOVED lines=23> */
[----:B0-----:R-:W-:Y:S01]  /*9120*/  FMNMX.FTZ R6, R157, R6, !PT ;  /* 0x000000069d067209 */ /* 0x001fe20007810000 */
[-C--:B------:R-:W-:Y:S01]  /*9130*/  FMUL.FTZ R109, R109, R8.reuse ;  /* 0x000000086d6d7220 */ /* 0x080fe20000410000 */
[-C--:B------:R-:W-:Y:S01]  /*9140*/  FMUL.FTZ R112, R112, R8.reuse ;  /* 0x0000000870707220 */ /* 0x080fe20000410000 */
[-C--:B------:R-:W-:Y:S01]  /*9150*/  FMUL.FTZ R113, R113, R8.reuse ;  /* 0x0000000871717220 */ /* 0x080fe20000410000 */
[----:B------:R-:W-:Y:S01]  /*9160*/  MUFU.EX2 R161, R161 ;  /* 0x000000a100a17308 */ /* 0x000fe20000000800 */
[----:B------:R-:W-:Y:S01]  /*9170*/  FADD.FTZ R157, -R6, R11 ;  /* 0x0000000b069d7221 */ /* 0x000fe20000010100 */
[-C--:B------:R-:W-:Y:S01]  /*9180*/  FMUL.FTZ R116, R116, R8.reuse ;  /* 0x0000000874747220 */ /* 0x080fe20000410000 */
[-C--:B------:R-:W-:Y:S01]  /*9190*/  FMUL.FTZ R117, R117, R8.reuse ;  /* 0x0000000875757220 */ /* 0x080fe20000410000 */
[-C--:B------:R-:W-:Y:S01]  /*91a0*/  FMUL.FTZ R120, R120, R8.reuse ;  /* 0x0000000878787220 */ /* 0x080fe20000410000 */
[----:B------:R-:W-:Y:S01]  /*91b0*/  FMUL.FTZ R173, R157, UR10 ;  /* 0x0000000a9dad7c20 */ /* 0x000fe20008410000 */
[----:B------:R-:W-:Y:S01]  /*91c0*/  FMUL.FTZ R157, R6, UR10 ;  /* 0x0000000a069d7c20 */ /* 0x000fe20008410000 */
[-C--:B------:R-:W-:Y:S01]  /*91d0*/  FMUL.FTZ R121, R121, R8.reuse ;  /* 0x0000000879797220 */ /* 0x080fe20000410000 */
[----:B------:R-:W-:Y:S01]  /*91e0*/  MUFU.EX2 R14, R14 ;  /* 0x0000000e000e7308 */ /* 0x000fe20000000800 */
[----:B------:R-:W-:Y:S01]  /*91f0*/  FMUL.FTZ R124, R124, R8 ;  /* 0x000000087c7c7220 */ /* 0x000fe20000410000 */
[--C-:B------:R-:W-:Y:S01]  /*9200*/  FFMA.FTZ R168, R154, UR10, -R157.reuse ;  /* 0x0000000a9aa87c23 */ /* 0x100fe2000801089d */
        /* <DEDUP_REMOVED lines=10> */
[----:B------:R-:W-:Y:S02]  /*92b0*/  IMAD.U32 R171, RZ, RZ, UR23 ;  /* 0x00000017ffab7e24 */ /* 0x000fe4000f8e00ff */
[--C-:B------:R-:W-:Y:S01]  /*92c0*/  FFMA.FTZ R162, R166, UR10, -R157.reuse ;  /* 0x0000000aa6a27c23 */ /* 0x100fe2000801089d */
[--C-:B------:R-:W-:Y:S01]  /*92d0*/  FFMA.FTZ R166, R170, UR10, -R157.reuse ;  /* 0x0000000aaaa67c23 */ /* 0x100fe2000801089d */
[----:B------:R-:W0:Y:S01]  /*92e0*/  MUFU.EX2 R168, R168 ;  /* 0x000000a800a87308 */ /* 0x000e220000000800 */
[--C-:B------:R-:W-:Y:S01]  /*92f0*/  FFMA.FTZ R179, R179, UR10, -R157.reuse ;  /* 0x0000000ab3b37c23 */ /* 0x100fe2000801089d */
[--C-:B------:R-:W-:Y:S01]  /*9300*/  FFMA.FTZ R182, R182, UR10, -R157.reuse ;  /* 0x0000000ab6b67c23 */ /* 0x100fe2000801089d */
[----:B------:R-:W-:Y:S01]  /*9310*/  FFMA.FTZ R183, R183, UR10, -R157 ;  /* 0x0000000ab7b77c23 */ /* 0x000fe2000801089d */
[-C--:B------:R-:W-:Y:S01]  /*9320*/  FMUL.FTZ R125, R125, R8.reuse ;  /* 0x000000087d7d7220 */ /* 0x080fe20000410000 */
[-C--:B------:R-:W-:Y:S01]  /*9330*/  FMUL.FTZ R128, R128, R8.reuse ;  /* 0x0000000880807220 */ /* 0x080fe20000410000 */
[-C--:B------:R-:W-:Y:S01]  /*9340*/  FMUL.FTZ R129, R129, R8.reuse ;  /* 0x0000000881817220 */ /* 0x080fe20000410000 */
[----:B------:R-:W-:Y:S01]  /*9350*/  @!P2 IMAD R154, R171, 0x40, R16 ;  /* 0x00000040ab9aa824 */ /* 0x000fe200078e0210 */
[----:B------:R-:W3:Y:S01]  /*9360*/  MUFU.EX2 R155, R155 ;  /* 0x0000009b009b7308 */ /* 0x000ee20000000800 */
[----:B------:R-:W-:Y:S01]  /*9370*/  FFMA.FTZ R171, R8, R3, R13 ;  /* 0x0000000308ab7223 */ /* 0x000fe2000001000d */
[----:B------:R-:W-:Y:S01]  /*9380*/  FFMA.FTZ R3, R174, UR10, -R157 ;  /* 0x0000000aae037c23 */ /* 0x000fe2000801089d */
[-C--:B------:R-:W-:Y:S01]  /*9390*/  FMUL.FTZ R132, R132, R8.reuse ;  /* 0x0000000884847220 */ /* 0x080fe20000410000 */
[-C--:B------:R-:W-:Y:S01]  /*93a0*/  FMUL.FTZ R133, R133, R8.reuse ;  /* 0x0000000885857220 */ /* 0x080fe20000410000 */
[C---:B--2---:R-:W-:Y:S01]  /*93b0*/  FADD.FTZ R171, R152.reuse, R171 ;  /* 0x000000ab98ab7221 */ /* 0x044fe20000010000 */
[----:B------:R-:W-:Y:S01]  /*93c0*/  F2FP.BF16.F32.PACK_AB R152, R152, R13 ;  /* 0x0000000d9898723e */ /* 0x000fe200000010ff */
[----:B------:R-:W-:Y:S01]  /*93d0*/  FMUL.FTZ R136, R136, R8 ;  /* 0x0000000888887220 */ /* 0x000fe20000410000 */
[----:B------:R-:W2:Y:S01]  /*93e0*/  MUFU.EX2 R158, R158 ;  /* 0x0000009e009e7308 */ /* 0x000ea20000000800 */
[----:B0-----:R-:W-:Y:S01]  /*93f0*/  FFMA.FTZ R170, R173, R4, R168 ;  /* 0x00000004adaa7223 */ /* 0x001fe200000100a8 */
[----:B------:R-:W-:Y:S01]  /*9400*/  FFMA.FTZ R4, R175, UR10, -R157 ;  /* 0x0000000aaf047c23 */ /* 0x000fe2000801089d */
[----:B------:R-:W-:Y:S01]  /*9410*/  FADD.FTZ R174, R10, R171 ;  /* 0x000000ab0aae7221 */ /* 0x000fe20000010000 */
[-C--:B------:R-:W-:Y:S01]  /*9420*/  FMUL.FTZ R137, R137, R8.reuse ;  /* 0x0000000889897220 */ /* 0x080fe20000410000 */
[-C--:B------:R-:W-:Y:S01]  /*9430*/  FMUL.FTZ R140, R140, R8.reuse ;  /* 0x000000088c8c7220 */ /* 0x080fe20000410000 */
[-C--:B------:R-:W-:Y:S01]  /*9440*/  FMUL.FTZ R141, R141, R8.reuse ;  /* 0x000000088d8d7220 */ /* 0x080fe20000410000 */
[----:B------:R-:W-:Y:S01]  /*9450*/  FADD.FTZ R171, R153, R174 ;  /* 0x000000ae99ab7221 */ /* 0x000fe20000010000 */
[----:B------:R-:W0:Y:S01]  /*9460*/  MUFU.EX2 R177, R177 ;  /* 0x000000b100b17308 */ /* 0x000e220000000800 */
[----:B---3--:R-:W-:Y:S01]  /*9470*/  FADD.FTZ R175, R155, R170 ;  /* 0x000000aa9baf7221 */ /* 0x008fe20000010000 */
[----:B------:R-:W-:Y:S01]  /*9480*/  FFMA.FTZ R170, R178, UR10, -R157 ;  /* 0x0000000ab2aa7c23 */ /* 0x000fe2000801089d */
[----:B------:R-:W-:Y:S01]  /*9490*/  FADD.FTZ R174, R156, R171 ;  /* 0x000000ab9cae7221 */ /* 0x000fe20000010000 */
[----:B------:R-:W-:Y:S01]  /*94a0*/  @!P2 LEA R157, R154, UR41, 0x2 ;  /* 0x000000299a9dac11 */ /* 0x000fe2000f8e10ff */
[----:B------:R-:W-:Y:S01]  /*94b0*/  FMUL.FTZ R144, R144, R8 ;  /* 0x0000000890907220 */ /* 0x000fe20000410000 */
[----:B------:R-:W-:Y:S01]  /*94c0*/  F2FP.BF16.F32.PACK_AB R156, R15, R156 ;  /* 0x0000009c0f9c723e */ /* 0x000fe200000010ff */
[-C--:B------:R-:W-:Y:S01]  /*94d0*/  FMUL.FTZ R145, R145, R8.reuse ;  /* 0x0000000891917220 */ /* 0x080fe20000410000 */
[----:B------:R-:W3:Y:S01]  /*94e0*/  MUFU.EX2 R159, R159 ;  /* 0x0000009f009f7308 */ /* 0x000ee20000000800 */
[----:B--2---:R-:W-:Y:S01]  /*94f0*/  FADD.FTZ R176, R158, R175 ;  /* 0x000000af9eb07221 */ /* 0x004fe20000010000 */
[----:B------:R-:W-:Y:S01]  /*9500*/  FADD.FTZ R175, R15, R174 ;  /* 0x000000ae0faf7221 */ /* 0x000fe20000010000 */
[----:B------:R-:W-:Y:S01]  /*9510*/  @!P2 STS [R157+0x28800], R8 ;  /* 0x028800089d00a388 */ /* 0x000fe20000000800 */
[-C--:B------:R-:W-:Y:S01]  /*9520*/  FMUL.FTZ R148, R148, R8.reuse ;  /* 0x0000000894947220 */ /* 0x080fe20000410000 */
[----:B------:R-:W-:Y:S01]  /*9530*/  FMUL.FTZ R149, R149, R8 ;  /* 0x0000000895957220 */ /* 0x000fe20000410000 */
[----:B------:R-:W-:Y:S01]  /*9540*/  FADD.FTZ R154, R12, R175 ;  /* 0x000000af0c9a7221 */ /* 0x000fe20000010000 */
[----:B------:R2:W-:Y:S01]  /*9550*/  @!P2 STS [R157+0x28820], R173 ;  /* 0x028820ad9d00a388 */ /* 0x0005e20000000800 */
[----:B------:R-:W4:Y:S01]  /*9560*/  MUFU.EX2 R172, R172 ;  /* 0x000000ac00ac7308 */ /* 0x000f220000000800 */
[----:B0-----:R-:W-:Y:S01]  /*9570*/  FADD.FTZ R176, R177, R176 ;  /* 0x000000b0b1b07221 */ /* 0x001fe20000010000 */
[----:B------:R-:W-:Y:S01]  /*9580*/  FADD.FTZ R13, R21, R154 ;  /* 0x0000009a150d7221 */ /* 0x000fe20000010000 */
[----:B------:R-:W-:Y:S01]  /*9590*/  F2FP.BF16.F32.PACK_AB R154, R153, R10 ;  /* 0x0000000a999a723e */ /* 0x000fe200000010ff */
[-C--:B------:R-:W-:Y:S01]  /*95a0*/  FMUL.FTZ R26, R26, R173.reuse ;  /* 0x000000ad1a1a7220 */ /* 0x080fe20000410000 */
[----:B------:R-:W-:Y:S01]  /*95b0*/  F2FP.BF16.F32.PACK_AB R153, R155, R168 ;  /* 0x000000a89b99723e */ /* 0x000fe200000010ff */
[----:B------:R-:W-:Y:S01]  /*95c0*/  FADD.FTZ R10, R160, R13 ;  /* 0x0000000da00a7221 */ /* 0x000fe20000010000 */
[----:B------:R-:W-:Y:S01]  /*95d0*/  F2FP.BF16.F32.PACK_AB R155, R177, R158 ;  /* 0x0000009eb19b723e */ /* 0x000fe200000010ff */
[----:B------:R-:W0:Y:S01]  /*95e0*/  MUFU.EX2 R162, R162 ;  /* 0x000000a200a27308 */ /* 0x000e220000000800 */
        /* <DEDUP_REMOVED lines=46> */
[-C--:B------:R-:W-:Y:S01]  /*98d0*/  FMUL.FTZ R78, R78, R173.reuse ;  /* 0x000000ad4e4e7220 */ /* 0x080fe20000410000 */
[----:B------:R-:W0:Y:S01]  /*98e0*/  MUFU.EX2 R4, R4 ;  /* 0x0000000400047308 */ /* 0x000e220000000800 */
        /* <DEDUP_REMOVED lines=16> */
[C---:B0-----:R-:W-:Y:S01]  /*99f0*/  FADD.FTZ R13, R4.reuse, R13 ;  /* 0x0000000d040d7221 */ /* 0x041fe20000010000 */
[----:B------:R-:W-:Y:S01]  /*9a00*/  F2FP.BF16.F32.PACK_AB R163, R4, R3 ;  /* 0x0000000304a3723e */ /* 0x000fe200000010ff */
[-C--:B------:R-:W-:Y:S01]  /*9a10*/  FMUL.FTZ R102, R102, R173.reuse ;  /* 0x000000ad66667220 */ /* 0x080fe20000410000 */
[-C--:B------:R-:W-:Y:S01]  /*9a20*/  FMUL.FTZ R103, R103, R173.reuse ;  /* 0x000000ad67677220 */ /* 0x080fe20000410000 */
[-C--:B------:R-:W-:Y:S01]  /*9a30*/  FMUL.FTZ R106, R106, R173.reuse ;  /* 0x000000ad6a6a7220 */ /* 0x080fe20000410000 */
[-C--:B------:R-:W-:Y:S01]  /*9a40*/  FMUL.FTZ R107, R107, R173.reuse ;  /* 0x000000ad6b6b7220 */ /* 0x080fe20000410000 */
[----:B------:R3:W-:Y:S01]  /*9a50*/  STSM.16.M88.4 [R23], R160 ;  /* 0x000000a017007844 */ /* 0x0007e20000000200 */
        /* <DEDUP_REMOVED lines=30> */
[----:B------:R-:W-:-:S02]  /*9c40*/  FMUL.FTZ R151, R151, R173 ;  /* 0x000000ad97977220 */ /* 0x000fc40000410000 */
[----:B------:R-:W4:Y:S01]  /*9c50*/  MUFU.EX2 R182, R182 ;  /* 0x000000b600b67308 */ /* 0x000f220000000800 */
[C---:B--2---:R-:W-:Y:S01]  /*9c60*/  F2FP.BF16.F32.PACK_AB R166, R11.reuse, R20 ;  /* 0x000000140ba6723e */ /* 0x044fe200000010ff */
[----:B------:R-:W-:-:S06]  /*9c70*/  FADD.FTZ R3, R11, R4 ;  /* 0x000000040b037221 */ /* 0x000fcc0000010000 */
[----:B------:R-:W2:Y:S01]  /*9c80*/  MUFU.EX2 R183, R183 ;  /* 0x000000b700b77308 */ /* 0x000ea20000000800 */
[C---:B0-----:R-:W-:Y:S01]  /*9c90*/  FADD.FTZ R15, R179.reuse, R12 ;  /* 0x0000000cb30f7221 */ /* 0x041fe20000010000 */
[----:B------:R-:W-:-:S03]  /*9ca0*/  F2FP.BF16.F32.PACK_AB R165, R179, R170 ;  /* 0x000000aab3a5723e */ /* 0x000fc600000010ff */
[----:B----4-:R-:W-:Y:S01]  /*9cb0*/  FADD.FTZ R10, R182, R15 ;  /* 0x0000000fb60a7221 */ /* 0x010fe20000010000 */
[----:B--2---:R-:W-:-:S03]  /*9cc0*/  F2FP.BF16.F32.PACK_AB R167, R183, R182 ;  /* 0x000000b6b7a7723e */ /* 0x004fc600000010ff */
[----:B------:R-:W-:Y:S02]  /*9cd0*/  FADD.FTZ R4, R183, R10 ;  /* 0x0000000ab7047221 */ /* 0x000fe40000010000 */
[----:B------:R3:W-:Y:S01]  /*9ce0*/  STSM.16.M88.4 [R22], R164 ;  /* 0x000000a416007844 */ /* 0x0007e20000000200 */
[----:B------:R-:W-:Y:S05]  /*9cf0*/  @!P0 BRA `(.L_x_2254) ;  /* 0x0000000000048947 */ /* 0x000fea0003800000 */
[----:B------:R-:W-:Y:S01]  /*9d00*/  BPT.TRAP 0x1 ;  /* 0x000000040000795c */ /* 0x000fe20000300000 */
.L_x_2254:
[----:B------:R0:W2:Y:S01]  /*9d10*/  SYNCS.PHASECHK.TRANS64.TRYWAIT P2, [UR22+0x28c50], R7 ;  /* 0x028c5007ff0075a7 */ /* 0x0000a20008040156 */
[----:B------:R-:W-:Y:S05]  /*9d20*/  @!P0 BRA `(.L_x_2255) ;  /* 0x0000000000048947 */ /* 0x000fea0003800000 */
[----:B------:R-:W-:Y:S01]  /*9d30*/  BPT.TRAP 0x1 ;  /* 0x000000040000795c */ /* 0x000fe20000300000 */
.L_x_2255:
[----:B--2---:R-:W-:Y:S05]  /*9d40*/  @P2 BRA `(.L_x_2256) ;  /* 0x0000000000082947 */ /* 0x004fea0003800000 */
[----:B------:R-:W2:Y:S02]  /*9d50*/  SYNCS.PHASECHK.TRANS64.TRYWAIT P2, [UR22+0x28c50], R7 ;  /* 0x028c5007ff0075a7 */ /* 0x000ea40008040156 */
[----:B--2---:R-:W-:Y:S05]  /*9d60*/  @!P2 BRA `(.L_x_2257) ;  /* 0x000000bc00f8a947 */ /* 0x004fea0003800000 */
.L_x_2256:
        /* <DEDUP_REMOVED lines=34> */
.L_x_2258:
[----:B------:R-:W-:Y:S01]  /*9f90*/  UIADD3 UR22, UR22, 0x28c60, URZ ;  /* 0x00028c6016167890 */ /* 0x000fe2000fffe03f */
[----:B------:R-:W-:Y:S01]  /*9fa0*/  IMAD.MOV.U32 R11, RZ, RZ, R6 ;  /* 0x000000ffff0b7224 */ /* 0x000fe200078e0006 */
[----:B------:R-:W-:Y:S01]  /*9fb0*/  UMOV UR23, UR38 ;  /* 0x0000002600177c82 */ /* 0x000fe20008000000 */
[----:B--2---:R-:W-:Y:S01]  /*9fc0*/  IMAD.MOV.U32 R8, RZ, RZ, R5 ;  /* 0x000000ffff087224 */ /* 0x004fe200078e0005 */
[----:B------:R-:W-:-:S09]  /*9fd0*/  UPRMT UR22, UR40, 0x654, UR22 ;  /* 0x0000065428167896 */ /* 0x000fd20008000016 */
[----:B------:R-:W-:Y:S01]  /*9fe0*/  SYNCS.ARRIVE.TRANS64.RED.A1T0 RZ, [UR22], RZ ;  /* 0x000000ffffff79a7 */ /* 0x000fe20008100416 */
[----:B------:R-:W-:Y:S05]  /*9ff0*/  @P1 BRA `(.L_x_2259) ;  /* 0xffffffe400d81947 */ /* 0x000fea000383ffff */
.L_x_2248:
        /* <DEDUP_REMOVED lines=9> */
.L_x_2279:
[----:B------:R-:W-:-:S04]  /*a090*/  UIADD3 UR38, UR22, 0x1, URZ ;  /* 0x0000000116267890 */ /* 0x000fc8000fffe03f */
[----:B------:R-:W-:-:S04]  /*a0a0*/  UISETP.NE.AND UP0, UPT, UR38, 0x2, UPT ;  /* 0x000000022600788c */ /* 0x000fc8000bf05270 */
[----:B------:R-:W-:Y:S02]  /*a0b0*/  USEL UR6, URZ, 0x1, UP0 ;  /* 0x000000013f067887 */ /* 0x000fe40008000000 */
[----:B------:R-:W-:Y:S02]  /*a0c0*/  USEL UR38, UR38, URZ, UP0 ;  /* 0x0000003f26267287 */ /* 0x000fe40008000000 */
[----:B------:R-:W-:Y:S01]  /*a0d0*/  ULOP3.LUT UR37, UR37, UR6, URZ, 0x3c, !UPT ;  /* 0x0000000625257292 */ /* 0x000fe2000f8e3c3f */
[----:B------:R-:W-:Y:S11]  /*a0e0*/  @!P0 BRA `(.L_x_2261) ;  /* 0x0000000000048947 */ /* 0x000ff60003800000 */
[----:B------:R-:W-:Y:S01]  /*a0f0*/  BPT.TRAP 0x1 ;  /* 0x000000040000795c */ /* 0x000fe20000300000 */
.L_x_2261:
[----:B------:R-:W-:Y:S01]  /*a100*/  ULEA UR21, UR38, UR41, 0x3 ;  /* 0x0000002926157291 */ /* 0x000fe2000f8e183f */
[----:B-1234-:R-:W-:-:S05]  /*a110*/  IMAD.U32 R8, RZ, RZ, UR37 ;  /* 0x00000025ff087e24 */ /* 0x01efca000f8e00ff */
[----:B------:R-:W-:-:S04]  /*a120*/  SHF.L.U32 R8, R8, 0x1f, RZ ;  /* 0x0000001f08087819 */ /* 0x000fc800000006ff */
[----:B------:R1:W2:Y:S01]  /*a130*/  SYNCS.PHASECHK.TRANS64.TRYWAIT P1, [UR21+0x28c30], R8 ;  /* 0x028c3008ff0075a7 */ /* 0x0002a20008020155 */
[----:B------:R-:W-:Y:S05]  /*a140*/  @!P0 BRA `(.L_x_2262) ;  /* 0x0000000000048947 */ /* 0x000fea0003800000 */
[----:B------:R-:W-:Y:S01]  /*a150*/  BPT.TRAP 0x1 ;  /* 0x000000040000795c */ /* 0x000fe20000300000 */
.L_x_2262:
[----:B--2---:R-:W-:Y:S05]  /*a160*/  @P1 BRA `(.L_x_2263) ;  /* 0x0000000000081947 */ /* 0x004fea0003800000 */
[----:B------:R-:W2:Y:S02]  /*a170*/  SYNCS.PHASECHK.TRANS64.TRYWAIT P1, [UR21+0x28c30], R8 ;  /* 0x028c3008ff0075a7 */ /* 0x000ea40008020155 */
[----:B--2---:R-:W-:Y:S05]  /*a180*/  @!P1 BRA `(.L_x_2264) ;  /* 0x000000bc00089947 */ /* 0x004fea0003800000 */
.L_x_2263:
        /* <DEDUP_REMOVED lines=23> */
.L_x_2265:
        /* <DEDUP_REMOVED lines=21> */
[--C-:B0-----:R-:W-:Y:S02]  /*a450*/  IMAD.IADD R14, R20, 0x1, R13.reuse ;  /* 0x00000001140e7824 */ /* 0x101fe400078e020d */
        /* <DEDUP_REMOVED lines=15> */
.L_x_2268:
[----:B------:R-:W-:-:S05]  /*a550*/  IMAD.U32 R206, RZ, RZ, UR24 ;  /* 0x00000018ffce7e24 */ /* 0x000fca000f8e00ff */
[----:B------:R-:W-:-:S13]  /*a560*/  ISETP.NE.AND P1, PT, R206, 0x1, PT ;  /* 0x00000001ce00780c */ /* 0x000fda0003f25270 */
[----:B------:R-:W0:Y:S02]  /*a570*/  @P1 LDC.64 R6, c[0x0][0x9e8] ;  /* 0x00027a00ff061b82 */ /* 0x000e240000000a00 */
[----:B0-----:R-:W-:-:S05]  /*a580*/  @P1 IMAD.HI.U32 R6, R13, R6, RZ ;  /* 0x000000060d061227 */ /* 0x001fca00078e00ff */
[----:B------:R-:W-:-:S07]  /*a590*/  @P1 SHF.R.U32.HI R13, RZ, R7, R6 ;  /* 0x00000007ff0d1219 */ /* 0x000fce0000011606 */
.L_x_2269:
[----:B------:R-:W-:Y:S05]  /*a5a0*/  BSYNC B0 ;  /* 0x0000000000007941 */ /* 0x000fea0003800000 */
.L_x_2267:
[----:B------:R-:W-:-:S04]  /*a5b0*/  IMAD R13, R13, R206, -R5 ;  /* 0x000000ce0d0d7224 */ /* 0x000fc800078e0a05 */
[----:B------:R-:W-:-:S05]  /*a5c0*/  IMAD.IADD R13, R13, 0x1, -R2 ;  /* 0x000000010d0d7824 */ /* 0x000fca00078e0a02 */
[----:B------:R-:W-:Y:S02]  /*a5d0*/  VIADDMNMX R14, R13, R206, R14, PT ;  /* 0x000000ce0d0e7246 */ /* 0x000fe4000380010e */
[----:B------:R-:W-:-:S07]  /*a5e0*/  VIMNMX R15, R15, R13, !PT ;  /* 0x0000000d0f0f7248 */ /* 0x000fce0007fe0100 */
.L_x_2266:
        /* <DEDUP_REMOVED lines=68> */
.L_x_2272:
[----:B------:R-:W-:-:S05]  /*aa30*/  IMAD.U32 R20, RZ, RZ, UR24 ;  /* 0x00000018ff147e24 */ /* 0x000fca000f8e00ff */
[----:B------:R-:W-:-:S13]  /*aa40*/  ISETP.NE.AND P2, PT, R20, 0x1, PT ;  /* 0x000000011400780c */ /* 0x000fda0003f45270 */
[----:B------:R-:W0:Y:S02]  /*aa50*/  @P2 LDC.64 R6, c[0x0][0x9e8] ;  /* 0x00027a00ff062b82 */ /* 0x000e240000000a00 */
[----:B0-----:R-:W-:-:S05]  /*aa60*/  @P2 IMAD.HI.U32 R6, R15, R6, RZ ;  /* 0x000000060f062227 */ /* 0x001fca00078e00ff */
[----:B------:R-:W-:-:S07]  /*aa70*/  @P2 SHF.R.U32.HI R15, RZ, R7, R6 ;  /* 0x00000007ff0f2219 */ /* 0x000fce0000011606 */
.L_x_2273:
[----:B------:R-:W-:Y:S05]  /*aa80*/  BSYNC B0 ;  /* 0x0000000000007941 */ /* 0x000fea0003800000 */
.L_x_2271:
[----:B------:R-:W-:-:S04]  /*aa90*/  IMAD R5, R15, R20, -R5 ;  /* 0x000000140f057224 */ /* 0x000fc800078e0a05 */
[----:B------:R-:W-:-:S05]  /*aaa0*/  IMAD.IADD R5, R5, 0x1, -R2 ;  /* 0x0000000105057824 */ /* 0x000fca00078e0a02 */
[----:B------:R-:W-:Y:S02]  /*aab0*/  VIADDMNMX R12, R5, R20, R12, PT ;  /* 0x00000014050c7246 */ /* 0x000fe4000380010c */
[----:B------:R-:W-:-:S07]  /*aac0*/  VIMNMX R14, R14, R5, !PT ;  /* 0x000000050e0e7248 */ /* 0x000fce0007fe0100 */
.L_x_2270:
        /* <DEDUP_REMOVED lines=92> */
[----:B------:R-:W-:Y:S01]  /*b090*/  IADD3 R177, -R17, RZ, RZ ;  /* 0x000000ff11b17210 */ /* 0x000fe20007ffe1ff */
[--C-:B------:R-:W-:Y:S01]  /*b0a0*/  FFMA.FTZ R164, R176, UR10, -R20.reuse ;  /* 0x0000000ab0a47c23 */ /* 0x100fe20008010814 */
[----:B------:R-:W-:Y:S01]  /*b0b0*/  FMNMX.FTZ R6, R174, R13, !PT ;  /* 0x0000000dae067209 */ /* 0x000fe20007810000 */
[--C-:B------:R-:W-:Y:S01]  /*b0c0*/  FFMA.FTZ R13, R156, UR10, -R20.reuse ;  /* 0x0000000a9c0d7c23 */ /* 0x100fe20008010814 */
[--C-:B------:R-:W-:Y:S01]  /*b0d0*/  FFMA.FTZ R156, R160, UR10, -R20.reuse ;  /* 0x0000000aa09c7c23 */ /* 0x100fe20008010814 */
[--C-:B------:R-:W-:Y:S01]  /*b0e0*/  FFMA.FTZ R160, R168, UR10, -R20.reuse ;  /* 0x0000000aa8a07c23 */ /* 0x100fe20008010814 */
[----:B------:R-:W-:Y:S01]  /*b0f0*/  FMNMX.FTZ R15, R175, R6, !PT ;  /* 0x00000006af0f7209 */ /* 0x000fe20007810000 */
[----:B------:R-:W-:Y:S01]  /*b100*/  MUFU.EX2 R7, R7 ;  /* 0x0000000700077308 */ /* 0x000fe20000000800 */
[----:B------:R-:W-:Y:S01]  /*b110*/  ISETP.NE.AND P2, PT, R2, R177, PT ;  /* 0x000000b10200720c */ /* 0x000fe20003f45270 */
        /* <DEDUP_REMOVED lines=256> */
.L_x_2274:
[----:B------:R1:W2:Y:S01]  /*c120*/  SYNCS.PHASECHK.TRANS64.TRYWAIT P1, [UR21+0x28c50], R8 ;  /* 0x028c5008ff0075a7 */ /* 0x0002a20008020155 */
[----:B------:R-:W-:Y:S05]  /*c130*/  @!P0 BRA `(.L_x_2275) ;  /* 0x0000000000048947 */ /* 0x000fea0003800000 */
[----:B------:R-:W-:Y:S01]  /*c140*/  BPT.TRAP 0x1 ;  /* 0x000000040000795c */ /* 0x000fe20000300000 */
.L_x_2275:
[----:B--2---:R-:W-:Y:S05]  /*c150*/  @P1 BRA `(.L_x_2276) ;  /* 0x0000000000081947 */ /* 0x004fea0003800000 */
[----:B------:R-:W2:Y:S02]  /*c160*/  SYNCS.PHASECHK.TRANS64.TRYWAIT P1, [UR21+0x28c50], R8 ;  /* 0x028c5008ff0075a7 */ /* 0x000ea40008020155 */
[----:B--2---:R-:W-:Y:S05]  /*c170*/  @!P1 BRA `(.L_x_2277) ;  /* 0x0000009c00249947 */ /* 0x004fea0003800000 */
.L_x_2276:
        /* <DEDUP_REMOVED lines=34> */
.L_x_2278:
        /* <DEDUP_REMOVED lines=9> */
.L_x_2260:
        /* <DEDUP_REMOVED lines=9> */
[----:B------:R-:W-:-:S02]  /*c4c0*/  IMAD.MOV.U32 R11, RZ, RZ, RZ ;  /* 0x000000ffff0b7224 */ /* 0x000fc400078e00ff */
[----:B-----5:R-:W-:Y:S01]  /*c4d0*/  FADD.FTZ R0, R0, R3 ;  /* 0x0000000300007221 */ /* 0x020fe20000010000 */
[----:B------:R-:W-:Y:S01]  /*c4e0*/  IMAD.U32 R3, RZ, RZ, UR38 ;  /* 0x00000026ff037e24 */ /* 0x000fe2000f8e00ff */
[----:B------:R-:W-:Y:S01]  /*c4f0*/  UIADD3 UR38, UR38, 0x1, URZ ;  /* 0x0000000126267890 */ /* 0x000fe2000fffe03f */
[----:B0-----:R-:W-:Y:S02]  /*c500*/  FADD.FTZ R8, R7, R4 ;  /* 0x0000000407087221 */ /* 0x001fe40000010000 */
[----:B------:R-:W0:Y:S05]  /*c510*/  SHFL.BFLY PT, R9, R0, 0x1, 0x1f ;  /* 0x0c201f0000097f89 */ /* 0x000e2a00000e0000 */
[----:B------:R-:W-:Y:S01]  /*c520*/  @!P0 IMAD R3, R3, 0x40, R16 ;  /* 0x0000004003038824 */ /* 0x000fe200078e0210 */
[----:B------:R-:W-:Y:S01]  /*c530*/  UISETP.NE.AND UP0, UPT, UR38, 0x2, UPT ;  /* 0x000000022600788c */ /* 0x000fe2000bf05270 */
[----:B------:R-:W1:Y:S03]  /*c540*/  SHFL.BFLY PT, R7, R8, 0x1, 0x1f ;  /* 0x0c201f0008077f89 */ /* 0x000e6600000e0000 */
[----:B------:R-:W-:Y:S01]  /*c550*/  @!P0 LEA R4, R3, UR41, 0x2 ;  /* 0x0000002903048c11 */ /* 0x000fe2000f8e10ff */
[----:B------:R-:W-:Y:S01]  /*c560*/  USEL UR4, URZ, 0x1, UP0 ;  /* 0x000000013f047887 */ /* 0x000fe20008000000 */
[----:B------:R-:W-:Y:S01]  /*c570*/  IMAD.MOV.U32 R3, RZ, RZ, -0x800000 ;  /* 0xff800000ff037424 */ /* 0x000fe200078e00ff */
[----:B------:R-:W-:-:S02]  /*c580*/  USEL UR38, UR38, URZ, UP0 ;  /* 0x0000003f26267287 */ /* 0x000fc40008000000 */
[----:B------:R-:W-:Y:S01]  /*c590*/  ULOP3.LUT UR37, UR37, UR4, URZ, 0x3c, !UPT ;  /* 0x0000000425257292 */ /* 0x000fe2000f8e3c3f */
[----:B0-----:R-:W-:Y:S01]  /*c5a0*/  FADD.FTZ R9, R0, R9 ;  /* 0x0000000900097221 */ /* 0x001fe20000010000 */
[----:B------:R-:W-:Y:S02]  /*c5b0*/  IMAD.MOV.U32 R0, RZ, RZ, RZ ;  /* 0x000000ffff007224 */ /* 0x000fe400078e00ff */
[----:B-1----:R-:W-:Y:S02]  /*c5c0*/  FADD.FTZ R7, R8, R7 ;  /* 0x0000000708077221 */ /* 0x002fe40000010000 */
[----:B------:R-:W-:-:S03]  /*c5d0*/  FSETP.NE.FTZ.AND P1, PT, R9, RZ, PT ;  /* 0x000000ff0900720b */ /* 0x000fc60003f35000 */
[----:B------:R-:W-:-:S10]  /*c5e0*/  FSETP.NE.FTZ.AND P2, PT, R7, RZ, PT ;  /* 0x000000ff0700720b */ /* 0x000fd40003f55000 */
[----:B------:R-:W0:Y:S08]  /*c5f0*/  @P1 MUFU.RCP R11, R9 ;  /* 0x00000009000b1308 */ /* 0x000e300000001000 */
[----:B------:R-:W1:Y:S01]  /*c600*/  @P2 MUFU.RCP R0, R7 ;  /* 0x0000000700002308 */ /* 0x000e620000001000 */
[-C--:B0-----:R-:W-:Y:S01]  /*c610*/  FMUL.FTZ R169, R32, R11.reuse ;  /* 0x0000000b20a97220 */ /* 0x081fe20000410000 */
[----:B------:R-:W-:-:S06]  /*c620*/  FMUL.FTZ R166, R33, R11 ;  /* 0x0000000b21a67220 */ /* 0x000fcc0000410000 */
[----:B------:R-:W0:Y:S01]  /*c630*/  @P1 MUFU.LG2 R32, R9 ;  /* 0x0000000900201308 */ /* 0x000e220000000c00 */
[----:B------:R-:W-:Y:S01]  /*c640*/  @!P0 STS [R4+0x28800], R11 ;  /* 0x0288000b04008388 */ /* 0x000fe20000000800 */
[-C--:B------:R-:W-:Y:S01]  /*c650*/  FMUL.FTZ R171, R28, R11.reuse ;  /* 0x0000000b1cab7220 */ /* 0x080fe20000410000 */
[-C--:B------:R-:W-:Y:S01]  /*c660*/  FMUL.FTZ R28, R29, R11.reuse ;  /* 0x0000000b1d1c7220 */ /* 0x080fe20000410000 */
[----:B------:R-:W-:Y:S02]  /*c670*/  IMAD.U32 R29, RZ, RZ, UR10 ;  /* 0x0000000aff1d7e24 */ /* 0x000fe4000f8e00ff */
[-C--:B------:R-:W-:Y:S01]  /*c680*/  FMUL.FTZ R172, R24, R11.reuse ;  /* 0x0000000b18ac7220 */ /* 0x080fe20000410000 */
[----:B-1----:R1:W-:Y:S01]  /*c690*/  @!P0 STS [R4+0x28820], R0 ;  /* 0x0288200004008388 */ /* 0x0023e20000000800 */
[-C--:B------:R-:W-:Y:S01]  /*c6a0*/  FMUL.FTZ R170, R25, R11.reuse ;  /* 0x0000000b19aa7220 */ /* 0x080fe20000410000 */
[----:B------:R0:W2:Y:S01]  /*c6b0*/  @P2 MUFU.LG2 R33, R7 ;  /* 0x0000000700212308 */ /* 0x0000a20000000c00 */
[----:B------:R-:W-:Y:S01]  /*c6c0*/  @P2 FMUL.FTZ R29, R29, 0.69314718246459960938 ;  /* 0x3f3172181d1d2820 */ /* 0x000fe20000410000 */
[-C--:B------:R-:W-:Y:S01]  /*c6d0*/  FMUL.FTZ R167, R36, R11.reuse ;  /* 0x0000000b24a77220 */ /* 0x080fe20000410000 */
[-C--:B------:R-:W-:Y:S01]  /*c6e0*/  FMUL.FTZ R164, R37, R11.reuse ;  /* 0x0000000b25a47220 */ /* 0x080fe20000410000 */
[-C--:B------:R-:W-:Y:S01]  /*c6f0*/  FMUL.FTZ R165, R40, R11.reuse ;  /* 0x0000000b28a57220 */ /* 0x080fe20000410000 */
[-C--:B------:R-:W-:Y:S01]  /*c700*/  FMUL.FTZ R8, R41, R11.reuse ;  /* 0x0000000b29087220 */ /* 0x080fe20000410000 */
[-C--:B------:R-:W-:Y:S01]  /*c710*/  FMUL.FTZ R163, R44, R11.reuse ;  /* 0x0000000b2ca37220 */ /* 0x080fe20000410000 */
[-C--:B------:R-:W-:Y:S01]  /*c720*/  FMUL.FTZ R10, R45, R11.reuse ;  /* 0x0000000b2d0a7220 */ /* 0x080fe20000410000 */
[----:B-1----:R-:W-:Y:S01]  /*c730*/  @P1 FMUL.FTZ R4, R13, 0.69314718246459960938 ;  /* 0x3f3172180d041820 */ /* 0x002fe20000410000 */
        /* <DEDUP_REMOVED lines=54> */
[-C--:B------:R-:W-:Y:S01]  /*caa0*/  FMUL.FTZ R9, R42, R0.reuse ;  /* 0x000000002a097220 */ /* 0x080fe20000410000 */
[-C--:B------:R-:W-:Y:S01]  /*cab0*/  FMUL.FTZ R11, R46, R0.reuse ;  /* 0x000000002e0b7220 */ /* 0x080fe20000410000 */
[-C--:B------:R-:W-:Y:S01]  /*cac0*/  FMUL.FTZ R13, R50, R0.reuse ;  /* 0x00000000320d7220 */ /* 0x080fe20000410000 */
[-C--:B------:R-:W-:Y:S01]  /*cad0*/  FMUL.FTZ R15, R54, R0.reuse ;  /* 0x00000000360f7220 */ /* 0x080fe20000410000 */
[-C--:B------:R-:W-:Y:S01]  /*cae0*/  FMUL.FTZ R25, R58, R0.reuse ;  /* 0x000000003a197220 */ /* 0x080fe20000410000 */
        /* <DEDUP_REMOVED lines=63> */
.L_x_2185:
        /* <DEDUP_REMOVED lines=35> */
[----:B------:R-:W-:Y:S01]  /*d110*/  UISETP.NE.U32.AND UP0, UPT, UR8, URZ, UPT ;  /* 0x0000003f0800728c */ /* 0x000fe2000bf05070 */
[----:B------:R-:W-:-:S02]  /*d120*/  F2FP.BF16.F32.PACK_AB R80, R81, R80 ;  /* 0x000000505150723e */ /* 0x000fc400000010ff */
[C---:B------:R-:W-:Y:S01]  /*d130*/  IADD3 R173, P1, R4.reuse, 0x20, RZ ;  /* 0x0000002004ad7810 */ /* 0x040fe20007f3e0ff */
[----:B------:R-:W-:Y:S01]  /*d140*/  UISETP.NE.AND.EX UP0, UPT, UR9, URZ, UPT, UP0 ;  /* 0x0000003f0900728c */ /* 0x000fe2000bf05300 */
[C---:B------:R-:W-:Y:S02]  /*d150*/  IADD3 R183, P6, R4.reuse, 0x2020, RZ ;  /* 0x0000202004b77810 */ /* 0x040fe40007fde0ff */
[C---:B------:R-:W-:Y:S01]  /*d160*/  IADD3 R177, P0, R4.reuse, 0x40, RZ ;  /* 0x0000004004b17810 */ /* 0x040fe20007f1e0ff */
[--C-:B------:R-:W-:Y:S01]  /*d170*/  IMAD.X R37, RZ, RZ, R5.reuse, P1 ;  /* 0x000000ffff257224 */ /* 0x100fe200008e0605 */
[----:B------:R-:W-:Y:S01]  /*d180*/  LOP3.LUT R36, R173, 0x380, RZ, 0xc0, !PT ;  /* 0x00000380ad247812 */ /* 0x000fe200078ec0ff */
[--C-:B------:R-:W-:Y:S01]  /*d190*/  IMAD.X R53, RZ, RZ, R5.reuse, P6 ;  /* 0x000000ffff357224 */ /* 0x100fe200030e0605 */
[----:B------:R-:W-:Y:S01]  /*d1a0*/  IADD3 R7, P6, R4, 0x6000, RZ ;  /* 0x0000600004077810 */ /* 0x000fe20007fde0ff */
[--C-:B------:R-:W-:Y:S01]  /*d1b0*/  IMAD.X R41, RZ, RZ, R5.reuse, P0 ;  /* 0x000000ffff297224 */ /* 0x100fe200000e0605 */
[----:B------:R-:W-:Y:S01]  /*d1c0*/  SHF.R.U64 R36, R36, 0x3, RZ ;  /* 0x0000000324247819 */ /* 0x000fe200000012ff */
[----:B------:R-:W-:Y:S01]  /*d1d0*/  ULDC.64 UR8, c[0x0][0xc00] ;  /* 0x0003000000087ab9 */ /* 0x000fe20000000a00 */
[C---:B------:R-:W-:Y:S01]  /*d1e0*/  IADD3 R207, P2, R4.reuse, 0x2060, RZ ;  /* 0x0000206004cf7810 */ /* 0x040fe20007f5e0ff */
[--C-:B------:R-:W-:Y:S01]  /*d1f0*/  IMAD.X R119, RZ, RZ, R5.reuse, P6 ;  /* 0x000000ffff777224 */ /* 0x100fe200030e0605 */
[C---:B------:R-:W-:Y:S01]  /*d200*/  IADD3 R6, P0, R4.reuse, 0x4020, RZ ;  /* 0x0000402004067810 */ /* 0x040fe20007f1e0ff */
[----:B------:R-:W-:Y:S01]  /*d210*/  UIMAD.WIDE UR8, UR44, 0x4, UR8 ;  /* 0x000000042c0878a5 */ /* 0x000fe2000f8e0208 */
        /* <DEDUP_REMOVED lines=15> */
[----:B------:R-:W-:Y:S02]  /*d310*/  LOP3.LUT R40, R177, 0x380, RZ, 0xc0, !PT ;  /* 0x00000380b1287812 */ /* 0x000fe400078ec0ff */
        /* <DEDUP_REMOVED lines=14> */
[----:B------:R-:W-:-:S02]  /*d400*/  SHF.R.U64 R40, R40, 0x3, RZ ;  /* 0x0000000328287819 */ /* 0x000fc400000012ff */
[----:B------:R-:W-:Y:S02]  /*d410*/  LOP3.LUT R118, R118, R7, RZ, 0x3c, !PT ;  /* 0x0000000776767212 */ /* 0x000fe400078e3cff */
[----:B------:R-:W-:Y:S02]  /*d420*/  LOP3.LUT R7, R168, 0x380, RZ, 0xc0, !PT ;  /* 0x00000380a8077812 */ /* 0x000fe400078ec0ff */
[----:B------:R-:W-:Y:S02]  /*d430*/  LOP3.LUT R48, R181, 0x380, RZ, 0xc0, !PT ;  /* 0x00000380b5307812 */ /* 0x000fe400078ec0ff */
[----:B------:R-:W-:Y:S02]  /*d440*/  LOP3.LUT R106, R173, R6, RZ, 0x3c, !PT ;  /* 0x00000006ad6a7212 */ /* 0x000fe400078e3cff */
[----:B------:R-:W-:Y:S02]  /*d450*/  SHF.R.U64 R44, R44, 0x3, RZ ;  /* 0x000000032c2c7819 */ /* 0x000fe400000012ff */
[----:B------:R-:W-:-:S02]  /*d460*/  LOP3.LUT R40, R40, R177, RZ, 0x3c, !PT ;  /* 0x000000b128287212 */ /* 0x000fc400078e3cff */
[----:B------:R-:W-:Y:S02]  /*d470*/  LOP3.LUT R52, R183, 0x380, RZ, 0xc0, !PT ;  /* 0x00000380b7347812 */ /* 0x000fe400078ec0ff */
[----:B------:R-:W-:Y:S02]  /*d480*/  MOV R173, R4 ;  /* 0x0000000400ad7202 */ /* 0x000fe40000000f00 */
[----:B------:R-:W-:Y:S02]  /*d490*/  F2FP.BF16.F32.PACK_AB R6, R28, R171 ;  /* 0x000000ab1c06723e */ /* 0x000fe400000010ff */
[----:B------:R-:W-:Y:S02]  /*d4a0*/  LOP3.LUT R94, R205, 0x380, RZ, 0xc0, !PT ;  /* 0x00000380cd5e7812 */ /* 0x000fe400078ec0ff */
[----:B------:R-:W-:Y:S02]  /*d4b0*/  LOP3.LUT R177, R110, 0x380, RZ, 0xc0, !PT ;  /* 0x000003806eb17812 */ /* 0x000fe400078ec0ff */
[----:B------:R-:W-:-:S02]  /*d4c0*/  F2FP.BF16.F32.PACK_AB R5, R27, R26 ;  /* 0x0000001a1b05723e */ /* 0x000fc400000010ff */
[----:B------:R-:W-:Y:S02]  /*d4d0*/  SHF.R.U64 R171, R7, 0x3, RZ ;  /* 0x0000000307ab7819 */ /* 0x000fe400000012ff */
[----:B------:R-:W-:Y:S02]  /*d4e0*/  LOP3.LUT R98, R207, 0x380, RZ, 0xc0, !PT ;  /* 0x00000380cf627812 */ /* 0x000fe400078ec0ff */
[----:B------:R-:W-:Y:S02]  /*d4f0*/  F2FP.BF16.F32.PACK_AB R4, R170, R172 ;  /* 0x000000acaa04723e */ /* 0x000fe400000010ff */
[----:B------:R-:W-:Y:S02]  /*d500*/  LOP3.LUT R27, R0, 0x380, RZ, 0xc0, !PT ;  /* 0x00000380001b7812 */ /* 0x000fe400078ec0ff */
[----:B------:R-:W-:Y:S02]  /*d510*/  F2FP.BF16.F32.PACK_AB R7, R31, R30 ;  /* 0x0000001e1f07723e */ /* 0x000fe400000010ff */
[----:B------:R-:W-:-:S02]  /*d520*/  SHF.R.U64 R48, R48, 0x3, RZ ;  /* 0x0000000330307819 */ /* 0x000fc400000012ff */
[----:B------:R-:W-:Y:S01]  /*d530*/  LOP3.LUT R102, R209, 0x380, RZ, 0xc0, !PT ;  /* 0x00000380d1667812 */ /* 0x000fe200078ec0ff */
[----:B------:R0:W-:Y:S01]  /*d540*/  STSM.16.M88.4 [R173], R4 ;  /* 0x00000004ad007844 */ /* 0x0001e20000000200 */
[----:B------:R-:W-:Y:S02]  /*d550*/  LOP3.LUT R44, R44, R179, RZ, 0x3c, !PT ;  /* 0x000000b32c2c7212 */ /* 0x000fe400078e3cff */
[----:B------:R-:W-:Y:S02]  /*d560*/  SHF.R.U64 R52, R52, 0x3, RZ ;  /* 0x0000000334347819 */ /* 0x000fe400000012ff */
[----:B------:R-:W-:Y:S02]  /*d570*/  SHF.R.U64 R94, R94, 0x3, RZ ;  /* 0x000000035e5e7819 */ /* 0x000fe400000012ff */
[----:B------:R-:W-:Y:S02]  /*d580*/  LOP3.LUT R179, R114, 0x380, RZ, 0xc0, !PT ;  /* 0x0000038072b37812 */ /* 0x000fe400078ec0ff */
[----:B------:R-:W-:-:S02]  /*d590*/  SHF.R.U64 R177, R177, 0x3, RZ ;  /* 0x00000003b1b17819 */ /* 0x000fc400000012ff */
[----:B------:R-:W-:Y:S02]  /*d5a0*/  SHF.R.U64 R98, R98, 0x3, RZ ;  /* 0x0000000362627819 */ /* 0x000fe400000012ff */
[----:B------:R-:W-:Y:S02]  /*d5b0*/  SHF.R.U64 R27, R27, 0x3, RZ ;  /* 0x000000031b1b7819 */ /* 0x000fe400000012ff */
[----:B------:R-:W-:Y:S02]  /*d5c0*/  LOP3.LUT R48, R48, R181, RZ, 0x3c, !PT ;  /* 0x000000b530307212 */ /* 0x000fe400078e3cff */
[----:B------:R-:W-:Y:S02]  /*d5d0*/  SHF.R.U64 R102, R102, 0x3, RZ ;  /* 0x0000000366667819 */ /* 0x000fe400000012ff */
[----:B------:R-:W-:Y:S02]  /*d5e0*/  LOP3.LUT R52, R52, R183, RZ, 0x3c, !PT ;  /* 0x000000b734347212 */ /* 0x000fe400078e3cff */
[----:B------:R-:W-:-:S02]  /*d5f0*/  MOV R37, R36 ;  /* 0x0000002400257202 */ /* 0x000fc40000000f00 */
[----:B0-----:R-:W-:Y:S02]  /*d600*/  F2FP.BF16.F32.PACK_AB R4, R166, R169 ;  /* 0x000000a9a604723e */ /* 0x001fe400000010ff */
[----:B------:R-:W-:Y:S02]  /*d610*/  F2FP.BF16.F32.PACK_AB R5, R35, R34 ;  /* 0x000000222305723e */ /* 0x000fe400000010ff */
[----:B------:R-:W-:Y:S02]  /*d620*/  F2FP.BF16.F32.PACK_AB R6, R164, R167 ;  /* 0x000000a7a406723e */ /* 0x000fe400000010ff */
[----:B------:R-:W-:Y:S02]  /*d630*/  F2FP.BF16.F32.PACK_AB R7, R39, R38 ;  /* 0x000000262707723e */ /* 0x000fe400000010ff */
[----:B------:R-:W-:Y:S02]  /*d640*/  LOP3.LUT R94, R94, R205, RZ, 0x3c, !PT ;  /* 0x000000cd5e5e7212 */ /* 0x000fe400078e3cff */
[----:B------:R-:W-:Y:S01]  /*d650*/  SHF.R.U64 R179, R179, 0x3, RZ ;  /* 0x00000003b3b37819 */ /* 0x000fe200000012ff */
[----:B------:R0:W-:Y:S01]  /*d660*/  STSM.16.M88.4 [R37], R4 ;  /* 0x0000000425007844 */ /* 0x0001e20000000200 */
[----:B------:R-:W-:-:S02]  /*d670*/  LOP3.LUT R110, R177, R110, RZ, 0x3c, !PT ;  /* 0x0000006eb16e7212 */ /* 0x000fc400078e3cff */
[----:B------:R-:W-:Y:S02]  /*d680*/  MOV R40, R40 ;  /* 0x0000002800287202 */ /* 0x000fe40000000f00 */
[----:B------:R-:W-:Y:S02]  /*d690*/  LOP3.LUT R98, R98, R207, RZ, 0x3c, !PT ;  /* 0x000000cf62627212 */ /* 0x000fe400078e3cff */
[----:B------:R-:W-:Y:S01]  /*d6a0*/  LOP3.LUT R177, R32, 0x380, RZ, 0xc0, !PT ;  /* 0x0000038020b17812 */ /* 0x000fe200078ec0ff */
[----:B------:R-:W-:Y:S01]  /*d6b0*/  STSM.16.M88.4 [R40], R8 ;  /* 0x0000000828007844 */ /* 0x000fe20000000200 */
[----:B------:R-:W-:Y:S02]  /*d6c0*/  LOP3.LUT R122, R27, R0, RZ, 0x3c, !PT ;  /* 0x000000001b7a7212 */ /* 0x000fe400078e3cff */
[----:B------:R-:W-:Y:S02]  /*d6d0*/  MOV R44, R44 ;  /* 0x0000002c002c7202 */ /* 0x000fe40000000f00 */
[----:B------:R-:W-:-:S02]  /*d6e0*/  LOP3.LUT R102, R102, R209, RZ, 0x3c, !PT ;  /* 0x000000d166667212 */ /* 0x000fc400078e3cff */
[----:B------:R-:W-:Y:S01]  /*d6f0*/  MOV R48, R48 ;  /* 0x0000003000307202 */ /* 0x000fe20000000f00 */
[----:B------:R-:W-:Y:S01]  /*d700*/  STSM.16.M88.4 [R44], R12 ;  /* 0x0000000c2c007844 */ /* 0x000fe20000000200 */
[----:B------:R-:W-:Y:S01]  /*d710*/  F2FP.BF16.F32.PACK_AB R26, R61, R60 ;  /* 0x0000003c3d1a723e */ /* 0x000fe200000010ff */
[----:B0-----:R-:W-:Y:S01]  /*d720*/  IMAD.U32 R5, RZ, RZ, UR9 ;  /* 0x00000009ff057e24 */ /* 0x001fe2000f8e00ff */
[----:B------:R-:W-:Y:S02]  /*d730*/  F2FP.BF16.F32.PACK_AB R27, R63, R62 ;  /* 0x0000003e3f1b723e */ /* 0x000fe400000010ff */
[----:B------:R-:W-:Y:S02]  /*d740*/  MOV R52, R52 ;  /* 0x0000003400347202 */ /* 0x000fe40000000f00 */
[----:B------:R-:W-:Y:S01]  /*d750*/  LOP3.LUT R114, R179, R114, RZ, 0x3c, !PT ;  /* 0x00000072b3727212 */ /* 0x000fe200078e3cff */
[----:B------:R-:W-:Y:S01]  /*d760*/  STSM.16.M88.4 [R48], R24 ;  /* 0x0000001830007844 */ /* 0x000fe20000000200 */
[----:B------:R-:W-:-:S02]  /*d770*/  MOV R94, R94 ;  /* 0x0000005e005e7202 */ /* 0x000fc40000000f00 */
[----:B------:R-:W-:Y:S01]  /*d780*/  F2FP.BF16.F32.PACK_AB R74, R77, R76 ;  /* 0x0000004c4d4a723e */ /* 0x000fe200000010ff */
[----:B------:R-:W-:Y:S01]  /*d790*/  STSM.16.M88.4 [R52], R64 ;  /* 0x0000004034007844 */ /* 0x000fe20000000200 */
[----:B------:R-:W-:Y:S02]  /*d7a0*/  F2FP.BF16.F32.PACK_AB R75, R79, R78 ;  /* 0x0000004e4f4b723e */ /* 0x000fe400000010ff */
[----:B------:R-:W-:Y:S02]  /*d7b0*/  F2FP.BF16.F32.PACK_AB R81, R83, R82 ;  /* 0x000000525351723e */ /* 0x000fe400000010ff */
[----:B------:R-:W-:Y:S01]  /*d7c0*/  F2FP.BF16.F32.PACK_AB R88, R89, R88 ;  /* 0x000000585958723e */ /* 0x000fe200000010ff */
[----:B------:R-:W-:Y:S01]  /*d7d0*/  STSM.16.M88.4 [R94], R72 ;  /* 0x000000485e007844 */ /* 0x000fe20000000200 */
[----:B------:R-:W-:Y:S02]  /*d7e0*/  SHF.R.U64 R177, R177, 0x3, RZ ;  /* 0x00000003b1b17819 */ /* 0x000fe400000012ff */
        /* <DEDUP_REMOVED lines=15> */
[----:B------:R-:W-:Y:S01]  /*d8e0*/  LOP3.LUT R28, R171, R168, RZ, 0x3c, !PT ;  /* 0x000000a8ab1c7212 */ /* 0x000fe200078e3cff */
[----:B------:R-:W-:Y:S01]  /*d8f0*/  STSM.16.M88.4 [R31], R96 ;  /* 0x000000601f007844 */ /* 0x000fe20000000200 */
[----:B------:R-:W-:Y:S02]  /*d900*/  MOV R110, R110 ;  /* 0x0000006e006e7202 */ /* 0x000fe40000000f00 */
[----:B------:R-:W-:Y:S02]  /*d910*/  MOV R30, R114 ;  /* 0x00000072001e7202 */ /* 0x000fe40000000f00 */
[----:B------:R-:W-:Y:S02]  /*d920*/  F2FP.BF16.F32.PACK_AB R105, R152, R58 ;  /* 0x0000003a9869723e */ /* 0x000fe400000010ff */
[----:B------:R-:W-:Y:S02]  /*d930*/  F2FP.BF16.F32.PACK_AB R106, R109, R108 ;  /* 0x0000006c6d6a723e */ /* 0x000fe400000010ff */
[----:B------:R-:W-:-:S02]  /*d940*/  F2FP.BF16.F32.PACK_AB R107, R154, R153 ;  /* 0x000000999a6b723e */ /* 0x000fc400000010ff */
[----:B------:R-:W-:Y:S02]  /*d950*/  F2FP.BF16.F32.PACK_AB R112, R113, R112 ;  /* 0x000000707170723e */ /* 0x000fe400000010ff */
[----:B------:R-:W-:Y:S01]  /*d960*/  LOP3.LUT R32, R177, R32, RZ, 0x3c, !PT ;  /* 0x00000020b1207212 */ /* 0x000fe200078e3cff */
[----:B------:R-:W-:Y:S01]  /*d970*/  STSM.16.M88.4 [R110], R104 ;  /* 0x000000686e007844 */ /* 0x000fe20000000200 */
[----:B------:R-:W-:Y:S02]  /*d980*/  MOV R0, R122 ;  /* 0x0000007a00007202 */ /* 0x000fe40000000f00 */
[----:B------:R-:W-:Y:S02]  /*d990*/  F2FP.BF16.F32.PACK_AB R113, R156, R155 ;  /* 0x0000009b9c71723e */ /* 0x000fe400000010ff */
[----:B------:R-:W-:Y:S02]  /*d9a0*/  F2FP.BF16.F32.PACK_AB R114, R117, R116 ;  /* 0x000000747572723e */ /* 0x000fe400000010ff */
        /* <DEDUP_REMOVED lines=11> */
[----:B------:R-:W-:Y:S02]  /*da60*/  F2FP.BF16.F32.PACK_AB R130, R133, R132 ;  /* 0x000000848582723e */ /* 0x000fe400000010ff */
[----:B------:R-:W-:Y:S02]  /*da70*/  F2FP.BF16.F32.PACK_AB R131, R135, R134 ;  /* 0x000000868783723e */ /* 0x000fe400000010ff */
[----:B------:R-:W-:Y:S02]  /*da80*/  F2FP.BF16.F32.PACK_AB R137, R139, R138 ;  /* 0x0000008a8b89723e */ /* 0x000fe400000010ff */
[----:B------:R-:W-:Y:S01]  /*da90*/  F2FP.BF16.F32.PACK_AB R144, R145, R144 ;  /* 0x000000909190723e */ /* 0x000fe200000010ff */
[----:B------:R0:W-:Y:S01]  /*daa0*/  STSM.16.M88.4 [R0], R128 ;  /* 0x0000008000007844 */ /* 0x0001e20000000200 */
        /* <DEDUP_REMOVED lines=8> */
[----:B------:R-:W-:Y:S01]  /*db30*/  MOV R4, UR8 ;  /* 0x0000000800047c02 */ /* 0x000fe20008000f00 */
[----:B------:R-:W-:Y:S01]  /*db40*/  ULDC.64 UR8, c[0x0][0xc08] ;  /* 0x0003020000087ab9 */ /* 0x000fe20000000a00 */
[----:B------:R-:W-:Y:S01]  /*db50*/  PLOP3.LUT P0, PT, PT, PT, UP0, 0x80, 0x0 ;  /* 0x000000000000781c */ /* 0x000fe20003f0f008 */
[----:B------:R2:W-:Y:S01]  /*db60*/  STSM.16.M88.4 [R32], R144 ;  /* 0x0000009020007844 */ /* 0x0005e20000000200 */
[----:B------:R-:W-:Y:S01]  /*db70*/  UISETP.NE.U32.AND UP1, UPT, UR8, URZ, UPT ;  /* 0x0000003f0800728c */ /* 0x000fe2000bf25070 */
[----:B------:R-:W-:Y:S03]  /*db80*/  BAR.SYNC.DEFER_BLOCKING 0x1, 0x100 ;  /* 0x0044000000007b1d */ /* 0x000fe60000010000 */
[----:B------:R-:W-:-:S06]  /*db90*/  UISETP.NE.AND.EX UP1, UPT, UR9, URZ, UPT, UP1 ;  /* 0x0000003f0900728c */ /* 0x000fcc000bf25310 */
[----:B------:R-:W-:-:S05]  /*dba0*/  PLOP3.LUT P6, PT, PT, PT, UP1, 0x80, 0x0 ;  /* 0x000000000000781c */ /* 0x000fca0003fcf018 */
[----:B------:R-:W-:Y:S02]  /*dbb0*/  @UP1 ULDC.64 UR8, c[0x0][0xc08] ;  /* 0x0003020000081ab9 */ /* 0x000fe40000000a00 */
[----:B------:R-:W-:Y:S01]  /*dbc0*/  @UP1 UIMAD.WIDE UR8, UR44, 0x4, UR8 ;  /* 0x000000042c0818a5 */ /* 0x000fe2000f8e0208 */
[----:B------:R-:W-:Y:S02]  /*dbd0*/  ULDC UR4, c[0x0][0xa88] ;  /* 0x0002a20000047ab9 */ /* 0x000fe40000000800 */
[----:B0-----:R-:W-:-:S03]  /*dbe0*/  IMAD.U32 R0, RZ, RZ, UR4 ;  /* 0x00000004ff007e24 */ /* 0x001fc6000f8e00ff */
[----:B------:R-:W-:Y:S02]  /*dbf0*/  IMAD.U32 R14, RZ, RZ, UR8 ;  /* 0x00000008ff0e7e24 */ /* 0x000fe4000f8e00ff */
[----:B------:R-:W-:Y:S01]  /*dc00*/  IMAD.U32 R15, RZ, RZ, UR9 ;  /* 0x00000009ff0f7e24 */ /* 0x000fe2000f8e00ff */
[----:B------:R-:W3:Y:S01]  /*dc10*/  @P0 LDG.E R6, desc[UR54][R4.64] ;  /* 0x0000003604060981 */ /* 0x000ee2000c1e1900 */
[----:B------:R-:W-:-:S03]  /*dc20*/  IMAD R7, R192, 0x40, R184 ;  /* 0x00000040c0077824 */ /* 0x000fc600078e02b8 */
[----:B------:R0:W5:Y:S01]  /*dc30*/  @P6 LDG.E R0, desc[UR54][R14.64] ;  /* 0x000000360e006981 */ /* 0x000162000c1e1900 */
[----:B------:R-:W-:-:S03]  /*dc40*/  IMAD.WIDE R174, R7, 0x2, R174 ;  /* 0x0000000207ae7825 */ /* 0x000fc600078e02ae */
[C---:B------:R-:W-:Y:S02]  /*dc50*/  IADD3 R9, P2, R174.reuse, 0x1000, RZ ;  /* 0x00001000ae097810 */ /* 0x040fe40007f5e0ff */
[C---:B------:R-:W-:Y:S02]  /*dc60*/  IADD3 R13, P1, R174.reuse, 0x2000, RZ ;  /* 0x00002000ae0d7810 */ /* 0x040fe40007f3e0ff */
[----:B------:R-:W-:Y:S02]  /*dc70*/  P2R R10, PR, RZ, 0x4 ;  /* 0x00000004ff0a7803 */ /* 0x000fe40000000000 */
[C---:B------:R-:W-:Y:S02]  /*dc80*/  IADD3 R25, P2, R174.reuse, 0x3000, RZ ;  /* 0x00003000ae197810 */ /* 0x040fe40007f5e0ff */
[C---:B------:R-:W-:Y:S02]  /*dc90*/  IADD3 R29, P3, R174.reuse, 0x4000, RZ ;  /* 0x00004000ae1d7810 */ /* 0x040fe40007f7e0ff */
[----:B------:R-:W-:-:S02]  /*dca0*/  IADD3 R33, P4, R174, 0x5000, RZ ;  /* 0x00005000ae217810 */ /* 0x000fc40007f9e0ff */
[----:B------:R-:W-:Y:S02]  /*dcb0*/  IADD3 R37, P5, R174, 0x6000, RZ ;  /* 0x00006000ae257810 */ /* 0x000fe40007fbe0ff */
[----:B------:R-:W-:Y:S02]  /*dcc0*/  LOP3.LUT R8, R9, 0x380, RZ, 0xc0, !PT ;  /* 0x0000038009087812 */ /* 0x000fe400078ec0ff */
[----:B------:R-:W-:Y:S02]  /*dcd0*/  LOP3.LUT R12, R13, 0x380, RZ, 0xc0, !PT ;  /* 0x000003800d0c7812 */ /* 0x000fe400078ec0ff */
[----:B------:R-:W-:Y:S02]  /*dce0*/  LOP3.LUT R24, R25, 0x380, RZ, 0xc0, !PT ;  /* 0x0000038019187812 */ /* 0x000fe400078ec0ff */
[----:B-1----:R-:W-:Y:S02]  /*dcf0*/  LOP3.LUT R28, R29, 0x380, RZ, 0xc0, !PT ;  /* 0x000003801d1c7812 */ /* 0x002fe400078ec0ff */
[----:B--2---:R-:W-:-:S02]  /*dd00*/  LOP3.LUT R32, R33, 0x380, RZ, 0xc0, !PT ;  /* 0x0000038021207812 */ /* 0x004fc400078ec0ff */
        /* <DEDUP_REMOVED lines=14> */
[----:B---3--:R-:W-:Y:S01]  /*ddf0*/  @P0 R2UR UR4, R6 ;  /* 0x00000000060402ca */ /* 0x008fe200000e0000 */
[----:B0-----:R-:W-:-:S14]  /*de00*/  @P6 BRA `(.L_x_2282) ;  /* 0x0000000000106947 */ /* 0x001fdc0003800000 */
[----:B------:R-:W-:Y:S05]  /*de10*/  @!P0 BRA `(.L_x_2282) ;  /* 0x00000000000c8947 */ /* 0x000fea0003800000 */
[----:B------:R-:W2:Y:S04]  /*de20*/  LDG.E R7, desc[UR54][R4.64] ;  /* 0x0000003604077981 */ /* 0x000ea8000c1e1900 */
[----:B-----5:R-:W2:Y:S02]  /*de30*/  LDG.E R0, desc[UR54][R4.64+0x4] ;  /* 0x0000043604007981 */ /* 0x020ea4000c1e1900 */
[----:B--2---:R-:W-:-:S07]  /*de40*/  IMAD.IADD R0, R0, 0x1, -R7 ;  /* 0x0000000100007824 */ /* 0x004fce00078e0a07 */
.L_x_2282:
        /* <DEDUP_REMOVED lines=18> */
[----:B------:R-:W-:Y:S01]  /*df70*/  USHF.R.S32.HI UR17, URZ, 0x1f, UR43 ;  /* 0x0000001f3f117899 */ /* 0x000fe2000801142b */
[----:B------:R-:W-:Y:S01]  /*df80*/  SHF.R.U64 R48, R48, 0x3, RZ ;  /* 0x0000000330307819 */ /* 0x000fe200000012ff */
[----:B------:R-:W-:Y:S01]  /*df90*/  USEL UR8, UR44, URZ, !UP0 ;  /* 0x0000003f2c087287 */ /* 0x000fe2000c000000 */
[----:B------:R-:W-:Y:S01]  /*dfa0*/  LOP3.LUT R44, R44, R45, RZ, 0x3c, !PT ;  /* 0x0000002d2c2c7212 */ /* 0x000fe200078e3cff */
[--C-:B------:R-:W-:Y:S01]  /*dfb0*/  IMAD.X R45, RZ, RZ, R175.reuse, P6 ;  /* 0x000000ffff2d7224 */ /* 0x100fe200030e06af */
[----:B------:R-:W-:Y:S01]  /*dfc0*/  LOP3.LUT R40, R40, R41, RZ, 0x3c, !PT ;  /* 0x0000002928287212 */ /* 0x000fe200078e3cff */
[--C-:B------:R-:W-:Y:S01]  /*dfd0*/  IMAD.X R41, RZ, RZ, R175.reuse, P0 ;  /* 0x000000ffff297224 */ /* 0x100fe200000e06af */
[----:B0-----:R-:W-:Y:S01]  /*dfe0*/  ISETP.NE.AND P6, PT, R4, RZ, PT ;  /* 0x000000ff0400720c */ /* 0x001fe20003fc5270 */
[----:B------:R-:W-:Y:S01]  /*dff0*/  USEL UR9, UR9, URZ, !UP0 ;  /* 0x0000003f09097287 */ /* 0x000fe2000c000000 */
        /* <DEDUP_REMOVED lines=8> */
[----:B------:R-:W-:-:S02]  /*e080*/  LOP3.LUT R56, R57, 0x380, RZ, 0xc0, !PT ;  /* 0x0000038039387812 */ /* 0x000fc400078ec0ff */
[----:B------:R-:W-:Y:S01]  /*e090*/  LOP3.LUT R52, R53, 0x380, RZ, 0xc0, !PT ;  /* 0x0000038035347812 */ /* 0x000fe200078ec0ff */
[----:B------:R-:W-:Y:S01]  /*e0a0*/  IMAD.X R69, RZ, RZ, R175, P1 ;  /* 0x000000ffff457224 */ /* 0x000fe200008e06af */
[----:B------:R-:W-:Y:S02]  /*e0b0*/  LOP3.LUT R64, R65, 0x380, RZ, 0xc0, !PT ;  /* 0x0000038041407812 */ /* 0x000fe400078ec0ff */
[----:B------:R-:W-:Y:S02]  /*e0c0*/  LOP3.LUT R60, R61, 0x380, RZ, 0xc0, !PT ;  /* 0x000003803d3c7812 */ /* 0x000fe400078ec0ff */
[----:B------:R-:W-:Y:S02]  /*e0d0*/  LOP3.LUT R72, R73, 0x380, RZ, 0xc0, !PT ;  /* 0x0000038049487812 */ /* 0x000fe400078ec0ff */
[----:B------:R-:W-:Y:S02]  /*e0e0*/  LOP3.LUT R7, R174, 0x380, RZ, 0xc0, !PT ;  /* 0x00000380ae077812 */ /* 0x000fe400078ec0ff */
[----:B------:R-:W-:-:S02]  /*e0f0*/  LOP3.LUT R4, R5, 0x380, RZ, 0xc0, !PT ;  /* 0x0000038005047812 */ /* 0x000fc400078ec0ff */
[----:B------:R-:W-:Y:S02]  /*e100*/  SHF.R.U64 R56, R56, 0x3, RZ ;  /* 0x0000000338387819 */ /* 0x000fe400000012ff */
[----:B------:R-:W-:Y:S02]  /*e110*/  SHF.R.U64 R52, R52, 0x3, RZ ;  /* 0x0000000334347819 */ /* 0x000fe400000012ff */
[----:B------:R-:W-:Y:S02]  /*e120*/  SHF.R.U64 R64, R64, 0x3, RZ ;  /* 0x0000000340407819 */ /* 0x000fe400000012ff */
[----:B------:R-:W-:Y:S02]  /*e130*/  SHF.R.U64 R60, R60, 0x3, RZ ;  /* 0x000000033c3c7819 */ /* 0x000fe400000012ff */
[----:B------:R-:W-:Y:S02]  /*e140*/  SHF.R.U64 R72, R72, 0x3, RZ ;  /* 0x0000000348487819 */ /* 0x000fe400000012ff */
[----:B------:R-:W-:-:S02]  /*e150*/  SHF.R.U64 R7, R7, 0x3, RZ ;  /* 0x0000000307077819 */ /* 0x000fc400000012ff */
        /* <DEDUP_REMOVED lines=13> */
[----:B------:R-:W-:Y:S06]  /*e230*/  @P6 BRA `(.L_x_2283) ;  /* 0x0000000000bc6947 */ /* 0x000fec0003800000 */
[----:B------:R-:W0:Y:S01]  /*e240*/  LDC R11, c[0x0][0xbe8] ;  /* 0x0002fa00ff0b7b82 */ /* 0x000e220000000800 */
[----:B------:R-:W-:Y:S01]  /*e250*/  VIADD R10, R185, UR45 ;  /* 0x0000002db90a7c36 */ /* 0x000fe20008000000 */
[----:B------:R-:W-:Y:S01]  /*e260*/  ULDC.64 UR14, c[0x0][0xb90] ;  /* 0x0002e400000e7ab9 */ /* 0x000fe20000000a00 */
[----:B------:R-:W-:Y:S01]  /*e270*/  UMOV UR10, UR4 ;  /* 0x00000004000a7c82 */ /* 0x000fe20008000000 */
[----:B------:R-:W-:Y:S01]  /*e280*/  UIMAD UR12, UR17, UR14, URZ ;  /* 0x0000000e110c72a4 */ /* 0x000fe2000f8e023f */
[----:B------:R-:W-:Y:S01]  /*e290*/  IMAD.MOV.U32 R4, RZ, RZ, R10 ;  /* 0x000000ffff047224 */ /* 0x000fe200078e000a */
[----:B------:R-:W-:Y:S01]  /*e2a0*/  UMOV UR11, UR16 ;  /* 0x00000010000b7c82 */ /* 0x000fe20008000000 */
[----:B------:R-:W-:Y:S01]  /*e2b0*/  IMAD.MOV R21, RZ, RZ, -R17 ;  /* 0x000000ffff157224 */ /* 0x000fe200078e0a11 */
[----:B------:R-:W-:Y:S01]  /*e2c0*/  UIMAD.WIDE.U32 UR10, UR43, UR14, UR10 ;  /* 0x0000000e2b0a72a5 */ /* 0x000fe2000f8e000a */
[----:B------:R-:W-:Y:S01]  /*e2d0*/  VIADD R26, R16, UR45 ;  /* 0x0000002d101a7c36 */ /* 0x000fe20008000000 */
[----:B------:R-:W-:-:S03]  /*e2e0*/  UIMAD UR12, UR43, UR15, UR12 ;  /* 0x0000000f2b0c72a4 */ /* 0x000fc6000f8e020c */
[----:B------:R-:W-:Y:S01]  /*e2f0*/  ULDC.64 UR14, c[0x0][0xb98] ;  /* 0x0002e600000e7ab9 */ /* 0x000fe20000000a00 */
[----:B------:R-:W-:Y:S02]  /*e300*/  UIADD3 UR11, UR11, UR12, URZ ;  /* 0x0000000c0b0b7290 */ /* 0x000fe4000fffe03f */
[----:B------:R-:W-:Y:S02]  /*e310*/  UIMAD UR13, UR9, UR14, URZ ;  /* 0x0000000e090d72a4 */ /* 0x000fe4000f8e023f */
[----:B------:R-:W-:Y:S02]  /*e320*/  UIMAD.WIDE.U32 UR10, UR8, UR14, UR10 ;  /* 0x0000000e080a72a5 */ /* 0x000fe4000f8e000a */
[----:B------:R-:W-:Y:S01]  /*e330*/  UIMAD UR13, UR8, UR15, UR13 ;  /* 0x0000000f080d72a4 */ /* 0x000fe2000f8e020d */
        /* <DEDUP_REMOVED lines=8> */
[----:B------:R-:W-:Y:S02]  /*e3c0*/  IMAD R7, R11, R6, R10 ;  /* 0x000000060b077224 */ /* 0x000fe400078e020a */
[----:B------:R-:W-:Y:S02]  /*e3d0*/  IMAD.U32 R10, RZ, RZ, UR13 ;  /* 0x0000000dff0a7e24 */ /* 0x000fe4000f8e00ff */
[----:B-----5:R-:W-:Y:S01]  /*e3e0*/  IMAD R11, R0, R11, RZ ;  /* 0x0000000b000b7224 */ /* 0x020fe200078e02ff */
[----:B------:R-:W-:Y:S02]  /*e3f0*/  SHF.R.S32.HI R6, RZ, 0x1f, R7 ;  /* 0x0000001fff067819 */ /* 0x000fe40000011407 */
[----:B------:R-:W-:Y:S01]  /*e400*/  IADD3.X R5, R5, UR11, R10, P0, !PT ;  /* 0x0000000b05057c10 */ /* 0x000fe200087fe40a */
[----:B------:R-:W-:Y:S01]  /*e410*/  ULDC.64 UR10, c[0x0][0xb88] ;  /* 0x0002e200000a7ab9 */ /* 0x000fe20000000a00 */
[----:B------:R-:W-:Y:S02]  /*e420*/  VIADD R10, R26, 0x8 ;  /* 0x000000081a0a7836 */ /* 0x000fe40000000000 */
        /* <DEDUP_REMOVED lines=16> */
.L_x_2283:
[----:B------:R-:W1:Y:S01]  /*e530*/  LDC R81, c[0x0][0xbe8] ;  /* 0x0002fa00ff517b82 */ /* 0x000e620000000800 */
[----:B------:R-:W-:Y:S01]  /*e540*/  ULDC UR18, c[0x0][0xac8] ;  /* 0x0002b20000127ab9 */ /* 0x000fe20000000800 */
[----:B------:R-:W-:Y:S01]  /*e550*/  ULDC.64 UR14, c[0x0][0xaa0] ;  /* 0x0002a800000e7ab9 */ /* 0x000fe20000000a00 */
[----:B------:R-:W-:Y:S01]  /*e560*/  ISETP.GE.AND P0, PT, R190, UR18, PT ;  /* 0x00000012be007c0c */ /* 0x000fe2000bf06270 */
[----:B0-----:R0:W5:Y:S01]  /*e570*/  LD.E.128 R4, desc[UR54][R174.64] ;  /* 0x00000036ae047980 */ /* 0x001162000c101d00 */
[----:B------:R-:W-:Y:S02]  /*e580*/  ISETP.GE.AND P1, PT, R184, UR18, PT ;  /* 0x00000012b8007c0c */ /* 0x000fe4000bf26270 */
[----:B------:R-:W-:Y:S01]  /*e590*/  SEL R20, RZ, 0xffffffff, P0 ;  /* 0xffffffffff147807 */ /* 0x000fe20000000000 */
[----:B------:R-:W5:Y:S01]  /*e5a0*/  LD.E.128 R8, desc[UR54][R8.64] ;  /* 0x0000003608087980 */ /* 0x000f62000c101d00 */
[----:B------:R-:W-:-:S03]  /*e5b0*/  SEL R3, RZ, 0x1, P1 ;  /* 0x00000001ff037807 */ /* 0x000fc60000800000 */
[----:B------:R-:W-:Y:S01]  /*e5c0*/  IMAD.SHL.U32 R20, R20, 0x2, RZ ;  /* 0x0000000214147824 */ /* 0x000fe200078e00ff */
[----:B------:R-:W5:Y:S04]  /*e5d0*/  LD.E.128 R12, desc[UR54][R12.64] ;  /* 0x000000360c0c7980 */ /* 0x000f68000c101d00 */
[----:B------:R-:W5:Y:S04]  /*e5e0*/  LD.E.128 R24, desc[UR54][R24.64] ;  /* 0x0000003618187980 */ /* 0x000f68000c101d00 */
[----:B------:R-:W5:Y:S01]  /*e5f0*/  LD.E.128 R28, desc[UR54][R28.64] ;  /* 0x000000361c1c7980 */ /* 0x000f62000c101d00 */
[----:B-1----:R-:W-:-:S03]  /*e600*/  ISETP.NE.AND P2, PT, R81, 0x1, PT ;  /* 0x000000015100780c */ /* 0x002fc60003f45270 */
[----:B------:R-:W5:Y:S01]  /*e610*/  LD.E.128 R32, desc[UR54][R32.64] ;  /* 0x0000003620207980 */ /* 0x000f62000c101d00 */
[----:B------:R-:W-:Y:S02]  /*e620*/  ISETP.GE.AND P0, PT, R189, UR18, PT ;  /* 0x00000012bd007c0c */ /* 0x000fe4000bf06270 */
[----:B------:R-:W-:Y:S01]  /*e630*/  LOP3.LUT R3, R20, 0x2, R3, 0xe2, !PT ;  /* 0x0000000214037812 */ /* 0x000fe200078ee203 */
[----:B------:R-:W5:Y:S01]  /*e640*/  LD.E.128 R36, desc[UR54][R36.64] ;  /* 0x0000003624247980 */ /* 0x000f62000c101d00 */
[----:B------:R-:W-:-:S03]  /*e650*/  SEL R20, RZ, 0xffffffff, P0 ;  /* 0xffffffffff147807 */ /* 0x000fc60000000000 */
[----:B------:R-:W5:Y:S02]  /*e660*/  LD.E.128 R40, desc[UR54][R40.64] ;  /* 0x0000003628287980 */ /* 0x000f64000c101d00 */
[----:B------:R-:W1:Y:S01]  /*e670*/  @P2 LDC R77, c[0x0][0xbec] ;  /* 0x0002fb00ff4d2b82 */ /* 0x000e620000000800 */
[----:B------:R-:W-:Y:S01]  /*e680*/  UIMAD UR12, UR16, UR14, URZ ;  /* 0x0000000e100c72a4 */ /* 0x000fe2000f8e023f */
[----:B------:R-:W-:Y:S01]  /*e690*/  IMAD.SHL.U32 R20, R20, 0x4, RZ ;  /* 0x0000000414147824 */ /* 0x000fe200078e00ff */
[----:B------:R-:W-:Y:S01]  /*e6a0*/  ISETP.GE.AND P0, PT, R188, UR18, PT ;  /* 0x00000012bc007c0c */ /* 0x000fe2000bf06270 */
[----:B------:R-:W5:Y:S04]  /*e6b0*/  LD.E.128 R44, desc[UR54][R44.64] ;  /* 0x000000362c2c7980 */ /* 0x000f68000c101d00 */
[----:B------:R-:W2:Y:S01]  /*e6c0*/  @P2 LDC R79, c[0x0][0xbf0] ;  /* 0x0002fc00ff4f2b82 */ /* 0x000ea20000000800 */
[----:B------:R-:W-:Y:S01]  /*e6d0*/  UIMAD.WIDE.U32 UR10, UR4, UR14, URZ ;  /* 0x0000000e040a72a5 */ /* 0x000fe2000f8e003f */
[----:B------:R-:W-:Y:S01]  /*e6e0*/  SEL R21, RZ, 0xffffffff, P0 ;  /* 0xffffffffff157807 */ /* 0x000fe20000000000 */
[----:B------:R-:W-:Y:S01]  /*e6f0*/  UIMAD UR12, UR4, UR15, UR12 ;  /* 0x0000000f040c72a4 */ /* 0x000fe2000f8e020c */
[----:B------:R-:W-:Y:S01]  /*e700*/  LOP3.LUT R20, R20, 0x4, R3, 0xe2, !PT ;  /* 0x0000000414147812 */ /* 0x000fe200078ee203 */
[----:B------:R-:W5:Y:S01]  /*e710*/  LD.E.128 R48, desc[UR54][R48.64] ;  /* 0x0000003630307980 */ /* 0x000f62000c101d00 */
[----:B------:R-:W-:Y:S01]  /*e720*/  ULDC.64 UR14, c[0x0][0xae8] ;  /* 0x0002ba00000e7ab9 */ /* 0x000fe20000000a00 */
[----:B------:R-:W-:Y:S01]  /*e730*/  LEA R3, R191, R192, 0x5 ;  /* 0x000000c0bf037211 */ /* 0x000fe200078e28ff */
[----:B------:R-:W-:Y:S01]  /*e740*/  UIADD3 UR11, UR11, UR12, URZ ;  /* 0x0000000c0b0b7290 */ /* 0x000fe2000fffe03f */
[----:B------:R-:W-:Y:S01]  /*e750*/  IMAD.SHL.U32 R21, R21, 0x8, RZ ;  /* 0x0000000815157824 */ /* 0x000fe200078e00ff */
[----:B------:R-:W-:Y:S01]  /*e760*/  UIMAD UR4, UR17, UR14, URZ ;  /* 0x0000000e110472a4 */ /* 0x000fe2000f8e023f */
[----:B------:R-:W-:Y:S01]  /*e770*/  ISETP.GE.AND P0, PT, R187, UR18, PT ;  /* 0x00000012bb007c0c */ /* 0x000fe2000bf06270 */
[----:B------:R-:W-:Y:S01]  /*e780*/  VIADD R82, R3, UR45 ;  /* 0x0000002d03527c36 */ /* 0x000fe20008000000 */
[----:B------:R-:W-:Y:S01]  /*e790*/  UIMAD.WIDE.U32 UR10, UR43, UR14, UR10 ;  /* 0x0000000e2b0a72a5 */ /* 0x000fe2000f8e000a */
[----:B------:R-:W5:Y:S01]  /*e7a0*/  LD.E.128 R56, desc[UR54][R56.64] ;  /* 0x0000003638387980 */ /* 0x000f62000c101d00 */
[----:B------:R-:W-:Y:S01]  /*e7b0*/  UIMAD UR4, UR43, UR15, UR4 ;  /* 0x0000000f2b0472a4 */ /* 0x000fe2000f8e0204 */
[----:B------:R-:W-:Y:S01]  /*e7c0*/  SEL R3, RZ, 0xffffffff, P0 ;  /* 0xffffffffff037807 */ /* 0x000fe20000000000 */
[----:B------:R-:W-:Y:S01]  /*e7d0*/  ULDC.64 UR12, c[0x0][0xaf0] ;  /* 0x0002bc00000c7ab9 */ /* 0x000fe20000000a00 */
[----:B------:R-:W-:Y:S01]  /*e7e0*/  LOP3.LUT R21, R21, 0x8, R20, 0xe2, !PT ;  /* 0x0000000815157812 */ /* 0x000fe200078ee214 */
[----:B------:R-:W-:Y:S01]  /*e7f0*/  UIMAD UR9, UR9, UR12, URZ ;  /* 0x0000000c090972a4 */ /* 0x000fe2000f8e023f */
[----:B-1----:R-:W-:Y:S01]  /*e800*/  @P2 IMAD.HI.U32 R20, R82, R77, RZ ;  /* 0x0000004d52142227 */ /* 0x002fe200078e00ff */
[----:B------:R-:W-:Y:S01]  /*e810*/  UIADD3 UR11, UR11, UR4, URZ ;  /* 0x000000040b0b7290 */ /* 0x000fe2000fffe03f */
[----:B------:R-:W5:Y:S01]  /*e820*/  LD.E.128 R52, desc[UR54][R52.64] ;  /* 0x0000003634347980 */ /* 0x000f62000c101d00 */
[----:B------:R-:W-:Y:S01]  /*e830*/  UIMAD UR4, UR8, UR13, UR9 ;  /* 0x0000000d080472a4 */ /* 0x000fe2000f8e0209 */
[----:B------:R-:W-:Y:S01]  /*e840*/  IMAD.SHL.U32 R76, R3, 0x10, RZ ;  /* 0x00000010034c7824 */ /* 0x000fe200078e00ff */
[----:B------:R-:W-:Y:S01]  /*e850*/  UIMAD.WIDE.U32 UR8, UR8, UR12, UR10 ;  /* 0x0000000c080872a5 */ /* 0x000fe2000f8e000a */
[----:B------:R-:W-:Y:S01]  /*e860*/  IMAD.MOV.U32 R3, RZ, RZ, R82 ;  /* 0x000000ffff037224 */ /* 0x000fe200078e0052 */
[----:B--2---:R-:W-:Y:S01]  /*e870*/  @P2 SHF.R.U32.HI R3, RZ, R79, R20 ;  /* 0x0000004fff032219 */ /* 0x004fe20000011614 */
[----:B------:R-:W5:Y:S01]  /*e880*/  LD.E.128 R64, desc[UR54][R64.64] ;  /* 0x0000003640407980 */ /* 0x000f62000c101d00 */
[----:B------:R-:W-:-:S02]  /*e890*/  LOP3.LUT R76, R76, 0x10, R21, 0xe2, !PT ;  /* 0x000000104c4c7812 */ /* 0x000fc400078ee215 */
        /* <DEDUP_REMOVED lines=11> */
[----:B------:R-:W-:-:S02]  /*e950*/  IMAD R77, R81, R79, R82 ;  /* 0x0000004f514d7224 */ /* 0x000fc400078e0252 */
[----:B------:R-:W-:Y:S01]  /*e960*/  IMAD.U32 R21, RZ, RZ, UR4 ;  /* 0x00000004ff157e24 */ /* 0x000fe2000f8e00ff */
[----:B------:R-:W5:Y:S01]  /*e970*/  LD.E.128 R68, desc[UR54][R68.64] ;  /* 0x0000003644447980 */ /* 0x000f62000c101d00 */
[----:B------:R-:W-:Y:S01]  /*e980*/  IMAD.SHL.U32 R83, R78, 0x20, RZ ;  /* 0x000000204e537824 */ /* 0x000fe200078e00ff */
[----:B------:R-:W-:Y:S01]  /*e990*/  SHF.R.S32.HI R78, RZ, 0x1f, R77 ;  /* 0x0000001fff4e7819 */ /* 0x000fe2000001144d */
[----:B------:R-:W-:Y:S01]  /*e9a0*/  IMAD R79, R3, UR9, R80 ;  /* 0x00000009034f7c24 */ /* 0x000fe2000f8e0250 */
[----:B------:R-:W-:Y:S01]  /*e9b0*/  @!PT LDS RZ, [RZ] ;  /* 0x00000000fffff984 */ /* 0x000fe20000000800 */
[----:B------:R-:W-:Y:S01]  /*e9c0*/  @!PT LDS RZ, [RZ] ;  /* 0x00000000fffff984 */ /* 0x000fe20000000800 */
[----:B------:R-:W-:Y:S01]  /*e9d0*/  @!PT LDS RZ, [RZ] ;  /* 0x00000000fffff984 */ /* 0x000fe20000000800 */
[----:B------:R-:W-:Y:S01]  /*e9e0*/  @!PT LDS RZ, [RZ] ;  /* 0x00000000fffff984 */ /* 0x000fe20000000800 */
[----:B------:R1:W-:Y:S06]  /*e9f0*/  MEMBAR.ALL.CTA ;  /* 0x0000000000007992 */ /* 0x0003ec0000008000 */
[----:B-1----:R-:W1:Y:S01]  /*ea00*/  FENCE.VIEW.ASYNC.S ;  /* 0x00000000000073c6 */ /* 0x002e620000000000 */
[----:B------:R-:W-:Y:S01]  /*ea10*/  ISETP.GE.AND P0, PT, R195, UR18, PT ;  /* 0x00000012c3007c0c */ /* 0x000fe2000bf06270 */
[----:B------:R-:W-:Y:S01]  /*ea20*/  IMAD.WIDE.U32 R20, R3, UR8, R20 ;  /* 0x0000000803147c25 */ /* 0x000fe2000f8e0014 */
[----:B------:R-:W-:Y:S01]  /*ea30*/  ULDC.64 UR8, c[0x0][0xad8] ;  /* 0x0002b60000087ab9 */ /* 0x000fe20000000a00 */
[----:B------:R-:W-:Y:S01]  /*ea40*/  UIADD3 UR4, UR41, 0x28c20, URZ ;  /* 0x00028c2029047890 */ /* 0x000fe2000fffe03f */
[----:B------:R-:W-:Y:S01]  /*ea50*/  SEL R3, RZ, 0x40, P0 ;  /* 0x00000040ff037807 */ /* 0x000fe20000000000 */
[----:B------:R-:W-:Y:S01]  /*ea60*/  IMAD.IADD R21, R21, 0x1, R79 ;  /* 0x0000000115157824 */ /* 0x000fe200078e024f */
[----:B------:R-:W-:Y:S01]  /*ea70*/  ISETP.GE.AND P0, PT, R194, UR18, PT ;  /* 0x00000012c2007c0c */ /* 0x000fe2000bf06270 */
[----:B------:R-:W-:Y:S01]  /*ea80*/  IMAD R78, R78, UR8, RZ ;  /* 0x000000084e4e7c24 */ /* 0x000fe2000f8e02ff */
[----:B------:R-:W-:Y:S01]  /*ea90*/  UPRMT UR4, URZ, 0x654, UR4 ;  /* 0x000006543f047896 */ /* 0x000fe20008000004 */
[----:B-----5:R-:W-:Y:S01]  /*eaa0*/  IMAD R87, R0, R81, RZ ;  /* 0x0000005100577224 */ /* 0x020fe200078e02ff */
[----:B------:R-:W-:Y:S01]  /*eab0*/  SEL R0, RZ, 0x80, P0 ;  /* 0x00000080ff007807 */ /* 0x000fe20000000000 */
[----:B------:R-:W-:Y:S01]  /*eac0*/  VIADD R86, R192, UR45 ;  /* 0x0000002dc0567c36 */ /* 0x000fe20008000000 */
[----:B------:R-:W-:Y:S01]  /*ead0*/  LOP3.LUT R76, R83, 0x20, R76, 0xe2, !PT ;  /* 0x00000020534c7812 */ /* 0x000fe200078ee24c */
[C---:B------:R-:W-:Y:S01]  /*eae0*/  IMAD R79, R77.reuse, UR9, R78 ;  /* 0x000000094d4f7c24 */ /* 0x040fe2000f8e024e */
[----:B------:R-:W-:Y:S01]  /*eaf0*/  BSSY B1, `(.L_x_2284) ;  /* 0x000002c000017945 */ /* 0x000fe20003800000 */
[----:B------:R-:W-:Y:S01]  /*eb00*/  IMAD.WIDE.U32 R20, R77, UR8, R20 ;  /* 0x000000084d147c25 */ /* 0x000fe2000f8e0014 */
[----:B------:R-:W-:Y:S01]  /*eb10*/  ISETP.GE.AND P0, PT, R86, R87, PT ;  /* 0x000000575600720c */ /* 0x000fe20003f06270 */
[----:B------:R-:W-:Y:S01]  /*eb20*/  ULDC.64 UR8, c[0x0][0xa80] ;  /* 0x0002a00000087ab9 */ /* 0x000fe20000000a00 */
[----:B------:R-:W-:Y:S01]  /*eb30*/  LOP3.LUT R3, R76, R3, RZ, 0xfc, !PT ;  /* 0x000000034c037212 */ /* 0x000fe200078efcff */
[----:B------:R-:W-:Y:S01]  /*eb40*/  IMAD.IADD R21, R21, 0x1, R79 ;  /* 0x0000000115157824 */ /* 0x000fe200078e024f */
[----:B------:R-:W-:-:S02]  /*eb50*/  LEA R84, P1, R20, UR8, 0x1 ;  /* 0x0000000814547c11 */ /* 0x000fc4000f8208ff */
[----:B------:R-:W-:Y:S01]  /*eb60*/  LOP3.LUT R0, R3, R0, RZ, 0xfc, !PT ;  /* 0x0000000003007212 */ /* 0x000fe200078efcff */
[----:B-1----:R-:W-:Y:S01]  /*eb70*/  SYNCS.ARRIVE.TRANS64.RED.A1T0 RZ, [UR4], RZ ;  /* 0x000000ffffff79a7 */ /* 0x002fe20008100404 */
        /* <DEDUP_REMOVED lines=35> */
.L_x_2285:
[----:B------:R-:W-:Y:S05]  /*edb0*/  BSYNC B1 ;  /* 0x0000000000017941 */ /* 0x000fea0003800000 */
.L_x_2284:
[----:B---3--:R-:W-:Y:S01]  /*edc0*/  VIADD R4, R86, 0x20 ;  /* 0x0000002056047836 */ /* 0x008fe20000000000 */
[----:B------:R3:W4:Y:S04]  /*edd0*/  SHFL.IDX PT, R7, R85, 0x1, 0x181f ;  /* 0x00381f0055077f89 */ /* 0x00072800000e0000 */
[----:B------:R-:W-:Y:S01]  /*ede0*/  ISETP.GE.AND P0, PT, R4, R87, PT ;  /* 0x000000570400720c */ /* 0x000fe20003f06270 */
[----:B------:R3:W0:-:S12]  /*edf0*/  SHFL.IDX PT, R6, R84, 0x1, 0x181f ;  /* 0x00381f0054067f89 */ /* 0x00061800000e0000 */
[----:B---3--:R-:W-:Y:S05]  /*ee00*/  @P0 BRA `(.L_x_2286) ;  /* 0x0000001000080947 */ /* 0x008fea0003800000 */
[----:B------:R-:W-:Y:S02]  /*ee10*/  ISETP.GE.AND P0, PT, R184, UR18, PT ;  /* 0x00000012b8007c0c */ /* 0x000fe4000bf06270 */
[----:B------:R-:W-:Y:S02]  /*ee20*/  ISETP.GE.AND P5, PT, R190, UR18, PT ;  /* 0x00000012be007c0c */ /* 0x000fe4000bfa6270 */
[----:B------:R-:W-:Y:S02]  /*ee30*/  ISETP.GE.AND P3, PT, R189, UR18, PT ;  /* 0x00000012bd007c0c */ /* 0x000fe4000bf66270 */
[----:B------:R-:W-:Y:S02]  /*ee40*/  ISETP.GE.AND P2, PT, R188, UR18, PT ;  /* 0x00000012bc007c0c */ /* 0x000fe4000bf46270 */
[----:B------:R-:W-:-:S05]  /*ee50*/  ISETP.GE.AND P1, PT, R187, UR18, PT ;  /* 0x00000012bb007c0c */ /* 0x000fca000bf26270 */
[----:B0---4-:R-:W-:Y:S02]  /*ee60*/  @!P0 IMAD.WIDE R4, R184, 0x2, R6 ;  /* 0x00000002b8048825 */ /* 0x011fe400078e0206 */
        /* <DEDUP_REMOVED lines=23> */
[----:B---3--:R-:W-:-:S04]  /*efe0*/  LEA R4, P0, R194, R6, 0x1 ;  /* 0x00000006c2047211 */ /* 0x008fc800078008ff */
[----:B------:R-:W-:-:S05]  /*eff0*/  LEA.HI.X R5, R194, R7, R198, 0x1, P0 ;  /* 0x00000007c2057211 */ /* 0x000fca00000f0cc6 */
[----:B------:R0:W-:Y:S01]  /*f000*/  ST.E.128 desc[UR54][R4.64], R68 ;  /* 0x0000004404007985 */ /* 0x0001e2000c101d36 */
[----:B------:R-:W-:Y:S05]  /*f010*/  BRA `(.L_x_2286) ;  /* 0x0000000c00847947 */ /* 0x000fea0003800000 */
.L_x_2281:
        /* <DEDUP_REMOVED lines=11> */
[----:B------:R-:W-:Y:S01]  /*f0d0*/  UISETP.NE.U32.AND UP1, UPT, UR8, URZ, UPT ;  /* 0x0000003f0800728c */ /* 0x000fe2000bf25070 */
[----:B------:R-:W-:Y:S02]  /*f0e0*/  IMAD.U32 R0, RZ, RZ, UR4 ;  /* 0x00000004ff007e24 */ /* 0x000fe4000f8e00ff */
[----:B------:R-:W2:Y:S01]  /*f0f0*/  @P1 LDG.E R3, desc[UR54][R4.64] ;  /* 0x0000003604031981 */ /* 0x000ea2000c1e1900 */
[----:B------:R-:W-:-:S06]  /*f100*/  UISETP.NE.AND.EX UP1, UPT, UR9, URZ, UPT, UP1 ;  /* 0x0000003f0900728c */ /* 0x000fcc000bf25310 */
        /* <DEDUP_REMOVED lines=9> */
[----:B--2---:R-:W-:Y:S01]  /*f1a0*/  @P1 R2UR UR4, R3 ;  /* 0x00000000030412ca */ /* 0x004fe200000e0000 */
[----:B01----:R-:W-:-:S14]  /*f1b0*/  @P2 BRA `(.L_x_2287) ;  /* 0x0000000000102947 */ /* 0x003fdc0003800000 */
[----:B------:R-:W-:Y:S05]  /*f1c0*/  @!P1 BRA `(.L_x_2287) ;  /* 0x00000000000c9947 */ /* 0x000fea0003800000 */
[----:B------:R-:W2:Y:S04]  /*f1d0*/  LDG.E R3, desc[UR54][R4.64] ;  /* 0x0000003604037981 */ /* 0x000ea8000c1e1900 */
[----:B-----5:R-:W2:Y:S02]  /*f1e0*/  LDG.E R0, desc[UR54][R4.64+0x4] ;  /* 0x0000043604007981 */ /* 0x020ea4000c1e1900 */
[----:B--2---:R-:W-:-:S07]  /*f1f0*/  IMAD.IADD R0, R0, 0x1, -R3 ;  /* 0x0000000100007824 */ /* 0x004fce00078e0a03 */
.L_x_2287:
[----:B------:R-:W-:Y:S01]  /*f200*/  USHF.R.S32.HI UR9, URZ, 0x1f, UR44 ;  /* 0x0000001f3f097899 */ /* 0x000fe2000801142c */
[----:B------:R-:W-:Y:S01]  /*f210*/  BSSY B1, `(.L_x_2288) ;  /* 0x000002e000017945 */ /* 0x000fe20003800000 */
[----:B------:R-:W-:Y:S02]  /*f220*/  USHF.R.S32.HI UR13, URZ, 0x1f, UR4 ;  /* 0x0000001f3f0d7899 */ /* 0x000fe40008011404 */
[----:B------:R-:W-:Y:S02]  /*f230*/  USEL UR8, UR44, URZ, !UP0 ;  /* 0x0000003f2c087287 */ /* 0x000fe4000c000000 */
[----:B------:R-:W-:Y:S01]  /*f240*/  USEL UR9, UR9, URZ, !UP0 ;  /* 0x0000003f09097287 */ /* 0x000fe2000c000000 */
[----:B------:R-:W-:Y:S11]  /*f250*/  @P0 BRA `(.L_x_2289) ;  /* 0x0000000000a40947 */ /* 0x000ff60003800000 */
[----:B------:R-:W0:Y:S01]  /*f260*/  S2R R6, SR_TID.X ;  /* 0x0000000000067919 */ /* 0x000e220000002100 */
[----:B------:R-:W1:Y:S01]  /*f270*/  LDC R5, c[0x0][0xbe8] ;  /* 0x0002fa00ff057b82 */ /* 0x000e620000000800 */
[----:B------:R-:W-:Y:S02]  /*f280*/  IMAD.U32 R7, RZ, RZ, UR45 ;  /* 0x0000002dff077e24 */ /* 0x000fe4000f8e00ff */
[----:B-1---5:R-:W-:-:S03]  /*f290*/  IMAD R3, R0, R5, RZ ;  /* 0x0000000500037224 */ /* 0x022fc600078e02ff */
[----:B0-----:R-:W-:-:S04]  /*f2a0*/  IADD3 R6, R7, -0x80, R6 ;  /* 0xffffff8007067810 */ /* 0x001fc80007ffe006 */
[----:B------:R-:W-:-:S13]  /*f2b0*/  ISETP.GE.AND P0, PT, R6, R3, PT ;  /* 0x000000030600720c */ /* 0x000fda0003f06270 */
[----:B------:R-:W-:Y:S05]  /*f2c0*/  @P0 BRA `(.L_x_2289) ;  /* 0x0000000000880947 */ /* 0x000fea0003800000 */
[----:B------:R-:W-:Y:S01]  /*f2d0*/  ISETP.NE.AND P0, PT, R5, 0x1, PT ;  /* 0x000000010500780c */ /* 0x000fe20003f05270 */
[----:B------:R-:W-:Y:S01]  /*f2e0*/  ULDC.64 UR16, c[0x0][0xb90] ;  /* 0x0002e40000107ab9 */ /* 0x000fe20000000a00 */
[----:B------:R-:W-:Y:S01]  /*f2f0*/  UMOV UR10, UR4 ;  /* 0x00000004000a7c82 */ /* 0x000fe20008000000 */
[----:B------:R-:W-:Y:S01]  /*f300*/  UIMAD UR12, UR14, UR16, URZ ;  /* 0x000000100e0c72a4 */ /* 0x000fe2000f8e023f */
[----:B------:R-:W-:Y:S01]  /*f310*/  IMAD.MOV.U32 R4, RZ, RZ, R6 ;  /* 0x000000ffff047224 */ /* 0x000fe200078e0006 */
[----:B------:R-:W-:Y:S02]  /*f320*/  UMOV UR11, UR13 ;  /* 0x0000000d000b7c82 */ /* 0x000fe40008000000 */
[----:B------:R-:W-:Y:S02]  /*f330*/  UIMAD.WIDE.U32 UR10, UR43, UR16, UR10 ;  /* 0x000000102b0a72a5 */ /* 0x000fe4000f8e000a */
[----:B------:R-:W-:-:S03]  /*f340*/  UIMAD UR12, UR43, UR17, UR12 ;  /* 0x000000112b0c72a4 */ /* 0x000fc6000f8e020c */
[----:B------:R-:W-:Y:S01]  /*f350*/  ULDC.64 UR16, c[0x0][0xb98] ;  /* 0x0002e60000107ab9 */ /* 0x000fe20000000a00 */
[----:B------:R-:W0:Y:S01]  /*f360*/  @P0 LDC R3, c[0x0][0xbec] ;  /* 0x0002fb00ff030b82 */ /* 0x000e220000000800 */
[----:B------:R-:W-:Y:S02]  /*f370*/  UIADD3 UR11, UR11, UR12, URZ ;  /* 0x0000000c0b0b7290 */ /* 0x000fe4000fffe03f */
[----:B------:R-:W-:Y:S02]  /*f380*/  UIMAD UR12, UR9, UR16, URZ ;  /* 0x00000010090c72a4 */ /* 0x000fe4000f8e023f */
[----:B------:R-:W-:Y:S02]  /*f390*/  UIMAD.WIDE.U32 UR10, UR8, UR16, UR10 ;  /* 0x00000010080a72a5 */ /* 0x000fe4000f8e000a */
[----:B------:R-:W-:Y:S01]  /*f3a0*/  UIMAD UR12, UR8, UR17, UR12 ;  /* 0x00000011080c72a4 */ /* 0x000fe2000f8e020c */
[----:B------:R-:W1:Y:S02]  /*f3b0*/  @P0 LDC R8, c[0x0][0xbf0] ;  /* 0x0002fc00ff080b82 */ /* 0x000e640000000800 */
[----:B------:R-:W-:Y:S01]  /*f3c0*/  ULDC.64 UR16, c[0x0][0xb88] ;  /* 0x0002e20000107ab9 */ /* 0x000fe20000000a00 */
[----:B0-----:R-:W-:-:S05]  /*f3d0*/  @P0 IMAD.HI.U32 R3, R6, R3, RZ ;  /* 0x0000000306030227 */ /* 0x001fca00078e00ff */
        /* <DEDUP_REMOVED lines=17> */
.L_x_2289:
[----:B------:R-:W-:Y:S05]  /*f4f0*/  BSYNC B1 ;  /* 0x0000000000017941 */ /* 0x000fea0003800000 */
.L_x_2288:
        /* <DEDUP_REMOVED lines=10> */
[----:B-----5:R-:W-:Y:S01]  /*f5a0*/  IMAD R25, R0, R11, RZ ;  /* 0x0000000b00197224 */ /* 0x020fe200078e02ff */
[----:B------:R-:W-:Y:S01]  /*f5b0*/  ULDC.64 UR16, c[0x0][0xae8] ;  /* 0x0002ba0000107ab9 */ /* 0x000fe20000000a00 */
[----:B------:R-:W-:Y:S01]  /*f5c0*/  IMAD.SHL.U32 R4, R4, 0x2, RZ ;  /* 0x0000000204047824 */ /* 0x000fe200078e00ff */
[----:B------:R-:W0:Y:S01]  /*f5d0*/  @P0 LDC R5, c[0x0][0xbec] ;  /* 0x0002fb00ff050b82 */ /* 0x000e220000000800 */
[----:B------:R-:W-:Y:S01]  /*f5e0*/  ISETP.GE.AND P2, PT, R189, UR15, PT ;  /* 0x0000000fbd007c0c */ /* 0x000fe2000bf46270 */
[----:B------:R-:W-:Y:S01]  /*f5f0*/  UIADD3 UR11, UR11, UR12, URZ ;  /* 0x0000000c0b0b7290 */ /* 0x000fe2000fffe03f */
[----:B------:R-:W-:Y:S01]  /*f600*/  ISETP.GE.AND P1, PT, R188, UR15, PT ;  /* 0x0000000fbc007c0c */ /* 0x000fe2000bf26270 */
[----:B------:R-:W-:Y:S01]  /*f610*/  UIMAD UR4, UR14, UR16, URZ ;  /* 0x000000100e0472a4 */ /* 0x000fe2000f8e023f */
[----:B------:R-:W-:Y:S01]  /*f620*/  LOP3.LUT R4, R4, 0x2, R3, 0xe2, !PT ;  /* 0x0000000204047812 */ /* 0x000fe200078ee203 */
[----:B------:R-:W-:Y:S01]  /*f630*/  IMAD R3, R191, 0x20, R192 ;  /* 0x00000020bf037824 */ /* 0x000fe200078e02c0 */
[----:B------:R-:W-:Y:S01]  /*f640*/  SEL R6, RZ, 0xffffffff, P2 ;  /* 0xffffffffff067807 */ /* 0x000fe20001000000 */
[----:B------:R-:W1:Y:S01]  /*f650*/  @P0 LDC R7, c[0x0][0xbf0] ;  /* 0x0002fc00ff070b82 */ /* 0x000e620000000800 */
[----:B------:R-:W-:Y:S01]  /*f660*/  UIMAD UR4, UR43, UR17, UR4 ;  /* 0x000000112b0472a4 */ /* 0x000fe2000f8e0204 */
[----:B------:R-:W-:Y:S01]  /*f670*/  VIADD R8, R3, UR45 ;  /* 0x0000002d03087c36 */ /* 0x000fe20008000000 */
[----:B------:R-:W-:Y:S01]  /*f680*/  UIMAD.WIDE.U32 UR10, UR43, UR16, UR10 ;  /* 0x000000102b0a72a5 */ /* 0x000fe2000f8e000a */
[----:B------:R-:W-:Y:S01]  /*f690*/  IMAD.SHL.U32 R9, R6, 0x4, RZ ;  /* 0x0000000406097824 */ /* 0x000fe200078e00ff */
[----:B------:R-:W-:Y:S01]  /*f6a0*/  ULDC.64 UR12, c[0x0][0xaf0] ;  /* 0x0002bc00000c7ab9 */ /* 0x000fe20000000a00 */
[----:B------:R-:W-:Y:S01]  /*f6b0*/  SEL R10, RZ, 0xffffffff, P1 ;  /* 0xffffffffff0a7807 */ /* 0x000fe20000800000 */
[----:B------:R-:W-:Y:S01]  /*f6c0*/  UIMAD UR9, UR9, UR12, URZ ;  /* 0x0000000c090972a4 */ /* 0x000fe2000f8e023f */
[----:B------:R-:W-:Y:S01]  /*f6d0*/  IMAD.MOV.U32 R3, RZ, RZ, R8 ;  /* 0x000000ffff037224 */ /* 0x000fe200078e0008 */
[----:B------:R-:W-:Y:S01]  /*f6e0*/  UIADD3 UR11, UR11, UR4, URZ ;  /* 0x000000040b0b7290 */ /* 0x000fe2000fffe03f */
[----:B------:R-:W-:Y:S01]  /*f6f0*/  LOP3.LUT R9, R9, 0x4, R4, 0xe2, !PT ;  /* 0x0000000409097812 */ /* 0x000fe200078ee204 */
[----:B------:R-:W-:Y:S01]  /*f700*/  UIMAD UR4, UR8, UR13, UR9 ;  /* 0x0000000d080472a4 */ /* 0x000fe2000f8e0209 */
[----:B------:R-:W-:Y:S01]  /*f710*/  IMAD.SHL.U32 R10, R10, 0x8, RZ ;  /* 0x000000080a0a7824 */ /* 0x000fe200078e00ff */
[----:B------:R-:W-:Y:S01]  /*f720*/  UIMAD.WIDE.U32 UR8, UR8, UR12, UR10 ;  /* 0x0000000c080872a5 */ /* 0x000fe2000f8e000a */
[----:B------:R-:W-:Y:S01]  /*f730*/  VIADD R26, R192, UR45 ;  /* 0x0000002dc01a7c36 */ /* 0x000fe20008000000 */
[----:B------:R-:W-:Y:S01]  /*f740*/  ISETP.GE.AND P2, PT, R194, UR15, PT ;  /* 0x0000000fc2007c0c */ /* 0x000fe2000bf46270 */
[----:B0-----:R-:W-:Y:S01]  /*f750*/  @P0 IMAD.HI.U32 R6, R8, R5, RZ ;  /* 0x0000000508060227 */ /* 0x001fe200078e00ff */
[----:B------:R-:W-:Y:S01]  /*f760*/  UIADD3 UR4, UR9, UR4, URZ ;  /* 0x0000000409047290 */ /* 0x000fe2000fffe03f */
[----:B------:R-:W-:Y:S01]  /*f770*/  LOP3.LUT R10, R10, 0x8, R9, 0xe2, !PT ;  /* 0x000000080a0a7812 */ /* 0x000fe200078ee209 */
[----:B------:R-:W-:Y:S01]  /*f780*/  BSSY B1, `(.L_x_2290) ;  /* 0x0000046000017945 */ /* 0x000fe20003800000 */
[----:B------:R-:W-:Y:S01]  /*f790*/  MOV R4, UR8 ;  /* 0x0000000800047c02 */ /* 0x000fe20008000f00 */
[----:B------:R-:W-:Y:S01]  /*f7a0*/  IMAD.U32 R5, RZ, RZ, UR9 ;  /* 0x00000009ff057e24 */ /* 0x000fe2000f8e00ff */
[----:B------:R-:W-:Y:S01]  /*f7b0*/  ULDC.64 UR8, c[0x0][0xae0] ;  /* 0x0002b80000087ab9 */ /* 0x000fe20000000a00 */
[----:B------:R-:W-:Y:S01]  /*f7c0*/  IMAD.U32 R5, RZ, RZ, UR4 ;  /* 0x00000004ff057e24 */ /* 0x000fe2000f8e00ff */
[----:B-1----:R-:W-:-:S02]  /*f7d0*/  @P0 SHF.R.U32.HI R3, RZ, R7, R6 ;  /* 0x00000007ff030219 */ /* 0x002fc40000011606 */
[----:B------:R-:W-:Y:S02]  /*f7e0*/  ISETP.GE.AND P0, PT, R187, UR15, PT ;  /* 0x0000000fbb007c0c */ /* 0x000fe4000bf06270 */
[--C-:B------:R-:W-:Y:S01]  /*f7f0*/  SHF.R.S32.HI R6, RZ, 0x1f, R3.reuse ;  /* 0x0000001fff067819 */ /* 0x100fe20000011403 */
[----:B------:R-:W-:Y:S01]  /*f800*/  IMAD.MOV R7, RZ, RZ, -R3 ;  /* 0x000000ffff077224 */ /* 0x000fe200078e0a03 */
[----:B------:R-:W-:Y:S01]  /*f810*/  SEL R9, RZ, 0xffffffff, P0 ;  /* 0xffffffffff097807 */ /* 0x000fe20000000000 */
[----:B------:R-:W-:Y:S01]  /*f820*/  IMAD.WIDE.U32 R4, R3, UR8, R4 ;  /* 0x0000000803047c25 */ /* 0x000fe2000f8e0004 */
[----:B------:R-:W-:Y:S02]  /*f830*/  ISETP.GE.AND P0, PT, R186, UR15, PT ;  /* 0x0000000fba007c0c */ /* 0x000fe4000bf06270 */
[----:B------:R-:W-:Y:S01]  /*f840*/  SEL R0, RZ, 0x80, P2 ;  /* 0x00000080ff007807 */ /* 0x000fe20001000000 */
        /* <DEDUP_REMOVED lines=8> */
[----:B------:R-:W-:Y:S01]  /*f8d0*/  LOP3.LUT R10, R13, 0x10, R10, 0xe2, !PT ;  /* 0x000000100d0a7812 */ /* 0x000fe200078ee20a */
[----:B------:R-:W-:-:S02]  /*f8e0*/  IMAD.IADD R5, R5, 0x1, R9 ;  /* 0x0000000105057824 */ /* 0x000fc400078e0209 */
[----:B------:R-:W-:Y:S02]  /*f8f0*/  IMAD R6, R3, UR8, RZ ;  /* 0x0000000803067c24 */ /* 0x000fe4000f8e02ff */
[----:B------:R-:W-:-:S04]  /*f900*/  IMAD.WIDE.U32 R4, R7, UR8, R4 ;  /* 0x0000000807047c25 */ /* 0x000fc8000f8e0004 */
[----:B------:R-:W-:Y:S01]  /*f910*/  IMAD R3, R7, UR9, R6 ;  /* 0x0000000907037c24 */ /* 0x000fe2000f8e0206 */
[----:B------:R-:W-:Y:S01]  /*f920*/  SEL R7, RZ, 0x40, P0 ;  /* 0x00000040ff077807 */ /* 0x000fe20000000000 */
[----:B------:R-:W-:Y:S01]  /*f930*/  ULDC.64 UR8, c[0x0][0xa80] ;  /* 0x0002a00000087ab9 */ /* 0x000fe20000000a00 */
[----:B------:R-:W-:Y:S01]  /*f940*/  ISETP.GE.AND P0, PT, R26, R25, PT ;  /* 0x000000191a00720c */ /* 0x000fe20003f06270 */
[----:B------:R-:W-:Y:S01]  /*f950*/  IMAD.SHL.U32 R13, R8, 0x20, RZ ;  /* 0x00000020080d7824 */ /* 0x000fe200078e00ff */
[----:B------:R-:W-:Y:S01]  /*f960*/  LEA R20, P1, R4, UR8, 0x1 ;  /* 0x0000000804147c11 */ /* 0x000fe2000f8208ff */
[----:B------:R-:W-:-:S03]  /*f970*/  IMAD.IADD R3, R5, 0x1, R3 ;  /* 0x0000000105037824 */ /* 0x000fc600078e0203 */
        /* <DEDUP_REMOVED lines=38> */
.L_x_2291:
[----:B------:R-:W-:Y:S05]  /*fbe0*/  BSYNC B1 ;  /* 0x0000000000017941 */ /* 0x000fea0003800000 */
.L_x_2290:
        /* <DEDUP_REMOVED lines=36> */
.L_x_2286:
[----:B------:R-:W-:Y:S05]  /*fe30*/  BSYNC B0 ;  /* 0x0000000000007941 */ /* 0x000fea0003800000 */
.L_x_2280:
[----:B------:R-:W-:Y:S02]  /*fe40*/  ULDC UR4, c[0x0][0xc3c] ;  /* 0x00030f0000047ab9 */ /* 0x000fe40000000800 */
[----:B------:R-:W-:-:S06]  /*fe50*/  UISETP.GE.AND UP0, UPT, UR6, UR4, UPT ;  /* 0x000000040600728c */ /* 0x000fcc000bf06270 */
[----:B------:R-:W-:-:S13]  /*fe60*/  PLOP3.LUT P0, PT, PT, PT, UP0, 0x80, 0x0 ;  /* 0x000000000000781c */ /* 0x000fda0003f0f008 */
[----:B------:R-:W-:Y:S05]  /*fe70*/  @!P0 BRA `(.L_x_2292) ;  /* 0xffffff10003c8947 */ /* 0x000fea000383ffff */
[----:B------:R-:W-:Y:S05]  /*fe80*/  EXIT ;  /* 0x000000000000794d */ /* 0x000fea0003800000 */
.L_x_2173:
        /* <DEDUP_REMOVED lines=13> */
[----:B------:R-:W1:Y:S01]  /*ff60*/  LDS.128 R16, [UR4+0x28cd0] ;  /* 0x028cd004ff107984 */ /* 0x000e620008000c00 */
[----:B------:R-:W-:Y:S06]  /*ff70*/  BAR.ARV 0x4, 0x180 ;  /* 0x0106000000007b1d */ /* 0x000fec0000002000 */
[----:B------:R-:W-:Y:S05]  /*ff80*/  BRA `(.L_x_2294) ;  /* 0x0000000800887947 */ /* 0x000fea0003800000 */
.L_x_2293:
        /* <DEDUP_REMOVED lines=36> */
[----:B------:R-:W-:Y:S01]  /*101d0*/  IMAD.MOV.U32 R6, RZ, RZ, R3 ;  /* 0x000000ffff067224 */ /* 0x000fe200078e0003 */
[----:B------:R-:W-:Y:S01]  /*101e0*/  UMOV UR4, URZ ;  /* 0x0000003f00047c82 */ /* 0x000fe20008000000 */
[----:B------:R-:W-:-:S05]  /*101f0*/  ULDC UR5, c[0x0][0xc38] ;  /* 0x00030e0000057ab9 */ /* 0x000fca0000000800 */
.L_x_2299:
        /* <DEDUP_REMOVED lines=12> */
.L_x_2298:
[----:B------:R-:W-:Y:S05]  /*102c0*/  BSYNC B0 ;  /* 0x0000000000007941 */ /* 0x000fea0003800000 */
.L_x_2297:
        /* <DEDUP_REMOVED lines=20> */
.L_x_2295:
[----:B------:R-:W-:-:S04]  /*10410*/  IMAD.IADD R13, R6, 0x1, -R3 ;  /* 0x00000001060d7824 */ /* 0x000fc800078e0a03 */
[----:B------:R-:W-:-:S05]  /*10420*/  IMAD R2, R8, UR5, R13 ;  /* 0x0000000508027c24 */ /* 0x000fca000f8e020d */
[----:B------:R-:W-:Y:S02]  /*10430*/  ISETP.GT.AND P0, PT, R2, UR6, PT ;  /* 0x0000000602007c0c */ /* 0x000fe4000bf04270 */
[----:B------:R-:W0:Y:S11]  /*10440*/  LDC.64 R2, c[0x0][0xc90] ;  /* 0x00032400ff027b82 */ /* 0x000e360000000a00 */
[----:B------:R-:W-:-:S04]  /*10450*/  VOTE.ANY R9, PT, !P0 ;  /* 0x0000000000097806 */ /* 0x000fc800040e0100 */
[----:B------:R-:W1:Y:S02]  /*10460*/  POPC R15, R9 ;  /* 0x00000009000f7309 */ /* 0x000e640000000000 */
[----:B-1----:R-:W-:-:S04]  /*10470*/  VIADD R19, R15, UR4 ;  /* 0x000000040f137c36 */ /* 0x002fc80008000000 */
[----:B0-----:R-:W-:-:S05]  /*10480*/  IMAD.WIDE R2, R19, 0x4, R2 ;  /* 0x0000000413027825 */ /* 0x001fca00078e0202 */
[----:B------:R-:W2:Y:S01]  /*10490*/  LDG.E R7, desc[UR54][R2.64] ;  /* 0x0000003602077981 */ /* 0x000ea2000c1e1900 */
[----:B------:R-:W-:-:S03]  /*104a0*/  ISETP.NE.AND P0, PT, R9, RZ, PT ;  /* 0x000000ff0900720c */ /* 0x000fc60003f05270 */
[----:B------:R-:W2:Y:S02]  /*104b0*/  SHFL.IDX PT, R4, R4, R15, 0x1f ;  /* 0x00001f0f04047589 */ /* 0x000ea400000e0000 */
[----:B--2---:R-:W-:-:S05]  /*104c0*/  IMAD R6, R4, R7, RZ ;  /* 0x0000000704067224 */ /* 0x004fca00078e02ff */
[----:B------:R-:W-:-:S04]  /*104d0*/  IABS R12, R6 ;  /* 0x00000006000c7213 */ /* 0x000fc80000000000 */
[----:B------:R-:W0:Y:S08]  /*104e0*/  I2F.RP R10, R12 ;  /* 0x0000000c000a7306 */ /* 0x000e300000209400 */
[----:B0-----:R-:W0:Y:S02]  /*104f0*/  MUFU.RCP R10, R10 ;  /* 0x0000000a000a7308 */ /* 0x001e240000001000 */
[----:B0-----:R-:W-:-:S06]  /*10500*/  VIADD R11, R10, 0xffffffe ;  /* 0x0ffffffe0a0b7836 */ /* 0x001fcc0000000000 */
[----:B------:R0:W1:Y:S01]  /*10510*/  F2I.FTZ.U32.TRUNC.NTZ R3, R11 ;  /* 0x0000000b00037305 */ /* 0x000062000021f000 */
[----:B------:R-:W-:Y:S05]  /*10520*/  @!P0 BRA `(.L_x_2300) ;  /* 0x0000000000088947 */ /* 0x000fea0003800000 */
[----:B------:R-:W-:-:S05]  /*10530*/  VIADD R9, R15, 0xffffffff ;  /* 0xffffffff0f097836 */ /* 0x000fca0000000000 */
[----:B------:R2:W3:Y:S02]  /*10540*/  SHFL.IDX PT, R16, R8, R9, 0x1f ;  /* 0x00001f0908107589 */ /* 0x0004e400000e0000 */
.L_x_2300:
[----:B---3--:R-:W-:Y:S01]  /*10550*/  IMAD R16, R16, UR5, R13 ;  /* 0x0000000510107c24 */ /* 0x008fe2000f8e020d */
[----:B------:R-:W-:Y:S01]  /*10560*/  IABS R2, R6 ;  /* 0x0000000600027213 */ /* 0x000fe20000000000 */
[----:B-12---:R-:W-:-:S03]  /*10570*/  IMAD.MOV R9, RZ, RZ, -R3 ;  /* 0x000000ffff097224 */ /* 0x006fc600078e0a03 */
[----:B0-----:R-:W-:Y:S01]  /*10580*/  IADD3 R11, -R16, UR6, RZ ;  /* 0x00000006100b7c10 */ /* 0x001fe2000fffe1ff */
[----:B------:R-:W-:Y:S01]  /*10590*/  IMAD R9, R9, R12, RZ ;  /* 0x0000000c09097224 */ /* 0x000fe200078e02ff */
[----:B------:R-:W-:Y:S01]  /*105a0*/  IADD3 R10, RZ, -R2, RZ ;  /* 0x80000002ff0a7210 */ /* 0x000fe20007ffe0ff */
[----:B------:R-:W-:Y:S01]  /*105b0*/  IMAD.MOV.U32 R2, RZ, RZ, RZ ;  /* 0x000000ffff027224 */ /* 0x000fe200078e00ff */
[----:B------:R-:W-:-:S03]  /*105c0*/  IABS R8, R11 ;  /* 0x0000000b00087213 */ /* 0x000fc60000000000 */
        /* <DEDUP_REMOVED lines=15> */
[----:B------:R-:W-:Y:S02]  /*106c0*/  IMAD R13, R7, R2, RZ ;  /* 0x00000002070d7224 */ /* 0x000fe400078e02ff */
[----:B------:R-:W-:Y:S02]  /*106d0*/  IMAD.MOV R9, RZ, RZ, -R2 ;  /* 0x000000ffff097224 */ /* 0x000fe400078e0a02 */
[----:B------:R-:W-:Y:S02]  /*106e0*/  IMAD.MOV R8, RZ, RZ, -R13 ;  /* 0x000000ffff087224 */ /* 0x000fe400078e0a0d */
[----:B------:R-:W-:-:S03]  /*106f0*/  IMAD R6, R6, R9, R11 ;  /* 0x0000000906067224 */ /* 0x000fc600078e020b */
[----:B------:R-:W-:Y:S02]  /*10700*/  VIADDMNMX R15, R8, UR5, R7, PT ;  /* 0x00000005080f7c46 */ /* 0x000fe4000b800107 */
[----:B------:R-:W-:Y:S02]  /*10710*/  IABS R11, R6 ;  /* 0x00000006000b7213 */ /* 0x000fe40000000000 */
[-C--:B------:R-:W-:Y:S01]  /*10720*/  IABS R8, R15.reuse ;  /* 0x0000000f00087213 */ /* 0x080fe20000000000 */
[----:B------:R-:W-:Y:S01]  /*10730*/  IMAD.MOV R18, RZ, RZ, -R15 ;  /* 0x000000ffff127224 */ /* 0x000fe200078e0a0f */
[----:B------:R-:W-:Y:S02]  /*10740*/  IABS R10, R15 ;  /* 0x0000000f000a7213 */ /* 0x000fe40000000000 */
[----:B------:R-:W0:Y:S08]  /*10750*/  I2F.RP R7, R8 ;  /* 0x0000000800077306 */ /* 0x000e300000209400 */
[----:B0-----:R-:W0:Y:S02]  /*10760*/  MUFU.RCP R7, R7 ;  /* 0x0000000700077308 */ /* 0x001e240000001000 */
[----:B0-----:R-:W-:-:S06]  /*10770*/  VIADD R3, R7, 0xffffffe ;  /* 0x0ffffffe07037836 */ /* 0x001fcc0000000000 */
[----:B------:R-:W0:Y:S02]  /*10780*/  F2I.FTZ.U32.TRUNC.NTZ R3, R3 ;  /* 0x0000000300037305 */ /* 0x000e24000021f000 */
[----:B0-----:R-:W-:-:S04]  /*10790*/  IMAD.MOV R2, RZ, RZ, -R3 ;  /* 0x000000ffff027224 */ /* 0x001fc800078e0a03 */
[----:B------:R-:W-:Y:S02]  /*107a0*/  IMAD.MOV.U32 R9, RZ, RZ, R2 ;  /* 0x000000ffff097224 */ /* 0x000fe400078e0002 */
[----:B------:R-:W-:Y:S02]  /*107b0*/  IMAD.MOV.U32 R2, RZ, RZ, RZ ;  /* 0x000000ffff027224 */ /* 0x000fe400078e00ff */
[----:B------:R-:W-:-:S04]  /*107c0*/  IMAD R9, R9, R8, RZ ;  /* 0x0000000809097224 */ /* 0x000fc800078e02ff */
[----:B------:R-:W-:-:S04]  /*107d0*/  IMAD.HI.U32 R2, R3, R9, R2 ;  /* 0x0000000903027227 */ /* 0x000fc800078e0002 */
[----:B------:R-:W-:Y:S02]  /*107e0*/  IMAD.MOV R3, RZ, RZ, -R10 ;  /* 0x000000ffff037224 */ /* 0x000fe400078e0a0a */
        /* <DEDUP_REMOVED lines=8> */
[----:B------:R-:W-:Y:S01]  /*10870*/  ISETP.GE.AND P2, PT, R3, RZ, PT ;  /* 0x000000ff0300720c */ /* 0x000fe20003f46270 */
[----:B------:R-:W-:-:S06]  /*10880*/  IMAD.IADD R3, R6, 0x1, R13 ;  /* 0x0000000106037824 */ /* 0x000fcc00078e020d */
[----:B------:R-:W-:-:S06]  /*10890*/  @P0 VIADD R2, R2, 0x1 ;  /* 0x0000000102020836 */ /* 0x000fcc0000000000 */
[----:B------:R-:W-:Y:S01]  /*108a0*/  @!P2 IMAD.MOV R2, RZ, RZ, -R2 ;  /* 0x000000ffff02a224 */ /* 0x000fe200078e0a02 */
[----:B------:R-:W-:-:S04]  /*108b0*/  @!P1 LOP3.LUT R2, RZ, R15, RZ, 0x33, !PT ;  /* 0x0000000fff029212 */ /* 0x000fc800078e33ff */
[----:B------:R-:W-:Y:S01]  /*108c0*/  LOP3.LUT R17, RZ, R2, RZ, 0x33, !PT ;  /* 0x00000002ff117212 */ /* 0x000fe200078e33ff */
[----:B------:R-:W-:-:S04]  /*108d0*/  IMAD R18, R2, R18, R3 ;  /* 0x0000001202127224 */ /* 0x000fc800078e0203 */
[----:B------:R-:W-:Y:S01]  /*108e0*/  IMAD.IADD R17, R4, 0x1, R17 ;  /* 0x0000000104117824 */ /* 0x000fe200078e0211 */
[----:B------:R-:W-:Y:S06]  /*108f0*/  BRA `(.L_x_2301) ;  /* 0x0000000000147947 */ /* 0x000fec0003800000 */
.L_x_2296:
[----:B------:R-:W-:Y:S01]  /*10900*/  ULDC UR4, c[0x0][0xc3c] ;  /* 0x00030f0000047ab9 */ /* 0x000fe20000000800 */
[----:B------:R-:W-:Y:S02]  /*10910*/  IMAD.MOV.U32 R17, RZ, RZ, RZ ;  /* 0x000000ffff117224 */ /* 0x000fe400078e00ff */
[----:B------:R-:W-:Y:S02]  /*10920*/  IMAD.U32 R16, RZ, RZ, UR6 ;  /* 0x00000006ff107e24 */ /* 0x000fe4000f8e00ff */
[----:B------:R-:W-:Y:S02]  /*10930*/  IMAD.MOV.U32 R18, RZ, RZ, RZ ;  /* 0x000000ffff127224 */ /* 0x000fe400078e00ff */
[----:B------:R-:W-:-:S07]  /*10940*/  IMAD.U32 R19, RZ, RZ, UR4 ;  /* 0x00000004ff137e24 */ /* 0x000fce000f8e00ff */
.L_x_2301:
[----:B------:R-:W-:-:S13]  /*10950*/  ISETP.NE.AND P0, PT, R5, RZ, PT ;  /* 0x000000ff0500720c */ /* 0x000fda0003f05270 */
[----:B------:R-:W0:Y:S01]  /*10960*/  @!P0 S2R R3, SR_CgaCtaId ;  /* 0x0000000000038919 */ /* 0x000e220000008800 */
[----:B------:R-:W-:-:S04]  /*10970*/  @!P0 MOV R2, 0x400 ;  /* 0x0000040000028802 */ /* 0x000fc80000000f00 */
[----:B0-----:R-:W-:-:S05]  /*10980*/  @!P0 LEA R2, R3, R2, 0x18 ;  /* 0x0000000203028211 */ /* 0x001fca00078ec0ff */
[----:B------:R0:W-:Y:S01]  /*10990*/  @!P0 STS.128 [R2+0x28cd0], R16 ;  /* 0x028cd01002008388 */ /* 0x0001e20000000c00 */
[----:B------:R-:W-:Y:S06]  /*109a0*/  BAR.ARV 0x5, 0x180 ;  /* 0x0146000000007b1d */ /* 0x000fec0000002000 */
.L_x_2294:
[----:B------:R2:W-:Y:S01]  /*109b0*/  STL [R1+0x10], RZ ;  /* 0x000010ff01007387 */ /* 0x0005e20000100800 */
[----:B------:R-:W-:Y:S01]  /*109c0*/  ULDC UR4, c[0x0][0xc3c] ;  /* 0x00030f0000047ab9 */ /* 0x000fe20000000800 */
[----:B------:R-:W-:Y:S01]  /*109d0*/  IMAD.MOV.U32 R25, RZ, RZ, 0x1 ;  /* 0x00000001ff197424 */ /* 0x000fe200078e00ff */
[----:B-1----:R-:W-:Y:S01]  /*109e0*/  ISETP.GE.AND P0, PT, R19, UR4, PT ;  /* 0x0000000413007c0c */ /* 0x002fe2000bf06270 */
[----:B------:R-:W-:-:S12]  /*109f0*/  IMAD.MOV.U32 R24, RZ, RZ, RZ ;  /* 0x000000ffff187224 */ /* 0x000fd800078e00ff */
[----:B--2---:R-:W-:Y:S05]  /*10a00*/  @P0 BRA `(.L_x_2302) ;  /* 0x0000004c00300947 */ /* 0x004fea0003800000 */
[----:B------:R-:W1:Y:S01]  /*10a10*/  S2UR UR5, SR_CgaCtaId ;  /* 0x00000000000579c3 */ /* 0x000e620000008800 */
[C---:B0-----:R-:W-:Y:S01]  /*10a20*/  IMAD.SHL.U32 R2, R0.reuse, 0x8, RZ ;  /* 0x0000000800027824 */ /* 0x041fe200078e00ff */
[----:B------:R-:W-:Y:S01]  /*10a30*/  UMOV UR4, 0x400 ;  /* 0x0000040000047882 */ /* 0x000fe20000000000 */
[----:B------:R-:W-:Y:S01]  /*10a40*/  LOP3.LUT R4, R0, 0x7f, RZ, 0xc0, !PT ;  /* 0x0000007f00047812 */ /* 0x000fe200078ec0ff */
[----:B------:R0:W-:Y:S01]  /*10a50*/  STL [R1+0x10], RZ ;  /* 0x000010ff01007387 */ /* 0x0001e20000100800 */
[----:B------:R-:W-:Y:S01]  /*10a60*/  BSSY B8, `(.L_x_2302) ;  /* 0x00004c6000087945 */ /* 0x000fe20003800000 */
[----:B------:R-:W-:Y:S01]  /*10a70*/  LOP3.LUT R3, R2, 0x1f8, RZ, 0xc0, !PT ;  /* 0x000001f802037812 */ /* 0x000fe200078ec0ff */
[----:B------:R-:W-:Y:S01]  /*10a80*/  IMAD.MOV.U32 R25, RZ, RZ, 0x1 ;  /* 0x00000001ff197424 */ /* 0x000fe200078e00ff */
[----:B------:R-:W-:Y:S01]  /*10a90*/  SHF.R.U32.HI R5, RZ, 0x3, R4 ;  /* 0x00000003ff057819 */ /* 0x000fe20000011604 */
[----:B------:R-:W-:Y:S01]  /*10aa0*/  IMAD.MOV.U32 R24, RZ, RZ, RZ ;  /* 0x000000ffff187224 */ /* 0x000fe200078e00ff */
[----:B------:R-:W-:Y:S01]  /*10ab0*/  LOP3.LUT R3, R3, 0x38, R0, 0x78, !PT ;  /* 0x0000003803037812 */ /* 0x000fe200078e7800 */
[----:B------:R-:W-:Y:S01]  /*10ac0*/  IMAD.SHL.U32 R0, R0, 0x10, RZ ;  /* 0x0000001000007824 */ /* 0x000fe200078e00ff */
[----:B------:R-:W-:Y:S01]  /*10ad0*/  LOP3.LUT R4, R2, 0x38, RZ, 0xc0, !PT ;  /* 0x0000003802047812 */ /* 0x000fe200078ec0ff */
[----:B------:R-:W-:Y:S01]  /*10ae0*/  ULOP3.LUT UR36, UR39, 0x2, URZ, 0xfc, !UPT ;  /* 0x0000000227247892 */ /* 0x000fe2000f8efc3f */
[----:B------:R-:W-:Y:S01]  /*10af0*/  LOP3.LUT R34, R3, 0x200, R2, 0xf8, !PT ;  /* 0x0000020003227812 */ /* 0x000fe200078ef802 */
[----:B------:R-:W-:Y:S01]  /*10b00*/  ULDC UR37, c[0x0][0xc] ;  /* 0x0000030000257ab9 */ /* 0x000fe20000000800 */
[----:B------:R-:W-:-:S02]  /*10b10*/  LOP3.LUT R0, R5, 0x70, R0, 0xf8, !PT ;  /* 0x0000007005007812 */ /* 0x000fc400078ef800 */
[C---:B------:R-:W-:Y:S02]  /*10b20*/  LOP3.LUT R0, R4.reuse, 0xc0, RZ, 0xfc, !PT ;  /* 0x000000c004007812 */ /* 0x040fe400078efcff */
[C---:B------:R-:W-:Y:S02]  /*10b30*/  LOP3.LUT R0, R4.reuse, 0x140, RZ, 0xfc, !PT ;  /* 0x0000014004007812 */ /* 0x040fe400078efcff */
[C---:B------:R-:W-:Y:S01]  /*10b40*/  LOP3.LUT R2, R4.reuse, 0x40, RZ, 0xfc, !PT ;  /* 0x0000004004027812 */ /* 0x040fe200078efcff */
[----:B-1----:R-:W-:Y:S01]  /*10b50*/  ULEA UR4, UR5, UR4, 0x18 ;  /* 0x0000000405047291 */ /* 0x002fe2000f8ec03f */
[C---:B------:R-:W-:Y:S02]  /*10b60*/  LOP3.LUT R3, R4.reuse, 0x80, RZ, 0xfc, !PT ;  /* 0x0000008004037812 */ /* 0x040fe400078efcff */
[C---:B------:R-:W-:Y:S02]  /*10b70*/  LOP3.LUT R2, R4.reuse, 0x100, RZ, 0xfc, !PT ;  /* 0x0000010004027812 */ /* 0x040fe400078efcff */
[----:B------:R-:W-:-:S02]  /*10b80*/  LOP3.LUT R3, R4, 0x180, RZ, 0xfc, !PT ;  /* 0x0000018004037812 */ /* 0x000fc400078efcff */
[----:B------:R-:W-:Y:S02]  /*10b90*/  MOV R23, UR4 ;  /* 0x0000000400177c02 */ /* 0x000fe40008000f00 */
[----:B------:R-:W-:-:S03]  /*10ba0*/  LOP3.LUT R2, R4, 0x1c0, RZ, 0xfc, !PT ;  /* 0x000001c004027812 */ /* 0x000fc600078efcff */
[----:B------:R-:W-:-:S05]  /*10bb0*/  IMAD R0, R34, 0x2, R23 ;  /* 0x0000000222007824 */ /* 0x000fca00078e0217 */
[----:B------:R0:W-:Y:S02]  /*10bc0*/  STL [R1+0x18], R0 ;  /* 0x0000180001007387 */ /* 0x0001e40000100800 */
.L_x_2371:
[----:B------:R-:W-:Y:S05]  /*10bd0*/  YIELD ;  /* 0x0000000000007946 */ /* 0x000fea0003800000 */
[----:B------:R-:W-:Y:S01]  /*10be0*/  ULDC.64 UR4, c[0x0][0xa28] ;  /* 0x00028a0000047ab9 */ /* 0x000fe20000000a00 */
[----:B------:R-:W-:Y:S01]  /*10bf0*/  IMAD.MOV.U32 R31, RZ, RZ, RZ ;  /* 0x000000ffff1f7224 */ /* 0x000fe200078e00ff */
[----:B------:R-:W-:-:S04]  /*10c00*/  ISETP.NE.U32.AND P0, PT, RZ, UR4, PT ;  /* 0x00000004ff007c0c */ /* 0x000fc8000bf05070 */
[----:B------:R-:W-:Y:S01]  /*10c10*/  ISETP.NE.AND.EX P0, PT, RZ, UR5, PT, P0 ;  /* 0x00000005ff007c0c */ /* 0x000fe2000bf05300 */
[----:B------:R-:W-:-:S12]  /*10c20*/  ULDC.64 UR4, c[0x0][0xa18] ;  /* 0x0002860000047ab9 */ /* 0x000fd80000000a00 */
[----:B-1----:R-:W1:Y:S02]  /*10c30*/  @P0 LDC.64 R2, c[0x0][0xa28] ;  /* 0x00028a00ff020b82 */ /* 0x002e640000000a00 */
[----:B-1----:R-:W-:-:S05]  /*10c40*/  @P0 IMAD.WIDE R2, R19, 0x4, R2 ;  /* 0x0000000413020825 */ /* 0x002fca00078e0202 */
[----:B------:R1:W5:Y:S01]  /*10c50*/  @P0 LDG.E R31, desc[UR54][R2.64] ;  /* 0x00000036021f0981 */ /* 0x000362000c1e1900 */
[----:B------:R-:W-:Y:S01]  /*10c60*/  ISETP.NE.U32.AND P0, PT, RZ, UR4, PT ;  /* 0x00000004ff007c0c */ /* 0x000fe2000bf05070 */
[----:B0-----:R-:W-:Y:S01]  /*10c70*/  IMAD.MOV.U32 R0, RZ, RZ, RZ ;  /* 0x000000ffff007224 */ /* 0x001fe200078e00ff */
[----:B------:R-:W-:Y:S02]  /*10c80*/  LOP3.LUT R22, R22, 0xfffffdff, RZ, 0xc0, !PT ;  /* 0xfffffdff16167812 */ /* 0x000fe400078ec0ff */
[----:B------:R-:W-:Y:S01]  /*10c90*/  ISETP.NE.AND.EX P1, PT, RZ, UR5, PT, P0 ;  /* 0x00000005ff007c0c */ /* 0x000fe2000bf25300 */
[----:B------:R-:W-:Y:S02]  /*10ca0*/  ULDC.64 UR4, c[0x0][0xa00] ;  /* 0x0002800000047ab9 */ /* 0x000fe40000000a00 */
[----:B------:R-:W-:Y:S01]  /*10cb0*/  ISETP.NE.U32.AND P0, PT, RZ, UR4, PT ;  /* 0x00000004ff007c0c */ /* 0x000fe2000bf05070 */
[----:B-1----:R-:W0:Y:S03]  /*10cc0*/  LDC.64 R2, c[0x0][0xa00] ;  /* 0x00028000ff027b82 */ /* 0x002e260000000a00 */
[----:B------:R-:W-:Y:S01]  /*10cd0*/  ISETP.NE.AND.EX P2, PT, RZ, UR5, PT, P0 ;  /* 0x00000005ff007c0c */ /* 0x000fe2000bf45300 */
[----:B------:R-:W-:-:S05]  /*10ce0*/  ULDC.64 UR4, c[0x0][0x418] ;  /* 0x0001060000047ab9 */ /* 0x000fca0000000a00 */
[----:B------:R-:W1:Y:S07]  /*10cf0*/  @P1 LDC.64 R4, c[0x0][0xa18] ;  /* 0x00028600ff041b82 */ /* 0x000e6e0000000a00 */
[----:B------:R-:W-:Y:S01]  /*10d00*/  @P2 LOP3.LUT R22, R22, 0x200, RZ, 0xfc, !PT ;  /* 0x0000020016162812 */ /* 0x000fe200078efcff */
[----:B0-----:R-:W-:-:S05]  /*10d10*/  IMAD.WIDE R2, R19, 0x4, R2 ;  /* 0x0000000413027825 */ /* 0x001fca00078e0202 */
[----:B--2---:R-:W2:Y:S01]  /*10d20*/  @P2 LDG.E R0, desc[UR54][R2.64] ;  /* 0x0000003602002981 */ /* 0x004ea2000c1e1900 */
[----:B-1----:R-:W-:-:S05]  /*10d30*/  @P1 IMAD.WIDE R4, R19, 0x4, R4 ;  /* 0x0000000413041825 */ /* 0x002fca00078e0204 */
[----:B------:R0:W5:Y:S01]  /*10d40*/  @P1 LDG.E R37, desc[UR54][R4.64] ;  /* 0x0000003604251981 */ /* 0x000162000c1e1900 */
[----:B------:R-:W-:-:S03]  /*10d50*/  UISETP.NE.U32.AND UP0, UPT, UR4, URZ, UPT ;  /* 0x0000003f0400728c */ /* 0x000fc6000bf05070 */
[----:B------:R-:W-:Y:S01]  /*10d60*/  ULDC UR4, c[0x0][0x424] ;  /* 0x0001090000047ab9 */ /* 0x000fe20000000800 */
[----:B------:R-:W-:-:S03]  /*10d70*/  UISETP.NE.AND.EX UP0, UPT, UR5, URZ, UPT, UP0 ;  /* 0x0000003f0500728c */ /* 0x000fc6000bf05300 */
[----:B------:R-:W-:Y:S01]  /*10d80*/  ULDC UR5, c[0x0][0x2f0] ;  /* 0x0000bc0000057ab9 */ /* 0x000fe20000000800 */
[----:B------:R-:W-:-:S04]  /*10d90*/  USEL UR4, UR4, 0x1, UP0 ;  /* 0x0000000104047887 */ /* 0x000fc80008000000 */
[----:B------:R-:W-:Y:S01]  /*10da0*/  UIMAD UR4, UR4, UR5, URZ ;  /* 0x00000005040472a4 */ /* 0x000fe2000f8e023f */
[----:B--2---:R1:W-:Y:S05]  /*10db0*/  STL [R1], R0 ;  /* 0x0000000001007387 */ /* 0x0043ea0000100800 */
[----:B-1----:R-:W-:Y:S01]  /*10dc0*/  IMAD.U32 R0, RZ, RZ, UR4 ;  /* 0x00000004ff007e24 */ /* 0x002fe2000f8e00ff */
[----:B0--34-:R-:W-:Y:S06]  /*10dd0*/  @P1 BRA `(.L_x_2303) ;  /* 0x0000000000181947 */ /* 0x019fec0003800000 */
[----:B------:R-:W-:Y:S02]  /*10de0*/  ULDC UR4, c[0x0][0x288] ;  /* 0x0000a20000047ab9 */ /* 0x000fe40000000800 */
[----:B-----5:R-:W-:Y:S01]  /*10df0*/  IMAD.U32 R37, RZ, RZ, UR4 ;  /* 0x00000004ff257e24 */ /* 0x020fe2000f8e00ff */
[----:B------:R-:W-:Y:S06]  /*10e00*/  @!P2 BRA `(.L_x_2303) ;  /* 0x00000000000ca947 */ /* 0x000fec0003800000 */
[----:B------:R-:W2:Y:S04]  /*10e10*/  LDG.E R4, desc[UR54][R2.64] ;  /* 0x0000003602047981 */ /* 0x000ea8000c1e1900 */
[----:B------:R-:W2:Y:S02]  /*10e20*/  LDG.E R37, desc[UR54][R2.64+0x4] ;  /* 0x0000043602257981 */ /* 0x000ea4000c1e1900 */
[----:B--2---:R-:W-:-:S07]  /*10e30*/  IMAD.IADD R37, R37, 0x1, -R4 ;  /* 0x0000000125257824 */ /* 0x004fce00078e0a04 */
.L_x_2303:
[----:B------:R-:W-:Y:S02]  /*10e40*/  ULDC.64 UR4, c[0x0][0xa20] ;  /* 0x0002880000047ab9 */ /* 0x000fe40000000a00 */
[----:B------:R-:W-:-:S04]  /*10e50*/  ISETP.NE.U32.AND P0, PT, RZ, UR4, PT ;  /* 0x00000004ff007c0c */ /* 0x000fc8000bf05070 */
[----:B------:R-:W-:-:S13]  /*10e60*/  ISETP.NE.AND.EX P0, PT, RZ, UR5, PT, P0 ;  /* 0x00000005ff007c0c */ /* 0x000fda000bf05300 */
[----:B------:R-:W-:Y:S05]  /*10e70*/  @!P0 BRA `(.L_x_2304) ;  /* 0x0000000000108947 */ /* 0x000fea0003800000 */
[----:B------:R-:W0:Y:S02]  /*10e80*/  LDC.64 R2, c[0x0][0xa20] ;  /* 0x00028800ff027b82 */ /* 0x000e240000000a00 */
[----:B0-----:R-:W-:-:S05]  /*10e90*/  IMAD.WIDE R2, R19, 0x4, R2 ;  /* 0x0000000413027825 */ /* 0x001fca00078e0202 */
[----:B------:R0:W5:Y:S01]  /*10ea0*/  LDG.E R0, desc[UR54][R2.64] ;  /* 0x0000003602007981 */ /* 0x000162000c1e1900 */
[----:B------:R-:W-:Y:S05]  /*10eb0*/  BRA `(.L_x_2305) ;  /* 0x0000000000247947 */ /* 0x000fea0003800000 */
.L_x_2304:
[----:B------:R-:W-:Y:S02]  /*10ec0*/  ULDC.64 UR4, c[0x0][0xa08] ;  /* 0x0002820000047ab9 */ /* 0x000fe40000000a00 */
[----:B------:R-:W-:-:S04]  /*10ed0*/  ISETP.NE.U32.AND P0, PT, RZ, UR4, PT ;  /* 0x00000004ff007c0c */ /* 0x000fc8000bf05070 */
[----:B------:R-:W-:-:S13]  /*10ee0*/  ISETP.NE.AND.EX P0, PT, RZ, UR5, PT, P0 ;  /* 0x00000005ff007c0c */ /* 0x000fda000bf05300 */
[----:B------:R-:W-:Y:S05]  /*10ef0*/  @!P0 BRA `(.L_x_2305) ;  /* 0x0000000000148947 */ /* 0x000fea0003800000 */
[----:B------:R-:W0:Y:S02]  /*10f00*/  LDC.64 R2, c[0x0][0xa08] ;  /* 0x00028200ff027b82 */ /* 0x000e240000000a00 */
[----:B0-----:R-:W-:-:S05]  /*10f10*/  IMAD.WIDE R2, R19, 0x4, R2 ;  /* 0x0000000413027825 */ /* 0x001fca00078e0202 */
[----:B------:R-:W2:Y:S04]  /*10f20*/  LDG.E R0, desc[UR54][R2.64] ;  /* 0x0000003602007981 */ /* 0x000ea8000c1e1900 */
[----:B------:R-:W2:Y:S02]  /*10f30*/  LDG.E R5, desc[UR54][R2.64+0x4] ;  /* 0x0000043602057981 */ /* 0x000ea4000c1e1900 */
[----:B--2---:R-:W-:-:S07]  /*10f40*/  IMAD.IADD R0, R5, 0x1, -R0 ;  /* 0x0000000105007824 */ /* 0x004fce00078e0a00 */
.L_x_2305:
[----:B0-----:R-:W0:Y:S01]  /*10f50*/  LDC R2, c[0x0][0x448] ;  /* 0x00011200ff027b82 */ /* 0x001e220000000800 */
[----:B------:R-:W-:Y:S01]  /*10f60*/  IMAD.SHL.U32 R35, R17, 0x40, RZ ;  /* 0x0000004011237824 */ /* 0x000fe200078e00ff */
[----:B------:R-:W-:Y:S01]  /*10f70*/  LOP3.LUT R22, R22, 0xfffffeff, RZ, 0xc0, !PT ;  /* 0xfffffeff16167812 */ /* 0x000fe200078ec0ff */
[----:B-----5:R-:W-:Y:S02]  /*10f80*/  IMAD.IADD R29, R0, 0x1, -R31 ;  /* 0x00000001001d7824 */ /* 0x020fe400078e0a1f */
[----:B------:R-:W-:Y:S01]  /*10f90*/  VIADD R4, R35, 0x3f ;  /* 0x0000003f23047836 */ /* 0x000fe20000000000 */
[----:B0-----:R-:W-:Y:S02]  /*10fa0*/  ISETP.NE.AND P2, PT, R2, 0x1, PT ;  /* 0x000000010200780c */ /* 0x001fe40003f45270 */
[----:B------:R-:W0:Y:S11]  /*10fb0*/  LDC.64 R2, c[0x0][0x9e0] ;  /* 0x00027800ff027b82 */ /* 0x000e360000000a00 */
[----:B------:R-:W1:Y:S01]  /*10fc0*/  @P2 LDC R5, c[0x0][0x44c] ;  /* 0x00011300ff052b82 */ /* 0x000e620000000800 */
[----:B------:R-:W-:-:S07]  /*10fd0*/  @P2 LOP3.LUT R22, R22, 0x100, RZ, 0xfc, !PT ;  /* 0x0000010016162812 */ /* 0x000fce00078efcff */
[----:B------:R-:W2:Y:S01]  /*10fe0*/  @P2 LDC R6, c[0x0][0x450] ;  /* 0x00011400ff062b82 */ /* 0x000ea20000000800 */
[----:B0-----:R-:W-:Y:S01]  /*10ff0*/  ISETP.GE.AND P1, PT, R3, 0x1, PT ;  /* 0x000000010300780c */ /* 0x001fe20003f26270 */
[----:B-1----:R-:W-:-:S05]  /*11000*/  @P2 IMAD.HI.U32 R5, R4, R5, RZ ;  /* 0x0000000504052227 */ /* 0x002fca00078e00ff */
[----:B--2---:R-:W-:Y:S02]  /*11010*/  @P2 SHF.R.U32.HI R4, RZ, R6, R5 ;  /* 0x00000006ff042219 */ /* 0x004fe40000011605 */
[----:B------:R-:W-:-:S05]  /*11020*/  IADD3 R5, R29, 0x1, -R37 ;  /* 0x000000011d057810 */ /* 0x000fca0007ffe825 */
[----:B------:R-:W-:-:S04]  /*11030*/  IMAD.IADD R7, R5, 0x1, R4 ;  /* 0x0000000105077824 */ /* 0x000fc800078e0204 */
[----:B------:R-:W-:Y:S01]  /*11040*/  IMAD.IADD R2, R7, 0x1, R2 ;  /* 0x0000000107027824 */ /* 0x000fe200078e0202 */
[----:B------:R-:W-:Y:S06]  /*11050*/  @!P1 BRA `(.L_x_2306) ;  /* 0x0000000000489947 */ /* 0x000fec0003800000 */
[C---:B------:R-:W-:Y:S01]  /*11060*/  ISETP.GT.AND P0, PT, R7.reuse, RZ, PT ;  /* 0x000000ff0700720c */ /* 0x040fe20003f04270 */
[----:B------:R-:W-:Y:S01]  /*11070*/  BSSY B0, `(.L_x_2307) ;  /* 0x000000e000007945 */ /* 0x000fe20003800000 */
[----:B------:R-:W-:-:S11]  /*11080*/  VIADD R0, R7, 0xffffffff ;  /* 0xffffffff07007836 */ /* 0x000fd60000000000 */
        /* <DEDUP_REMOVED lines=8> */
.L_x_2308:
[----:B------:R-:W-:-:S13]  /*11110*/  ISETP.NE.AND P0, PT, R3, 0x1, PT ;  /* 0x000000010300780c */ /* 0x000fda0003f05270 */
[----:B------:R-:W0:Y:S02]  /*11120*/  @P0 LDC.64 R4, c[0x0][0x9e8] ;  /* 0x00027a00ff040b82 */ /* 0x000e240000000a00 */
[----:B0-----:R-:W-:-:S05]  /*11130*/  @P0 IMAD.HI.U32 R4, R0, R4, RZ ;  /* 0x0000000400040227 */ /* 0x001fca00078e00ff */
[----:B------:R-:W-:-:S07]  /*11140*/  @P0 SHF.R.U32.HI R0, RZ, R5, R4 ;  /* 0x00000005ff000219 */ /* 0x000fce0000011604 */
.L_x_2309:
[----:B------:R-:W-:Y:S05]  /*11150*/  BSYNC B0 ;  /* 0x0000000000007941 */ /* 0x000fea0003800000 */
.L_x_2307:
[----:B------:R-:W-:-:S05]  /*11160*/  IMAD R5, R0, R3, R3 ;  /* 0x0000000300057224 */ /* 0x000fca00078e0203 */
[----:B------:R-:W-:-:S07]  /*11170*/  VIMNMX R2, R2, R5, PT ;  /* 0x0000000502027248 */ /* 0x000fce0003fe0100 */
.L_x_2306:
[----:B------:R-:W0:Y:S01]  /*11180*/  @P2 LDC R4, c[0x0][0x44c] ;  /* 0x00011300ff042b82 */ /* 0x000e220000000800 */
[----:B------:R-:W-:Y:S01]  /*11190*/  VIADD R2, R2, 0x3f ;  /* 0x0000003f02027836 */ /* 0x000fe20000000000 */
[----:B------:R-:W-:Y:S01]  /*111a0*/  ULDC UR4, c[0x0][0x9dc] ;  /* 0x0002770000047ab9 */ /* 0x000fe20000000800 */
[----:B------:R-:W-:-:S05]  /*111b0*/  IMAD.MOV.U32 R0, RZ, RZ, R35 ;  /* 0x000000ffff007224 */ /* 0x000fca00078e0023 */
[----:B------:R-:W1:Y:S01]  /*111c0*/  @P2 LDC R5, c[0x0][0x450] ;  /* 0x00011400ff052b82 */ /* 0x000e620000000800 */
[----:B0-----:R-:W-:-:S05]  /*111d0*/  @P2 IMAD.HI.U32 R4, R35, R4, RZ ;  /* 0x0000000423042227 */ /* 0x001fca00078e00ff */
[----:B-1----:R-:W-:Y:S02]  /*111e0*/  @P2 SHF.R.U32.HI R0, RZ, R5, R4 ;  /* 0x00000005ff002219 */ /* 0x002fe40000011604 */
[----:B------:R-:W-:-:S04]  /*111f0*/  SHF.R.S32.HI R5, RZ, 0x1f, R2 ;  /* 0x0000001fff057819 */ /* 0x000fc80000011402 */
[----:B------:R-:W-:Y:S01]  /*11200*/  LEA.HI R4, R5, R2, RZ, 0x6 ;  /* 0x0000000205047211 */ /* 0x000fe200078f30ff */
[----:B------:R-:W-:-:S03]  /*11210*/  VIADD R2, R29, 0x3f ;  /* 0x0000003f1d027836 */ /* 0x000fc60000000000 */
[----:B------:R-:W-:Y:S02]  /*11220*/  SHF.R.S32.HI R4, RZ, 0x6, R4 ;  /* 0x00000006ff047819 */ /* 0x000fe40000011404 */
[----:B------:R-:W-:-:S04]  /*11230*/  SHF.R.S32.HI R5, RZ, 0x1f, R2 ;  /* 0x0000001fff057819 */ /* 0x000fc80000011402 */
[----:B------:R-:W-:Y:S02]  /*11240*/  LEA.HI R5, R5, R2, RZ, 0x6 ;  /* 0x0000000205057211 */ /* 0x000fe400078f30ff */
[----:B------:R-:W-:Y:S02]  /*11250*/  IADD3 R2, R0, R29, -R37 ;  /* 0x0000001d00027210 */ /* 0x000fe40007ffe825 */
[----:B------:R-:W-:-:S03]  /*11260*/  SHF.R.S32.HI R5, RZ, 0x6, R5 ;  /* 0x00000006ff057819 */ /* 0x000fc60000011405 */
[----:B------:R-:W-:Y:S01]  /*11270*/  VIADD R0, R2, -UR4 ;  /* 0x8000000402007c36 */ /* 0x000fe20008000000 */
[----:B------:R-:W-:-:S05]  /*11280*/  VIMNMX R27, R5, R4, PT ;  /* 0x00000004051b7248 */ /* 0x000fca0003fe0100 */
[----:B------:R0:W-:Y:S01]  /*11290*/  STL [R1+0x4], R27 ;  /* 0x0000041b01007387 */ /* 0x0001e20000100800 */
[----:B------:R-:W-:Y:S05]  /*112a0*/  @!P1 BRA `(.L_x_2310) ;  /* 0x0000000000449947 */ /* 0x000fea0003800000 */
[----:B------:R-:W-:Y:S01]  /*112b0*/  ISETP.GT.AND P0, PT, R2, -0x1, PT ;  /* 0xffffffff0200780c */ /* 0x000fe20003f04270 */
[----:B------:R-:W-:-:S12]  /*112c0*/  BSSY B0, `(.L_x_2311) ;  /* 0x000000d000007945 */ /* 0x000fd80003800000 */
[----:B------:R-:W-:Y:S05]  /*112d0*/  @P0 BRA `(.L_x_2312) ;  /* 0x00000000001c0947 */ /* 0x000fea0003800000 */
[----:B------:R-:W-:Y:S02]  /*112e0*/  ISETP.NE.AND P0, PT, R3, 0x1, PT ;  /* 0x000000010300780c */ /* 0x000fe40003f05270 */
[----:B------:R-:W-:-:S11]  /*112f0*/  LOP3.LUT R7, RZ, R2, RZ, 0x33, !PT ;  /* 0x00000002ff077212 */ /* 0x000fd600078e33ff */
[----:B------:R-:W1:Y:S02]  /*11300*/  @P0 LDC.64 R4, c[0x0][0x9e8] ;  /* 0x00027a00ff040b82 */ /* 0x000e640000000a00 */
[----:B-1----:R-:W-:-:S05]  /*11310*/  @P0 IMAD.HI.U32 R4, R7, R4, RZ ;  /* 0x0000000407040227 */ /* 0x002fca00078e00ff */
[----:B------:R-:W-:-:S04]  /*11320*/  @P0 SHF.R.U32.HI R7, RZ, R5, R4 ;  /* 0x00000005ff070219 */ /* 0x000fc80000011604 */
[----:B------:R-:W-:Y:S01]  /*11330*/  LOP3.LUT R2, RZ, R7, RZ, 0x33, !PT ;  /* 0x00000007ff027212 */ /* 0x000fe200078e33ff */
[----:B------:R-:W-:Y:S06]  /*11340*/  BRA `(.L_x_2313) ;  /* 0x0000000000107947 */ /* 0x000fec0003800000 */
.L_x_2312:
[----:B------:R-:W-:-:S13]  /*11350*/  ISETP.NE.AND P0, PT, R3, 0x1, PT ;  /* 0x000000010300780c */ /* 0x000fda0003f05270 */
[----:B------:R-:W1:Y:S02]  /*11360*/  @P0 LDC.64 R4, c[0x0][0x9e8] ;  /* 0x00027a00ff040b82 */ /* 0x000e640000000a00 */
[----:B-1----:R-:W-:-:S05]  /*11370*/  @P0 IMAD.HI.U32 R4, R2, R4, RZ ;  /* 0x0000000402040227 */ /* 0x002fca00078e00ff */
[----:B------:R-:W-:-:S07]  /*11380*/  @P0 SHF.R.U32.HI R2, RZ, R5, R4 ;  /* 0x00000005ff020219 */ /* 0x000fce0000011604 */
.L_x_2313:
[----:B------:R-:W-:Y:S05]  /*11390*/  BSYNC B0 ;  /* 0x0000000000007941 */ /* 0x000fea0003800000 */
.L_x_2311:
[----:B------:R-:W-:-:S05]  /*113a0*/  IMAD R3, R2, R3, RZ ;  /* 0x0000000302037224 */ /* 0x000fca00078e02ff */
[----:B------:R-:W-:-:S07]  /*113b0*/  VIMNMX R0, R0, R3, !PT ;  /* 0x0000000300007248 */ /* 0x000fce0007fe0100 */
.L_x_2310:
[----:B------:R-:W-:Y:S01]  /*113c0*/  SHF.R.S32.HI R3, RZ, 0x1f, R0 ;  /* 0x0000001fff037819 */ /* 0x000fe20000011400 */
[----:B------:R-:W-:Y:S03]  /*113d0*/  BSSY B7, `(.L_x_2314) ;  /* 0x000036d000077945 */ /* 0x000fe60003800000 */
[----:B------:R-:W-:-:S04]  /*113e0*/  LEA.HI R3, R3, R0, RZ, 0x6 ;  /* 0x0000000003037211 */ /* 0x000fc800078f30ff */
[----:B------:R-:W-:-:S04]  /*113f0*/  SHF.R.S32.HI R3, RZ, 0x6, R3 ;  /* 0x00000006ff037819 */ /* 0x000fc80000011403 */
[----:B------:R-:W-:-:S04]  /*11400*/  VIMNMX R32, RZ, R3, !PT ;  /* 0x00000003ff207248 */ /* 0x000fc80007fe0100 */
[----:B------:R-:W-:-:S13]  /*11410*/  ISETP.GT.AND P0, PT, R27, R32, PT ;  /* 0x000000201b00720c */ /* 0x000fda0003f04270 */
        /* <DEDUP_REMOVED lines=18> */
.L_x_2315:
        /* <DEDUP_REMOVED lines=9> */
[----:B------:R-:W1:Y:S01]  /*115d0*/  LDC.64 R2, c[0x4][R2] ;  /* 0x0100000002027b82 */ /* 0x000e620000000a00 */
        /* <DEDUP_REMOVED lines=10> */
.L_x_2318:
[----:B------:R-:W-:Y:S05]  /*11680*/  BSYNC B6 ;  /* 0x0000000000067941 */ /* 0x000fea0003800000 */
.L_x_2317:
        /* <DEDUP_REMOVED lines=17> */
[----:B-1----:R-:W-:-:S07]  /*117a0*/  IMAD.MOV.U32 R13, RZ, RZ, RZ ;  /* 0x000000ffff0d7224 */ /* 0x002fce00078e00ff */
[----:B------:R-:W-:-:S07]  /*117b0*/  LEPC R20, `(.L_x_2321) ;  /* 0x000000001014794e */ /* 0x000fce0000000000 */
[----:B0-2---:R-:W-:Y:S05]  /*117c0*/  CALL.ABS.NOINC R2 ;  /* 0x0000000002007343 */ /* 0x005fea0003c00000 */
.L_x_2321:
        /* <DEDUP_REMOVED lines=15> */
.L_x_2320:
[----:B------:R-:W-:Y:S05]  /*118c0*/  BSYNC B6 ;  /* 0x0000000000067941 */ /* 0x000fea0003800000 */
.L_x_2319:
[----:B------:R-:W1:Y:S01]  /*118d0*/  S2R R20, SR_TID.X ;  /* 0x0000000000147919 */ /* 0x000e620000002100 */
[----:B------:R-:W-:Y:S01]  /*118e0*/  ULDC.64 UR4, c[0x0][0x9f8] ;  /* 0x00027e0000047ab9 */ /* 0x000fe20000000a00 */
[----:B------:R-:W-:Y:S01]  /*118f0*/  IMAD.MOV.U32 R28, RZ, RZ, R19 ;  /* 0x000000ffff1c7224 */ /* 0x000fe200078e0013 */
[----:B------:R-:W-:Y:S01]  /*11900*/  ISETP.NE.U32.AND P0, PT, RZ, UR4, PT ;  /* 0x00000004ff007c0c */ /* 0x000fe2000bf05070 */
[----:B------:R-:W2:Y:S01]  /*11910*/  S2R R17, SR_TID.X ;  /* 0x0000000000117919 */ /* 0x000ea20000002100 */
[----:B------:R-:W-:Y:S01]  /*11920*/  ULDC UR4, c[0x0][0x320] ;  /* 0x0000c80000047ab9 */ /* 0x000fe20000000800 */
[----:B------:R-:W3:Y:S01]  /*11930*/  LDC R9, c[0x0][0x430] ;  /* 0x00010c00ff097b82 */ /* 0x000ee20000000800 */
[----:B------:R-:W-:-:S13]  /*11940*/  ISETP.NE.AND.EX P0, PT, RZ, UR5, PT, P0 ;  /* 0x00000005ff007c0c */ /* 0x000fda000bf05300 */
[----:B------:R-:W4:Y:S01]  /*11950*/  @P0 LDC.64 R2, c[0x0][0x9f8] ;  /* 0x00027e00ff020b82 */ /* 0x000f220000000a00 */
[----:B-1----:R-:W-:Y:S02]  /*11960*/  IMAD.SHL.U32 R20, R20, 0x8, RZ ;  /* 0x0000000814147824 */ /* 0x002fe400078e00ff */
[----:B--2---:R-:W-:-:S03]  /*11970*/  IMAD.SHL.U32 R17, R17, 0x8, RZ ;  /* 0x0000000811117824 */ /* 0x004fc600078e00ff */
[----:B------:R-:W-:-:S04]  /*11980*/  LOP3.LUT R20, R20, 0x38, RZ, 0xc0, !PT ;  /* 0x0000003814147812 */ /* 0x000fc800078ec0ff */
[C---:B------:R-:W-:Y:S02]  /*11990*/  LOP3.LUT R26, R20.reuse, 0x180, RZ, 0xfc, !PT ;  /* 0x00000180141a7812 */ /* 0x040fe400078efcff */
[----:B------:R-:W-:Y:S01]  /*119a0*/  LOP3.LUT R20, R20, 0x40, RZ, 0xfc, !PT ;  /* 0x0000004014147812 */ /* 0x000fe200078efcff */
[----:B----4-:R-:W-:Y:S01]  /*119b0*/  @P0 IMAD.WIDE R2, R19, 0x4, R2 ;  /* 0x0000000413020825 */ /* 0x010fe200078e0202 */
[----:B------:R-:W-:Y:S02]  /*119c0*/  LOP3.LUT R17, R17, 0x38, RZ, 0xc0, !PT ;  /* 0x0000003811117812 */ /* 0x000fe400078ec0ff */
[----:B------:R-:W-:Y:S02]  /*119d0*/  ISETP.GE.AND P3, PT, R20, UR4, PT ;  /* 0x0000000414007c0c */ /* 0x000fe4000bf66270 */
[----:B------:R-:W-:Y:S01]  /*119e0*/  LOP3.LUT R20, R17, 0x1c0, RZ, 0xfc, !PT ;  /* 0x000001c011147812 */ /* 0x000fe200078efcff */
[----:B------:R1:W5:Y:S01]  /*119f0*/  @P0 LDG.E R28, desc[UR54][R2.64] ;  /* 0x00000036021c0981 */ /* 0x000362000c1e1900 */
[----:B------:R-:W-:Y:S01]  /*11a00*/  ISETP.GE.AND P1, PT, R26, UR4, PT ;  /* 0x000000041a007c0c */ /* 0x000fe2000bf26270 */
[----:B------:R-:W-:Y:S01]  /*11a10*/  UMOV UR5, 0xffffffff ;  /* 0xffffffff00057882 */ /* 0x000fe20000000000 */
[----:B------:R-:W-:Y:S01]  /*11a20*/  ISETP.GE.AND P0, PT, R20, UR4, PT ;  /* 0x0000000414007c0c */ /* 0x000fe2000bf06270 */
[----:B------:R-:W2:Y:S01]  /*11a30*/  S2R R21, SR_TID.X ;  /* 0x0000000000157919 */ /* 0x000ea20000002100 */
[----:B------:R-:W-:-:S02]  /*11a40*/  LEA R0, R27, 0xffffffc0, 0x6 ;  /* 0xffffffc01b007811 */ /* 0x000fc400078e30ff */
[----:B------:R-:W-:Y:S01]  /*11a50*/  LOP3.LUT R22, R22, 0xffffffbf, RZ, 0xc0, !PT ;  /* 0xffffffbf16167812 */ /* 0x000fe200078ec0ff */
[----:B------:R-:W4:Y:S01]  /*11a60*/  S2R R20, SR_TID.X ;  /* 0x0000000000147919 */ /* 0x000f220000002100 */
[----:B------:R-:W-:Y:S02]  /*11a70*/  SEL R6, RZ, 0x40, P1 ;  /* 0x00000040ff067807 */ /* 0x000fe40000800000 */
[----:B------:R-:W-:Y:S01]  /*11a80*/  @P3 LOP3.LUT R22, R22, 0x40, RZ, 0xfc, !PT ;  /* 0x0000004016163812 */ /* 0x000fe200078efcff */
[----:B------:R-:W0:Y:S03]  /*11a90*/  S2R R17, SR_TID.X ;  /* 0x0000000000117919 */ /* 0x000e260000002100 */
[----:B------:R-:W-:Y:S01]  /*11aa0*/  LOP3.LUT R22, R22, 0xffffff7f, RZ, 0xc0, !PT ;  /* 0xffffff7f16167812 */ /* 0x000fe200078ec0ff */
[----:B------:R-:W3:Y:S01]  /*11ab0*/  S2R R26, SR_TID.X ;  /* 0x00000000001a7919 */ /* 0x000ee20000002100 */
[----:B--2---:R-:W-:-:S02]  /*11ac0*/  IMAD.SHL.U32 R21, R21, 0x8, RZ ;  /* 0x0000000815157824 */ /* 0x004fc400078e00ff */
[----:B----4-:R-:W-:-:S03]  /*11ad0*/  IMAD.SHL.U32 R20, R20, 0x8, RZ ;  /* 0x0000000814147824 */ /* 0x010fc600078e00ff */
[----:B------:R-:W-:Y:S01]  /*11ae0*/  LOP3.LUT R21, R21, 0x38, RZ, 0xc0, !PT ;  /* 0x0000003815157812 */ /* 0x000fe200078ec0ff */
[----:B0-----:R-:W-:Y:S01]  /*11af0*/  IMAD.SHL.U32 R17, R17, 0x8, RZ ;  /* 0x0000000811117824 */ /* 0x001fe200078e00ff */
[----:B------:R-:W-:Y:S02]  /*11b00*/  LOP3.LUT R20, R20, 0x38, RZ, 0xc0, !PT ;  /* 0x0000003814147812 */ /* 0x000fe400078ec0ff */
[----:B------:R-:W-:Y:S02]  /*11b10*/  ISETP.GE.AND P2, PT, R21, UR4, PT ;  /* 0x0000000415007c0c */ /* 0x000fe4000bf46270 */
[----:B---3--:R-:W-:Y:S02]  /*11b20*/  LOP3.LUT R26, R26, 0x7f, RZ, 0xc0, !PT ;  /* 0x0000007f1a1a7812 */ /* 0x008fe400078ec0ff */
[----:B------:R-:W-:Y:S02]  /*11b30*/  LOP3.LUT R17, R17, 0x38, RZ, 0xc0, !PT ;  /* 0x0000003811117812 */ /* 0x000fe400078ec0ff */
[----:B------:R-:W-:-:S02]  /*11b40*/  SHF.R.U32.HI R27, RZ, 0x3, R26 ;  /* 0x00000003ff1b7819 */ /* 0x000fc4000001161a */
[----:B------:R-:W-:Y:S02]  /*11b50*/  LOP3.LUT R26, R20, 0xc0, RZ, 0xfc, !PT ;  /* 0x000000c0141a7812 */ /* 0x000fe400078efcff */
[----:B------:R-:W0:Y:S01]  /*11b60*/  S2R R20, SR_TID.X ;  /* 0x0000000000147919 */ /* 0x000e220000002100 */
[----:B------:R-:W-:Y:S02]  /*11b70*/  LOP3.LUT R17, R17, 0x80, RZ, 0xfc, !PT ;  /* 0x0000008011117812 */ /* 0x000fe400078efcff */
[----:B------:R-:W-:Y:S02]  /*11b80*/  @P2 LOP3.LUT R22, R22, 0x80, RZ, 0xfc, !PT ;  /* 0x0000008016162812 */ /* 0x000fe400078efcff */
[----:B------:R-:W-:Y:S02]  /*11b90*/  ISETP.GE.AND P5, PT, R17, UR4, PT ;  /* 0x0000000411007c0c */ /* 0x000fe4000bfa6270 */
[----:B------:R-:W-:Y:S02]  /*11ba0*/  ISETP.GE.AND P4, PT, R26, UR4, PT ;  /* 0x000000041a007c0c */ /* 0x000fe4000bf86270 */
[----:B------:R-:W-:-:S02]  /*11bb0*/  LOP3.LUT R22, R22, 0xffffffdf, RZ, 0xc0, !PT ;  /* 0xffffffdf16167812 */ /* 0x000fc400078ec0ff */
[C---:B------:R-:W-:Y:S02]  /*11bc0*/  LOP3.LUT R26, R21.reuse, 0x100, RZ, 0xfc, !PT ;  /* 0x00000100151a7812 */ /* 0x040fe400078efcff */
[----:B------:R-:W-:Y:S02]  /*11bd0*/  LOP3.LUT R21, R21, 0x140, RZ, 0xfc, !PT ;  /* 0x0000014015157812 */ /* 0x000fe400078efcff */
[----:B------:R-:W-:Y:S02]  /*11be0*/  ISETP.GE.AND P3, PT, R26, UR4, PT ;  /* 0x000000041a007c0c */ /* 0x000fe4000bf66270 */
[----:B------:R-:W-:Y:S02]  /*11bf0*/  ISETP.GE.AND P2, PT, R21, UR4, PT ;  /* 0x0000000415007c0c */ /* 0x000fe4000bf46270 */
[----:B------:R-:W-:Y:S02]  /*11c00*/  @P5 LOP3.LUT R22, R22, 0x20, RZ, 0xfc, !PT ;  /* 0x0000002016165812 */ /* 0x000fe400078efcff */
[----:B------:R-:W-:-:S02]  /*11c10*/  SEL R17, RZ, 0x80, P0 ;  /* 0x00000080ff117807 */ /* 0x000fc40000000000 */
[----:B------:R-:W-:-:S04]  /*11c20*/  LOP3.LUT R22, R22, 0xffffffef, RZ, 0xc0, !PT ;  /* 0xffffffef16167812 */ /* 0x000fc800078ec0ff */
[----:B------:R-:W-:-:S04]  /*11c30*/  @P4 LOP3.LUT R22, R22, 0x10, RZ, 0xfc, !PT ;  /* 0x0000001016164812 */ /* 0x000fc800078efcff */
[----:B------:R-:W-:Y:S01]  /*11c40*/  LOP3.LUT R22, R22, 0xfffffffb, RZ, 0xc0, !PT ;  /* 0xfffffffb16167812 */ /* 0x000fe200078ec0ff */
[----:B0-----:R-:W-:-:S03]  /*11c50*/  IMAD.SHL.U32 R20, R20, 0x10, RZ ;  /* 0x0000001014147824 */ /* 0x001fc600078e00ff */
[----:B------:R-:W-:Y:S02]  /*11c60*/  @P2 LOP3.LUT R22, R22, 0x4, RZ, 0xfc, !PT ;  /* 0x0000000416162812 */ /* 0x000fe400078efcff */
[----:B------:R-:W-:Y:S02]  /*11c70*/  LOP3.LUT R20, R27, 0x70, R20, 0xf8, !PT ;  /* 0x000000701b147812 */ /* 0x000fe400078ef814 */
[----:B------:R-:W-:-:S03]  /*11c80*/  LOP3.LUT R22, R22, 0xfffffff7, RZ, 0xc0, !PT ;  /* 0xfffffff716167812 */ /* 0x000fc600078ec0ff */
[----:B------:R-:W-:Y:S01]  /*11c90*/  IMAD.IADD R36, R20, 0x1, R0 ;  /* 0x0000000114247824 */ /* 0x000fe200078e0200 */
[----:B------:R-:W-:Y:S01]  /*11ca0*/  @P3 LOP3.LUT R22, R22, 0x8, RZ, 0xfc, !PT ;  /* 0x0000000816163812 */ /* 0x000fe200078efcff */
[----:B-1----:R-:W-:Y:S06]  /*11cb0*/  BRA.DIV UR5, `(.L_x_2322) ;  /* 0x00000042056c7947 */ /* 0x002fec000b800000 */
.L_x_2389:
        /* <DEDUP_REMOVED lines=38> */
[----:B------:R-:W-:Y:S01]  /*11f20*/  LOP3.LUT R2, R4, R2, R3, 0xfe, !PT ;  /* 0x0000000204027212 */ /* 0x000fe200078efe03 */
[----:B------:R-:W-:-:S03]  /*11f30*/  IMAD.U32 R3, RZ, RZ, UR36 ;  /* 0x00000024ff037e24 */ /* 0x000fc6000f8e00ff */
[----:B------:R-:W-:Y:S01]  /*11f40*/  LOP3.LUT R6, R2, R6, RZ, 0xfc, !PT ;  /* 0x0000000602067212 */ /* 0x000fe200078efcff */
[----:B------:R-:W-:Y:S01]  /*11f50*/  IMAD.MOV R2, RZ, RZ, -R7 ;  /* 0x000000ffff027224 */ /* 0x000fe200078e0a07 */
[----:B------:R-:W-:Y:S02]  /*11f60*/  ISETP.NE.AND P0, PT, R3, 0x3, PT ;  /* 0x000000030300780c */ /* 0x000fe40003f05270 */
[----:B------:R-:W-:Y:S01]  /*11f70*/  LOP3.LUT R17, R6, R17, RZ, 0xfc, !PT ;  /* 0x0000001106117212 */ /* 0x000fe200078efcff */
[----:B------:R0:W-:Y:S01]  /*11f80*/  STL [R1+0x14], R6 ;  /* 0x0000140601007387 */ /* 0x0001e20000100800 */
[----:B------:R-:W-:-:S09]  /*11f90*/  IMAD R36, R9, R2, R36 ;  /* 0x0000000209247224 */ /* 0x000fd200078e0224 */
[----:B------:R-:W-:-:S04]  /*11fa0*/  @P0 LOP3.LUT R22, R22, 0x400, RZ, 0xfc, !PT ;  /* 0x0000040016160812 */ /* 0x000fc800078efcff */
[----:B------:R-:W-:-:S04]  /*11fb0*/  LOP3.LUT R22, R22, 0xfffffffe, RZ, 0xc0, !PT ;  /* 0xfffffffe16167812 */ /* 0x000fc800078ec0ff */
[----:B------:R-:W-:Y:S01]  /*11fc0*/  @P1 LOP3.LUT R22, R22, 0x1, RZ, 0xfc, !PT ;  /* 0x0000000116161812 */ /* 0x000fe200078efcff */
[----:B0-----:R-:W-:Y:S06]  /*11fd0*/  @!P0 BRA `(.L_x_2323) ;  /* 0x0000000000048947 */ /* 0x001fec0003800000 */
[----:B------:R-:W-:Y:S01]  /*11fe0*/  BPT.TRAP 0x1 ;  /* 0x000000040000795c */ /* 0x000fe20000300000 */
.L_x_2323:
[----:B------:R-:W0:Y:S01]  /*11ff0*/  S2R R2, SR_TID.X ;  /* 0x0000000000027919 */ /* 0x000e220000002100 */
[----:B------:R-:W-:Y:S01]  /*12000*/  LEA R27, R24, R23, 0x3 ;  /* 0x00000017181b7211 */ /* 0x000fe200078e18ff */
[----:B------:R-:W-:Y:S01]  /*12010*/  BSSY B0, `(.L_x_2324) ;  /* 0x0000007000007945 */ /* 0x000fe20003800000 */
[----:B0-----:R-:W-:-:S04]  /*12020*/  LOP3.LUT R2, R2, 0x7f, RZ, 0xc0, !PT ;  /* 0x0000007f02027812 */ /* 0x001fc800078ec0ff */
[----:B------:R-:W-:-:S04]  /*12030*/  SHF.R.U32.HI R2, RZ, 0x3, R2 ;  /* 0x00000003ff027819 */ /* 0x000fc80000011602 */
[----:B------:R-:W-:Y:S02]  /*12040*/  IADD3 R29, -R2, R29, -R0 ;  /* 0x0000001d021d7210 */ /* 0x000fe40007ffe900 */
[----:B------:R-:W-:-:S04]  /*12050*/  SHF.L.U32 R0, R25, 0x1f, RZ ;  /* 0x0000001f19007819 */ /* 0x000fc800000006ff */
[----:B------:R-:W0:Y:S02]  /*12060*/  SYNCS.PHASECHK.TRANS64.TRYWAIT P0, [R27+URZ+0x28c40], R0 ;  /* 0x028c40001b0075a7 */ /* 0x000e24000800017f */
[----:B0-----:R-:W-:Y:S05]  /*12070*/  @!P0 BRA `(.L_x_2325) ;  /* 0x0000003c00b08947 */ /* 0x001fea0003800000 */
.L_x_2390:
[----:B------:R-:W-:Y:S05]  /*12080*/  BSYNC B0 ;  /* 0x0000000000007941 */ /* 0x000fea0003800000 */
.L_x_2324:
[----:B------:R-:W1:Y:S01]  /*12090*/  S2R R7, SR_TID.X ;  /* 0x0000000000077919 */ /* 0x000e620000002100 */
[----:B0-----:R-:W-:Y:S01]  /*120a0*/  SHF.R.S32.HI R0, RZ, 0x1f, R36 ;  /* 0x0000001fff007819 */ /* 0x001fe20000011424 */
[----:B------:R-:W-:Y:S01]  /*120b0*/  ULDC.64 UR4, c[0x0][0x300] ;  /* 0x0000c00000047ab9 */ /* 0x000fe20000000a00 */
[----:B-----5:R-:W-:Y:S01]  /*120c0*/  SHF.R.S32.HI R4, RZ, 0x1f, R30 ;  /* 0x0000001fff047819 */ /* 0x020fe2000001141e */
[----:B------:R-:W-:Y:S01]  /*120d0*/  IMAD.WIDE.U32 R2, R36, UR4, RZ ;  /* 0x0000000424027c25 */ /* 0x000fe2000f8e00ff */
[----:B------:R-:W-:Y:S01]  /*120e0*/  LOP3.LUT R22, R22, 0xfffffffd, RZ, 0xc0, !PT ;  /* 0xfffffffd16167812 */ /* 0x000fe200078ec0ff */
[----:B------:R0:W-:Y:S04]  /*120f0*/  STL [R1+0x8], R0 ;  /* 0x0000080001007387 */ /* 0x0001e80000100800 */
[----:B------:R2:W-:Y:S01]  /*12100*/  STL [R1+0xc], R4 ;  /* 0x00000c0401007387 */ /* 0x0005e20000100800 */
[----:B0-----:R-:W-:-:S04]  /*12110*/  IMAD R0, R0, UR4, RZ ;  /* 0x0000000400007c24 */ /* 0x001fc8000f8e02ff */
[----:B------:R-:W-:Y:S01]  /*12120*/  IMAD R0, R36, UR5, R0 ;  /* 0x0000000524007c24 */ /* 0x000fe2000f8e0200 */
[----:B------:R-:W-:-:S03]  /*12130*/  ULDC.64 UR4, c[0x0][0x310] ;  /* 0x0000c40000047ab9 */ /* 0x000fc60000000a00 */
[----:B------:R-:W-:Y:S02]  /*12140*/  IMAD.IADD R3, R3, 0x1, R0 ;  /* 0x0000000103037824 */ /* 0x000fe400078e0200 */
[----:B------:R-:W-:Y:S02]  /*12150*/  IMAD R0, R4, UR4, RZ ;  /* 0x0000000404007c24 */ /* 0x000fe4000f8e02ff */
[----:B------:R-:W-:-:S04]  /*12160*/  IMAD.WIDE.U32 R2, R30, UR4, R2 ;  /* 0x000000041e027c25 */ /* 0x000fc8000f8e0002 */
[----:B------:R-:W-:Y:S01]  /*12170*/  IMAD R0, R30, UR5, R0 ;  /* 0x000000051e007c24 */ /* 0x000fe2000f8e0200 */
[----:B------:R-:W-:Y:S01]  /*12180*/  ULDC.64 UR4, c[0x0][0x308] ;  /* 0x0000c20000047ab9 */ /* 0x000fe20000000a00 */
[----:B-1----:R-:W-:Y:S02]  /*12190*/  IMAD.SHL.U32 R7, R7, 0x8, RZ ;  /* 0x0000000807077824 */ /* 0x002fe400078e00ff */
[----:B------:R-:W-:Y:S02]  /*121a0*/  IMAD.IADD R3, R3, 0x1, R0 ;  /* 0x0000000103037824 */ /* 0x000fe400078e0200 */
[----:B------:R-:W-:Y:S01]  /*121b0*/  IMAD R0, R26, UR4, RZ ;  /* 0x000000041a007c24 */ /* 0x000fe2000f8e02ff */
[----:B------:R-:W-:Y:S01]  /*121c0*/  LOP3.LUT R7, R7, 0x38, RZ, 0xc0, !PT ;  /* 0x0000003807077812 */ /* 0x000fe200078ec0ff */
[----:B------:R-:W-:-:S04]  /*121d0*/  IMAD.WIDE.U32 R2, R18, UR4, R2 ;  /* 0x0000000412027c25 */ /* 0x000fc8000f8e0002 */
[----:B------:R-:W-:Y:S01]  /*121e0*/  IMAD R0, R18, UR5, R0 ;  /* 0x0000000512007c24 */ /* 0x000fe2000f8e0200 */
[----:B------:R-:W-:Y:S01]  /*121f0*/  ULDC.64 UR4, c[0x0][0x2e8] ;  /* 0x0000ba0000047ab9 */ /* 0x000fe20000000a00 */
[----:B--2---:R-:W-:Y:S02]  /*12200*/  IMAD R4, R24, 0x1000, R34 ;  /* 0x0000100018047824 */ /* 0x004fe400078e0222 */
[----:B------:R-:W-:Y:S01]  /*12210*/  IMAD.IADD R5, R3, 0x1, R0 ;  /* 0x0000000103057824 */ /* 0x000fe200078e0200 */
[C---:B------:R-:W-:Y:S01]  /*12220*/  LEA R0, P0, R2.reuse, UR4, 0x1 ;  /* 0x0000000402007c11 */ /* 0x040fe2000f8008ff */
[----:B------:R-:W-:Y:S02]  /*12230*/  ULDC UR4, c[0x0][0x2f4] ;  /* 0x0000bd0000047ab9 */ /* 0x000fe40000000800 */
        /* <DEDUP_REMOVED lines=38> */
.L_x_2400:
        /* <DEDUP_REMOVED lines=10> */
.L_x_2327:
        /* <DEDUP_REMOVED lines=11> */
.L_x_2328:
        /* <DEDUP_REMOVED lines=23> */
.L_x_2330:
[----:B------:R-:W-:Y:S05]  /*12760*/  BSYNC B6 ;  /* 0x0000000000067941 */ /* 0x000fea0003800000 */
.L_x_2329:
[----:B0-----:R-:W2:Y:S01]  /*12770*/  LDL.LU R2, [R1] ;  /* 0x0000000001027983 */ /* 0x001ea20000300800 */
[----:B------:R-:W0:Y:S01]  /*12780*/  LDC R21, c[0x0][0x448] ;  /* 0x00011200ff157b82 */ /* 0x000e220000000800 */
[----:B------:R-:W-:Y:S01]  /*12790*/  ULDC.64 UR4, c[0x0][0x298] ;  /* 0x0000a60000047ab9 */ /* 0x000fe20000000a00 */
[----:B------:R-:W-:Y:S01]  /*127a0*/  LOP3.LUT P6, RZ, R22, 0x200, RZ, 0xc0, !PT ;  /* 0x0000020016ff7812 */ /* 0x000fe200078cc0ff */
[----:B------:R3:W5:Y:S01]  /*127b0*/  LDL R7, [R1+0x18] ;  /* 0x0000180001077983 */ /* 0x0007620000100800 */
[----:B------:R-:W-:Y:S01]  /*127c0*/  SHF.R.S32.HI R4, RZ, 0x1f, R19 ;  /* 0x0000001fff047819 */ /* 0x000fe20000011413 */
[----:B------:R-:W4:Y:S03]  /*127d0*/  S2R R20, SR_TID.X ;  /* 0x0000000000147919 */ /* 0x000f260000002100 */
[----:B------:R-:W-:Y:S02]  /*127e0*/  SEL R4, R4, RZ, !P6 ;  /* 0x000000ff04047207 */ /* 0x000fe40007000000 */
[----:B----4-:R-:W-:Y:S01]  /*127f0*/  LOP3.LUT R20, R20, 0x7f, RZ, 0xc0, !PT ;  /* 0x0000007f14147812 */ /* 0x010fe200078ec0ff */
[----:B------:R-:W4:Y:S02]  /*12800*/  S2R R8, SR_TID.X ;  /* 0x0000000000087919 */ /* 0x000f240000002100 */
[----:B----4-:R-:W-:-:S05]  /*12810*/  IMAD.SHL.U32 R8, R8, 0x8, RZ ;  /* 0x0000000808087824 */ /* 0x010fca00078e00ff */
[----:B------:R-:W-:Y:S02]  /*12820*/  LOP3.LUT R8, R8, 0x38, RZ, 0xc0, !PT ;  /* 0x0000003808087812 */ /* 0x000fe400078ec0ff */
[----:B--2---:R-:W-:-:S05]  /*12830*/  SHF.R.S32.HI R0, RZ, 0x1f, R2 ;  /* 0x0000001fff007819 */ /* 0x004fca0000011402 */
[----:B------:R-:W-:-:S04]  /*12840*/  IMAD R0, R0, UR4, RZ ;  /* 0x0000000400007c24 */ /* 0x000fc8000f8e02ff */
        /* <DEDUP_REMOVED lines=9> */
[----:B------:R-:W-:Y:S01]  /*128e0*/  IMAD.IADD R3, R3, 0x1, R0 ;  /* 0x0000000103037824 */ /* 0x000fe200078e0200 */
[----:B------:R-:W-:Y:S02]  /*128f0*/  SEL R0, R19, RZ, !P6 ;  /* 0x000000ff13007207 */ /* 0x000fe40007000000 */
[----:B0-----:R-:W-:Y:S02]  /*12900*/  ISETP.NE.AND P6, PT, R21, 0x1, PT ;  /* 0x000000011500780c */ /* 0x001fe40003fc5270 */
[----:B------:R-:W-:Y:S01]  /*12910*/  SHF.R.U32.HI R21, RZ, 0x3, R20 ;  /* 0x00000003ff157819 */ /* 0x000fe20000011614 */
[C---:B------:R-:W-:Y:S01]  /*12920*/  IMAD.WIDE.U32 R2, R0.reuse, UR4, R2 ;  /* 0x0000000400027c25 */ /* 0x040fe2000f8e0002 */
[----:B------:R-:W0:Y:S03]  /*12930*/  S2R R20, SR_TID.X ;  /* 0x0000000000147919 */ /* 0x000e260000002100 */
[----:B------:R-:W-:Y:S01]  /*12940*/  IMAD R4, R0, UR5, R4 ;  /* 0x0000000500047c24 */ /* 0x000fe2000f8e0204 */
[----:B------:R-:W-:-:S03]  /*12950*/  ULDC.64 UR4, c[0x0][0x2d0] ;  /* 0x0000b40000047ab9 */ /* 0x000fc60000000a00 */
[----:B------:R-:W-:Y:S02]  /*12960*/  IMAD.IADD R3, R3, 0x1, R4 ;  /* 0x0000000103037824 */ /* 0x000fe400078e0204 */
[----:B------:R-:W2:Y:S08]  /*12970*/  @P6 LDC R6, c[0x0][0x44c] ;  /* 0x00011300ff066b82 */ /* 0x000eb00000000800 */
[----:B------:R-:W4:Y:S01]  /*12980*/  @P6 LDC R0, c[0x0][0x450] ;  /* 0x00011400ff006b82 */ /* 0x000f220000000800 */
[----:B0-----:R-:W-:-:S05]  /*12990*/  IMAD.SHL.U32 R20, R20, 0x10, RZ ;  /* 0x0000001014147824 */ /* 0x001fca00078e00ff */
[----:B------:R-:W-:-:S05]  /*129a0*/  LOP3.LUT R20, R21, 0x70, R20, 0xf8, !PT ;  /* 0x0000007015147812 */ /* 0x000fca00078ef814 */
[----:B------:R-:W-:-:S04]  /*129b0*/  IMAD.IADD R5, R20, 0x1, R35 ;  /* 0x0000000114057824 */ /* 0x000fc800078e0223 */
[----:B--2---:R-:W-:-:S04]  /*129c0*/  @P6 IMAD.HI.U32 R6, R5, R6, RZ ;  /* 0x0000000605066227 */ /* 0x004fc800078e00ff */
[----:B------:R-:W-:Y:S01]  /*129d0*/  IMAD.MOV.U32 R4, RZ, RZ, R5 ;  /* 0x000000ffff047224 */ /* 0x000fe200078e0005 */
[----:B----4-:R-:W-:Y:S02]  /*129e0*/  @P6 SHF.R.U32.HI R4, RZ, R0, R6 ;  /* 0x00000000ff046219 */ /* 0x010fe40000011606 */
[----:B------:R-:W0:Y:S03]  /*129f0*/  LDC R6, c[0x0][0x448] ;  /* 0x00011200ff067b82 */ /* 0x000e260000000800 */
[----:B------:R-:W-:Y:S01]  /*12a00*/  IMAD.MOV R0, RZ, RZ, -R4 ;  /* 0x000000ffff007224 */ /* 0x000fe200078e0a04 */
[----:B------:R-:W2:Y:S01]  /*12a10*/  S2R R20, SR_TID.X ;  /* 0x0000000000147919 */ /* 0x000ea20000002100 */
[----:B------:R-:W-:-:S04]  /*12a20*/  IMAD.WIDE.U32 R2, R4, UR4, R2 ;  /* 0x0000000404027c25 */ /* 0x000fc8000f8e0002 */
[----:B0-----:R-:W-:Y:S01]  /*12a30*/  IMAD R0, R6, R0, R5 ;  /* 0x0000000006007224 */ /* 0x001fe200078e0205 */
[----:B------:R-:W-:-:S05]  /*12a40*/  SHF.R.S32.HI R5, RZ, 0x1f, R4 ;  /* 0x0000001fff057819 */ /* 0x000fca0000011404 */
[----:B------:R-:W-:-:S04]  /*12a50*/  IMAD R5, R5, UR4, RZ ;  /* 0x0000000405057c24 */ /* 0x000fc8000f8e02ff */
[----:B------:R-:W-:Y:S01]  /*12a60*/  IMAD R5, R4, UR5, R5 ;  /* 0x0000000504057c24 */ /* 0x000fe2000f8e0205 */
[----:B------:R-:W-:Y:S01]  /*12a70*/  SHF.R.S32.HI R4, RZ, 0x1f, R0 ;  /* 0x0000001fff047819 */ /* 0x000fe20000011400 */
[----:B------:R-:W-:-:S03]  /*12a80*/  ULDC.64 UR4, c[0x0][0x2c8] ;  /* 0x0000b20000047ab9 */ /* 0x000fc60000000a00 */
[----:B------:R-:W-:Y:S01]  /*12a90*/  IADD3 R3, R3, R5, RZ ;  /* 0x0000000503037210 */ /* 0x000fe20007ffe0ff */
[----:B------:R-:W-:Y:S02]  /*12aa0*/  IMAD R4, R4, UR4, RZ ;  /* 0x0000000404047c24 */ /* 0x000fe4000f8e02ff */
[----:B------:R-:W-:-:S04]  /*12ab0*/  IMAD.WIDE.U32 R2, R0, UR4, R2 ;  /* 0x0000000400027c25 */ /* 0x000fc8000f8e0002 */
[----:B------:R-:W-:Y:S01]  /*12ac0*/  IMAD R4, R0, UR5, R4 ;  /* 0x0000000500047c24 */ /* 0x000fe2000f8e0204 */
[----:B------:R-:W-:Y:S02]  /*12ad0*/  ULDC.64 UR4, c[0x0][0x280] ;  /* 0x0000a00000047ab9 */ /* 0x000fe40000000a00 */
[----:B------:R-:W-:Y:S01]  /*12ae0*/  LEA R0, P0, R2, UR4, 0x1 ;  /* 0x0000000402007c11 */ /* 0x000fe2000f8008ff */
[----:B------:R-:W-:Y:S01]  /*12af0*/  IMAD.IADD R4, R3, 0x1, R4 ;  /* 0x0000000103047824 */ /* 0x000fe200078e0204 */
[----:B------:R-:W-:Y:S01]  /*12b00*/  ULDC UR4, c[0x0][0x2b8] ;  /* 0x0000ae0000047ab9 */ /* 0x000fe20000000800 */
[----:B--2---:R-:W-:-:S03]  /*12b10*/  LOP3.LUT R20, R20, 0x7f, RZ, 0xc0, !PT ;  /* 0x0000007f14147812 */ /* 0x004fc600078ec0ff */
[----:B------:R-:W-:Y:S01]  /*12b20*/  LEA.HI.X R4, R2, UR5, R4, 0x1, P0 ;  /* 0x0000000502047c11 */ /* 0x000fe200080f0c04 */
[----:B------:R-:W-:Y:S01]  /*12b30*/  UMOV UR5, 0xffffffff ;  /* 0xffffffff00057882 */ /* 0x000fe20000000000 */
[----:B------:R-:W-:Y:S02]  /*12b40*/  ISETP.GE.AND P1, PT, R8, UR4, PT ;  /* 0x0000000408007c0c */ /* 0x000fe4000bf26270 */
[----:B------:R-:W-:Y:S01]  /*12b50*/  SHF.R.U32.HI R9, RZ, 0x3, R20 ;  /* 0x00000003ff097819 */ /* 0x000fe20000011614 */
[----:B---3--:R-:W-:Y:S10]  /*12b60*/  BRA.DIV UR5, `(.L_x_2331) ;  /* 0x0000003a05587947 */ /* 0x008ff4000b800000 */
[----:B------:R-:W0:Y:S01]  /*12b70*/  SHFL.IDX PT, R3, R0, RZ, 0x181f ;  /* 0x00181fff00037589 */ /* 0x000e2200000e0000 */
[----:B------:R-:W-:Y:S02]  /*12b80*/  IMAD R37, R37, R6, RZ ;  /* 0x0000000625257224 */ /* 0x000fe400078e02ff */
[----:B------:R-:W-:Y:S01]  /*12b90*/  IMAD.IADD R35, R9, 0x1, R35 ;  /* 0x0000000109237824 */ /* 0x000fe200078e0223 */
[----:B------:R-:W2:Y:S04]  /*12ba0*/  SHFL.IDX PT, R2, R4, RZ, 0x181f ;  /* 0x00181fff04027589 */ /* 0x000ea800000e0000 */
[----:B------:R-:W-:-:S13]  /*12bb0*/  ISETP.GE.AND P0, PT, R35, R37, PT ;  /* 0x000000252300720c */ /* 0x000fda0003f06270 */
[----:B0-----:R-:W-:-:S05]  /*12bc0*/  @!P0 LEA R3, P2, R8, R3, 0x1 ;  /* 0x0000000308038211 */ /* 0x001fca00078408ff */
[----:B--2---:R-:W-:-:S05]  /*12bd0*/  @!P0 IMAD.X R2, RZ, RZ, R2, P2 ;  /* 0x000000ffff028224 */ /* 0x004fca00010e0602 */
[----:B------:R-:W-:-:S04]  /*12be0*/  @!P0 LOP3.LUT R3, R3, R2, RZ, 0x3c, !PT ;  /* 0x0000000203038212 */ /* 0x000fc800078e3cff */
[----:B------:R-:W-:-:S04]  /*12bf0*/  @!P0 LOP3.LUT R2, R3, R2, RZ, 0x3c, !PT ;  /* 0x0000000203028212 */ /* 0x000fc800078e3cff */
[----:B------:R-:W-:-:S05]  /*12c00*/  @!P0 LOP3.LUT R3, R3, R2, RZ, 0x3c, !PT ;  /* 0x0000000203038212 */ /* 0x000fca00078e3cff */
[----:B------:R-:W-:Y:S01]  /*12c10*/  @!PT LDS RZ, [RZ] ;  /* 0x00000000fffff984 */ /* 0x000fe20000000800 */
[----:B-----5:R0:W-:Y:S02]  /*12c20*/  @!P0 LDGSTS.E.BYPASS.LTC128B.128 [R7+0x20400], desc[UR54][R2.64], !P1 ;  /* 0x2040000002078fae */ /* 0x0201e4000c901d76 */
[----:B0-----:R-:W-:Y:S02]  /*12c30*/  VIADD R2, R35, 0x10 ;  /* 0x0000001023027836 */ /* 0x001fe40000000000 */
[----:B------:R-:W0:Y:S03]  /*12c40*/  SHFL.IDX PT, R3, R0, 0x1, 0x181f ;  /* 0x00381f0000037f89 */ /* 0x000e2600000e0000 */
[----:B------:R-:W-:Y:S02]  /*12c50*/  ISETP.GE.AND P0, PT, R2, R37, PT ;  /* 0x000000250200720c */ /* 0x000fe40003f06270 */
[----:B------:R-:W2:Y:S11]  /*12c60*/  SHFL.IDX PT, R2, R4, 0x1, 0x181f ;  /* 0x00381f0004027f89 */ /* 0x000eb600000e0000 */
[----:B0-----:R-:W-:-:S05]  /*12c70*/  @!P0 LEA R3, P2, R8, R3, 0x1 ;  /* 0x0000000308038211 */ /* 0x001fca00078408ff */
[----:B--2---:R-:W-:-:S05]  /*12c80*/  @!P0 IMAD.X R2, RZ, RZ, R2, P2 ;  /* 0x000000ffff028224 */ /* 0x004fca00010e0602 */
        /* <DEDUP_REMOVED lines=8> */
[----:B------:R-:W2:Y:S04]  /*12d10*/  SHFL.IDX PT, R2, R4, 0x2, 0x181f ;  /* 0x00581f0004027f89 */ /* 0x000ea800000e0000 */
[----:B------:R-:W3:Y:S04]  /*12d20*/  SHFL.IDX PT, R4, R4, 0x3, 0x181f ;  /* 0x00781f0004047f89 */ /* 0x000ee800000e0000 */
[----:B0-----:R-:W-:-:S05]  /*12d30*/  @!P0 LEA R3, P2, R8, R3, 0x1 ;  /* 0x0000000308038211 */ /* 0x001fca00078408ff */
[----:B--2---:R-:W-:-:S05]  /*12d40*/  @!P0 IMAD.X R2, RZ, RZ, R2, P2 ;  /* 0x000000ffff028224 */ /* 0x004fca00010e0602 */
[----:B------:R-:W-:-:S04]  /*12d50*/  @!P0 LOP3.LUT R3, R3, R2, RZ, 0x3c, !PT ;  /* 0x0000000203038212 */ /* 0x000fc800078e3cff */
[----:B------:R-:W-:-:S04]  /*12d60*/  @!P0 LOP3.LUT R2, R3, R2, RZ, 0x3c, !PT ;  /* 0x0000000203028212 */ /* 0x000fc800078e3cff */
[----:B------:R-:W-:-:S05]  /*12d70*/  @!P0 LOP3.LUT R3, R3, R2, RZ, 0x3c, !PT ;  /* 0x0000000203038212 */ /* 0x000fca00078e3cff */
[----:B---3--:R0:W-:Y:S02]  /*12d80*/  @!P0 LDGSTS.E.BYPASS.LTC128B.128 [R7+0x21400], desc[UR54][R2.64], !P1 ;  /* 0x2140000002078fae */ /* 0x0081e4000c901d76 */
.L_x_2409:
[----:B------:R-:W-:-:S05]  /*12d90*/  VIADD R35, R35, 0x30 ;  /* 0x0000003023237836 */ /* 0x000fca0000000000 */
[----:B------:R-:W-:-:S13]  /*12da0*/  ISETP.GE.AND P0, PT, R35, R37, PT ;  /* 0x000000252300720c */ /* 0x000fda0003f06270 */
        /* <DEDUP_REMOVED lines=8> */
.L_x_2332:
        /* <DEDUP_REMOVED lines=18> */
.L_x_2410:
[----:B------:R-:W-:Y:S05]  /*12f50*/  BSYNC B0 ;  /* 0x0000000000007941 */ /* 0x000fea0003800000 */
.L_x_2333:
[----:B------:R-:W-:-:S05]  /*12f60*/  IMAD.U32 R2, RZ, RZ, UR36 ;  /* 0x00000024ff027e24 */ /* 0x000fca000f8e00ff */
[----:B------:R-:W-:-:S13]  /*12f70*/  ISETP.NE.AND P0, PT, R2, 0x3, PT ;  /* 0x000000030200780c */ /* 0x000fda0003f05270 */
[----:B------:R-:W-:Y:S05]  /*12f80*/  @!P0 BRA `(.L_x_2335) ;  /* 0x0000000000048947 */ /* 0x000fea0003800000 */
[----:B------:R-:W-:Y:S01]  /*12f90*/  BPT.TRAP 0x1 ;  /* 0x000000040000795c */ /* 0x000fe20000300000 */
.L_x_2335:
[----:B0-----:R-:W-:Y:S01]  /*12fa0*/  SHF.L.U32 R0, R25, 0x1f, RZ ;  /* 0x0000001f19007819 */ /* 0x001fe200000006ff */
[----:B------:R-:W-:Y:S03]  /*12fb0*/  BSSY B0, `(.L_x_2336) ;  /* 0x0000003000007945 */ /* 0x000fe60003800000 */
[----:B------:R-:W0:Y:S02]  /*12fc0*/  SYNCS.PHASECHK.TRANS64.TRYWAIT P0, [R27+URZ+0x28c60], R0 ;  /* 0x028c60001b0075a7 */ /* 0x000e24000800017f */
[----:B0-----:R-:W-:Y:S05]  /*12fd0*/  @!P0 BRA `(.L_x_2337) ;  /* 0x0000003800948947 */ /* 0x001fea0003800000 */
.L_x_2411:
[----:B------:R-:W-:Y:S05]  /*12fe0*/  BSYNC B0 ;  /* 0x0000000000007941 */ /* 0x000fea0003800000 */
.L_x_2336:
[----:B------:R-:W0:Y:S01]  /*12ff0*/  LDL.LU R2, [R1+0x8] ;  /* 0x0000080001027983 */ /* 0x000e220000300800 */
[----:B------:R-:W-:-:S03]  /*13000*/  ULDC.64 UR4, c[0x0][0x328] ;  /* 0x0000ca0000047ab9 */ /* 0x000fc60000000a00 */
[----:B------:R-:W2:Y:S01]  /*13010*/  LDL.LU R4, [R1+0xc] ;  /* 0x00000c0001047983 */ /* 0x000ea20000300800 */
[----:B------:R-:W-:Y:S02]  /*13020*/  IMAD R5, R24, 0x8000, R34 ;  /* 0x0000800018057824 */ /* 0x000fe400078e0222 */
[----:B0-----:R-:W-:Y:S02]  /*13030*/  IMAD R0, R2, UR4, RZ ;  /* 0x0000000402007c24 */ /* 0x001fe4000f8e02ff */
[----:B------:R-:W-:-:S04]  /*13040*/  IMAD.WIDE.U32 R2, R36, UR4, RZ ;  /* 0x0000000424027c25 */ /* 0x000fc8000f8e00ff */
[----:B------:R-:W-:Y:S01]  /*13050*/  IMAD R0, R36, UR5, R0 ;  /* 0x0000000524007c24 */ /* 0x000fe2000f8e0200 */
[----:B------:R-:W-:-:S03]  /*13060*/  ULDC.64 UR4, c[0x0][0x338] ;  /* 0x0000ce0000047ab9 */ /* 0x000fc60000000a00 */
[----:B------:R-:W-:Y:S02]  /*13070*/  IMAD.IADD R3, R3, 0x1, R0 ;  /* 0x0000000103037824 */ /* 0x000fe400078e0200 */
        /* <DEDUP_REMOVED lines=23> */
[----:B0-----:R-:W-:-:S05]  /*131f0*/  IMAD.SHL.U32 R7, R7, 0x8, RZ ;  /* 0x0000000807077824 */ /* 0x001fca00078e00ff */
[----:B------:R-:W-:-:S05]  /*13200*/  LOP3.LUT R7, R7, 0x38, RZ, 0xc0, !PT ;  /* 0x0000003807077812 */ /* 0x000fca00078ec0ff */
[----:B------:R-:W-:Y:S01]  /*13210*/  IMAD.SHL.U32 R0, R7, 0x2, RZ ;  /* 0x0000000207007824 */ /* 0x000fe200078e00ff */
[----:B------:R-:W-:-:S04]  /*13220*/  LOP3.LUT R7, R17, 0x1, RZ, 0xc0, !PT ;  /* 0x0000000111077812 */ /* 0x000fc800078ec0ff */
[----:B--2---:R-:W-:Y:S02]  /*13230*/  IADD3 R2, P0, R2, R0, RZ ;  /* 0x0000000002027210 */ /* 0x004fe40007f1e0ff */
[----:B------:R-:W-:Y:S02]  /*13240*/  ISETP.NE.U32.AND P1, PT, R7, 0x1, PT ;  /* 0x000000010700780c */ /* 0x000fe40003f25070 */
[----:B------:R-:W-:Y:S01]  /*13250*/  PRMT R7, R17, 0x8880, RZ ;  /* 0x0000888011077816 */ /* 0x000fe200000000ff */
[----:B---3--:R-:W-:Y:S01]  /*13260*/  IMAD.X R3, RZ, RZ, R3, P0 ;  /* 0x000000ffff037224 */ /* 0x008fe200000e0603 */
        /* <DEDUP_REMOVED lines=25> */
[----:B------:R-:W2:Y:S04]  /*13400*/  SHFL.IDX PT, R3, R6, 0x1, 0x181f ;  /* 0x00381f0006037f89 */ /* 0x000ea800000e0000 */
[----:B------:R-:W-:Y:S01]  /*13410*/  SHFL.IDX PT, R6, R6, 0x3, 0x181f ;  /* 0x00781f0006067f89 */ /* 0x000fe200000e0000 */
[----:B0-----:R-:W-:-:S05]  /*13420*/  IADD3 R2, P6, R2, R0, RZ ;  /* 0x0000000002027210 */ /* 0x001fca0007fde0ff */
[----:B--2---:R-:W-:Y:S01]  /*13430*/  IMAD.X R3, RZ, RZ, R3, P6 ;  /* 0x000000ffff037224 */ /* 0x004fe200030e0603 */
        /* <DEDUP_REMOVED lines=39> */
[----:B0-----:R0:W2:Y:S02]  /*136b0*/  SHFL.IDX PT, R2, R4, 0x3, 0x181f ;  /* 0x00781f0004027f89 */ /* 0x0010a400000e0000 */
.L_x_2421:
        /* <DEDUP_REMOVED lines=11> */
[----:B--2---:R-:W-:Y:S02]  /*13770*/  IADD3 R2, P0, R2, R0, RZ ;  /* 0x0000000002027210 */ /* 0x004fe40007f1e0ff */
        /* <DEDUP_REMOVED lines=22> */
.L_x_2339:
        /* <DEDUP_REMOVED lines=11> */
.L_x_2340:
[----:B------:R-:W2:Y:S01]  /*13990*/  LDL.LU R2, [R1+0x4] ;  /* 0x0000040001027983 */ /* 0x000ea20000300800 */
[----:B------:R3:W-:Y:S01]  /*139a0*/  SYNCS.ARRIVE.TRANS64.A1T0 RZ, [R27+URZ+0x28c50], RZ ;  /* 0x028c50ff1bff79a7 */ /* 0x0007e2000810003f */
[----:B------:R-:W-:Y:S01]  /*139b0*/  BSSY B0, `(.L_x_2341) ;  /* 0x00000f7000007945 */ /* 0x000fe20003800000 */
[----:B--2---:R-:W-:-:S05]  /*139c0*/  VIADD R7, R2, 0xfffffffe ;  /* 0xfffffffe02077836 */ /* 0x004fca0000000000 */
[----:B------:R-:W-:-:S13]  /*139d0*/  ISETP.GE.AND P0, PT, R7, R32, PT ;  /* 0x000000200700720c */ /* 0x000fda0003f06270 */
[----:B---3--:R-:W-:Y:S05]  /*139e0*/  @!P0 BRA `(.L_x_2342) ;  /* 0x0000000c00cc8947 */ /* 0x008fea0003800000 */
[----:B------:R-:W2:Y:S01]  /*139f0*/  LDL.LU R2, [R1+0x14] ;  /* 0x0000140001027983 */ /* 0x000ea20000300800 */
[----:B------:R-:W-:-:S04]  /*13a00*/  LOP3.LUT R29, R17, 0x80, RZ, 0xc0, !PT ;  /* 0x00000080111d7812 */ /* 0x000fc800078ec0ff */
[----:B------:R-:W-:Y:S02]  /*13a10*/  SHF.R.U32.HI R29, RZ, 0x3, R29 ;  /* 0x00000003ff1d7819 */ /* 0x000fe4000001161d */
[----:B--2---:R-:W-:-:S04]  /*13a20*/  LOP3.LUT R30, R2, 0x40, RZ, 0xc0, !PT ;  /* 0x00000040021e7812 */ /* 0x004fc800078ec0ff */
[----:B------:R-:W-:-:S07]  /*13a30*/  SHF.R.U32.HI R30, RZ, 0x2, R30 ;  /* 0x00000002ff1e7819 */ /* 0x000fce000001161e */
.L_x_2355:
[----:B--2---:R-:W2:Y:S01]  /*13a40*/  S2R R2, SR_TID.X ;  /* 0x0000000000027919 */ /* 0x004ea20000002100 */
[----:B---3--:R-:W3:Y:S01]  /*13a50*/  LDC R3, c[0x0][0x430] ;  /* 0x00010c00ff037b82 */ /* 0x008ee20000000800 */
[----:B------:R-:W-:Y:S01]  /*13a60*/  IMAD R6, R7, 0x40, R31 ;  /* 0x0000004007067824 */ /* 0x000fe200078e021f */
[----:B------:R-:W-:Y:S05]  /*13a70*/  YIELD ;  /* 0x0000000000007946 */ /* 0x000fea0003800000 */
[----:B0-----:R-:W0:Y:S01]  /*13a80*/  S2R R4, SR_TID.X ;  /* 0x0000000000047919 */ /* 0x001e220000002100 */
[----:B------:R-:W-:Y:S01]  /*13a90*/  IMAD.U32 R11, RZ, RZ, UR36 ;  /* 0x00000024ff0b7e24 */ /* 0x000fe2000f8e00ff */
[----:B------:R-:W-:Y:S01]  /*13aa0*/  ULDC UR4, c[0x0][0x430] ;  /* 0x00010c0000047ab9 */ /* 0x000fe20000000800 */
[----:B------:R-:W-:Y:S01]  /*13ab0*/  VIADD R24, R24, 0x1 ;  /* 0x0000000118187836 */ /* 0x000fe20000000000 */
[----:B---3--:R-:W-:-:S02]  /*13ac0*/  ISETP.NE.AND P0, PT, R3, 0x1, PT ;  /* 0x000000010300780c */ /* 0x008fc40003f05270 */
[----:B--2---:R-:W-:-:S04]  /*13ad0*/  LOP3.LUT R2, R2, 0x7f, RZ, 0xc0, !PT ;  /* 0x0000007f02027812 */ /* 0x004fc800078ec0ff */
[----:B------:R-:W-:-:S07]  /*13ae0*/  SHF.R.U32.HI R2, RZ, 0x3, R2 ;  /* 0x00000003ff027819 */ /* 0x000fce0000011602 */
[----:B------:R-:W2:Y:S01]  /*13af0*/  @P0 LDC R3, c[0x0][0x434] ;  /* 0x00010d00ff030b82 */ /* 0x000ea20000000800 */
[----:B0-----:R-:W-:-:S05]  /*13b00*/  IMAD.SHL.U32 R4, R4, 0x10, RZ ;  /* 0x0000001004047824 */ /* 0x001fca00078e00ff */
[----:B------:R-:W-:Y:S02]  /*13b10*/  LOP3.LUT R4, R2, 0x70, R4, 0xf8, !PT ;  /* 0x0000007002047812 */ /* 0x000fe400078ef804 */
[----:B------:R-:W0:Y:S02]  /*13b20*/  @P0 LDC R2, c[0x0][0x438] ;  /* 0x00010e00ff020b82 */ /* 0x000e240000000800 */
[C---:B------:R-:W-:Y:S01]  /*13b30*/  ISETP.GT.U32.AND P1, PT, R4.reuse, 0x3f, PT ;  /* 0x0000003f0400780c */ /* 0x040fe20003f24070 */
[----:B------:R-:W-:-:S04]  /*13b40*/  IMAD.IADD R6, R4, 0x1, R6 ;  /* 0x0000000104067824 */ /* 0x000fc800078e0206 */
[----:B------:R-:W-:-:S08]  /*13b50*/  IMAD.MOV.U32 R10, RZ, RZ, R6 ;  /* 0x000000ffff0a7224 */ /* 0x000fd000078e0006 */
[----:B------:R-:W3:Y:S01]  /*13b60*/  @!P1 LDC.64 R4, c[0x0][0x428] ;  /* 0x00010a00ff049b82 */ /* 0x000ee20000000a00 */
[----:B--2---:R-:W-:-:S07]  /*13b70*/  @P0 IMAD.HI.U32 R3, R6, R3, RZ ;  /* 0x0000000306030227 */ /* 0x004fce00078e00ff */
[----:B------:R-:W2:Y:S01]  /*13b80*/  @!P1 LDC.64 R8, c[0x0][0x418] ;  /* 0x00010600ff089b82 */ /* 0x000ea20000000a00 */
[----:B0-----:R-:W-:-:S04]  /*13b90*/  @P0 SHF.R.U32.HI R10, RZ, R2, R3 ;  /* 0x00000002ff0a0219 */ /* 0x001fc80000011603 */
[--C-:B------:R-:W-:Y:S01]  /*13ba0*/  @!P1 SHF.R.S32.HI R3, RZ, 0x1f, R10.reuse ;  /* 0x0000001fff039819 */ /* 0x100fe2000001140a */
[----:B------:R-:W-:-:S04]  /*13bb0*/  @!P1 IMAD.MOV.U32 R2, RZ, RZ, R10 ;  /* 0x000000ffff029224 */ /* 0x000fc800078e000a */
[----:B---3--:R-:W-:-:S04]  /*13bc0*/  @!P1 IMAD.WIDE.U32 R2, R28, R4, R2 ;  /* 0x000000041c029225 */ /* 0x008fc800078e0002 */
[----:B------:R-:W-:-:S04]  /*13bd0*/  @!P1 IMAD R4, R33, R4, RZ ;  /* 0x0000000421049224 */ /* 0x000fc800078e02ff */
[----:B------:R-:W-:Y:S01]  /*13be0*/  @!P1 IMAD R5, R28, R5, R4 ;  /* 0x000000051c059224 */ /* 0x000fe200078e0204 */
[----:B--2---:R-:W-:Y:S01]  /*13bf0*/  @!P1 LEA R8, P0, R2, R8, 0x2 ;  /* 0x0000000802089211 */ /* 0x004fe200078010ff */
[----:B------:R-:W-:-:S03]  /*13c00*/  IMAD.MOV.U32 R4, RZ, RZ, RZ ;  /* 0x000000ffff047224 */ /* 0x000fc600078e00ff */
[----:B------:R-:W-:Y:S01]  /*13c10*/  @!P1 IADD3 R3, R5, R3, RZ ;  /* 0x0000000305039210 */ /* 0x000fe20007ffe0ff */
[----:B------:R-:W-:-:S03]  /*13c20*/  IMAD.MOV R5, RZ, RZ, -R10 ;  /* 0x000000ffff057224 */ /* 0x000fc600078e0a0a */
[----:B------:R-:W-:Y:S01]  /*13c30*/  @!P1 LEA.HI.X R9, R2, R9, R3, 0x2, P0 ;  /* 0x0000000902099211 */ /* 0x000fe200000f1403 */
[----:B------:R-:W-:Y:S01]  /*13c40*/  IMAD R5, R5, UR4, R6 ;  /* 0x0000000405057c24 */ /* 0x000fe2000f8e0206 */
[----:B------:R-:W-:-:S03]  /*13c50*/  ISETP.NE.AND P0, PT, R24, 0x2, PT ;  /* 0x000000021800780c */ /* 0x000fc60003f05270 */
[----:B------:R0:W5:Y:S01]  /*13c60*/  @!P1 LDG.E R4, desc[UR54][R8.64] ;  /* 0x0000003608049981 */ /* 0x000162000c1e1900 */
[----:B------:R-:W-:Y:S01]  /*13c70*/  ISETP.NE.AND P1, PT, R11, 0x3, PT ;  /* 0x000000030b00780c */ /* 0x000fe20003f25270 */
[----:B------:R-:W-:Y:S01]  /*13c80*/  IMAD.MOV.U32 R3, RZ, RZ, R7 ;  /* 0x000000ffff037224 */ /* 0x000fe200078e0007 */
[----:B------:R-:W-:Y:S01]  /*13c90*/  SEL R2, RZ, 0x1, P0 ;  /* 0x00000001ff027807 */ /* 0x000fe20000000000 */
[----:B------:R-:W-:Y:S01]  /*13ca0*/  VIADD R7, R7, 0xffffffff ;  /* 0xffffffff07077836 */ /* 0x000fe20000000000 */
[----:B------:R-:W-:Y:S02]  /*13cb0*/  SEL R24, R24, RZ, P0 ;  /* 0x000000ff18187207 */ /* 0x000fe40000000000 */
[----:B------:R-:W-:Y:S02]  /*13cc0*/  LOP3.LUT R25, R25, R2, RZ, 0x3c, !PT ;  /* 0x0000000219197212 */ /* 0x000fe400078e3cff */
[----:B------:R-:W-:-:S05]  /*13cd0*/  ISETP.GT.AND P3, PT, R3, R32, PT ;  /* 0x000000200300720c */ /* 0x000fca0003f64270 */
[----:B01----:R-:W-:Y:S08]  /*13ce0*/  @!P1 BRA `(.L_x_2343) ;  /* 0x0000000000049947 */ /* 0x003ff00003800000 */
[----:B------:R-:W-:Y:S01]  /*13cf0*/  BPT.TRAP 0x1 ;  /* 0x000000040000795c */ /* 0x000fe20000300000 */
.L_x_2343:
[----:B------:R-:W-:Y:S01]  /*13d00*/  IMAD R6, R24, 0x8, R23 ;  /* 0x0000000818067824 */ /* 0x000fe200078e0217 */
[----:B------:R-:W-:Y:S01]  /*13d10*/  SHF.L.U32 R17, R25, 0x1f, RZ ;  /* 0x0000001f19117819 */ /* 0x000fe200000006ff */
[----:B------:R-:W-:Y:S01]  /*13d20*/  BSSY B1, `(.L_x_2344) ;  /* 0x0000004000017945 */ /* 0x000fe20003800000 */
[----:B------:R-:W-:Y:S02]  /*13d30*/  SHF.R.S32.HI R9, RZ, 0x1f, R5 ;  /* 0x0000001fff097819 */ /* 0x000fe40000011405 */
[----:B------:R-:W0:Y:S02]  /*13d40*/  SYNCS.PHASECHK.TRANS64.TRYWAIT P0, [R6+URZ+0x28c40], R17 ;  /* 0x028c4011060075a7 */ /* 0x000e24000800017f */
[----:B0-----:R-:W-:Y:S05]  /*13d50*/  @!P0 BRA `(.L_x_2345) ;  /* 0x0000003400708947 */ /* 0x001fea0003800000 */
.L_x_2422:
[----:B------:R-:W-:Y:S05]  /*13d60*/  BSYNC B1 ;  /* 0x0000000000017941 */ /* 0x000fea0003800000 */
.L_x_2344:
        /* <DEDUP_REMOVED lines=42> */
.L_x_2432:
        /* <DEDUP_REMOVED lines=8> */
.L_x_2347:
        /* <DEDUP_REMOVED lines=11> */
.L_x_2348:
[----:B------:R2:W-:Y:S01]  /*14140*/  SYNCS.ARRIVE.TRANS64.A1T0 RZ, [R6+URZ+0x28c30], RZ ;  /* 0x028c30ff06ff79a7 */ /* 0x0005e2000810003f */
[----:B------:R-:W-:Y:S05]  /*14150*/  @!P2 BRA `(.L_x_2349) ;  /* 0x000000000004a947 */ /* 0x000fea0003800000 */
[----:B------:R-:W-:Y:S01]  /*14160*/  BPT.TRAP 0x1 ;  /* 0x000000040000795c */ /* 0x000fe20000300000 */
.L_x_2349:
[----:B------:R-:W3:Y:S01]  /*14170*/  SYNCS.PHASECHK.TRANS64.TRYWAIT P0, [R6+URZ+0x28c60], R17 ;  /* 0x028c6011060075a7 */ /* 0x000ee2000800017f */
[----:B------:R-:W-:Y:S04]  /*14180*/  BSSY B1, `(.L_x_2350) ;  /* 0x0000002000017945 */ /* 0x000fe80003800000 */
[----:B---3--:R-:W-:Y:S05]  /*14190*/  @!P0 BRA `(.L_x_2351) ;  /* 0x0000003400908947 */ /* 0x008fea0003800000 */
.L_x_2433:
[----:B------:R-:W-:Y:S05]  /*141a0*/  BSYNC B1 ;  /* 0x0000000000017941 */ /* 0x000fea0003800000 */
.L_x_2350:
        /* <DEDUP_REMOVED lines=81> */
.L_x_2443:
        /* <DEDUP_REMOVED lines=25> */
.L_x_2353:
        /* <DEDUP_REMOVED lines=11> */
.L_x_2354:
[----:B------:R3:W-:Y:S01]  /*14900*/  SYNCS.ARRIVE.TRANS64.A1T0 RZ, [R6+URZ+0x28c50], RZ ;  /* 0x028c50ff06ff79a7 */ /* 0x0007e2000810003f */
[----:B------:R-:W-:Y:S05]  /*14910*/  @P3 BRA `(.L_x_2355) ;  /* 0xfffffff000483947 */ /* 0x000fea000383ffff */
.L_x_2342:
[----:B------:R-:W-:Y:S05]  /*14920*/  BSYNC B0 ;  /* 0x0000000000007941 */ /* 0x000fea0003800000 */
.L_x_2341:
        /* <DEDUP_REMOVED lines=21> */
.L_x_2357:
[----:B------:R-:W-:Y:S05]  /*14a80*/  BSYNC B0 ;  /* 0x0000000000007941 */ /* 0x000fea0003800000 */
.L_x_2356:
[----:B------:R-:W-:-:S07]  /*14a90*/  SEL R24, R24, RZ, P0 ;  /* 0x000000ff18187207 */ /* 0x000fce0000000000 */
.L_x_2316:
[----:B------:R-:W-:Y:S05]  /*14aa0*/  BSYNC B7 ;  /* 0x0000000000077941 */ /* 0x000fea0003800000 */
.L_x_2314:
        /* <DEDUP_REMOVED lines=11> */
.L_x_2358:
        /* <DEDUP_REMOVED lines=17> */
[----:B----4-:R-:W-:Y:S01]  /*14c70*/  @!P1 IMAD.MOV.U32 R17, RZ, RZ, R2 ;  /* 0x000000ffff119224 */ /* 0x010fe200078e0002 */
[----:B------:R-:W-:-:S04]  /*14c80*/  ISETP.NE.AND P1, PT, R8, RZ, PT ;  /* 0x000000ff0800720c */ /* 0x000fc80003f25270 */
[----:B------:R-:W0:Y:S02]  /*14c90*/  SHFL.UP PT, R14, R17, 0x1, RZ ;  /* 0x04200000110e7989 */ /* 0x000e2400000e00ff */
[----:B0-----:R-:W-:-:S04]  /*14ca0*/  SEL R4, R14, RZ, P1 ;  /* 0x000000ff0e047207 */ /* 0x001fc80000800000 */
[----:B------:R-:W-:-:S05]  /*14cb0*/  IADD3 R4, R17, R4, RZ ;  /* 0x0000000411047210 */ /* 0x000fca0007ffe0ff */
[----:B------:R-:W0:Y:S02]  /*14cc0*/  SHFL.UP PT, R14, R4, 0x2, RZ ;  /* 0x04400000040e7989 */ /* 0x000e2400000e00ff */
[----:B0-----:R-:W-:-:S05]  /*14cd0*/  SEL R5, R14, RZ, P2 ;  /* 0x000000ff0e057207 */ /* 0x001fca0001000000 */
[----:B--23--:R-:W-:Y:S02]  /*14ce0*/  IMAD.IADD R6, R4, 0x1, R5 ;  /* 0x0000000104067824 */ /* 0x00cfe400078e0205 */
[----:B------:R-:W-:Y:S04]  /*14cf0*/  SHFL.IDX PT, R5, R16, 0x1, 0x1f ;  /* 0x00201f0010057f89 */ /* 0x000fe800000e0000 */
        /* <DEDUP_REMOVED lines=10> */
.L_x_2453:
[----:B------:R-:W-:Y:S02]  /*14da0*/  ULDC UR4, c[0x0][0xc38] ;  /* 0x00030e0000047ab9 */ /* 0x000fe40000000800 */
[----:B------:R-:W-:-:S04]  /*14db0*/  IMAD.U32 R4, RZ, RZ, UR4 ;  /* 0x00000004ff047e24 */ /* 0x000fc8000f8e00ff */
[----:B--2---:R-:W-:-:S04]  /*14dc0*/  IMAD R14, R14, R4, RZ ;  /* 0x000000040e0e7224 */ /* 0x004fc800078e02ff */
[----:B------:R-:W-:-:S05]  /*14dd0*/  IMAD.IADD R5, R5, 0x1, R14 ;  /* 0x0000000105057824 */ /* 0x000fca00078e020e */
[----:B------:R-:W-:-:S13]  /*14de0*/  ISETP.GT.AND P6, PT, R5, R0, PT ;  /* 0x000000000500720c */ /* 0x000fda0003fc4270 */
[----:B------:R-:W-:Y:S05]  /*14df0*/  @P6 BRA `(.L_x_2361) ;  /* 0x00000000009c6947 */ /* 0x000fea0003800000 */
.L_x_2366:
        /* <DEDUP_REMOVED lines=14> */
.L_x_2364:
[----:B------:R-:W-:Y:S05]  /*14ee0*/  BSYNC B0 ;  /* 0x0000000000007941 */ /* 0x000fea0003800000 */
.L_x_2363:
        /* <DEDUP_REMOVED lines=18> */
.L_x_2461:
[----:B------:R-:W-:Y:S02]  /*15010*/  ULDC UR4, c[0x0][0xc38] ;  /* 0x00030e0000047ab9 */ /* 0x000fe40000000800 */
[----:B------:R-:W-:-:S04]  /*15020*/  IMAD.U32 R4, RZ, RZ, UR4 ;  /* 0x00000004ff047e24 */ /* 0x000fc8000f8e00ff */
[----:B--2---:R-:W-:-:S04]  /*15030*/  IMAD R14, R14, R4, RZ ;  /* 0x000000040e0e7224 */ /* 0x004fc800078e02ff */
[----:B------:R-:W-:-:S05]  /*15040*/  IMAD.IADD R5, R14, 0x1, R5 ;  /* 0x000000010e057824 */ /* 0x000fca00078e0205 */
[----:B------:R-:W-:-:S13]  /*15050*/  ISETP.GT.AND P6, PT, R5, R0, PT ;  /* 0x000000000500720c */ /* 0x000fda0003fc4270 */
[----:B------:R-:W-:Y:S05]  /*15060*/  @!P6 BRA `(.L_x_2366) ;  /* 0xfffffffc0064e947 */ /* 0x000fea000383ffff */
.L_x_2361:
        /* <DEDUP_REMOVED lines=8> */
.L_x_2465:
[----:B------:R-:W-:Y:S01]  /*150f0*/  ISETP.NE.AND P0, PT, R3, RZ, PT ;  /* 0x000000ff0300720c */ /* 0x000fe20003f05270 */
[----:B------:R-:W-:-:S12]  /*15100*/  IMAD.MOV.U32 R14, RZ, RZ, RZ ;  /* 0x000000ffff0e7224 */ /* 0x000fd800078e00ff */
[----:B------:R-:W-:Y:S05]  /*15110*/  @!P0 BRA `(.L_x_2368) ;  /* 0x0000000000108947 */ /* 0x000fea0003800000 */
[----:B------:R-:W-:Y:S01]  /*15120*/  UMOV UR4, 0xffffffff ;  /* 0xffffffff00047882 */ /* 0x000fe20000000000 */
[----:B------:R-:W-:Y:S02]  /*15130*/  VIADD R12, R6, 0xffffffff ;  /* 0xffffffff060c7836 */ /* 0x000fe40000000000 */
[----:B------:R-:W-:Y:S05]  /*15140*/  BRA.DIV UR4, `(.L_x_2369) ;  /* 0x0000003604bc7947 */ /* 0x000fea000b800000 */
[----:B------:R4:W0:Y:S02]  /*15150*/  SHFL.IDX PT, R14, R2, R12, 0x1f ;  /* 0x00001f0c020e7589 */ /* 0x00082400000e0000 */
.L_x_2368:
[----:B0---4-:R-:W0:Y:S01]  /*15160*/  LDC.64 R2, c[0x0][0xc90] ;  /* 0x00032400ff027b82 */ /* 0x011e220000000a00 */
[----:B------:R-:W-:-:S04]  /*15170*/  IMAD.IADD R19, R6, 0x1, R19 ;  /* 0x0000000106137824 */ /* 0x000fc800078e0213 */
[----:B0-----:R-:W-:-:S05]  /*15180*/  IMAD.WIDE R2, R19, 0x4, R2 ;  /* 0x0000000413027825 */ /* 0x001fca00078e0202 */
[----:B------:R0:W2:Y:S01]  /*15190*/  LDG.E R7, desc[UR54][R2.64] ;  /* 0x0000003602077981 */ /* 0x0000a2000c1e1900 */
[----:B------:R-:W-:Y:S02]  /*151a0*/  IMAD R16, R14, R4, R5 ;  /* 0x000000040e107224 */ /* 0x000fe400078e0205 */
[----:B0-----:R-:W-:Y:S02]  /*151b0*/  IMAD.MOV.U32 R2, RZ, RZ, RZ ;  /* 0x000000ffff027224 */ /* 0x001fe400078e00ff */
[----:B--23--:R-:W-:-:S05]  /*151c0*/  IMAD R6, R17, R7, RZ ;  /* 0x0000000711067224 */ /* 0x00cfca00078e02ff */
[----:B------:R-:W-:-:S04]  /*151d0*/  IABS R8, R6 ;  /* 0x0000000600087213 */ /* 0x000fc80000000000 */
[----:B------:R-:W0:Y:S08]  /*151e0*/  I2F.RP R9, R8 ;  /* 0x0000000800097306 */ /* 0x000e300000209400 */
[----:B0-----:R-:W0:Y:S02]  /*151f0*/  MUFU.RCP R9, R9 ;  /* 0x0000000900097308 */ /* 0x001e240000001000 */
[----:B0-----:R-:W-:-:S06]  /*15200*/  VIADD R10, R9, 0xffffffe ;  /* 0x0ffffffe090a7836 */ /* 0x001fcc0000000000 */
[----:B------:R-:W0:Y:S02]  /*15210*/  F2I.FTZ.U32.TRUNC.NTZ R3, R10 ;  /* 0x0000000a00037305 */ /* 0x000e24000021f000 */
[----:B0-----:R-:W-:-:S04]  /*15220*/  IMAD.MOV R11, RZ, RZ, -R3 ;  /* 0x000000ffff0b7224 */ /* 0x001fc800078e0a03 */
[----:B------:R-:W-:-:S04]  /*15230*/  IMAD R5, R11, R8, RZ ;  /* 0x000000080b057224 */ /* 0x000fc800078e02ff */
[----:B------:R-:W-:-:S04]  /*15240*/  IMAD.HI.U32 R2, R3, R5, R2 ;  /* 0x0000000503027227 */ /* 0x000fc800078e0002 */
[----:B------:R-:W-:Y:S01]  /*15250*/  IMAD.IADD R5, R0, 0x1, -R16 ;  /* 0x0000000100057824 */ /* 0x000fe200078e0a10 */
[----:B------:R-:W-:-:S04]  /*15260*/  IABS R0, R6 ;  /* 0x0000000600007213 */ /* 0x000fc80000000000 */
[----:B------:R-:W-:Y:S01]  /*15270*/  IABS R3, R5 ;  /* 0x0000000500037213 */ /* 0x000fe20000000000 */
[----:B------:R-:W-:-:S04]  /*15280*/  IMAD.MOV R0, RZ, RZ, -R0 ;  /* 0x000000ffff007224 */ /* 0x000fc800078e0a00 */
        /* <DEDUP_REMOVED lines=12> */
[----:B------:R-:W-:Y:S02]  /*15350*/  IMAD R0, R7, R2, RZ ;  /* 0x0000000207007224 */ /* 0x000fe400078e02ff */
[----:B------:R-:W-:Y:S02]  /*15360*/  IMAD.MOV R2, RZ, RZ, -R2 ;  /* 0x000000ffff027224 */ /* 0x000fe400078e0a02 */
[----:B------:R-:W-:Y:S02]  /*15370*/  IMAD.MOV R3, RZ, RZ, -R0 ;  /* 0x000000ffff037224 */ /* 0x000fe400078e0a00 */
[----:B------:R-:W-:-:S03]  /*15380*/  IMAD R5, R6, R2, R5 ;  /* 0x0000000206057224 */ /* 0x000fc600078e0205 */
[----:B------:R-:W-:-:S04]  /*15390*/  VIADDMNMX R4, R3, R4, R7, PT ;  /* 0x0000000403047246 */ /* 0x000fc80003800107 */
[-C--:B------:R-:W-:Y:S02]  /*153a0*/  IABS R7, R4.reuse ;  /* 0x0000000400077213 */ /* 0x080fe40000000000 */
[----:B------:R-:W-:Y:S02]  /*153b0*/  IABS R6, R4 ;  /* 0x0000000400067213 */ /* 0x000fe40000000000 */
[----:B------:R-:W0:Y:S03]  /*153c0*/  I2F.RP R8, R7 ;  /* 0x0000000700087306 */ /* 0x000e260000209400 */
[----:B------:R-:W-:-:S05]  /*153d0*/  IMAD.MOV R6, RZ, RZ, -R6 ;  /* 0x000000ffff067224 */ /* 0x000fca00078e0a06 */
[----:B0-----:R-:W0:Y:S02]  /*153e0*/  MUFU.RCP R8, R8 ;  /* 0x0000000800087308 */ /* 0x001e240000001000 */
[----:B0-----:R-:W-:-:S06]  /*153f0*/  IADD3 R3, R8, 0xffffffe, RZ ;  /* 0x0ffffffe08037810 */ /* 0x001fcc0007ffe0ff */
[----:B------:R-:W0:Y:S02]  /*15400*/  F2I.FTZ.U32.TRUNC.NTZ R3, R3 ;  /* 0x0000000300037305 */ /* 0x000e24000021f000 */
[----:B0-----:R-:W-:-:S04]  /*15410*/  IMAD.MOV R2, RZ, RZ, -R3 ;  /* 0x000000ffff027224 */ /* 0x001fc800078e0a03 */
[----:B------:R-:W-:Y:S02]  /*15420*/  IMAD R9, R2, R7, RZ ;  /* 0x0000000702097224 */ /* 0x000fe400078e02ff */
[----:B------:R-:W-:-:S04]  /*15430*/  IMAD.MOV.U32 R2, RZ, RZ, RZ ;  /* 0x000000ffff027224 */ /* 0x000fc800078e00ff */
[----:B------:R-:W-:Y:S01]  /*15440*/  IMAD.HI.U32 R2, R3, R9, R2 ;  /* 0x0000000903027227 */ /* 0x000fe200078e0002 */
[----:B------:R-:W-:Y:S02]  /*15450*/  IABS R9, R5 ;  /* 0x0000000500097213 */ /* 0x000fe40000000000 */
[C---:B------:R-:W-:Y:S01]  /*15460*/  LOP3.LUT R3, R5.reuse, R4, RZ, 0x3c, !PT ;  /* 0x0000000405037212 */ /* 0x040fe200078e3cff */
[----:B------:R-:W-:Y:S02]  /*15470*/  IMAD.IADD R5, R5, 0x1, R0 ;  /* 0x0000000105057824 */ /* 0x000fe400078e0200 */
[----:B------:R-:W-:Y:S01]  /*15480*/  IMAD.HI.U32 R2, R2, R9, RZ ;  /* 0x0000000902027227 */ /* 0x000fe200078e00ff */
[----:B------:R-:W-:-:S03]  /*15490*/  ISETP.GE.AND P2, PT, R3, RZ, PT ;  /* 0x000000ff0300720c */ /* 0x000fc60003f46270 */
[----:B------:R-:W-:-:S05]  /*154a0*/  IMAD R6, R2, R6, R9 ;  /* 0x0000000602067224 */ /* 0x000fca00078e0209 */
[----:B------:R-:W-:-:S13]  /*154b0*/  ISETP.GT.U32.AND P1, PT, R7, R6, PT ;  /* 0x000000060700720c */ /* 0x000fda0003f24070 */
[----:B------:R-:W-:Y:S02]  /*154c0*/  @!P1 IMAD.IADD R6, R6, 0x1, -R7 ;  /* 0x0000000106069824 */ /* 0x000fe400078e0a07 */
[----:B------:R-:W-:Y:S01]  /*154d0*/  @!P1 VIADD R2, R2, 0x1 ;  /* 0x0000000102029836 */ /* 0x000fe20000000000 */
[----:B------:R-:W-:Y:S02]  /*154e0*/  ISETP.NE.AND P1, PT, R4, RZ, PT ;  /* 0x000000ff0400720c */ /* 0x000fe40003f25270 */
[----:B------:R-:W-:-:S13]  /*154f0*/  ISETP.GE.U32.AND P0, PT, R6, R7, PT ;  /* 0x000000070600720c */ /* 0x000fda0003f06070 */
[----:B------:R-:W-:-:S04]  /*15500*/  @P0 VIADD R2, R2, 0x1 ;  /* 0x0000000102020836 */ /* 0x000fc80000000000 */
[----:B------:R-:W-:Y:S01]  /*15510*/  @!P2 IMAD.MOV R2, RZ, RZ, -R2 ;  /* 0x000000ffff02a224 */ /* 0x000fe200078e0a02 */
[----:B------:R-:W-:Y:S01]  /*15520*/  @!P1 LOP3.LUT R2, RZ, R4, RZ, 0x33, !PT ;  /* 0x00000004ff029212 */ /* 0x000fe200078e33ff */
[----:B------:R-:W-:-:S04]  /*15530*/  IMAD.MOV R4, RZ, RZ, -R4 ;  /* 0x000000ffff047224 */ /* 0x000fc800078e0a04 */
[----:B------:R-:W-:Y:S01]  /*15540*/  IMAD R18, R2, R4, R5 ;  /* 0x0000000402127224 */ /* 0x000fe200078e0205 */
[----:B------:R-:W-:-:S05]  /*15550*/  LOP3.LUT R2, RZ, R2, RZ, 0x33, !PT ;  /* 0x00000002ff027212 */ /* 0x000fca00078e33ff */
[----:B------:R-:W-:Y:S01]  /*15560*/  IMAD.IADD R17, R17, 0x1, R2 ;  /* 0x0000000111117824 */ /* 0x000fe200078e0202 */
[----:B------:R-:W-:Y:S06]  /*15570*/  BRA `(.L_x_2370) ;  /* 0x00000000001c7947 */ /* 0x000fec0003800000 */
.L_x_2362:
[----:B------:R-:W-:Y:S01]  /*15580*/  UMOV UR4, URZ ;  /* 0x0000003f00047c82 */ /* 0x000fe20008000000 */
[----:B------:R-:W-:Y:S01]  /*15590*/  UMOV UR5, URZ ;  /* 0x0000003f00057c82 */ /* 0x000fe20008000000 */
[----:B------:R-:W-:Y:S01]  /*155a0*/  ULDC UR6, c[0x0][0xc3c] ;  /* 0x00030f0000067ab9 */ /* 0x000fe20000000800 */
[----:B------:R-:W-:Y:S02]  /*155b0*/  IMAD.MOV.U32 R16, RZ, RZ, R0 ;  /* 0x000000ffff107224 */ /* 0x000fe400078e0000 */
[----:B------:R-:W-:Y:S02]  /*155c0*/  IMAD.U32 R17, RZ, RZ, UR4 ;  /* 0x00000004ff117e24 */ /* 0x000fe4000f8e00ff */
[----:B------:R-:W-:Y:S02]  /*155d0*/  IMAD.U32 R18, RZ, RZ, UR5 ;  /* 0x00000005ff127e24 */ /* 0x000fe4000f8e00ff */
[----:B------:R-:W-:-:S07]  /*155e0*/  IMAD.U32 R19, RZ, RZ, UR6 ;  /* 0x00000006ff137e24 */ /* 0x000fce000f8e00ff */
.L_x_2370:
        /* <DEDUP_REMOVED lines=10> */
.L_x_2359:
[----:B------:R-:W-:Y:S02]  /*15690*/  ULDC UR4, c[0x0][0xc3c] ;  /* 0x00030f0000047ab9 */ /* 0x000fe40000000800 */
[----:B0-----:R-:W-:-:S13]  /*156a0*/  ISETP.GE.AND P0, PT, R19, UR4, PT ;  /* 0x0000000413007c0c */ /* 0x001fda000bf06270 */
[----:B------:R-:W-:Y:S05]  /*156b0*/  @!P0 BRA `(.L_x_2371) ;  /* 0xffffffb400448947 */ /* 0x000fea000383ffff */
[----:B------:R-:W-:Y:S05]  /*156c0*/  BSYNC B8 ;  /* 0x0000000000087941 */ /* 0x000fea0003800000 */
.L_x_2302:
[----:B------:R-:W5:Y:S01]  /*156d0*/  LDL.LU R0, [R1+0x10] ;  /* 0x0000100001007983 */ /* 0x000f620000300800 */
[----:B------:R-:W-:Y:S01]  /*156e0*/  BSSY B0, `(.L_x_2372) ;  /* 0x000000b000007945 */ /* 0x000fe20003800000 */
[----:B------:R-:W1:Y:S01]  /*156f0*/  S2R R5, SR_CgaCtaId ;  /* 0x0000000000057919 */ /* 0x000e620000008800 */
[----:B-----5:R-:W-:-:S05]  /*15700*/  VIADD R0, R0, 0x1 ;  /* 0x0000000100007836 */ /* 0x020fca0000000000 */
[----:B0-----:R-:W-:-:S04]  /*15710*/  LEA.HI R2, R0, R0, RZ, 0x1 ;  /* 0x0000000000027211 */ /* 0x001fc800078f08ff */
[----:B------:R-:W-:Y:S02]  /*15720*/  LOP3.LUT R3, R2, 0xfffffffe, RZ, 0xc0, !PT ;  /* 0xfffffffe02037812 */ /* 0x000fe400078ec0ff */
[----:B------:R-:W-:-:S03]  /*15730*/  MOV R2, 0x400 ;  /* 0x0000040000027802 */ /* 0x000fc60000000f00 */
[----:B------:R-:W-:Y:S01]  /*15740*/  IMAD.IADD R0, R0, 0x1, -R3 ;  /* 0x0000000100007824 */ /* 0x000fe200078e0a03 */
[----:B-1----:R-:W-:-:S04]  /*15750*/  LEA R5, R5, R2, 0x18 ;  /* 0x0000000205057211 */ /* 0x002fc800078ec0ff */
[----:B------:R-:W-:-:S04]  /*15760*/  SHF.L.U32 R0, R0, 0x1f, RZ ;  /* 0x0000001f00007819 */ /* 0x000fc800000006ff */
[----:B------:R-:W0:Y:S02]  /*15770*/  SYNCS.PHASECHK.TRANS64.TRYWAIT P0, [R5+URZ+0x28c20], R0 ;  /* 0x028c2000050075a7 */ /* 0x000e24000800017f */
[----:B0-----:R-:W-:Y:S05]  /*15780*/  @!P0 BRA `(.L_x_2373) ;  /* 0x0000003000508947 */ /* 0x001fea0003800000 */
.L_x_2468:
[----:B------:R-:W-:Y:S05]  /*15790*/  BSYNC B0 ;  /* 0x0000000000007941 */ /* 0x000fea0003800000 */
.L_x_2372:
[----:B------:R-:W-:-:S03]  /*157a0*/  UMOV UR4, 0xffffffff ;  /* 0xffffffff00047882 */ /* 0x000fc60000000000 */
[----:B------:R-:W-:Y:S05]  /*157b0*/  BRA.DIV UR4, `(.L_x_2374) ;  /* 0x0000003204587947 */ /* 0x000fea000b800000 */
[----:B0-----:R-:W0:Y:S02]  /*157c0*/  S2R R0, SR_TID.X ;  /* 0x0000000000007919 */ /* 0x001e240000002100 */
[----:B0-----:R-:W-:-:S04]  /*157d0*/  SHF.R.U32.HI R0, RZ, 0x5, R0 ;  /* 0x00000005ff007819 */ /* 0x001fc80000011600 */
[----:B------:R-:W-:-:S05]  /*157e0*/  LOP3.LUT R0, R0, 0x3, RZ, 0xc0, !PT ;  /* 0x0000000300007812 */ /* 0x000fca00078ec0ff */
[----:B------:R0:W1:Y:S02]  /*157f0*/  SHFL.IDX PT, R14, R0, RZ, 0x1f ;  /* 0x00001fff000e7589 */ /* 0x00006400000e0000 */
.L_x_2471:
[----:B-1----:R-:W-:Y:S01]  /*15800*/  ISETP.NE.AND P0, PT, R14, RZ, PT ;  /* 0x000000ff0e00720c */ /* 0x002fe20003f05270 */
[----:B------:R-:W-:-:S12]  /*15810*/  BSSY B0, `(.L_x_2375) ;  /* 0x0000024000007945 */ /* 0x000fd80003800000 */
[----:B------:R-:W-:Y:S05]  /*15820*/  @P0 BRA `(.L_x_2376) ;  /* 0x0000000000880947 */ /* 0x000fea0003800000 */
[----:B------:R-:W-:-:S03]  /*15830*/  UMOV UR4, 0xffffffff ;  /* 0xffffffff00047882 */ /* 0x000fc60000000000 */
[----:B------:R-:W-:Y:S05]  /*15840*/  BRA.DIV UR4, `(.L_x_2377) ;  /* 0x0000003204687947 */ /* 0x000fea000b800000 */
[----:B------:R-:W-:-:S13]  /*15850*/  ELECT P6, URZ, PT ;  /* 0x00000000003f782f */ /* 0x000fda00038c0000 */
.L_x_2474:
[----:B------:R-:W-:Y:S05]  /*15860*/  @!P6 BRA `(.L_x_2376) ;  /* 0x000000000078e947 */ /* 0x000fea0003800000 */
[----:B------:R-:W-:-:S06]  /*15870*/  ULOP3.LUT UR4, UR39, 0x2, URZ, 0xfc, !UPT ;  /* 0x0000000227047892 */ /* 0x000fcc000f8efc3f */
[----:B0-----:R-:W-:-:S05]  /*15880*/  IMAD.U32 R0, RZ, RZ, UR4 ;  /* 0x00000004ff007e24 */ /* 0x001fca000f8e00ff */
[----:B------:R-:W-:-:S13]  /*15890*/  ISETP.NE.AND P0, PT, R0, 0x3, PT ;  /* 0x000000030000780c */ /* 0x000fda0003f05270 */
[----:B------:R-:W-:Y:S05]  /*158a0*/  @!P0 BRA `(.L_x_2378) ;  /* 0x0000000000048947 */ /* 0x000fea0003800000 */
[----:B------:R-:W-:Y:S01]  /*158b0*/  BPT.TRAP 0x1 ;  /* 0x000000040000795c */ /* 0x000fe20000300000 */
.L_x_2378:
[C---:B------:R-:W-:Y:S01]  /*158c0*/  IMAD R3, R24.reuse, 0x8, R5 ;  /* 0x0000000818037824 */ /* 0x040fe200078e0205 */
[----:B------:R-:W-:Y:S01]  /*158d0*/  SHF.L.U32 R2, R25, 0x1f, RZ ;  /* 0x0000001f19027819 */ /* 0x000fe200000006ff */
[----:B------:R-:W-:-:S03]  /*158e0*/  VIADD R24, R24, 0x1 ;  /* 0x0000000118187836 */ /* 0x000fc60000000000 */
[----:B------:R-:W0:Y:S02]  /*158f0*/  SYNCS.PHASECHK.TRANS64.TRYWAIT P1, [R3+URZ+0x28c40], R2 ;  /* 0x028c4002030075a7 */ /* 0x000e24000802017f */
[----:B------:R-:W-:-:S04]  /*15900*/  ISETP.NE.AND P2, PT, R24, 0x2, PT ;  /* 0x000000021800780c */ /* 0x000fc80003f45270 */
[----:B------:R-:W-:Y:S01]  /*15910*/  SEL R0, RZ, 0x1, P2 ;  /* 0x00000001ff007807 */ /* 0x000fe20001000000 */
[----:B0-----:R-:W-:Y:S08]  /*15920*/  @!P1 BRA `(.L_x_2379) ;  /* 0x0000003000509947 */ /* 0x001ff00003800000 */
.L_x_2475:
[----:B------:R-:W-:Y:S02]  /*15930*/  SEL R24, R24, RZ, P2 ;  /* 0x000000ff18187207 */ /* 0x000fe40001000000 */
[----:B------:R-:W-:Y:S01]  /*15940*/  LOP3.LUT R0, R25, R0, RZ, 0x3c, !PT ;  /* 0x0000000019007212 */ /* 0x000fe200078e3cff */
[----:B------:R-:W-:Y:S06]  /*15950*/  @!P0 BRA `(.L_x_2380) ;  /* 0x0000000000048947 */ /* 0x000fec0003800000 */
[----:B------:R-:W-:Y:S01]  /*15960*/  BPT.TRAP 0x1 ;  /* 0x000000040000795c */ /* 0x000fe20000300000 */
.L_x_2380:
[----:B------:R-:W-:Y:S01]  /*15970*/  IMAD R5, R24, 0x8, R5 ;  /* 0x0000000818057824 */ /* 0x000fe200078e0205 */
[----:B------:R-:W-:-:S04]  /*15980*/  SHF.L.U32 R0, R0, 0x1f, RZ ;  /* 0x0000001f00007819 */ /* 0x000fc800000006ff */
[----:B------:R-:W1:Y:S02]  /*15990*/  SYNCS.PHASECHK.TRANS64.TRYWAIT P1, [R5+URZ+0x28c40], R0 ;  /* 0x028c4000050075a7 */ /* 0x000e64000802017f */
[----:B-1----:R-:W-:Y:S05]  /*159a0*/  @!P1 BRA `(.L_x_2381) ;  /* 0x0000003000449947 */ /* 0x002fea0003800000 */
.L_x_2476:
[----:B------:R-:W-:Y:S05]  /*159b0*/  @!P0 BRA `(.L_x_2382) ;  /* 0x0000000000048947 */ /* 0x000fea0003800000 */
[----:B------:R-:W-:Y:S01]  /*159c0*/  BPT.TRAP 0x1 ;  /* 0x000000040000795c */ /* 0x000fe20000300000 */
.L_x_2382:
[----:B------:R-:W5:Y:S02]  /*159d0*/  SYNCS.PHASECHK.TRANS64.TRYWAIT P1, [R3+URZ+0x28c60], R2 ;  /* 0x028c6002030075a7 */ /* 0x000f64000802017f */
[----:B-----5:R-:W-:Y:S05]  /*159e0*/  @!P1 BRA `(.L_x_2383) ;  /* 0x0000003000489947 */ /* 0x020fea0003800000 */
.L_x_2477:
[----:B------:R-:W-:Y:S05]  /*159f0*/  @!P0 BRA `(.L_x_2384) ;  /* 0x0000000000048947 */ /* 0x000fea0003800000 */
[----:B------:R-:W-:Y:S01]  /*15a00*/  BPT.TRAP 0x1 ;  /* 0x000000040000795c */ /* 0x000fe20000300000 */
.L_x_2384:
[----:B------:R0:W0:Y:S02]  /*15a10*/  SYNCS.PHASECHK.TRANS64.TRYWAIT P0, [R5+URZ+0x28c60], R0 ;  /* 0x028c6000050075a7 */ /* 0x000024000800017f */
[----:B0-----:R-:W-:Y:S05]  /*15a20*/  @!P0 NANOSLEEP.SYNCS 0x989680 ;  /* 0x009896800000895d */ /* 0x001fea0003900000 */
[----:B------:R-:W0:Y:S02]  /*15a30*/  @!P0 SYNCS.PHASECHK.TRANS64 P0, [R5+URZ+0x28c60], R0 ;  /* 0x028c6000050085a7 */ /* 0x000e24000800007f */
[----:B0-----:R-:W-:Y:S05]  /*15a40*/  @!P0 BRA `(.L_x_2384) ;  /* 0xfffffffc00f08947 */ /* 0x001fea000383ffff */
.L_x_2376:
[----:B------:R-:W-:Y:S05]  /*15a50*/  BSYNC B0 ;  /* 0x0000000000007941 */ /* 0x000fea0003800000 */
.L_x_2375:
[----:B------:R-:W-:Y:S05]  /*15a60*/  EXIT ;  /* 0x000000000000794d */ /* 0x000fea0003800000 */
.L_x_2187:
[----:B0-----:R-:W-:-:S04]  /*15a70*/  IMAD.U32 R6, RZ, RZ, UR21 ;  /* 0x00000015ff067e24 */ /* 0x001fc8000f8e00ff */
[----:B------:R0:W1:Y:S03]  /*15a80*/  SYNCS.PHASECHK.TRANS64.TRYWAIT P1, [R6+URZ+0x28c50], R3 ;  /* 0x028c5003060075a7 */ /* 0x000066000802017f */
[----:B-1----:R-:W-:Y:S05]  /*15a90*/  @!P1 NANOSLEEP.SYNCS 0x989680 ;  /* 0x009896800000995d */ /* 0x002fea0003900000 */
[----:B------:R-:W1:Y:S02]  /*15aa0*/  @!P1 SYNCS.PHASECHK.TRANS64 P1, [R6+URZ+0x28c50], R3 ;  /* 0x028c5003060095a7 */ /* 0x000e64000802007f */
[----:B-1----:R-:W-:Y:S05]  /*15ab0*/  @!P1 BRA `(.L_x_2187) ;  /* 0xfffffffc00ec9947 */ /* 0x002fea000383ffff */
[----:B------:R-:W-:Y:S05]  /*15ac0*/  BRA `(.L_x_2385) ;  /* 0xfffffec000c87947 */ /* 0x000fea000383ffff */
.L_x_2193:
[----:B-1----:R-:W-:-:S04]  /*15ad0*/  IMAD.U32 R5, RZ, RZ, UR21 ;  /* 0x00000015ff057e24 */ /* 0x002fc8000f8e00ff */
[----:B------:R1:W2:Y:S03]  /*15ae0*/  SYNCS.PHASECHK.TRANS64.TRYWAIT P1, [R5+URZ+0x28c50], R4 ;  /* 0x028c5004050075a7 */ /* 0x0002a6000802017f */
[----:B--2---:R-:W-:Y:S05]  /*15af0*/  @!P1 NANOSLEEP.SYNCS 0x989680 ;  /* 0x009896800000995d */ /* 0x004fea0003900000 */
[----:B------:R-:W2:Y:S02]  /*15b00*/  @!P1 SYNCS.PHASECHK.TRANS64 P1, [R5+URZ+0x28c50], R4 ;  /* 0x028c5004050095a7 */ /* 0x000ea4000802007f */
[----:B--2---:R-:W-:Y:S05]  /*15b10*/  @!P1 BRA `(.L_x_2193) ;  /* 0xfffffffc00ec9947 */ /* 0x004fea000383ffff */
[----:B------:R-:W-:Y:S05]  /*15b20*/  BRA `(.L_x_2192) ;  /* 0xfffffecc00c07947 */ /* 0x000fea000383ffff */
.L_x_2203:
[----:B0-----:R-:W-:-:S04]  /*15b30*/  IMAD.U32 R3, RZ, RZ, UR41 ;  /* 0x00000029ff037e24 */ /* 0x001fc8000f8e00ff */
[----:B------:R0:W1:Y:S03]  /*15b40*/  SYNCS.PHASECHK.TRANS64.TRYWAIT P1, [R3+URZ+0x28c00], R0 ;  /* 0x028c0000030075a7 */ /* 0x000066000802017f */
[----:B-1----:R-:W-:Y:S05]  /*15b50*/  @!P1 NANOSLEEP.SYNCS 0x989680 ;  /* 0x009896800000995d */ /* 0x002fea0003900000 */
[----:B------:R-:W1:Y:S02]  /*15b60*/  @!P1 SYNCS.PHASECHK.TRANS64 P1, [R3+URZ+0x28c00], R0 ;  /* 0x028c0000030095a7 */ /* 0x000e64000802007f */
[----:B-1----:R-:W-:Y:S05]  /*15b70*/  @!P1 BRA `(.L_x_2203) ;  /* 0xfffffffc00ec9947 */ /* 0x002fea000383ffff */
[----:B------:R-:W-:Y:S05]  /*15b80*/  BRA `(.L_x_2386) ;  /* 0xfffffee400347947 */ /* 0x000fea000383ffff */
.L_x_2207:
[----:B--2---:R2:W3:Y:S02]  /*15b90*/  SYNCS.PHASECHK.TRANS64.TRYWAIT P1, [R7+URZ+0x28c30], R8 ;  /* 0x028c3008070075a7 */ /* 0x0044e4000802017f */
[----:B---3--:R-:W-:Y:S05]  /*15ba0*/  @!P1 NANOSLEEP.SYNCS 0x989680 ;  /* 0x009896800000995d */ /* 0x008fea0003900000 */
[----:B------:R-:W3:Y:S02]  /*15bb0*/  @!P1 SYNCS.PHASECHK.TRANS64 P1, [R7+URZ+0x28c30], R8 ;  /* 0x028c3008070095a7 */ /* 0x000ee4000802007f */
[----:B---3--:R-:W-:Y:S05]  /*15bc0*/  @!P1 BRA `(.L_x_2207) ;  /* 0xfffffffc00f09947 */ /* 0x008fea000383ffff */
[----:B------:R-:W-:Y:S05]  /*15bd0*/  BRA `(.L_x_2206) ;  /* 0xfffffee400507947 */ /* 0x000fea000383ffff */
.L_x_2220:
[----:B----4-:R4:W0:Y:S02]  /*15be0*/  SYNCS.PHASECHK.TRANS64.TRYWAIT P1, [R7+URZ+0x28c50], R8 ;  /* 0x028c5008070075a7 */ /* 0x010824000802017f */
[----:B0-----:R-:W-:Y:S05]  /*15bf0*/  @!P1 NANOSLEEP.SYNCS 0x989680 ;  /* 0x009896800000995d */ /* 0x001fea0003900000 */
[----:B------:R-:W0:Y:S02]  /*15c00*/  @!P1 SYNCS.PHASECHK.TRANS64 P1, [R7+URZ+0x28c50], R8 ;  /* 0x028c5008070095a7 */ /* 0x000e24000802007f */
[----:B0-----:R-:W-:Y:S05]  /*15c10*/  @!P1 BRA `(.L_x_2220) ;  /* 0xfffffffc00f09947 */ /* 0x001fea000383ffff */
[----:B------:R-:W-:Y:S05]  /*15c20*/  BRA `(.L_x_2219) ;  /* 0xfffffefc00ec7947 */ /* 0x000fea000383ffff */
.L_x_2229:
[----:B--2---:R-:W-:-:S04]  /*15c30*/  IMAD.U32 R5, RZ, RZ, UR21 ;  /* 0x00000015ff057e24 */ /* 0x004fc8000f8e00ff */
[----:B------:R2:W3:Y:S03]  /*15c40*/  SYNCS.PHASECHK.TRANS64.TRYWAIT P1, [R5+URZ+0x28c30], R8 ;  /* 0x028c3008050075a7 */ /* 0x0004e6000802017f */
[----:B---3--:R-:W-:Y:S05]  /*15c50*/  @!P1 NANOSLEEP.SYNCS 0x989680 ;  /* 0x009896800000995d */ /* 0x008fea0003900000 */
[----:B------:R-:W3:Y:S02]  /*15c60*/  @!P1 SYNCS.PHASECHK.TRANS64 P1, [R5+URZ+0x28c30], R8 ;  /* 0x028c3008050095a7 */ /* 0x000ee4000802007f */
[----:B---3--:R-:W-:Y:S05]  /*15c70*/  @!P1 BRA `(.L_x_2229) ;  /* 0xfffffffc00ec9947 */ /* 0x008fea000383ffff */
[----:B------:R-:W-:Y:S05]  /*15c80*/  BRA `(.L_x_2228) ;  /* 0xffffff0400607947 */ /* 0x000fea000383ffff */
.L_x_2242:
[----:B--2---:R-:W-:-:S04]  /*15c90*/  IMAD.U32 R7, RZ, RZ, UR21 ;  /* 0x00000015ff077e24 */ /* 0x004fc8000f8e00ff */
[----:B------:R2:W3:Y:S03]  /*15ca0*/  SYNCS.PHASECHK.TRANS64.TRYWAIT P1, [R7+URZ+0x28c50], R8 ;  /* 0x028c5008070075a7 */ /* 0x0004e6000802017f */
[----:B---3--:R-:W-:Y:S05]  /*15cb0*/  @!P1 NANOSLEEP.SYNCS 0x989680 ;  /* 0x009896800000995d */ /* 0x008fea0003900000 */
[----:B------:R-:W3:Y:S02]  /*15cc0*/  @!P1 SYNCS.PHASECHK.TRANS64 P1, [R7+URZ+0x28c50], R8 ;  /* 0x028c5008070095a7 */ /* 0x000ee4000802007f */
[----:B---3--:R-:W-:Y:S05]  /*15cd0*/  @!P1 BRA `(.L_x_2242) ;  /* 0xfffffffc00ec9947 */ /* 0x008fea000383ffff */
[----:B------:R-:W-:Y:S05]  /*15ce0*/  BRA `(.L_x_2241) ;  /* 0xffffff2400447947 */ /* 0x000fea000383ffff */
.L_x_2252:
[----:B--2---:R-:W-:-:S04]  /*15cf0*/  IMAD.U32 R6, RZ, RZ, UR22 ;  /* 0x00000016ff067e24 */ /* 0x004fc8000f8e00ff */
[----:B------:R2:W3:Y:S03]  /*15d00*/  SYNCS.PHASECHK.TRANS64.TRYWAIT P2, [R6+URZ+0x28c30], R7 ;  /* 0x028c3007060075a7 */ /* 0x0004e6000804017f */
[----:B---3--:R-:W-:Y:S05]  /*15d10*/  @!P2 NANOSLEEP.SYNCS 0x989680 ;  /* 0x009896800000a95d */ /* 0x008fea0003900000 */
[----:B------:R-:W3:Y:S02]  /*15d20*/  @!P2 SYNCS.PHASECHK.TRANS64 P2, [R6+URZ+0x28c30], R7 ;  /* 0x028c30070600a5a7 */ /* 0x000ee4000804007f */
[----:B---3--:R-:W-:Y:S05]  /*15d30*/  @!P2 BRA `(.L_x_2252) ;  /* 0xfffffffc00eca947 */ /* 0x008fea000383ffff */
[----:B------:R-:W-:Y:S05]  /*15d40*/  BRA `(.L_x_2251) ;  /* 0xffffff2800cc7947 */ /* 0x000fea000383ffff */
.L_x_2257:
[----:B--2---:R-:W-:-:S04]  /*15d50*/  IMAD.U32 R8, RZ, RZ, UR22 ;  /* 0x00000016ff087e24 */ /* 0x004fc8000f8e00ff */
[----:B------:R2:W4:Y:S03]  /*15d60*/  SYNCS.PHASECHK.TRANS64.TRYWAIT P2, [R8+URZ+0x28c50], R7 ;  /* 0x028c5007080075a7 */ /* 0x000526000804017f */
[----:B----4-:R-:W-:Y:S05]  /*15d70*/  @!P2 NANOSLEEP.SYNCS 0x989680 ;  /* 0x009896800000a95d */ /* 0x010fea0003900000 */
[----:B------:R-:W4:Y:S02]  /*15d80*/  @!P2 SYNCS.PHASECHK.TRANS64 P2, [R8+URZ+0x28c50], R7 ;  /* 0x028c50070800a5a7 */ /* 0x000f24000804007f */
[----:B----4-:R-:W-:Y:S05]  /*15d90*/  @!P2 BRA `(.L_x_2257) ;  /* 0xfffffffc00eca947 */ /* 0x010fea000383ffff */
[----:B------:R-:W-:Y:S05]  /*15da0*/  BRA `(.L_x_2256) ;  /* 0xffffff3c00f07947 */ /* 0x000fea000383ffff */
.L_x_2264:
[----:B--2---:R-:W-:-:S04]  /*15db0*/  IMAD.U32 R5, RZ, RZ, UR21 ;  /* 0x00000015ff057e24 */ /* 0x004fc8000f8e00ff */
[----:B------:R2:W3:Y:S03]  /*15dc0*/  SYNCS.PHASECHK.TRANS64.TRYWAIT P1, [R5+URZ+0x28c30], R8 ;  /* 0x028c3008050075a7 */ /* 0x0004e6000802017f */
[----:B---3--:R-:W-:Y:S05]  /*15dd0*/  @!P1 NANOSLEEP.SYNCS 0x989680 ;  /* 0x009896800000995d */ /* 0x008fea0003900000 */
[----:B------:R-:W3:Y:S02]  /*15de0*/  @!P1 SYNCS.PHASECHK.TRANS64 P1, [R5+URZ+0x28c30], R8 ;  /* 0x028c3008050095a7 */ /* 0x000ee4000802007f */
[----:B---3--:R-:W-:Y:S05]  /*15df0*/  @!P1 BRA `(.L_x_2264) ;  /* 0xfffffffc00ec9947 */ /* 0x008fea000383ffff */
[----:B------:R-:W-:Y:S05]  /*15e00*/  BRA `(.L_x_2263) ;  /* 0xffffff4000e07947 */ /* 0x000fea000383ffff */
.L_x_2277:
[----:B--2---:R-:W-:-:S04]  /*15e10*/  IMAD.U32 R7, RZ, RZ, UR21 ;  /* 0x00000015ff077e24 */ /* 0x004fc8000f8e00ff */
[----:B------:R2:W3:Y:S03]  /*15e20*/  SYNCS.PHASECHK.TRANS64.TRYWAIT P1, [R7+URZ+0x28c50], R8 ;  /* 0x028c5008070075a7 */ /* 0x0004e6000802017f */
[----:B---3--:R-:W-:Y:S05]  /*15e30*/  @!P1 NANOSLEEP.SYNCS 0x989680 ;  /* 0x009896800000995d */ /* 0x008fea0003900000 */
[----:B------:R-:W3:Y:S02]  /*15e40*/  @!P1 SYNCS.PHASECHK.TRANS64 P1, [R7+URZ+0x28c50], R8 ;  /* 0x028c5008070095a7 */ /* 0x000ee4000802007f */
[----:B---3--:R-:W-:Y:S05]  /*15e50*/  @!P1 BRA `(.L_x_2277) ;  /* 0xfffffffc00ec9947 */ /* 0x008fea000383ffff */
[----:B------:R-:W-:Y:S05]  /*15e60*/  BRA `(.L_x_2276) ;  /* 0xffffff6000c47947 */ /* 0x000fea000383ffff */
.L_x_2322:
[----:B------:R-:W0:Y:S01]  /*15e70*/  S2R R21, SR_TID.X ;  /* 0x0000000000157919 */ /* 0x000e220000002100 */
[----:B------:R-:W-:Y:S01]  /*15e80*/  BSSY B0, `(.L_x_2387) ;  /* 0x000000a000007945 */ /* 0x000fe20003800000 */
[----:B------:R-:W-:Y:S02]  /*15e90*/  IMAD.MOV.U32 R12, RZ, RZ, RZ ;  /* 0x000000ffff0c7224 */ /* 0x000fe400078e00ff */
[----:B------:R-:W-:Y:S02]  /*15ea0*/  IMAD.MOV.U32 R11, RZ, RZ, 0x1f ;  /* 0x0000001fff0b7424 */ /* 0x000fe400078e00ff */
[----:B------:R-:W-:Y:S01]  /*15eb0*/  IMAD.MOV.U32 R15, RZ, RZ, -0x1 ;  /* 0xffffffffff0f7424 */ /* 0x000fe200078e00ff */
[----:B0-----:R-:W-:-:S04]  /*15ec0*/  SHF.R.U32.HI R21, RZ, 0x5, R21 ;  /* 0x00000005ff157819 */ /* 0x001fc80000011615 */
[----:B------:R-:W-:-:S04]  /*15ed0*/  LOP3.LUT R21, R21, 0x3, RZ, 0xc0, !PT ;  /* 0x0000000315157812 */ /* 0x000fc800078ec0ff */
[----:B------:R-:W-:-:S07]  /*15ee0*/  MOV R13, R21 ;  /* 0x00000015000d7202 */ /* 0x000fce0000000f00 */
[----:B-----5:R-:W-:Y:S05]  /*15ef0*/  WARPSYNC.COLLECTIVE R15, `(.L_x_2388) ;  /* 0x000000000f087348 */ /* 0x020fea0003c00000 */
[----:B------:R0:W1:Y:S02]  /*15f00*/  SHFL.IDX P6, R14, R13, R12, R11 ;  /* 0x0000000c0d0e7389 */ /* 0x00006400000c000b */
[----:B01---5:R-:W-:Y:S01]  /*15f10*/  ENDCOLLECTIVE ;  /* 0x000000000000791b */ /* 0x023fe20003800000 */
.L_x_2388:
[----:B------:R-:W-:Y:S05]  /*15f20*/  BSYNC B0 ;  /* 0x0000000000007941 */ /* 0x000fea0003800000 */
.L_x_2387:
[----:B------:R-:W-:Y:S05]  /*15f30*/  BRA `(.L_x_2389) ;  /* 0xffffffbc00607947 */ /* 0x000fea000383ffff */
.L_x_2325:
[----:B0-----:R0:W1:Y:S02]  /*15f40*/  SYNCS.PHASECHK.TRANS64.TRYWAIT P0, [R27+URZ+0x28c40], R0 ;  /* 0x028c40001b0075a7 */ /* 0x001064000800017f */
[----:B-1----:R-:W-:Y:S05]  /*15f50*/  @!P0 NANOSLEEP.SYNCS 0x989680 ;  /* 0x009896800000895d */ /* 0x002fea0003900000 */
[----:B------:R-:W1:Y:S02]  /*15f60*/  @!P0 SYNCS.PHASECHK.TRANS64 P0, [R27+URZ+0x28c40], R0 ;  /* 0x028c40001b0085a7 */ /* 0x000e64000800007f */
[----:B-1----:R-:W-:Y:S05]  /*15f70*/  @!P0 BRA `(.L_x_2325) ;  /* 0xfffffffc00f08947 */ /* 0x002fea000383ffff */
[----:B------:R-:W-:Y:S05]  /*15f80*/  BRA `(.L_x_2390) ;  /* 0xffffffc0003c7947 */ /* 0x000fea000383ffff */
.L_x_2326:
        /* <DEDUP_REMOVED lines=8> */
.L_x_2392:
[----:B------:R-:W-:Y:S05]  /*16010*/  BSYNC B0 ;  /* 0x0000000000007941 */ /* 0x000fea0003800000 */
.L_x_2391:
        /* <DEDUP_REMOVED lines=9> */
.L_x_2393:
[----:B------:R-:W-:Y:S02]  /*160b0*/  IMAD.MOV.U32 R13, RZ, RZ, R5 ;  /* 0x000000ffff0d7224 */ /* 0x000fe400078e0005 */
[----:B------:R-:W-:Y:S02]  /*160c0*/  IMAD.MOV.U32 R12, RZ, RZ, 0x1 ;  /* 0x00000001ff0c7424 */ /* 0x000fe400078e00ff */
[----:B------:R-:W-:-:S07]  /*160d0*/  IMAD.MOV.U32 R3, RZ, RZ, R14 ;  /* 0x000000ffff037224 */ /* 0x000fce00078e000e */
[----:B------:R-:W-:Y:S05]  /*160e0*/  WARPSYNC.COLLECTIVE R15, `(.L_x_2394) ;  /* 0x000000000f087348 */ /* 0x000fea0003c00000 */
[----:B------:R0:W1:Y:S02]  /*160f0*/  SHFL.IDX P6, R14, R13, R12, R11 ;  /* 0x0000000c0d0e7389 */ /* 0x00006400000c000b */
[----:B01----:R-:W-:Y:S01]  /*16100*/  ENDCOLLECTIVE ;  /* 0x000000000000791b */ /* 0x003fe20003800000 */
.L_x_2394:
        /* <DEDUP_REMOVED lines=15> */
.L_x_2395:
[----:B------:R-:W-:Y:S02]  /*16200*/  @P0 IMAD R6, R4, 0x2, R23 ;  /* 0x0000000204060824 */ /* 0x000fe400078e0217 */
[----:B------:R-:W-:Y:S02]  /*16210*/  IMAD.MOV.U32 R13, RZ, RZ, R5 ;  /* 0x000000ffff0d7224 */ /* 0x000fe400078e0005 */
[----:B------:R-:W-:Y:S02]  /*16220*/  IMAD.MOV.U32 R12, RZ, RZ, 0x2 ;  /* 0x00000002ff0c7424 */ /* 0x000fe400078e00ff */
[----:B------:R-:W-:-:S07]  /*16230*/  IMAD.MOV.U32 R3, RZ, RZ, R14 ;  /* 0x000000ffff037224 */ /* 0x000fce00078e000e */
[----:B------:R-:W-:Y:S05]  /*16240*/  WARPSYNC.COLLECTIVE R15, `(.L_x_2396) ;  /* 0x000000000f087348 */ /* 0x000fea0003c00000 */
[----:B------:R0:W1:Y:S02]  /*16250*/  SHFL.IDX P6, R14, R13, R12, R11 ;  /* 0x0000000c0d0e7389 */ /* 0x00006400000c000b */
[----:B01----:R-:W-:Y:S01]  /*16260*/  ENDCOLLECTIVE ;  /* 0x000000000000791b */ /* 0x003fe20003800000 */
.L_x_2396:
        /* <DEDUP_REMOVED lines=15> */
.L_x_2397:
[----:B------:R-:W-:Y:S02]  /*16360*/  @P0 IMAD R6, R4, 0x2, R23 ;  /* 0x0000000204060824 */ /* 0x000fe400078e0217 */
[----:B------:R-:W-:Y:S01]  /*16370*/  IMAD.MOV.U32 R13, RZ, RZ, R5 ;  /* 0x000000ffff0d7224 */ /* 0x000fe200078e0005 */
[----:B------:R-:W-:Y:S01]  /*16380*/  MOV R12, 0x3 ;  /* 0x00000003000c7802 */ /* 0x000fe20000000f00 */
[----:B------:R-:W-:-:S07]  /*16390*/  IMAD.MOV.U32 R3, RZ, RZ, R14 ;  /* 0x000000ffff037224 */ /* 0x000fce00078e000e */
[----:B------:R-:W-:Y:S05]  /*163a0*/  WARPSYNC.COLLECTIVE R15, `(.L_x_2398) ;  /* 0x000000000f087348 */ /* 0x000fea0003c00000 */
[----:B------:R0:W1:Y:S02]  /*163b0*/  SHFL.IDX P6, R14, R13, R12, R11 ;  /* 0x0000000c0d0e7389 */ /* 0x00006400000c000b */
[----:B01----:R-:W-:Y:S01]  /*163c0*/  ENDCOLLECTIVE ;  /* 0x000000000000791b */ /* 0x003fe20003800000 */
.L_x_2398:
        /* <DEDUP_REMOVED lines=10> */
.L_x_2399:
[----:B------:R-:W-:Y:S01]  /*16470*/  @!PT LDS RZ, [RZ] ;  /* 0x00000000fffff984 */ /* 0x000fe20000000800 */
[----:B------:R-:W-:Y:S01]  /*16480*/  @!PT LDS RZ, [RZ] ;  /* 0x00000000fffff984 */ /* 0x000fe20000000800 */
[----:B------:R-:W-:Y:S01]  /*16490*/  @!PT LDS RZ, [RZ] ;  /* 0x00000000fffff984 */ /* 0x000fe20000000800 */
[----:B------:R0:W-:Y:S01]  /*164a0*/  @P0 LDGSTS.E.BYPASS.LTC128B.128 [R6+0x23400], desc[UR54][R2.64], !P2 ;  /* 0x2340000002060fae */ /* 0x0001e2000d101d76 */
[----:B------:R-:W-:Y:S01]  /*164b0*/  IMAD.MOV.U32 R0, RZ, RZ, R14 ;  /* 0x000000ffff007224 */ /* 0x000fe200078e000e */
[----:B------:R-:W-:Y:S06]  /*164c0*/  BRA `(.L_x_2400) ;  /* 0xffffffbc00f47947 */ /* 0x000fec000383ffff */
.L_x_2331:
[----:B------:R-:W-:Y:S02]  /*164d0*/  IMAD.MOV.U32 R13, RZ, RZ, R4 ;  /* 0x000000ffff0d7224 */ /* 0x000fe400078e0004 */
[----:B------:R-:W-:Y:S02]  /*164e0*/  IMAD.MOV.U32 R12, RZ, RZ, RZ ;  /* 0x000000ffff0c7224 */ /* 0x000fe400078e00ff */
[----:B------:R-:W-:Y:S02]  /*164f0*/  IMAD.MOV.U32 R11, RZ, RZ, 0x181f ;  /* 0x0000181fff0b7424 */ /* 0x000fe400078e00ff */
[----:B------:R-:W-:Y:S02]  /*16500*/  IMAD.MOV.U32 R15, RZ, RZ, -0x1 ;  /* 0xffffffffff0f7424 */ /* 0x000fe400078e00ff */
[----:B------:R-:W-:Y:S02]  /*16510*/  IMAD R37, R37, R6, RZ ;  /* 0x0000000625257224 */ /* 0x000fe400078e02ff */
[----:B------:R-:W-:-:S07]  /*16520*/  IMAD.IADD R35, R9, 0x1, R35 ;  /* 0x0000000109237824 */ /* 0x000fce00078e0223 */
[----:B-1---5:R-:W-:Y:S05]  /*16530*/  WARPSYNC.COLLECTIVE R15, `(.L_x_2401) ;  /* 0x000000000f087348 */ /* 0x022fea0003c00000 */
[----:B------:R0:W2:Y:S02]  /*16540*/  SHFL.IDX P6, R14, R13, R12, R11 ;  /* 0x0000000c0d0e7389 */ /* 0x0000a400000c000b */
[----:B012--5:R-:W-:Y:S01]  /*16550*/  ENDCOLLECTIVE ;  /* 0x000000000000791b */ /* 0x027fe20003800000 */
.L_x_2401:
[C---:B------:R-:W-:Y:S01]  /*16560*/  VIADD R6, R35.reuse, 0x10 ;  /* 0x0000001023067836 */ /* 0x040fe20000000000 */
[----:B------:R-:W-:Y:S01]  /*16570*/  ISETP.GE.AND P0, PT, R35, R37, PT ;  /* 0x000000252300720c */ /* 0x000fe20003f06270 */
[----:B------:R-:W-:Y:S02]  /*16580*/  IMAD.MOV.U32 R13, RZ, RZ, R0 ;  /* 0x000000ffff0d7224 */ /* 0x000fe400078e0000 */
[----:B------:R-:W-:-:S10]  /*16590*/  IMAD.MOV.U32 R2, RZ, RZ, R14 ;  /* 0x000000ffff027224 */ /* 0x000fd400078e000e */
[----:B------:R-:W-:Y:S05]  /*165a0*/  WARPSYNC.COLLECTIVE R15, `(.L_x_2402) ;  /* 0x000000000f087348 */ /* 0x000fea0003c00000 */
[----:B------:R0:W1:Y:S02]  /*165b0*/  SHFL.IDX P6, R14, R13, R12, R11 ;  /* 0x0000000c0d0e7389 */ /* 0x00006400000c000b */
[----:B01----:R-:W-:Y:S01]  /*165c0*/  ENDCOLLECTIVE ;  /* 0x000000000000791b */ /* 0x003fe20003800000 */
.L_x_2402:
[----:B------:R-:W-:Y:S02]  /*165d0*/  IMAD.MOV.U32 R13, RZ, RZ, R4 ;  /* 0x000000ffff0d7224 */ /* 0x000fe400078e0004 */
[----:B------:R-:W-:Y:S02]  /*165e0*/  IMAD.MOV.U32 R12, RZ, RZ, 0x1 ;  /* 0x00000001ff0c7424 */ /* 0x000fe400078e00ff */
[----:B------:R-:W-:-:S07]  /*165f0*/  IMAD.MOV.U32 R3, RZ, RZ, R14 ;  /* 0x000000ffff037224 */ /* 0x000fce00078e000e */
[----:B------:R-:W-:Y:S05]  /*16600*/  WARPSYNC.COLLECTIVE R15, `(.L_x_2403) ;  /* 0x000000000f087348 */ /* 0x000fea0003c00000 */
[----:B------:R0:W1:Y:S02]  /*16610*/  SHFL.IDX P6, R14, R13, R12, R11 ;  /* 0x0000000c0d0e7389 */ /* 0x00006400000c000b */
[----:B01----:R-:W-:Y:S01]  /*16620*/  ENDCOLLECTIVE ;  /* 0x000000000000791b */ /* 0x003fe20003800000 */
.L_x_2403:
        /* <DEDUP_REMOVED lines=15> */
.L_x_2404:
[----:B------:R-:W-:Y:S02]  /*16720*/  IMAD.MOV.U32 R13, RZ, RZ, R4 ;  /* 0x000000ffff0d7224 */ /* 0x000fe400078e0004 */
[----:B------:R-:W-:Y:S02]  /*16730*/  IMAD.MOV.U32 R12, RZ, RZ, 0x2 ;  /* 0x00000002ff0c7424 */ /* 0x000fe400078e00ff */
[----:B------:R-:W-:-:S07]  /*16740*/  IMAD.MOV.U32 R3, RZ, RZ, R14 ;  /* 0x000000ffff037224 */ /* 0x000fce00078e000e */
[----:B------:R-:W-:Y:S05]  /*16750*/  WARPSYNC.COLLECTIVE R15, `(.L_x_2405) ;  /* 0x000000000f087348 */ /* 0x000fea0003c00000 */
[----:B------:R0:W1:Y:S02]  /*16760*/  SHFL.IDX P6, R14, R13, R12, R11 ;  /* 0x0000000c0d0e7389 */ /* 0x00006400000c000b */
[----:B01----:R-:W-:Y:S01]  /*16770*/  ENDCOLLECTIVE ;  /* 0x000000000000791b */ /* 0x003fe20003800000 */
.L_x_2405:
        /* <DEDUP_REMOVED lines=16> */
.L_x_2406:
[----:B------:R-:W-:Y:S02]  /*16880*/  IMAD.MOV.U32 R13, RZ, RZ, R4 ;  /* 0x000000ffff0d7224 */ /* 0x000fe400078e0004 */
[----:B------:R-:W-:Y:S02]  /*16890*/  IMAD.MOV.U32 R12, RZ, RZ, 0x3 ;  /* 0x00000003ff0c7424 */ /* 0x000fe400078e00ff */
[----:B------:R-:W-:-:S07]  /*168a0*/  IMAD.MOV.U32 R3, RZ, RZ, R14 ;  /* 0x000000ffff037224 */ /* 0x000fce00078e000e */
[----:B------:R-:W-:Y:S05]  /*168b0*/  WARPSYNC.COLLECTIVE R15, `(.L_x_2407) ;  /* 0x000000000f087348 */ /* 0x000fea0003c00000 */
[----:B------:R0:W1:Y:S02]  /*168c0*/  SHFL.IDX P6, R14, R13, R12, R11 ;  /* 0x0000000c0d0e7389 */ /* 0x00006400000c000b */
[----:B01----:R-:W-:Y:S01]  /*168d0*/  ENDCOLLECTIVE ;  /* 0x000000000000791b */ /* 0x003fe20003800000 */
.L_x_2407:
        /* <DEDUP_REMOVED lines=10> */
.L_x_2408:
[----:B------:R-:W-:Y:S01]  /*16980*/  @!PT LDS RZ, [RZ] ;  /* 0x00000000fffff984 */ /* 0x000fe20000000800 */
[----:B------:R-:W-:Y:S01]  /*16990*/  @!PT LDS RZ, [RZ] ;  /* 0x00000000fffff984 */ /* 0x000fe20000000800 */
[----:B------:R-:W-:Y:S01]  /*169a0*/  @!PT LDS RZ, [RZ] ;  /* 0x00000000fffff984 */ /* 0x000fe20000000800 */
[----:B------:R2:W-:Y:S01]  /*169b0*/  @!P0 LDGSTS.E.BYPASS.LTC128B.128 [R7+0x21400], desc[UR54][R2.64], !P1 ;  /* 0x2140000002078fae */ /* 0x0005e2000c901d76 */
[----:B------:R-:W-:Y:S01]  /*169c0*/  MOV R0, R14 ;  /* 0x0000000e00007202 */ /* 0x000fe20000000f00 */
[----:B------:R-:W-:Y:S06]  /*169d0*/  BRA `(.L_x_2409) ;  /* 0xffffffc000ec7947 */ /* 0x000fec000383ffff */
.L_x_2334:
[----:B0-----:R0:W2:Y:S02]  /*169e0*/  SYNCS.PHASECHK.TRANS64.TRYWAIT P0, [R23+URZ+0x28c20], R0 ;  /* 0x028c2000170075a7 */ /* 0x0010a4000800017f */
[----:B--2---:R-:W-:Y:S05]  /*169f0*/  @!P0 NANOSLEEP.SYNCS 0x989680 ;  /* 0x009896800000895d */ /* 0x004fea0003900000 */
[----:B------:R-:W2:Y:S02]  /*16a00*/  @!P0 SYNCS.PHASECHK.TRANS64 P0, [R23+URZ+0x28c20], R0 ;  /* 0x028c2000170085a7 */ /* 0x000ea4000800007f */
[----:B--2---:R-:W-:Y:S05]  /*16a10*/  @!P0 BRA `(.L_x_2334) ;  /* 0xfffffffc00f08947 */ /* 0x004fea000383ffff */
[----:B------:R-:W-:Y:S05]  /*16a20*/  BRA `(.L_x_2410) ;  /* 0xffffffc400487947 */ /* 0x000fea000383ffff */
.L_x_2337:
[----:B0-----:R0:W2:Y:S02]  /*16a30*/  SYNCS.PHASECHK.TRANS64.TRYWAIT P0, [R27+URZ+0x28c60], R0 ;  /* 0x028c60001b0075a7 */ /* 0x0010a4000800017f */
[----:B--2---:R-:W-:Y:S05]  /*16a40*/  @!P0 NANOSLEEP.SYNCS 0x989680 ;  /* 0x009896800000895d */ /* 0x004fea0003900000 */
[----:B------:R-:W2:Y:S02]  /*16a50*/  @!P0 SYNCS.PHASECHK.TRANS64 P0, [R27+URZ+0x28c60], R0 ;  /* 0x028c60001b0085a7 */ /* 0x000ea4000800007f */
[----:B--2---:R-:W-:Y:S05]  /*16a60*/  @!P0 BRA `(.L_x_2337) ;  /* 0xfffffffc00f08947 */ /* 0x004fea000383ffff */
[----:B------:R-:W-:Y:S05]  /*16a70*/  BRA `(.L_x_2411) ;  /* 0xffffffc400587947 */ /* 0x000fea000383ffff */
.L_x_2338:
        /* <DEDUP_REMOVED lines=8> */
.L_x_2413:
[----:B------:R-:W-:Y:S05]  /*16b00*/  BSYNC B0 ;  /* 0x0000000000007941 */ /* 0x000fea0003800000 */
.L_x_2412:
        /* <DEDUP_REMOVED lines=15> */
.L_x_2414:
        /* <DEDUP_REMOVED lines=39> */
.L_x_2415:
[----:B------:R-:W-:Y:S02]  /*16e70*/  IMAD.MOV.U32 R13, RZ, RZ, R4 ;  /* 0x000000ffff0d7224 */ /* 0x000fe400078e0004 */
[----:B------:R-:W-:-:S07]  /*16e80*/  IMAD.MOV.U32 R3, RZ, RZ, R14 ;  /* 0x000000ffff037224 */ /* 0x000fce00078e000e */
[----:B------:R-:W-:Y:S05]  /*16e90*/  WARPSYNC.COLLECTIVE R15, `(.L_x_2416) ;  /* 0x000000000f087348 */ /* 0x000fea0003c00000 */
[----:B------:R0:W1:Y:S02]  /*16ea0*/  SHFL.IDX P6, R14, R13, R12, R11 ;  /* 0x0000000c0d0e7389 */ /* 0x00006400000c000b */
[----:B01----:R-:W-:Y:S01]  /*16eb0*/  ENDCOLLECTIVE ;  /* 0x000000000000791b */ /* 0x003fe20003800000 */
.L_x_2416:
        /* <DEDUP_REMOVED lines=29> */
.L_x_2417:
[----:B------:R-:W-:Y:S02]  /*17090*/  IMAD.MOV.U32 R13, RZ, RZ, R4 ;  /* 0x000000ffff0d7224 */ /* 0x000fe400078e0004 */
[----:B------:R-:W-:-:S07]  /*170a0*/  IMAD.MOV.U32 R7, RZ, RZ, R14 ;  /* 0x000000ffff077224 */ /* 0x000fce00078e000e */
[----:B------:R-:W-:Y:S05]  /*170b0*/  WARPSYNC.COLLECTIVE R15, `(.L_x_2418) ;  /* 0x000000000f087348 */ /* 0x000fea0003c00000 */
[----:B------:R0:W1:Y:S02]  /*170c0*/  SHFL.IDX P6, R14, R13, R12, R11 ;  /* 0x0000000c0d0e7389 */ /* 0x00006400000c000b */
[----:B01----:R-:W-:Y:S01]  /*170d0*/  ENDCOLLECTIVE ;  /* 0x000000000000791b */ /* 0x003fe20003800000 */
.L_x_2418:
        /* <DEDUP_REMOVED lines=29> */
.L_x_2419:
[----:B------:R-:W-:Y:S02]  /*172b0*/  IMAD.MOV.U32 R13, RZ, RZ, R4 ;  /* 0x000000ffff0d7224 */ /* 0x000fe400078e0004 */
[----:B------:R-:W-:-:S07]  /*172c0*/  IMAD.MOV.U32 R6, RZ, RZ, R14 ;  /* 0x000000ffff067224 */ /* 0x000fce00078e000e */
[----:B------:R-:W-:Y:S05]  /*172d0*/  WARPSYNC.COLLECTIVE R15, `(.L_x_2420) ;  /* 0x000000000f087348 */ /* 0x000fea0003c00000 */
[----:B------:R0:W1:Y:S02]  /*172e0*/  SHFL.IDX P6, R14, R13, R12, R11 ;  /* 0x0000000c0d0e7389 */ /* 0x00006400000c000b */
[----:B01----:R-:W-:Y:S01]  /*172f0*/  ENDCOLLECTIVE ;  /* 0x000000000000791b */ /* 0x003fe20003800000 */
.L_x_2420:
[----:B------:R-:W-:Y:S01]  /*17300*/  MOV R2, R14 ;  /* 0x0000000e00027202 */ /* 0x000fe20000000f00 */
[----:B------:R-:W-:Y:S06]  /*17310*/  BRA `(.L_x_2421) ;  /* 0xffffffc000e87947 */ /* 0x000fec000383ffff */
.L_x_2345:
[----:B0-----:R0:W2:Y:S02]  /*17320*/  SYNCS.PHASECHK.TRANS64.TRYWAIT P0, [R6+URZ+0x28c40], R17 ;  /* 0x028c4011060075a7 */ /* 0x0010a4000800017f */
[----:B--2---:R-:W-:Y:S05]  /*17330*/  @!P0 NANOSLEEP.SYNCS 0x989680 ;  /* 0x009896800000895d */ /* 0x004fea0003900000 */
[----:B------:R-:W2:Y:S02]  /*17340*/  @!P0 SYNCS.PHASECHK.TRANS64 P0, [R6+URZ+0x28c40], R17 ;  /* 0x028c4011060085a7 */ /* 0x000ea4000800007f */
[----:B--2---:R-:W-:Y:S05]  /*17350*/  @!P0 BRA `(.L_x_2345) ;  /* 0xfffffffc00f08947 */ /* 0x004fea000383ffff */
[----:B------:R-:W-:Y:S05]  /*17360*/  BRA `(.L_x_2422) ;  /* 0xffffffc8007c7947 */ /* 0x000fea000383ffff */
.L_x_2346:
        /* <DEDUP_REMOVED lines=8> */
.L_x_2424:
[----:B------:R-:W-:Y:S05]  /*173f0*/  BSYNC B1 ;  /* 0x0000000000017941 */ /* 0x000fea0003800000 */
.L_x_2423:
        /* <DEDUP_REMOVED lines=9> */
.L_x_2425:
[----:B------:R-:W-:Y:S02]  /*17490*/  IMAD.MOV.U32 R13, RZ, RZ, R27 ;  /* 0x000000ffff0d7224 */ /* 0x000fe400078e001b */
[----:B------:R-:W-:Y:S02]  /*174a0*/  IMAD.MOV.U32 R12, RZ, RZ, 0x1 ;  /* 0x00000001ff0c7424 */ /* 0x000fe400078e00ff */
[----:B------:R-:W-:-:S07]  /*174b0*/  IMAD.MOV.U32 R2, RZ, RZ, R14 ;  /* 0x000000ffff027224 */ /* 0x000fce00078e000e */
[----:B------:R-:W-:Y:S05]  /*174c0*/  WARPSYNC.COLLECTIVE R15, `(.L_x_2426) ;  /* 0x000000000f087348 */ /* 0x000fea0003c00000 */
[----:B------:R0:W1:Y:S02]  /*174d0*/  SHFL.IDX P6, R14, R13, R12, R11 ;  /* 0x0000000c0d0e7389 */ /* 0x00006400000c000b */
[----:B01----:R-:W-:Y:S01]  /*174e0*/  ENDCOLLECTIVE ;  /* 0x000000000000791b */ /* 0x003fe20003800000 */
.L_x_2426:
        /* <DEDUP_REMOVED lines=11> */
.L_x_2427:
[----:B------:R-:W-:Y:S02]  /*175a0*/  IMAD.MOV.U32 R13, RZ, RZ, R27 ;  /* 0x000000ffff0d7224 */ /* 0x000fe400078e001b */
[----:B------:R-:W-:Y:S02]  /*175b0*/  IMAD.MOV.U32 R12, RZ, RZ, 0x2 ;  /* 0x00000002ff0c7424 */ /* 0x000fe400078e00ff */
[----:B------:R-:W-:-:S07]  /*175c0*/  IMAD.MOV.U32 R2, RZ, RZ, R14 ;  /* 0x000000ffff027224 */ /* 0x000fce00078e000e */
[----:B------:R-:W-:Y:S05]  /*175d0*/  WARPSYNC.COLLECTIVE R15, `(.L_x_2428) ;  /* 0x000000000f087348 */ /* 0x000fea0003c00000 */
[----:B------:R0:W1:Y:S02]  /*175e0*/  SHFL.IDX P6, R14, R13, R12, R11 ;  /* 0x0000000c0d0e7389 */ /* 0x00006400000c000b */
[----:B01----:R-:W-:Y:S01]  /*175f0*/  ENDCOLLECTIVE ;  /* 0x000000000000791b */ /* 0x003fe20003800000 */
.L_x_2428:
        /* <DEDUP_REMOVED lines=11> */
.L_x_2429:
[----:B------:R-:W-:Y:S02]  /*176b0*/  IMAD.MOV.U32 R13, RZ, RZ, R27 ;  /* 0x000000ffff0d7224 */ /* 0x000fe400078e001b */
[----:B------:R-:W-:Y:S02]  /*176c0*/  IMAD.MOV.U32 R12, RZ, RZ, 0x3 ;  /* 0x00000003ff0c7424 */ /* 0x000fe400078e00ff */
[----:B------:R-:W-:-:S07]  /*176d0*/  IMAD.MOV.U32 R2, RZ, RZ, R14 ;  /* 0x000000ffff027224 */ /* 0x000fce00078e000e */
[----:B------:R-:W-:Y:S05]  /*176e0*/  WARPSYNC.COLLECTIVE R15, `(.L_x_2430) ;  /* 0x000000000f087348 */ /* 0x000fea0003c00000 */
[----:B------:R0:W1:Y:S02]  /*176f0*/  SHFL.IDX P6, R14, R13, R12, R11 ;  /* 0x0000000c0d0e7389 */ /* 0x00006400000c000b */
[----:B01----:R-:W-:Y:S01]  /*17700*/  ENDCOLLECTIVE ;  /* 0x000000000000791b */ /* 0x003fe20003800000 */
.L_x_2430:
        /* <DEDUP_REMOVED lines=11> */
.L_x_2431:
[----:B------:R-:W-:Y:S01]  /*177c0*/  IMAD.MOV.U32 R2, RZ, RZ, R14 ;  /* 0x000000ffff027224 */ /* 0x000fe200078e000e */
[----:B------:R-:W-:Y:S06]  /*177d0*/  BRA `(.L_x_2432) ;  /* 0xffffffc8000c7947 */ /* 0x000fec000383ffff */
.L_x_2351:
[----:B---3--:R3:W4:Y:S02]  /*177e0*/  SYNCS.PHASECHK.TRANS64.TRYWAIT P0, [R6+URZ+0x28c60], R17 ;  /* 0x028c6011060075a7 */ /* 0x008724000800017f */
[----:B----4-:R-:W-:Y:S05]  /*177f0*/  @!P0 NANOSLEEP.SYNCS 0x989680 ;  /* 0x009896800000895d */ /* 0x010fea0003900000 */
[----:B------:R-:W4:Y:S02]  /*17800*/  @!P0 SYNCS.PHASECHK.TRANS64 P0, [R6+URZ+0x28c60], R17 ;  /* 0x028c6011060085a7 */ /* 0x000f24000800007f */
[----:B----4-:R-:W-:Y:S05]  /*17810*/  @!P0 BRA `(.L_x_2351) ;  /* 0xfffffffc00f08947 */ /* 0x010fea000383ffff */
[----:B------:R-:W-:Y:S05]  /*17820*/  BRA `(.L_x_2433) ;  /* 0xffffffc8005c7947 */ /* 0x000fea000383ffff */
.L_x_2352:
[----:B------:R-:W-:Y:S01]  /*17830*/  BSSY B1, `(.L_x_2434) ;  /* 0x0000008000017945 */ /* 0x000fe20003800000 */
[----:B------:R-:W-:Y:S01]  /*17840*/  IMAD.MOV.U32 R13, RZ, RZ, R10 ;  /* 0x000000ffff0d7224 */ /* 0x000fe200078e000a */
[----:B------:R-:W-:Y:S01]  /*17850*/  MOV R12, RZ ;  /* 0x000000ff000c7202 */ /* 0x000fe20000000f00 */
[----:B------:R-:W-:Y:S02]  /*17860*/  IMAD.MOV.U32 R11, RZ, RZ, 0x181f ;  /* 0x0000181fff0b7424 */ /* 0x000fe400078e00ff */
[----:B------:R-:W-:-:S07]  /*17870*/  IMAD.MOV.U32 R15, RZ, RZ, -0x1 ;  /* 0xffffffffff0f7424 */ /* 0x000fce00078e00ff */
[----:B-12---:R-:W-:Y:S05]  /*17880*/  WARPSYNC.COLLECTIVE R15, `(.L_x_2435) ;  /* 0x000000000f087348 */ /* 0x006fea0003c00000 */
[----:B------:R0:W3:Y:S02]  /*17890*/  SHFL.IDX P6, R14, R13, R12, R11 ;  /* 0x0000000c0d0e7389 */ /* 0x0000e400000c000b */
[----:B0123--:R-:W-:Y:S01]  /*178a0*/  ENDCOLLECTIVE ;  /* 0x000000000000791b */ /* 0x00ffe20003800000 */
.L_x_2435:
[----:B------:R-:W-:Y:S05]  /*178b0*/  BSYNC B1 ;  /* 0x0000000000017941 */ /* 0x000fea0003800000 */
.L_x_2434:
        /* <DEDUP_REMOVED lines=13> */
.L_x_2436:
        /* <DEDUP_REMOVED lines=17> */
.L_x_2437:
        /* <DEDUP_REMOVED lines=16> */
.L_x_2438:
        /* <DEDUP_REMOVED lines=19> */
.L_x_2439:
        /* <DEDUP_REMOVED lines=14> */
.L_x_2440:
        /* <DEDUP_REMOVED lines=16> */
.L_x_2441:
        /* <DEDUP_REMOVED lines=14> */
.L_x_2442:
[----:B------:R-:W-:Y:S05]  /*17f90*/  BRA `(.L_x_2443) ;  /* 0xffffffc400c87947 */ /* 0x000fea000383ffff */
.L_x_2360:
        /* <DEDUP_REMOVED lines=8> */
.L_x_2445:
[----:B------:R-:W-:Y:S05]  /*18020*/  BSYNC B0 ;  /* 0x0000000000007941 */ /* 0x000fea0003800000 */
.L_x_2444:
[----:B------:R-:W-:Y:S01]  /*18030*/  IMAD.MOV.U32 R13, RZ, RZ, R16 ;  /* 0x000000ffff0d7224 */ /* 0x000fe200078e0010 */
[----:B------:R-:W-:Y:S01]  /*18040*/  MOV R12, 0x1 ;  /* 0x00000001000c7802 */ /* 0x000fe20000000f00 */
[----:B------:R-:W-:Y:S02]  /*18050*/  IMAD.MOV.U32 R11, RZ, RZ, 0x1f ;  /* 0x0000001fff0b7424 */ /* 0x000fe400078e00ff */
[----:B------:R-:W-:Y:S02]  /*18060*/  IMAD.MOV.U32 R15, RZ, RZ, -0x1 ;  /* 0xffffffffff0f7424 */ /* 0x000fe400078e00ff */
[----:B------:R-:W-:Y:S02]  /*18070*/  IMAD.IADD R7, R19, 0x1, R8 ;  /* 0x0000000113077824 */ /* 0x000fe400078e0208 */
[----:B------:R-:W-:-:S07]  /*18080*/  IMAD.MOV.U32 R0, RZ, RZ, R14 ;  /* 0x000000ffff007224 */ /* 0x000fce00078e000e */
[----:B------:R-:W-:Y:S05]  /*18090*/  WARPSYNC.COLLECTIVE R15, `(.L_x_2446) ;  /* 0x000000000f087348 */ /* 0x000fea0003c00000 */
[----:B------:R0:W1:Y:S02]  /*180a0*/  SHFL.IDX P6, R14, R13, R12, R11 ;  /* 0x0000000c0d0e7389 */ /* 0x00006400000c000b */
[----:B01----:R-:W-:Y:S01]  /*180b0*/  ENDCOLLECTIVE ;  /* 0x000000000000791b */ /* 0x003fe20003800000 */
.L_x_2446:
[----:B------:R-:W-:Y:S02]  /*180c0*/  ULDC UR4, c[0x0][0xc3c] ;  /* 0x00030f0000047ab9 */ /* 0x000fe40000000800 */
[----:B------:R-:W-:-:S13]  /*180d0*/  ISETP.GE.OR P1, PT, R7, UR4, !P0 ;  /* 0x0000000407007c0c */ /* 0x000fda000c726670 */
[----:B------:R-:W0:Y:S01]  /*180e0*/  @!P1 LDC.64 R2, c[0x0][0xc80] ;  /* 0x00032000ff029b82 */ /* 0x000e220000000a00 */
[----:B------:R-:W-:Y:S02]  /*180f0*/  IMAD.MOV.U32 R17, RZ, RZ, RZ ;  /* 0x000000ffff117224 */ /* 0x000fe400078e00ff */
[----:B------:R-:W-:Y:S02]  /*18100*/  IMAD.MOV.U32 R11, RZ, RZ, RZ ;  /* 0x000000ffff0b7224 */ /* 0x000fe400078e00ff */
[----:B------:R-:W-:Y:S02]  /*18110*/  IMAD.MOV.U32 R5, RZ, RZ, R14 ;  /* 0x000000ffff057224 */ /* 0x000fe400078e000e */
[----:B0-----:R-:W-:-:S06]  /*18120*/  @!P1 IMAD.WIDE R2, R7, 0x4, R2 ;  /* 0x0000000407029825 */ /* 0x001fcc00078e0202 */
[----:B------:R-:W2:Y:S01]  /*18130*/  @!P1 LDG.E R2, desc[UR54][R2.64] ;  /* 0x0000003602029981 */ /* 0x000ea2000c1e1900 */
        /* <DEDUP_REMOVED lines=10> */
.L_x_2447:
[----:B------:R-:W-:Y:S01]  /*181e0*/  IMAD.MOV.U32 R12, RZ, RZ, 0x2 ;  /* 0x00000002ff0c7424 */ /* 0x000fe200078e00ff */
[----:B------:R-:W-:-:S05]  /*181f0*/  SEL R4, R14, RZ, P1 ;  /* 0x000000ff0e047207 */ /* 0x000fca0000800000 */
[----:B------:R-:W-:-:S04]  /*18200*/  IMAD.IADD R4, R17, 0x1, R4 ;  /* 0x0000000111047824 */ /* 0x000fc800078e0204 */
[----:B------:R-:W-:-:S07]  /*18210*/  IMAD.MOV.U32 R13, RZ, RZ, R4 ;  /* 0x000000ffff0d7224 */ /* 0x000fce00078e0004 */
[----:B------:R-:W-:Y:S05]  /*18220*/  WARPSYNC.COLLECTIVE R15, `(.L_x_2448) ;  /* 0x000000000f087348 */ /* 0x000fea0003c00000 */
[----:B------:R0:W1:Y:S02]  /*18230*/  SHFL.UP P6, R14, R13, R12, R11 ;  /* 0x0400000c0d0e7389 */ /* 0x00006400000c000b */
[----:B01----:R-:W-:Y:S01]  /*18240*/  ENDCOLLECTIVE ;  /* 0x000000000000791b */ /* 0x003fe20003800000 */
.L_x_2448:
[----:B------:R-:W-:Y:S01]  /*18250*/  IMAD.MOV.U32 R12, RZ, RZ, 0x4 ;  /* 0x00000004ff0c7424 */ /* 0x000fe200078e00ff */
[----:B------:R-:W-:-:S05]  /*18260*/  SEL R3, R14, RZ, P2 ;  /* 0x000000ff0e037207 */ /* 0x000fca0001000000 */
[----:B------:R-:W-:-:S04]  /*18270*/  IMAD.IADD R6, R4, 0x1, R3 ;  /* 0x0000000104067824 */ /* 0x000fc800078e0203 */
[----:B------:R-:W-:-:S07]  /*18280*/  IMAD.MOV.U32 R13, RZ, RZ, R6 ;  /* 0x000000ffff0d7224 */ /* 0x000fce00078e0006 */
[----:B------:R-:W-:Y:S05]  /*18290*/  WARPSYNC.COLLECTIVE R15, `(.L_x_2449) ;  /* 0x000000000f087348 */ /* 0x000fea0003c00000 */
[----:B------:R0:W1:Y:S02]  /*182a0*/  SHFL.UP P6, R14, R13, R12, R11 ;  /* 0x0400000c0d0e7389 */ /* 0x00006400000c000b */
[----:B01----:R-:W-:Y:S01]  /*182b0*/  ENDCOLLECTIVE ;  /* 0x000000000000791b */ /* 0x003fe20003800000 */
.L_x_2449:
[----:B------:R-:W-:Y:S01]  /*182c0*/  IMAD.MOV.U32 R12, RZ, RZ, 0x8 ;  /* 0x00000008ff0c7424 */ /* 0x000fe200078e00ff */
[----:B------:R-:W-:-:S05]  /*182d0*/  SEL R3, R14, RZ, P3 ;  /* 0x000000ff0e037207 */ /* 0x000fca0001800000 */
[----:B------:R-:W-:-:S04]  /*182e0*/  IMAD.IADD R2, R6, 0x1, R3 ;  /* 0x0000000106027824 */ /* 0x000fc800078e0203 */
[----:B------:R-:W-:-:S07]  /*182f0*/  IMAD.MOV.U32 R13, RZ, RZ, R2 ;  /* 0x000000ffff0d7224 */ /* 0x000fce00078e0002 */
[----:B------:R-:W-:Y:S05]  /*18300*/  WARPSYNC.COLLECTIVE R15, `(.L_x_2450) ;  /* 0x000000000f087348 */ /* 0x000fea0003c00000 */
[----:B------:R0:W1:Y:S02]  /*18310*/  SHFL.UP P6, R14, R13, R12, R11 ;  /* 0x0400000c0d0e7389 */ /* 0x00006400000c000b */
[----:B01----:R-:W-:Y:S01]  /*18320*/  ENDCOLLECTIVE ;  /* 0x000000000000791b */ /* 0x003fe20003800000 */
.L_x_2450:
[----:B------:R-:W-:Y:S01]  /*18330*/  IMAD.MOV.U32 R12, RZ, RZ, 0x10 ;  /* 0x00000010ff0c7424 */ /* 0x000fe200078e00ff */
[----:B------:R-:W-:-:S05]  /*18340*/  SEL R3, R14, RZ, P4 ;  /* 0x000000ff0e037207 */ /* 0x000fca0002000000 */
[----:B------:R-:W-:-:S04]  /*18350*/  IMAD.IADD R3, R2, 0x1, R3 ;  /* 0x0000000102037824 */ /* 0x000fc800078e0203 */
[----:B------:R-:W-:-:S07]  /*18360*/  IMAD.MOV.U32 R13, RZ, RZ, R3 ;  /* 0x000000ffff0d7224 */ /* 0x000fce00078e0003 */
[----:B------:R-:W-:Y:S05]  /*18370*/  WARPSYNC.COLLECTIVE R15, `(.L_x_2451) ;  /* 0x000000000f087348 */ /* 0x000fea0003c00000 */
[----:B------:R0:W1:Y:S02]  /*18380*/  SHFL.UP P6, R14, R13, R12, R11 ;  /* 0x0400000c0d0e7389 */ /* 0x00006400000c000b */
[----:B01----:R-:W-:Y:S01]  /*18390*/  ENDCOLLECTIVE ;  /* 0x000000000000791b */ /* 0x003fe20003800000 */
.L_x_2451:
        /* <DEDUP_REMOVED lines=8> */
.L_x_2452:
[----:B------:R-:W-:Y:S05]  /*18420*/  BRA `(.L_x_2453) ;  /* 0xffffffc8005c7947 */ /* 0x000fea000383ffff */
.L_x_2365:
        /* <DEDUP_REMOVED lines=8> */
.L_x_2455:
[----:B------:R-:W-:Y:S05]  /*184b0*/  BSYNC B0 ;  /* 0x0000000000007941 */ /* 0x000fea0003800000 */
.L_x_2454:
[----:B------:R-:W-:Y:S01]  /*184c0*/  SEL R14, R14, RZ, P1 ;  /* 0x000000ff0e0e7207 */ /* 0x000fe20000800000 */
[----:B------:R-:W-:Y:S01]  /*184d0*/  IMAD.MOV.U32 R12, RZ, RZ, 0x2 ;  /* 0x00000002ff0c7424 */ /* 0x000fe200078e00ff */
[----:B------:R-:W-:Y:S01]  /*184e0*/  MOV R11, RZ ;  /* 0x000000ff000b7202 */ /* 0x000fe20000000f00 */
[----:B------:R-:W-:Y:S02]  /*184f0*/  IMAD.MOV.U32 R15, RZ, RZ, -0x1 ;  /* 0xffffffffff0f7424 */ /* 0x000fe400078e00ff */
[----:B------:R-:W-:-:S07]  /*18500*/  IMAD.IADD R13, R17, 0x1, R14 ;  /* 0x00000001110d7824 */ /* 0x000fce00078e020e */
[----:B------:R-:W-:Y:S05]  /*18510*/  WARPSYNC.COLLECTIVE R15, `(.L_x_2456) ;  /* 0x000000000f087348 */ /* 0x000fea0003c00000 */
[----:B------:R0:W1:Y:S02]  /*18520*/  SHFL.UP P6, R14, R13, R12, R11 ;  /* 0x0400000c0d0e7389 */ /* 0x00006400000c000b */
[----:B01----:R-:W-:Y:S01]  /*18530*/  ENDCOLLECTIVE ;  /* 0x000000000000791b */ /* 0x003fe20003800000 */
.L_x_2456:
[----:B------:R-:W-:Y:S01]  /*18540*/  IMAD.MOV.U32 R12, RZ, RZ, 0x4 ;  /* 0x00000004ff0c7424 */ /* 0x000fe200078e00ff */
[----:B------:R-:W-:-:S05]  /*18550*/  SEL R2, R14, RZ, P2 ;  /* 0x000000ff0e027207 */ /* 0x000fca0001000000 */
[----:B------:R-:W-:-:S04]  /*18560*/  IMAD.IADD R2, R13, 0x1, R2 ;  /* 0x000000010d027824 */ /* 0x000fc800078e0202 */
[----:B------:R-:W-:-:S07]  /*18570*/  IMAD.MOV.U32 R13, RZ, RZ, R2 ;  /* 0x000000ffff0d7224 */ /* 0x000fce00078e0002 */
[----:B------:R-:W-:Y:S05]  /*18580*/  WARPSYNC.COLLECTIVE R15, `(.L_x_2457) ;  /* 0x000000000f087348 */ /* 0x000fea0003c00000 */
[----:B------:R0:W1:Y:S02]  /*18590*/  SHFL.UP P6, R14, R13, R12, R11 ;  /* 0x0400000c0d0e7389 */ /* 0x00006400000c000b */
[----:B01----:R-:W-:Y:S01]  /*185a0*/  ENDCOLLECTIVE ;  /* 0x000000000000791b */ /* 0x003fe20003800000 */
.L_x_2457:
[----:B------:R-:W-:Y:S01]  /*185b0*/  IMAD.MOV.U32 R12, RZ, RZ, 0x8 ;  /* 0x00000008ff0c7424 */ /* 0x000fe200078e00ff */
[----:B------:R-:W-:-:S05]  /*185c0*/  SEL R3, R14, RZ, P3 ;  /* 0x000000ff0e037207 */ /* 0x000fca0001800000 */
[----:B------:R-:W-:-:S04]  /*185d0*/  IMAD.IADD R3, R2, 0x1, R3 ;  /* 0x0000000102037824 */ /* 0x000fc800078e0203 */
[----:B------:R-:W-:-:S07]  /*185e0*/  IMAD.MOV.U32 R13, RZ, RZ, R3 ;  /* 0x000000ffff0d7224 */ /* 0x000fce00078e0003 */
[----:B------:R-:W-:Y:S05]  /*185f0*/  WARPSYNC.COLLECTIVE R15, `(.L_x_2458) ;  /* 0x000000000f087348 */ /* 0x000fea0003c00000 */
[----:B------:R0:W1:Y:S02]  /*18600*/  SHFL.UP P6, R14, R13, R12, R11 ;  /* 0x0400000c0d0e7389 */ /* 0x00006400000c000b */
[----:B01----:R-:W-:Y:S01]  /*18610*/  ENDCOLLECTIVE ;  /* 0x000000000000791b */ /* 0x003fe20003800000 */
.L_x_2458:
[----:B------:R-:W-:Y:S01]  /*18620*/  IMAD.MOV.U32 R12, RZ, RZ, 0x10 ;  /* 0x00000010ff0c7424 */ /* 0x000fe200078e00ff */
[----:B------:R-:W-:-:S05]  /*18630*/  SEL R4, R14, RZ, P4 ;  /* 0x000000ff0e047207 */ /* 0x000fca0002000000 */
[----:B------:R-:W-:-:S04]  /*18640*/  IMAD.IADD R4, R3, 0x1, R4 ;  /* 0x0000000103047824 */ /* 0x000fc800078e0204 */
[----:B------:R-:W-:-:S07]  /*18650*/  IMAD.MOV.U32 R13, RZ, RZ, R4 ;  /* 0x000000ffff0d7224 */ /* 0x000fce00078e0004 */
[----:B------:R-:W-:Y:S05]  /*18660*/  WARPSYNC.COLLECTIVE R15, `(.L_x_2459) ;  /* 0x000000000f087348 */ /* 0x000fea0003c00000 */
[----:B------:R0:W1:Y:S02]  /*18670*/  SHFL.UP P6, R14, R13, R12, R11 ;  /* 0x0400000c0d0e7389 */ /* 0x00006400000c000b */
[----:B01----:R-:W-:Y:S01]  /*18680*/  ENDCOLLECTIVE ;  /* 0x000000000000791b */ /* 0x003fe20003800000 */
.L_x_2459:
        /* <DEDUP_REMOVED lines=8> */
.L_x_2460:
[----:B------:R-:W-:Y:S05]  /*18710*/  BRA `(.L_x_2461) ;  /* 0xffffffc8003c7947 */ /* 0x000fea000383ffff */
.L_x_2367:
[----:B------:R-:W-:Y:S01]  /*18720*/  BSSY B0, `(.L_x_2462) ;  /* 0x0000006000007945 */ /* 0x000fe20003800000 */
[----:B------:R-:W-:Y:S01]  /*18730*/  PLOP3.LUT P6, PT, P6, PT, PT, 0x8, 0x0 ;  /* 0x000000000000781c */ /* 0x000fe200037ce170 */
[----:B------:R-:W-:-:S12]  /*18740*/  IMAD.MOV.U32 R15, RZ, RZ, -0x1 ;  /* 0xffffffffff0f7424 */ /* 0x000fd800078e00ff */
[----:B01----:R-:W-:Y:S05]  /*18750*/  WARPSYNC.COLLECTIVE R15, `(.L_x_2463) ;  /* 0x000000000f087348 */ /* 0x003fea0003c00000 */
[----:B------:R-:W-:Y:S01]  /*18760*/  VOTE.ANY R14, PT, P6 ;  /* 0x00000000000e7806 */ /* 0x000fe200030e0100 */
[----:B01----:R-:W-:Y:S06]  /*18770*/  ENDCOLLECTIVE ;  /* 0x000000000000791b */ /* 0x003fec0003800000 */
.L_x_2463:
[----:B------:R-:W-:Y:S05]  /*18780*/  BSYNC B0 ;  /* 0x0000000000007941 */ /* 0x000fea0003800000 */
.L_x_2462:
        /* <DEDUP_REMOVED lines=9> */
.L_x_2464:
[----:B------:R-:W-:Y:S01]  /*18820*/  IMAD.MOV.U32 R17, RZ, RZ, R14 ;  /* 0x000000ffff117224 */ /* 0x000fe200078e000e */
[----:B------:R-:W-:Y:S06]  /*18830*/  BRA `(.L_x_2465) ;  /* 0xffffffc8002c7947 */ /* 0x000fec000383ffff */
.L_x_2369:
[----:B------:R-:W-:Y:S01]  /*18840*/  BSSY B0, `(.L_x_2466) ;  /* 0x0000007000007945 */ /* 0x000fe20003800000 */
[----:B------:R-:W-:Y:S02]  /*18850*/  IMAD.MOV.U32 R13, RZ, RZ, R2 ;  /* 0x000000ffff0d7224 */ /* 0x000fe400078e0002 */
[----:B------:R-:W-:Y:S02]  /*18860*/  IMAD.MOV.U32 R11, RZ, RZ, 0x1f ;  /* 0x0000001fff0b7424 */ /* 0x000fe400078e00ff */
[----:B------:R-:W-:-:S07]  /*18870*/  IMAD.MOV.U32 R15, RZ, RZ, -0x1 ;  /* 0xffffffffff0f7424 */ /* 0x000fce00078e00ff */
[----:B0123--:R-:W-:Y:S05]  /*18880*/  WARPSYNC.COLLECTIVE R15, `(.L_x_2467) ;  /* 0x000000000f087348 */ /* 0x00ffea0003c00000 */
[----:B------:R4:W0:Y:S02]  /*18890*/  SHFL.IDX P6, R14, R13, R12, R11 ;  /* 0x0000000c0d0e7389 */ /* 0x00082400000c000b */
[----:B01234-:R-:W-:Y:S01]  /*188a0*/  ENDCOLLECTIVE ;  /* 0x000000000000791b */ /* 0x01ffe20003800000 */
.L_x_2467:
[----:B------:R-:W-:Y:S05]  /*188b0*/  BSYNC B0 ;  /* 0x0000000000007941 */ /* 0x000fea0003800000 */
.L_x_2466:
[----:B------:R-:W-:Y:S05]  /*188c0*/  BRA `(.L_x_2368) ;  /* 0xffffffc800247947 */ /* 0x000fea000383ffff */
.L_x_2373:
[----:B0-----:R0:W1:Y:S02]  /*188d0*/  SYNCS.PHASECHK.TRANS64.TRYWAIT P0, [R5+URZ+0x28c20], R0 ;  /* 0x028c2000050075a7 */ /* 0x001064000800017f */
[----:B-1----:R-:W-:Y:S05]  /*188e0*/  @!P0 NANOSLEEP.SYNCS 0x989680 ;  /* 0x009896800000895d */ /* 0x002fea0003900000 */
[----:B------:R-:W1:Y:S02]  /*188f0*/  @!P0 SYNCS.PHASECHK.TRANS64 P0, [R5+URZ+0x28c20], R0 ;  /* 0x028c2000050085a7 */ /* 0x000e64000800007f */
[----:B-1----:R-:W-:Y:S05]  /*18900*/  @!P0 BRA `(.L_x_2373) ;  /* 0xfffffffc00f08947 */ /* 0x002fea000383ffff */
[----:B------:R-:W-:Y:S05]  /*18910*/  BRA `(.L_x_2468) ;  /* 0xffffffcc009c7947 */ /* 0x000fea000383ffff */
.L_x_2374:
        /* <DEDUP_REMOVED lines=11> */
.L_x_2470:
[----:B------:R-:W-:Y:S05]  /*189d0*/  BSYNC B0 ;  /* 0x0000000000007941 */ /* 0x000fea0003800000 */
.L_x_2469:
[----:B------:R-:W-:Y:S05]  /*189e0*/  BRA `(.L_x_2471) ;  /* 0xffffffcc00847947 */ /* 0x000fea000383ffff */
.L_x_2377:
[----:B------:R-:W-:Y:S01]  /*189f0*/  BSSY B1, `(.L_x_2472) ;  /* 0x0000006000017945 */ /* 0x000fe20003800000 */
[----:B------:R-:W-:-:S07]  /*18a00*/  IMAD.MOV.U32 R15, RZ, RZ, -0x1 ;  /* 0xffffffffff0f7424 */ /* 0x000fce00078e00ff */
[----:B0-234-:R-:W-:Y:S05]  /*18a10*/  WARPSYNC.COLLECTIVE R15, `(.L_x_2473) ;  /* 0x000000000f0c7348 */ /* 0x01dfea0003c00000 */
[----:B------:R-:W-:Y:S02]  /*18a20*/  ELECT P6, UR62, PT ;  /* 0x00000000003e782f */ /* 0x000fe400038c0000 */
[----:B------:R-:W-:Y:S01]  /*18a30*/  MOV R14, UR62 ;  /* 0x0000003e000e7c02 */ /* 0x000fe20008000f00 */
[----:B0-234-:R-:W-:Y:S10]  /*18a40*/  ENDCOLLECTIVE ;  /* 0x000000000000791b */ /* 0x01dff40003800000 */
.L_x_2473:
[----:B------:R-:W-:Y:S05]  /*18a50*/  BSYNC B1 ;  /* 0x0000000000017941 */ /* 0x000fea0003800000 */
.L_x_2472:
[----:B------:R-:W-:Y:S05]  /*18a60*/  BRA `(.L_x_2474) ;  /* 0xffffffcc007c7947 */ /* 0x000fea000383ffff */
.L_x_2379:
[----:B0-----:R0:W1:Y:S02]  /*18a70*/  SYNCS.PHASECHK.TRANS64.TRYWAIT P1, [R3+URZ+0x28c40], R2 ;  /* 0x028c4002030075a7 */ /* 0x001064000802017f */
[----:B-1----:R-:W-:Y:S05]  /*18a80*/  @!P1 NANOSLEEP.SYNCS 0x989680 ;  /* 0x009896800000995d */ /* 0x002fea0003900000 */
[----:B------:R-:W1:Y:S02]  /*18a90*/  @!P1 SYNCS.PHASECHK.TRANS64 P1, [R3+URZ+0x28c40], R2 ;  /* 0x028c4002030095a7 */ /* 0x000e64000802007f */
[----:B-1----:R-:W-:Y:S05]  /*18aa0*/  @!P1 BRA `(.L_x_2379) ;  /* 0xfffffffc00f09947 */ /* 0x002fea000383ffff */
[----:B------:R-:W-:Y:S05]  /*18ab0*/  BRA `(.L_x_2475) ;  /* 0xffffffcc009c7947 */ /* 0x000fea000383ffff */
.L_x_2381:
[----:B-1----:R1:W0:Y:S02]  /*18ac0*/  SYNCS.PHASECHK.TRANS64.TRYWAIT P1, [R5+URZ+0x28c40], R0 ;  /* 0x028c4000050075a7 */ /* 0x002224000802017f */
[----:B0-----:R-:W-:Y:S05]  /*18ad0*/  @!P1 NANOSLEEP.SYNCS 0x989680 ;  /* 0x009896800000995d */ /* 0x001fea0003900000 */
[----:B------:R-:W0:Y:S02]  /*18ae0*/  @!P1 SYNCS.PHASECHK.TRANS64 P1, [R5+URZ+0x28c40], R0 ;  /* 0x028c4000050095a7 */ /* 0x000e24000802007f */
[----:B0-----:R-:W-:Y:S05]  /*18af0*/  @!P1 BRA `(.L_x_2381) ;  /* 0xfffffffc00f09947 */ /* 0x001fea000383ffff */
[----:B------:R-:W-:Y:S05]  /*18b00*/  BRA `(.L_x_2476) ;  /* 0xffffffcc00a87947 */ /* 0x000fea000383ffff */
.L_x_2383:
[----:B------:R0:W0:Y:S02]  /*18b10*/  SYNCS.PHASECHK.TRANS64.TRYWAIT P1, [R3+URZ+0x28c60], R2 ;  /* 0x028c6002030075a7 */ /* 0x000024000802017f */
[----:B0-----:R-:W-:Y:S05]  /*18b20*/  @!P1 NANOSLEEP.SYNCS 0x989680 ;  /* 0x009896800000995d */ /* 0x001fea0003900000 */
[----:B------:R-:W0:Y:S02]  /*18b30*/  @!P1 SYNCS.PHASECHK.TRANS64 P1, [R3+URZ+0x28c60], R2 ;  /* 0x028c6002030095a7 */ /* 0x000e24000802007f */
[----:B0-----:R-:W-:Y:S05]  /*18b40*/  @!P1 BRA `(.L_x_2383) ;  /* 0xfffffffc00f09947 */ /* 0x001fea000383ffff */
[----:B------:R-:W-:Y:S05]  /*18b50*/  BRA `(.L_x_2477) ;  /* 0xffffffcc00a47947 */ /* 0x000fea000383ffff */
.L_x_2478:
        /* <DEDUP_REMOVED lines=10> */
.L_x_5641:


//--------------------- .text._ZN7cutlass13device_kernelIN5flash11enable_sm90INS1_16FlashAttnFwdSm90INS1_25CollectiveMainloopFwdSm90ILi2EN4cute5tupleIJNS5_1CILi1EEES8_S8_EEENS6_IJNS7_ILi64EEESA_SA_EEELi512ENS_10bfloat16_tEfNS_4arch4Sm90ELb0ELb1ELb0ELb1ELb1ELb1ELb0ELb0ELb0ELb1ELb0ELb0EEENS1_21CollectiveEpilogueFwdINS6_IJSA_NS7_ILi512EEESA_EEES9_SC_SE_Li256ELb1ELb1ELb0ELb0EEENS1_36VarlenDynamicPersistentTileSchedulerILi64ELi64ELi256ELi128ELb0ELb1ELb1ELb1ELb0ELb1EEEEEEEEEvNT_6ParamsE --------------------------
	.section	.text._ZN7cutlass13device_kernelIN5flash11enable_sm90INS1_16FlashAttnFwdSm90INS1_25CollectiveMainloopFwdSm90ILi2EN4cute5tupleIJNS5_1CILi1EEES8_S8_EEENS6_IJNS7_ILi64EEESA_SA_EEELi512ENS_10bfloat16_tEfNS_4arch4Sm90ELb0ELb1ELb0ELb1ELb1ELb1ELb0ELb0ELb0ELb1ELb0ELb0EEENS1_21CollectiveEpilogueFwdINS6_IJSA_NS7_ILi512EEESA_EEES9_SC_SE_Li256ELb1ELb1ELb0ELb0EEENS1_36VarlenDynamicPersistentTileSchedulerILi64ELi64ELi256ELi128ELb0ELb1ELb1ELb1ELb0ELb1EEEEEEEEEvNT_6ParamsE,"ax",@progbits
	.align	128
.text._ZN7cutlass13device_kernelIN5flash11enable_sm90INS1_16FlashAttnFwdSm90INS1_25CollectiveMainloopFwdSm90ILi2EN4cute5tupleIJNS5_1CILi1EEES8_S8_EEENS6_IJNS7_ILi64EEESA_SA_EEELi512ENS_10bfloat16_tEfNS_4arch4Sm90ELb0ELb1ELb0ELb1ELb1ELb1ELb0ELb0ELb0ELb1ELb0ELb0EEENS1_21CollectiveEpilogueFwdINS6_IJSA_NS7_ILi512EEESA_EEES9_SC_SE_Li256ELb1ELb1ELb0ELb0EEENS1_36VarlenDynamicPersistentTileSchedulerILi64ELi64ELi256ELi128ELb0ELb1ELb1ELb1ELb0ELb1EEEEEEEEEvNT_6ParamsE:
        .type           _ZN7cutlass13device_kernelIN5flash11enable_sm90INS1_16FlashAttnFwdSm90INS1_25CollectiveMainloopFwdSm90ILi2EN4cute5tupleIJNS5_1CILi1EEES8_S8_EEENS6_IJNS7_ILi64EEESA_SA_EEELi512ENS_10bfloat16_tEfNS_4arch4Sm90ELb0ELb1ELb0ELb1ELb1ELb1ELb0ELb0ELb0ELb1ELb0ELb0EEENS1_21CollectiveEpilogueFwdINS6_IJSA_NS7_ILi512EEESA_EEES9_SC_SE_Li256ELb1ELb1ELb0ELb0EEENS1_36VarlenDynamicPersistentTileSchedulerILi64ELi64ELi256ELi128ELb0ELb1ELb1ELb1ELb0ELb1EEEEEEEEEvNT_6ParamsE,@function
        .size           _ZN7cutlass13device_kernelIN5flash11enable_sm90INS1_16FlashAttnFwdSm90INS1_25CollectiveMainloopFwdSm90ILi2EN4cute5tupleIJNS5_1CILi1EEES8_S8_EEENS6_IJNS7_ILi64EEESA_SA_EEELi512ENS_10bfloat16_tEfNS_4arch4Sm90ELb0ELb1ELb0ELb1ELb1ELb1ELb0ELb0ELb0ELb1ELb0ELb0EEENS1_21CollectiveEpilogueFwdINS6_IJSA_NS7_ILi512EEESA_EEES9_SC_SE_Li256ELb1ELb1ELb0ELb0EEENS1_36VarlenDynamicPersistentTileSchedulerILi64ELi64ELi256ELi128ELb0ELb1ELb1ELb1ELb0ELb1EEEEEEEEEvNT_6ParamsE,(.L_x_5642 - _ZN7cutlass13device_kernelIN5flash11enable_sm90INS1_16FlashAttnFwdSm90INS1_25CollectiveMainloopFwdSm90ILi2EN4cute5tupleIJNS5_1CILi1EEES8_S8_EEENS6_IJNS7_ILi64EEESA_SA_EEELi512ENS_10bfloat16_tEfNS_4arch4Sm90ELb0ELb1ELb0ELb1ELb1ELb1ELb0ELb0ELb0ELb1ELb0ELb0EEENS1_21CollectiveEpilogueFwdINS6_IJSA_NS7_ILi512EEESA_EEES9_SC_SE_Li256ELb1ELb1ELb0ELb0EEENS1_36VarlenDynamicPersistentTileSchedulerILi64ELi64ELi256ELi128ELb0ELb1ELb1ELb1ELb0ELb1EEEEEEEEEvNT_6ParamsE)
        .other          _ZN7cutlass13device_kernelIN5flash11enable_sm90INS1_16FlashAttnFwdSm90INS1_25CollectiveMainloopFwdSm90ILi2EN4cute5tupleIJNS5_1CILi1EEES8_S8_EEENS6_IJNS7_ILi64EEESA_SA_EEELi512ENS_10bfloat16_tEfNS_4arch4Sm90ELb0ELb1ELb0ELb1ELb1ELb1ELb0ELb0ELb0ELb1ELb0ELb0EEENS1_21CollectiveEpilogueFwdINS6_IJSA_NS7_ILi512EEESA_EEES9_SC_SE_Li256ELb1ELb1ELb0ELb0EEENS1_36VarlenDynamicPersistentTileSchedulerILi64ELi64ELi256ELi128ELb0ELb1ELb1ELb1ELb0ELb1EEEEEEEEEvNT_6ParamsE,@"STO_CUDA_ENTRY STV_DEFAULT"
_ZN7cutlass13device_kernelIN5flash11enable_sm90INS1_16FlashAttnFwdSm90INS1_25CollectiveMainloopFwdSm90ILi2EN4cute5tupleIJNS5_1CILi1EEES8_S8_EEENS6_IJNS7_ILi64EEESA_SA_EEELi512ENS_10bfloat16_tEfNS_4arch4Sm90ELb0ELb1ELb0ELb1ELb1ELb1ELb0ELb0ELb0ELb1ELb0ELb0EEENS1_21CollectiveEpilogueFwdINS6_IJSA_NS7_ILi512EEESA_EEES9_SC_SE_Li256ELb1ELb1ELb0ELb0EEENS1_36VarlenDynamicPersistentTileSchedulerILi64ELi64ELi256ELi128ELb0ELb1ELb1ELb1ELb0ELb1EEEEEEEEEvNT_6ParamsE:
[----:B------:R-:W0:Y:S02]  /*0000*/  LDC R1, c[0x0][0x28] ;  /* 0x00000a00ff017b82 */ /* 0x000e240000000800 */
[----:B0-----:R-:W-:Y:S01]  /*0010*/  VIADD R1, R1, 0xffffff98 ;  /* 0xffffff9801017836 */ /* 0x001fe20000000000 */
[----:B------:R-:W0:Y:S01]  /*0020*/  S2R R0, SR_TID.X ;  /* 0x0000000000007919 */ /* 0x000e220000002100 */
[----:B------:R-:W-:Y:S01]  /*0030*/  ELECT P0, URZ, PT ;  /* 0x00000000003f782f */ /* 0x000fe20003800000 */
[----:B------:R-:W-:Y:S01]  /*0040*/  BSSY B0, `(.L_x_2479) ;  /* 0x000000e000007945 */ /* 0x000fe20003800000 */
[----:B0-----:R-:W-:-:S05]  /*0050*/  SHF.R.U32.HI R2, RZ, 0x5, R0 ;  /* 0x00000005ff027819 */ /* 0x001fca0000011600 */
[----:B------:R-:W0:Y:S02]  /*0060*/  SHFL.IDX PT, R3, R2, RZ, 0x1f ;  /* 0x00001fff02037589 */ /* 0x000e2400000e0000 */
[----:B0-----:R-:W-:Y:S02]  /*0070*/  ISETP.EQ.AND P0, PT, R3, RZ, P0 ;  /* 0x000000ff0300720c */ /* 0x001fe40000702270 */
[----:B------:R-:W-:-:S11]  /*0080*/  SHF.R.U32.HI R3, RZ, 0x7, R0 ;  /* 0x00000007ff037819 */ /* 0x000fd60000011600 */
        /* <DEDUP_REMOVED lines=9> */
.L_x_2480:
[----:B------:R-:W-:Y:S05]  /*0120*/  BSYNC B0 ;  /* 0x0000000000007941 */ /* 0x000fea0003800000 */
.L_x_2479:
[----:B------:R-:W-:Y:S01]  /*0130*/  VOTEU.ANY UP0, P0 ;  /* 0x00000000003f7886 */ /* 0x000fe20000000100 */
[----:B------:R-:W0:Y:S01]  /*0140*/  SHFL.IDX PT, R5, R3, RZ, 0x1f ;  /* 0x00001fff03057589 */ /* 0x000e2200000e0000 */
[----:B------:R-:W-:Y:S01]  /*0150*/  UMOV UR4, 0x80 ;  /* 0x0000008000047882 */ /* 0x000fe20000000000 */
[----:B------:R-:W-:Y:S01]  /*0160*/  UMOV UR7, 0x100 ;  /* 0x0000010000077882 */ /* 0x000fe20000000000 */
[----:B------:R-:W-:Y:S01]  /*0170*/  VOTEU.ANY UP1, P0 ;  /* 0x00000000003f7886 */ /* 0x000fe20000020100 */
[----:B------:R-:W1:Y:S01]  /*0180*/  @UP0 S2UR UR8, SR_CgaCtaId ;  /* 0x00000000000809c3 */ /* 0x000e620000008800 */
[----:B------:R-:W2:Y:S01]  /*0190*/  SHFL.IDX PT, R4, R2, RZ, 0x1f ;  /* 0x00001fff02047589 */ /* 0x000ea200000e0000 */
[----:B------:R-:W-:Y:S01]  /*01a0*/  @UP0 UMOV UR6, 0x400 ;  /* 0x0000040000060882 */ /* 0x000fe20000000000 */
[----:B------:R-:W-:-:S04]  /*01b0*/  @UP0 UIADD3 UR4, -UR4, 0x100000, URZ ;  /* 0x0010000004040890 */ /* 0x000fc8000fffe13f */
[----:B------:R-:W-:Y:S02]  /*01c0*/  @UP0 USHF.L.U32 UR5, UR4, 0xb, URZ ;  /* 0x0000000b04050899 */ /* 0x000fe4000800063f */
[----:B------:R-:W-:Y:S01]  /*01d0*/  @UP0 USHF.L.U32 UR4, UR4, 0x1, URZ ;  /* 0x0000000104040899 */ /* 0x000fe2000800063f */
[----:B------:R-:W-:Y:S01]  /*01e0*/  VOTEU.ANY UP2, P0 ;  /* 0x00000000003f7886 */ /* 0x000fe20000040100 */
[----:B0-----:R-:W-:Y:S01]  /*01f0*/  R2UR UR39, R5 ;  /* 0x00000000052772ca */ /* 0x001fe200000e0000 */
[----:B-1----:R-:W-:Y:S01]  /*0200*/  @UP0 ULEA UR8, UR8, UR6, 0x18 ;  /* 0x0000000608080291 */ /* 0x002fe2000f8ec03f */
[----:B--2---:R-:W-:Y:S01]  /*0210*/  ISETP.NE.AND P1, PT, R4, RZ, PT ;  /* 0x000000ff0400720c */ /* 0x004fe20003f25270 */
[----:B------:R-:W-:-:S04]  /*0220*/  @UP0 UIADD3 UR6, -UR7, 0x100000, URZ ;  /* 0x0010000007060890 */ /* 0x000fc8000fffe13f */
[----:B------:R-:W-:Y:S02]  /*0230*/  @UP0 USHF.L.U32 UR7, UR6, 0xb, URZ ;  /* 0x0000000b06070899 */ /* 0x000fe4000800063f */
[----:B------:R-:W-:-:S04]  /*0240*/  @UP0 USHF.L.U32 UR6, UR6, 0x1, URZ ;  /* 0x0000000106060899 */ /* 0x000fc8000800063f */
[----:B------:R-:W-:Y:S01]  /*0250*/  UISETP.NE.AND UP0, UPT, UR39, URZ, UPT ;  /* 0x0000003f2700728c */ /* 0x000fe2000bf05270 */
[----:B------:R-:W0:Y:S02]  /*0260*/  FENCE.VIEW.ASYNC.S ;  /* 0x00000000000073c6 */ /* 0x000e240000000000 */
[----:B0-----:R0:W1:Y:S05]  /*0270*/  @UP1 SYNCS.EXCH.64 URZ, [UR8+0x28c00], UR4 ;  /* 0x028c0004083f15b2 */ /* 0x00106a0008000100 */
[----:B------:R0:W2:Y:S01]  /*0280*/  @UP2 SYNCS.EXCH.64 URZ, [UR8+0x28c20], UR6 ;  /* 0x028c2006083f25b2 */ /* 0x0000a20008000100 */
        /* <DEDUP_REMOVED lines=13> */
[----:B------:R3:W0:Y:S02]  /*0360*/  SYNCS.EXCH.64 URZ, [UR6+0x28c48], UR4 ;  /* 0x028c4804063f75b2 */ /* 0x0006240008000100 */
[----:B---3--:R-:W-:Y:S01]  /*0370*/  NOP ;  /* 0x0000000000007918 */ /* 0x008fe20000000000 */
.L_x_2481:
[----:B------:R-:W3:Y:S01]  /*0380*/  SHFL.IDX PT, R4, R2, RZ, 0x1f ;  /* 0x00001fff02047589 */ /* 0x000ee200000e0000 */
[----:B------:R-:W-:Y:S01]  /*0390*/  NOP ;  /* 0x0000000000007918 */ /* 0x000fe20000000000 */
[----:B---3--:R-:W-:-:S13]  /*03a0*/  ISETP.NE.AND P0, PT, R4, RZ, PT ;  /* 0x000000ff0400720c */ /* 0x008fda0003f05270 */
        /* <DEDUP_REMOVED lines=17> */
[----:B------:R3:W0:Y:S02]  /*04c0*/  SYNCS.EXCH.64 URZ, [UR8+0x28c68], UR6 ;  /* 0x028c6806083f75b2 */ /* 0x0006240008000100 */
[----:B---3--:R-:W-:Y:S01]  /*04d0*/  NOP ;  /* 0x0000000000007918 */ /* 0x008fe20000000000 */
.L_x_2482:
[----:B------:R-:W3:Y:S01]  /*04e0*/  SHFL.IDX PT, R4, R2, RZ, 0x1f ;  /* 0x00001fff02047589 */ /* 0x000ee200000e0000 */
[----:B------:R-:W-:Y:S01]  /*04f0*/  NOP ;  /* 0x0000000000007918 */ /* 0x000fe20000000000 */
[----:B---3--:R-:W-:-:S13]  /*0500*/  ISETP.NE.AND P0, PT, R4, RZ, PT ;  /* 0x000000ff0400720c */ /* 0x008fda0003f05270 */
        /* <DEDUP_REMOVED lines=13> */
[----:B------:R3:W0:Y:S02]  /*05e0*/  SYNCS.EXCH.64 URZ, [UR6+0x28c88], UR4 ;  /* 0x028c8804063f75b2 */ /* 0x0006240008000100 */
[----:B---3--:R-:W-:Y:S01]  /*05f0*/  NOP ;  /* 0x0000000000007918 */ /* 0x008fe20000000000 */
.L_x_2483:
        /* <DEDUP_REMOVED lines=22> */
.L_x_2484:
        /* <DEDUP_REMOVED lines=22> */
.L_x_2485:
[----:B------:R-:W-:Y:S01]  /*08c0*/  PLOP3.LUT P0, PT, PT, PT, UP0, 0x80, 0x0 ;  /* 0x000000000000781c */ /* 0x000fe20003f0f008 */
[----:B------:R-:W-:Y:S01]  /*08d0*/  UMOV UR36, 0x1 ;  /* 0x0000000100247882 */ /* 0x000fe20000000000 */
[----:B------:R-:W-:Y:S01]  /*08e0*/  NOP ;  /* 0x0000000000007918 */ /* 0x000fe20000000000 */
[----:B------:R-:W-:Y:S01]  /*08f0*/  USEL UR36, UR36, 0x2, !UP0 ;  /* 0x0000000224247887 */ /* 0x000fe2000c000000 */
[----:B------:R-:W-:Y:S01]  /*0900*/  BSSY B9, `(.L_x_2486) ;  /* 0x0001ebd000097945 */ /* 0x000fe20003800000 */
[----:B------:R-:W-:Y:S01]  /*0910*/  ULDC.64 UR42, c[0x0][0x208] ;  /* 0x00008200002a7ab9 */ /* 0x000fe20000000a00 */
[----:B012-4-:R-:W-:Y:S07]  /*0920*/  BAR.SYNC.DEFER_BLOCKING 0x0 ;  /* 0x0000000000007b1d */ /* 0x017fee0000010000 */
[----:B------:R-:W-:Y:S05]  /*0930*/  @!P0 BRA `(.L_x_2487) ;  /* 0x0000016c00e48947 */ /* 0x000fea0003800000 */
.L_x_2488:
[----:B------:R-:W-:-:S08]  /*0940*/  NOP ;  /* 0x0000000000007918 */ /* 0x000fd00000000000 */
[----:B------:R-:W0:Y:S02]  /*0950*/  USETMAXREG.TRY_ALLOC.CTAPOOL UP0, 0xe8 ;  /* 0x000000e8000079c8 */ /* 0x000e240008000600 */
[----:B0-----:R-:W-:-:S13]  /*0960*/  PLOP3.LUT P0, PT, PT, PT, UP0, 0x80, 0x0 ;  /* 0x000000000000781c */ /* 0x001fda0003f0f008 */
[----:B------:R-:W-:Y:S05]  /*0970*/  @!P0 BRA `(.L_x_2488) ;  /* 0xfffffffc00f08947 */ /* 0x000fea000383ffff */
[----:B------:R-:W-:Y:S01]  /*0980*/  ISETP.NE.AND P0, PT, R3, 0x1, PT ;  /* 0x000000010300780c */ /* 0x000fe20003f05270 */
[----:B------:R-:W0:Y:S01]  /*0990*/  S2UR UR4, SR_CgaCtaId ;  /* 0x00000000000479c3 */ /* 0x000e220000008800 */
        /* <DEDUP_REMOVED lines=13> */
[----:B------:R-:W-:Y:S01]  /*0a70*/  ULOP3.LUT UR37, UR36, 0x1, URZ, 0xfc, !UPT ;  /* 0x0000000124257892 */ /* 0x000fe2000f8efc3f */
[----:B------:R-:W-:Y:S02]  /*0a80*/  IMAD.MOV.U32 R204, RZ, RZ, 0x40 ;  /* 0x00000040ffcc7424 */ /* 0x000fe400078e00ff */
[----:B------:R-:W-:Y:S01]  /*0a90*/  IMAD.MOV.U32 R192, RZ, RZ, RZ ;  /* 0x000000ffffc07224 */ /* 0x000fe200078e00ff */
[----:B------:R-:W-:Y:S01]  /*0aa0*/  SHF.R.S32.HI R0, RZ, 0x1f, R16 ;  /* 0x0000001fff007819 */ /* 0x000fe20000011410 */
[----:B------:R-:W-:-:S03]  /*0ab0*/  IMAD.MOV.U32 R196, RZ, RZ, RZ ;  /* 0x000000ffffc47224 */ /* 0x000fc600078e00ff */
[CC--:B------:R-:W-:Y:S02]  /*0ac0*/  LEA.HI R3, R0.reuse, R16.reuse, RZ, 0x4 ;  /* 0x0000001000037211 */ /* 0x0c0fe400078f20ff */
[CC--:B------:R-:W-:Y:S02]  /*0ad0*/  LEA.HI R7, R0.reuse, R16.reuse, RZ, 0x7 ;  /* 0x0000001000077211 */ /* 0x0c0fe400078f38ff */
[----:B------:R-:W-:Y:S02]  /*0ae0*/  LOP3.LUT R4, R3, 0xfffffff0, RZ, 0xc0, !PT ;  /* 0xfffffff003047812 */ /* 0x000fe400078ec0ff */
[----:B------:R-:W-:Y:S02]  /*0af0*/  LOP3.LUT R6, R7, 0xffffff80, RZ, 0xc0, !PT ;  /* 0xffffff8007067812 */ /* 0x000fe400078ec0ff */
[----:B------:R-:W-:Y:S01]  /*0b00*/  LEA.HI R5, R0, R16, RZ, 0x5 ;  /* 0x0000001000057211 */ /* 0x000fe200078f28ff */
[C---:B------:R-:W-:Y:S01]  /*0b10*/  IMAD.IADD R4, R16.reuse, 0x1, -R4 ;  /* 0x0000000110047824 */ /* 0x040fe200078e0a04 */
[----:B------:R-:W-:Y:S01]  /*0b20*/  SHF.R.S32.HI R20, RZ, 0x7, R7 ;  /* 0x00000007ff147819 */ /* 0x000fe20000011407 */
[----:B------:R-:W-:Y:S01]  /*0b30*/  IMAD.IADD R8, R16, 0x1, -R6 ;  /* 0x0000000110087824 */ /* 0x000fe200078e0a06 */
[----:B------:R-:W-:-:S02]  /*0b40*/  SHF.R.S32.HI R18, RZ, 0x5, R5 ;  /* 0x00000005ff127819 */ /* 0x000fc40000011405 */
[--C-:B------:R-:W-:Y:S01]  /*0b50*/  SHF.R.S32.HI R11, RZ, 0x1f, R4.reuse ;  /* 0x0000001fff0b7819 */ /* 0x100fe20000011404 */
[----:B------:R-:W-:Y:S01]  /*0b60*/  IMAD R14, R20, 0x100, R4 ;  /* 0x00000100140e7824 */ /* 0x000fe200078e0204 */
[----:B------:R-:W-:Y:S02]  /*0b70*/  SHF.R.S32.HI R5, RZ, 0x1f, R5 ;  /* 0x0000001fff057819 */ /* 0x000fe40000011405 */
[----:B------:R-:W-:Y:S02]  /*0b80*/  SHF.R.S32.HI R6, RZ, 0x4, R3 ;  /* 0x00000004ff067819 */ /* 0x000fe40000011403 */
[----:B------:R-:W-:Y:S02]  /*0b90*/  LEA.HI R13, R11, R4, RZ, 0x3 ;  /* 0x000000040b0d7211 */ /* 0x000fe400078f18ff */
[----:B------:R-:W-:Y:S02]  /*0ba0*/  LEA.HI R3, R3, R6, RZ, 0x1 ;  /* 0x0000000603037211 */ /* 0x000fe400078f08ff */
[----:B------:R-:W-:-:S02]  /*0bb0*/  LEA.HI R5, R5, R18, RZ, 0x2 ;  /* 0x0000001205057211 */ /* 0x000fc400078f10ff */
[C---:B------:R-:W-:Y:S01]  /*0bc0*/  LOP3.LUT R15, R13.reuse, 0xfffffff8, RZ, 0xc0, !PT ;  /* 0xfffffff80d0f7812 */ /* 0x040fe200078ec0ff */
[----:B------:R-:W-:Y:S01]  /*0bd0*/  IMAD.SHL.U32 R13, R13, 0x40, RZ ;  /* 0x000000400d0d7824 */ /* 0x000fe200078e00ff */
[----:B------:R-:W-:Y:S02]  /*0be0*/  LOP3.LUT R3, R3, 0x1ffffffe, RZ, 0xc0, !PT ;  /* 0x1ffffffe03037812 */ /* 0x000fe400078ec0ff */
[----:B------:R-:W-:Y:S01]  /*0bf0*/  LOP3.LUT R5, R5, 0x3ffffc, RZ, 0xc0, !PT ;  /* 0x003ffffc05057812 */ /* 0x000fe200078ec0ff */
[----:B------:R-:W-:Y:S01]  /*0c00*/  IMAD.IADD R15, R4, 0x1, -R15 ;  /* 0x00000001040f7824 */ /* 0x000fe200078e0a0f */
[----:B------:R-:W-:Y:S01]  /*0c10*/  SHF.R.S32.HI R9, RZ, 0x1f, R8 ;  /* 0x0000001fff097819 */ /* 0x000fe20000011408 */
[----:B------:R-:W-:Y:S01]  /*0c20*/  IMAD.IADD R3, R6, 0x1, -R3 ;  /* 0x0000000106037824 */ /* 0x000fe200078e0a03 */
[----:B------:R-:W-:Y:S01]  /*0c30*/  LOP3.LUT R13, R13, 0x7ffffe00, RZ, 0xc0, !PT ;  /* 0x7ffffe000d0d7812 */ /* 0x000fe200078ec0ff */
[----:B------:R-:W-:Y:S01]  /*0c40*/  IMAD.IADD R5, R18, 0x1, -R5 ;  /* 0x0000000112057824 */ /* 0x000fe200078e0a05 */
[-C--:B------:R-:W-:Y:S01]  /*0c50*/  LEA.HI R10, R9, R8.reuse, RZ, 0x2 ;  /* 0x00000008090a7211 */ /* 0x080fe200078f10ff */
[----:B------:R-:W-:Y:S01]  /*0c60*/  IMAD.SHL.U32 R4, R15, 0x40, RZ ;  /* 0x000000400f047824 */ /* 0x000fe200078e00ff */
[----:B------:R-:W-:Y:S01]  /*0c70*/  LEA.HI R9, R9, R8, RZ, 0x5 ;  /* 0x0000000809097211 */ /* 0x000fe200078f28ff */
[----:B------:R-:W-:Y:S01]  /*0c80*/  IMAD R14, R5, 0x10, R14 ;  /* 0x00000010050e7824 */ /* 0x000fe200078e020e */
[--C-:B------:R-:W-:Y:S01]  /*0c90*/  SHF.R.S32.HI R11, RZ, 0x2, R10.reuse ;  /* 0x00000002ff0b7819 */ /* 0x100fe2000001140a */
[----:B------:R-:W-:Y:S01]  /*0ca0*/  IMAD.SHL.U32 R3, R3, 0x8, RZ ;  /* 0x0000000803037824 */ /* 0x000fe200078e00ff */
[----:B------:R-:W-:Y:S01]  /*0cb0*/  LOP3.LUT R4, R4, 0x1c0, RZ, 0xc0, !PT ;  /* 0x000001c004047812 */ /* 0x000fe200078ec0ff */
[----:B------:R-:W-:Y:S01]  /*0cc0*/  IMAD R13, R18, 0x400, R13 ;  /* 0x00000400120d7824 */ /* 0x000fe200078e020d */
[----:B------:R-:W-:Y:S01]  /*0cd0*/  SHF.R.S32.HI R12, RZ, 0x1f, R10 ;  /* 0x0000001fff0c7819 */ /* 0x000fe2000001140a */
[--C-:B------:R-:W-:Y:S01]  /*0ce0*/  IMAD.U32 R5, R14, 0x40, R3.reuse ;  /* 0x000000400e057824 */ /* 0x100fe200078e0003 */
[----:B------:R-:W-:-:S02]  /*0cf0*/  LOP3.LUT R3, R4, 0x8, R3, 0xf8, !PT ;  /* 0x0000000804037812 */ /* 0x000fc400078ef803 */
[----:B------:R-:W-:Y:S02]  /*0d00*/  CS2R R18, SRZ ;  /* 0x0000000000127805 */ /* 0x000fe4000001ff00 */
[----:B------:R-:W-:Y:S02]  /*0d10*/  SHF.R.U32.HI R4, RZ, 0x3, R4 ;  /* 0x00000003ff047819 */ /* 0x000fe40000011604 */
[----:B------:R-:W-:Y:S01]  /*0d20*/  LEA.HI R12, R12, R11, RZ, 0x3 ;  /* 0x0000000b0c0c7211 */ /* 0x000fe200078f18ff */
[----:B------:R0:W-:Y:S01]  /*0d30*/  STL [R1+0x64], R5 ;  /* 0x0000640501007387 */ /* 0x0001e20000100800 */
[----:B------:R-:W-:Y:S02]  /*0d40*/  LOP3.LUT R4, R3, R4, RZ, 0x3c, !PT ;  /* 0x0000000403047212 */ /* 0x000fe400078e3cff */
[CC--:B------:R-:W-:Y:S01]  /*0d50*/  LEA.HI R3, R0.reuse, R16.reuse, RZ, 0x3 ;  /* 0x0000001000037211 */ /* 0x0c0fe200078f18ff */
[----:B------:R-:W-:Y:S01]  /*0d60*/  STL [R1+0x54], RZ ;  /* 0x000054ff01007387 */ /* 0x000fe20000100800 */
[----:B------:R-:W-:Y:S01]  /*0d70*/  LEA.HI R0, R0, R16, RZ, 0x2 ;  /* 0x0000001000007211 */ /* 0x000fe200078f10ff */
[----:B------:R-:W-:Y:S01]  /*0d80*/  IMAD.IADD R13, R13, 0x1, R4 ;  /* 0x000000010d0d7824 */ /* 0x000fe200078e0204 */
[----:B------:R-:W-:-:S02]  /*0d90*/  LOP3.LUT R12, R12, 0xfffffff8, RZ, 0xc0, !PT ;  /* 0xfffffff80c0c7812 */ /* 0x000fc400078ec0ff */
[----:B------:R-:W-:Y:S01]  /*0da0*/  SHF.R.S32.HI R4, RZ, 0x3, R3 ;  /* 0x00000003ff047819 */ /* 0x000fe20000011403 */
[----:B------:R-:W-:Y:S01]  /*0db0*/  IMAD R202, R13, 0x2, R2 ;  /* 0x000000020dca7824 */ /* 0x000fe200078e0202 */
[----:B0-----:R-:W-:Y:S01]  /*0dc0*/  LOP3.LUT R5, R10, 0x7ffffffc, RZ, 0xc0, !PT ;  /* 0x7ffffffc0a057812 */ /* 0x001fe200078ec0ff */
[----:B------:R-:W-:Y:S01]  /*0dd0*/  IMAD.IADD R12, R11, 0x1, -R12 ;  /* 0x000000010b0c7824 */ /* 0x000fe200078e0a0c */
[--C-:B------:R-:W-:Y:S01]  /*0de0*/  SHF.R.S32.HI R193, RZ, 0x2, R0.reuse ;  /* 0x00000002ffc17819 */ /* 0x100fe20000011400 */
[----:B------:R-:W-:Y:S01]  /*0df0*/  VIADD R205, R202, 0x26800 ;  /* 0x00026800cacd7836 */ /* 0x000fe20000000000 */
[----:B------:R-:W-:Y:S01]  /*0e00*/  SHF.R.S32.HI R4, RZ, 0x1f, R0 ;  /* 0x0000001fff047819 */ /* 0x000fe20000011400 */
[----:B------:R-:W-:Y:S01]  /*0e10*/  IMAD.IADD R5, R8, 0x1, -R5 ;  /* 0x0000000108057824 */ /* 0x000fe200078e0a05 */
[----:B------:R-:W-:Y:S01]  /*0e20*/  LOP3.LUT R0, R0, 0xfffffffc, RZ, 0xc0, !PT ;  /* 0xfffffffc00007812 */ /* 0x000fe200078ec0ff */
[----:B------:R-:W-:Y:S01]  /*0e30*/  VIADD R203, R202, 0x26820 ;  /* 0x00026820cacb7836 */ /* 0x000fe20000000000 */
[----:B------:R-:W-:Y:S01]  /*0e40*/  SHF.R.S32.HI R9, RZ, 0x5, R9 ;  /* 0x00000005ff097819 */ /* 0x000fe20000011409 */
[----:B------:R-:W-:Y:S01]  /*0e50*/  IMAD.SHL.U32 R188, R5, 0x2, RZ ;  /* 0x0000000205bc7824 */ /* 0x000fe200078e00ff */
[----:B------:R-:W-:Y:S01]  /*0e60*/  LOP3.LUT R3, R3, 0xfffffff8, RZ, 0xc0, !PT ;  /* 0xfffffff803037812 */ /* 0x000fe200078ec0ff */
[----:B------:R-:W-:Y:S01]  /*0e70*/  IMAD.IADD R8, R16, 0x1, -R0 ;  /* 0x0000000110087824 */ /* 0x000fe200078e0a00 */
[----:B------:R-:W-:Y:S01]  /*0e80*/  LEA.HI R4, R4, R193, RZ, 0x3 ;  /* 0x000000c104047211 */ /* 0x000fe200078f18ff */
[----:B------:R-:W-:Y:S01]  /*0e90*/  IMAD R198, R9, 0x10, R12 ;  /* 0x0000001009c67824 */ /* 0x000fe200078e020c */
[----:B------:R-:W-:Y:S01]  /*0ea0*/  LEA.HI R7, R7, R20, RZ, 0x1 ;  /* 0x0000001407077211 */ /* 0x000fe200078f08ff */
[----:B------:R-:W-:Y:S01]  /*0eb0*/  IMAD.IADD R10, R16, 0x1, -R3 ;  /* 0x00000001100a7824 */ /* 0x000fe200078e0a03 */
[----:B------:R-:W-:Y:S01]  /*0ec0*/  LOP3.LUT R4, R4, 0xfffffff8, RZ, 0xc0, !PT ;  /* 0xfffffff804047812 */ /* 0x000fe200078ec0ff */
[----:B------:R-:W-:Y:S01]  /*0ed0*/  VIADD R9, R193, 0x20 ;  /* 0x00000020c1097836 */ /* 0x000fe20000000000 */
[----:B------:R-:W-:Y:S01]  /*0ee0*/  LEA.HI R0, R8, R8, RZ, 0x1 ;  /* 0x0000000808007211 */ /* 0x000fe200078f08ff */
[----:B------:R-:W-:Y:S01]  /*0ef0*/  IMAD.SHL.U32 R208, R10, 0x8, RZ ;  /* 0x000000080ad07824 */ /* 0x000fe200078e00ff */
[----:B------:R-:W-:Y:S01]  /*0f00*/  LOP3.LUT R7, R7, 0xfffffe, RZ, 0xc0, !PT ;  /* 0x00fffffe07077812 */ /* 0x000fe200078ec0ff */
[----:B------:R-:W-:Y:S01]  /*0f10*/  IMAD.SHL.U32 R3, R9, 0x40, RZ ;  /* 0x0000004009037824 */ /* 0x000fe200078e00ff */
[----:B------:R-:W-:Y:S01]  /*0f20*/  SHF.R.S32.HI R6, RZ, 0x1f, R9 ;  /* 0x0000001fff067819 */ /* 0x000fe20000011409 */
[----:B------:R-:W-:Y:S01]  /*0f30*/  IMAD.SHL.U32 R16, R8, 0x8, RZ ;  /* 0x0000000808107824 */ /* 0x000fe200078e00ff */
[----:B------:R-:W-:Y:S01]  /*0f40*/  LOP3.LUT R0, R0, 0x1ffffffe, RZ, 0xc0, !PT ;  /* 0x1ffffffe00007812 */ /* 0x000fe200078ec0ff */
[----:B------:R-:W-:Y:S01]  /*0f50*/  IMAD.SHL.U32 R194, R8, 0x4, RZ ;  /* 0x0000000408c27824 */ /* 0x000fe200078e00ff */
[----:B------:R-:W-:Y:S01]  /*0f60*/  LEA.HI R6, R6, R9, RZ, 0x3 ;  /* 0x0000000906067211 */ /* 0x000fe200078f18ff */
[----:B------:R-:W-:Y:S01]  /*0f70*/  IMAD.IADD R200, R193, 0x1, -R4 ;  /* 0x00000001c1c87824 */ /* 0x000fe200078e0a04 */
[----:B------:R-:W-:Y:S01]  /*0f80*/  LOP3.LUT R4, R3, 0x1c0, RZ, 0xc0, !PT ;  /* 0x000001c003047812 */ /* 0x000fe200078ec0ff */
[----:B------:R-:W-:Y:S01]  /*0f90*/  VIADD R37, R208, 0x40 ;  /* 0x00000040d0257836 */ /* 0x000fe20000000000 */
[----:B------:R-:W-:Y:S01]  /*0fa0*/  R2P PR, R15, 0x6 ;  /* 0x000000060f007804 */ /* 0x000fe20000000000 */
[----:B------:R-:W-:Y:S01]  /*0fb0*/  VIADD R229, R16, 0x40 ;  /* 0x0000004010e57836 */ /* 0x000fe20000000000 */
[----:B------:R-:W-:Y:S01]  /*0fc0*/  SHF.R.U32.HI R28, RZ, 0x3, R4 ;  /* 0x00000003ff1c7819 */ /* 0x000fe20000011604 */
[C---:B------:R-:W-:Y:S01]  /*0fd0*/  VIADD R35, R208.reuse, 0xc0 ;  /* 0x000000c0d0237836 */ /* 0x040fe20000000000 */
[----:B------:R-:W-:Y:S01]  /*0fe0*/  SHF.R.S32.HI R39, RZ, 0x1f, R37 ;  /* 0x0000001fff277819 */ /* 0x000fe20000011425 */
[----:B------:R-:W-:Y:S01]  /*0ff0*/  VIADD R36, R208, 0x80 ;  /* 0x00000080d0247836 */ /* 0x000fe20000000000 */
[----:B------:R-:W-:Y:S01]  /*1000*/  SEL R204, R204, 0xffffffc0, !P2 ;  /* 0xffffffc0cccc7807 */ /* 0x000fe20005000000 */
[----:B------:R-:W-:Y:S01]  /*1010*/  VIADD R33, R208, 0x140 ;  /* 0x00000140d0217836 */ /* 0x000fe20000000000 */
[----:B------:R-:W-:Y:S01]  /*1020*/  SHF.R.S32.HI R37, RZ, 0x1f, R35 ;  /* 0x0000001fff257819 */ /* 0x000fe20000011423 */
[----:B------:R-:W-:Y:S01]  /*1030*/  IMAD.IADD R7, R20, 0x1, -R7 ;  /* 0x0000000114077824 */ /* 0x000fe200078e0a07 */
[----:B------:R-:W-:Y:S01]  /*1040*/  SHF.R.S32.HI R38, RZ, 0x1f, R36 ;  /* 0x0000001fff267819 */ /* 0x000fe20000011424 */
[----:B------:R-:W-:Y:S01]  /*1050*/  VIADD R228, R16, 0x60 ;  /* 0x0000006010e47836 */ /* 0x000fe20000000000 */
[----:B------:R-:W-:Y:S01]  /*1060*/  SHF.R.S32.HI R35, RZ, 0x1f, R33 ;  /* 0x0000001fff237819 */ /* 0x000fe20000011421 */
[C---:B------:R-:W-:Y:S01]  /*1070*/  VIADD R34, R208.reuse, 0x100 ;  /* 0x00000100d0227836 */ /* 0x040fe20000000000 */
[----:B------:R-:W-:Y:S01]  /*1080*/  SHF.R.S32.HI R17, RZ, 0x1f, R16 ;  /* 0x0000001fff117819 */ /* 0x000fe20000011410 */
[----:B------:R-:W-:-:S02]  /*1090*/  VIADD R32, R208, 0x180 ;  /* 0x00000180d0207836 */ /* 0x000fc40000000000 */
[----:B------:R-:W-:Y:S01]  /*10a0*/  VIADD R207, R194, 0x10 ;  /* 0x00000010c2cf7836 */ /* 0x000fe20000000000 */
[----:B------:R-:W-:Y:S01]  /*10b0*/  SHF.R.S32.HI R36, RZ, 0x1f, R34 ;  /* 0x0000001fff247819 */ /* 0x000fe20000011422 */
[----:B------:R-:W-:Y:S01]  /*10c0*/  VIADD R31, R208, 0x1c0 ;  /* 0x000001c0d01f7836 */ /* 0x000fe20000000000 */
[----:B------:R-:W-:Y:S01]  /*10d0*/  SHF.R.S32.HI R33, RZ, 0x1f, R32 ;  /* 0x0000001fff217819 */ /* 0x000fe20000011420 */
[----:B------:R-:W-:Y:S01]  /*10e0*/  IMAD.IADD R3, R8, 0x1, -R0 ;  /* 0x0000000108037824 */ /* 0x000fe200078e0a00 */
[----:B------:R-:W-:Y:S01]  /*10f0*/  LOP3.LUT R0, R4, 0x38, R16, 0xf8, !PT ;  /* 0x0000003804007812 */ /* 0x000fe200078ef810 */
[----:B------:R-:W-:Y:S01]  /*1100*/  IMAD.SHL.U32 R6, R6, 0x40, RZ ;  /* 0x0000004006067824 */ /* 0x000fe200078e00ff */
[----:B------:R-:W-:Y:S01]  /*1110*/  SHF.R.S32.HI R4, RZ, 0x1f, R229 ;  /* 0x0000001fff047819 */ /* 0x000fe200000114e5 */
[C---:B------:R-:W-:Y:S01]  /*1120*/  VIADD R226, R16.reuse, 0x80 ;  /* 0x0000008010e27836 */ /* 0x040fe20000000000 */
[----:B------:R-:W-:Y:S01]  /*1130*/  SHF.R.S32.HI R34, RZ, 0x1f, R207 ;  /* 0x0000001fff227819 */ /* 0x000fe200000114cf */
[C---:B------:R-:W-:Y:S01]  /*1140*/  VIADD R30, R16.reuse, 0x1c0 ;  /* 0x000001c0101e7836 */ /* 0x040fe20000000000 */
[----:B------:R-:W-:Y:S01]  /*1150*/  SHF.R.S32.HI R32, RZ, 0x1f, R31 ;  /* 0x0000001fff207819 */ /* 0x000fe2000001141f */
[----:B------:R-:W-:Y:S01]  /*1160*/  IMAD.SHL.U32 R201, R7, 0x100, RZ ;  /* 0x0000010007c97824 */ /* 0x000fe200078e00ff */
[----:B------:R-:W-:Y:S01]  /*1170*/  SHF.R.S32.HI R7, RZ, 0x1f, R228 ;  /* 0x0000001fff077819 */ /* 0x000fe200000114e4 */
[C---:B------:R-:W-:Y:S01]  /*1180*/  VIADD R29, R16.reuse, 0x1e0 ;  /* 0x000001e0101d7836 */ /* 0x040fe20000000000 */
[----:B------:R-:W-:Y:S01]  /*1190*/  SHF.L.U64.HI R31, R229, 0x1, R4 ;  /* 0x00000001e51f7819 */ /* 0x000fe20000010204 */
[----:B------:R-:W-:Y:S01]  /*11a0*/  VIADD R219, R16, 0xa0 ;  /* 0x000000a010db7836 */ /* 0x000fe20000000000 */
[----:B------:R-:W-:Y:S01]  /*11b0*/  LOP3.LUT R6, R6, 0xfffffe00, RZ, 0xc0, !PT ;  /* 0xfffffe0006067812 */ /* 0x000fe200078ec0ff */
[----:B------:R-:W-:Y:S01]  /*11c0*/  STL [R1+0x8], R30 ;  /* 0x0000081e01007387 */ /* 0x000fe20000100800 */
[----:B------:R-:W-:Y:S01]  /*11d0*/  SHF.R.S32.HI R9, RZ, 0x1f, R226 ;  /* 0x0000001fff097819 */ /* 0x000fe200000114e2 */
[----:B------:R-:W-:Y:S01]  /*11e0*/  VIADD R218, R16, 0xc0 ;  /* 0x000000c010da7836 */ /* 0x000fe20000000000 */
[----:B------:R-:W-:Y:S01]  /*11f0*/  SHF.L.U64.HI R7, R228, 0x1, R7 ;  /* 0x00000001e4077819 */ /* 0x000fe20000010207 */
[----:B------:R-:W-:Y:S01]  /*1200*/  STL [R1+0x4], R29 ;  /* 0x0000041d01007387 */ /* 0x000fe20000100800 */
[C---:B------:R-:W-:Y:S01]  /*1210*/  VIADD R217, R16.reuse, 0xe0 ;  /* 0x000000e010d97836 */ /* 0x040fe20000000000 */
[----:B------:R-:W-:Y:S01]  /*1220*/  SHF.R.S32.HI R8, RZ, 0x1f, R219 ;  /* 0x0000001fff087819 */ /* 0x000fe200000114db */
[----:B------:R-:W-:Y:S01]  /*1230*/  VIADD R216, R16, 0x100 ;  /* 0x0000010010d87836 */ /* 0x000fe20000000000 */
[----:B------:R-:W-:Y:S01]  /*1240*/  STL [R1+0x58], R34 ;  /* 0x0000582201007387 */ /* 0x000fe20000100800 */
[----:B------:R-:W-:Y:S01]  /*1250*/  SHF.L.U64.HI R4, R226, 0x1, R9 ;  /* 0x00000001e2047819 */ /* 0x000fe20000010209 */
[C---:B------:R-:W-:Y:S01]  /*1260*/  VIADD R215, R16.reuse, 0x120 ;  /* 0x0000012010d77836 */ /* 0x040fe20000000000 */
[----:B------:R-:W-:Y:S01]  /*1270*/  SHF.R.S32.HI R11, RZ, 0x1f, R218 ;  /* 0x0000001fff0b7819 */ /* 0x000fe200000114da */
[----:B------:R-:W-:Y:S01]  /*1280*/  STL [R1+0x14], R31 ;  /* 0x0000141f01007387 */ /* 0x000fe20000100800 */
[----:B------:R-:W-:Y:S01]  /*1290*/  SHF.R.S32.HI R10, RZ, 0x1f, R217 ;  /* 0x0000001fff0a7819 */ /* 0x000fe200000114d9 */
[C---:B------:R-:W-:Y:S01]  /*12a0*/  VIADD R214, R16.reuse, 0x140 ;  /* 0x0000014010d67836 */ /* 0x040fe20000000000 */
[----:B------:R-:W-:Y:S01]  /*12b0*/  SHF.R.S32.HI R15, RZ, 0x1f, R216 ;  /* 0x0000001fff0f7819 */ /* 0x000fe200000114d8 */
[----:B------:R-:W-:Y:S01]  /*12c0*/  STL [R1+0x60], R6 ;  /* 0x0000600601007387 */ /* 0x000fe20000100800 */
[C---:B------:R-:W-:Y:S01]  /*12d0*/  VIADD R213, R16.reuse, 0x160 ;  /* 0x0000016010d57836 */ /* 0x040fe20000000000 */
[----:B------:R-:W-:Y:S01]  /*12e0*/  SHF.R.S32.HI R12, RZ, 0x1f, R215 ;  /* 0x0000001fff0c7819 */ /* 0x000fe200000114d7 */
[C---:B------:R-:W-:Y:S01]  /*12f0*/  VIADD R212, R16.reuse, 0x180 ;  /* 0x0000018010d47836 */ /* 0x040fe20000000000 */
[----:B------:R0:W-:Y:S01]  /*1300*/  STL [R1+0x18], R7 ;  /* 0x0000180701007387 */ /* 0x0001e20000100800 */
[----:B------:R-:W-:Y:S01]  /*1310*/  SHF.R.S32.HI R21, RZ, 0x1f, R214 ;  /* 0x0000001fff157819 */ /* 0x000fe200000114d6 */
[C---:B------:R-:W-:Y:S01]  /*1320*/  VIADD R211, R16.reuse, 0x1a0 ;  /* 0x000001a010d37836 */ /* 0x040fe20000000000 */
[----:B------:R-:W-:Y:S01]  /*1330*/  SHF.R.S32.HI R14, RZ, 0x1f, R213 ;  /* 0x0000001fff0e7819 */ /* 0x000fe200000114d5 */
[----:B------:R1:W-:Y:S01]  /*1340*/  STL [R1+0x1c], R4 ;  /* 0x00001c0401007387 */ /* 0x0003e20000100800 */
[----:B------:R-:W-:Y:S01]  /*1350*/  SHF.R.S32.HI R23, RZ, 0x1f, R212 ;  /* 0x0000001fff177819 */ /* 0x000fe200000114d4 */
[----:B------:R-:W-:Y:S01]  /*1360*/  VIADD R190, R16, 0x20 ;  /* 0x0000002010be7836 */ /* 0x000fe20000000000 */
[----:B------:R-:W-:Y:S01]  /*1370*/  SHF.R.S32.HI R20, RZ, 0x1f, R211 ;  /* 0x0000001fff147819 */ /* 0x000fe200000114d3 */
[C---:B------:R-:W-:Y:S01]  /*1380*/  @P1 VIADD R203, R205.reuse, 0xffffffe0 ;  /* 0xffffffe0cdcb1836 */ /* 0x040fe20000000000 */
[----:B------:R-:W-:Y:S01]  /*1390*/  SHF.R.S32.HI R22, RZ, 0x1f, R30 ;  /* 0x0000001fff167819 */ /* 0x000fe2000001141e */
[----:B------:R-:W-:Y:S01]  /*13a0*/  IMAD.IADD R205, R205, 0x1, R204 ;  /* 0x00000001cdcd7824 */ /* 0x000fe200078e02cc */
[----:B0-----:R-:W-:Y:S01]  /*13b0*/  SHF.L.U64.HI R7, R219, 0x1, R8 ;  /* 0x00000001db077819 */ /* 0x001fe20000010208 */
[----:B------:R-:W-:Y:S01]  /*13c0*/  IMAD.IADD R204, R204, 0x1, R203 ;  /* 0x00000001cccc7824 */ /* 0x000fe200078e02cb */
[----:B------:R-:W-:-:S02]  /*13d0*/  SHF.L.U64.HI R8, R217, 0x1, R10 ;  /* 0x00000001d9087819 */ /* 0x000fc4000001020a */
[----:B-1----:R-:W-:Y:S01]  /*13e0*/  SHF.L.U64.HI R4, R218, 0x1, R11 ;  /* 0x00000001da047819 */ /* 0x002fe2000001020b */
[----:B------:R0:W-:Y:S01]  /*13f0*/  STL [R1+0x20], R7 ;  /* 0x0000200701007387 */ /* 0x0001e20000100800 */
[----:B------:R-:W-:Y:S02]  /*1400*/  SHF.R.S32.HI R24, RZ, 0x1f, R29 ;  /* 0x0000001fff187819 */ /* 0x000fe4000001141d */
[----:B------:R-:W-:Y:S01]  /*1410*/  SHF.R.S32.HI R206, RZ, 0x1f, R190 ;  /* 0x0000001fffce7819 */ /* 0x000fe200000114be */
[----:B------:R1:W-:Y:S04]  /*1420*/  STL [R1+0x24], R4 ;  /* 0x0000240401007387 */ /* 0x0003e80000100800 */
[----:B------:R2:W-:Y:S01]  /*1430*/  STL [R1+0x28], R8 ;  /* 0x0000280801007387 */ /* 0x0005e20000100800 */
[----:B0-----:R-:W-:-:S02]  /*1440*/  SHF.L.U64.HI R7, R216, 0x1, R15 ;  /* 0x00000001d8077819 */ /* 0x001fc4000001020f */
[----:B-1----:R-:W-:-:S03]  /*1450*/  SHF.L.U64.HI R4, R215, 0x1, R12 ;  /* 0x00000001d7047819 */ /* 0x002fc6000001020c */
[----:B------:R0:W-:Y:S01]  /*1460*/  STL [R1+0x2c], R7 ;  /* 0x00002c0701007387 */ /* 0x0001e20000100800 */
[----:B--2---:R-:W-:-:S03]  /*1470*/  SHF.L.U64.HI R8, R214, 0x1, R21 ;  /* 0x00000001d6087819 */ /* 0x004fc60000010215 */
[----:B------:R1:W-:Y:S04]  /*1480*/  STL [R1+0x30], R4 ;  /* 0x0000300401007387 */ /* 0x0003e80000100800 */
[----:B------:R2:W-:Y:S01]  /*1490*/  STL [R1+0x34], R8 ;  /* 0x0000340801007387 */ /* 0x0005e20000100800 */
[----:B0-----:R-:W-:Y:S02]  /*14a0*/  SHF.L.U64.HI R7, R213, 0x1, R14 ;  /* 0x00000001d5077819 */ /* 0x001fe4000001020e */
[----:B-1----:R-:W-:-:S03]  /*14b0*/  SHF.L.U64.HI R4, R212, 0x1, R23 ;  /* 0x00000001d4047819 */ /* 0x002fc60000010217 */
[----:B------:R0:W-:Y:S01]  /*14c0*/  STL [R1+0x38], R7 ;  /* 0x0000380701007387 */ /* 0x0001e20000100800 */
[----:B--2---:R-:W-:-:S03]  /*14d0*/  SHF.L.U64.HI R8, R211, 0x1, R20 ;  /* 0x00000001d3087819 */ /* 0x004fc60000010214 */
[----:B------:R1:W-:Y:S04]  /*14e0*/  STL [R1+0x3c], R4 ;  /* 0x00003c0401007387 */ /* 0x0003e80000100800 */
[----:B------:R-:W-:Y:S01]  /*14f0*/  STL [R1+0x40], R8 ;  /* 0x0000400801007387 */ /* 0x000fe20000100800 */
[----:B0-----:R-:W-:Y:S02]  /*1500*/  SHF.L.U64.HI R7, R30, 0x1, R22 ;  /* 0x000000011e077819 */ /* 0x001fe40000010216 */
[----:B-1----:R-:W-:-:S03]  /*1510*/  SHF.L.U64.HI R4, R29, 0x1, R24 ;  /* 0x000000011d047819 */ /* 0x002fc60000010218 */
[----:B------:R0:W-:Y:S04]  /*1520*/  STL [R1+0x44], R7 ;  /* 0x0000440701007387 */ /* 0x0001e80000100800 */
[----:B------:R1:W-:Y:S01]  /*1530*/  STL [R1+0x48], R4 ;  /* 0x0000480401007387 */ /* 0x0003e20000100800 */
[----:B0-----:R-:W-:Y:S01]  /*1540*/  LOP3.LUT R7, R6, R0, R28, 0xf6, !PT ;  /* 0x0000000006077212 */ /* 0x001fe200078ef61c */
[----:B------:R-:W-:-:S04]  /*1550*/  IMAD R0, R3, 0x8, R198 ;  /* 0x0000000803007824 */ /* 0x000fc800078e02c6 */
[----:B-1----:R-:W-:-:S05]  /*1560*/  IMAD R4, R7, 0x2, R2 ;  /* 0x0000000207047824 */ /* 0x002fca00078e0202 */
[----:B------:R0:W-:Y:S04]  /*1570*/  STL [R1+0x5c], R4 ;  /* 0x00005c0401007387 */ /* 0x0001e80000100800 */
[----:B------:R0:W-:Y:S02]  /*1580*/  STL [R1], R0 ;  /* 0x0000000001007387 */ /* 0x0001e40000100800 */
.L_x_2708:
[----:B------:R-:W-:Y:S01]  /*1590*/  ULDC.64 UR4, c[0x0][0xa28] ;  /* 0x00028a0000047ab9 */ /* 0x000fe20000000a00 */
[----:B-1-34-:R-:W1:Y:S01]  /*15a0*/  LDC.64 R6, c[0x0][0xa08] ;  /* 0x00028200ff067b82 */ /* 0x01ae620000000a00 */
[----:B------:R-:W-:Y:S01]  /*15b0*/  ISETP.NE.U32.AND P0, PT, RZ, UR4, PT ;  /* 0x00000004ff007c0c */ /* 0x000fe2000bf05070 */
[----:B0-----:R-:W-:Y:S01]  /*15c0*/  IMAD.MOV.U32 R0, RZ, RZ, RZ ;  /* 0x000000ffff007224 */ /* 0x001fe200078e00ff */
[----:B------:R-:W-:Y:S01]  /*15d0*/  ULDC.64 UR6, c[0x0][0xa20] ;  /* 0x0002880000067ab9 */ /* 0x000fe20000000a00 */
[----:B------:R-:W-:Y:S01]  /*15e0*/  IMAD.MOV.U32 R28, RZ, RZ, RZ ;  /* 0x000000ffff1c7224 */ /* 0x000fe200078e00ff */
[----:B------:R-:W-:Y:S01]  /*15f0*/  ISETP.NE.AND.EX P0, PT, RZ, UR5, PT, P0 ;  /* 0x00000005ff007c0c */ /* 0x000fe2000bf05300 */
[----:B------:R-:W-:Y:S02]  /*1600*/  ULDC.64 UR4, c[0x0][0xa18] ;  /* 0x0002860000047ab9 */ /* 0x000fe40000000a00 */
[----:B------:R-:W-:-:S04]  /*1610*/  ISETP.NE.U32.AND P1, PT, RZ, UR4, PT ;  /* 0x00000004ff007c0c */ /* 0x000fc8000bf25070 */
[----:B------:R-:W-:Y:S01]  /*1620*/  ISETP.NE.AND.EX P1, PT, RZ, UR5, PT, P1 ;  /* 0x00000005ff007c0c */ /* 0x000fe2000bf25310 */
[----:B------:R-:W-:Y:S02]  /*1630*/  ULDC.64 UR4, c[0x0][0xa08] ;  /* 0x0002820000047ab9 */ /* 0x000fe40000000a00 */
[----:B------:R-:W-:-:S03]  /*1640*/  ISETP.NE.U32.AND P3, PT, RZ, UR4, PT ;  /* 0x00000004ff007c0c */ /* 0x000fc6000bf65070 */
[----:B------:R-:W0:Y:S01]  /*1650*/  @P0 LDC.64 R4, c[0x0][0xa28] ;  /* 0x00028a00ff040b82 */ /* 0x000e220000000a00 */
[----:B------:R-:W-:Y:S01]  /*1660*/  ISETP.NE.AND.EX P3, PT, RZ, UR5, PT, P3 ;  /* 0x00000005ff007c0c */ /* 0x000fe2000bf65330 */
[----:B-1----:R-:W-:-:S06]  /*1670*/  IMAD.WIDE R10, R27, 0x4, R6 ;  /* 0x000000041b0a7825 */ /* 0x002fcc00078e0206 */
[----:B------:R-:W1:Y:S01]  /*1680*/  @P1 LDC.64 R8, c[0x0][0xa18] ;  /* 0x00028600ff081b82 */ /* 0x000e620000000a00 */
[----:B------:R-:W-:Y:S02]  /*1690*/  ULDC UR4, c[0x0][0x288] ;  /* 0x0000a20000047ab9 */ /* 0x000fe40000000800 */
[----:B------:R-:W-:Y:S01]  /*16a0*/  IMAD.U32 R23, RZ, RZ, UR4 ;  /* 0x00000004ff177e24 */ /* 0x000fe2000f8e00ff */
[----:B--2---:R2:W-:Y:S01]  /*16b0*/  STL [R1+0x4c], R26 ;  /* 0x00004c1a01007387 */ /* 0x0045e20000100800 */
[----:B------:R-:W-:-:S03]  /*16c0*/  ULDC.64 UR4, c[0x0][0x418] ;  /* 0x0001060000047ab9 */ /* 0x000fc60000000a00 */
[----:B------:R2:W5:Y:S01]  /*16d0*/  @P3 LDG.E R28, desc[UR42][R10.64] ;  /* 0x0000002a0a1c3981 */ /* 0x000562000c1e1900 */
[----:B0-----:R-:W-:-:S05]  /*16e0*/  @P0 IMAD.WIDE R4, R27, 0x4, R4 ;  /* 0x000000041b040825 */ /* 0x001fca00078e0204 */
[----:B------:R2:W5:Y:S01]  /*16f0*/  @P0 LDG.E R0, desc[UR42][R4.64] ;  /* 0x0000002a04000981 */ /* 0x000562000c1e1900 */
[----:B-1----:R-:W-:-:S05]  /*1700*/  @P1 IMAD.WIDE R6, R27, 0x4, R8 ;  /* 0x000000041b061825 */ /* 0x002fca00078e0208 */
[----:B------:R2:W5:Y:S04]  /*1710*/  @P1 LDG.E R23, desc[UR42][R6.64] ;  /* 0x0000002a06171981 */ /* 0x000568000c1e1900 */
[----:B------:R2:W-:Y:S01]  /*1720*/  STL [R1+0x50], R27 ;  /* 0x0000501b01007387 */ /* 0x0005e20000100800 */
[----:B------:R-:W-:-:S03]  /*1730*/  UISETP.NE.U32.AND UP0, UPT, UR4, URZ, UPT ;  /* 0x0000003f0400728c */ /* 0x000fc6000bf05070 */
[----:B------:R-:W-:Y:S01]  /*1740*/  ULDC UR4, c[0x0][0x424] ;  /* 0x0001090000047ab9 */ /* 0x000fe20000000800 */
[----:B------:R-:W-:Y:S01]  /*1750*/  UISETP.NE.AND.EX UP0, UPT, UR5, URZ, UPT, UP0 ;  /* 0x0000003f0500728c */ /* 0x000fe2000bf05300 */
[----:B------:R-:W-:Y:S02]  /*1760*/  ISETP.NE.U32.AND P2, PT, RZ, UR6, PT ;  /* 0x00000006ff007c0c */ /* 0x000fe4000bf45070 */
[----:B------:R-:W-:Y:S01]  /*1770*/  ULDC UR5, c[0x0][0x2f0] ;  /* 0x0000bc0000057ab9 */ /* 0x000fe20000000800 */
[----:B------:R-:W-:Y:S01]  /*1780*/  USEL UR4, UR4, 0x1, UP0 ;  /* 0x0000000104047887 */ /* 0x000fe20008000000 */
[----:B------:R-:W-:-:S03]  /*1790*/  ISETP.NE.AND.EX P2, PT, RZ, UR7, PT, P2 ;  /* 0x00000007ff007c0c */ /* 0x000fc6000bf45320 */
[----:B------:R-:W-:-:S03]  /*17a0*/  UIMAD UR4, UR4, UR5, URZ ;  /* 0x00000005040472a4 */ /* 0x000fc6000f8e023f */
[----:B------:R-:W-:Y:S01]  /*17b0*/  ULDC UR5, c[0x0][0x348] ;  /* 0x0000d20000057ab9 */ /* 0x000fe20000000800 */
[----:B--2---:R-:W-:Y:S08]  /*17c0*/  @P1 BRA `(.L_x_2490) ;  /* 0x0000000000241947 */ /* 0x004ff00003800000 */
[----:B------:R-:W-:Y:S02]  /*17d0*/  ULDC.64 UR6, c[0x0][0xa00] ;  /* 0x0002800000067ab9 */ /* 0x000fe40000000a00 */
[----:B------:R-:W-:-:S04]  /*17e0*/  ISETP.NE.U32.AND P0, PT, RZ, UR6, PT ;  /* 0x00000006ff007c0c */ /* 0x000fc8000bf05070 */
[----:B------:R-:W-:-:S13]  /*17f0*/  ISETP.NE.AND.EX P0, PT, RZ, UR7, PT, P0 ;  /* 0x00000007ff007c0c */ /* 0x000fda000bf05300 */
[----:B------:R-:W-:Y:S05]  /*1800*/  @!P0 BRA `(.L_x_2490) ;  /* 0x0000000000148947 */ /* 0x000fea0003800000 */
[----:B------:R-:W0:Y:S02]  /*1810*/  LDC.64 R4, c[0x0][0xa00] ;  /* 0x00028000ff047b82 */ /* 0x000e240000000a00 */
[----:B0-----:R-:W-:-:S05]  /*1820*/  IMAD.WIDE R4, R27, 0x4, R4 ;  /* 0x000000041b047825 */ /* 0x001fca00078e0204 */
[----:B-----5:R-:W2:Y:S04]  /*1830*/  LDG.E R23, desc[UR42][R4.64] ;  /* 0x0000002a04177981 */ /* 0x020ea8000c1e1900 */
[----:B------:R-:W2:Y:S02]  /*1840*/  LDG.E R6, desc[UR42][R4.64+0x4] ;  /* 0x0000042a04067981 */ /* 0x000ea4000c1e1900 */
[----:B--2---:R-:W-:-:S07]  /*1850*/  IMAD.IADD R23, R6, 0x1, -R23 ;  /* 0x0000000106177824 */ /* 0x004fce00078e0a17 */
.L_x_2490:
[----:B------:R-:W-:Y:S02]  /*1860*/  IMAD.U32 R38, RZ, RZ, UR5 ;  /* 0x00000005ff267e24 */ /* 0x000fe4000f8e00ff */
[----:B------:R-:W-:Y:S01]  /*1870*/  IMAD.U32 R29, RZ, RZ, UR4 ;  /* 0x00000004ff1d7e24 */ /* 0x000fe2000f8e00ff */
[----:B------:R-:W-:Y:S06]  /*1880*/  @!P2 BRA `(.L_x_2491) ;  /* 0x000000000010a947 */ /* 0x000fec0003800000 */
[----:B------:R-:W0:Y:S02]  /*1890*/  LDC.64 R4, c[0x0][0xa20] ;  /* 0x00028800ff047b82 */ /* 0x000e240000000a00 */
[----:B0-----:R-:W-:-:S05]  /*18a0*/  IMAD.WIDE R4, R27, 0x4, R4 ;  /* 0x000000041b047825 */ /* 0x001fca00078e0204 */
[----:B------:R0:W5:Y:S01]  /*18b0*/  LDG.E R29, desc[UR42][R4.64] ;  /* 0x0000002a041d7981 */ /* 0x000162000c1e1900 */
[----:B------:R-:W-:Y:S05]  /*18c0*/  BRA `(.L_x_2492) ;  /* 0x0000000000107947 */ /* 0x000fea0003800000 */
.L_x_2491:
[----:B------:R-:W-:Y:S05]  /*18d0*/  @!P3 BRA `(.L_x_2492) ;  /* 0x00000000000cb947 */ /* 0x000fea0003800000 */
[----:B------:R-:W2:Y:S04]  /*18e0*/  LDG.E R4, desc[UR42][R10.64] ;  /* 0x0000002a0a047981 */ /* 0x000ea8000c1e1900 */
[----:B------:R-:W2:Y:S02]  /*18f0*/  LDG.E R29, desc[UR42][R10.64+0x4] ;  /* 0x0000042a0a1d7981 */ /* 0x000ea4000c1e1900 */
[----:B--2---:R-:W-:-:S07]  /*1900*/  IMAD.IADD R29, R29, 0x1, -R4 ;  /* 0x000000011d1d7824 */ /* 0x004fce00078e0a04 */
.L_x_2492:
[----:B------:R-:W-:Y:S01]  /*1910*/  ULDC.64 UR4, c[0x0][0xa10] ;  /* 0x0002840000047ab9 */ /* 0x000fe20000000a00 */
[----:B0-----:R-:W0:Y:S01]  /*1920*/  LDC R4, c[0x0][0x448] ;  /* 0x00011200ff047b82 */ /* 0x001e220000000800 */
[----:B------:R-:W-:-:S04]  /*1930*/  ISETP.NE.U32.AND P0, PT, RZ, UR4, PT ;  /* 0x00000004ff007c0c */ /* 0x000fc8000bf05070 */
[----:B------:R-:W-:Y:S01]  /*1940*/  ISETP.NE.AND.EX P0, PT, RZ, UR5, PT, P0 ;  /* 0x00000005ff007c0c */ /* 0x000fe2000bf05300 */
[----:B------:R-:W-:Y:S02]  /*1950*/  ULDC.64 UR4, c[0x0][0xa30] ;  /* 0x00028c0000047ab9 */ /* 0x000fe40000000a00 */
[----:B------:R-:W-:-:S04]  /*1960*/  ISETP.NE.U32.AND P1, PT, RZ, UR4, PT ;  /* 0x00000004ff007c0c */ /* 0x000fc8000bf25070 */
[----:B------:R-:W-:-:S06]  /*1970*/  ISETP.NE.AND.EX P1, PT, RZ, UR5, PT, P1 ;  /* 0x00000005ff007c0c */ /* 0x000fcc000bf25310 */
[----:B------:R-:W1:Y:S08]  /*1980*/  @P0 LDC.64 R6, c[0x0][0xa10] ;  /* 0x00028400ff060b82 */ /* 0x000e700000000a00 */
[----:B------:R-:W2:Y:S01]  /*1990*/  @P1 LDC.64 R8, c[0x0][0xa30] ;  /* 0x00028c00ff081b82 */ /* 0x000ea20000000a00 */
[----:B-1----:R-:W-:-:S05]  /*19a0*/  @P0 IMAD.WIDE R6, R27, 0x4, R6 ;  /* 0x000000041b060825 */ /* 0x002fca00078e0206 */
[----:B------:R-:W3:Y:S04]  /*19b0*/  @P0 LDG.E R3, desc[UR42][R6.64] ;  /* 0x0000002a06030981 */ /* 0x000ee8000c1e1900 */
[----:B------:R1:W3:Y:S01]  /*19c0*/  @P0 LDG.E R10, desc[UR42][R6.64+0x4] ;  /* 0x0000042a060a0981 */ /* 0x0002e2000c1e1900 */
[----:B-----5:R-:W-:Y:S02]  /*19d0*/  IMAD.MOV.U32 R24, RZ, RZ, R29 ;  /* 0x000000ffff187224 */ /* 0x020fe400078e001d */
[----:B--2---:R-:W-:-:S05]  /*19e0*/  @P1 IMAD.WIDE R8, R27, 0x4, R8 ;  /* 0x000000041b081825 */ /* 0x004fca00078e0208 */
[----:B------:R2:W5:Y:S01]  /*19f0*/  @P1 LDG.E R24, desc[UR42][R8.64] ;  /* 0x0000002a08181981 */ /* 0x000562000c1e1900 */
[----:B0-----:R-:W-:Y:S01]  /*1a00*/  ISETP.NE.AND P1, PT, R4, 0x1, PT ;  /* 0x000000010400780c */ /* 0x001fe20003f25270 */
[----:B------:R-:W-:Y:S01]  /*1a10*/  IMAD.SHL.U32 R199, R25, 0x40, RZ ;  /* 0x0000004019c77824 */ /* 0x000fe200078e00ff */
[----:B------:R-:W0:Y:S01]  /*1a20*/  LDC.64 R4, c[0x0][0x9e0] ;  /* 0x00027800ff047b82 */ /* 0x000e220000000a00 */
[----:B------:R-:W-:Y:S02]  /*1a30*/  IMAD.IADD R13, R29, 0x1, -R0 ;  /* 0x000000011d0d7824 */ /* 0x000fe400078e0a00 */
[----:B------:R-:W-:-:S04]  /*1a40*/  VIADD R0, R199, 0x3f ;  /* 0x0000003fc7007836 */ /* 0x000fc80000000000 */
[----:B-1----:R-:W-:-:S04]  /*1a50*/  IMAD.MOV.U32 R6, RZ, RZ, R0 ;  /* 0x000000ffff067224 */ /* 0x002fc800078e0000 */
[----:B------:R-:W1:Y:S08]  /*1a60*/  @P1 LDC R11, c[0x0][0x44c] ;  /* 0x00011300ff0b1b82 */ /* 0x000e700000000800 */
[----:B------:R-:W4:Y:S01]  /*1a70*/  @P1 LDC R12, c[0x0][0x450] ;  /* 0x00011400ff0c1b82 */ /* 0x000f220000000800 */
[----:B0-----:R-:W-:Y:S01]  /*1a80*/  ISETP.GE.AND P2, PT, R5, 0x1, PT ;  /* 0x000000010500780c */ /* 0x001fe20003f46270 */
[----:B---3--:R-:W-:-:S02]  /*1a90*/  @P0 IMAD.IADD R38, R10, 0x1, -R3 ;  /* 0x000000010a260824 */ /* 0x008fc400078e0a03 */
[----:B-1----:R-:W-:-:S04]  /*1aa0*/  @P1 IMAD.HI.U32 R3, R0, R11, RZ ;  /* 0x0000000b00031227 */ /* 0x002fc800078e00ff */
[----:B------:R-:W-:Y:S01]  /*1ab0*/  IMAD.IADD R189, R13, 0x1, R38 ;  /* 0x000000010dbd7824 */ /* 0x000fe200078e0226 */
[----:B----4-:R-:W-:-:S03]  /*1ac0*/  @P1 SHF.R.U32.HI R6, RZ, R12, R3 ;  /* 0x0000000cff061219 */ /* 0x010fc60000011603 */
[C---:B------:R-:W-:Y:S01]  /*1ad0*/  VIADD R0, R189.reuse, 0x3f ;  /* 0x0000003fbd007836 */ /* 0x040fe20000000000 */
[----:B------:R-:W-:-:S04]  /*1ae0*/  IADD3 R7, R189, 0x1, -R23 ;  /* 0x00000001bd077810 */ /* 0x000fc80007ffe817 */
[----:B------:R-:W-:Y:S01]  /*1af0*/  SHF.R.S32.HI R3, RZ, 0x1f, R0 ;  /* 0x0000001fff037819 */ /* 0x000fe20000011400 */
[----:B--2---:R-:W-:-:S03]  /*1b00*/  IMAD.IADD R9, R7, 0x1, R6 ;  /* 0x0000000107097824 */ /* 0x004fc600078e0206 */
[----:B------:R-:W-:Y:S01]  /*1b10*/  LEA.HI R3, R3, R0, RZ, 0x6 ;  /* 0x0000000003037211 */ /* 0x000fe200078f30ff */
[----:B------:R-:W-:-:S03]  /*1b20*/  IMAD.IADD R4, R9, 0x1, R4 ;  /* 0x0000000109047824 */ /* 0x000fc600078e0204 */
[----:B------:R-:W-:Y:S01]  /*1b30*/  SHF.R.S32.HI R168, RZ, 0x6, R3 ;  /* 0x00000006ffa87819 */ /* 0x000fe20000011403 */
        /* <DEDUP_REMOVED lines=12> */
.L_x_2495:
[----:B------:R-:W-:-:S13]  /*1c00*/  ISETP.NE.AND P0, PT, R5, 0x1, PT ;  /* 0x000000010500780c */ /* 0x000fda0003f05270 */
[----:B------:R-:W0:Y:S02]  /*1c10*/  @P0 LDC.64 R6, c[0x0][0x9e8] ;  /* 0x00027a00ff060b82 */ /* 0x000e240000000a00 */
[----:B0-----:R-:W-:-:S05]  /*1c20*/  @P0 IMAD.HI.U32 R6, R0, R6, RZ ;  /* 0x0000000600060227 */ /* 0x001fca00078e00ff */
[----:B------:R-:W-:-:S07]  /*1c30*/  @P0 SHF.R.U32.HI R0, RZ, R7, R6 ;  /* 0x00000007ff000219 */ /* 0x000fce0000011606 */
.L_x_2496:
[----:B------:R-:W-:Y:S05]  /*1c40*/  BSYNC B0 ;  /* 0x0000000000007941 */ /* 0x000fea0003800000 */
.L_x_2494:
[----:B------:R-:W-:-:S05]  /*1c50*/  IMAD R3, R0, R5, R5 ;  /* 0x0000000500037224 */ /* 0x000fca00078e0205 */
[----:B------:R-:W-:-:S07]  /*1c60*/  VIMNMX R4, R4, R3, PT ;  /* 0x0000000304047248 */ /* 0x000fce0003fe0100 */
.L_x_2493:
[----:B------:R-:W0:Y:S01]  /*1c70*/  @P1 LDC R0, c[0x0][0x44c] ;  /* 0x00011300ff001b82 */ /* 0x000e220000000800 */
[----:B------:R-:W-:Y:S01]  /*1c80*/  IMAD.MOV.U32 R3, RZ, RZ, R199 ;  /* 0x000000ffff037224 */ /* 0x000fe200078e00c7 */
[----:B------:R-:W-:Y:S01]  /*1c90*/  ULDC UR4, c[0x0][0x9dc] ;  /* 0x0002770000047ab9 */ /* 0x000fe20000000800 */
[----:B------:R-:W-:-:S05]  /*1ca0*/  IMAD.IADD R40, R189, 0x1, -R23 ;  /* 0x00000001bd287824 */ /* 0x000fca00078e0a17 */
[----:B------:R-:W1:Y:S01]  /*1cb0*/  @P1 LDC R7, c[0x0][0x450] ;  /* 0x00011400ff071b82 */ /* 0x000e620000000800 */
[----:B0-----:R-:W-:-:S05]  /*1cc0*/  @P1 IMAD.HI.U32 R0, R199, R0, RZ ;  /* 0x00000000c7001227 */ /* 0x001fca00078e00ff */
[----:B-1----:R-:W-:-:S05]  /*1cd0*/  @P1 SHF.R.U32.HI R3, RZ, R7, R0 ;  /* 0x00000007ff031219 */ /* 0x002fca0000011600 */
[----:B------:R-:W-:-:S04]  /*1ce0*/  IMAD.IADD R0, R40, 0x1, R3 ;  /* 0x0000000128007824 */ /* 0x000fc800078e0203 */
[----:B------:R-:W-:Y:S01]  /*1cf0*/  VIADD R3, R0, -UR4 ;  /* 0x8000000400037c36 */ /* 0x000fe20008000000 */
[----:B------:R-:W-:Y:S06]  /*1d00*/  @!P2 BRA `(.L_x_2497) ;  /* 0x000000000044a947 */ /* 0x000fec0003800000 */
[----:B------:R-:W-:Y:S01]  /*1d10*/  ISETP.GT.AND P0, PT, R0, -0x1, PT ;  /* 0xffffffff0000780c */ /* 0x000fe20003f04270 */
[----:B------:R-:W-:-:S12]  /*1d20*/  BSSY B0, `(.L_x_2498) ;  /* 0x000000d000007945 */ /* 0x000fd80003800000 */
        /* <DEDUP_REMOVED lines=8> */
.L_x_2499:
[----:B------:R-:W-:-:S13]  /*1db0*/  ISETP.NE.AND P0, PT, R5, 0x1, PT ;  /* 0x000000010500780c */ /* 0x000fda0003f05270 */
[----:B------:R-:W0:Y:S02]  /*1dc0*/  @P0 LDC.64 R6, c[0x0][0x9e8] ;  /* 0x00027a00ff060b82 */ /* 0x000e240000000a00 */
[----:B0-----:R-:W-:-:S05]  /*1dd0*/  @P0 IMAD.HI.U32 R6, R0, R6, RZ ;  /* 0x0000000600060227 */ /* 0x001fca00078e00ff */
[----:B------:R-:W-:-:S07]  /*1de0*/  @P0 SHF.R.U32.HI R0, RZ, R7, R6 ;  /* 0x00000007ff000219 */ /* 0x000fce0000011606 */
.L_x_2500:
[----:B------:R-:W-:Y:S05]  /*1df0*/  BSYNC B0 ;  /* 0x0000000000007941 */ /* 0x000fea0003800000 */
.L_x_2498:
[----:B------:R-:W-:-:S05]  /*1e00*/  IMAD R0, R0, R5, RZ ;  /* 0x0000000500007224 */ /* 0x000fca00078e02ff */
[----:B------:R-:W-:-:S07]  /*1e10*/  VIMNMX R3, R3, R0, !PT ;  /* 0x0000000003037248 */ /* 0x000fce0007fe0100 */
.L_x_2497:
[----:B------:R-:W-:Y:S01]  /*1e20*/  VIADD R4, R4, 0x3f ;  /* 0x0000003f04047836 */ /* 0x000fe20000000000 */
[----:B------:R-:W-:-:S04]  /*1e30*/  SHF.R.S32.HI R0, RZ, 0x1f, R3 ;  /* 0x0000001fff007819 */ /* 0x000fc80000011403 */
[----:B------:R-:W-:Y:S02]  /*1e40*/  SHF.R.S32.HI R5, RZ, 0x1f, R4 ;  /* 0x0000001fff057819 */ /* 0x000fe40000011404 */
[----:B------:R-:W-:Y:S02]  /*1e50*/  LEA.HI R0, R0, R3, RZ, 0x6 ;  /* 0x0000000300007211 */ /* 0x000fe400078f30ff */
[----:B------:R-:W-:Y:S02]  /*1e60*/  LEA.HI R5, R5, R4, RZ, 0x6 ;  /* 0x0000000405057211 */ /* 0x000fe400078f30ff */
[----:B------:R-:W-:Y:S02]  /*1e70*/  SHF.R.S32.HI R0, RZ, 0x6, R0 ;  /* 0x00000006ff007819 */ /* 0x000fe40000011400 */
[----:B------:R-:W-:Y:S02]  /*1e80*/  SHF.R.S32.HI R5, RZ, 0x6, R5 ;  /* 0x00000006ff057819 */ /* 0x000fe40000011405 */
[----:B------:R-:W-:-:S02]  /*1e90*/  VIMNMX R0, RZ, R0, !PT ;  /* 0x00000000ff007248 */ /* 0x000fc40007fe0100 */
[----:B------:R-:W-:-:S03]  /*1ea0*/  VIMNMX R5, R168, R5, PT ;  /* 0x00000005a8057248 */ /* 0x000fc60003fe0100 */
[--C-:B------:R-:W-:Y:S02]  /*1eb0*/  IMAD R0, R0, 0x40, -R13.reuse ;  /* 0x0000004000007824 */ /* 0x100fe400078e0a0d */
[----:B------:R-:W-:-:S03]  /*1ec0*/  IMAD R5, R5, 0x40, -R13 ;  /* 0x0000004005057824 */ /* 0x000fc600078e0a0d */
[----:B------:R-:W-:Y:S02]  /*1ed0*/  VIMNMX R0, RZ, R0, !PT ;  /* 0x00000000ff007248 */ /* 0x000fe40007fe0100 */
[----:B------:R-:W-:Y:S02]  /*1ee0*/  VIMNMX R5, R5, R38, PT ;  /* 0x0000002605057248 */ /* 0x000fe40003fe0100 */
[----:B------:R-:W-:Y:S02]  /*1ef0*/  SHF.R.U32.HI R39, RZ, 0x6, R0 ;  /* 0x00000006ff277819 */ /* 0x000fe40000011600 */
[----:B------:R-:W-:-:S03]  /*1f00*/  ISETP.GT.AND P0, PT, R5, R0, PT ;  /* 0x000000000500720c */ /* 0x000fc60003f04270 */
[----:B------:R-:W-:-:S10]  /*1f10*/  IMAD.MOV.U32 R25, RZ, RZ, R39 ;  /* 0x000000ffff197224 */ /* 0x000fd400078e0027 */
[----:B------:R-:W-:-:S05]  /*1f20*/  @P0 VIADD R3, R5, 0x3f ;  /* 0x0000003f05030836 */ /* 0x000fca0000000000 */
[----:B------:R-:W-:-:S04]  /*1f30*/  @P0 SHF.R.S32.HI R0, RZ, 0x1f, R3 ;  /* 0x0000001fff000819 */ /* 0x000fc80000011403 */
[----:B------:R-:W-:-:S04]  /*1f40*/  @P0 LEA.HI R0, R0, R3, RZ, 0x6 ;  /* 0x0000000300000211 */ /* 0x000fc800078f30ff */
[----:B------:R-:W-:Y:S02]  /*1f50*/  @P0 SHF.R.S32.HI R25, RZ, 0x6, R0 ;  /* 0x00000006ff190819 */ /* 0x000fe40000011400 */
[----:B------:R-:W-:Y:S02]  /*1f60*/  PLOP3.LUT P0, PT, PT, PT, PT, 0x80, 0x0 ;  /* 0x000000000000781c */ /* 0x000fe40003f0f070 */
[----:B------:R-:W-:-:S13]  /*1f70*/  ISETP.GT.AND P1, PT, R25, R39, PT ;  /* 0x000000271900720c */ /* 0x000fda0003f24270 */
[----:B------:R-:W-:Y:S05]  /*1f80*/  @!P1 BRA `(.L_x_2501) ;  /* 0x0000002c00f09947 */ /* 0x000fea0003800000 */
        /* <DEDUP_REMOVED lines=20> */
.L_x_2503:
[----:B------:R-:W-:Y:S05]  /*20d0*/  BSYNC B6 ;  /* 0x0000000000067941 */ /* 0x000fea0003800000 */
.L_x_2502:
        /* <DEDUP_REMOVED lines=20> */
.L_x_2505:
[----:B------:R-:W-:Y:S05]  /*2220*/  BSYNC B6 ;  /* 0x0000000000067941 */ /* 0x000fea0003800000 */
.L_x_2504:
[----:B------:R-:W-:Y:S01]  /*2230*/  ULDC.64 UR4, c[0x0][0x9f8] ;  /* 0x00027e0000047ab9 */ /* 0x000fe20000000a00 */
[----:B------:R-:W-:Y:S01]  /*2240*/  IMAD.MOV.U32 R0, RZ, RZ, R27 ;  /* 0x000000ffff007224 */ /* 0x000fe200078e001b */
[----:B------:R-:W-:Y:S01]  /*2250*/  ISETP.NE.U32.AND P0, PT, RZ, UR4, PT ;  /* 0x00000004ff007c0c */ /* 0x000fe2000bf05070 */
[----:B------:R-:W0:Y:S01]  /*2260*/  S2R R31, SR_TID.X ;  /* 0x00000000001f7919 */ /* 0x000e220000002100 */
[----:B------:R-:W1:Y:S08]  /*2270*/  LDC R15, c[0x0][0x3f4] ;  /* 0x0000fd00ff0f7b82 */ /* 0x000e700000000800 */
[----:B------:R-:W2:Y:S01]  /*2280*/  LDC.64 R4, c[0x0][0x408] ;  /* 0x00010200ff047b82 */ /* 0x000ea20000000a00 */
[----:B------:R-:W-:-:S07]  /*2290*/  ISETP.NE.AND.EX P0, PT, RZ, UR5, PT, P0 ;  /* 0x00000005ff007c0c */ /* 0x000fce000bf05300 */
[----:B------:R-:W3:Y:S01]  /*22a0*/  LDC.64 R42, c[0x0][0x3f8] ;  /* 0x0000fe00ff2a7b82 */ /* 0x000ee20000000a00 */
[----:B------:R-:W-:Y:S01]  /*22b0*/  SHF.R.S32.HI R9, RZ, 0x1f, R193 ;  /* 0x0000001fff097819 */ /* 0x000fe200000114c1 */
[----:B------:R-:W4:Y:S01]  /*22c0*/  S2R R49, SR_TID.X ;  /* 0x0000000000317919 */ /* 0x000f220000002100 */
[----:B------:R-:W-:Y:S01]  /*22d0*/  SHF.R.S32.HI R195, RZ, 0x1f, R194 ;  /* 0x0000001fffc37819 */ /* 0x000fe200000114c2 */
[----:B------:R-:W-:-:S04]  /*22e0*/  ULDC UR4, c[0x0][0x2f4] ;  /* 0x0000bd0000047ab9 */ /* 0x000fc80000000800 */
[----:B------:R-:W0:Y:S02]  /*22f0*/  @P0 LDC.64 R6, c[0x0][0x9f8] ;  /* 0x00027e00ff060b82 */ /* 0x000e240000000a00 */
[----:B0-----:R-:W-:-:S05]  /*2300*/  @P0 IMAD.WIDE R6, R27, 0x4, R6 ;  /* 0x000000041b060825 */ /* 0x001fca00078e0206 */
[----:B------:R0:W4:Y:S01]  /*2310*/  @P0 LDG.E R0, desc[UR42][R6.64] ;  /* 0x0000002a06000981 */ /* 0x000122000c1e1900 */
[----:B------:R-:W-:Y:S01]  /*2320*/  VIADD R31, R31, 0xffffff80 ;  /* 0xffffff801f1f7836 */ /* 0x000fe20000000000 */
[----:B-1----:R-:W-:Y:S01]  /*2330*/  ISETP.GE.AND P3, PT, R16, R15, PT ;  /* 0x0000000f1000720c */ /* 0x002fe20003f66270 */
[-C--:B---3--:R-:W-:Y:S01]  /*2340*/  IMAD R8, R9, R42.reuse, RZ ;  /* 0x0000002a09087224 */ /* 0x088fe200078e02ff */
[----:B------:R-:W-:Y:S01]  /*2350*/  SHF.L.U64.HI R41, R42, 0x6, R43 ;  /* 0x000000062a297819 */ /* 0x000fe2000001022b */
[C---:B------:R-:W-:Y:S01]  /*2360*/  IMAD.WIDE.U32 R20, R193.reuse, R42, R194 ;  /* 0x0000002ac1147225 */ /* 0x040fe200078e00c2 */
[----:B------:R-:W-:Y:S02]  /*2370*/  SHF.R.S32.HI R30, RZ, 0x1f, R31 ;  /* 0x0000001fff1e7819 */ /* 0x000fe4000001141f */
[----:B--2---:R-:W-:Y:S01]  /*2380*/  SHF.L.U64.HI R44, R4, 0x6, R5 ;  /* 0x00000006042c7819 */ /* 0x004fe20000010205 */
[----:B------:R-:W-:Y:S01]  /*2390*/  IMAD R11, R193, R43, R8 ;  /* 0x0000002bc10b7224 */ /* 0x000fe200078e0208 */
[----:B------:R-:W-:Y:S01]  /*23a0*/  LEA.HI R30, R30, R31, RZ, 0x2 ;  /* 0x0000001f1e1e7211 */ /* 0x000fe200078f10ff */
[----:B0-----:R-:W-:Y:S01]  /*23b0*/  IMAD R6, R9, R4, RZ ;  /* 0x0000000409067224 */ /* 0x001fe200078e02ff */
[----:B------:R-:W-:Y:S01]  /*23c0*/  SEL R7, R15, RZ, P3 ;  /* 0x000000ff0f077207 */ /* 0x000fe20001800000 */
[----:B------:R-:W-:Y:S01]  /*23d0*/  IMAD.WIDE.U32 R32, R193, R42, R16 ;  /* 0x0000002ac1207225 */ /* 0x000fe200078e0010 */
[----:B------:R-:W-:-:S02]  /*23e0*/  LOP3.LUT R30, R30, 0xfffffffc, RZ, 0xc0, !PT ;  /* 0xfffffffc1e1e7812 */ /* 0x000fc400078ec0ff */
[----:B-----5:R-:W-:Y:S01]  /*23f0*/  SHF.R.S32.HI R9, RZ, 0x1f, R24 ;  /* 0x0000001fff097819 */ /* 0x020fe20000011418 */
[C---:B------:R-:W-:Y:S01]  /*2400*/  IMAD.IADD R7, R16.reuse, 0x1, R7 ;  /* 0x0000000110077824 */ /* 0x040fe200078e0207 */
[----:B------:R-:W-:Y:S01]  /*2410*/  SHF.R.S32.HI R47, RZ, 0x1f, R26 ;  /* 0x0000001fff2f7819 */ /* 0x000fe2000001141a */
[----:B------:R-:W-:Y:S01]  /*2420*/  IMAD.IADD R30, R31, 0x1, -R30 ;  /* 0x000000011f1e7824 */ /* 0x000fe200078e0a1e */
[----:B------:R-:W-:Y:S01]  /*2430*/  ISETP.GE.AND P2, PT, R16, UR4, PT ;  /* 0x0000000410007c0c */ /* 0x000fe2000bf46270 */
[----:B------:R-:W0:Y:S01]  /*2440*/  S2R R31, SR_TID.X ;  /* 0x00000000001f7919 */ /* 0x000e220000002100 */
[----:B------:R-:W-:Y:S01]  /*2450*/  IMAD R13, R193, R5, R6 ;  /* 0x00000005c10d7224 */ /* 0x000fe200078e0206 */
[----:B------:R-:W-:Y:S01]  /*2460*/  SHF.R.S32.HI R6, RZ, 0x1f, R7 ;  /* 0x0000001fff067819 */ /* 0x000fe20000011407 */
[C---:B------:R-:W-:Y:S01]  /*2470*/  IMAD R8, R9.reuse, R42, RZ ;  /* 0x0000002a09087224 */ /* 0x040fe200078e02ff */
[----:B------:R-:W-:Y:S01]  /*2480*/  ISETP.GE.AND P1, PT, R190, UR4, PT ;  /* 0x00000004be007c0c */ /* 0x000fe2000bf26270 */
[-C--:B------:R-:W-:Y:S01]  /*2490*/  IMAD R9, R9, R4.reuse, RZ ;  /* 0x0000000409097224 */ /* 0x080fe200078e02ff */
[----:B------:R-:W-:Y:S01]  /*24a0*/  LEA.HI R27, R6, R7, RZ, 0x3 ;  /* 0x00000007061b7211 */ /* 0x000fe200078f18ff */
[----:B------:R-:W-:Y:S01]  /*24b0*/  IMAD.SHL.U32 R6, R200, 0x40, RZ ;  /* 0x00000040c8067824 */ /* 0x000fe200078e00ff */
[----:B----4-:R-:W-:Y:S01]  /*24c0*/  LEA.HI R49, R49, 0x8, RZ, 0x19 ;  /* 0x0000000831317811 */ /* 0x010fe200078fc8ff */
[----:B------:R-:W-:Y:S01]  /*24d0*/  IMAD R7, R24, R43, R8 ;  /* 0x0000002b18077224 */ /* 0x000fe200078e0208 */
[----:B------:R-:W-:Y:S01]  /*24e0*/  LOP3.LUT R55, R27, 0xfffffff8, RZ, 0xc0, !PT ;  /* 0xfffffff81b377812 */ /* 0x000fe200078ec0ff */
[----:B------:R-:W-:Y:S01]  /*24f0*/  IMAD R48, R30, 0x40, R193 ;  /* 0x000000401e307824 */ /* 0x000fe200078e02c1 */
[----:B------:R-:W-:Y:S01]  /*2500*/  LOP3.LUT R43, R6, 0x1c0, RZ, 0xc0, !PT ;  /* 0x000001c0062b7812 */ /* 0x000fe200078ec0ff */
[----:B------:R-:W-:Y:S01]  /*2510*/  IMAD R9, R24, R5, R9 ;  /* 0x0000000518097224 */ /* 0x000fe200078e0209 */
[----:B------:R-:W-:Y:S01]  /*2520*/  SHF.R.S32.HI R60, RZ, 0x1f, R55 ;  /* 0x0000001fff3c7819 */ /* 0x000fe20000011437 */
[----:B------:R-:W-:Y:S01]  /*2530*/  IMAD.WIDE.U32 R34, R193, R4, R194 ;  /* 0x00000004c1227225 */ /* 0x000fe200078e00c2 */
[----:B------:R-:W-:-:S02]  /*2540*/  SHF.R.U32.HI R46, RZ, 0x3, R43 ;  /* 0x00000003ff2e7819 */ /* 0x000fc4000001162b */
[--C-:B------:R-:W-:Y:S01]  /*2550*/  LOP3.LUT R5, R43, 0x18, R16.reuse, 0xf8, !PT ;  /* 0x000000182b057812 */ /* 0x100fe200078ef810 */
[----:B------:R-:W-:-:S03]  /*2560*/  IMAD.WIDE.U32 R36, R193, R4, R16 ;  /* 0x00000004c1247225 */ /* 0x000fc600078e0010 */
[----:B------:R-:W-:Y:S01]  /*2570*/  LOP3.LUT R5, R5, R46, RZ, 0x3c, !PT ;  /* 0x0000002e05057212 */ /* 0x000fe200078e3cff */
[----:B------:R-:W-:Y:S02]  /*2580*/  IMAD.IADD R21, R21, 0x1, R11 ;  /* 0x0000000115157824 */ /* 0x000fe400078e020b */
[----:B------:R-:W-:Y:S02]  /*2590*/  IMAD.IADD R33, R11, 0x1, R33 ;  /* 0x000000010b217824 */ /* 0x000fe400078e0221 */
[----:B------:R-:W-:Y:S02]  /*25a0*/  IMAD.IADD R35, R35, 0x1, R13 ;  /* 0x0000000123237824 */ /* 0x000fe400078e020d */
[----:B------:R-:W-:Y:S02]  /*25b0*/  IMAD.IADD R37, R13, 0x1, R37 ;  /* 0x000000010d257824 */ /* 0x000fe400078e0225 */
[----:B------:R-:W-:-:S04]  /*25c0*/  IMAD.WIDE.U32 R20, R24, R42, R20 ;  /* 0x0000002a18147225 */ /* 0x000fc800078e0014 */
[----:B0-----:R-:W-:Y:S02]  /*25d0*/  VIADD R31, R31, 0xffffff80 ;  /* 0xffffff801f1f7836 */ /* 0x001fe40000000000 */
[----:B------:R-:W-:-:S03]  /*25e0*/  IMAD.WIDE.U32 R32, R24, R42, R32 ;  /* 0x0000002a18207225 */ /* 0x000fc600078e0020 */
[----:B------:R-:W-:Y:S01]  /*25f0*/  SHF.R.S32.HI R30, RZ, 0x1f, R31 ;  /* 0x0000001fff1e7819 */ /* 0x000fe2000001141f */
[----:B------:R-:W-:-:S03]  /*2600*/  IMAD.WIDE.U32 R34, R24, R4, R34 ;  /* 0x0000000418227225 */ /* 0x000fc600078e0022 */
[----:B------:R-:W-:Y:S01]  /*2610*/  LEA.HI R30, R30, R31, RZ, 0x5 ;  /* 0x0000001f1e1e7211 */ /* 0x000fe200078f28ff */
[----:B------:R-:W-:-:S03]  /*2620*/  IMAD.WIDE.U32 R36, R24, R4, R36 ;  /* 0x0000000418247225 */ /* 0x000fc600078e0024 */
[----:B------:R-:W-:Y:S01]  /*2630*/  SHF.R.S32.HI R30, RZ, 0x5, R30 ;  /* 0x00000005ff1e7819 */ /* 0x000fe2000001141e */
[----:B------:R-:W-:Y:S02]  /*2640*/  IMAD.IADD R3, R28, 0x1, R29 ;  /* 0x000000011c037824 */ /* 0x000fe400078e021d */
[----:B------:R-:W-:Y:S02]  /*2650*/  IMAD.SHL.U32 R42, R42, 0x40, RZ ;  /* 0x000000402a2a7824 */ /* 0x000fe400078e00ff */
[----:B------:R-:W-:Y:S01]  /*2660*/  IMAD R51, R30, 0x200, R5 ;  /* 0x000002001e337824 */ /* 0x000fe200078e0205 */
[----:B------:R-:W-:Y:S01]  /*2670*/  LOP3.LUT R5, R43, 0x38, R27, 0xf8, !PT ;  /* 0x000000382b057812 */ /* 0x000fe200078ef81b */
[----:B------:R-:W-:Y:S02]  /*2680*/  IMAD.SHL.U32 R45, R4, 0x40, RZ ;  /* 0x00000040042d7824 */ /* 0x000fe400078e00ff */
[----:B------:R-:W-:Y:S01]  /*2690*/  IMAD.SHL.U32 R50, R15, 0x2, RZ ;  /* 0x000000020f327824 */ /* 0x000fe200078e00ff */
[----:B------:R-:W-:Y:S01]  /*26a0*/  LOP3.LUT R5, R5, R46, RZ, 0x3c, !PT ;  /* 0x0000002e05057212 */ /* 0x000fe200078e3cff */
[----:B------:R-:W-:-:S02]  /*26b0*/  IMAD.IADD R53, R21, 0x1, R7 ;  /* 0x0000000115357824 */ /* 0x000fc400078e0207 */
[----:B------:R-:W-:Y:S02]  /*26c0*/  IMAD.IADD R54, R7, 0x1, R33 ;  /* 0x0000000107367824 */ /* 0x000fe400078e0221 */
[----:B------:R-:W-:Y:S02]  /*26d0*/  IMAD.IADD R58, R35, 0x1, R9 ;  /* 0x00000001233a7824 */ /* 0x000fe400078e0209 */
[----:B------:R-:W-:Y:S02]  /*26e0*/  IMAD.IADD R59, R9, 0x1, R37 ;  /* 0x00000001093b7824 */ /* 0x000fe400078e0225 */
[----:B------:R-:W-:Y:S01]  /*26f0*/  IMAD R61, R30, 0x200, R5 ;  /* 0x000002001e3d7824 */ /* 0x000fe200078e0205 */
[----:B------:R-:W-:-:S07]  /*2700*/  SHF.R.S32.HI R52, RZ, 0x1f, R0 ;  /* 0x0000001fff347819 */ /* 0x000fce0000011400 */
.L_x_2538:
[----:B0-----:R-:W0:Y:S01]  /*2710*/  LDC R64, c[0x0][0x430] ;  /* 0x00010c00ff407b82 */ /* 0x001e220000000800 */
[----:B------:R-:W-:Y:S02]  /*2720*/  VIADD R25, R25, 0xffffffff ;  /* 0xffffffff19197836 */ /* 0x000fe40000000000 */
[----:B------:R-:W-:Y:S02]  /*2730*/  IMAD.MOV.U32 R63, RZ, RZ, RZ ;  /* 0x000000ffff3f7224 */ /* 0x000fe400078e00ff */
[----:B------:R-:W-:-:S03]  /*2740*/  IMAD R4, R25, 0x40, R48 ;  /* 0x0000004019047824 */ /* 0x000fc600078e0230 */
[----:B------:R-:W1:Y:S01]  /*2750*/  LDC R71, c[0x0][0x3f4] ;  /* 0x0000fd00ff477b82 */ /* 0x000e620000000800 */
        /* <DEDUP_REMOVED lines=8> */
[----:B----4-:R-:W4:Y:S01]  /*27e0*/  @P4 LDC R10, c[0x0][0x438] ;  /* 0x00010e00ff0a4b82 */ /* 0x010f220000000800 */
        /* <DEDUP_REMOVED lines=11> */
[----:B------:R-:W-:Y:S01]  /*28a0*/  IMAD.MOV R7, RZ, RZ, -R8 ;  /* 0x000000ffff077224 */ /* 0x000fe200078e0a08 */
[----:B------:R-:W-:Y:S05]  /*28b0*/  YIELD ;  /* 0x0000000000007946 */ /* 0x000fea0003800000 */
[----:B------:R-:W-:Y:S01]  /*28c0*/  IMAD.SHL.U32 R72, R192, 0x1000, RZ ;  /* 0x00001000c0487824 */ /* 0x000fe200078e00ff */
[----:B------:R-:W-:Y:S01]  /*28d0*/  BSSY B0, `(.L_x_2506) ;  /* 0x00001c1000007945 */ /* 0x000fe20003800000 */
[----:B------:R-:W-:Y:S01]  /*28e0*/  IMAD R64, R64, R7, R12 ;  /* 0x0000000740407224 */ /* 0x000fe200078e020c */
[----:B------:R-:W-:Y:S01]  /*28f0*/  ISETP.GT.AND P4, PT, R25, R39, PT ;  /* 0x000000271900720c */ /* 0x000fe20003f84270 */
[----:B------:R-:W-:-:S04]  /*2900*/  IMAD.IADD R7, R51, 0x1, R72 ;  /* 0x0000000133077824 */ /* 0x000fc800078e0248 */
[----:B------:R-:W-:Y:S01]  /*2910*/  IMAD R73, R7, 0x2, R2 ;  /* 0x0000000207497824 */ /* 0x000fe200078e0202 */
[----:B0-----:R-:W-:Y:S07]  /*2920*/  @!P0 BRA `(.L_x_2507) ;  /* 0x0000001800108947 */ /* 0x001fee0003800000 */
        /* <DEDUP_REMOVED lines=10> */
[----:B------:R-:W-:Y:S01]  /*29d0*/  ULDC.64 UR4, c[0x0][0x310] ;  /* 0x0000c40000047ab9 */ /* 0x000fe20000000a00 */
[----:B------:R-:W-:-:S02]  /*29e0*/  IMAD R11, R10, R42, R11 ;  /* 0x0000002a0a0b7224 */ /* 0x000fc400078e020b */
        /* <DEDUP_REMOVED lines=14> */
[----:B------:R-:W-:Y:S01]  /*2ad0*/  IMAD.IADD R11, R5, 0x1, R11 ;  /* 0x00000001050b7824 */ /* 0x000fe200078e020b */
[----:B------:R-:W-:Y:S07]  /*2ae0*/  @!P0 BRA `(.L_x_2508) ;  /* 0x0000000800d08947 */ /* 0x000fee0003800000 */
        /* <DEDUP_REMOVED lines=9> */
[----:B------:R-:W-:Y:S01]  /*2b80*/  IMAD R8, R44, R25, RZ ;  /* 0x000000192c087224 */ /* 0x000fe200078e02ff */
[----:B------:R-:W-:Y:S01]  /*2b90*/  ULDC.64 UR4, c[0x0][0x3e8] ;  /* 0x0000fa0000047ab9 */ /* 0x000fe20000000a00 */
[----:B------:R-:W-:Y:S01]  /*2ba0*/  IMAD.MOV.U32 R6, RZ, RZ, R34 ;  /* 0x000000ffff067224 */ /* 0x000fe200078e0022 */
[----:B------:R-:W-:Y:S01]  /*2bb0*/  ULDC.64 UR6, c[0x0][0x400] ;  /* 0x0001000000067ab9 */ /* 0x000fe20000000a00 */
[----:B------:R-:W-:Y:S01]  /*2bc0*/  IMAD.MOV.U32 R7, RZ, RZ, R58 ;  /* 0x000000ffff077224 */ /* 0x000fe200078e003a */
[----:B------:R-:W-:Y:S01]  /*2bd0*/  CS2R R28, SRZ ;  /* 0x00000000001c7805 */ /* 0x000fe2000001ff00 */
[-C--:B------:R-:W-:Y:S02]  /*2be0*/  IMAD R5, R10, R45.reuse, R8 ;  /* 0x0000002d0a057224 */ /* 0x080fe400078e0208 */
[----:B------:R-:W-:Y:S01]  /*2bf0*/  IMAD.WIDE.U32 R8, R25, R45, R6 ;  /* 0x0000002d19087225 */ /* 0x000fe200078e0006 */
[----:B------:R-:W-:-:S03]  /*2c00*/  IADD3 R7, P5, R20, R4, RZ ;  /* 0x0000000414077210 */ /* 0x000fc60007fbe0ff */
[----:B------:R-:W-:Y:S01]  /*2c10*/  IMAD.IADD R5, R9, 0x1, R5 ;  /* 0x0000000109057824 */ /* 0x000fe200078e0205 */
[C---:B------:R-:W-:Y:S01]  /*2c20*/  LEA R4, P6, R8.reuse, UR6, 0x1 ;  /* 0x0000000608047c11 */ /* 0x040fe2000f8c08ff */
[----:B------:R-:W-:Y:S01]  /*2c30*/  IMAD.X R10, R11, 0x1, R53, P5 ;  /* 0x000000010b0a7824 */ /* 0x000fe200028e0635 */
[C---:B------:R-:W-:Y:S02]  /*2c40*/  LEA R6, P5, R7.reuse, UR4, 0x1 ;  /* 0x0000000407067c11 */ /* 0x040fe4000f8a08ff */
[----:B------:R-:W-:Y:S02]  /*2c50*/  LEA.HI.X R5, R8, UR7, R5, 0x1, P6 ;  /* 0x0000000708057c11 */ /* 0x000fe4000b0f0c05 */
[----:B------:R-:W-:Y:S02]  /*2c60*/  CS2R R8, SRZ ;  /* 0x0000000000087805 */ /* 0x000fe4000001ff00 */
[----:B------:R-:W-:Y:S02]  /*2c70*/  LEA.HI.X R7, R7, UR5, R10, 0x1, P5 ;  /* 0x0000000507077c11 */ /* 0x000fe4000a8f0c0a */
[----:B------:R-:W-:-:S02]  /*2c80*/  ISETP.GE.AND P6, PT, R194, R71, PT ;  /* 0x00000047c200720c */ /* 0x000fc40003fc6270 */
[----:B------:R-:W-:-:S11]  /*2c90*/  ISETP.GE.AND P5, PT, R207, R71, PT ;  /* 0x00000047cf00720c */ /* 0x000fd60003fa6270 */
[----:B------:R0:W5:Y:S04]  /*2ca0*/  @!P6 LDG.E.64 R30, desc[UR42][R6.64] ;  /* 0x0000002a061ee981 */ /* 0x000168000c1e1b00 */
[----:B------:R0:W5:Y:S04]  /*2cb0*/  @!P5 LDG.E.64 R8, desc[UR42][R6.64+0x20] ;  /* 0x0000202a0608d981 */ /* 0x000168000c1e1b00 */
[----:B------:R0:W5:Y:S04]  /*2cc0*/  @!P6 LDG.E.64 R56, desc[UR42][R4.64] ;  /* 0x0000002a0438e981 */ /* 0x000168000c1e1b00 */
[----:B------:R0:W5:Y:S02]  /*2cd0*/  @!P5 LDG.E.64 R28, desc[UR42][R4.64+0x20] ;  /* 0x0000202a041cd981 */ /* 0x000164000c1e1b00 */
.L_x_2510:
[----:B------:R-:W-:Y:S05]  /*2ce0*/  BSYNC B1 ;  /* 0x0000000000017941 */ /* 0x000fea0003800000 */
.L_x_2509:
[----:B------:R-:W-:Y:S01]  /*2cf0*/  UISETP.NE.AND UP0, UPT, UR37, 0x3, UPT ;  /* 0x000000032500788c */ /* 0x000fe2000bf05270 */
[----:B0----5:R-:W-:Y:S02]  /*2d00*/  IMAD.MOV.U32 R4, RZ, RZ, R8 ;  /* 0x000000ffff047224 */ /* 0x021fe400078e0008 */
[----:B------:R-:W-:Y:S02]  /*2d10*/  IMAD.MOV.U32 R5, RZ, RZ, R9 ;  /* 0x000000ffff057224 */ /* 0x000fe400078e0009 */
[----:B------:R-:W-:Y:S01]  /*2d20*/  IMAD.MOV.U32 R6, RZ, RZ, R30 ;  /* 0x000000ffff067224 */ /* 0x000fe200078e001e */
[----:B------:R-:W-:Y:S01]  /*2d30*/  PLOP3.LUT P5, PT, PT, PT, UP0, 0x80, 0x0 ;  /* 0x000000000000781c */ /* 0x000fe20003faf008 */
[----:B------:R-:W-:Y:S01]  /*2d40*/  IMAD.MOV.U32 R7, RZ, RZ, R57 ;  /* 0x000000ffff077224 */ /* 0x000fe200078e0039 */
[----:B------:R-:W-:Y:S01]  /*2d50*/  PRMT R78, R5, 0x5410, R4 ;  /* 0x00005410054e7816 */ /* 0x000fe20000000004 */
[----:B------:R-:W-:Y:S01]  /*2d60*/  IMAD.MOV.U32 R4, RZ, RZ, R31 ;  /* 0x000000ffff047224 */ /* 0x000fe200078e001f */
[----:B------:R-:W-:Y:S01]  /*2d70*/  PRMT R76, R76, 0x5410, R6 ;  /* 0x000054104c4c7816 */ /* 0x000fe20000000006 */
[----:B------:R-:W-:-:S02]  /*2d80*/  IMAD.MOV.U32 R5, RZ, RZ, R29 ;  /* 0x000000ffff057224 */ /* 0x000fc400078e001d */
[----:B------:R-:W-:Y:S01]  /*2d90*/  IMAD.MOV.U32 R6, RZ, RZ, R56 ;  /* 0x000000ffff067224 */ /* 0x000fe200078e0038 */
[----:B------:R-:W-:Y:S01]  /*2da0*/  PRMT R77, R77, 0x5410, R4 ;  /* 0x000054104d4d7816 */ /* 0x000fe20000000004 */
[----:B------:R-:W-:Y:S01]  /*2db0*/  IMAD.MOV.U32 R4, RZ, RZ, R28 ;  /* 0x000000ffff047224 */ /* 0x000fe200078e001c */
[----:B------:R-:W-:Y:S02]  /*2dc0*/  PRMT R81, R81, 0x5410, R5 ;  /* 0x0000541051517816 */ /* 0x000fe40000000005 */
[----:B------:R-:W-:Y:S02]  /*2dd0*/  PRMT R76, R6, 0x7610, R76 ;  /* 0x00007610064c7816 */ /* 0x000fe4000000004c */
[----:B------:R-:W-:Y:S02]  /*2de0*/  PRMT R80, R80, 0x5410, R4 ;  /* 0x0000541050507816 */ /* 0x000fe40000000004 */
[----:B------:R-:W-:Y:S01]  /*2df0*/  PRMT R77, R7, 0x7610, R77 ;  /* 0x00007610074d7816 */ /* 0x000fe2000000004d */
[----:B------:R-:W-:Y:S06]  /*2e00*/  @!P5 BRA `(.L_x_2511) ;  /* 0x000000000004d947 */ /* 0x000fec0003800000 */
[----:B------:R-:W-:Y:S01]  /*2e10*/  BPT.TRAP 0x1 ;  /* 0x000000040000795c */ /* 0x000fe20000300000 */
.L_x_2511:
[----:B------:R-:W-:Y:S01]  /*2e20*/  IMAD R62, R192, 0x8, R2 ;  /* 0x00000008c03e7824 */ /* 0x000fe200078e0202 */
[----:B------:R-:W-:Y:S01]  /*2e30*/  SHF.L.U32 R69, R196, 0x1f, RZ ;  /* 0x0000001fc4457819 */ /* 0x000fe200000006ff */
[----:B------:R-:W-:Y:S03]  /*2e40*/  BSSY B1, `(.L_x_2512) ;  /* 0x0000003000017945 */ /* 0x000fe60003800000 */
[----:B------:R-:W0:Y:S02]  /*2e50*/  SYNCS.PHASECHK.TRANS64.TRYWAIT P6, [R62+URZ+0x28c90], R69 ;  /* 0x028c90453e0075a7 */ /* 0x000e2400080c017f */
[----:B0-----:R-:W-:Y:S05]  /*2e60*/  @!P6 BRA `(.L_x_2513) ;  /* 0x000001c400a0e947 */ /* 0x001fea0003800000 */
.L_x_2853:
[----:B------:R-:W-:Y:S05]  /*2e70*/  BSYNC B1 ;  /* 0x0000000000017941 */ /* 0x000fea0003800000 */
.L_x_2512:
[----:B------:R-:W-:-:S03]  /*2e80*/  UMOV UR4, 0xffffffff ;  /* 0xffffffff00047882 */ /* 0x000fc60000000000 */
[----:B------:R-:W-:Y:S05]  /*2e90*/  BRA.DIV UR4, `(.L_x_2514) ;  /* 0x000001c604a87947 */ /* 0x000fea000b800000 */
[----:B------:R-:W1:Y:S04]  /*2ea0*/  SHFL.IDX PT, R67, R67, RZ, 0x1c1f ;  /* 0x001c1fff43437589 */ /* 0x000e6800000e0000 */
[----:B------:R2:W3:Y:S02]  /*2eb0*/  SHFL.IDX PT, R14, R68, RZ, 0x1c1f ;  /* 0x001c1fff440e7589 */ /* 0x0004e400000e0000 */
.L_x_2857:
[----:B------:R-:W-:Y:S05]  /*2ec0*/  @P0 BRA `(.L_x_2515) ;  /* 0x0000001400840947 */ /* 0x000fea0003800000 */
[----:B------:R-:W-:Y:S04]  /*2ed0*/  BSSY B1, `(.L_x_2516) ;  /* 0x0000038000017945 */ /* 0x000fe80003800000 */
[----:B------:R-:W-:Y:S05]  /*2ee0*/  @P2 BRA `(.L_x_2517) ;  /* 0x0000000000d82947 */ /* 0x000fea0003800000 */
[----:B------:R4:W0:Y:S01]  /*2ef0*/  LDS.128 R4, [R73+0x22400] ;  /* 0x0224000049047984 */ /* 0x0008220000000c00 */
[----:B------:R-:W-:Y:S01]  /*2f00*/  ISETP.GE.AND P6, PT, R194, R71, PT ;  /* 0x00000047c200720c */ /* 0x000fe20003fc6270 */
[----:B------:R-:W-:Y:S01]  /*2f10*/  BSSY B2, `(.L_x_2518) ;  /* 0x0000032000027945 */ /* 0x000fe20003800000 */
[----:B---3--:R-:W-:-:S04]  /*2f20*/  LEA R10, P0, R16, R14, 0x1 ;  /* 0x0000000e100a7211 */ /* 0x008fc800078008ff */
[----:B-1----:R-:W-:-:S07]  /*2f30*/  LEA.HI.X R11, R16, R67, R17, 0x1, P0 ;  /* 0x00000043100b7211 */ /* 0x002fce00000f0c11 */
[----:B----4-:R-:W-:Y:S05]  /*2f40*/  @P6 BRA `(.L_x_2519) ;  /* 0x0000000000b86947 */ /* 0x010fea0003800000 */
[----:B------:R-:W-:Y:S01]  /*2f50*/  SHF.R.U64 R73, R56, 0x10, R57 ;  /* 0x0000001038497819 */ /* 0x000fe20000001239 */
[----:B0-----:R-:W-:Y:S01]  /*2f60*/  IMAD.U32 R15, R7, 0x10000, RZ ;  /* 0x00010000070f7824 */ /* 0x001fe200078e00ff */
[----:B------:R-:W-:Y:S01]  /*2f70*/  SHF.R.U64 R74, R30, 0x10, R31 ;  /* 0x000000101e4a7819 */ /* 0x000fe2000000121f */
[----:B------:R-:W-:Y:S01]  /*2f80*/  IMAD.U32 R12, R6, 0x10000, RZ ;  /* 0x00010000060c7824 */ /* 0x000fe200078e00ff */
[----:B------:R-:W-:Y:S02]  /*2f90*/  SHF.R.U32.HI R75, RZ, 0x10, R57 ;  /* 0x00000010ff4b7819 */ /* 0x000fe40000011639 */
[----:B--2---:R-:W-:Y:S02]  /*2fa0*/  SHF.R.U32.HI R68, RZ, 0x10, R31 ;  /* 0x00000010ff447819 */ /* 0x004fe4000001161f */
[C---:B------:R-:W-:Y:S02]  /*2fb0*/  PRMT R73, R76.reuse, 0x5410, R73 ;  /* 0x000054104c497816 */ /* 0x040fe40000000049 */
[----:B------:R-:W-:-:S02]  /*2fc0*/  PRMT R31, R76, 0x5432, R74 ;  /* 0x000054324c1f7816 */ /* 0x000fc4000000004a */
[----:B------:R-:W-:Y:S02]  /*2fd0*/  PRMT R75, R77, 0x5410, R75 ;  /* 0x000054104d4b7816 */ /* 0x000fe4000000004b */
[----:B------:R-:W-:Y:S02]  /*2fe0*/  LOP3.LUT R30, R7, 0xffff0000, RZ, 0xc0, !PT ;  /* 0xffff0000071e7812 */ /* 0x000fe400078ec0ff */
[----:B------:R-:W-:Y:S01]  /*2ff0*/  PRMT R57, R77, 0x5432, R68 ;  /* 0x000054324d397816 */ /* 0x000fe20000000044 */
[----:B------:R-:W-:Y:S01]  /*3000*/  IMAD.U32 R76, R75, 0x10000, RZ ;  /* 0x000100004b4c7824 */ /* 0x000fe200078e00ff */
[----:B------:R-:W-:Y:S02]  /*3010*/  LOP3.LUT R7, R5, 0xffff0000, RZ, 0xc0, !PT ;  /* 0xffff000005077812 */ /* 0x000fe400078ec0ff */
[----:B------:R-:W-:Y:S01]  /*3020*/  LOP3.LUT R74, R73, 0xffff0000, RZ, 0xc0, !PT ;  /* 0xffff0000494a7812 */ /* 0x000fe200078ec0ff */
[----:B------:R-:W-:Y:S01]  /*3030*/  IMAD.U32 R68, R57, 0x10000, RZ ;  /* 0x0001000039447824 */ /* 0x000fe200078e00ff */
[----:B------:R-:W-:Y:S01]  /*3040*/  LOP3.LUT R56, R31, 0xffff0000, RZ, 0xc0, !PT ;  /* 0xffff00001f387812 */ /* 0x000fe200078ec0ff */
[----:B------:R-:W-:Y:S01]  /*3050*/  IMAD.U32 R73, R73, 0x10000, RZ ;  /* 0x0001000049497824 */ /* 0x000fe200078e00ff */
[----:B------:R-:W-:Y:S01]  /*3060*/  LOP3.LUT R13, R6, 0xffff0000, RZ, 0xc0, !PT ;  /* 0xffff0000060d7812 */ /* 0x000fe200078ec0ff */
[----:B------:R-:W-:-:S02]  /*3070*/  IMAD.U32 R6, R5, 0x10000, RZ ;  /* 0x0001000005067824 */ /* 0x000fc400078e00ff */
[C---:B------:R-:W-:Y:S01]  /*3080*/  FMUL.FTZ R77, R7.reuse, R74 ;  /* 0x0000004a074d7220 */ /* 0x040fe20000410000 */
[C---:B------:R-:W-:Y:S02]  /*3090*/  IMAD.U32 R5, R4.reuse, 0x10000, RZ ;  /* 0x0001000004057824 */ /* 0x040fe400078e00ff */
[----:B------:R-:W-:Y:S01]  /*30a0*/  FMUL.FTZ R7, R7, R56 ;  /* 0x0000003807077220 */ /* 0x000fe20000410000 */
[----:B------:R-:W-:Y:S01]  /*30b0*/  LOP3.LUT R4, R4, 0xffff0000, RZ, 0xc0, !PT ;  /* 0xffff000004047812 */ /* 0x000fe200078ec0ff */
[----:B------:R-:W-:Y:S01]  /*30c0*/  FMUL.FTZ R79, R13, R76 ;  /* 0x0000004c0d4f7220 */ /* 0x000fe20000410000 */
[----:B------:R-:W-:Y:S01]  /*30d0*/  LOP3.LUT R75, R75, 0xffff0000, RZ, 0xc0, !PT ;  /* 0xffff00004b4b7812 */ /* 0x000fe200078ec0ff */
[----:B------:R-:W-:Y:S01]  /*30e0*/  FMUL.FTZ R13, R13, R68 ;  /* 0x000000440d0d7220 */ /* 0x000fe20000410000 */
[----:B------:R-:W-:Y:S01]  /*30f0*/  LOP3.LUT R57, R57, 0xffff0000, RZ, 0xc0, !PT ;  /* 0xffff000039397812 */ /* 0x000fe200078ec0ff */
[----:B------:R-:W-:Y:S02]  /*3100*/  IMAD.U32 R31, R31, 0x10000, RZ ;  /* 0x000100001f1f7824 */ /* 0x000fe400078e00ff */
[C---:B------:R-:W-:Y:S01]  /*3110*/  FFMA.FTZ R77, R6.reuse, R56, -R77 ;  /* 0x00000038064d7223 */ /* 0x040fe2000001084d */
[----:B------:R-:W-:Y:S01]  /*3120*/  FFMA.FTZ R74, R6, R74, R7 ;  /* 0x0000004a064a7223 */ /* 0x000fe20000010007 */
[----:B------:R-:W-:Y:S01]  /*3130*/  FFMA.FTZ R79, R12, R68, -R79 ;  /* 0x000000440c4f7223 */ /* 0x000fe2000001084f */
[----:B------:R-:W-:Y:S01]  /*3140*/  FMUL.FTZ R6, R4, R73 ;  /* 0x0000004904067220 */ /* 0x000fe20000410000 */
[----:B------:R-:W-:Y:S01]  /*3150*/  FFMA.FTZ R12, R12, R76, R13 ;  /* 0x0000004c0c0c7223 */ /* 0x000fe2000001000d */
        /* <DEDUP_REMOVED lines=9> */
[----:B------:R-:W-:Y:S01]  /*31f0*/  F2FP.BF16.F32.PACK_AB R4, R5, R6 ;  /* 0x000000060504723e */ /* 0x000fe200000010ff */
[----:B------:R-:W-:Y:S01]  /*3200*/  IMAD.MOV.U32 R5, RZ, RZ, R74 ;  /* 0x000000ffff057224 */ /* 0x000fe200078e004a */
[----:B------:R-:W-:Y:S01]  /*3210*/  F2FP.BF16.F32.PACK_AB R7, R15, R56 ;  /* 0x000000380f07723e */ /* 0x000fe200000010ff */
[----:B------:R-:W-:-:S07]  /*3220*/  IMAD.MOV.U32 R6, RZ, RZ, R12 ;  /* 0x000000ffff067224 */ /* 0x000fce00078e000c */
.L_x_2519:
[----:B------:R-:W-:Y:S05]  /*3230*/  BSYNC B2 ;  /* 0x0000000000027941 */ /* 0x000fea0003800000 */
.L_x_2518:
[----:B0-----:R4:W-:Y:S02]  /*3240*/  ST.E.128 desc[UR42][R10.64], R4 ;  /* 0x000000040a007985 */ /* 0x0019e4000c101d2a */
.L_x_2517:
[----:B------:R-:W-:Y:S05]  /*3250*/  BSYNC B1 ;  /* 0x0000000000017941 */ /* 0x000fea0003800000 */
.L_x_2516:
        /* <DEDUP_REMOVED lines=8> */
[----:B-1----:R-:W-:-:S03]  /*32e0*/  LEA.HI.X R11, R190, R67, R206, 0x1, P0 ;  /* 0x00000043be0b7211 */ /* 0x002fc600000f0cce */
[----:B------:R-:W-:-:S06]  /*32f0*/  IMAD R4, R5, 0x2, R2 ;  /* 0x0000000205047824 */ /* 0x000fcc00078e0202 */
[----:B------:R-:W1:Y:S01]  /*3300*/  LDS.128 R4, [R4+0x22400] ;  /* 0x0224000004047984 */ /* 0x000e620000000c00 */
[----:B------:R-:W-:Y:S05]  /*3310*/  @P6 BRA `(.L_x_2521) ;  /* 0x0000000000b86947 */ /* 0x000fea0003800000 */
[----:B------:R-:W-:Y:S01]  /*3320*/  SHF.R.U64 R14, R8, 0x10, R9 ;  /* 0x00000010080e7819 */ /* 0x000fe20000001209 */
[----:B-1----:R-:W-:Y:S01]  /*3330*/  IMAD.U32 R12, R7, 0x10000, RZ ;  /* 0x00010000070c7824 */ /* 0x002fe200078e00ff */
        /* <DEDUP_REMOVED lines=17> */
[C---:B------:R-:W-:Y:S01]  /*3450*/  FMUL.FTZ R67, R7.reuse, R31 ;  /* 0x0000001f07437220 */ /* 0x040fe20000410000 */
[----:B------:R-:W-:Y:S01]  /*3460*/  LOP3.LUT R56, R56, 0xffff0000, RZ, 0xc0, !PT ;  /* 0xffff000038387812 */ /* 0x000fe200078ec0ff */
[----:B--2---:R-:W-:Y:S01]  /*3470*/  FMUL.FTZ R68, R7, R15 ;  /* 0x0000000f07447220 */ /* 0x004fe20000410000 */
        /* <DEDUP_REMOVED lines=24> */
.L_x_2521:
[----:B------:R-:W-:Y:S05]  /*3600*/  BSYNC B1 ;  /* 0x0000000000017941 */ /* 0x000fea0003800000 */
.L_x_2520:
[----:B-1----:R1:W-:Y:S01]  /*3610*/  ST.E.128 desc[UR42][R10.64], R4 ;  /* 0x000000040a007985 */ /* 0x0023e2000c101d2a */
[----:B------:R-:W-:Y:S05]  /*3620*/  BRA `(.L_x_2515) ;  /* 0x0000000c00ac7947 */ /* 0x000fea0003800000 */
.L_x_2508:
        /* <DEDUP_REMOVED lines=24> */
[----:B------:R-:W-:-:S06]  /*37b0*/  UISETP.NE.AND UP0, UPT, UR37, 0x3, UPT ;  /* 0x000000032500788c */ /* 0x000fcc000bf05270 */
[----:B------:R-:W-:Y:S01]  /*37c0*/  PLOP3.LUT P5, PT, PT, PT, UP0, 0x80, 0x0 ;  /* 0x000000000000781c */ /* 0x000fe20003faf008 */
        /* <DEDUP_REMOVED lines=14> */
.L_x_2522:
[----:B------:R-:W-:Y:S01]  /*38b0*/  IMAD R62, R192, 0x8, R2 ;  /* 0x00000008c03e7824 */ /* 0x000fe200078e0202 */
[----:B------:R-:W-:Y:S01]  /*38c0*/  SHF.L.U32 R69, R196, 0x1f, RZ ;  /* 0x0000001fc4457819 */ /* 0x000fe200000006ff */
[----:B------:R-:W-:Y:S03]  /*38d0*/  BSSY B1, `(.L_x_2523) ;  /* 0x0000003000017945 */ /* 0x000fe60003800000 */
[----:B------:R-:W0:Y:S02]  /*38e0*/  SYNCS.PHASECHK.TRANS64.TRYWAIT P6, [R62+URZ+0x28c90], R69 ;  /* 0x028c90453e0075a7 */ /* 0x000e2400080c017f */
[----:B0-----:R-:W-:Y:S05]  /*38f0*/  @!P6 BRA `(.L_x_2524) ;  /* 0x000001bc0058e947 */ /* 0x001fea0003800000 */
.L_x_2858:
[----:B------:R-:W-:Y:S05]  /*3900*/  BSYNC B1 ;  /* 0x0000000000017941 */ /* 0x000fea0003800000 */
.L_x_2523:
[----:B------:R-:W-:-:S03]  /*3910*/  UMOV UR4, 0xffffffff ;  /* 0xffffffff00047882 */ /* 0x000fc60000000000 */
[----:B------:R-:W-:Y:S05]  /*3920*/  BRA.DIV UR4, `(.L_x_2525) ;  /* 0x000001be04607947 */ /* 0x000fea000b800000 */
[----:B------:R-:W1:Y:S04]  /*3930*/  SHFL.IDX PT, R67, R67, RZ, 0x1c1f ;  /* 0x001c1fff43437589 */ /* 0x000e6800000e0000 */
[----:B------:R-:W2:Y:S02]  /*3940*/  SHFL.IDX PT, R68, R68, RZ, 0x1c1f ;  /* 0x001c1fff44447589 */ /* 0x000ea400000e0000 */
.L_x_2862:
[----:B------:R-:W-:-:S13]  /*3950*/  ISETP.GE.OR P6, PT, R193, R70, P2 ;  /* 0x00000046c100720c */ /* 0x000fda00017c6670 */
[----:B------:R-:W-:Y:S05]  /*3960*/  @P6 BRA `(.L_x_2515) ;  /* 0x0000000800dc6947 */ /* 0x000fea0003800000 */
[----:B------:R-:W3:Y:S01]  /*3970*/  LDC R71, c[0x0][0x2f4] ;  /* 0x0000bd00ff477b82 */ /* 0x000ee20000000800 */
[----:B------:R-:W4:Y:S01]  /*3980*/  S2R R11, SR_TID.X ;  /* 0x00000000000b7919 */ /* 0x000f220000002100 */
[C---:B--2---:R-:W-:Y:S01]  /*3990*/  LEA R56, P6, R55.reuse, R68, 0x1 ;  /* 0x0000004437387211 */ /* 0x044fe200078c08ff */
[----:B------:R-:W-:Y:S03]  /*39a0*/  BSSY B1, `(.L_x_2526) ;  /* 0x0000074000017945 */ /* 0x000fe60003800000 */
[----:B-1----:R-:W-:Y:S01]  /*39b0*/  LEA.HI.X R57, R55, R67, R60, 0x1, P6 ;  /* 0x0000004337397211 */ /* 0x002fe200030f0c3c */
[----:B---3--:R-:W-:-:S05]  /*39c0*/  IMAD.IADD R9, R71, 0x1, -R50 ;  /* 0x0000000147097824 */ /* 0x008fca00078e0a32 */
[----:B------:R-:W-:-:S04]  /*39d0*/  SEL R9, R50, R9, !P3 ;  /* 0x0000000932097207 */ /* 0x000fc80005800000 */
[----:B------:R-:W-:Y:S01]  /*39e0*/  SHF.R.S32.HI R8, RZ, 0x1f, R9 ;  /* 0x0000001fff087819 */ /* 0x000fe20000011409 */
[----:B----4-:R-:W-:-:S03]  /*39f0*/  VIADD R11, R11, 0xffffff80 ;  /* 0xffffff800b0b7836 */ /* 0x010fc60000000000 */
[----:B------:R-:W-:Y:S02]  /*3a00*/  LEA.HI R8, R8, R9, RZ, 0x4 ;  /* 0x0000000908087211 */ /* 0x000fe400078f20ff */
[----:B------:R-:W-:Y:S02]  /*3a10*/  SHF.R.S32.HI R10, RZ, 0x1f, R11 ;  /* 0x0000001fff0a7819 */ /* 0x000fe4000001140b */
[----:B------:R-:W-:Y:S02]  /*3a20*/  SHF.R.S32.HI R8, RZ, 0x4, R8 ;  /* 0x00000004ff087819 */ /* 0x000fe40000011408 */
[----:B------:R-:W-:Y:S02]  /*3a30*/  LEA.HI R10, R10, R11, RZ, 0x5 ;  /* 0x0000000b0a0a7211 */ /* 0x000fe400078f28ff */
[----:B------:R-:W-:Y:S02]  /*3a40*/  LEA.HI.SX32 R8, R27, R8, 0x1d ;  /* 0x000000081b087211 */ /* 0x000fe400078feaff */
[----:B------:R-:W-:-:S03]  /*3a50*/  SHF.R.S32.HI R10, RZ, 0x5, R10 ;  /* 0x00000005ff0a7819 */ /* 0x000fc6000001140a */
        /* <DEDUP_REMOVED lines=9> */
[----:B------:R-:W2:Y:S01]  /*3af0*/  LDS.128 R12, [R12+0x22400] ;  /* 0x022400000c0c7984 */ /* 0x000ea20000000c00 */
[----:B------:R-:W-:Y:S05]  /*3b00*/  @P0 BRA `(.L_x_2527) ;  /* 0x0000000400740947 */ /* 0x000fea0003800000 */
[----:B------:R-:W-:Y:S02]  /*3b10*/  SHF.R.U32.HI R79, RZ, 0x10, R29 ;  /* 0x00000010ff4f7819 */ /* 0x000fe4000001161d */
[----:B------:R-:W-:Y:S02]  /*3b20*/  SHF.R.U32.HI R73, RZ, 0x10, R5 ;  /* 0x00000010ff497819 */ /* 0x000fe40000011605 */
[----:B------:R-:W-:Y:S02]  /*3b30*/  SHF.R.U64 R76, R6, 0x10, R7 ;  /* 0x00000010064c7819 */ /* 0x000fe40000001207 */
[----:B------:R-:W-:Y:S02]  /*3b40*/  PRMT R79, R75, 0x5410, R79 ;  /* 0x000054104b4f7816 */ /* 0x000fe4000000004f */
[----:B------:R-:W-:Y:S01]  /*3b50*/  SHF.R.U64 R78, R28, 0x10, R29 ;  /* 0x000000101c4e7819 */ /* 0x000fe2000000121d */
[----:B--2---:R-:W-:Y:S01]  /*3b60*/  IMAD.U32 R28, R13, 0x10000, RZ ;  /* 0x000100000d1c7824 */ /* 0x004fe200078e00ff */
[----:B------:R-:W-:-:S02]  /*3b70*/  PRMT R73, R80, 0x5410, R73 ;  /* 0x0000541050497816 */ /* 0x000fc40000000049 */
[----:B------:R-:W-:Y:S01]  /*3b80*/  SHF.R.U64 R72, R4, 0x10, R5 ;  /* 0x0000001004487819 */ /* 0x000fe20000001205 */
[----:B-1----:R-:W-:Y:S01]  /*3b90*/  IMAD.U32 R5, R9, 0x10000, RZ ;  /* 0x0001000009057824 */ /* 0x002fe200078e00ff */
[----:B------:R-:W-:Y:S01]  /*3ba0*/  SHF.R.U32.HI R77, RZ, 0x10, R7 ;  /* 0x00000010ff4d7819 */ /* 0x000fe20000011607 */
[----:B------:R-:W-:Y:S01]  /*3bb0*/  IMAD.U32 R4, R8, 0x10000, RZ ;  /* 0x0001000008047824 */ /* 0x000fe200078e00ff */
[----:B------:R-:W-:Y:S01]  /*3bc0*/  PRMT R76, R80, 0x5432, R76 ;  /* 0x00005432504c7816 */ /* 0x000fe2000000004c */
[----:B------:R-:W-:Y:S01]  /*3bd0*/  IMAD.U32 R80, R79, 0x10000, RZ ;  /* 0x000100004f507824 */ /* 0x000fe200078e00ff */
[----:B------:R-:W-:Y:S01]  /*3be0*/  PRMT R78, R75, 0x5432, R78 ;  /* 0x000054324b4e7816 */ /* 0x000fe2000000004e */
[----:B------:R-:W-:Y:S01]  /*3bf0*/  IMAD.U32 R75, R73, 0x10000, RZ ;  /* 0x00010000494b7824 */ /* 0x000fe200078e00ff */
[----:B------:R-:W-:Y:S01]  /*3c00*/  SHF.R.U32.HI R82, RZ, 0x10, R31 ;  /* 0x00000010ff527819 */ /* 0x000fe2000001161f */
[----:B------:R-:W-:Y:S01]  /*3c10*/  IMAD.U32 R7, R10, 0x10000, RZ ;  /* 0x000100000a077824 */ /* 0x000fe200078e00ff */
[----:B------:R-:W-:Y:S01]  /*3c20*/  PRMT R72, R84, 0x5432, R72 ;  /* 0x0000543254487816 */ /* 0x000fe20000000048 */
[-C--:B------:R-:W-:Y:S01]  /*3c30*/  FMUL.FTZ R86, R28, R75.reuse ;  /* 0x0000004b1c567220 */ /* 0x080fe20000410000 */
[----:B------:R-:W-:Y:S01]  /*3c40*/  PRMT R77, R84, 0x5410, R77 ;  /* 0x00005410544d7816 */ /* 0x000fe2000000004d */
[-C--:B------:R-:W-:Y:S01]  /*3c50*/  FMUL.FTZ R84, R28, R80.reuse ;  /* 0x000000501c547220 */ /* 0x080fe20000410000 */
[----:B------:R-:W-:Y:S01]  /*3c60*/  LOP3.LUT R29, R13, 0xffff0000, RZ, 0xc0, !PT ;  /* 0xffff00000d1d7812 */ /* 0x000fe200078ec0ff */
[----:B------:R-:W-:Y:S01]  /*3c70*/  FFMA.FTZ R86, R5, R80, R86 ;  /* 0x0000005005567223 */ /* 0x000fe20000010056 */
[----:B------:R-:W-:Y:S01]  /*3c80*/  LOP3.LUT R79, R79, 0xffff0000, RZ, 0xc0, !PT ;  /* 0xffff00004f4f7812 */ /* 0x000fe200078ec0ff */
[----:B------:R-:W-:Y:S01]  /*3c90*/  FFMA.FTZ R84, R5, R75, -R84 ;  /* 0x0000004b05547223 */ /* 0x000fe20000010854 */
[----:B------:R-:W-:Y:S01]  /*3ca0*/  PRMT R82, R83, 0x5432, R82 ;  /* 0x0000543253527816 */ /* 0x000fe20000000052 */
[----:B------:R-:W-:Y:S01]  /*3cb0*/  IMAD.U32 R5, R77, 0x10000, RZ ;  /* 0x000100004d057824 */ /* 0x000fe200078e00ff */
[----:B------:R-:W-:Y:S01]  /*3cc0*/  LOP3.LUT R73, R73, 0xffff0000, RZ, 0xc0, !PT ;  /* 0xffff000049497812 */ /* 0x000fe200078ec0ff */
[----:B------:R-:W-:Y:S01]  /*3cd0*/  FMUL.FTZ R75, R29, R79 ;  /* 0x0000004f1d4b7220 */ /* 0x000fe20000410000 */
[----:B------:R-:W-:Y:S01]  /*3ce0*/  LOP3.LUT R6, R9, 0xffff0000, RZ, 0xc0, !PT ;  /* 0xffff000009067812 */ /* 0x000fe200078ec0ff */
[----:B------:R-:W-:Y:S01]  /*3cf0*/  IMAD.U32 R28, R82, 0x10000, RZ ;  /* 0x00010000521c7824 */ /* 0x000fe200078e00ff */
[----:B------:R-:W-:Y:S01]  /*3d00*/  SHF.R.U64 R81, R30, 0x10, R31 ;  /* 0x000000101e517819 */ /* 0x000fe2000000121f */
[----:B------:R-:W-:-:S02]  /*3d10*/  IMAD.U32 R30, R15, 0x10000, RZ ;  /* 0x000100000f1e7824 */ /* 0x000fc400078e00ff */
[-C--:B------:R-:W-:Y:S01]  /*3d20*/  FMUL.FTZ R29, R29, R73.reuse ;  /* 0x000000491d1d7220 */ /* 0x080fe20000410000 */
[----:B------:R-:W-:Y:S01]  /*3d30*/  FFMA.FTZ R75, R6, R73, -R75 ;  /* 0x00000049064b7223 */ /* 0x000fe2000001084b */
[----:B------:R-:W-:Y:S02]  /*3d40*/  IMAD.U32 R9, R11, 0x10000, RZ ;  /* 0x000100000b097824 */ /* 0x000fe400078e00ff */
[C---:B------:R-:W-:Y:S01]  /*3d50*/  FMUL.FTZ R73, R30.reuse, R5 ;  /* 0x000000051e497220 */ /* 0x040fe20000410000 */
[-C--:B------:R-:W-:Y:S01]  /*3d60*/  FMUL.FTZ R80, R30, R28.reuse ;  /* 0x0000001c1e507220 */ /* 0x080fe20000410000 */
[----:B------:R-:W-:Y:S01]  /*3d70*/  LOP3.LUT R31, R15, 0xffff0000, RZ, 0xc0, !PT ;  /* 0xffff00000f1f7812 */ /* 0x000fe200078ec0ff */
[----:B------:R-:W-:Y:S01]  /*3d80*/  FFMA.FTZ R79, R6, R79, R29 ;  /* 0x0000004f064f7223 */ /* 0x000fe2000001001d */
[----:B------:R-:W-:Y:S01]  /*3d90*/  LOP3.LUT R82, R82, 0xffff0000, RZ, 0xc0, !PT ;  /* 0xffff000052527812 */ /* 0x000fe200078ec0ff */
[----:B------:R-:W-:Y:S01]  /*3da0*/  FFMA.FTZ R30, R9, R28, R73 ;  /* 0x0000001c091e7223 */ /* 0x000fe20000010049 */
[----:B------:R-:W-:Y:S01]  /*3db0*/  LOP3.LUT R6, R77, 0xffff0000, RZ, 0xc0, !PT ;  /* 0xffff00004d067812 */ /* 0x000fe200078ec0ff */
[----:B------:R-:W-:-:S02]  /*3dc0*/  IMAD.U32 R13, R12, 0x10000, RZ ;  /* 0x000100000c0d7824 */ /* 0x000fc400078e00ff */
[----:B------:R-:W-:Y:S01]  /*3dd0*/  FFMA.FTZ R80, R9, R5, -R80 ;  /* 0x0000000509507223 */ /* 0x000fe20000010850 */
[----:B------:R-:W-:Y:S01]  /*3de0*/  IMAD.U32 R28, R78, 0x10000, RZ ;  /* 0x000100004e1c7824 */ /* 0x000fe200078e00ff */
[----:B------:R-:W-:Y:S01]  /*3df0*/  LOP3.LUT R11, R11, 0xffff0000, RZ, 0xc0, !PT ;  /* 0xffff00000b0b7812 */ /* 0x000fe200078ec0ff */
[----:B------:R-:W-:Y:S01]  /*3e00*/  IMAD.U32 R5, R72, 0x10000, RZ ;  /* 0x0001000048057824 */ /* 0x000fe200078e00ff */
[----:B------:R-:W-:Y:S01]  /*3e10*/  PRMT R81, R83, 0x5410, R81 ;  /* 0x0000541053517816 */ /* 0x000fe20000000051 */
[C---:B------:R-:W-:Y:S01]  /*3e20*/  FMUL.FTZ R88, R31.reuse, R82 ;  /* 0x000000521f587220 */ /* 0x040fe20000410000 */
[----:B------:R-:W-:Y:S01]  /*3e30*/  LOP3.LUT R12, R12, 0xffff0000, RZ, 0xc0, !PT ;  /* 0xffff00000c0c7812 */ /* 0x000fe200078ec0ff */
[----:B------:R-:W-:Y:S01]  /*3e40*/  FMUL.FTZ R90, R31, R6 ;  /* 0x000000061f5a7220 */ /* 0x000fe20000410000 */
[----:B------:R-:W-:Y:S01]  /*3e50*/  LOP3.LUT R29, R78, 0xffff0000, RZ, 0xc0, !PT ;  /* 0xffff00004e1d7812 */ /* 0x000fe200078ec0ff */
[C---:B------:R-:W-:Y:S01]  /*3e60*/  FMUL.FTZ R31, R13.reuse, R28 ;  /* 0x0000001c0d1f7220 */ /* 0x040fe20000410000 */
[----:B------:R-:W-:Y:S01]  /*3e70*/  LOP3.LUT R9, R72, 0xffff0000, RZ, 0xc0, !PT ;  /* 0xffff000048097812 */ /* 0x000fe200078ec0ff */
[----:B------:R-:W-:Y:S01]  /*3e80*/  FMUL.FTZ R13, R13, R5 ;  /* 0x000000050d0d7220 */ /* 0x000fe20000410000 */
[----:B------:R-:W-:Y:S01]  /*3e90*/  FFMA.FTZ R77, R11, R6, -R88 ;  /* 0x000000060b4d7223 */ /* 0x000fe20000010858 */
[----:B------:R-:W-:Y:S01]  /*3ea0*/  LOP3.LUT R8, R8, 0xffff0000, RZ, 0xc0, !PT ;  /* 0xffff000008087812 */ /* 0x000fe200078ec0ff */
[----:B------:R-:W-:-:S02]  /*3eb0*/  IMAD.U32 R15, R14, 0x10000, RZ ;  /* 0x000100000e0f7824 */ /* 0x000fc400078e00ff */
[----:B------:R-:W-:Y:S01]  /*3ec0*/  FFMA.FTZ R83, R11, R82, R90 ;  /* 0x000000520b537223 */ /* 0x000fe2000001005a */
[C---:B------:R-:W-:Y:S01]  /*3ed0*/  IMAD.U32 R6, R81.reuse, 0x10000, RZ ;  /* 0x0001000051067824 */ /* 0x040fe200078e00ff */
[----:B------:R-:W-:Y:S01]  /*3ee0*/  LOP3.LUT R14, R14, 0xffff0000, RZ, 0xc0, !PT ;  /* 0xffff00000e0e7812 */ /* 0x000fe200078ec0ff */
[----:B------:R-:W-:Y:S01]  /*3ef0*/  FMUL.FTZ R11, R12, R29 ;  /* 0x0000001d0c0b7220 */ /* 0x000fe20000410000 */
[C---:B------:R-:W-:Y:S01]  /*3f00*/  FFMA.FTZ R31, R4.reuse, R5, -R31 ;  /* 0x00000005041f7223 */ /* 0x040fe2000001081f */
[----:B------:R-:W-:Y:S01]  /*3f10*/  LOP3.LUT R81, R81, 0xffff0000, RZ, 0xc0, !PT ;  /* 0xffff000051517812 */ /* 0x000fe200078ec0ff */
[----:B------:R-:W-:Y:S01]  /*3f20*/  FFMA.FTZ R13, R4, R28, R13 ;  /* 0x0000001c040d7223 */ /* 0x000fe2000001000d */
[----:B------:R-:W-:Y:S01]  /*3f30*/  LOP3.LUT R5, R76, 0xffff0000, RZ, 0xc0, !PT ;  /* 0xffff00004c057812 */ /* 0x000fe200078ec0ff */
[-C--:B------:R-:W-:Y:S01]  /*3f40*/  FMUL.FTZ R73, R12, R9.reuse ;  /* 0x000000090c497220 */ /* 0x080fe20000410000 */
[----:B------:R-:W-:Y:S02]  /*3f50*/  IMAD.U32 R4, R76, 0x10000, RZ ;  /* 0x000100004c047824 */ /* 0x000fe400078e00ff */
[----:B------:R-:W-:Y:S01]  /*3f60*/  FFMA.FTZ R12, R8, R9, -R11 ;  /* 0x00000009080c7223 */ /* 0x000fe2000001080b */
[----:B------:R-:W-:Y:S01]  /*3f70*/  LOP3.LUT R10, R10, 0xffff0000, RZ, 0xc0, !PT ;  /* 0xffff00000a0a7812 */ /* 0x000fe200078ec0ff */
[C---:B------:R-:W-:Y:S01]  /*3f80*/  FMUL.FTZ R28, R15.reuse, R6 ;  /* 0x000000060f1c7220 */ /* 0x040fe20000410000 */
[----:B------:R-:W-:Y:S01]  /*3f90*/  FMUL.FTZ R9, R14, R81 ;  /* 0x000000510e097220 */ /* 0x000fe20000410000 */
[----:B------:R-:W-:Y:S01]  /*3fa0*/  FFMA.FTZ R8, R8, R29, R73 ;  /* 0x0000001d08087223 */ /* 0x000fe20000010049 */
[-C--:B------:R-:W-:Y:S01]  /*3fb0*/  FMUL.FTZ R15, R15, R4.reuse ;  /* 0x000000040f0f7220 */ /* 0x080fe20000410000 */
[-C--:B------:R-:W-:Y:S01]  /*3fc0*/  FMUL.FTZ R14, R14, R5.reuse ;  /* 0x000000050e0e7220 */ /* 0x080fe20000410000 */
[C---:B------:R-:W-:Y:S01]  /*3fd0*/  FFMA.FTZ R28, R7.reuse, R4, -R28 ;  /* 0x00000004071c7223 */ /* 0x040fe2000001081c */
[C---:B------:R-:W-:Y:S01]  /*3fe0*/  FFMA.FTZ R9, R10.reuse, R5, -R9 ;  /* 0x000000050a097223 */ /* 0x040fe20000010809 */
[----:B------:R-:W-:Y:S01]  /*3ff0*/  FFMA.FTZ R15, R7, R6, R15 ;  /* 0x00000006070f7223 */ /* 0x000fe2000001000f */
        /* <DEDUP_REMOVED lines=12> */
[----:B------:R-:W-:-:S02]  /*40c0*/  IMAD.MOV.U32 R13, RZ, RZ, R79 ;  /* 0x000000ffff0d7224 */ /* 0x000fc400078e004f */
[----:B------:R-:W-:-:S07]  /*40d0*/  IMAD.MOV.U32 R15, RZ, RZ, R30 ;  /* 0x000000ffff0f7224 */ /* 0x000fce00078e001e */
.L_x_2527:
[----:B------:R-:W-:Y:S05]  /*40e0*/  BSYNC B1 ;  /* 0x0000000000017941 */ /* 0x000fea0003800000 */
.L_x_2526:
[----:B-1----:R1:W-:Y:S01]  /*40f0*/  ST.E.128 desc[UR42][R56.64], R8 ;  /* 0x0000000838007985 */ /* 0x0023e2000c101d2a */
[----:B------:R-:W-:Y:S01]  /*4100*/  ISETP.GE.AND P0, PT, R74, R71, PT ;  /* 0x000000474a00720c */ /* 0x000fe20003f06270 */
[----:B------:R-:W-:Y:S02]  /*4110*/  IMAD.MOV.U32 R4, RZ, RZ, R68 ;  /* 0x000000ffff047224 */ /* 0x000fe400078e0044 */
[----:B------:R-:W-:-:S10]  /*4120*/  IMAD.MOV.U32 R5, RZ, RZ, R67 ;  /* 0x000000ffff057224 */ /* 0x000fd400078e0043 */
[----:B------:R-:W-:Y:S05]  /*4130*/  @P0 BRA `(.L_x_2515) ;  /* 0x0000000000e80947 */ /* 0x000fea0003800000 */
[----:B------:R-:W-:-:S05]  /*4140*/  IMAD.WIDE R4, R74, 0x2, R4 ;  /* 0x000000024a047825 */ /* 0x000fca00078e0204 */
[----:B--2---:R2:W-:Y:S01]  /*4150*/  ST.E.128 desc[UR42][R4.64], R12 ;  /* 0x0000000c04007985 */ /* 0x0045e2000c101d2a */
[----:B------:R-:W-:Y:S05]  /*4160*/  BRA `(.L_x_2515) ;  /* 0x0000000000dc7947 */ /* 0x000fea0003800000 */
.L_x_2507:
[----:B------:R-:W-:-:S06]  /*4170*/  UISETP.NE.AND UP0, UPT, UR37, 0x3, UPT ;  /* 0x000000032500788c */ /* 0x000fcc000bf05270 */
[----:B------:R-:W-:-:S13]  /*4180*/  PLOP3.LUT P5, PT, PT, PT, UP0, 0x80, 0x0 ;  /* 0x000000000000781c */ /* 0x000fda0003faf008 */
[----:B------:R-:W-:Y:S05]  /*4190*/  @!P5 BRA `(.L_x_2528) ;  /* 0x000000000004d947 */ /* 0x000fea0003800000 */
[----:B------:R-:W-:Y:S01]  /*41a0*/  BPT.TRAP 0x1 ;  /* 0x000000040000795c */ /* 0x000fe20000300000 */
.L_x_2528:
[----:B------:R-:W-:Y:S01]  /*41b0*/  IMAD R62, R192, 0x8, R2 ;  /* 0x00000008c03e7824 */ /* 0x000fe200078e0202 */
[----:B------:R-:W-:Y:S01]  /*41c0*/  SHF.L.U32 R69, R196, 0x1f, RZ ;  /* 0x0000001fc4457819 */ /* 0x000fe200000006ff */
[----:B------:R-:W-:Y:S01]  /*41d0*/  BSSY B1, `(.L_x_2529) ;  /* 0x0000004000017945 */ /* 0x000fe20003800000 */
[----:B------:R-:W-:Y:S02]  /*41e0*/  SHF.R.S32.HI R66, RZ, 0x1f, R64 ;  /* 0x0000001fff427819 */ /* 0x000fe40000011440 */
[----:B------:R-:W0:Y:S02]  /*41f0*/  SYNCS.PHASECHK.TRANS64.TRYWAIT P0, [R62+URZ+0x28c90], R69 ;  /* 0x028c90453e0075a7 */ /* 0x000e24000800017f */
[----:B0-----:R-:W-:Y:S05]  /*4200*/  @!P0 BRA `(.L_x_2530) ;  /* 0x000001b400748947 */ /* 0x001fea0003800000 */
.L_x_2863:
[----:B------:R-:W-:Y:S05]  /*4210*/  BSYNC B1 ;  /* 0x0000000000017941 */ /* 0x000fea0003800000 */
.L_x_2529:
        /* <DEDUP_REMOVED lines=24> */
[----:B------:R1:W2:Y:S04]  /*43a0*/  SHFL.IDX PT, R29, R13, RZ, 0x1c1f ;  /* 0x001c1fff0d1d7589 */ /* 0x0002a800000e0000 */
[----:B------:R1:W3:Y:S02]  /*43b0*/  SHFL.IDX PT, R14, R5, RZ, 0x1c1f ;  /* 0x001c1fff050e7589 */ /* 0x0002e400000e0000 */
.L_x_2867:
        /* <DEDUP_REMOVED lines=18> */
.L_x_2515:
[----:B------:R-:W-:Y:S05]  /*44e0*/  BSYNC B0 ;  /* 0x0000000000007941 */ /* 0x000fea0003800000 */
.L_x_2506:
[----:B-12-4-:R-:W1:Y:S01]  /*44f0*/  S2R R4, SR_TID.X ;  /* 0x0000000000047919 */ /* 0x016e620000002100 */
        /* <DEDUP_REMOVED lines=16> */
.L_x_2533:
[----:B------:R-:W-:Y:S05]  /*4600*/  BSYNC B0 ;  /* 0x0000000000007941 */ /* 0x000fea0003800000 */
.L_x_2532:
[----:B------:R-:W2:Y:S01]  /*4610*/  SYNCS.PHASECHK.TRANS64.TRYWAIT P5, [R62+URZ+0x28cb0], R69 ;  /* 0x028cb0453e0075a7 */ /* 0x000ea200080a017f */
[----:B------:R-:W-:Y:S04]  /*4620*/  BSSY B0, `(.L_x_2534) ;  /* 0x0000002000007945 */ /* 0x000fe80003800000 */
[----:B--2---:R-:W-:Y:S05]  /*4630*/  @!P5 BRA `(.L_x_2535) ;  /* 0x000001b000c0d947 */ /* 0x004fea0003800000 */
.L_x_2868:
[----:B------:R-:W-:Y:S05]  /*4640*/  BSYNC B0 ;  /* 0x0000000000007941 */ /* 0x000fea0003800000 */
.L_x_2534:
        /* <DEDUP_REMOVED lines=18> */
[----:B------:R-:W-:Y:S01]  /*4770*/  LEA.HI.X R4, R4, UR5, R7, 0x1, P5 ;  /* 0x0000000504047c11 */ /* 0x000fe2000a8f0c07 */
[----:B------:R1:W4:Y:S01]  /*4780*/  SHFL.IDX PT, R15, R5, RZ, 0x1c1f ;  /* 0x001c1fff050f7589 */ /* 0x00032200000e0000 */
[----:B------:R-:W-:-:S03]  /*4790*/  ISETP.GT.AND P5, PT, R70, R193, PT ;  /* 0x000000c14600720c */ /* 0x000fc60003fa4270 */
[----:B------:R1:W0:Y:S10]  /*47a0*/  SHFL.IDX PT, R13, R4, RZ, 0x1c1f ;  /* 0x001c1fff040d7589 */ /* 0x00023400000e0000 */
[----:B-1----:R-:W-:Y:S05]  /*47b0*/  @!P5 BRA `(.L_x_2537) ;  /* 0x00000004009cd947 */ /* 0x002fea0003800000 */
[----:B------:R-:W5:Y:S01]  /*47c0*/  LDL R31, [R1+0x14] ;  /* 0x00001400011f7983 */ /* 0x000f620000100800 */
[----:B------:R-:W-:-:S03]  /*47d0*/  ULDC UR4, c[0x0][0x320] ;  /* 0x0000c80000047ab9 */ /* 0x000fc60000000800 */
[----:B------:R-:W2:Y:S04]  /*47e0*/  LDL R12, [R1+0x18] ;  /* 0x00001800010c7983 */ /* 0x000ea80000100800 */
[----:B------:R-:W2:Y:S01]  /*47f0*/  LDL R30, [R1+0x1c] ;  /* 0x00001c00011e7983 */ /* 0x000ea20000100800 */
[----:B------:R-:W-:Y:S01]  /*4800*/  ISETP.GE.AND P6, PT, R16, UR4, PT ;  /* 0x0000000410007c0c */ /* 0x000fe2000bfc6270 */
[----:B------:R-:W-:Y:S01]  /*4810*/  IMAD R9, R192, 0x8000, R51 ;  /* 0x00008000c0097824 */ /* 0x000fe200078e0233 */
[----:B------:R-:W-:Y:S01]  /*4820*/  LOP3.LUT P5, RZ, R200, 0x4, RZ, 0xc0, !PT ;  /* 0x00000004c8ff7812 */ /* 0x000fe200078ac0ff */
[----:B------:R-:W2:Y:S02]  /*4830*/  LDL R29, [R1+0x20] ;  /* 0x00002000011d7983 */ /* 0x000ea40000100800 */
[----:B------:R-:W-:-:S02]  /*4840*/  IMAD R10, R9, 0x2, R2 ;  /* 0x00000002090a7824 */ /* 0x000fc400078e0202 */
[----:B------:R-:W2:Y:S04]  /*4850*/  LDL R28, [R1+0x24] ;  /* 0x00002400011c7983 */ /* 0x000ea80000100800 */
[----:B---3--:R-:W3:Y:S01]  /*4860*/  LDL R14, [R1+0x28] ;  /* 0x00002800010e7983 */ /* 0x008ee20000100800 */
[----:B------:R-:W-:-:S03]  /*4870*/  VIADD R11, R9, 0x20 ;  /* 0x00000020090b7836 */ /* 0x000fc60000000000 */
[----:B------:R-:W1:Y:S01]  /*4880*/  @!P6 LDS.128 R4, [R10+0x400] ;  /* 0x000400000a04e984 */ /* 0x000e620000000c00 */
[----:B------:R-:W-:Y:S01]  /*4890*/  @P5 VIADD R11, R9, 0xffffffe0 ;  /* 0xffffffe0090b5836 */ /* 0x000fe20000000000 */
[C---:B----4-:R-:W-:Y:S02]  /*48a0*/  @!P6 LEA R8, P5, R16.reuse, R15, 0x1 ;  /* 0x0000000f1008e211 */ /* 0x050fe400078a08ff */
[----:B------:R-:W4:Y:S01]  /*48b0*/  LDL R63, [R1+0x30] ;  /* 0x00003000013f7983 */ /* 0x000f220000100800 */
[----:B------:R-:W-:Y:S01]  /*48c0*/  IMAD R11, R11, 0x2, R2 ;  /* 0x000000020b0b7824 */ /* 0x000fe200078e0202 */
[----:B0-----:R-:W-:Y:S02]  /*48d0*/  @!P6 LEA.HI.X R9, R16, R13, R17, 0x1, P5 ;  /* 0x0000000d1009e211 */ /* 0x001fe400028f0c11 */
[C---:B------:R-:W-:Y:S01]  /*48e0*/  ISETP.GE.AND P5, PT, R190.reuse, UR4, PT ;  /* 0x00000004be007c0c */ /* 0x040fe2000bfa6270 */
[----:B------:R-:W4:Y:S04]  /*48f0*/  LDL R57, [R1+0x34] ;  /* 0x0000340001397983 */ /* 0x000f280000100800 */
[----:B------:R-:W4:Y:S04]  /*4900*/  LDL R56, [R1+0x38] ;  /* 0x0000380001387983 */ /* 0x000f280000100800 */
[----:B-1----:R0:W-:Y:S04]  /*4910*/  @!P6 ST.E.128 desc[UR42][R8.64], R4 ;  /* 0x000000040800e985 */ /* 0x0021e8000c101d2a */
[----:B------:R-:W1:Y:S01]  /*4920*/  @!P5 LDS.128 R4, [R11+0x400] ;  /* 0x000400000b04d984 */ /* 0x000e620000000c00 */
[----:B0-----:R-:W-:-:S04]  /*4930*/  @!P5 LEA R8, P6, R190, R15, 0x1 ;  /* 0x0000000fbe08d211 */ /* 0x001fc800078c08ff */
[----:B------:R-:W-:Y:S02]  /*4940*/  @!P5 LEA.HI.X R9, R190, R13, R206, 0x1, P6 ;  /* 0x0000000dbe09d211 */ /* 0x000fe400030f0cce */
[----:B------:R-:W-:-:S03]  /*4950*/  ISETP.GE.AND P6, PT, R229, UR4, PT ;  /* 0x00000004e5007c0c */ /* 0x000fc6000bfc6270 */
[----:B-1----:R0:W-:Y:S10]  /*4960*/  @!P5 ST.E.128 desc[UR42][R8.64], R4 ;  /* 0x000000040800d985 */ /* 0x0021f4000c101d2a */
[----:B------:R-:W1:Y:S01]  /*4970*/  @!P6 LDS.128 R4, [R10+0x2400] ;  /* 0x002400000a04e984 */ /* 0x000e620000000c00 */
[----:B0-----:R-:W-:-:S05]  /*4980*/  @!P6 LEA R8, P5, R229, R15, 0x1 ;  /* 0x0000000fe508e211 */ /* 0x001fca00078a08ff */
[----:B-----5:R-:W-:Y:S01]  /*4990*/  @!P6 IMAD.X R9, R13, 0x1, R31, P5 ;  /* 0x000000010d09e824 */ /* 0x020fe200028e061f */
[C---:B------:R-:W-:Y:S01]  /*49a0*/  ISETP.GE.AND P5, PT, R228.reuse, UR4, PT ;  /* 0x00000004e4007c0c */ /* 0x040fe2000bfa6270 */
[----:B------:R-:W5:Y:S04]  /*49b0*/  LDL R31, [R1+0x3c] ;  /* 0x00003c00011f7983 */ /* 0x000f680000100800 */
[----:B-1----:R0:W-:Y:S08]  /*49c0*/  @!P6 ST.E.128 desc[UR42][R8.64], R4 ;  /* 0x000000040800e985 */ /* 0x0021f0000c101d2a */
        /* <DEDUP_REMOVED lines=8> */
[----:B------:R-:W-:Y:S01]  /*4a50*/  @!P6 IMAD.X R9, R13, 0x1, R30, P5 ;  /* 0x000000010d09e824 */ /* 0x000fe200028e061e */
[C---:B------:R-:W-:Y:S01]  /*4a60*/  ISETP.GE.AND P5, PT, R219.reuse, UR4, PT ;  /* 0x00000004db007c0c */ /* 0x040fe2000bfa6270 */
[----:B------:R-:W5:Y:S04]  /*4a70*/  LDL R30, [R1+0x40] ;  /* 0x00004000011e7983 */ /* 0x000f680000100800 */
[----:B-1----:R0:W-:Y:S08]  /*4a80*/  @!P6 ST.E.128 desc[UR42][R8.64], R4 ;  /* 0x000000040800e985 */ /* 0x0021f0000c101d2a */
        /* <DEDUP_REMOVED lines=14> */
[----:B---3--:R-:W-:Y:S02]  /*4b70*/  @!P5 IMAD.X R9, R13, 0x1, R14, P6 ;  /* 0x000000010d09d824 */ /* 0x008fe400030e060e */
[----:B------:R-:W3:Y:S01]  /*4b80*/  LDL R14, [R1+0x4] ;  /* 0x00000400010e7983 */ /* 0x000ee20000100800 */
        /* <DEDUP_REMOVED lines=10> */
[----:B----4-:R-:W-:Y:S01]  /*4c30*/  @!P5 IMAD.X R9, R13, 0x1, R63, P6 ;  /* 0x000000010d09d824 */ /* 0x010fe200030e063f */
        /* <DEDUP_REMOVED lines=25> */
[----:B---3--:R-:W-:-:S04]  /*4dd0*/  ISETP.GE.AND P5, PT, R14, UR4, PT ;  /* 0x000000040e007c0c */ /* 0x008fc8000bfa6270 */
[----:B-1----:R0:W-:Y:S09]  /*4de0*/  @!P6 ST.E.128 desc[UR42][R8.64], R4 ;  /* 0x000000040800e985 */ /* 0x0021f2000c101d2a */
[----:B------:R-:W1:Y:S01]  /*4df0*/  @!P5 LDS.128 R4, [R11+0xe400] ;  /* 0x00e400000b04d984 */ /* 0x000e620000000c00 */
[----:B0-----:R-:W-:-:S05]  /*4e00*/  @!P5 LEA R8, P6, R14, R15, 0x1 ;  /* 0x0000000f0e08d211 */ /* 0x001fca00078c08ff */
[----:B--2---:R-:W-:-:S05]  /*4e10*/  @!P5 IMAD.X R9, R13, 0x1, R12, P6 ;  /* 0x000000010d09d824 */ /* 0x004fca00030e060c */
[----:B-1----:R1:W-:Y:S03]  /*4e20*/  @!P5 ST.E.128 desc[UR42][R8.64], R4 ;  /* 0x000000040800d985 */ /* 0x0023e6000c101d2a */
.L_x_2537:
[----:B------:R-:W-:Y:S05]  /*4e30*/  BSYNC B0 ;  /* 0x0000000000007941 */ /* 0x000fea0003800000 */
.L_x_2536:
        /* <DEDUP_REMOVED lines=11> */
[----:B-1----:R-:W-:Y:S02]  /*4ef0*/  SEL R5, RZ, 0x1, P5 ;  /* 0x00000001ff057807 */ /* 0x002fe40002800000 */
[----:B------:R-:W-:Y:S02]  /*4f00*/  SEL R192, R192, RZ, P5 ;  /* 0x000000ffc0c07207 */ /* 0x000fe40002800000 */
[----:B------:R-:W-:Y:S01]  /*4f10*/  LOP3.LUT R196, R196, R5, RZ, 0x3c, !PT ;  /* 0x00000005c4c47212 */ /* 0x000fe200078e3cff */
[----:B------:R0:W-:Y:S01]  /*4f20*/  @!P0 SYNCS.ARRIVE.TRANS64.RED.A1T0 RZ, [R62+URZ], RZ ;  /* 0x000000ff3eff89a7 */ /* 0x0001e2000810043f */
[----:B------:R-:W-:Y:S01]  /*4f30*/  PLOP3.LUT P0, PT, PT, PT, PT, 0x8, 0x0 ;  /* 0x000000000000781c */ /* 0x000fe20003f0e170 */
[----:B------:R-:W-:-:S12]  /*4f40*/  @P4 BRA `(.L_x_2538) ;  /* 0xffffffd400f04947 */ /* 0x000fd8000383ffff */
.L_x_2501:
[----:B------:R-:W-:Y:S04]  /*4f50*/  BSSY B0, `(.L_x_2539) ;  /* 0x0000004000007945 */ /* 0x000fe80003800000 */
[----:B------:R-:W-:Y:S05]  /*4f60*/  @P0 BRA `(.L_x_2540) ;  /* 0x0000000000080947 */ /* 0x000fea0003800000 */
[----:B------:R-:W1:Y:S02]  /*4f70*/  FENCE.VIEW.ASYNC.G ;  /* 0x00000000000073c6 */ /* 0x000e640000000100 */
[----:B-1----:R-:W-:Y:S06]  /*4f80*/  BAR.ARV 0xc, 0x180 ;  /* 0x0306000000007b1d */ /* 0x002fec0000002000 */
.L_x_2540:
[----:B------:R-:W-:Y:S05]  /*4f90*/  BSYNC B0 ;  /* 0x0000000000007941 */ /* 0x000fea0003800000 */
.L_x_2539:
[----:B------:R-:W-:Y:S01]  /*4fa0*/  UISETP.NE.AND UP0, UPT, UR39, 0x1, UPT ;  /* 0x000000012700788c */ /* 0x000fe2000bf05270 */
[----:B------:R-:W-:Y:S05]  /*4fb0*/  BSSY B7, `(.L_x_2541) ;  /* 0x0000f6b000077945 */ /* 0x000fea0003800000 */
[----:B------:R-:W-:-:S13]  /*4fc0*/  PLOP3.LUT P0, PT, PT, PT, UP0, 0x80, 0x0 ;  /* 0x000000000000781c */ /* 0x000fda0003f0f008 */
[----:B------:R-:W-:Y:S05]  /*4fd0*/  @!P0 BRA `(.L_x_2542) ;  /* 0x0000002000e48947 */ /* 0x000fea0003800000 */
[----:B------:R-:W1:Y:S01]  /*4fe0*/  LDC R0, c[0x0][0x448] ;  /* 0x00011200ff007b82 */ /* 0x000e620000000800 */
[----:B------:R-:W-:-:S07]  /*4ff0*/  IADD3 R23, R189, 0x1, -R23 ;  /* 0x00000001bd177810 */ /* 0x000fce0007ffe817 */
[----:B------:R-:W2:Y:S01]  /*5000*/  LDC.64 R4, c[0x0][0x9e0] ;  /* 0x00027800ff047b82 */ /* 0x000ea20000000a00 */
[----:B-1----:R-:W-:Y:S01]  /*5010*/  ISETP.NE.AND P1, PT, R0, 0x1, PT ;  /* 0x000000010000780c */ /* 0x002fe20003f25270 */
[----:B------:R-:W-:Y:S01]  /*5020*/  VIADD R0, R199, 0x3f ;  /* 0x0000003fc7007836 */ /* 0x000fe20000000000 */
[----:B--2---:R-:W-:-:S11]  /*5030*/  ISETP.GE.AND P2, PT, R5, 0x1, PT ;  /* 0x000000010500780c */ /* 0x004fd60003f46270 */
[----:B------:R-:W1:Y:S08]  /*5040*/  @P1 LDC R3, c[0x0][0x44c] ;  /* 0x00011300ff031b82 */ /* 0x000e700000000800 */
[----:B------:R-:W2:Y:S01]  /*5050*/  @P1 LDC R6, c[0x0][0x450] ;  /* 0x00011400ff061b82 */ /* 0x000ea20000000800 */
[----:B-1----:R-:W-:-:S05]  /*5060*/  @P1 IMAD.HI.U32 R3, R0, R3, RZ ;  /* 0x0000000300031227 */ /* 0x002fca00078e00ff */
[----:B--2---:R-:W-:-:S05]  /*5070*/  @P1 SHF.R.U32.HI R0, RZ, R6, R3 ;  /* 0x00000006ff001219 */ /* 0x004fca0000011603 */
        /* <DEDUP_REMOVED lines=9> */
[----:B------:R-:W1:Y:S02]  /*5110*/  @P0 LDC.64 R6, c[0x0][0x9e8] ;  /* 0x00027a00ff060b82 */ /* 0x000e640000000a00 */
[----:B-1----:R-:W-:-:S05]  /*5120*/  @P0 IMAD.HI.U32 R0, R3, R6, RZ ;  /* 0x0000000603000227 */ /* 0x002fca00078e00ff */
[----:B------:R-:W-:-:S04]  /*5130*/  @P0 SHF.R.U32.HI R3, RZ, R7, R0 ;  /* 0x00000007ff030219 */ /* 0x000fc80000011600 */
[----:B------:R-:W-:Y:S01]  /*5140*/  LOP3.LUT R0, RZ, R3, RZ, 0x33, !PT ;  /* 0x00000003ff007212 */ /* 0x000fe200078e33ff */
[----:B------:R-:W-:Y:S06]  /*5150*/  BRA `(.L_x_2546) ;  /* 0x0000000000107947 */ /* 0x000fec0003800000 */
.L_x_2545:
[----:B------:R-:W-:-:S13]  /*5160*/  ISETP.NE.AND P0, PT, R5, 0x1, PT ;  /* 0x000000010500780c */ /* 0x000fda0003f05270 */
[----:B------:R-:W1:Y:S02]  /*5170*/  @P0 LDC.64 R6, c[0x0][0x9e8] ;  /* 0x00027a00ff060b82 */ /* 0x000e640000000a00 */
[----:B-1----:R-:W-:-:S05]  /*5180*/  @P0 IMAD.HI.U32 R6, R0, R6, RZ ;  /* 0x0000000600060227 */ /* 0x002fca00078e00ff */
[----:B------:R-:W-:-:S07]  /*5190*/  @P0 SHF.R.U32.HI R0, RZ, R7, R6 ;  /* 0x00000007ff000219 */ /* 0x000fce0000011606 */
.L_x_2546:
[----:B------:R-:W-:Y:S05]  /*51a0*/  BSYNC B0 ;  /* 0x0000000000007941 */ /* 0x000fea0003800000 */
.L_x_2544:
[----:B------:R-:W-:-:S05]  /*51b0*/  IMAD R3, R0, R5, R5 ;  /* 0x0000000500037224 */ /* 0x000fca00078e0205 */
[----:B------:R-:W-:-:S07]  /*51c0*/  VIMNMX R4, R4, R3, PT ;  /* 0x0000000304047248 */ /* 0x000fce0003fe0100 */
.L_x_2543:
[----:B------:R-:W1:Y:S01]  /*51d0*/  @P1 LDC R0, c[0x0][0x44c] ;  /* 0x00011300ff001b82 */ /* 0x000e620000000800 */
[----:B------:R-:W-:Y:S01]  /*51e0*/  VIADD R4, R4, 0x3f ;  /* 0x0000003f04047836 */ /* 0x000fe20000000000 */
[----:B------:R-:W-:Y:S01]  /*51f0*/  ULDC UR4, c[0x0][0x9dc] ;  /* 0x0002770000047ab9 */ /* 0x000fe20000000800 */
[----:B------:R-:W-:-:S03]  /*5200*/  IMAD.MOV.U32 R7, RZ, RZ, R199 ;  /* 0x000000ffff077224 */ /* 0x000fc600078e00c7 */
[----:B------:R-:W-:Y:S02]  /*5210*/  SHF.R.S32.HI R3, RZ, 0x1f, R4 ;  /* 0x0000001fff037819 */ /* 0x000fe40000011404 */
[----:B------:R-:W2:Y:S02]  /*5220*/  @P1 LDC R9, c[0x0][0x450] ;  /* 0x00011400ff091b82 */ /* 0x000ea40000000800 */
[----:B------:R-:W-:-:S04]  /*5230*/  LEA.HI R3, R3, R4, RZ, 0x6 ;  /* 0x0000000403037211 */ /* 0x000fc800078f30ff */
[----:B------:R-:W-:-:S04]  /*5240*/  SHF.R.S32.HI R3, RZ, 0x6, R3 ;  /* 0x00000006ff037819 */ /* 0x000fc80000011403 */
[----:B------:R-:W-:Y:S01]  /*5250*/  VIMNMX R20, R168, R3, PT ;  /* 0x00000003a8147248 */ /* 0x000fe20003fe0100 */
[----:B-1----:R-:W-:-:S05]  /*5260*/  @P1 IMAD.HI.U32 R0, R199, R0, RZ ;  /* 0x00000000c7001227 */ /* 0x002fca00078e00ff */
[----:B--2---:R-:W-:-:S05]  /*5270*/  @P1 SHF.R.U32.HI R7, RZ, R9, R0 ;  /* 0x00000009ff071219 */ /* 0x004fca0000011600 */
        /* <DEDUP_REMOVED lines=13> */
.L_x_2549:
[----:B------:R-:W-:-:S13]  /*5350*/  ISETP.NE.AND P0, PT, R5, 0x1, PT ;  /* 0x000000010500780c */ /* 0x000fda0003f05270 */
[----:B------:R-:W1:Y:S02]  /*5360*/  @P0 LDC.64 R6, c[0x0][0x9e8] ;  /* 0x00027a00ff060b82 */ /* 0x000e640000000a00 */
[----:B-1----:R-:W-:-:S05]  /*5370*/  @P0 IMAD.HI.U32 R4, R40, R6, RZ ;  /* 0x0000000628040227 */ /* 0x002fca00078e00ff */
[----:B------:R-:W-:-:S07]  /*5380*/  @P0 SHF.R.U32.HI R40, RZ, R7, R4 ;  /* 0x00000007ff280219 */ /* 0x000fce0000011604 */
.L_x_2550:
[----:B------:R-:W-:Y:S05]  /*5390*/  BSYNC B0 ;  /* 0x0000000000007941 */ /* 0x000fea0003800000 */
.L_x_2548:
[----:B------:R-:W-:-:S05]  /*53a0*/  IMAD R5, R40, R5, RZ ;  /* 0x0000000528057224 */ /* 0x000fca00078e02ff */
[----:B------:R-:W-:-:S07]  /*53b0*/  VIMNMX R0, R0, R5, !PT ;  /* 0x0000000500007248 */ /* 0x000fce0007fe0100 */
.L_x_2547:
        /* <DEDUP_REMOVED lines=48> */
[----:B---34-:R-:W-:Y:S02]  /*56c0*/  CS2R R14, SRZ ;  /* 0x00000000000e7805 */ /* 0x018fe4000001ff00 */
[----:B------:R-:W-:-:S02]  /*56d0*/  CS2R R154, SRZ ;  /* 0x00000000009a7805 */ /* 0x000fc4000001ff00 */
[----:B------:R-:W-:Y:S01]  /*56e0*/  CS2R R156, SRZ ;  /* 0x00000000009c7805 */ /* 0x000fe2000001ff00 */
[----:B------:R-:W-:Y:S01]  /*56f0*/  IMAD.MOV.U32 R75, RZ, RZ, RZ ;  /* 0x000000ffff4b7224 */ /* 0x000fe200078e00ff */
[----:B------:R-:W-:Y:S02]  /*5700*/  CS2R R12, SRZ ;  /* 0x00000000000c7805 */ /* 0x000fe4000001ff00 */
[----:B------:R-:W-:Y:S02]  /*5710*/  CS2R R158, SRZ ;  /* 0x00000000009e7805 */ /* 0x000fe4000001ff00 */
[----:B------:R-:W-:Y:S02]  /*5720*/  CS2R R70, SRZ ;  /* 0x0000000000467805 */ /* 0x000fe4000001ff00 */
[----:B------:R-:W-:Y:S02]  /*5730*/  CS2R R160, SRZ ;  /* 0x0000000000a07805 */ /* 0x000fe4000001ff00 */
[----:B------:R-:W-:-:S02]  /*5740*/  CS2R R66, SRZ ;  /* 0x0000000000427805 */ /* 0x000fc4000001ff00 */
[----:B------:R-:W-:Y:S02]  /*5750*/  CS2R R162, SRZ ;  /* 0x0000000000a27805 */ /* 0x000fe4000001ff00 */
[----:B0-----:R-:W-:Y:S02]  /*5760*/  CS2R R62, SRZ ;  /* 0x00000000003e7805 */ /* 0x001fe4000001ff00 */
        /* <DEDUP_REMOVED lines=17> */
[----:B------:R-:W-:Y:S01]  /*5880*/  CS2R R10, SRZ ;  /* 0x00000000000a7805 */ /* 0x000fe2000001ff00 */
[----:B------:R-:W-:Y:S01]  /*5890*/  IMAD.MOV.U32 R31, RZ, RZ, RZ ;  /* 0x000000ffff1f7224 */ /* 0x000fe200078e00ff */
[----:B------:R-:W-:Y:S01]  /*58a0*/  CS2R R8, SRZ ;  /* 0x0000000000087805 */ /* 0x000fe2000001ff00 */
[----:B------:R-:W-:Y:S06]  /*58b0*/  @!P1 BRA `(.L_x_2551) ;  /* 0x000000ec00689947 */ /* 0x000fec0003800000 */
[----:B------:R-:W0:Y:S02]  /*58c0*/  S2R R23, SR_TID.X ;  /* 0x0000000000177919 */ /* 0x000e240000002100 */
        /* <DEDUP_REMOVED lines=8> */
[----:B------:R-:W-:Y:S02]  /*5950*/  IMAD.U32 R0, RZ, RZ, UR37 ;  /* 0x00000025ff007e24 */ /* 0x000fe4000f8e00ff */
[----:B------:R-:W-:-:S03]  /*5960*/  IMAD R3, R3, 0x8000, R2 ;  /* 0x0000800003037824 */ /* 0x000fc600078e0202 */
[----:B------:R-:W-:Y:S01]  /*5970*/  ISETP.NE.AND P0, PT, R0, 0x3, PT ;  /* 0x000000030000780c */ /* 0x000fe20003f05270 */
[----:B------:R-:W-:-:S05]  /*5980*/  VIADD R3, R3, 0x400 ;  /* 0x0000040003037836 */ /* 0x000fca0000000000 */
[----:B------:R-:W-:-:S04]  /*5990*/  SHF.R.U32.HI R3, RZ, 0x4, R3 ;  /* 0x00000004ff037819 */ /* 0x000fc80000011603 */
[----:B------:R-:W-:-:S04]  /*59a0*/  LOP3.LUT R0, R3, 0x3fff, RZ, 0xc0, !PT ;  /* 0x00003fff03007812 */ /* 0x000fc800078ec0ff */
[----:B------:R-:W-:Y:S01]  /*59b0*/  LOP3.LUT R0, R0, 0x2000000, RZ, 0xfc, !PT ;  /* 0x0200000000007812 */ /* 0x000fe200078efcff */
[----:B------:R-:W-:Y:S06]  /*59c0*/  @!P0 BRA `(.L_x_2552) ;  /* 0x0000000000048947 */ /* 0x000fec0003800000 */
[----:B------:R-:W-:Y:S01]  /*59d0*/  BPT.TRAP 0x1 ;  /* 0x000000040000795c */ /* 0x000fe20000300000 */
.L_x_2552:
[----:B------:R-:W-:Y:S01]  /*59e0*/  IMAD R3, R18, 0x8, R2 ;  /* 0x0000000812037824 */ /* 0x000fe200078e0202 */
[----:B------:R-:W-:Y:S01]  /*59f0*/  SHF.L.U32 R10, R19, 0x1f, RZ ;  /* 0x0000001f130a7819 */ /* 0x000fe200000006ff */
[----:B------:R-:W-:Y:S01]  /*5a00*/  VIADD R4, R2, 0x26800 ;  /* 0x0002680002047836 */ /* 0x000fe20000000000 */
[----:B------:R-:W-:Y:S01]  /*5a10*/  BSSY B0, `(.L_x_2553) ;  /* 0x0000008000007945 */ /* 0x000fe20003800000 */
[----:B------:R-:W-:Y:S01]  /*5a20*/  IMAD R8, R18, 0x1000, R0 ;  /* 0x0000100012087824 */ /* 0x000fe200078e0200 */
[----:B------:R-:W0:Y:S01]  /*5a30*/  SYNCS.PHASECHK.TRANS64.TRYWAIT P1, [R3+URZ+0x28c50], R10 ;  /* 0x028c500a030075a7 */ /* 0x000e22000802017f */
[----:B------:R-:W-:Y:S01]  /*5a40*/  IMAD.MOV.U32 R9, RZ, RZ, 0x40000040 ;  /* 0x40000040ff097424 */ /* 0x000fe200078e00ff */
[----:B------:R-:W-:-:S04]  /*5a50*/  SHF.R.U32.HI R4, RZ, 0x4, R4 ;  /* 0x00000004ff047819 */ /* 0x000fc80000011604 */
[----:B------:R-:W-:-:S04]  /*5a60*/  LOP3.LUT R4, R4, 0x3fff, RZ, 0xc0, !PT ;  /* 0x00003fff04047812 */ /* 0x000fc800078ec0ff */
[----:B------:R-:W-:Y:S01]  /*5a70*/  LOP3.LUT R4, R4, 0x10000, RZ, 0xfc, !PT ;  /* 0x0001000004047812 */ /* 0x000fe200078efcff */
[----:B0-----:R-:W-:Y:S06]  /*5a80*/  @!P1 BRA `(.L_x_2554) ;  /* 0x0000019c00c09947 */ /* 0x001fec0003800000 */
.L_x_2869:
[----:B------:R-:W-:Y:S05]  /*5a90*/  BSYNC B0 ;  /* 0x0000000000007941 */ /* 0x000fea0003800000 */
.L_x_2553:
        /* <DEDUP_REMOVED lines=10> */
[----:B------:R-:W-:Y:S01]  /*5b40*/  IMAD.MOV.U32 R9, RZ, RZ, 0x40000040 ;  /* 0x40000040ff097424 */ /* 0x000fe200078e00ff */
[----:B-----5:R-:W-:-:S09]  /*5b50*/  WARPGROUP.ARRIVE ;  /* 0x00000000000079c5 */ /* 0x020fd20000000000 */
[----:B------:R-:W-:Y:S01]  /*5b60*/  HGMMA.64x256x16.F32.BF16 R24, gdesc[UR4].tnspB, RZ, !UPT, gsb0 ;  /* 0x43e00000041879f0 */ /* 0x000fe2000c0018ff */
[----:B------:R-:W-:Y:S01]  /*5b70*/  R2UR UR6, R10 ;  /* 0x000000000a0672ca */ /* 0x000fe200000e0000 */
[----:B------:R-:W-:Y:S01]  /*5b80*/  VIADD R10, R8, 0x100 ;  /* 0x00000100080a7836 */ /* 0x000fe20000000000 */
[----:B------:R-:W-:Y:S01]  /*5b90*/  R2UR UR7, R11 ;  /* 0x000000000b0772ca */ /* 0x000fe200000e0000 */
[----:B------:R-:W-:Y:S01]  /*5ba0*/  IMAD.MOV.U32 R11, RZ, RZ, 0x40000040 ;  /* 0x40000040ff0b7424 */ /* 0x000fe200078e00ff */
[----:B------:R-:W-:Y:S01]  /*5bb0*/  R2UR UR4, R12 ;  /* 0x000000000c0472ca */ /* 0x000fe200000e0000 */
[----:B------:R-:W-:Y:S01]  /*5bc0*/  VIADD R8, R8, 0x180 ;  /* 0x0000018008087836 */ /* 0x000fe20000000000 */
[----:B------:R-:W-:Y:S01]  /*5bd0*/  R2UR UR5, R13 ;  /* 0x000000000d0572ca */ /* 0x000fe200000e0000 */
[----:B------:R-:W-:Y:S02]  /*5be0*/  WARPGROUP.DEPBAR.LE gsb0, 0x0 ;  /* 0x00008000000079c5 */ /* 0x000fe40000010000 */
[----:B------:R-:W-:-:S15]  /*5bf0*/  WARPGROUP.ARRIVE ;  /* 0x00000000000079c5 */ /* 0x000fde0000000000 */
[----:B------:R-:W-:-:S03]  /*5c00*/  NOP ;  /* 0x0000000000007918 */ /* 0x000fc60000000000 */
[----:B------:R-:W-:Y:S01]  /*5c10*/  HGMMA.64x256x16.F32.BF16 R24, gdesc[UR4].tnspB, R24, gsb0 ;  /* 0x43e00000041879f0 */ /* 0x000fe20008001818 */
        /* <DEDUP_REMOVED lines=21> */
[----:B------:R-:W-:Y:S06]  /*5d70*/  BAR.ARV 0xf, 0x100 ;  /* 0x03c4000000007b1d */ /* 0x000fec0000002000 */
[----:B------:R-:W-:Y:S05]  /*5d80*/  @!P0 BRA `(.L_x_2555) ;  /* 0x0000000000048947 */ /* 0x000fea0003800000 */
[----:B------:R-:W-:Y:S01]  /*5d90*/  BPT.TRAP 0x1 ;  /* 0x000000040000795c */ /* 0x000fe20000300000 */
.L_x_2555:
[----:B------:R-:W-:Y:S01]  /*5da0*/  VIADD R14, R3, 0x28c60 ;  /* 0x00028c60030e7836 */ /* 0x000fe20000000000 */
[----:B------:R-:W-:Y:S01]  /*5db0*/  BSSY B0, `(.L_x_2556) ;  /* 0x00000cc000007945 */ /* 0x000fe20003800000 */
[----:B------:R-:W-:-:S03]  /*5dc0*/  VIADD R3, R20, 0xfffffffe ;  /* 0xfffffffe14037836 */ /* 0x000fc60000000000 */
[----:B------:R-:W-:Y:S02]  /*5dd0*/  PRMT R14, R191, 0x654, R14 ;  /* 0x00000654bf0e7816 */ /* 0x000fe4000000000e */
[----:B------:R-:W-:Y:S02]  /*5de0*/  ISETP.GE.AND P1, PT, R3, R6, PT ;  /* 0x000000060300720c */ /* 0x000fe40003f26270 */
[----:B------:R0:W-:Y:S11]  /*5df0*/  SYNCS.ARRIVE.TRANS64.RED.A1T0 RZ, [R14+URZ], RZ ;  /* 0x000000ff0eff79a7 */ /* 0x0001f6000810043f */
[----:B0-----:R-:W-:Y:S05]  /*5e00*/  @!P1 BRA `(.L_x_2557) ;  /* 0x0000000c00189947 */ /* 0x001fea0003800000 */
.L_x_2564:
[----:B------:R-:W-:Y:S01]  /*5e10*/  BAR.SYNC.DEFER_BLOCKING 0xe, 0x100 ;  /* 0x0384000000007b1d */ /* 0x000fe20000010000 */
[C---:B------:R-:W-:Y:S01]  /*5e20*/  IMAD R7, R18.reuse, 0x40, R198 ;  /* 0x0000004012077824 */ /* 0x040fe200078e02c6 */
[----:B------:R-:W-:Y:S01]  /*5e30*/  ISETP.GT.AND P2, PT, R3, R6, PT ;  /* 0x000000060300720c */ /* 0x000fe20003f44270 */
[----:B------:R-:W-:Y:S02]  /*5e40*/  VIADD R18, R18, 0x1 ;  /* 0x0000000112127836 */ /* 0x000fe40000000000 */
[----:B------:R-:W-:Y:S02]  /*5e50*/  IMAD R7, R7, 0x4, R2 ;  /* 0x0000000407077824 */ /* 0x000fe400078e0202 */
[----:B------:R-:W-:Y:S01]  /*5e60*/  VIADD R3, R3, 0xffffffff ;  /* 0xffffffff03037836 */ /* 0x000fe20000000000 */
[----:B------:R-:W-:-:S04]  /*5e70*/  ISETP.NE.AND P1, PT, R18, 0x2, PT ;  /* 0x000000021200780c */ /* 0x000fc80003f25270 */
[----:B------:R-:W-:Y:S01]  /*5e80*/  SEL R18, R18, RZ, P1 ;  /* 0x000000ff12127207 */ /* 0x000fe20000800000 */
[----:B0-----:R-:W0:Y:S04]  /*5e90*/  LDS R14, [R7+0x28800] ;  /* 0x02880000070e7984 */ /* 0x001e280000000800 */
        /* <DEDUP_REMOVED lines=133> */
.L_x_2558:
[----:B------:R-:W-:Y:S01]  /*66f0*/  IMAD R7, R18, 0x8, R2 ;  /* 0x0000000812077824 */ /* 0x000fe200078e0202 */
[----:B------:R-:W-:-:S04]  /*6700*/  SHF.L.U32 R14, R19, 0x1f, RZ ;  /* 0x0000001f130e7819 */ /* 0x000fc800000006ff */
[----:B------:R0:W1:Y:S01]  /*6710*/  SYNCS.PHASECHK.TRANS64.TRYWAIT P1, [R7+URZ+0x28c50], R14 ;  /* 0x028c500e070075a7 */ /* 0x000062000802017f */
[----:B------:R-:W-:Y:S05]  /*6720*/  @!P0 BRA `(.L_x_2559) ;  /* 0x0000000000048947 */ /* 0x000fea0003800000 */
[----:B------:R-:W-:Y:S01]  /*6730*/  BPT.TRAP 0x1 ;  /* 0x000000040000795c */ /* 0x000fe20000300000 */
.L_x_2559:
[----:B------:R-:W-:Y:S04]  /*6740*/  BSSY B1, `(.L_x_2560) ;  /* 0x0000004000017945 */ /* 0x000fe80003800000 */
[----:B-1----:R-:W-:Y:S05]  /*6750*/  @P1 BRA `(.L_x_2561) ;  /* 0x0000000000081947 */ /* 0x002fea0003800000 */
[----:B------:R-:W1:Y:S02]  /*6760*/  SYNCS.PHASECHK.TRANS64.TRYWAIT P1, [R7+URZ+0x28c50], R14 ;  /* 0x028c500e070075a7 */ /* 0x000e64000802017f */
[----:B-1----:R-:W-:Y:S05]  /*6770*/  @!P1 BRA `(.L_x_2562) ;  /* 0x0000019000989947 */ /* 0x002fea0003800000 */
.L_x_2561:
[----:B------:R-:W-:Y:S05]  /*6780*/  BSYNC B1 ;  /* 0x0000000000017941 */ /* 0x000fea0003800000 */
.L_x_2560:
[----:B01----:R-:W-:Y:S01]  /*6790*/  IMAD R14, R18, 0x1000, R0 ;  /* 0x00001000120e7824 */ /* 0x003fe200078e0200 */
[----:B------:R-:W-:Y:S01]  /*67a0*/  R2UR UR4, R4 ;  /* 0x00000000040472ca */ /* 0x000fe200000e0000 */
[----:B------:R-:W-:Y:S01]  /*67b0*/  IMAD.MOV.U32 R15, RZ, RZ, 0x40000040 ;  /* 0x40000040ff0f7424 */ /* 0x000fe200078e00ff */
[----:B------:R-:W-:Y:S01]  /*67c0*/  R2UR UR5, R5 ;  /* 0x00000000050572ca */ /* 0x000fe200000e0000 */
[----:B------:R-:W-:Y:S01]  /*67d0*/  WARPGROUP.ARRIVE ;  /* 0x00000000000079c5 */ /* 0x000fe20000000000 */
[C---:B------:R-:W-:Y:S01]  /*67e0*/  R2UR UR6, R14.reuse ;  /* 0x000000000e0672ca */ /* 0x040fe200000e0000 */
[----:B------:R-:W-:Y:S01]  /*67f0*/  VIADD R20, R14, 0x80 ;  /* 0x000000800e147836 */ /* 0x000fe20000000000 */
[----:B------:R-:W-:Y:S01]  /*6800*/  R2UR UR7, R15 ;  /* 0x000000000f0772ca */ /* 0x000fe200000e0000 */
[----:B------:R-:W-:Y:S02]  /*6810*/  IMAD.MOV.U32 R21, RZ, RZ, 0x40000040 ;  /* 0x40000040ff157424 */ /* 0x000fe400078e00ff */
[----:B------:R-:W-:-:S10]  /*6820*/  IMAD.MOV.U32 R15, RZ, RZ, 0x40000040 ;  /* 0x40000040ff0f7424 */ /* 0x000fd400078e00ff */
[----:B------:R-:W-:Y:S01]  /*6830*/  HGMMA.64x256x16.F32.BF16 R24, gdesc[UR4].tnspB, R24, gsb0 ;  /* 0x43e00000041879f0 */ /* 0x000fe20008001818 */
        /* <DEDUP_REMOVED lines=31> */
.L_x_2563:
[----:B------:R-:W-:-:S05]  /*6a30*/  VIADD R14, R7, 0x28c60 ;  /* 0x00028c60070e7836 */ /* 0x000fca0000000000 */
[----:B------:R-:W-:-:S04]  /*6a40*/  PRMT R14, R191, 0x654, R14 ;  /* 0x00000654bf0e7816 */ /* 0x000fc8000000000e */
[----:B------:R0:W-:Y:S01]  /*6a50*/  SYNCS.ARRIVE.TRANS64.RED.A1T0 RZ, [R14+URZ], RZ ;  /* 0x000000ff0eff79a7 */ /* 0x0001e2000810043f */
[----:B------:R-:W-:Y:S05]  /*6a60*/  @P2 BRA `(.L_x_2564) ;  /* 0xfffffff000e82947 */ /* 0x000fea000383ffff */
.L_x_2557:
[----:B------:R-:W-:Y:S05]  /*6a70*/  BSYNC B0 ;  /* 0x0000000000007941 */ /* 0x000fea0003800000 */
.L_x_2556:
[----:B------:R-:W-:Y:S01]  /*6a80*/  BAR.SYNC.DEFER_BLOCKING 0xe, 0x100 ;  /* 0x0384000000007b1d */ /* 0x000fe20000010000 */
[C---:B------:R-:W-:Y:S01]  /*6a90*/  IMAD R3, R18.reuse, 0x40, R198 ;  /* 0x0000004012037824 */ /* 0x040fe200078e02c6 */
[----:B------:R-:W-:Y:S01]  /*6aa0*/  PLOP3.LUT P0, PT, PT, PT, PT, 0x8, 0x0 ;  /* 0x000000000000781c */ /* 0x000fe20003f0e170 */
[----:B------:R-:W-:Y:S02]  /*6ab0*/  VIADD R18, R18, 0x1 ;  /* 0x0000000112127836 */ /* 0x000fe40000000000 */
[----:B------:R-:W-:-:S03]  /*6ac0*/  IMAD R3, R3, 0x4, R2 ;  /* 0x0000000403037824 */ /* 0x000fc600078e0202 */
[----:B------:R-:W-:-:S04]  /*6ad0*/  ISETP.NE.AND P1, PT, R18, 0x2, PT ;  /* 0x000000021200780c */ /* 0x000fc80003f25270 */
[----:B------:R-:W-:Y:S02]  /*6ae0*/  SEL R0, RZ, 0x1, P1 ;  /* 0x00000001ff007807 */ /* 0x000fe40000800000 */
[----:B------:R-:W-:Y:S02]  /*6af0*/  SEL R18, R18, RZ, P1 ;  /* 0x000000ff12127207 */ /* 0x000fe40000800000 */
[----:B------:R-:W-:Y:S01]  /*6b00*/  LOP3.LUT R19, R19, R0, RZ, 0x3c, !PT ;  /* 0x0000000013137212 */ /* 0x000fe200078e3cff */
[----:B------:R-:W1:Y:S04]  /*6b10*/  LDS R2, [R3+0x28800] ;  /* 0x0288000003027984 */ /* 0x000e680000000800 */
[----:B------:R2:W3:Y:S02]  /*6b20*/  LDS R0, [R3+0x28820] ;  /* 0x0288200003007984 */ /* 0x0004e40000000800 */
[----:B--2---:R-:W-:-:S02]  /*6b30*/  IMAD.MOV.U32 R3, RZ, RZ, RZ ;  /* 0x000000ffff037224 */ /* 0x004fc400078e00ff */
[-C--:B-1----:R-:W-:Y:S01]  /*6b40*/  FMUL.FTZ R153, R28, R2.reuse ;  /* 0x000000021c997220 */ /* 0x082fe20000410000 */
[-C--:B------:R-:W-:Y:S01]  /*6b50*/  FMUL.FTZ R28, R29, R2.reuse ;  /* 0x000000021d1c7220 */ /* 0x080fe20000410000 */
[-C--:B------:R-:W-:Y:S01]  /*6b60*/  FMUL.FTZ R12, R33, R2.reuse ;  /* 0x00000002210c7220 */ /* 0x080fe20000410000 */
[-C--:B0-----:R-:W-:Y:S01]  /*6b70*/  FMUL.FTZ R14, R37, R2.reuse ;  /* 0x00000002250e7220 */ /* 0x081fe20000410000 */
[----:B------:R-:W-:Y:S01]  /*6b80*/  FMUL.FTZ R172, R41, R2 ;  /* 0x0000000229ac7220 */ /* 0x000fe20000410000 */
[-C--:B---3--:R-:W-:Y:S01]  /*6b90*/  FMUL.FTZ R5, R35, R0.reuse ;  /* 0x0000000023057220 */ /* 0x088fe20000410000 */
[----:B------:R-:W-:Y:S01]  /*6ba0*/  FMUL.FTZ R29, R43, R0 ;  /* 0x000000002b1d7220 */ /* 0x000fe20000410000 */
[-C--:B------:R-:W-:Y:S01]  /*6bb0*/  FMUL.FTZ R152, R36, R2.reuse ;  /* 0x0000000224987220 */ /* 0x080fe20000410000 */
[----:B------:R-:W-:Y:S01]  /*6bc0*/  FMUL.FTZ R174, R40, R2 ;  /* 0x0000000228ae7220 */ /* 0x000fe20000410000 */
        /* <DEDUP_REMOVED lines=122> */
.L_x_2542:
        /* <DEDUP_REMOVED lines=24> */
.L_x_2567:
[----:B------:R-:W-:-:S13]  /*74f0*/  ISETP.NE.AND P0, PT, R5, 0x1, PT ;  /* 0x000000010500780c */ /* 0x000fda0003f05270 */
[----:B------:R-:W1:Y:S02]  /*7500*/  @P0 LDC.64 R6, c[0x0][0x9e8] ;  /* 0x00027a00ff060b82 */ /* 0x000e640000000a00 */
[----:B-1----:R-:W-:-:S05]  /*7510*/  @P0 IMAD.HI.U32 R6, R0, R6, RZ ;  /* 0x0000000600060227 */ /* 0x002fca00078e00ff */
[----:B------:R-:W-:-:S07]  /*7520*/  @P0 SHF.R.U32.HI R0, RZ, R7, R6 ;  /* 0x00000007ff000219 */ /* 0x000fce0000011606 */
.L_x_2568:
[----:B------:R-:W-:Y:S05]  /*7530*/  BSYNC B0 ;  /* 0x0000000000007941 */ /* 0x000fea0003800000 */
.L_x_2566:
[----:B------:R-:W-:-:S05]  /*7540*/  IMAD R3, R0, R5, R5 ;  /* 0x0000000500037224 */ /* 0x000fca00078e0205 */
[----:B------:R-:W-:-:S07]  /*7550*/  VIMNMX R4, R4, R3, PT ;  /* 0x0000000304047248 */ /* 0x000fce0003fe0100 */
.L_x_2565:
        /* <DEDUP_REMOVED lines=24> */
.L_x_2571:
[----:B------:R-:W-:-:S13]  /*76e0*/  ISETP.NE.AND P0, PT, R5, 0x1, PT ;  /* 0x000000010500780c */ /* 0x000fda0003f05270 */
[----:B------:R-:W1:Y:S02]  /*76f0*/  @P0 LDC.64 R6, c[0x0][0x9e8] ;  /* 0x00027a00ff060b82 */ /* 0x000e640000000a00 */
[----:B-1----:R-:W-:-:S05]  /*7700*/  @P0 IMAD.HI.U32 R4, R40, R6, RZ ;  /* 0x0000000628040227 */ /* 0x002fca00078e00ff */
[----:B------:R-:W-:-:S07]  /*7710*/  @P0 SHF.R.U32.HI R40, RZ, R7, R4 ;  /* 0x00000007ff280219 */ /* 0x000fce0000011604 */
.L_x_2572:
[----:B------:R-:W-:Y:S05]  /*7720*/  BSYNC B0 ;  /* 0x0000000000007941 */ /* 0x000fea0003800000 */
.L_x_2570:
[----:B------:R-:W-:-:S05]  /*7730*/  IMAD R5, R40, R5, RZ ;  /* 0x0000000528057224 */ /* 0x000fca00078e02ff */
[----:B------:R-:W-:-:S07]  /*7740*/  VIMNMX R0, R0, R5, !PT ;  /* 0x0000000500007248 */ /* 0x000fce0007fe0100 */
.L_x_2569:
        /* <DEDUP_REMOVED lines=16> */
[----:B------:R-:W-:Y:S01]  /*7850*/  ISETP.GT.AND P1, PT, R168, R6, PT ;  /* 0x00000006a800720c */ /* 0x000fe20003f24270 */
[----:B------:R1:W-:Y:S01]  /*7860*/  STL [R1+0xc], R6 ;  /* 0x00000c0601007387 */ /* 0x0003e20000100800 */
        /* <DEDUP_REMOVED lines=62> */
[----:B-1----:R-:W-:Y:S06]  /*7c50*/  @!P1 BRA `(.L_x_2551) ;  /* 0x000000c800809947 */ /* 0x002fec0003800000 */
        /* <DEDUP_REMOVED lines=15> */
[----:B------:R-:W-:-:S04]  /*7d50*/  LOP3.LUT R3, R3, 0x3fff, RZ, 0xc0, !PT ;  /* 0x00003fff03037812 */ /* 0x000fc800078ec0ff */
[----:B------:R-:W-:Y:S01]  /*7d60*/  LOP3.LUT R197, R3, 0x2000000, RZ, 0xfc, !PT ;  /* 0x0200000003c57812 */ /* 0x000fe200078efcff */
        /* <DEDUP_REMOVED lines=17> */
.L_x_2574:
[----:B------:R-:W-:Y:S05]  /*7e80*/  BSYNC B6 ;  /* 0x0000000000067941 */ /* 0x000fea0003800000 */
.L_x_2573:
        /* <DEDUP_REMOVED lines=13> */
.L_x_2578:
[----:B-1----:R1:W2:Y:S02]  /*7f60*/  SYNCS.PHASECHK.TRANS64.TRYWAIT P0, [R2+URZ+0x28c00], R3 ;  /* 0x028c0003020075a7 */ /* 0x0022a4000800017f */
[----:B--2---:R-:W-:Y:S05]  /*7f70*/  @!P0 NANOSLEEP.SYNCS 0x989680 ;  /* 0x009896800000895d */ /* 0x004fea0003900000 */
[----:B------:R-:W2:Y:S02]  /*7f80*/  @!P0 SYNCS.PHASECHK.TRANS64 P0, [R2+URZ+0x28c00], R3 ;  /* 0x028c0003020085a7 */ /* 0x000ea4000800007f */
[----:B--2---:R-:W-:Y:S05]  /*7f90*/  @!P0 BRA `(.L_x_2578) ;  /* 0xfffffffc00f08947 */ /* 0x004fea000383ffff */
.L_x_2577:
[----:B------:R-:W-:Y:S05]  /*7fa0*/  BSYNC B0 ;  /* 0x0000000000007941 */ /* 0x000fea0003800000 */
.L_x_2576:
[----:B------:R-:W-:Y:S05]  /*7fb0*/  BRA `(.L_x_2579) ;  /* 0x0000002c00f87947 */ /* 0x000fea0003800000 */
.L_x_2575:
[----:B------:R-:W-:Y:S01]  /*7fc0*/  VIADD R4, R2, 0x20400 ;  /* 0x0002040002047836 */ /* 0x000fe20000000000 */
[----:B-----5:R-:W-:Y:S01]  /*7fd0*/  SHF.R.S32.HI R0, RZ, 0x1f, R24 ;  /* 0x0000001fff007819 */ /* 0x020fe20000011418 */
[----:B------:R-:W-:Y:S01]  /*7fe0*/  ULDC.64 UR4, c[0x0][0x3f8] ;  /* 0x0000fe0000047ab9 */ /* 0x000fe20000000a00 */
[----:B------:R-:W-:Y:S01]  /*7ff0*/  ULDC.64 UR6, c[0x0][0x408] ;  /* 0x0001020000067ab9 */ /* 0x000fe20000000a00 */
[----:B------:R-:W-:Y:S01]  /*8000*/  IMAD.WIDE.U32 R26, R24, UR4, RZ ;  /* 0x00000004181a7c25 */ /* 0x000fe2000f8e00ff */
[----:B------:R-:W-:Y:S01]  /*8010*/  LOP3.LUT P0, RZ, R4, 0x3ff, RZ, 0xc0, !PT ;  /* 0x000003ff04ff7812 */ /* 0x000fe2000780c0ff */
[----:B------:R-:W-:Y:S02]  /*8020*/  BSSY B6, `(.L_x_2580) ;  /* 0x0000019000067945 */ /* 0x000fe40003800000 */
[C---:B------:R-:W-:Y:S02]  /*8030*/  IMAD R3, R0.reuse, UR4, RZ ;  /* 0x0000000400037c24 */ /* 0x040fe4000f8e02ff */
[----:B------:R-:W-:-:S02]  /*8040*/  IMAD R5, R0, UR6, RZ ;  /* 0x0000000600057c24 */ /* 0x000fc4000f8e02ff */
[C---:B------:R-:W-:Y:S02]  /*8050*/  IMAD R3, R24.reuse, UR5, R3 ;  /* 0x0000000518037c24 */ /* 0x040fe4000f8e0203 */
[C---:B------:R-:W-:Y:S02]  /*8060*/  IMAD R5, R24.reuse, UR7, R5 ;  /* 0x0000000718057c24 */ /* 0x040fe4000f8e0205 */
[----:B------:R-:W-:-:S04]  /*8070*/  IMAD.WIDE.U32 R24, R24, UR6, RZ ;  /* 0x0000000618187c25 */ /* 0x000fc8000f8e00ff */
[----:B------:R-:W-:Y:S02]  /*8080*/  IMAD.IADD R29, R3, 0x1, R27 ;  /* 0x00000001031d7824 */ /* 0x000fe400078e021b */
[----:B------:R-:W-:Y:S01]  /*8090*/  IMAD.IADD R31, R5, 0x1, R25 ;  /* 0x00000001051f7824 */ /* 0x000fe200078e0219 */
        /* <DEDUP_REMOVED lines=17> */
.L_x_2581:
[----:B------:R-:W-:Y:S05]  /*81b0*/  BSYNC B6 ;  /* 0x0000000000067941 */ /* 0x000fea0003800000 */
.L_x_2580:
[----:B------:R-:W-:Y:S01]  /*81c0*/  ULDC.U8 UR4, c[0x0][0x410] ;  /* 0x0001040000047ab9 */ /* 0x000fe20000000000 */
[----:B------:R-:W-:Y:S01]  /*81d0*/  BSSY B0, `(.L_x_2582) ;  /* 0x00002d4000007945 */ /* 0x000fe20003800000 */
[----:B------:R-:W-:Y:S01]  /*81e0*/  ISETP.NE.AND P0, PT, RZ, UR4, PT ;  /* 0x00000004ff007c0c */ /* 0x000fe2000bf05270 */
[----:B------:R-:W-:-:S12]  /*81f0*/  IMAD.IADD R39, R193, 0x1, R199 ;  /* 0x00000001c1277824 */ /* 0x000fd800078e02c7 */
[----:B------:R-:W-:Y:S05]  /*8200*/  @!P0 BRA `(.L_x_2583) ;  /* 0x0000001400c48947 */ /* 0x000fea0003800000 */
[----:B------:R-:W0:Y:S01]  /*8210*/  LDC R34, c[0x0][0x448] ;  /* 0x00011200ff227b82 */ /* 0x000e220000000800 */
[----:B------:R-:W1:Y:S01]  /*8220*/  S2R R21, SR_TID.X ;  /* 0x0000000000157919 */ /* 0x000e620000002100 */
[----:B------:R-:W-:Y:S01]  /*8230*/  ULDC.64 UR4, c[0x0][0x3f8] ;  /* 0x0000fe0000047ab9 */ /* 0x000fe20000000a00 */
[----:B------:R-:W-:Y:S01]  /*8240*/  ULDC.64 UR6, c[0x0][0x408] ;  /* 0x0001020000067ab9 */ /* 0x000fe20000000a00 */
[----:B------:R-:W-:Y:S02]  /*8250*/  IMAD.MOV.U32 R6, RZ, RZ, R26 ;  /* 0x000000ffff067224 */ /* 0x000fe400078e001a */
[----:B------:R-:W-:Y:S02]  /*8260*/  IMAD.MOV.U32 R7, RZ, RZ, R29 ;  /* 0x000000ffff077224 */ /* 0x000fe400078e001d */
[----:B------:R-:W-:Y:S02]  /*8270*/  IMAD.MOV.U32 R8, RZ, RZ, R24 ;  /* 0x000000ffff087224 */ /* 0x000fe400078e0018 */
[----:B------:R-:W-:Y:S01]  /*8280*/  IMAD.MOV.U32 R9, RZ, RZ, R31 ;  /* 0x000000ffff097224 */ /* 0x000fe200078e001f */
[----:B0-----:R-:W-:Y:S01]  /*8290*/  ISETP.NE.AND P0, PT, R34, 0x1, PT ;  /* 0x000000012200780c */ /* 0x001fe20003f05270 */
[----:B-1----:R-:W-:-:S12]  /*82a0*/  VIADD R21, R21, 0xffffff80 ;  /* 0xffffff8015157836 */ /* 0x002fd80000000000 */
[----:B------:R-:W0:Y:S01]  /*82b0*/  @P0 LDC R0, c[0x0][0x44c] ;  /* 0x00011300ff000b82 */ /* 0x000e220000000800 */
[----:B------:R-:W-:-:S04]  /*82c0*/  SHF.R.S32.HI R20, RZ, 0x1f, R21 ;  /* 0x0000001fff147819 */ /* 0x000fc80000011415 */
[----:B------:R-:W-:-:S03]  /*82d0*/  LEA.HI R20, R20, R21, RZ, 0x2 ;  /* 0x0000001514147211 */ /* 0x000fc600078f10ff */
[----:B------:R-:W1:Y:S01]  /*82e0*/  @P0 LDC R5, c[0x0][0x450] ;  /* 0x00011400ff050b82 */ /* 0x000e620000000800 */
[----:B------:R-:W-:-:S05]  /*82f0*/  LOP3.LUT R20, R20, 0xfffffffc, RZ, 0xc0, !PT ;  /* 0xfffffffc14147812 */ /* 0x000fca00078ec0ff */
[----:B------:R-:W-:-:S04]  /*8300*/  IMAD.IADD R20, R21, 0x1, -R20 ;  /* 0x0000000115147824 */ /* 0x000fc800078e0a14 */
[----:B------:R-:W-:-:S04]  /*8310*/  IMAD R3, R20, 0x20, R39 ;  /* 0x0000002014037824 */ /* 0x000fc800078e0227 */
[----:B0-----:R-:W-:-:S05]  /*8320*/  @P0 IMAD.HI.U32 R0, R3, R0, RZ ;  /* 0x0000000003000227 */ /* 0x001fca00078e00ff */
[----:B-1----:R-:W-:-:S04]  /*8330*/  @P0 SHF.R.U32.HI R3, RZ, R5, R0 ;  /* 0x00000005ff030219 */ /* 0x002fc80000011600 */
[----:B------:R-:W-:Y:S01]  /*8340*/  SHF.R.S32.HI R0, RZ, 0x1f, R3 ;  /* 0x0000001fff007819 */ /* 0x000fe20000011403 */
[----:B------:R-:W-:-:S04]  /*8350*/  IMAD.WIDE.U32 R6, R3, UR4, R6 ;  /* 0x0000000403067c25 */ /* 0x000fc8000f8e0006 */
[C---:B------:R-:W-:Y:S02]  /*8360*/  IMAD R4, R0.reuse, UR4, RZ ;  /* 0x0000000400047c24 */ /* 0x040fe4000f8e02ff */
[----:B------:R-:W-:Y:S02]  /*8370*/  IMAD R0, R0, UR6, RZ ;  /* 0x0000000600007c24 */ /* 0x000fe4000f8e02ff */
[C---:B------:R-:W-:Y:S01]  /*8380*/  IMAD R5, R3.reuse, UR5, R4 ;  /* 0x0000000503057c24 */ /* 0x040fe2000f8e0204 */
[----:B------:R-:W-:Y:S01]  /*8390*/  ULDC.64 UR4, c[0x0][0x3e8] ;  /* 0x0000fa0000047ab9 */ /* 0x000fe20000000a00 */
[C---:B------:R-:W-:Y:S01]  /*83a0*/  IMAD.WIDE.U32 R8, R3.reuse, UR6, R8 ;  /* 0x0000000603087c25 */ /* 0x040fe2000f8e0008 */
[----:B------:R-:W-:Y:S01]  /*83b0*/  LEA R4, P0, R6, UR4, 0x1 ;  /* 0x0000000406047c11 */ /* 0x000fe2000f8008ff */
[----:B------:R-:W-:Y:S02]  /*83c0*/  UMOV UR4, 0xffffffff ;  /* 0xffffffff00047882 */ /* 0x000fe40000000000 */
[----:B------:R-:W-:Y:S01]  /*83d0*/  IMAD R3, R3, UR7, R0 ;  /* 0x0000000703037c24 */ /* 0x000fe2000f8e0200 */
[----:B------:R-:W-:Y:S01]  /*83e0*/  ULDC.64 UR6, c[0x0][0x400] ;  /* 0x0001000000067ab9 */ /* 0x000fe20000000a00 */
[----:B------:R-:W-:Y:S01]  /*83f0*/  IMAD.IADD R5, R7, 0x1, R5 ;  /* 0x0000000107057824 */ /* 0x000fe200078e0205 */
[----:B------:R-:W-:Y:S01]  /*8400*/  LEA R7, P1, R8, UR6, 0x1 ;  /* 0x0000000608077c11 */ /* 0x000fe2000f8208ff */
[----:B------:R-:W-:-:S03]  /*8410*/  IMAD.IADD R3, R9, 0x1, R3 ;  /* 0x0000000109037824 */ /* 0x000fc600078e0203 */
[----:B------:R-:W-:Y:S02]  /*8420*/  LEA.HI.X R6, R6, UR5, R5, 0x1, P0 ;  /* 0x0000000506067c11 */ /* 0x000fe400080f0c05 */
[----:B------:R-:W-:Y:S01]  /*8430*/  LEA.HI.X R8, R8, UR7, R3, 0x1, P1 ;  /* 0x0000000708087c11 */ /* 0x000fe200088f0c03 */
[----:B------:R-:W-:Y:S06]  /*8440*/  BRA.DIV UR4, `(.L_x_2584) ;  /* 0x0000017604787947 */ /* 0x000fec000b800000 */
[----:B------:R0:W1:Y:S04]  /*8450*/  SHFL.IDX PT, R3, R6, RZ, 0x1c1f ;  /* 0x001c1fff06037589 */ /* 0x00006800000e0000 */
[----:B------:R0:W2:Y:S04]  /*8460*/  SHFL.IDX PT, R0, R4, RZ, 0x1c1f ;  /* 0x001c1fff04007589 */ /* 0x0000a800000e0000 */
[----:B------:R0:W3:Y:S04]  /*8470*/  SHFL.IDX PT, R5, R8, RZ, 0x1c1f ;  /* 0x001c1fff08057589 */ /* 0x0000e800000e0000 */
[----:B------:R0:W4:Y:S02]  /*8480*/  SHFL.IDX PT, R14, R7, RZ, 0x1c1f ;  /* 0x001c1fff070e7589 */ /* 0x00012400000e0000 */
.L_x_2875:
[----:B------:R-:W-:Y:S01]  /*8490*/  IMAD R34, R23, R34, RZ ;  /* 0x0000002217227224 */ /* 0x000fe200078e02ff */
[----:B------:R-:W-:Y:S01]  /*84a0*/  BSSY B1, `(.L_x_2585) ;  /* 0x000001e000017945 */ /* 0x000fe20003800000 */
[----:B------:R-:W-:Y:S02]  /*84b0*/  CS2R R30, SRZ ;  /* 0x00000000001e7805 */ /* 0x000fe4000001ff00 */
[----:B------:R-:W-:Y:S02]  /*84c0*/  CS2R R20, SRZ ;  /* 0x0000000000147805 */ /* 0x000fe4000001ff00 */
[----:B------:R-:W-:Y:S02]  /*84d0*/  CS2R R28, SRZ ;  /* 0x00000000001c7805 */ /* 0x000fe4000001ff00 */
[----:B------:R-:W-:Y:S02]  /*84e0*/  ISETP.GE.AND P0, PT, R39, R34, PT ;  /* 0x000000222700720c */ /* 0x000fe40003f06270 */
[----:B------:R-:W-:-:S11]  /*84f0*/  CS2R R24, SRZ ;  /* 0x0000000000187805 */ /* 0x000fd6000001ff00 */
[----:B------:R-:W-:Y:S05]  /*8500*/  @P0 BRA `(.L_x_2586) ;  /* 0x00000000005c0947 */ /* 0x000fea0003800000 */
[----:B------:R-:W4:Y:S01]  /*8510*/  LDL R9, [R1+0x58] ;  /* 0x0000580001097983 */ /* 0x000f220000100800 */
[----:B------:R-:W-:Y:S01]  /*8520*/  ULDC UR4, c[0x0][0x3f4] ;  /* 0x0000fd0000047ab9 */ /* 0x000fe20000000800 */
[----:B--2---:R-:W-:Y:S01]  /*8530*/  IMAD.MOV.U32 R10, RZ, RZ, R0 ;  /* 0x000000ffff0a7224 */ /* 0x004fe200078e0000 */
[----:B------:R-:W-:Y:S01]  /*8540*/  ISETP.GE.AND P3, PT, R207, UR4, PT ;  /* 0x00000004cf007c0c */ /* 0x000fe2000bf66270 */
[----:B-1----:R-:W-:Y:S01]  /*8550*/  IMAD.MOV.U32 R11, RZ, RZ, R3 ;  /* 0x000000ffff0b7224 */ /* 0x002fe200078e0003 */
[----:B------:R-:W-:Y:S01]  /*8560*/  ISETP.GE.AND P2, PT, R194, UR4, PT ;  /* 0x00000004c2007c0c */ /* 0x000fe2000bf46270 */
[----:B---3--:R-:W-:Y:S01]  /*8570*/  IMAD.MOV.U32 R15, RZ, RZ, R5 ;  /* 0x000000ffff0f7224 */ /* 0x008fe200078e0005 */
[----:B------:R-:W-:-:S09]  /*8580*/  CS2R R28, SRZ ;  /* 0x00000000001c7805 */ /* 0x000fd2000001ff00 */
[C---:B------:R-:W-:Y:S01]  /*8590*/  @!P3 IMAD.SHL.U32 R33, R207.reuse, 0x2, RZ ;  /* 0x00000002cf21b824 */ /* 0x040fe200078e00ff */
[----:B------:R-:W-:Y:S02]  /*85a0*/  CS2R R30, SRZ ;  /* 0x00000000001e7805 */ /* 0x000fe4000001ff00 */
[----:B------:R-:W-:Y:S01]  /*85b0*/  CS2R R24, SRZ ;  /* 0x0000000000187805 */ /* 0x000fe2000001ff00 */
[----:B------:R-:W-:Y:S01]  /*85c0*/  @!P2 IMAD.WIDE R10, R194, 0x2, R10 ;  /* 0x00000002c20aa825 */ /* 0x000fe200078e020a */
[-C--:B------:R-:W-:Y:S02]  /*85d0*/  @!P3 IADD3 R26, P0, R0, R33.reuse, RZ ;  /* 0x00000021001ab210 */ /* 0x080fe40007f1e0ff */
[----:B----4-:R-:W-:Y:S01]  /*85e0*/  @!P3 IADD3 R32, P1, R14, R33, RZ ;  /* 0x000000210e20b210 */ /* 0x010fe20007f3e0ff */
[----:B------:R-:W-:Y:S01]  /*85f0*/  @!P2 IMAD.WIDE R12, R194, 0x2, R14 ;  /* 0x00000002c20ca825 */ /* 0x000fe200078e020e */
[----:B------:R1:W5:Y:S04]  /*8600*/  @!P2 LD.E.64 R28, desc[UR42][R10.64] ;  /* 0x0000002a0a1ca980 */ /* 0x000368000c101b00 */
[----:B------:R1:W5:Y:S01]  /*8610*/  @!P2 LD.E.64 R30, desc[UR42][R12.64] ;  /* 0x0000002a0c1ea980 */ /* 0x000362000c101b00 */
[----:B------:R-:W-:-:S05]  /*8620*/  @!P3 SHF.L.U64.HI R20, R207, 0x1, R9 ;  /* 0x00000001cf14b819 */ /* 0x000fca0000010209 */
[--C-:B------:R-:W-:Y:S02]  /*8630*/  @!P3 IMAD.X R27, R3, 0x1, R20.reuse, P0 ;  /* 0x00000001031bb824 */ /* 0x100fe400000e0614 */
[----:B------:R-:W-:Y:S01]  /*8640*/  @!P3 IMAD.X R33, R5, 0x1, R20, P1 ;  /* 0x000000010521b824 */ /* 0x000fe200008e0614 */
[----:B------:R-:W-:Y:S02]  /*8650*/  CS2R R20, SRZ ;  /* 0x0000000000147805 */ /* 0x000fe4000001ff00 */
[----:B------:R1:W5:Y:S04]  /*8660*/  @!P3 LD.E.64 R24, desc[UR42][R26.64] ;  /* 0x0000002a1a18b980 */ /* 0x000368000c101b00 */
[----:B------:R1:W5:Y:S02]  /*8670*/  @!P3 LD.E.64 R20, desc[UR42][R32.64] ;  /* 0x0000002a2014b980 */ /* 0x000364000c101b00 */
.L_x_2586:
[----:B------:R-:W-:Y:S05]  /*8680*/  BSYNC B1 ;  /* 0x0000000000017941 */ /* 0x000fea0003800000 */
.L_x_2585:
[----:B--2--5:R-:W-:Y:S01]  /*8690*/  IMAD.MOV.U32 R0, RZ, RZ, R30 ;  /* 0x000000ffff007224 */ /* 0x024fe200078e001e */
[----:B------:R-:W-:Y:S01]  /*86a0*/  UMOV UR4, 0xffffffff ;  /* 0xffffffff00047882 */ /* 0x000fe20000000000 */
[----:B-1----:R-:W-:Y:S01]  /*86b0*/  IMAD.MOV.U32 R3, RZ, RZ, R31 ;  /* 0x000000ffff037224 */ /* 0x002fe200078e001f */
[----:B------:R-:W-:Y:S01]  /*86c0*/  CS2R R26, SRZ ;  /* 0x00000000001a7805 */ /* 0x000fe2000001ff00 */
[----:B---3--:R-:W-:Y:S02]  /*86d0*/  IMAD.MOV.U32 R5, RZ, RZ, R20 ;  /* 0x000000ffff057224 */ /* 0x008fe400078e0014 */
[----:B------:R-:W-:Y:S01]  /*86e0*/  IMAD.MOV.U32 R9, RZ, RZ, R21 ;  /* 0x000000ffff097224 */ /* 0x000fe200078e0015 */
[----:B------:R-:W-:Y:S01]  /*86f0*/  PRMT R40, R0, 0x5410, R3 ;  /* 0x0000541000287816 */ /* 0x000fe20000000003 */
[----:B------:R-:W-:Y:S02]  /*8700*/  IMAD.MOV.U32 R0, RZ, RZ, R28 ;  /* 0x000000ffff007224 */ /* 0x000fe400078e001c */
[----:B------:R-:W-:Y:S01]  /*8710*/  IMAD.MOV.U32 R3, RZ, RZ, R29 ;  /* 0x000000ffff037224 */ /* 0x000fe200078e001d */
[----:B------:R-:W-:Y:S01]  /*8720*/  PRMT R44, R5, 0x5410, R9 ;  /* 0x00005410052c7816 */ /* 0x000fe20000000009 */
[----:B------:R-:W-:-:S02]  /*8730*/  IMAD.MOV.U32 R5, RZ, RZ, R24 ;  /* 0x000000ffff057224 */ /* 0x000fc400078e0018 */
[----:B------:R-:W-:Y:S01]  /*8740*/  IMAD.MOV.U32 R9, RZ, RZ, R25 ;  /* 0x000000ffff097224 */ /* 0x000fe200078e0019 */
[----:B------:R-:W-:-:S04]  /*8750*/  PRMT R41, R3, 0x5410, R0 ;  /* 0x0000541003297816 */ /* 0x000fc80000000000 */
[----:B------:R-:W-:Y:S01]  /*8760*/  PRMT R45, R9, 0x5410, R5 ;  /* 0x00005410092d7816 */ /* 0x000fe20000000005 */
[----:B------:R-:W-:Y:S06]  /*8770*/  BRA.DIV UR4, `(.L_x_2587) ;  /* 0x00000176041c7947 */ /* 0x000fec000b800000 */
[----:B------:R1:W2:Y:S04]  /*8780*/  SHFL.IDX PT, R3, R6, 0x1, 0x1c1f ;  /* 0x003c1f0006037f89 */ /* 0x0002a800000e0000 */
[----:B------:R1:W3:Y:S04]  /*8790*/  SHFL.IDX PT, R0, R4, 0x1, 0x1c1f ;  /* 0x003c1f0004007f89 */ /* 0x0002e800000e0000 */
[----:B------:R1:W0:Y:S04]  /*87a0*/  SHFL.IDX PT, R5, R8, 0x1, 0x1c1f ;  /* 0x003c1f0008057f89 */ /* 0x00022800000e0000 */
[----:B----4-:R1:W4:Y:S02]  /*87b0*/  SHFL.IDX PT, R14, R7, 0x1, 0x1c1f ;  /* 0x003c1f00070e7f89 */ /* 0x01032400000e0000 */
.L_x_2881:
[----:B01----:R-:W5:Y:S01]  /*87c0*/  LDL R6, [R1+0x54] ;  /* 0x0000540001067983 */ /* 0x003f620000100800 */
[----:B------:R-:W-:Y:S01]  /*87d0*/  VIADD R39, R39, 0x20 ;  /* 0x0000002027277836 */ /* 0x000fe20000000000 */
[----:B------:R-:W-:Y:S01]  /*87e0*/  BSSY B1, `(.L_x_2588) ;  /* 0x0000022000017945 */ /* 0x000fe20003800000 */
[----:B------:R-:W-:Y:S01]  /*87f0*/  IMAD.SHL.U32 R36, R200, 0x40, RZ ;  /* 0x00000040c8247824 */ /* 0x000fe200078e00ff */
[----:B------:R-:W-:Y:S02]  /*8800*/  CS2R R10, SRZ ;  /* 0x00000000000a7805 */ /* 0x000fe4000001ff00 */
[----:B------:R-:W-:Y:S02]  /*8810*/  CS2R R12, SRZ ;  /* 0x00000000000c7805 */ /* 0x000fe4000001ff00 */
[----:B------:R-:W-:Y:S02]  /*8820*/  ISETP.GE.AND P0, PT, R39, R34, PT ;  /* 0x000000222700720c */ /* 0x000fe40003f06270 */
[----:B------:R-:W-:-:S02]  /*8830*/  CS2R R8, SRZ ;  /* 0x0000000000087805 */ /* 0x000fc4000001ff00 */
[----:B-----5:R-:W-:-:S04]  /*8840*/  LEA.HI R4, R6, R6, RZ, 0x1 ;  /* 0x0000000606047211 */ /* 0x020fc800078f08ff */
[----:B------:R-:W-:-:S05]  /*8850*/  LOP3.LUT R4, R4, 0xfffffffe, RZ, 0xc0, !PT ;  /* 0xfffffffe04047812 */ /* 0x000fca00078ec0ff */
[----:B------:R-:W-:-:S05]  /*8860*/  IMAD.IADD R4, R6, 0x1, -R4 ;  /* 0x0000000106047824 */ /* 0x000fca00078e0a04 */
[----:B------:R-:W-:Y:S01]  /*8870*/  SHF.L.U32 R35, R4, 0x1f, RZ ;  /* 0x0000001f04237819 */ /* 0x000fe200000006ff */
[----:B------:R-:W-:Y:S06]  /*8880*/  @P0 BRA `(.L_x_2589) ;  /* 0x00000000005c0947 */ /* 0x000fec0003800000 */
[----:B------:R-:W4:Y:S01]  /*8890*/  LDL R15, [R1+0x58] ;  /* 0x00005800010f7983 */ /* 0x000f220000100800 */
[----:B------:R-:W-:Y:S01]  /*88a0*/  ULDC UR4, c[0x0][0x3f4] ;  /* 0x0000fd0000047ab9 */ /* 0x000fe20000000800 */
[----:B---3--:R-:W-:Y:S01]  /*88b0*/  IMAD.MOV.U32 R6, RZ, RZ, R0 ;  /* 0x000000ffff067224 */ /* 0x008fe200078e0000 */
[----:B------:R-:W-:Y:S01]  /*88c0*/  ISETP.GE.AND P2, PT, R194, UR4, PT ;  /* 0x00000004c2007c0c */ /* 0x000fe2000bf46270 */
[----:B--2---:R-:W-:Y:S01]  /*88d0*/  IMAD.MOV.U32 R7, RZ, RZ, R3 ;  /* 0x000000ffff077224 */ /* 0x004fe200078e0003 */
[----:B------:R-:W-:Y:S02]  /*88e0*/  ISETP.GE.AND P3, PT, R207, UR4, PT ;  /* 0x00000004cf007c0c */ /* 0x000fe4000bf66270 */
[----:B------:R-:W-:-:S09]  /*88f0*/  CS2R R12, SRZ ;  /* 0x00000000000c7805 */ /* 0x000fd2000001ff00 */
[----:B------:R-:W-:-:S04]  /*8900*/  @!P2 IMAD.WIDE R32, R194, 0x2, R6 ;  /* 0x00000002c220a825 */ /* 0x000fc800078e0206 */
[C---:B------:R-:W-:Y:S01]  /*8910*/  @!P3 IMAD.SHL.U32 R7, R207.reuse, 0x2, RZ ;  /* 0x00000002cf07b824 */ /* 0x040fe200078e00ff */
[----:B------:R-:W-:Y:S02]  /*8920*/  CS2R R26, SRZ ;  /* 0x00000000001a7805 */ /* 0x000fe4000001ff00 */
[----:B------:R-:W-:Y:S01]  /*8930*/  CS2R R8, SRZ ;  /* 0x0000000000087805 */ /* 0x000fe2000001ff00 */
[----:B------:R0:W5:Y:S01]  /*8940*/  @!P2 LD.E.64 R12, desc[UR42][R32.64] ;  /* 0x0000002a200ca980 */ /* 0x000162000c101b00 */
[-C--:B------:R-:W-:Y:S02]  /*8950*/  @!P3 IADD3 R6, P0, R0, R7.reuse, RZ ;  /* 0x000000070006b210 */ /* 0x080fe40007f1e0ff */
[----:B----4-:R-:W-:Y:S02]  /*8960*/  @!P3 IADD3 R4, P1, R14, R7, RZ ;  /* 0x000000070e04b210 */ /* 0x010fe40007f3e0ff */
[----:B------:R-:W-:Y:S01]  /*8970*/  @!P3 SHF.L.U64.HI R10, R207, 0x1, R15 ;  /* 0x00000001cf0ab819 */ /* 0x000fe2000001020f */
[----:B------:R-:W-:-:S04]  /*8980*/  IMAD.MOV.U32 R15, RZ, RZ, R5 ;  /* 0x000000ffff0f7224 */ /* 0x000fc800078e0005 */
[--C-:B------:R-:W-:Y:S02]  /*8990*/  @!P3 IMAD.X R7, R3, 0x1, R10.reuse, P0 ;  /* 0x000000010307b824 */ /* 0x100fe400000e060a */
[----:B------:R-:W-:Y:S01]  /*89a0*/  @!P3 IMAD.X R5, R5, 0x1, R10, P1 ;  /* 0x000000010505b824 */ /* 0x000fe200008e060a */
[----:B------:R-:W-:Y:S01]  /*89b0*/  CS2R R10, SRZ ;  /* 0x00000000000a7805 */ /* 0x000fe2000001ff00 */
[----:B------:R-:W-:Y:S01]  /*89c0*/  @!P2 IMAD.WIDE R14, R194, 0x2, R14 ;  /* 0x00000002c20ea825 */ /* 0x000fe200078e020e */
[----:B------:R0:W5:Y:S04]  /*89d0*/  @!P3 LD.E.64 R8, desc[UR42][R6.64] ;  /* 0x0000002a0608b980 */ /* 0x000168000c101b00 */
[----:B------:R0:W5:Y:S04]  /*89e0*/  @!P2 LD.E.64 R26, desc[UR42][R14.64] ;  /* 0x0000002a0e1aa980 */ /* 0x000168000c101b00 */
[----:B------:R0:W5:Y:S02]  /*89f0*/  @!P3 LD.E.64 R10, desc[UR42][R4.64] ;  /* 0x0000002a040ab980 */ /* 0x000164000c101b00 */
.L_x_2589:
[----:B------:R-:W-:Y:S05]  /*8a00*/  BSYNC B1 ;  /* 0x0000000000017941 */ /* 0x000fea0003800000 */
.L_x_2588:
[----:B0-----:R-:W0:Y:S01]  /*8a10*/  S2R R33, SR_TID.X ;  /* 0x0000000000217919 */ /* 0x001e220000002100 */
[----:B------:R-:W1:Y:S01]  /*8a20*/  SYNCS.PHASECHK.TRANS64.TRYWAIT P0, [R2+URZ+0x28c00], R35 ;  /* 0x028c0023020075a7 */ /* 0x000e62000800017f */
[----:B--2---:R-:W-:Y:S01]  /*8a30*/  LOP3.LUT R3, R36, 0x1c0, RZ, 0xc0, !PT ;  /* 0x000001c024037812 */ /* 0x004fe200078ec0ff */
[----:B-----5:R-:W-:Y:S01]  /*8a40*/  IMAD.MOV.U32 R4, RZ, RZ, R26 ;  /* 0x000000ffff047224 */ /* 0x020fe200078e001a */
[----:B------:R-:W-:Y:S01]  /*8a50*/  VIADDMNMX R42, R34, -R199, 0x40, PT ;  /* 0x00000040222a7446 */ /* 0x000fe200038009c7 */
[----:B------:R-:W-:Y:S01]  /*8a60*/  IMAD.MOV.U32 R6, RZ, RZ, R12 ;  /* 0x000000ffff067224 */ /* 0x000fe200078e000c */
[----:B---3--:R-:W-:Y:S01]  /*8a70*/  LOP3.LUT R0, R3, 0x18, R16, 0xf8, !PT ;  /* 0x0000001803007812 */ /* 0x008fe200078ef810 */
[----:B------:R-:W-:Y:S01]  /*8a80*/  IMAD.MOV.U32 R5, RZ, RZ, R11 ;  /* 0x000000ffff057224 */ /* 0x000fe200078e000b */
[----:B------:R-:W-:Y:S01]  /*8a90*/  SHF.R.U32.HI R3, RZ, 0x3, R3 ;  /* 0x00000003ff037819 */ /* 0x000fe20000011603 */
[----:B------:R-:W-:Y:S01]  /*8aa0*/  BSSY B1, `(.L_x_2590) ;  /* 0x0000018000017945 */ /* 0x000fe20003800000 */
[----:B----4-:R-:W-:Y:S01]  /*8ab0*/  PRMT R14, R14, 0x5410, R4 ;  /* 0x000054100e0e7816 */ /* 0x010fe20000000004 */
[----:B------:R-:W-:Y:S01]  /*8ac0*/  IMAD.MOV.U32 R4, RZ, RZ, R10 ;  /* 0x000000ffff047224 */ /* 0x000fe200078e000a */
[----:B------:R-:W-:Y:S01]  /*8ad0*/  LOP3.LUT R0, R0, R3, RZ, 0x3c, !PT ;  /* 0x0000000300007212 */ /* 0x000fe200078e3cff */
[----:B------:R-:W-:Y:S01]  /*8ae0*/  IMAD.MOV.U32 R3, RZ, RZ, R27 ;  /* 0x000000ffff037224 */ /* 0x000fe200078e001b */
[----:B------:R-:W-:-:S02]  /*8af0*/  PRMT R32, R32, 0x5410, R6 ;  /* 0x0000541020207816 */ /* 0x000fc40000000006 */
[----:B------:R-:W-:Y:S01]  /*8b00*/  PRMT R14, R5, 0x7610, R14 ;  /* 0x00007610050e7816 */ /* 0x000fe2000000000e */
[----:B------:R-:W-:Y:S01]  /*8b10*/  IMAD.MOV.U32 R5, RZ, RZ, R9 ;  /* 0x000000ffff057224 */ /* 0x000fe200078e0009 */
[----:B------:R-:W-:Y:S01]  /*8b20*/  PRMT R15, R4, 0x5410, R3 ;  /* 0x00005410040f7816 */ /* 0x000fe20000000003 */
[----:B------:R-:W-:Y:S01]  /*8b30*/  IMAD.MOV.U32 R4, RZ, RZ, R8 ;  /* 0x000000ffff047224 */ /* 0x000fe200078e0008 */
[----:B------:R-:W-:Y:S02]  /*8b40*/  LOP3.LUT P2, RZ, R200, 0x4, RZ, 0xc0, !PT ;  /* 0x00000004c8ff7812 */ /* 0x000fe4000784c0ff */
[----:B------:R-:W-:Y:S02]  /*8b50*/  ISETP.GE.AND P1, PT, R193, R42, PT ;  /* 0x0000002ac100720c */ /* 0x000fe40003f26270 */
[----:B------:R-:W-:Y:S01]  /*8b60*/  PRMT R32, R4, 0x7610, R32 ;  /* 0x0000761004207816 */ /* 0x000fe20000000020 */
[----:B0-----:R-:W-:-:S05]  /*8b70*/  VIADD R33, R33, 0xffffff80 ;  /* 0xffffff8021217836 */ /* 0x001fca0000000000 */
[----:B------:R-:W-:-:S04]  /*8b80*/  SHF.R.S32.HI R7, RZ, 0x1f, R33 ;  /* 0x0000001fff077819 */ /* 0x000fc80000011421 */
[----:B------:R-:W-:-:S04]  /*8b90*/  LEA.HI R7, R7, R33, RZ, 0x5 ;  /* 0x0000002107077211 */ /* 0x000fc800078f28ff */
[----:B------:R-:W-:-:S05]  /*8ba0*/  SHF.R.S32.HI R7, RZ, 0x5, R7 ;  /* 0x00000005ff077819 */ /* 0x000fca0000011407 */
[----:B------:R-:W-:Y:S02]  /*8bb0*/  IMAD R3, R7, 0x200, R0 ;  /* 0x0000020007037824 */ /* 0x000fe400078e0200 */
[----:B------:R-:W-:Y:S02]  /*8bc0*/  IMAD.MOV.U32 R0, RZ, RZ, R13 ;  /* 0x000000ffff007224 */ /* 0x000fe400078e000d */
[----:B------:R-:W-:-:S03]  /*8bd0*/  IMAD R3, R3, 0x2, R2 ;  /* 0x0000000203037824 */ /* 0x000fc600078e0202 */
[----:B------:R-:W-:Y:S01]  /*8be0*/  PRMT R46, R0, 0x7610, R46 ;  /* 0x00007610002e7816 */ /* 0x000fe2000000002e */
[C---:B------:R-:W-:Y:S02]  /*8bf0*/  VIADD R4, R3.reuse, 0x20400 ;  /* 0x0002040003047836 */ /* 0x040fe40000000000 */
[----:B------:R-:W-:Y:S01]  /*8c00*/  VIADD R0, R3, 0x20440 ;  /* 0x0002044003007836 */ /* 0x000fe20000000000 */
[----:B-1----:R-:W-:Y:S06]  /*8c10*/  @!P0 BRA `(.L_x_2591) ;  /* 0x0000017000648947 */ /* 0x002fec0003800000 */
.L_x_2882:
[----:B------:R-:W-:Y:S05]  /*8c20*/  BSYNC B1 ;  /* 0x0000000000017941 */ /* 0x000fea0003800000 */
.L_x_2590:
[----:B------:R-:W-:Y:S01]  /*8c30*/  BSSY B1, `(.L_x_2592) ;  /* 0x0000067000017945 */ /* 0x000fe20003800000 */
[----:B------:R-:W-:Y:S01]  /*8c40*/  PRMT R33, R5, 0x7610, R33 ;  /* 0x0000761005217816 */ /* 0x000fe20000000021 */
[----:B------:R-:W-:Y:S02]  /*8c50*/  @P2 VIADD R0, R4, 0xffffffc0 ;  /* 0xffffffc004002836 */ /* 0x000fe40000000000 */
[----:B------:R-:W-:Y:S05]  /*8c60*/  @P1 BRA `(.L_x_2593) ;  /* 0x00000004008c1947 */ /* 0x000fea0003800000 */
[----:B------:R-:W1:Y:S01]  /*8c70*/  LDC R4, c[0x0][0x3f4] ;  /* 0x0000fd00ff047b82 */ /* 0x000e620000000800 */
[----:B------:R-:W-:Y:S01]  /*8c80*/  BSSY B2, `(.L_x_2594) ;  /* 0x0000032000027945 */ /* 0x000fe20003800000 */
[-C--:B-1----:R-:W-:Y:S02]  /*8c90*/  ISETP.GE.AND P0, PT, R194, R4.reuse, PT ;  /* 0x00000004c200720c */ /* 0x082fe40003f06270 */
[----:B------:R-:W-:-:S11]  /*8ca0*/  ISETP.GE.AND P1, PT, R207, R4, PT ;  /* 0x00000004cf00720c */ /* 0x000fd60003f26270 */
[----:B------:R-:W-:Y:S05]  /*8cb0*/  @P0 BRA `(.L_x_2595) ;  /* 0x0000000000b80947 */ /* 0x000fea0003800000 */
[----:B------:R-:W1:Y:S01]  /*8cc0*/  LDS.128 R4, [R3+0x20400] ;  /* 0x0204000003047984 */ /* 0x000e620000000c00 */
[----:B------:R-:W-:Y:S02]  /*8cd0*/  SHF.R.U32.HI R38, RZ, 0x10, R31 ;  /* 0x00000010ff267819 */ /* 0x000fe4000001161f */
[----:B0-----:R-:W-:Y:S02]  /*8ce0*/  SHF.R.U32.HI R35, RZ, 0x10, R29 ;  /* 0x00000010ff237819 */ /* 0x001fe4000001161d */
[----:B------:R-:W-:Y:S02]  /*8cf0*/  PRMT R38, R40, 0x5432, R38 ;  /* 0x0000543228267816 */ /* 0x000fe40000000026 */
[----:B------:R-:W-:Y:S02]  /*8d00*/  PRMT R35, R41, 0x5410, R35 ;  /* 0x0000541029237816 */ /* 0x000fe40000000023 */
[----:B------:R-:W-:Y:S01]  /*8d10*/  SHF.R.U64 R34, R28, 0x10, R29 ;  /* 0x000000101c227819 */ /* 0x000fe2000000121d */
[----:B------:R-:W-:Y:S01]  /*8d20*/  IMAD.U32 R39, R38, 0x10000, RZ ;  /* 0x0001000026277824 */ /* 0x000fe200078e00ff */
[----:B------:R-:W-:Y:S01]  /*8d30*/  SHF.R.U64 R37, R30, 0x10, R31 ;  /* 0x000000101e257819 */ /* 0x000fe2000000121f */
[----:B------:R-:W-:Y:S01]  /*8d40*/  IMAD.U32 R36, R35, 0x10000, RZ ;  /* 0x0001000023247824 */ /* 0x000fe200078e00ff */
[----:B------:R-:W-:-:S02]  /*8d50*/  LOP3.LUT R38, R38, 0xffff0000, RZ, 0xc0, !PT ;  /* 0xffff000026267812 */ /* 0x000fc400078ec0ff */
[----:B------:R-:W-:Y:S02]  /*8d60*/  PRMT R34, R41, 0x5432, R34 ;  /* 0x0000543229227816 */ /* 0x000fe40000000022 */
[----:B------:R-:W-:Y:S02]  /*8d70*/  PRMT R37, R40, 0x5410, R37 ;  /* 0x0000541028257816 */ /* 0x000fe40000000025 */
[----:B------:R-:W-:Y:S02]  /*8d80*/  LOP3.LUT R35, R35, 0xffff0000, RZ, 0xc0, !PT ;  /* 0xffff000023237812 */ /* 0x000fe400078ec0ff */
[C---:B-1----:R-:W-:Y:S01]  /*8d90*/  LOP3.LUT R29, R6.reuse, 0xffff0000, RZ, 0xc0, !PT ;  /* 0xffff0000061d7812 */ /* 0x042fe200078ec0ff */
[----:B------:R-:W-:Y:S01]  /*8da0*/  IMAD.U32 R28, R6, 0x10000, RZ ;  /* 0x00010000061c7824 */ /* 0x000fe200078e00ff */
[C---:B------:R-:W-:Y:S01]  /*8db0*/  LOP3.LUT R31, R7.reuse, 0xffff0000, RZ, 0xc0, !PT ;  /* 0xffff0000071f7812 */ /* 0x040fe200078ec0ff */
[----:B------:R-:W-:Y:S02]  /*8dc0*/  IMAD.U32 R30, R7, 0x10000, RZ ;  /* 0x00010000071e7824 */ /* 0x000fe400078e00ff */
[C---:B------:R-:W-:Y:S01]  /*8dd0*/  FMUL.FTZ R41, R29.reuse, R39 ;  /* 0x000000271d297220 */ /* 0x040fe20000410000 */
[----:B------:R-:W-:Y:S01]  /*8de0*/  FMUL.FTZ R40, R29, R36 ;  /* 0x000000241d287220 */ /* 0x000fe20000410000 */
[----:B------:R-:W-:Y:S01]  /*8df0*/  FMUL.FTZ R29, R31, R38 ;  /* 0x000000261f1d7220 */ /* 0x000fe20000410000 */
[----:B------:R-:W-:-:S02]  /*8e00*/  IMAD.U32 R6, R4, 0x10000, RZ ;  /* 0x0001000004067824 */ /* 0x000fc400078e00ff */
[C---:B------:R-:W-:Y:S01]  /*8e10*/  FFMA.FTZ R41, R28.reuse, R36, -R41 ;  /* 0x000000241c297223 */ /* 0x040fe20000010829 */
[----:B------:R-:W-:Y:S01]  /*8e20*/  FFMA.FTZ R40, R28, R39, R40 ;  /* 0x000000271c287223 */ /* 0x000fe20000010028 */
[-C--:B------:R-:W-:Y:S01]  /*8e30*/  FFMA.FTZ R39, R30, R35.reuse, -R29 ;  /* 0x000000231e277223 */ /* 0x080fe2000001081d */
[C---:B------:R-:W-:Y:S01]  /*8e40*/  IMAD.U32 R7, R5.reuse, 0x10000, RZ ;  /* 0x0001000005077824 */ /* 0x040fe200078e00ff */
[----:B------:R-:W-:Y:S01]  /*8e50*/  LOP3.LUT R4, R4, 0xffff0000, RZ, 0xc0, !PT ;  /* 0xffff000004047812 */ /* 0x000fe200078ec0ff */
[C---:B------:R-:W-:Y:S01]  /*8e60*/  IMAD.U32 R29, R34.reuse, 0x10000, RZ ;  /* 0x00010000221d7824 */ /* 0x040fe200078e00ff */
[----:B------:R-:W-:Y:S01]  /*8e70*/  LOP3.LUT R5, R5, 0xffff0000, RZ, 0xc0, !PT ;  /* 0xffff000005057812 */ /* 0x000fe200078ec0ff */
[----:B------:R-:W-:Y:S01]  /*8e80*/  FMUL.FTZ R43, R31, R35 ;  /* 0x000000231f2b7220 */ /* 0x000fe20000410000 */
[C---:B------:R-:W-:Y:S01]  /*8e90*/  LOP3.LUT R28, R37.reuse, 0xffff0000, RZ, 0xc0, !PT ;  /* 0xffff0000251c7812 */ /* 0x040fe200078ec0ff */
[----:B------:R-:W-:Y:S01]  /*8ea0*/  IMAD.U32 R31, R37, 0x10000, RZ ;  /* 0x00010000251f7824 */ /* 0x000fe200078e00ff */
[----:B------:R-:W-:Y:S01]  /*8eb0*/  LOP3.LUT R34, R34, 0xffff0000, RZ, 0xc0, !PT ;  /* 0xffff000022227812 */ /* 0x000fe200078ec0ff */
[----:B------:R-:W-:Y:S01]  /*8ec0*/  FFMA.FTZ R38, R30, R38, R43 ;  /* 0x000000261e267223 */ /* 0x000fe2000001002b */
[C---:B------:R-:W-:Y:S01]  /*8ed0*/  FMUL.FTZ R30, R4.reuse, R29 ;  /* 0x0000001d041e7220 */ /* 0x040fe20000410000 */
[-C--:B------:R-:W-:Y:S01]  /*8ee0*/  FMUL.FTZ R35, R4, R31.reuse ;  /* 0x0000001f04237220 */ /* 0x080fe20000410000 */
[C---:B------:R-:W-:Y:S01]  /*8ef0*/  FMUL.FTZ R36, R5.reuse, R28 ;  /* 0x0000001c05247220 */ /* 0x040fe20000410000 */
[-C--:B------:R-:W-:Y:S01]  /*8f00*/  FMUL.FTZ R37, R5, R34.reuse ;  /* 0x0000002205257220 */ /* 0x080fe20000410000 */
[C---:B------:R-:W-:Y:S01]  /*8f10*/  FFMA.FTZ R31, R6.reuse, R31, R30 ;  /* 0x0000001f061f7223 */ /* 0x040fe2000001001e */
[----:B------:R-:W-:Y:S01]  /*8f20*/  FFMA.FTZ R4, R6, R29, -R35 ;  /* 0x0000001d06047223 */ /* 0x000fe20000010823 */
[C---:B------:R-:W-:Y:S01]  /*8f30*/  FFMA.FTZ R5, R7.reuse, R34, -R36 ;  /* 0x0000002207057223 */ /* 0x040fe20000010824 */
[----:B------:R-:W-:Y:S01]  /*8f40*/  FFMA.FTZ R28, R7, R28, R37 ;  /* 0x0000001c071c7223 */ /* 0x000fe20000010025 */
[----:B------:R-:W-:-:S02]  /*8f50*/  F2FP.BF16.F32.PACK_AB R6, R40, R41 ;  /* 0x000000292806723e */ /* 0x000fc400000010ff */
[----:B------:R-:W-:Y:S02]  /*8f60*/  F2FP.BF16.F32.PACK_AB R7, R38, R39 ;  /* 0x000000272607723e */ /* 0x000fe400000010ff */
[----:B------:R-:W-:Y:S02]  /*8f70*/  F2FP.BF16.F32.PACK_AB R4, R31, R4 ;  /* 0x000000041f04723e */ /* 0x000fe400000010ff */
[----:B------:R-:W-:-:S05]  /*8f80*/  F2FP.BF16.F32.PACK_AB R5, R28, R5 ;  /* 0x000000051c05723e */ /* 0x000fca00000010ff */
[----:B------:R1:W-:Y:S02]  /*8f90*/  STS.128 [R3+0x20400], R4 ;  /* 0x0204000403007388 */ /* 0x0003e40000000c00 */
.L_x_2595:
[----:B------:R-:W-:Y:S05]  /*8fa0*/  BSYNC B2 ;  /* 0x0000000000027941 */ /* 0x000fea0003800000 */
.L_x_2594:
[----:B------:R-:W-:Y:S05]  /*8fb0*/  @P1 BRA `(.L_x_2593) ;  /* 0x0000000000b81947 */ /* 0x000fea0003800000 */
[----:B-1----:R-:W1:Y:S01]  /*8fc0*/  LDS.128 R4, [R0] ;  /* 0x0000000000047984 */ /* 0x002e620000000c00 */
[----:B------:R-:W-:Y:S02]  /*8fd0*/  SHF.R.U32.HI R34, RZ, 0x10, R21 ;  /* 0x00000010ff227819 */ /* 0x000fe40000011615 */
[----:B------:R-:W-:Y:S02]  /*8fe0*/  SHF.R.U32.HI R29, RZ, 0x10, R25 ;  /* 0x00000010ff1d7819 */ /* 0x000fe40000011619 */
[----:B------:R-:W-:Y:S02]  /*8ff0*/  PRMT R34, R44, 0x5432, R34 ;  /* 0x000054322c227816 */ /* 0x000fe40000000022 */
[----:B------:R-:W-:Y:S02]  /*9000*/  PRMT R29, R45, 0x5410, R29 ;  /* 0x000054102d1d7816 */ /* 0x000fe4000000001d */
[----:B------:R-:W-:Y:S01]  /*9010*/  SHF.R.U64 R31, R20, 0x10, R21 ;  /* 0x00000010141f7819 */ /* 0x000fe20000001215 */
[----:B0-----:R-:W-:Y:S01]  /*9020*/  IMAD.U32 R35, R34, 0x10000, RZ ;  /* 0x0001000022237824 */ /* 0x001fe200078e00ff */
[----:B------:R-:W-:Y:S01]  /*9030*/  SHF.R.U64 R28, R24, 0x10, R25 ;  /* 0x00000010181c7819 */ /* 0x000fe20000001219 */
[----:B------:R-:W-:Y:S01]  /*9040*/  IMAD.U32 R30, R29, 0x10000, RZ ;  /* 0x000100001d1e7824 */ /* 0x000fe200078e00ff */
[----:B------:R-:W-:-:S02]  /*9050*/  LOP3.LUT R34, R34, 0xffff0000, RZ, 0xc0, !PT ;  /* 0xffff000022227812 */ /* 0x000fc400078ec0ff */
[----:B------:R-:W-:Y:S02]  /*9060*/  LOP3.LUT R29, R29, 0xffff0000, RZ, 0xc0, !PT ;  /* 0xffff00001d1d7812 */ /* 0x000fe400078ec0ff */
[----:B------:R-:W-:Y:S02]  /*9070*/  PRMT R28, R45, 0x5432, R28 ;  /* 0x000054322d1c7816 */ /* 0x000fe4000000001c */
[----:B------:R-:W-:Y:S02]  /*9080*/  PRMT R31, R44, 0x5410, R31 ;  /* 0x000054102c1f7816 */ /* 0x000fe4000000001f */
        /* <DEDUP_REMOVED lines=32> */
[----:B------:R2:W-:Y:S02]  /*9290*/  STS.128 [R0], R4 ;  /* 0x0000000400007388 */ /* 0x0005e40000000c00 */
.L_x_2593:
[----:B------:R-:W-:Y:S05]  /*92a0*/  BSYNC B1 ;  /* 0x0000000000017941 */ /* 0x000fea0003800000 */
.L_x_2592:
        /* <DEDUP_REMOVED lines=10> */
[----:B------:R-:W-:Y:S02]  /*9350*/  SHF.R.U32.HI R25, RZ, 0x10, R13 ;  /* 0x00000010ff197819 */ /* 0x000fe4000001160d */
        /* <DEDUP_REMOVED lines=8> */
[----:B------:R-:W-:Y:S02]  /*93e0*/  LOP3.LUT R25, R25, 0xffff0000, RZ, 0xc0, !PT ;  /* 0xffff000019197812 */ /* 0x000fe400078ec0ff */
        /* <DEDUP_REMOVED lines=16> */
[----:B0-----:R-:W-:Y:S01]  /*94f0*/  FMUL.FTZ R35, R21, R25 ;  /* 0x0000001915237220 */ /* 0x001fe20000410000 */
        /* <DEDUP_REMOVED lines=17> */
.L_x_2598:
[----:B------:R-:W-:Y:S05]  /*9610*/  BSYNC B1 ;  /* 0x0000000000017941 */ /* 0x000fea0003800000 */
.L_x_2597:
[----:B------:R-:W-:Y:S05]  /*9620*/  @P1 BRA `(.L_x_2596) ;  /* 0x0000001800381947 */ /* 0x000fea0003800000 */
[----:B-1----:R-:W1:Y:S01]  /*9630*/  LDS.128 R4, [R0+0x1000] ;  /* 0x0010000000047984 */ /* 0x002e620000000c00 */
[----:B------:R-:W-:Y:S02]  /*9640*/  SHF.R.U64 R3, R8, 0x10, R9 ;  /* 0x0000001008037819 */ /* 0x000fe40000001209 */
[--C-:B------:R-:W-:Y:S02]  /*9650*/  SHF.R.U64 R8, R10, 0x10, R11.reuse ;  /* 0x000000100a087819 */ /* 0x100fe4000000120b */
[----:B------:R-:W-:Y:S02]  /*9660*/  SHF.R.U32.HI R11, RZ, 0x10, R11 ;  /* 0x00000010ff0b7819 */ /* 0x000fe4000001160b */
[----:B------:R-:W-:Y:S02]  /*9670*/  SHF.R.U32.HI R12, RZ, 0x10, R9 ;  /* 0x00000010ff0c7819 */ /* 0x000fe40000011609 */
[----:B------:R-:W-:Y:S02]  /*9680*/  PRMT R14, R14, 0x5410, R11 ;  /* 0x000054100e0e7816 */ /* 0x000fe4000000000b */
[----:B------:R-:W-:-:S02]  /*9690*/  PRMT R33, R33, 0x5410, R12 ;  /* 0x0000541021217816 */ /* 0x000fc4000000000c */
[----:B------:R-:W-:Y:S01]  /*96a0*/  PRMT R15, R15, 0x5410, R8 ;  /* 0x000054100f0f7816 */ /* 0x000fe20000000008 */
[C---:B------:R-:W-:Y:S01]  /*96b0*/  IMAD.U32 R12, R14.reuse, 0x10000, RZ ;  /* 0x000100000e0c7824 */ /* 0x040fe200078e00ff */
[----:B------:R-:W-:Y:S01]  /*96c0*/  LOP3.LUT R14, R14, 0xffff0000, RZ, 0xc0, !PT ;  /* 0xffff00000e0e7812 */ /* 0x000fe200078ec0ff */
[C---:B------:R-:W-:Y:S01]  /*96d0*/  IMAD.U32 R11, R33.reuse, 0x10000, RZ ;  /* 0x00010000210b7824 */ /* 0x040fe200078e00ff */
[----:B------:R-:W-:Y:S02]  /*96e0*/  LOP3.LUT R33, R33, 0xffff0000, RZ, 0xc0, !PT ;  /* 0xffff000021217812 */ /* 0x000fe400078ec0ff */
[----:B------:R-:W-:Y:S02]  /*96f0*/  PRMT R32, R32, 0x5410, R3 ;  /* 0x0000541020207816 */ /* 0x000fe40000000003 */
[C---:B-1----:R-:W-:Y:S01]  /*9700*/  LOP3.LUT R9, R6.reuse, 0xffff0000, RZ, 0xc0, !PT ;  /* 0xffff000006097812 */ /* 0x042fe200078ec0ff */
[C---:B------:R-:W-:Y:S01]  /*9710*/  IMAD.U32 R10, R7.reuse, 0x10000, RZ ;  /* 0x00010000070a7824 */ /* 0x040fe200078e00ff */
[----:B------:R-:W-:Y:S01]  /*9720*/  LOP3.LUT R7, R7, 0xffff0000, RZ, 0xc0, !PT ;  /* 0xffff000007077812 */ /* 0x000fe200078ec0ff */
[----:B------:R-:W-:-:S02]  /*9730*/  IMAD.U32 R8, R6, 0x10000, RZ ;  /* 0x0001000006087824 */ /* 0x000fc400078e00ff */
[C---:B------:R-:W-:Y:S01]  /*9740*/  FMUL.FTZ R13, R9.reuse, R12 ;  /* 0x0000000c090d7220 */ /* 0x040fe20000410000 */
[-C--:B------:R-:W-:Y:S01]  /*9750*/  FMUL.FTZ R9, R9, R11.reuse ;  /* 0x0000000b09097220 */ /* 0x080fe20000410000 */
[C---:B------:R-:W-:Y:S01]  /*9760*/  FMUL.FTZ R21, R7.reuse, R14 ;  /* 0x0000000e07157220 */ /* 0x040fe20000410000 */
[----:B------:R-:W-:Y:S02]  /*9770*/  IMAD.U32 R3, R4, 0x10000, RZ ;  /* 0x0001000004037824 */ /* 0x000fe400078e00ff */
[C---:B------:R-:W-:Y:S01]  /*9780*/  FFMA.FTZ R13, R8.reuse, R11, -R13 ;  /* 0x0000000b080d7223 */ /* 0x040fe2000001080d */
[----:B------:R-:W-:Y:S01]  /*9790*/  FFMA.FTZ R20, R8, R12, R9 ;  /* 0x0000000c08147223 */ /* 0x000fe20000010009 */
[-C--:B------:R-:W-:Y:S01]  /*97a0*/  FMUL.FTZ R9, R7, R33.reuse ;  /* 0x0000002107097220 */ /* 0x080fe20000410000 */
[----:B------:R-:W-:Y:S01]  /*97b0*/  IMAD.U32 R6, R5, 0x10000, RZ ;  /* 0x0001000005067824 */ /* 0x000fe200078e00ff */
[----:B------:R-:W-:Y:S01]  /*97c0*/  LOP3.LUT R4, R4, 0xffff0000, RZ, 0xc0, !PT ;  /* 0xffff000004047812 */ /* 0x000fe200078ec0ff */
[----:B------:R-:W-:Y:S01]  /*97d0*/  IMAD.U32 R8, R15, 0x10000, RZ ;  /* 0x000100000f087824 */ /* 0x000fe200078e00ff */
[----:B------:R-:W-:Y:S01]  /*97e0*/  LOP3.LUT R5, R5, 0xffff0000, RZ, 0xc0, !PT ;  /* 0xffff000005057812 */ /* 0x000fe200078ec0ff */
[----:B------:R-:W-:Y:S01]  /*97f0*/  IMAD.U32 R7, R32, 0x10000, RZ ;  /* 0x0001000020077824 */ /* 0x000fe200078e00ff */
[----:B------:R-:W-:Y:S01]  /*9800*/  LOP3.LUT R15, R15, 0xffff0000, RZ, 0xc0, !PT ;  /* 0xffff00000f0f7812 */ /* 0x000fe200078ec0ff */
[----:B------:R-:W-:Y:S01]  /*9810*/  FFMA.FTZ R21, R10, R33, -R21 ;  /* 0x000000210a157223 */ /* 0x000fe20000010815 */
[----:B------:R-:W-:Y:S01]  /*9820*/  LOP3.LUT R32, R32, 0xffff0000, RZ, 0xc0, !PT ;  /* 0xffff000020207812 */ /* 0x000fe200078ec0ff */
[----:B------:R-:W-:Y:S01]  /*9830*/  FFMA.FTZ R14, R10, R14, R9 ;  /* 0x0000000e0a0e7223 */ /* 0x000fe20000010009 */
[C---:B------:R-:W-:Y:S01]  /*9840*/  FMUL.FTZ R10, R4.reuse, R8 ;  /* 0x00000008040a7220 */ /* 0x040fe20000410000 */
        /* <DEDUP_REMOVED lines=11> */
[----:B------:R3:W-:Y:S01]  /*9900*/  STS.128 [R0+0x1000], R4 ;  /* 0x0010000400007388 */ /* 0x0007e20000000c00 */
[----:B------:R-:W-:Y:S05]  /*9910*/  BRA `(.L_x_2596) ;  /* 0x00000014007c7947 */ /* 0x000fea0003800000 */
.L_x_2583:
[----:B------:R-:W0:Y:S01]  /*9920*/  S2R R0, SR_TID.X ;  /* 0x0000000000007919 */ /* 0x000e220000002100 */
[----:B------:R-:W1:Y:S01]  /*9930*/  LDC R34, c[0x0][0x448] ;  /* 0x00011200ff227b82 */ /* 0x000e620000000800 */
[----:B------:R-:W-:Y:S01]  /*9940*/  ULDC.64 UR4, c[0x0][0x3f8] ;  /* 0x0000fe0000047ab9 */ /* 0x000fe20000000a00 */
[----:B------:R-:W-:Y:S01]  /*9950*/  ULDC.64 UR6, c[0x0][0x408] ;  /* 0x0001020000067ab9 */ /* 0x000fe20000000a00 */
[----:B------:R-:W-:Y:S02]  /*9960*/  IMAD.MOV.U32 R27, RZ, RZ, R29 ;  /* 0x000000ffff1b7224 */ /* 0x000fe400078e001d */
[----:B------:R-:W-:Y:S01]  /*9970*/  IMAD.MOV.U32 R4, RZ, RZ, R24 ;  /* 0x000000ffff047224 */ /* 0x000fe200078e0018 */
[----:B-1----:R-:W-:Y:S01]  /*9980*/  ISETP.NE.AND P0, PT, R34, 0x1, PT ;  /* 0x000000012200780c */ /* 0x002fe20003f05270 */
[----:B0-----:R-:W-:-:S05]  /*9990*/  VIADD R0, R0, 0xffffff80 ;  /* 0xffffff8000007836 */ /* 0x001fca0000000000 */
[----:B------:R-:W-:-:S07]  /*99a0*/  SHF.R.S32.HI R3, RZ, 0x1f, R0 ;  /* 0x0000001fff037819 */ /* 0x000fce0000011400 */
[----:B------:R-:W0:Y:S01]  /*99b0*/  @P0 LDC R5, c[0x0][0x450] ;  /* 0x00011400ff050b82 */ /* 0x000e220000000800 */
[----:B------:R-:W-:-:S04]  /*99c0*/  LEA.HI R3, R3, R0, RZ, 0x2 ;  /* 0x0000000003037211 */ /* 0x000fc800078f10ff */
[----:B------:R-:W-:-:S05]  /*99d0*/  LOP3.LUT R3, R3, 0xfffffffc, RZ, 0xc0, !PT ;  /* 0xfffffffc03037812 */ /* 0x000fca00078ec0ff */
[----:B------:R-:W-:Y:S02]  /*99e0*/  IMAD.IADD R3, R0, 0x1, -R3 ;  /* 0x0000000100037824 */ /* 0x000fe400078e0a03 */
[----:B------:R-:W1:Y:S02]  /*99f0*/  @P0 LDC R0, c[0x0][0x44c] ;  /* 0x00011300ff000b82 */ /* 0x000e640000000800 */
[----:B------:R-:W-:-:S04]  /*9a00*/  IMAD R3, R3, 0x20, R39 ;  /* 0x0000002003037824 */ /* 0x000fc800078e0227 */
[----:B-1----:R-:W-:-:S05]  /*9a10*/  @P0 IMAD.HI.U32 R0, R3, R0, RZ ;  /* 0x0000000003000227 */ /* 0x002fca00078e00ff */
[----:B0-----:R-:W-:Y:S01]  /*9a20*/  @P0 SHF.R.U32.HI R3, RZ, R5, R0 ;  /* 0x00000005ff030219 */ /* 0x001fe20000011600 */
[----:B------:R-:W-:-:S03]  /*9a30*/  IMAD.MOV.U32 R5, RZ, RZ, R31 ;  /* 0x000000ffff057224 */ /* 0x000fc600078e001f */
        /* <DEDUP_REMOVED lines=17> */
[----:B------:R-:W0:Y:S01]  /*9b50*/  LDC R37, c[0x0][0x3f4] ;  /* 0x0000fd00ff257b82 */ /* 0x000e220000000800 */
[----:B------:R-:W1:Y:S01]  /*9b60*/  SHFL.IDX PT, R3, R25, RZ, 0x1c1f ;  /* 0x001c1fff19037589 */ /* 0x000e6200000e0000 */
[----:B------:R-:W-:-:S03]  /*9b70*/  IMAD R34, R23, R34, RZ ;  /* 0x0000002217227224 */ /* 0x000fc600078e02ff */
[----:B------:R-:W2:Y:S04]  /*9b80*/  SHFL.IDX PT, R0, R26, RZ, 0x1c1f ;  /* 0x001c1fff1a007589 */ /* 0x000ea800000e0000 */
[----:B------:R-:W3:Y:S04]  /*9b90*/  SHFL.IDX PT, R14, R27, RZ, 0x1c1f ;  /* 0x001c1fff1b0e7589 */ /* 0x000ee800000e0000 */
[----:B------:R-:W4:Y:S01]  /*9ba0*/  SHFL.IDX PT, R4, R24, RZ, 0x1c1f ;  /* 0x001c1fff18047589 */ /* 0x000f2200000e0000 */
[----:B0-----:R-:W-:-:S04]  /*9bb0*/  ISETP.GE.AND P0, PT, R16, R37, PT ;  /* 0x000000251000720c */ /* 0x001fc80003f06270 */
[----:B------:R-:W-:-:S13]  /*9bc0*/  ISETP.GE.OR P1, PT, R39, R34, P0 ;  /* 0x000000222700720c */ /* 0x000fda0000726670 */
[C---:B------:R-:W-:Y:S01]  /*9bd0*/  @!P1 IMAD.SHL.U32 R5, R16.reuse, 0x2, RZ ;  /* 0x0000000210059824 */ /* 0x040fe200078e00ff */
[----:B------:R-:W-:-:S04]  /*9be0*/  @!P1 SHF.L.U64.HI R21, R16, 0x1, R17 ;  /* 0x0000000110159819 */ /* 0x000fc80000010211 */
[----:B-1----:R-:W-:-:S05]  /*9bf0*/  @!P1 IADD3 R6, P2, R3, R5, RZ ;  /* 0x0000000503069210 */ /* 0x002fca0007f5e0ff */
[----:B--2---:R-:W-:-:S05]  /*9c00*/  @!P1 IMAD.X R7, R0, 0x1, R21, P2 ;  /* 0x0000000100079824 */ /* 0x004fca00010e0615 */
[----:B------:R-:W2:Y:S01]  /*9c10*/  @!P1 LD.E.128 R8, desc[UR42][R6.64] ;  /* 0x0000002a06089980 */ /* 0x000ea2000c101d00 */
[----:B---3--:R-:W-:-:S05]  /*9c20*/  @!P1 IADD3 R14, P2, R14, R5, RZ ;  /* 0x000000050e0e9210 */ /* 0x008fca0007f5e0ff */
[----:B----4-:R-:W-:-:S04]  /*9c30*/  @!P1 IMAD.X R3, R4, 0x1, R21, P2 ;  /* 0x0000000104039824 */ /* 0x010fc800010e0615 */
[----:B------:R-:W-:-:S05]  /*9c40*/  @!P1 IMAD.MOV.U32 R15, RZ, RZ, R3 ;  /* 0x000000ffff0f9224 */ /* 0x000fca00078e0003 */
[----:B------:R0:W3:Y:S01]  /*9c50*/  @!P1 LD.E.128 R4, desc[UR42][R14.64] ;  /* 0x0000002a0e049980 */ /* 0x0000e2000c101d00 */
[----:B------:R-:W-:Y:S02]  /*9c60*/  CS2R R30, SRZ ;  /* 0x00000000001e7805 */ /* 0x000fe4000001ff00 */
[----:B------:R-:W-:Y:S02]  /*9c70*/  CS2R R32, SRZ ;  /* 0x0000000000207805 */ /* 0x000fe4000001ff00 */
[----:B------:R-:W-:Y:S01]  /*9c80*/  CS2R R28, SRZ ;  /* 0x00000000001c7805 */ /* 0x000fe2000001ff00 */
[----:B------:R-:W1:Y:S01]  /*9c90*/  SHFL.IDX PT, R24, R24, 0x1, 0x1c1f ;  /* 0x003c1f0018187f89 */ /* 0x000e6200000e0000 */
[----:B------:R-:W-:-:S03]  /*9ca0*/  CS2R R20, SRZ ;  /* 0x0000000000147805 */ /* 0x000fc6000001ff00 */
[----:B0-----:R0:W4:Y:S01]  /*9cb0*/  SHFL.IDX PT, R14, R27, 0x1, 0x1c1f ;  /* 0x003c1f001b0e7f89 */ /* 0x00112200000e0000 */
[----:B--2---:R-:W-:Y:S02]  /*9cc0*/  @!P1 IMAD.MOV.U32 R30, RZ, RZ, R8 ;  /* 0x000000ffff1e9224 */ /* 0x004fe400078e0008 */
[----:B------:R-:W-:Y:S02]  /*9cd0*/  @!P1 IMAD.MOV.U32 R31, RZ, RZ, R9 ;  /* 0x000000ffff1f9224 */ /* 0x000fe400078e0009 */
[----:B------:R-:W-:Y:S02]  /*9ce0*/  IMAD.MOV.U32 R0, RZ, RZ, R30 ;  /* 0x000000ffff007224 */ /* 0x000fe400078e001e */
[----:B------:R-:W-:Y:S02]  /*9cf0*/  IMAD.MOV.U32 R3, RZ, RZ, R31 ;  /* 0x000000ffff037224 */ /* 0x000fe400078e001f */
[----:B------:R-:W-:Y:S01]  /*9d00*/  @!P1 IMAD.MOV.U32 R32, RZ, RZ, R10 ;  /* 0x000000ffff209224 */ /* 0x000fe200078e000a */
[----:B------:R-:W-:Y:S01]  /*9d10*/  PRMT R36, R36, 0x5410, R0 ;  /* 0x0000541024247816 */ /* 0x000fe20000000000 */
[----:B------:R-:W-:Y:S01]  /*9d20*/  @!P1 IMAD.MOV.U32 R33, RZ, RZ, R11 ;  /* 0x000000ffff219224 */ /* 0x000fe200078e000b */
[----:B------:R-:W-:Y:S01]  /*9d30*/  PRMT R46, R46, 0x5410, R3 ;  /* 0x000054102e2e7816 */ /* 0x000fe20000000003 */
[----:B------:R0:W2:Y:S01]  /*9d40*/  SHFL.IDX PT, R0, R26, 0x1, 0x1c1f ;  /* 0x003c1f001a007f89 */ /* 0x0000a200000e0000 */
[----:B------:R-:W-:-:S02]  /*9d50*/  IMAD.MOV.U32 R8, RZ, RZ, R32 ;  /* 0x000000ffff087224 */ /* 0x000fc400078e0020 */
[----:B---3--:R-:W-:Y:S01]  /*9d60*/  @!P1 IMAD.MOV.U32 R28, RZ, RZ, R4 ;  /* 0x000000ffff1c9224 */ /* 0x008fe200078e0004 */
[----:B------:R0:W3:Y:S01]  /*9d70*/  SHFL.IDX PT, R3, R25, 0x1, 0x1c1f ;  /* 0x003c1f0019037f89 */ /* 0x0000e200000e0000 */
[----:B------:R-:W-:Y:S01]  /*9d80*/  @!P1 IMAD.MOV.U32 R29, RZ, RZ, R5 ;  /* 0x000000ffff1d9224 */ /* 0x000fe200078e0005 */
[----:B------:R-:W-:Y:S01]  /*9d90*/  PRMT R35, R8, 0x7610, R35 ;  /* 0x0000761008237816 */ /* 0x000fe20000000023 */
[----:B------:R-:W-:Y:S02]  /*9da0*/  @!P1 IMAD.MOV.U32 R21, RZ, RZ, R7 ;  /* 0x000000ffff159224 */ /* 0x000fe400078e0007 */
[----:B------:R-:W-:Y:S02]  /*9db0*/  @!P1 IMAD.MOV.U32 R20, RZ, RZ, R6 ;  /* 0x000000ffff149224 */ /* 0x000fe400078e0006 */
[----:B------:R-:W-:Y:S02]  /*9dc0*/  IMAD.MOV.U32 R4, RZ, RZ, R28 ;  /* 0x000000ffff047224 */ /* 0x000fe400078e001c */
[----:B------:R-:W-:-:S02]  /*9dd0*/  IMAD.MOV.U32 R5, RZ, RZ, R29 ;  /* 0x000000ffff057224 */ /* 0x000fc400078e001d */
[----:B------:R-:W-:Y:S01]  /*9de0*/  IMAD.MOV.U32 R7, RZ, RZ, R21 ;  /* 0x000000ffff077224 */ /* 0x000fe200078e0015 */
[----:B------:R-:W-:Y:S01]  /*9df0*/  PRMT R35, R35, 0x5410, R4 ;  /* 0x0000541023237816 */ /* 0x000fe20000000004 */
[----:B------:R-:W-:Y:S02]  /*9e00*/  IMAD.MOV.U32 R9, RZ, RZ, R33 ;  /* 0x000000ffff097224 */ /* 0x000fe400078e0021 */
[----:B------:R-:W-:Y:S01]  /*9e10*/  IMAD.MOV.U32 R6, RZ, RZ, R20 ;  /* 0x000000ffff067224 */ /* 0x000fe200078e0014 */
[----:B------:R-:W-:Y:S02]  /*9e20*/  PRMT R41, R7, 0x5410, R5 ;  /* 0x0000541007297816 */ /* 0x000fe40000000005 */
[----:B------:R-:W-:Y:S02]  /*9e30*/  CS2R R4, SRZ ;  /* 0x0000000000047805 */ /* 0x000fe4000001ff00 */
[----:B------:R-:W-:Y:S02]  /*9e40*/  PRMT R36, R9, 0x7610, R36 ;  /* 0x0000761009247816 */ /* 0x000fe40000000024 */
[----:B012-4-:R-:W-:-:S07]  /*9e50*/  PRMT R43, R43, 0x5410, R6 ;  /* 0x000054102b2b7816 */ /* 0x017fce0000000006 */
.L_x_2892:
[----:B------:R-:W2:Y:S01]  /*9e60*/  LDL R7, [R1+0x54] ;  /* 0x0000540001077983 */ /* 0x000ea20000100800 */
[----:B------:R-:W-:Y:S01]  /*9e70*/  VIADD R39, R39, 0x20 ;  /* 0x0000002027277836 */ /* 0x000fe20000000000 */
[----:B------:R-:W-:Y:S01]  /*9e80*/  BSSY B1, `(.L_x_2600) ;  /* 0x0000016000017945 */ /* 0x000fe20003800000 */
[----:B------:R-:W-:Y:S02]  /*9e90*/  CS2R R8, SRZ ;  /* 0x0000000000087805 */ /* 0x000fe4000001ff00 */
[----:B------:R-:W-:Y:S02]  /*9ea0*/  CS2R R10, SRZ ;  /* 0x00000000000a7805 */ /* 0x000fe4000001ff00 */
[----:B------:R-:W-:Y:S02]  /*9eb0*/  ISETP.GE.AND P1, PT, R39, R34, PT ;  /* 0x000000222700720c */ /* 0x000fe40003f26270 */
[----:B--2---:R-:W-:-:S04]  /*9ec0*/  LEA.HI R6, R7, R7, RZ, 0x1 ;  /* 0x0000000707067211 */ /* 0x004fc800078f08ff */
[----:B------:R-:W-:-:S05]  /*9ed0*/  LOP3.LUT R6, R6, 0xfffffffe, RZ, 0xc0, !PT ;  /* 0xfffffffe06067812 */ /* 0x000fca00078ec0ff */
[----:B------:R-:W-:Y:S01]  /*9ee0*/  IMAD.IADD R13, R7, 0x1, -R6 ;  /* 0x00000001070d7824 */ /* 0x000fe200078e0a06 */
[----:B------:R-:W-:-:S04]  /*9ef0*/  CS2R R6, SRZ ;  /* 0x0000000000067805 */ /* 0x000fc8000001ff00 */
[----:B------:R-:W-:Y:S01]  /*9f00*/  SHF.L.U32 R13, R13, 0x1f, RZ ;  /* 0x0000001f0d0d7819 */ /* 0x000fe200000006ff */
[----:B------:R-:W-:Y:S06]  /*9f10*/  @P1 BRA `(.L_x_2601) ;  /* 0x0000000000301947 */ /* 0x000fec0003800000 */
[----:B------:R-:W-:Y:S02]  /*9f20*/  CS2R R6, SRZ ;  /* 0x0000000000067805 */ /* 0x000fe4000001ff00 */
[----:B------:R-:W-:Y:S02]  /*9f30*/  CS2R R8, SRZ ;  /* 0x0000000000087805 */ /* 0x000fe4000001ff00 */
[----:B------:R-:W-:Y:S01]  /*9f40*/  CS2R R10, SRZ ;  /* 0x00000000000a7805 */ /* 0x000fe2000001ff00 */
[----:B------:R-:W-:Y:S06]  /*9f50*/  @P0 BRA `(.L_x_2601) ;  /* 0x0000000000200947 */ /* 0x000fec0003800000 */
[C---:B------:R-:W-:Y:S01]  /*9f60*/  IMAD.SHL.U32 R4, R16.reuse, 0x2, RZ ;  /* 0x0000000210047824 */ /* 0x040fe200078e00ff */
[----:B------:R-:W-:-:S04]  /*9f70*/  SHF.L.U64.HI R5, R16, 0x1, R17 ;  /* 0x0000000110057819 */ /* 0x000fc80000010211 */
[-C--:B---3--:R-:W-:Y:S02]  /*9f80*/  IADD3 R8, P1, R3, R4.reuse, RZ ;  /* 0x0000000403087210 */ /* 0x088fe40007f3e0ff */
[----:B------:R-:W-:-:S03]  /*9f90*/  IADD3 R4, P2, R14, R4, RZ ;  /* 0x000000040e047210 */ /* 0x000fc60007f5e0ff */
[--C-:B------:R-:W-:Y:S02]  /*9fa0*/  IMAD.X R9, R0, 0x1, R5.reuse, P1 ;  /* 0x0000000100097824 */ /* 0x100fe400008e0605 */
[----:B------:R-:W-:-:S04]  /*9fb0*/  IMAD.X R5, R24, 0x1, R5, P2 ;  /* 0x0000000118057824 */ /* 0x000fc800010e0605 */
[----:B------:R-:W5:Y:S04]  /*9fc0*/  LD.E.128 R8, desc[UR42][R8.64] ;  /* 0x0000002a08087980 */ /* 0x000f68000c101d00 */
[----:B------:R-:W5:Y:S02]  /*9fd0*/  LD.E.128 R4, desc[UR42][R4.64] ;  /* 0x0000002a04047980 */ /* 0x000f64000c101d00 */
.L_x_2601:
[----:B------:R-:W-:Y:S05]  /*9fe0*/  BSYNC B1 ;  /* 0x0000000000017941 */ /* 0x000fea0003800000 */
.L_x_2600:
[----:B------:R-:W0:Y:S01]  /*9ff0*/  SYNCS.PHASECHK.TRANS64.TRYWAIT P1, [R2+URZ+0x28c00], R13 ;  /* 0x028c000d020075a7 */ /* 0x000e22000802017f */
[----:B-----5:R-:W-:Y:S01]  /*a000*/  IMAD.MOV.U32 R0, RZ, RZ, R4 ;  /* 0x000000ffff007224 */ /* 0x020fe200078e0004 */
[----:B------:R-:W-:Y:S01]  /*a010*/  VIADDMNMX R34, R34, -R199, 0x40, PT ;  /* 0x0000004022227446 */ /* 0x000fe200038009c7 */
[----:B---3--:R-:W-:Y:S01]  /*a020*/  IMAD.MOV.U32 R3, RZ, RZ, R5 ;  /* 0x000000ffff037224 */ /* 0x008fe200078e0005 */
[----:B------:R-:W-:Y:S01]  /*a030*/  BSSY B1, `(.L_x_2602) ;  /* 0x0000010000017945 */ /* 0x000fe20003800000 */
[C---:B------:R-:W-:Y:S01]  /*a040*/  VIADD R12, R193.reuse, 0x20 ;  /* 0x00000020c10c7836 */ /* 0x040fe20000000000 */
[-C--:B------:R-:W-:Y:S01]  /*a050*/  ISETP.GE.OR P2, PT, R193, R34.reuse, P0 ;  /* 0x00000022c100720c */ /* 0x080fe20000746670 */
[----:B------:R-:W-:Y:S01]  /*a060*/  IMAD.MOV.U32 R14, RZ, RZ, R9 ;  /* 0x000000ffff0e7224 */ /* 0x000fe200078e0009 */
[----:B------:R-:W-:Y:S01]  /*a070*/  PRMT R52, R52, 0x5410, R0 ;  /* 0x0000541034347816 */ /* 0x000fe20000000000 */
[----:B------:R-:W-:Y:S01]  /*a080*/  IMAD.MOV.U32 R0, RZ, RZ, R6 ;  /* 0x000000ffff007224 */ /* 0x000fe200078e0006 */
[----:B------:R-:W-:Y:S01]  /*a090*/  PRMT R53, R53, 0x5410, R3 ;  /* 0x0000541035357816 */ /* 0x000fe20000000003 */
[----:B------:R-:W-:Y:S01]  /*a0a0*/  IMAD.MOV.U32 R3, RZ, RZ, R7 ;  /* 0x000000ffff037224 */ /* 0x000fe200078e0007 */
[----:B------:R-:W-:Y:S01]  /*a0b0*/  ISETP.GE.OR P0, PT, R12, R34, P0 ;  /* 0x000000220c00720c */ /* 0x000fe20000706670 */
[----:B------:R-:W-:Y:S01]  /*a0c0*/  IMAD.MOV.U32 R12, RZ, RZ, R8 ;  /* 0x000000ffff0c7224 */ /* 0x000fe200078e0008 */
[----:B------:R-:W-:Y:S01]  /*a0d0*/  PRMT R52, R0, 0x7610, R52 ;  /* 0x0000761000347816 */ /* 0x000fe20000000034 */
[----:B------:R-:W-:Y:S01]  /*a0e0*/  IMAD.MOV.U32 R0, RZ, RZ, R10 ;  /* 0x000000ffff007224 */ /* 0x000fe200078e000a */
[----:B------:R-:W-:Y:S01]  /*a0f0*/  PRMT R53, R3, 0x7610, R53 ;  /* 0x0000761003357816 */ /* 0x000fe20000000035 */
[----:B------:R-:W-:Y:S01]  /*a100*/  IMAD.MOV.U32 R3, RZ, RZ, R11 ;  /* 0x000000ffff037224 */ /* 0x000fe200078e000b */
[----:B------:R-:W-:Y:S01]  /*a110*/  PRMT R54, R12, 0x5410, R14 ;  /* 0x000054100c367816 */ /* 0x000fe2000000000e */
[----:B0-----:R-:W-:Y:S06]  /*a120*/  @!P1 BRA `(.L_x_2603) ;  /* 0x0000016000a09947 */ /* 0x001fec0003800000 */
.L_x_2893:
[----:B------:R-:W-:Y:S05]  /*a130*/  BSYNC B1 ;  /* 0x0000000000017941 */ /* 0x000fea0003800000 */
.L_x_2602:
[----:B------:R-:W-:Y:S04]  /*a140*/  BSSY B1, `(.L_x_2604) ;  /* 0x000006f000017945 */ /* 0x000fe80003800000 */
[----:B------:R-:W-:Y:S05]  /*a150*/  @P2 BRA `(.L_x_2605) ;  /* 0x0000000400b42947 */ /* 0x000fea0003800000 */
[----:B------:R-:W1:Y:S01]  /*a160*/  S2R R25, SR_TID.X ;  /* 0x0000000000197919 */ /* 0x000e620000002100 */
[----:B------:R-:W-:Y:S01]  /*a170*/  IMAD.SHL.U32 R12, R200, 0x40, RZ ;  /* 0x00000040c80c7824 */ /* 0x000fe200078e00ff */
[----:B------:R-:W-:Y:S01]  /*a180*/  SHF.R.U64 R34, R30, 0x10, R31 ;  /* 0x000000101e227819 */ /* 0x000fe2000000121f */
[----:B0-----:R-:W-:Y:S01]  /*a190*/  IMAD.IADD R13, R16, 0x1, R37 ;  /* 0x00000001100d7824 */ /* 0x001fe200078e0225 */
[----:B------:R-:W-:Y:S02]  /*a1a0*/  SHF.R.U64 R40, R28, 0x10, R29 ;  /* 0x000000101c287819 */ /* 0x000fe4000000121d */
[----:B------:R-:W-:Y:S02]  /*a1b0*/  LOP3.LUT R14, R12, 0x1c0, RZ, 0xc0, !PT ;  /* 0x000001c00c0e7812 */ /* 0x000fe400078ec0ff */
[----:B------:R-:W-:Y:S02]  /*a1c0*/  SHF.R.U64 R30, R32, 0x10, R33 ;  /* 0x00000010201e7819 */ /* 0x000fe40000001221 */
[----:B------:R-:W-:-:S02]  /*a1d0*/  LOP3.LUT R12, R14, 0x38, R16, 0xf8, !PT ;  /* 0x000000380e0c7812 */ /* 0x000fc400078ef810 */
[----:B------:R-:W-:Y:S02]  /*a1e0*/  SHF.R.U32.HI R15, RZ, 0x3, R14 ;  /* 0x00000003ff0f7819 */ /* 0x000fe4000001160e */
[----:B------:R-:W-:Y:S02]  /*a1f0*/  LOP3.LUT R14, R14, 0x38, R13, 0xf8, !PT ;  /* 0x000000380e0e7812 */ /* 0x000fe400078ef80d */
[-C--:B------:R-:W-:Y:S02]  /*a200*/  LOP3.LUT R12, R12, R15.reuse, RZ, 0x3c, !PT ;  /* 0x0000000f0c0c7212 */ /* 0x080fe400078e3cff */
[----:B------:R-:W-:Y:S02]  /*a210*/  LOP3.LUT R14, R14, R15, RZ, 0x3c, !PT ;  /* 0x0000000f0e0e7212 */ /* 0x000fe400078e3cff */
[----:B------:R-:W-:Y:S02]  /*a220*/  SHF.R.U32.HI R42, RZ, 0x10, R29 ;  /* 0x00000010ff2a7819 */ /* 0x000fe4000001161d */
[----:B------:R-:W-:-:S02]  /*a230*/  SHF.R.U32.HI R45, RZ, 0x10, R21 ;  /* 0x00000010ff2d7819 */ /* 0x000fc40000011615 */
[----:B------:R-:W-:Y:S02]  /*a240*/  PRMT R34, R36, 0x5432, R34 ;  /* 0x0000543224227816 */ /* 0x000fe40000000022 */
[C---:B------:R-:W-:Y:S02]  /*a250*/  PRMT R40, R35.reuse, 0x5432, R40 ;  /* 0x0000543223287816 */ /* 0x040fe40000000028 */
[----:B------:R-:W-:Y:S01]  /*a260*/  PRMT R39, R35, 0x5410, R30 ;  /* 0x0000541023277816 */ /* 0x000fe2000000001e */
[----:B------:R-:W-:Y:S01]  /*a270*/  IMAD.U32 R35, R34, 0x10000, RZ ;  /* 0x0001000022237824 */ /* 0x000fe200078e00ff */
[----:B------:R-:W-:Y:S01]  /*a280*/  PRMT R42, R41, 0x5432, R42 ;  /* 0x00005432292a7816 */ /* 0x000fe2000000002a */
[----:B-1----:R-:W-:Y:S01]  /*a290*/  VIADD R25, R25, 0xffffff80 ;  /* 0xffffff8019197836 */ /* 0x002fe20000000000 */
[----:B------:R-:W-:Y:S01]  /*a2a0*/  PRMT R45, R41, 0x5410, R45 ;  /* 0x00005410292d7816 */ /* 0x000fe2000000002d */
[----:B------:R-:W-:Y:S01]  /*a2b0*/  IMAD.U32 R41, R40, 0x10000, RZ ;  /* 0x0001000028297824 */ /* 0x000fe200078e00ff */
[----:B------:R-:W-:-:S02]  /*a2c0*/  SHF.R.U32.HI R38, RZ, 0x10, R31 ;  /* 0x00000010ff267819 */ /* 0x000fc4000001161f */
[----:B------:R-:W-:Y:S02]  /*a2d0*/  SHF.R.S32.HI R24, RZ, 0x1f, R25 ;  /* 0x0000001fff187819 */ /* 0x000fe40000011419 */
[----:B------:R-:W-:Y:S02]  /*a2e0*/  SHF.R.U64 R44, R20, 0x10, R21 ;  /* 0x00000010142c7819 */ /* 0x000fe40000001215 */
[----:B------:R-:W-:Y:S02]  /*a2f0*/  LEA.HI R24, R24, R25, RZ, 0x5 ;  /* 0x0000001918187211 */ /* 0x000fe400078f28ff */
[----:B------:R-:W-:Y:S02]  /*a300*/  PRMT R38, R46, 0x5432, R38 ;  /* 0x000054322e267816 */ /* 0x000fe40000000026 */
[----:B------:R-:W-:Y:S02]  /*a310*/  SHF.R.S32.HI R24, RZ, 0x5, R24 ;  /* 0x00000005ff187819 */ /* 0x000fe40000011418 */
[----:B------:R-:W-:-:S02]  /*a320*/  PRMT R44, R43, 0x5432, R44 ;  /* 0x000054322b2c7816 */ /* 0x000fc4000000002c */
[----:B------:R-:W-:Y:S01]  /*a330*/  LOP3.LUT R43, R40, 0xffff0000, RZ, 0xc0, !PT ;  /* 0xffff0000282b7812 */ /* 0x000fe200078ec0ff */
[C---:B------:R-:W-:Y:S01]  /*a340*/  IMAD R25, R24.reuse, 0x200, R14 ;  /* 0x0000020018197824 */ /* 0x040fe200078e020e */
[----:B------:R-:W-:Y:S01]  /*a350*/  SHF.R.U32.HI R33, RZ, 0x10, R33 ;  /* 0x00000010ff217819 */ /* 0x000fe20000011621 */
[----:B------:R-:W-:Y:S02]  /*a360*/  IMAD R13, R24, 0x200, R12 ;  /* 0x00000200180d7824 */ /* 0x000fe400078e020c */
[--C-:B------:R-:W-:Y:S01]  /*a370*/  IMAD R50, R25, 0x2, R2.reuse ;  /* 0x0000000219327824 */ /* 0x100fe200078e0202 */
[----:B------:R-:W-:Y:S01]  /*a380*/  PRMT R36, R36, 0x5410, R33 ;  /* 0x0000541024247816 */ /* 0x000fe20000000021 */
[----:B------:R-:W-:-:S03]  /*a390*/  IMAD R48, R13, 0x2, R2 ;  /* 0x000000020d307824 */ /* 0x000fc600078e0202 */
[----:B------:R-:W0:Y:S04]  /*a3a0*/  LDS.128 R24, [R50+0x20400] ;  /* 0x0204000032187984 */ /* 0x000e280000000c00 */
[----:B------:R-:W1:Y:S01]  /*a3b0*/  LDS.128 R12, [R48+0x20400] ;  /* 0x02040000300c7984 */ /* 0x000e620000000c00 */
[C---:B0-----:R-:W-:Y:S01]  /*a3c0*/  IMAD.U32 R30, R24.reuse, 0x10000, RZ ;  /* 0x00010000181e7824 */ /* 0x041fe200078e00ff */
[----:B------:R-:W-:Y:S01]  /*a3d0*/  LOP3.LUT R24, R24, 0xffff0000, RZ, 0xc0, !PT ;  /* 0xffff000018187812 */ /* 0x000fe200078ec0ff */
[C---:B------:R-:W-:Y:S01]  /*a3e0*/  IMAD.U32 R31, R25.reuse, 0x10000, RZ ;  /* 0x00010000191f7824 */ /* 0x040fe200078e00ff */
[----:B------:R-:W-:Y:S01]  /*a3f0*/  LOP3.LUT R25, R25, 0xffff0000, RZ, 0xc0, !PT ;  /* 0xffff000019197812 */ /* 0x000fe200078ec0ff */
[----:B-1----:R-:W-:Y:S02]  /*a400*/  IMAD.U32 R20, R12, 0x10000, RZ ;  /* 0x000100000c147824 */ /* 0x002fe400078e00ff */
[C---:B------:R-:W-:Y:S01]  /*a410*/  FMUL.FTZ R47, R30.reuse, R41 ;  /* 0x000000291e2f7220 */ /* 0x040fe20000410000 */
[-C--:B------:R-:W-:Y:S01]  /*a420*/  FMUL.FTZ R49, R30, R35.reuse ;  /* 0x000000231e317220 */ /* 0x080fe20000410000 */
[----:B------:R-:W-:Y:S01]  /*a430*/  IMAD.U32 R30, R42, 0x10000, RZ ;  /* 0x000100002a1e7824 */ /* 0x000fe200078e00ff */
[----:B------:R-:W-:Y:S01]  /*a440*/  LOP3.LUT R12, R12, 0xffff0000, RZ, 0xc0, !PT ;  /* 0xffff00000c0c7812 */ /* 0x000fe200078ec0ff */
[C---:B------:R-:W-:Y:S01]  /*a450*/  FFMA.FTZ R47, R20.reuse, R35, -R47 ;  /* 0x00000023142f7223 */ /* 0x040fe2000001082f */
[----:B------:R-:W-:Y:S01]  /*a460*/  FFMA.FTZ R49, R20, R41, R49 ;  /* 0x0000002914317223 */ /* 0x000fe20000010031 */
[----:B------:R-:W-:Y:S01]  /*a470*/  LOP3.LUT R35, R34, 0xffff0000, RZ, 0xc0, !PT ;  /* 0xffff000022237812 */ /* 0x000fe200078ec0ff */
[----:B------:R-:W-:-:S02]  /*a480*/  IMAD.U32 R20, R38, 0x10000, RZ ;  /* 0x0001000026147824 */ /* 0x000fc400078e00ff */
[----:B------:R-:W-:Y:S01]  /*a490*/  FMUL.FTZ R40, R31, R30 ;  /* 0x0000001e1f287220 */ /* 0x000fe20000410000 */
[----:B------:R-:W-:Y:S02]  /*a4a0*/  IMAD.U32 R21, R13, 0x10000, RZ ;  /* 0x000100000d157824 */ /* 0x000fe400078e00ff */
[C---:B------:R-:W-:Y:S01]  /*a4b0*/  FMUL.FTZ R51, R24.reuse, R43 ;  /* 0x0000002b18337220 */ /* 0x040fe20000410000 */
[----:B------:R-:W-:Y:S01]  /*a4c0*/  FMUL.FTZ R31, R31, R20 ;  /* 0x000000141f1f7220 */ /* 0x000fe20000410000 */
[-C--:B------:R-:W-:Y:S01]  /*a4d0*/  FMUL.FTZ R41, R24, R35.reuse ;  /* 0x0000002318297220 */ /* 0x080fe20000410000 */
[----:B------:R-:W-:Y:S01]  /*a4e0*/  LOP3.LUT R42, R42, 0xffff0000, RZ, 0xc0, !PT ;  /* 0xffff00002a2a7812 */ /* 0x000fe200078ec0ff */
[----:B------:R-:W-:Y:S01]  /*a4f0*/  IMAD.U32 R32, R26, 0x10000, RZ ;  /* 0x000100001a207824 */ /* 0x000fe200078e00ff */
[----:B------:R-:W-:Y:S01]  /*a500*/  LOP3.LUT R38, R38, 0xffff0000, RZ, 0xc0, !PT ;  /* 0xffff000026267812 */ /* 0x000fe200078ec0ff */
[----:B------:R-:W-:Y:S01]  /*a510*/  FFMA.FTZ R30, R21, R30, R31 ;  /* 0x0000001e151e7223 */ /* 0x000fe2000001001f */
[----:B------:R-:W-:Y:S01]  /*a520*/  LOP3.LUT R13, R13, 0xffff0000, RZ, 0xc0, !PT ;  /* 0xffff00000d0d7812 */ /* 0x000fe200078ec0ff */
[C---:B------:R-:W-:Y:S01]  /*a530*/  FFMA.FTZ R24, R12.reuse, R35, -R51 ;  /* 0x000000230c187223 */ /* 0x040fe20000010833 */
[----:B------:R-:W-:Y:S01]  /*a540*/  FFMA.FTZ R34, R12, R43, R41 ;  /* 0x0000002b0c227223 */ /* 0x000fe20000010029 */
[----:B------:R-:W-:Y:S01]  /*a550*/  FFMA.FTZ R40, R21, R20, -R40 ;  /* 0x0000001415287223 */ /* 0x000fe20000010828 */
[----:B------:R-:W-:-:S02]  /*a560*/  IMAD.U32 R31, R44, 0x10000, RZ ;  /* 0x000100002c1f7824 */ /* 0x000fc400078e00ff */
[----:B------:R-:W-:Y:S01]  /*a570*/  FMUL.FTZ R12, R25, R42 ;  /* 0x0000002a190c7220 */ /* 0x000fe20000410000 */
[----:B------:R-:W-:Y:S02]  /*a580*/  IMAD.U32 R21, R39, 0x10000, RZ ;  /* 0x0001000027157824 */ /* 0x000fe400078e00ff */
[-C--:B------:R-:W-:Y:S01]  /*a590*/  FMUL.FTZ R46, R25, R38.reuse ;  /* 0x00000026192e7220 */ /* 0x080fe20000410000 */
[----:B------:R-:W-:Y:S02]  /*a5a0*/  IMAD.U32 R33, R27, 0x10000, RZ ;  /* 0x000100001b217824 */ /* 0x000fe400078e00ff */
[----:B------:R-:W-:Y:S01]  /*a5b0*/  FMUL.FTZ R41, R32, R31 ;  /* 0x0000001f20297220 */ /* 0x000fe20000410000 */
[----:B------:R-:W-:Y:S02]  /*a5c0*/  IMAD.U32 R20, R45, 0x10000, RZ ;  /* 0x000100002d147824 */ /* 0x000fe400078e00ff */
[----:B------:R-:W-:Y:S01]  /*a5d0*/  FFMA.FTZ R25, R13, R38, -R12 ;  /* 0x000000260d197223 */ /* 0x000fe2000001080c */
[----:B------:R-:W-:-:S02]  /*a5e0*/  IMAD.U32 R28, R14, 0x10000, RZ ;  /* 0x000100000e1c7824 */ /* 0x000fc400078e00ff */
[-C--:B------:R-:W-:Y:S01]  /*a5f0*/  FMUL.FTZ R32, R32, R21.reuse ;  /* 0x0000001520207220 */ /* 0x080fe20000410000 */
[----:B------:R-:W-:Y:S02]  /*a600*/  IMAD.U32 R29, R15, 0x10000, RZ ;  /* 0x000100000f1d7824 */ /* 0x000fe400078e00ff */
[----:B------:R-:W-:Y:S01]  /*a610*/  FMUL.FTZ R38, R33, R20 ;  /* 0x0000001421267220 */ /* 0x000fe20000410000 */
[----:B------:R-:W-:Y:S02]  /*a620*/  IMAD.U32 R12, R36, 0x10000, RZ ;  /* 0x00010000240c7824 */ /* 0x000fe400078e00ff */
[C---:B------:R-:W-:Y:S01]  /*a630*/  FFMA.FTZ R41, R28.reuse, R21, -R41 ;  /* 0x000000151c297223 */ /* 0x040fe20000010829 */
[----:B------:R-:W-:Y:S01]  /*a640*/  FFMA.FTZ R32, R28, R31, R32 ;  /* 0x0000001f1c207223 */ /* 0x000fe20000010020 */
[----:B------:R-:W-:Y:S01]  /*a650*/  FFMA.FTZ R35, R13, R42, R46 ;  /* 0x0000002a0d237223 */ /* 0x000fe2000001002e */
[-C--:B------:R-:W-:Y:S01]  /*a660*/  FMUL.FTZ R28, R33, R12.reuse ;  /* 0x0000000c211c7220 */ /* 0x080fe20000410000 */
[----:B------:R-:W-:Y:S01]  /*a670*/  FFMA.FTZ R38, R29, R12, -R38 ;  /* 0x0000000c1d267223 */ /* 0x000fe20000010826 */
[----:B------:R-:W-:-:S02]  /*a680*/  LOP3.LUT R26, R26, 0xffff0000, RZ, 0xc0, !PT ;  /* 0xffff00001a1a7812 */ /* 0x000fc400078ec0ff */
[----:B------:R-:W-:Y:S01]  /*a690*/  LOP3.LUT R27, R27, 0xffff0000, RZ, 0xc0, !PT ;  /* 0xffff00001b1b7812 */ /* 0x000fe200078ec0ff */
[----:B------:R-:W-:Y:S01]  /*a6a0*/  FFMA.FTZ R28, R29, R20, R28 ;  /* 0x000000141d1c7223 */ /* 0x000fe2000001001c */
[----:B------:R-:W-:Y:S02]  /*a6b0*/  LOP3.LUT R13, R44, 0xffff0000, RZ, 0xc0, !PT ;  /* 0xffff00002c0d7812 */ /* 0x000fe400078ec0ff */
        /* <DEDUP_REMOVED lines=8> */
[----:B------:R-:W-:-:S02]  /*a740*/  FMUL.FTZ R29, R27, R36 ;  /* 0x000000241b1d7220 */ /* 0x000fc40000410000 */
[C---:B------:R-:W-:Y:S01]  /*a750*/  FFMA.FTZ R20, R14.reuse, R39, -R21 ;  /* 0x000000270e147223 */ /* 0x040fe20000010815 */
[----:B------:R-:W-:Y:S01]  /*a760*/  FFMA.FTZ R21, R14, R13, R26 ;  /* 0x0000000d0e157223 */ /* 0x000fe2000001001a */
[C---:B------:R-:W-:Y:S01]  /*a770*/  FFMA.FTZ R27, R15.reuse, R36, -R42 ;  /* 0x000000240f1b7223 */ /* 0x040fe2000001082a */
[----:B------:R-:W-:Y:S01]  /*a780*/  FFMA.FTZ R29, R15, R12, R29 ;  /* 0x0000000c0f1d7223 */ /* 0x000fe2000001001d */
[----:B------:R-:W-:Y:S02]  /*a790*/  F2FP.BF16.F32.PACK_AB R12, R24, R47 ;  /* 0x0000002f180c723e */ /* 0x000fe400000010ff */
[----:B------:R-:W-:Y:S02]  /*a7a0*/  F2FP.BF16.F32.PACK_AB R13, R25, R40 ;  /* 0x00000028190d723e */ /* 0x000fe400000010ff */
[----:B------:R-:W-:Y:S02]  /*a7b0*/  F2FP.BF16.F32.PACK_AB R14, R20, R41 ;  /* 0x00000029140e723e */ /* 0x000fe400000010ff */
[----:B------:R-:W-:-:S02]  /*a7c0*/  F2FP.BF16.F32.PACK_AB R15, R27, R38 ;  /* 0x000000261b0f723e */ /* 0x000fc400000010ff */
[----:B------:R-:W-:Y:S02]  /*a7d0*/  F2FP.BF16.F32.PACK_AB R24, R34, R49 ;  /* 0x000000312218723e */ /* 0x000fe400000010ff */
[----:B------:R-:W-:Y:S01]  /*a7e0*/  F2FP.BF16.F32.PACK_AB R25, R35, R30 ;  /* 0x0000001e2319723e */ /* 0x000fe200000010ff */
[----:B------:R1:W-:Y:S01]  /*a7f0*/  STS.128 [R48+0x20400], R12 ;  /* 0x0204000c30007388 */ /* 0x0003e20000000c00 */
[----:B------:R-:W-:Y:S02]  /*a800*/  F2FP.BF16.F32.PACK_AB R26, R21, R32 ;  /* 0x00000020151a723e */ /* 0x000fe400000010ff */
[----:B------:R-:W-:-:S05]  /*a810*/  F2FP.BF16.F32.PACK_AB R27, R29, R28 ;  /* 0x0000001c1d1b723e */ /* 0x000fca00000010ff */
[----:B------:R1:W-:Y:S02]  /*a820*/  STS.128 [R50+0x20400], R24 ;  /* 0x0204001832007388 */ /* 0x0003e40000000c00 */
.L_x_2605:
[----:B------:R-:W-:Y:S05]  /*a830*/  BSYNC B1 ;  /* 0x0000000000017941 */ /* 0x000fea0003800000 */
.L_x_2604:
[----:B------:R-:W-:Y:S02]  /*a840*/  PRMT R20, R0, 0x7610, R20 ;  /* 0x0000761000147816 */ /* 0x000fe40000000014 */
[----:B------:R-:W-:Y:S01]  /*a850*/  PRMT R30, R3, 0x7610, R30 ;  /* 0x00007610031e7816 */ /* 0x000fe2000000001e */
[----:B------:R-:W-:Y:S06]  /*a860*/  @P0 BRA `(.L_x_2596) ;  /* 0x0000000400a80947 */ /* 0x000fec0003800000 */
[----:B-1----:R-:W2:Y:S01]  /*a870*/  LDL R12, [R1+0x60] ;  /* 0x00006000010c7983 */ /* 0x002ea20000100800 */
[C---:B0-----:R-:W-:Y:S02]  /*a880*/  VIADD R13, R193.reuse, 0x20 ;  /* 0x00000020c10d7836 */ /* 0x041fe40000000000 */
        /* <DEDUP_REMOVED lines=9> */
[----:B------:R-:W-:Y:S02]  /*a920*/  LOP3.LUT R0, R0, R13, RZ, 0x3c, !PT ;  /* 0x0000000d00007212 */ /* 0x000fe400078e3cff */
[----:B------:R-:W-:Y:S02]  /*a930*/  SHF.R.U64 R32, R4, 0x10, R5 ;  /* 0x0000001004207819 */ /* 0x000fe40000001205 */
[----:B------:R-:W-:Y:S02]  /*a940*/  SHF.R.U64 R21, R8, 0x10, R9 ;  /* 0x0000001008157819 */ /* 0x000fe40000001209 */
[----:B------:R-:W-:Y:S02]  /*a950*/  PRMT R32, R52, 0x5432, R32 ;  /* 0x0000543234207816 */ /* 0x000fe40000000020 */
[----:B------:R-:W-:Y:S02]  /*a960*/  PRMT R21, R54, 0x5410, R21 ;  /* 0x0000541036157816 */ /* 0x000fe40000000015 */
[----:B------:R-:W-:-:S02]  /*a970*/  SHF.R.U32.HI R28, RZ, 0x10, R9 ;  /* 0x00000010ff1c7819 */ /* 0x000fc40000011609 */
[--C-:B------:R-:W-:Y:S01]  /*a980*/  SHF.R.U64 R29, R10, 0x10, R11.reuse ;  /* 0x000000100a1d7819 */ /* 0x100fe2000000120b */
[----:B------:R-:W-:Y:S01]  /*a990*/  IMAD.U32 R33, R32, 0x10000, RZ ;  /* 0x0001000020217824 */ /* 0x000fe200078e00ff */
[----:B------:R-:W-:Y:S02]  /*a9a0*/  SHF.R.U32.HI R31, RZ, 0x10, R11 ;  /* 0x00000010ff1f7819 */ /* 0x000fe4000001160b */
[----:B------:R-:W-:Y:S02]  /*a9b0*/  SHF.R.U32.HI R34, RZ, 0x10, R5 ;  /* 0x00000010ff227819 */ /* 0x000fe40000011605 */
[----:B------:R-:W-:Y:S02]  /*a9c0*/  SHF.R.U32.HI R37, RZ, 0x10, R7 ;  /* 0x00000010ff257819 */ /* 0x000fe40000011607 */
[C---:B------:R-:W-:Y:S02]  /*a9d0*/  PRMT R34, R53.reuse, 0x5432, R34 ;  /* 0x0000543235227816 */ /* 0x040fe40000000022 */
[----:B------:R-:W-:-:S02]  /*a9e0*/  PRMT R37, R53, 0x5410, R37 ;  /* 0x0000541035257816 */ /* 0x000fc40000000025 */
[----:B------:R-:W-:Y:S01]  /*a9f0*/  PRMT R31, R30, 0x5410, R31 ;  /* 0x000054101e1f7816 */ /* 0x000fe2000000001f */
[----:B------:R-:W-:Y:S01]  /*aa00*/  IMAD.U32 R36, R34, 0x10000, RZ ;  /* 0x0001000022247824 */ /* 0x000fe200078e00ff */
[----:B------:R-:W-:Y:S02]  /*aa10*/  PRMT R28, R54, 0x5432, R28 ;  /* 0x00005432361c7816 */ /* 0x000fe4000000001c */
[----:B------:R-:W-:Y:S02]  /*aa20*/  SHF.R.U64 R35, R6, 0x10, R7 ;  /* 0x0000001006237819 */ /* 0x000fe40000001207 */
[----:B------:R-:W-:Y:S01]  /*aa30*/  PRMT R29, R20, 0x5410, R29 ;  /* 0x00005410141d7816 */ /* 0x000fe2000000001d */
[----:B------:R-:W-:Y:S01]  /*aa40*/  IMAD.U32 R30, R28, 0x10000, RZ ;  /* 0x000100001c1e7824 */ /* 0x000fe200078e00ff */
[----:B------:R-:W-:Y:S01]  /*aa50*/  PRMT R35, R52, 0x5410, R35 ;  /* 0x0000541034237816 */ /* 0x000fe20000000023 */
[----:B--2---:R-:W-:-:S04]  /*aa60*/  IMAD.IADD R3, R12, 0x1, R0 ;  /* 0x000000010c037824 */ /* 0x004fc800078e0200 */
[----:B------:R-:W-:Y:S01]  /*aa70*/  IMAD R3, R3, 0x2, R2 ;  /* 0x0000000203037824 */ /* 0x000fe200078e0202 */
[----:B---3--:R-:W-:Y:S04]  /*aa80*/  LDS.128 R12, [R40+0x20400] ;  /* 0x02040000280c7984 */ /* 0x008fe80000000c00 */
[----:B------:R-:W0:Y:S02]  /*aa90*/  LDS.128 R24, [R3+0x20400] ;  /* 0x0204000003187984 */ /* 0x000e240000000c00 */
[C---:B0-----:R-:W-:Y:S01]  /*aaa0*/  IMAD.U32 R9, R24.reuse, 0x10000, RZ ;  /* 0x0001000018097824 */ /* 0x041fe200078e00ff */
[----:B------:R-:W-:Y:S01]  /*aab0*/  LOP3.LUT R10, R24, 0xffff0000, RZ, 0xc0, !PT ;  /* 0xffff0000180a7812 */ /* 0x000fe200078ec0ff */
[C---:B------:R-:W-:Y:S01]  /*aac0*/  IMAD.U32 R11, R25.reuse, 0x10000, RZ ;  /* 0x00010000190b7824 */ /* 0x040fe200078e00ff */
[----:B------:R-:W-:Y:S01]  /*aad0*/  LOP3.LUT R24, R25, 0xffff0000, RZ, 0xc0, !PT ;  /* 0xffff000019187812 */ /* 0x000fe200078ec0ff */
[----:B------:R-:W-:-:S02]  /*aae0*/  IMAD.U32 R25, R21, 0x10000, RZ ;  /* 0x0001000015197824 */ /* 0x000fc400078e00ff */
[C---:B------:R-:W-:Y:S01]  /*aaf0*/  FMUL.FTZ R39, R9.reuse, R33 ;  /* 0x0000002109277220 */ /* 0x040fe20000410000 */
[C---:B------:R-:W-:Y:S02]  /*ab00*/  IMAD.U32 R0, R12.reuse, 0x10000, RZ ;  /* 0x000100000c007824 */ /* 0x040fe400078e00ff */
[-C--:B------:R-:W-:Y:S01]  /*ab10*/  FMUL.FTZ R9, R9, R25.reuse ;  /* 0x0000001909097220 */ /* 0x080fe20000410000 */
[----:B------:R-:W-:Y:S01]  /*ab20*/  LOP3.LUT R4, R12, 0xffff0000, RZ, 0xc0, !PT ;  /* 0xffff00000c047812 */ /* 0x000fe200078ec0ff */
[----:B------:R-:W-:Y:S01]  /*ab30*/  FFMA.FTZ R39, R0, R25, -R39 ;  /* 0x0000001900277223 */ /* 0x000fe20000010827 */
[C---:B------:R-:W-:Y:S01]  /*ab40*/  IMAD.U32 R6, R14.reuse, 0x10000, RZ ;  /* 0x000100000e067824 */ /* 0x040fe200078e00ff */
[----:B------:R-:W-:Y:S01]  /*ab50*/  LOP3.LUT R7, R14, 0xffff0000, RZ, 0xc0, !PT ;  /* 0xffff00000e077812 */ /* 0x000fe200078ec0ff */
[----:B------:R-:W-:Y:S02]  /*ab60*/  IMAD.U32 R20, R27, 0x10000, RZ ;  /* 0x000100001b147824 */ /* 0x000fe400078e00ff */
[----:B------:R-:W-:Y:S01]  /*ab70*/  FFMA.FTZ R33, R0, R33, R9 ;  /* 0x0000002100217223 */ /* 0x000fe20000010009 */
[----:B------:R-:W-:Y:S01]  /*ab80*/  IMAD.U32 R25, R37, 0x10000, RZ ;  /* 0x0001000025197824 */ /* 0x000fe200078e00ff */
[C---:B------:R-:W-:Y:S01]  /*ab90*/  LOP3.LUT R12, R13.reuse, 0xffff0000, RZ, 0xc0, !PT ;  /* 0xffff00000d0c7812 */ /* 0x040fe200078ec0ff */
[----:B------:R-:W-:Y:S01]  /*aba0*/  IMAD.U32 R5, R13, 0x10000, RZ ;  /* 0x000100000d057824 */ /* 0x000fe200078e00ff */
[C---:B------:R-:W-:Y:S01]  /*abb0*/  LOP3.LUT R14, R15.reuse, 0xffff0000, RZ, 0xc0, !PT ;  /* 0xffff00000f0e7812 */ /* 0x040fe200078ec0ff */
[----:B------:R-:W-:Y:S01]  /*abc0*/  IMAD.U32 R8, R15, 0x10000, RZ ;  /* 0x000100000f087824 */ /* 0x000fe200078e00ff */
[----:B------:R-:W-:Y:S01]  /*abd0*/  LOP3.LUT R15, R26, 0xffff0000, RZ, 0xc0, !PT ;  /* 0xffff00001a0f7812 */ /* 0x000fe200078ec0ff */
[----:B------:R-:W-:-:S02]  /*abe0*/  IMAD.U32 R9, R31, 0x10000, RZ ;  /* 0x000100001f097824 */ /* 0x000fc400078e00ff */
[----:B------:R-:W-:Y:S01]  /*abf0*/  FMUL.FTZ R38, R11, R36 ;  /* 0x000000240b267220 */ /* 0x000fe20000410000 */
[----:B------:R-:W-:Y:S01]  /*ac00*/  IMAD.U32 R13, R26, 0x10000, RZ ;  /* 0x000100001a0d7824 */ /* 0x000fe200078e00ff */
[----:B------:R-:W-:Y:S01]  /*ac10*/  LOP3.LUT R26, R27, 0xffff0000, RZ, 0xc0, !PT ;  /* 0xffff00001b1a7812 */ /* 0x000fe200078ec0ff */
[C---:B------:R-:W-:Y:S01]  /*ac20*/  FMUL.FTZ R27, R20.reuse, R25 ;  /* 0x00000019141b7220 */ /* 0x040fe20000410000 */
[----:B------:R-:W-:Y:S01]  /*ac30*/  LOP3.LUT R21, R21, 0xffff0000, RZ, 0xc0, !PT ;  /* 0xffff000015157812 */ /* 0x000fe200078ec0ff */
[-C--:B------:R-:W-:Y:S01]  /*ac40*/  FMUL.FTZ R20, R20, R9.reuse ;  /* 0x0000000914147220 */ /* 0x080fe20000410000 */
[-C--:B------:R-:W-:Y:S01]  /*ac50*/  FMUL.FTZ R0, R11, R30.reuse ;  /* 0x0000001e0b007220 */ /* 0x080fe20000410000 */
[----:B------:R-:W-:Y:S01]  /*ac60*/  FFMA.FTZ R38, R5, R30, -R38 ;  /* 0x0000001e05267223 */ /* 0x000fe20000010826 */
[----:B------:R-:W-:Y:S01]  /*ac70*/  LOP3.LUT R11, R32, 0xffff0000, RZ, 0xc0, !PT ;  /* 0xffff0000200b7812 */ /* 0x000fe200078ec0ff */
[C---:B------:R-:W-:Y:S01]  /*ac80*/  FFMA.FTZ R30, R8.reuse, R9, -R27 ;  /* 0x00000009081e7223 */ /* 0x040fe2000001081b */
[----:B------:R-:W-:Y:S01]  /*ac90*/  FFMA.FTZ R32, R8, R25, R20 ;  /* 0x0000001908207223 */ /* 0x000fe20000010014 */
[----:B------:R-:W-:Y:S01]  /*aca0*/  FMUL.FTZ R27, R10, R21 ;  /* 0x000000150a1b7220 */ /* 0x000fe20000410000 */
[----:B------:R-:W-:-:S02]  /*acb0*/  IMAD.U32 R8, R35, 0x10000, RZ ;  /* 0x0001000023087824 */ /* 0x000fc400078e00ff */
[----:B------:R-:W-:Y:S01]  /*acc0*/  FFMA.FTZ R36, R5, R36, R0 ;  /* 0x0000002405247223 */ /* 0x000fe20000010000 */
[-C--:B------:R-:W-:Y:S01]  /*acd0*/  FMUL.FTZ R25, R10, R11.reuse ;  /* 0x0000000b0a197220 */ /* 0x080fe20000410000 */
[----:B------:R-:W-:Y:S01]  /*ace0*/  FFMA.FTZ R20, R4, R11, R27 ;  /* 0x0000000b04147223 */ /* 0x000fe2000001001b */
[----:B------:R-:W-:Y:S02]  /*acf0*/  IMAD.U32 R0, R29, 0x10000, RZ ;  /* 0x000100001d007824 */ /* 0x000fe400078e00ff */
[C---:B------:R-:W-:Y:S01]  /*ad00*/  FMUL.FTZ R11, R13.reuse, R8 ;  /* 0x000000080d0b7220 */ /* 0x040fe20000410000 */
[----:B------:R-:W-:Y:S01]  /*ad10*/  LOP3.LUT R9, R34, 0xffff0000, RZ, 0xc0, !PT ;  /* 0xffff000022097812 */ /* 0x000fe200078ec0ff */
[----:B------:R-:W-:Y:S01]  /*ad20*/  FFMA.FTZ R10, R4, R21, -R25 ;  /* 0x00000015040a7223 */ /* 0x000fe20000010819 */
[----:B------:R-:W-:Y:S01]  /*ad30*/  LOP3.LUT R5, R28, 0xffff0000, RZ, 0xc0, !PT ;  /* 0xffff00001c057812 */ /* 0x000fe200078ec0ff */
[-C--:B------:R-:W-:Y:S01]  /*ad40*/  FMUL.FTZ R13, R13, R0.reuse ;  /* 0x000000000d0d7220 */ /* 0x080fe20000410000 */
[----:B------:R-:W-:Y:S01]  /*ad50*/  FFMA.FTZ R11, R6, R0, -R11 ;  /* 0x00000000060b7223 */ /* 0x000fe2000001080b */
[----:B------:R-:W-:Y:S01]  /*ad60*/  LOP3.LUT R4, R35, 0xffff0000, RZ, 0xc0, !PT ;  /* 0xffff000023047812 */ /* 0x000fe200078ec0ff */
[----:B------:R-:W-:Y:S01]  /*ad70*/  FMUL.FTZ R21, R24, R9 ;  /* 0x0000000918157220 */ /* 0x000fe20000410000 */
[----:B------:R-:W-:-:S02]  /*ad80*/  LOP3.LUT R0, R29, 0xffff0000, RZ, 0xc0, !PT ;  /* 0xffff00001d007812 */ /* 0x000fc400078ec0ff */
[----:B------:R-:W-:Y:S01]  /*ad90*/  LOP3.LUT R37, R37, 0xffff0000, RZ, 0xc0, !PT ;  /* 0xffff000025257812 */ /* 0x000fe200078ec0ff */
[----:B------:R-:W-:Y:S01]  /*ada0*/  FFMA.FTZ R13, R6, R8, R13 ;  /* 0x00000008060d7223 */ /* 0x000fe2000001000d */
[----:B------:R-:W-:Y:S01]  /*adb0*/  LOP3.LUT R31, R31, 0xffff0000, RZ, 0xc0, !PT ;  /* 0xffff00001f1f7812 */ /* 0x000fe200078ec0ff */
[-C--:B------:R-:W-:Y:S01]  /*adc0*/  FMUL.FTZ R24, R24, R5.reuse ;  /* 0x0000000518187220 */ /* 0x080fe20000410000 */
[C---:B------:R-:W-:Y:S01]  /*add0*/  FMUL.FTZ R6, R15.reuse, R4 ;  /* 0x000000040f067220 */ /* 0x040fe20000410000 */
[----:B------:R-:W-:Y:S01]  /*ade0*/  FFMA.FTZ R5, R12, R5, -R21 ;  /* 0x000000050c057223 */ /* 0x000fe20000010815 */
[-C--:B------:R-:W-:Y:S01]  /*adf0*/  FMUL.FTZ R15, R15, R0.reuse ;  /* 0x000000000f0f7220 */ /* 0x080fe20000410000 */
[C---:B------:R-:W-:Y:S01]  /*ae00*/  FMUL.FTZ R21, R26.reuse, R37 ;  /* 0x000000251a157220 */ /* 0x040fe20000410000 */
[-C--:B------:R-:W-:Y:S01]  /*ae10*/  FMUL.FTZ R26, R26, R31.reuse ;  /* 0x0000001f1a1a7220 */ /* 0x080fe20000410000 */
[C---:B------:R-:W-:Y:S01]  /*ae20*/  FFMA.FTZ R6, R7.reuse, R0, -R6 ;  /* 0x0000000007067223 */ /* 0x040fe20000010806 */
[----:B------:R-:W-:Y:S01]  /*ae30*/  FFMA.FTZ R0, R7, R4, R15 ;  /* 0x0000000407007223 */ /* 0x000fe2000001000f */
        /* <DEDUP_REMOVED lines=13> */
.L_x_2596:
[----:B------:R-:W-:Y:S05]  /*af10*/  BSYNC B0 ;  /* 0x0000000000007941 */ /* 0x000fea0003800000 */
.L_x_2582:
        /* <DEDUP_REMOVED lines=8> */
.L_x_2579:
[----:B---3--:R-:W-:-:S05]  /*afa0*/  IMAD.U32 R0, RZ, RZ, UR37 ;  /* 0x00000025ff007e24 */ /* 0x008fca000f8e00ff */
[----:B------:R-:W-:-:S13]  /*afb0*/  ISETP.NE.AND P0, PT, R0, 0x3, PT ;  /* 0x000000030000780c */ /* 0x000fda0003f05270 */
[----:B------:R-:W-:Y:S05]  /*afc0*/  @!P0 BRA `(.L_x_2606) ;  /* 0x0000000000048947 */ /* 0x000fea0003800000 */
[----:B------:R-:W-:Y:S01]  /*afd0*/  BPT.TRAP 0x1 ;  /* 0x000000040000795c */ /* 0x000fe20000300000 */
.L_x_2606:
[----:B-1----:R-:W-:Y:S01]  /*afe0*/  IMAD R15, R18, 0x8, R2 ;  /* 0x00000008120f7824 */ /* 0x002fe200078e0202 */
[----:B------:R-:W-:-:S04]  /*aff0*/  SHF.L.U32 R56, R19, 0x1f, RZ ;  /* 0x0000001f13387819 */ /* 0x000fc800000006ff */
[----:B------:R1:W3:Y:S01]  /*b000*/  SYNCS.PHASECHK.TRANS64.TRYWAIT P1, [R15+URZ+0x28c30], R56 ;  /* 0x028c30380f0075a7 */ /* 0x0002e2000802017f */
[----:B------:R-:W-:Y:S05]  /*b010*/  @!P0 BRA `(.L_x_2607) ;  /* 0x0000000000048947 */ /* 0x000fea0003800000 */
[----:B------:R-:W-:Y:S01]  /*b020*/  BPT.TRAP 0x1 ;  /* 0x000000040000795c */ /* 0x000fe20000300000 */
.L_x_2607:
[C---:B------:R-:W-:Y:S02]  /*b030*/  VIADD R0, R2.reuse, 0x22400 ;  /* 0x0002240002007836 */ /* 0x040fe40000000000 */
[----:B0-2---:R-:W-:-:S03]  /*b040*/  VIADD R3, R2, 0x20400 ;  /* 0x0002040002037836 */ /* 0x005fc60000000000 */
[----:B------:R-:W-:Y:S02]  /*b050*/  SHF.R.U32.HI R0, RZ, 0x4, R0 ;  /* 0x00000004ff007819 */ /* 0x000fe40000011600 */
[----:B------:R-:W-:Y:S02]  /*b060*/  SHF.R.U32.HI R3, RZ, 0x4, R3 ;  /* 0x00000004ff037819 */ /* 0x000fe40000011603 */
[----:B------:R-:W-:Y:S02]  /*b070*/  LOP3.LUT R0, R0, 0x3fff, RZ, 0xc0, !PT ;  /* 0x00003fff00007812 */ /* 0x000fe400078ec0ff */
[----:B------:R-:W-:Y:S02]  /*b080*/  LOP3.LUT R3, R3, 0x3fff, RZ, 0xc0, !PT ;  /* 0x00003fff03037812 */ /* 0x000fe400078ec0ff */
[----:B------:R-:W-:Y:S01]  /*b090*/  LOP3.LUT R21, R0, 0x10000, RZ, 0xfc, !PT ;  /* 0x0001000000157812 */ /* 0x000fe200078efcff */
[----:B---3--:R-:W-:Y:S06]  /*b0a0*/  @P1 BRA `(.L_x_2608) ;  /* 0x0000000000081947 */ /* 0x008fec0003800000 */
[----:B------:R-:W0:Y:S02]  /*b0b0*/  SYNCS.PHASECHK.TRANS64.TRYWAIT P1, [R15+URZ+0x28c30], R56 ;  /* 0x028c30380f0075a7 */ /* 0x000e24000802017f */
[----:B0-----:R-:W-:Y:S05]  /*b0c0*/  @!P1 BRA `(.L_x_2609) ;  /* 0x0000015000cc9947 */ /* 0x001fea0003800000 */
.L_x_2608:
[----:B------:R-:W-:Y:S01]  /*b0d0*/  IMAD R6, R18, 0x200, R21 ;  /* 0x0000020012067824 */ /* 0x000fe200078e0215 */
        /* <DEDUP_REMOVED lines=13> */
[----:B------:R-:W-:Y:S02]  /*b1b0*/  VIADD R10, R4, 0x4 ;  /* 0x00000004040a7836 */ /* 0x000fe40000000000 */
[----:B------:R-:W-:Y:S02]  /*b1c0*/  IMAD.MOV.U32 R11, RZ, RZ, 0x40000040 ;  /* 0x40000040ff0b7424 */ /* 0x000fe400078e00ff */
[----:B------:R-:W-:-:S04]  /*b1d0*/  IMAD.MOV.U32 R7, RZ, RZ, 0x40000040 ;  /* 0x40000040ff077424 */ /* 0x000fc800078e00ff */
[----:B------:R-:W-:Y:S01]  /*b1e0*/  HGMMA.64x64x16.F32.BF16 R24, gdesc[UR4], RZ, !UPT, gsb0 ;  /* 0x00e00000041879f0 */ /* 0x000fe2000c0018ff */
[----:B------:R-:W-:Y:S02]  /*b1f0*/  R2UR UR4, R12 ;  /* 0x000000000c0472ca */ /* 0x000fe400000e0000 */
[----:B------:R-:W-:Y:S02]  /*b200*/  R2UR UR5, R13 ;  /* 0x000000000d0572ca */ /* 0x000fe400000e0000 */
[----:B------:R-:W-:Y:S01]  /*b210*/  R2UR UR6, R8 ;  /* 0x00000000080672ca */ /* 0x000fe200000e0000 */
[C---:B------:R-:W-:Y:S01]  /*b220*/  VIADD R8, R6.reuse, 0x4 ;  /* 0x0000000406087836 */ /* 0x040fe20000000000 */
[----:B------:R-:W-:Y:S01]  /*b230*/  R2UR UR7, R9 ;  /* 0x00000000090772ca */ /* 0x000fe200000e0000 */
[----:B------:R-:W-:Y:S02]  /*b240*/  IMAD.MOV.U32 R9, RZ, RZ, 0x40000040 ;  /* 0x40000040ff097424 */ /* 0x000fe400078e00ff */
[----:B------:R-:W-:Y:S01]  /*b250*/  VIADD R6, R6, 0x6 ;  /* 0x0000000606067836 */ /* 0x000fe20000000000 */
[----:B------:R-:W-:-:S02]  /*b260*/  WARPGROUP.DEPBAR.LE gsb0, 0x0 ;  /* 0x00008000000079c5 */ /* 0x000fc40000010000 */
[----:B------:R-:W-:-:S07]  /*b270*/  WARPGROUP.ARRIVE ;  /* 0x00000000000079c5 */ /* 0x000fce0000000000 */
        /* <DEDUP_REMOVED lines=20> */
.L_x_2610:
[----:B------:R-:W2:Y:S01]  /*b3c0*/  LDL R0, [R1] ;  /* 0x0000000001007983 */ /* 0x000ea20000100800 */
[----:B------:R-:W3:Y:S01]  /*b3d0*/  LDC R3, c[0x0][0x448] ;  /* 0x00011200ff037b82 */ /* 0x000ee20000000800 */
[----:B------:R-:W-:Y:S01]  /*b3e0*/  ULDC.64 UR40, c[0x0][0x9e0] ;  /* 0x0002780000287ab9 */ /* 0x000fe20000000a00 */
[----:B------:R-:W-:Y:S01]  /*b3f0*/  LOP3.LUT R22, R22, 0xffffff7f, RZ, 0xc0, !PT ;  /* 0xffffff7f16167812 */ /* 0x000fe200078ec0ff */
[----:B------:R-:W-:Y:S01]  /*b400*/  UISETP.GE.AND UP0, UPT, UR41, 0x1, UPT ;  /* 0x000000012900788c */ /* 0x000fe2000bf06270 */
[----:B------:R-:W-:Y:S01]  /*b410*/  LEA R57, R168, 0xffffffc0, 0x6 ;  /* 0xffffffc0a8397811 */ /* 0x000fe200078e30ff */
[----:B------:R-:W-:Y:S02]  /*b420*/  ULDC UR4, c[0x0][0x9dc] ;  /* 0x0002770000047ab9 */ /* 0x000fe40000000800 */
[----:B------:R-:W-:Y:S01]  /*b430*/  IMAD.U32 R20, RZ, RZ, UR4 ;  /* 0x00000004ff147e24 */ /* 0x000fe2000f8e00ff */
[----:B------:R-:W-:Y:S01]  /*b440*/  IADD3 R59, -R188, R189, -R57 ;  /* 0x000000bdbc3b7210 */ /* 0x000fe20007ffe939 */
[----:B------:R-:W-:Y:S01]  /*b450*/  UP2UR UR47, UPR, URZ, 0x1 ;  /* 0x000000013f2f7883 */ /* 0x000fe20008000000 */
[----:B---3--:R-:W-:-:S13]  /*b460*/  ISETP.NE.AND P1, PT, R3, 0x1, PT ;  /* 0x000000010300780c */ /* 0x008fda0003f25270 */
[----:B------:R-:W3:Y:S01]  /*b470*/  @P1 LDC R3, c[0x0][0x44c] ;  /* 0x00011300ff031b82 */ /* 0x000ee20000000800 */
[----:B------:R-:W-:-:S07]  /*b480*/  @P1 LOP3.LUT R22, R22, 0x80, RZ, 0xfc, !PT ;  /* 0x0000008016161812 */ /* 0x000fce00078efcff */
[----:B------:R-:W4:Y:S01]  /*b490*/  @P1 LDC R7, c[0x0][0x450] ;  /* 0x00011400ff071b82 */ /* 0x000f220000000800 */
[----:B--2---:R-:W-:-:S04]  /*b4a0*/  IMAD.IADD R0, R0, 0x1, R199 ;  /* 0x0000000100007824 */ /* 0x004fc800078e02c7 */
[----:B---3--:R-:W-:-:S04]  /*b4b0*/  @P1 IMAD.HI.U32 R6, R0, R3, RZ ;  /* 0x0000000300061227 */ /* 0x008fc800078e00ff */
[----:B------:R-:W-:Y:S01]  /*b4c0*/  IMAD.MOV.U32 R3, RZ, RZ, R0 ;  /* 0x000000ffff037224 */ /* 0x000fe200078e0000 */
[----:B----4-:R-:W-:Y:S01]  /*b4d0*/  @P1 SHF.R.U32.HI R3, RZ, R7, R6 ;  /* 0x00000007ff031219 */ /* 0x010fe20000011606 */
[----:B------:R-:W-:Y:S01]  /*b4e0*/  VIADD R0, R15, 0x28c40 ;  /* 0x00028c400f007836 */ /* 0x000fe20000000000 */
[----:B------:R-:W-:Y:S01]  /*b4f0*/  PLOP3.LUT P1, PT, PT, PT, UP0, 0x40, 0x0 ;  /* 0x000000000000781c */ /* 0x000fe20003f2e808 */
[----:B------:R-:W-:Y:S02]  /*b500*/  IMAD.MOV.U32 R7, RZ, RZ, -0x40 ;  /* 0xffffffc0ff077424 */ /* 0x000fe400078e00ff */
[----:B------:R-:W2:Y:S01]  /*b510*/  SHFL.IDX PT, R14, R3, RZ, 0x1c1f ;  /* 0x001c1fff030e7589 */ /* 0x000ea200000e0000 */
[----:B------:R-:W-:Y:S01]  /*b520*/  PRMT R0, R191, 0x654, R0 ;  /* 0x00000654bf007816 */ /* 0x000fe20000000000 */
[----:B------:R-:W-:Y:S01]  /*b530*/  IMAD R6, R168, R7, 0x41 ;  /* 0x00000041a8067424 */ /* 0x000fe200078e0207 */
[----:B------:R-:W-:Y:S02]  /*b540*/  LOP3.LUT R7, RZ, R20, RZ, 0x33, !PT ;  /* 0x00000014ff077212 */ /* 0x000fe400078e33ff */
[----:B------:R3:W-:Y:S01]  /*b550*/  SYNCS.ARRIVE.TRANS64.RED.A1T0 RZ, [R0+URZ], RZ ;  /* 0x000000ff00ff79a7 */ /* 0x0007e2000810043f */
[----:B------:R-:W-:Y:S01]  /*b560*/  VIADD R63, R6, 0xffffffff ;  /* 0xffffffff063f7836 */ /* 0x000fe20000000000 */
[----:B---3--:R-:W-:-:S05]  /*b570*/  IADD3 R0, -R188, R6, R189 ;  /* 0x00000006bc007210 */ /* 0x008fca0007ffe1bd */
[----:B------:R-:W-:-:S04]  /*b580*/  IMAD.IADD R0, R0, 0x1, -R23 ;  /* 0x0000000100007824 */ /* 0x000fc800078e0a17 */
[C---:B------:R-:W-:Y:S02]  /*b590*/  VIADD R62, R0.reuse, UR40 ;  /* 0x00000028003e7c36 */ /* 0x040fe40008000000 */
[----:B------:R-:W-:-:S03]  /*b5a0*/  IMAD.IADD R61, R0, 0x1, R7 ;  /* 0x00000001003d7824 */ /* 0x000fc600078e0207 */
[----:B--2---:R-:W-:Y:S01]  /*b5b0*/  VIADDMNMX R0, R14, R62, R59, PT ;  /* 0x0000003e0e007246 */ /* 0x004fe2000380013b */
[----:B------:R-:W-:Y:S01]  /*b5c0*/  IMAD.IADD R6, R61, 0x1, R14 ;  /* 0x000000013d067824 */ /* 0x000fe200078e020e */
[----:B------:R-:W-:Y:S06]  /*b5d0*/  @P1 BRA `(.L_x_2611) ;  /* 0x0000000000581947 */ /* 0x000fec0003800000 */
[----:B------:R-:W-:Y:S01]  /*b5e0*/  IADD3 R7, -R23, R189, R14 ;  /* 0x000000bd17077210 */ /* 0x000fe20007ffe10e */
[----:B------:R-:W-:Y:S03]  /*b5f0*/  BSSY B0, `(.L_x_2612) ;  /* 0x0000010000007945 */ /* 0x000fe60003800000 */
[----:B------:R-:W-:-:S13]  /*b600*/  ISETP.GT.AND P1, PT, R7, -0x1, PT ;  /* 0xffffffff0700780c */ /* 0x000fda0003f24270 */
[----:B------:R-:W-:Y:S05]  /*b610*/  @P1 BRA `(.L_x_2613) ;  /* 0x0000000000201947 */ /* 0x000fea0003800000 */
[----:B------:R-:W-:Y:S01]  /*b620*/  UISETP.NE.AND UP0, UPT, UR41, 0x1, UPT ;  /* 0x000000012900788c */ /* 0x000fe2000bf05270 */
[----:B------:R-:W-:-:S05]  /*b630*/  LOP3.LUT R7, RZ, R7, RZ, 0x33, !PT ;  /* 0x00000007ff077212 */ /* 0x000fca00078e33ff */
[----:B------:R-:W-:-:S05]  /*b640*/  PLOP3.LUT P1, PT, PT, PT, UP0, 0x80, 0x0 ;  /* 0x000000000000781c */ /* 0x000fca0003f2f008 */
[----:B------:R-:W-:-:S08]  /*b650*/  @UP0 ULDC.64 UR4, c[0x0][0x9e8] ;  /* 0x00027a0000040ab9 */ /* 0x000fd00000000a00 */
[----:B------:R-:W-:-:S05]  /*b660*/  @P1 IMAD.HI.U32 R14, R7, UR4, RZ ;  /* 0x00000004070e1c27 */ /* 0x000fca000f8e00ff */
[----:B------:R-:W-:-:S04]  /*b670*/  @P1 SHF.R.U32.HI R7, RZ, UR5, R14 ;  /* 0x00000005ff071c19 */ /* 0x000fc8000801160e */
[----:B------:R-:W-:Y:S01]  /*b680*/  LOP3.LUT R7, RZ, R7, RZ, 0x33, !PT ;  /* 0x00000007ff077212 */ /* 0x000fe200078e33ff */
[----:B------:R-:W-:Y:S06]  /*b690*/  BRA `(.L_x_2614) ;  /* 0x0000000000147947 */ /* 0x000fec0003800000 */
.L_x_2613:
[----:B------:R-:W-:-:S06]  /*b6a0*/  UISETP.NE.AND UP0, UPT, UR41, 0x1, UPT ;  /* 0x000000012900788c */ /* 0x000fcc000bf05270 */
[----:B------:R-:W-:-:S05]  /*b6b0*/  PLOP3.LUT P1, PT, PT, PT, UP0, 0x80, 0x0 ;  /* 0x000000000000781c */ /* 0x000fca0003f2f008 */
[----:B------:R-:W-:-:S08]  /*b6c0*/  @UP0 ULDC.64 UR4, c[0x0][0x9e8] ;  /* 0x00027a0000040ab9 */ /* 0x000fd00000000a00 */
[----:B------:R-:W-:-:S05]  /*b6d0*/  @P1 IMAD.HI.U32 R14, R7, UR4, RZ ;  /* 0x00000004070e1c27 */ /* 0x000fca000f8e00ff */
[----:B------:R-:W-:-:S07]  /*b6e0*/  @P1 SHF.R.U32.HI R7, RZ, UR5, R14 ;  /* 0x00000005ff071c19 */ /* 0x000fce000801160e */
.L_x_2614:
[----:B------:R-:W-:Y:S05]  /*b6f0*/  BSYNC B0 ;  /* 0x0000000000007941 */ /* 0x000fea0003800000 */
.L_x_2612:
[----:B------:R-:W-:-:S04]  /*b700*/  IMAD R7, R7, UR41, -R57 ;  /* 0x0000002907077c24 */ /* 0x000fc8000f8e0a39 */
[----:B------:R-:W-:-:S05]  /*b710*/  IMAD.IADD R7, R7, 0x1, -R188 ;  /* 0x0000000107077824 */ /* 0x000fca00078e0abc */
[----:B------:R-:W-:Y:S02]  /*b720*/  VIMNMX R6, R6, R7, !PT ;  /* 0x0000000706067248 */ /* 0x000fe40007fe0100 */
[----:B------:R-:W-:-:S07]  /*b730*/  VIADDMNMX R0, R7, UR41, R0, PT ;  /* 0x0000002907007c46 */ /* 0x000fce000b800100 */
.L_x_2611:
[C---:B------:R-:W-:Y:S01]  /*b740*/  ISETP.GE.AND P1, PT, R63.reuse, 0x2, PT ;  /* 0x000000023f00780c */ /* 0x040fe20003f26270 */
[----:B------:R-:W-:Y:S01]  /*b750*/  UISETP.NE.AND UP0, UPT, UR47, URZ, UPT ;  /* 0x0000003f2f00728c */ /* 0x000fe2000bf05270 */
[C---:B------:R-:W-:Y:S02]  /*b760*/  ISETP.GE.AND P5, PT, R63.reuse, 0xa, PT ;  /* 0x0000000a3f00780c */ /* 0x040fe40003fa6270 */
[----:B------:R-:W-:Y:S02]  /*b770*/  ISETP.GT.AND P3, PT, R6, 0x1, !P1 ;  /* 0x000000010600780c */ /* 0x000fe40004f64270 */
[----:B------:R-:W-:Y:S02]  /*b780*/  ISETP.GE.AND P2, PT, R63, 0x9, PT ;  /* 0x000000093f00780c */ /* 0x000fe40003f46270 */
[----:B------:R-:W-:Y:S02]  /*b790*/  ISETP.LT.OR P3, PT, R0, 0x2, P3 ;  /* 0x000000020000780c */ /* 0x000fe40001f61670 */
[----:B------:R-:W-:-:S02]  /*b7a0*/  P2R R65, PR, RZ, 0x20 ;  /* 0x00000020ff417803 */ /* 0x000fc40000000000 */
[----:B------:R-:W-:Y:S02]  /*b7b0*/  FSEL R80, R25, -INF , !P3 ;  /* 0xff80000019507808 */ /* 0x000fe40005800000 */
[C---:B------:R-:W-:Y:S02]  /*b7c0*/  ISETP.GT.AND P3, PT, R6.reuse, 0x9, !P5 ;  /* 0x000000090600780c */ /* 0x040fe40006f64270 */
[----:B------:R-:W-:Y:S02]  /*b7d0*/  ISETP.GT.AND P4, PT, R6, 0x8, !P2 ;  /* 0x000000080600780c */ /* 0x000fe40005784270 */
[----:B------:R-:W-:Y:S02]  /*b7e0*/  ISETP.LT.OR P3, PT, R0, 0xa, P3 ;  /* 0x0000000a0000780c */ /* 0x000fe40001f61670 */
[----:B------:R-:W-:Y:S02]  /*b7f0*/  ISETP.GE.AND P5, PT, R63, 0x11, PT ;  /* 0x000000113f00780c */ /* 0x000fe40003fa6270 */
[----:B------:R-:W-:-:S02]  /*b800*/  FSEL R72, R29, -INF , !P3 ;  /* 0xff8000001d487808 */ /* 0x000fc40005800000 */
[----:B------:R-:W-:Y:S02]  /*b810*/  ISETP.LT.OR P4, PT, R0, 0x9, P4 ;  /* 0x000000090000780c */ /* 0x000fe40002781670 */
[----:B------:R-:W-:Y:S02]  /*b820*/  ISETP.GT.AND P3, PT, R6, 0x10, !P5 ;  /* 0x000000100600780c */ /* 0x000fe40006f64270 */
[----:B------:R-:W-:Y:S02]  /*b830*/  FSEL R74, R28, -INF , !P4 ;  /* 0xff8000001c4a7808 */ /* 0x000fe40006000000 */
        /* <DEDUP_REMOVED lines=43> */
[C---:B------:R-:W-:Y:S02]  /*baf0*/  ISETP.GE.AND P3, PT, R63.reuse, 0x32, PT ;  /* 0x000000323f00780c */ /* 0x040fe40003f66270 */
[----:B------:R-:W-:-:S02]  /*bb00*/  ISETP.GE.AND P6, PT, R63, 0x1, PT ;  /* 0x000000013f00780c */ /* 0x000fc40003fc6270 */
[----:B------:R-:W-:Y:S02]  /*bb10*/  ISETP.GT.AND P4, PT, R6, 0x31, !P3 ;  /* 0x000000310600780c */ /* 0x000fe40005f84270 */
[----:B------:R-:W-:Y:S02]  /*bb20*/  P2R R7, PR, RZ, 0x40 ;  /* 0x00000040ff077803 */ /* 0x000fe40000000000 */
[----:B------:R-:W-:-:S04]  /*bb30*/  ISETP.LT.OR P4, PT, R0, 0x32, P4 ;  /* 0x000000320000780c */ /* 0x000fc80002781670 */
[----:B------:R-:W-:Y:S02]  /*bb40*/  FSEL R14, R49, -INF , !P4 ;  /* 0xff800000310e7808 */ /* 0x000fe40006000000 */
[----:B------:R-:W-:-:S04]  /*bb50*/  ISETP.GE.AND P4, PT, R63, 0x39, PT ;  /* 0x000000393f00780c */ /* 0x000fc80003f86270 */
[----:B------:R-:W-:-:S04]  /*bb60*/  ISETP.GT.AND P5, PT, R6, 0x38, !P4 ;  /* 0x000000380600780c */ /* 0x000fc800067a4270 */
[----:B------:R-:W-:-:S04]  /*bb70*/  ISETP.LT.OR P5, PT, R0, 0x39, P5 ;  /* 0x000000390000780c */ /* 0x000fc80002fa1670 */
[----:B------:R-:W-:Y:S02]  /*bb80*/  FSEL R52, R52, -INF , !P5 ;  /* 0xff80000034347808 */ /* 0x000fe40006800000 */
[----:B------:R-:W-:Y:S02]  /*bb90*/  ISETP.GT.AND P5, PT, R6, RZ, !P6 ;  /* 0x000000ff0600720c */ /* 0x000fe400077a4270 */
[----:B------:R-:W-:Y:S02]  /*bba0*/  ISETP.GE.AND P6, PT, R63, 0x3a, PT ;  /* 0x0000003a3f00780c */ /* 0x000fe40003fc6270 */
[----:B------:R-:W-:-:S04]  /*bbb0*/  ISETP.LT.OR P5, PT, R0, 0x1, P5 ;  /* 0x000000010000780c */ /* 0x000fc80002fa1670 */
[----:B------:R-:W-:Y:S02]  /*bbc0*/  FSEL R78, R24, -INF , !P5 ;  /* 0xff800000184e7808 */ /* 0x000fe40006800000 */
[----:B------:R-:W-:-:S04]  /*bbd0*/  ISETP.GT.AND P5, PT, R6, 0x39, !P6 ;  /* 0x000000390600780c */ /* 0x000fc800077a4270 */
[----:B------:R-:W-:Y:S02]  /*bbe0*/  ISETP.LT.OR P5, PT, R0, 0x3a, P5 ;  /* 0x0000003a0000780c */ /* 0x000fe40002fa1670 */
[----:B------:R-:W2:Y:S02]  /*bbf0*/  SHFL.IDX PT, R0, R3, 0x1, 0x1c1f ;  /* 0x003c1f0003007f89 */ /* 0x000ea400000e0000 */
[----:B------:R-:W-:Y:S02]  /*bc00*/  FSEL R32, R53, -INF , !P5 ;  /* 0xff80000035207808 */ /* 0x000fe40006800000 */
[----:B------:R-:W-:Y:S02]  /*bc10*/  PLOP3.LUT P5, PT, PT, PT, UP0, 0x40, 0x0 ;  /* 0x000000000000781c */ /* 0x000fe40003fae808 */
[----:B--2---:R-:W-:Y:S01]  /*bc20*/  VIADDMNMX R25, R0, R62, R59, PT ;  /* 0x0000003e00197246 */ /* 0x004fe2000380013b */
[----:B------:R-:W-:-:S10]  /*bc30*/  IMAD.IADD R29, R61, 0x1, R0 ;  /* 0x000000013d1d7824 */ /* 0x000fd400078e0200 */
[----:B------:R-:W-:Y:S05]  /*bc40*/  @P5 BRA `(.L_x_2615) ;  /* 0x0000000000605947 */ /* 0x000fea0003800000 */
        /* <DEDUP_REMOVED lines=8> */
[----:B------:R-:W-:Y:S01]  /*bcd0*/  @P5 IMAD.HI.U32 R3, R0, UR4, RZ ;  /* 0x0000000400035c27 */ /* 0x000fe2000f8e00ff */
[----:B------:R-:W-:-:S13]  /*bce0*/  PLOP3.LUT P5, PT, PT, PT, UP0, 0x80, 0x0 ;  /* 0x000000000000781c */ /* 0x000fda0003faf008 */
[----:B------:R-:W-:-:S04]  /*bcf0*/  @P5 SHF.R.U32.HI R0, RZ, UR5, R3 ;  /* 0x00000005ff005c19 */ /* 0x000fc80008011603 */
[----:B------:R-:W-:Y:S01]  /*bd00*/  LOP3.LUT R0, RZ, R0, RZ, 0x33, !PT ;  /* 0x00000000ff007212 */ /* 0x000fe200078e33ff */
[----:B------:R-:W-:Y:S06]  /*bd10*/  BRA `(.L_x_2618) ;  /* 0x0000000000187947 */ /* 0x000fec0003800000 */
.L_x_2617:
[----:B------:R-:W-:-:S06]  /*bd20*/  UISETP.NE.AND UP0, UPT, UR41, 0x1, UPT ;  /* 0x000000012900788c */ /* 0x000fcc000bf05270 */
[----:B------:R-:W-:-:S05]  /*bd30*/  PLOP3.LUT P5, PT, PT, PT, UP0, 0x80, 0x0 ;  /* 0x000000000000781c */ /* 0x000fca0003faf008 */
[----:B------:R-:W-:-:S08]  /*bd40*/  @UP0 ULDC.64 UR4, c[0x0][0x9e8] ;  /* 0x00027a0000040ab9 */ /* 0x000fd00000000a00 */
[----:B------:R-:W-:Y:S01]  /*bd50*/  @P5 IMAD.HI.U32 R3, R0, UR4, RZ ;  /* 0x0000000400035c27 */ /* 0x000fe2000f8e00ff */
[----:B------:R-:W-:-:S13]  /*bd60*/  PLOP3.LUT P5, PT, PT, PT, UP0, 0x80, 0x0 ;  /* 0x000000000000781c */ /* 0x000fda0003faf008 */
[----:B------:R-:W-:-:S07]  /*bd70*/  @P5 SHF.R.U32.HI R0, RZ, UR5, R3 ;  /* 0x00000005ff005c19 */ /* 0x000fce0008011603 */
.L_x_2618:
[----:B------:R-:W-:Y:S05]  /*bd80*/  BSYNC B0 ;  /* 0x0000000000007941 */ /* 0x000fea0003800000 */
.L_x_2616:
[----:B------:R-:W-:-:S04]  /*bd90*/  IMAD R3, R0, UR41, -R57 ;  /* 0x0000002900037c24 */ /* 0x000fc8000f8e0a39 */
[----:B------:R-:W-:-:S05]  /*bda0*/  IMAD.IADD R0, R3, 0x1, -R188 ;  /* 0x0000000103007824 */ /* 0x000fca00078e0abc */
[----:B------:R-:W-:Y:S02]  /*bdb0*/  VIMNMX R29, R29, R0, !PT ;  /* 0x000000001d1d7248 */ /* 0x000fe40007fe0100 */
[----:B------:R-:W-:-:S07]  /*bdc0*/  VIADDMNMX R25, R0, UR41, R25, PT ;  /* 0x0000002900197c46 */ /* 0x000fce000b800119 */
.L_x_2615:
[C---:B------:R-:W-:Y:S01]  /*bdd0*/  ISETP.GT.AND P1, PT, R29.reuse, 0x1, !P1 ;  /* 0x000000011d00780c */ /* 0x040fe20004f24270 */
[----:B------:R-:W-:Y:S01]  /*bde0*/  ULDC UR4, c[0x0][0x988] ;  /* 0x0002620000047ab9 */ /* 0x000fe20000000800 */
[----:B------:R-:W-:Y:S01]  /*bdf0*/  BAR.SYNC.DEFER_BLOCKING 0xf, 0x100 ;  /* 0x03c4000000007b1d */ /* 0x000fe20000010000 */
[----:B------:R-:W-:Y:S02]  /*be00*/  ISETP.GT.AND P2, PT, R29, 0x8, !P2 ;  /* 0x000000081d00780c */ /* 0x000fe40005744270 */
[C---:B------:R-:W-:Y:S02]  /*be10*/  ISETP.LT.OR P1, PT, R25.reuse, 0x2, P1 ;  /* 0x000000021900780c */ /* 0x040fe40000f21670 */
[----:B------:R-:W-:Y:S02]  /*be20*/  ISETP.LT.OR P2, PT, R25, 0x9, P2 ;  /* 0x000000091900780c */ /* 0x000fe40001741670 */
[----:B------:R-:W-:Y:S02]  /*be30*/  FSEL R62, R27, -INF , !P1 ;  /* 0xff8000001b3e7808 */ /* 0x000fe40004800000 */
[----:B------:R-:W-:-:S02]  /*be40*/  ISETP.NE.AND P1, PT, R65, RZ, PT ;  /* 0x000000ff4100720c */ /* 0x000fc40003f25270 */
[----:B------:R-:W-:Y:S02]  /*be50*/  FSEL R40, R30, -INF , !P2 ;  /* 0xff8000001e287808 */ /* 0x000fe40005000000 */
        /* <DEDUP_REMOVED lines=29> */
[----:B------:R-:W-:Y:S02]  /*c030*/  ISETP.NE.AND P2, PT, R71, RZ, PT ;  /* 0x000000ff4700720c */ /* 0x000fe40003f45270 */
[----:B------:R-:W-:Y:S02]  /*c040*/  ISETP.LT.OR P1, PT, R25, 0x1a, P1 ;  /* 0x0000001a1900780c */ /* 0x000fe40000f21670 */
[----:B------:R-:W-:Y:S02]  /*c050*/  FMNMX.FTZ R3, R14, R3, !PT ;  /* 0x000000030e037209 */ /* 0x000fe40007810000 */
[----:B------:R-:W-:Y:S02]  /*c060*/  FSEL R24, R39, -INF , !P1 ;  /* 0xff80000027187808 */ /* 0x000fe40004800000 */
[----:B------:R-:W-:Y:S02]  /*c070*/  ISETP.NE.AND P1, PT, R37, RZ, PT ;  /* 0x000000ff2500720c */ /* 0x000fe40003f25270 */
[----:B------:R-:W-:-:S02]  /*c080*/  FMNMX.FTZ R3, R52, R3, !PT ;  /* 0x0000000334037209 */ /* 0x000fc40007810000 */
[----:B------:R-:W-:Y:S02]  /*c090*/  ISETP.GT.AND P1, PT, R29, 0x20, !P1 ;  /* 0x000000201d00780c */ /* 0x000fe40004f24270 */
[----:B------:R-:W-:Y:S02]  /*c0a0*/  ISETP.NE.AND P5, PT, R7, RZ, PT ;  /* 0x000000ff0700720c */ /* 0x000fe40003fa5270 */
[----:B------:R-:W-:Y:S02]  /*c0b0*/  ISETP.LT.OR P1, PT, R25, 0x21, P1 ;  /* 0x000000211900780c */ /* 0x000fe40000f21670 */
[----:B------:R-:W-:Y:S02]  /*c0c0*/  FMNMX.FTZ R7, R32, R3, !PT ;  /* 0x0000000320077209 */ /* 0x000fe40007810000 */
[----:B------:R-:W-:Y:S02]  /*c0d0*/  FSEL R42, R42, -INF , !P1 ;  /* 0xff8000002a2a7808 */ /* 0x000fe40004800000 */
[----:B------:R-:W-:Y:S01]  /*c0e0*/  ISETP.GT.AND P1, PT, R29, 0x21, !P2 ;  /* 0x000000211d00780c */ /* 0x000fe20005724270 */
[----:B------:R-:W2:Y:S01]  /*c0f0*/  SHFL.BFLY PT, R6, R7, 0x2, 0x1f ;  /* 0x0c401f0007067f89 */ /* 0x000ea200000e0000 */
[----:B------:R-:W-:-:S02]  /*c100*/  ISETP.NE.AND P2, PT, R73, RZ, PT ;  /* 0x000000ff4900720c */ /* 0x000fc40003f45270 */
[----:B------:R-:W-:Y:S02]  /*c110*/  ISETP.LT.OR P1, PT, R25, 0x22, P1 ;  /* 0x000000221900780c */ /* 0x000fe40000f21670 */
[----:B------:R-:W-:Y:S02]  /*c120*/  ISETP.GT.AND P3, PT, R29, 0x31, !P3 ;  /* 0x000000311d00780c */ /* 0x000fe40005f64270 */
[----:B------:R-:W-:Y:S02]  /*c130*/  FSEL R28, R43, -INF , !P1 ;  /* 0xff8000002b1c7808 */ /* 0x000fe40004800000 */
[----:B------:R-:W-:Y:S02]  /*c140*/  ISETP.NE.AND P1, PT, R41, RZ, PT ;  /* 0x000000ff2900720c */ /* 0x000fe40003f25270 */
[C---:B------:R-:W-:Y:S02]  /*c150*/  ISETP.GT.AND P4, PT, R29.reuse, 0x38, !P4 ;  /* 0x000000381d00780c */ /* 0x040fe40006784270 */
[----:B------:R-:W-:-:S02]  /*c160*/  ISETP.GT.AND P1, PT, R29, 0x28, !P1 ;  /* 0x000000281d00780c */ /* 0x000fc40004f24270 */
[C---:B------:R-:W-:Y:S02]  /*c170*/  ISETP.LT.OR P3, PT, R25.reuse, 0x32, P3 ;  /* 0x000000321900780c */ /* 0x040fe40001f61670 */
[----:B------:R-:W-:Y:S02]  /*c180*/  ISETP.LT.OR P1, PT, R25, 0x29, P1 ;  /* 0x000000291900780c */ /* 0x000fe40000f21670 */
[C---:B------:R-:W-:Y:S02]  /*c190*/  ISETP.GT.AND P6, PT, R29.reuse, 0x39, !P6 ;  /* 0x000000391d00780c */ /* 0x040fe400077c4270 */
[----:B------:R-:W-:Y:S02]  /*c1a0*/  FSEL R46, R46, -INF , !P1 ;  /* 0xff8000002e2e7808 */ /* 0x000fe40004800000 */
[----:B------:R-:W-:Y:S02]  /*c1b0*/  ISETP.GT.AND P1, PT, R29, RZ, !P5 ;  /* 0x000000ff1d00720c */ /* 0x000fe40006f24270 */
[----:B--2---:R-:W-:Y:S01]  /*c1c0*/  FMNMX.FTZ R27, R7, R6, !PT ;  /* 0x00000006071b7209 */ /* 0x004fe20007810000 */
[----:B------:R-:W-:Y:S01]  /*c1d0*/  IMAD.U32 R7, RZ, RZ, UR4 ;  /* 0x00000004ff077e24 */ /* 0x000fe2000f8e00ff */
[----:B------:R-:W-:-:S02]  /*c1e0*/  ISETP.LT.OR P1, PT, R25, 0x1, P1 ;  /* 0x000000011900780c */ /* 0x000fc40000f21670 */
[----:B------:R-:W-:Y:S01]  /*c1f0*/  ISETP.NE.AND P5, PT, R45, RZ, PT ;  /* 0x000000ff2d00720c */ /* 0x000fe20003fa5270 */
[----:B------:R-:W2:Y:S01]  /*c200*/  SHFL.BFLY PT, R6, R27, 0x1, 0x1f ;  /* 0x0c201f001b067f89 */ /* 0x000ea200000e0000 */
[----:B------:R-:W-:Y:S02]  /*c210*/  FSEL R26, R26, -INF , !P1 ;  /* 0xff8000001a1a7808 */ /* 0x000fe40004800000 */
[----:B------:R-:W-:Y:S02]  /*c220*/  ISETP.GT.AND P1, PT, R29, 0x29, !P2 ;  /* 0x000000291d00780c */ /* 0x000fe40005724270 */
[----:B------:R-:W-:Y:S02]  /*c230*/  FMNMX.FTZ R3, R26, R62, !PT ;  /* 0x0000003e1a037209 */ /* 0x000fe40007810000 */
[----:B------:R-:W-:Y:S02]  /*c240*/  ISETP.LT.OR P1, PT, R25, 0x2a, P1 ;  /* 0x0000002a1900780c */ /* 0x000fe40000f21670 */
[----:B------:R-:W-:-:S02]  /*c250*/  FMNMX.FTZ R3, R40, R3, !PT ;  /* 0x0000000328037209 */ /* 0x000fc40007810000 */
[----:B------:R-:W-:Y:S02]  /*c260*/  ISETP.GT.AND P2, PT, R29, 0x30, !P5 ;  /* 0x000000301d00780c */ /* 0x000fe40006f44270 */
[----:B------:R-:W-:Y:S02]  /*c270*/  FMNMX.FTZ R3, R30, R3, !PT ;  /* 0x000000031e037209 */ /* 0x000fe40007810000 */
[----:B------:R-:W-:Y:S02]  /*c280*/  FSEL R76, R47, -INF , !P1 ;  /* 0xff8000002f4c7808 */ /* 0x000fe40004800000 */
[----:B------:R-:W-:Y:S02]  /*c290*/  FMNMX.FTZ R3, R34, R3, !PT ;  /* 0x0000000322037209 */ /* 0x000fe40007810000 */
[----:B------:R-:W-:Y:S02]  /*c2a0*/  ISETP.LT.OR P2, PT, R25, 0x31, P2 ;  /* 0x000000311900780c */ /* 0x000fe40001741670 */
[----:B------:R-:W-:-:S02]  /*c2b0*/  FMNMX.FTZ R3, R0, R3, !PT ;  /* 0x0000000300037209 */ /* 0x000fc40007810000 */
[----:B------:R-:W-:Y:S02]  /*c2c0*/  FSEL R50, R50, -INF , !P2 ;  /* 0xff80000032327808 */ /* 0x000fe40005000000 */
[----:B------:R-:W-:Y:S02]  /*c2d0*/  FMNMX.FTZ R3, R38, R3, !PT ;  /* 0x0000000326037209 */ /* 0x000fe40007810000 */
[----:B--2---:R-:W-:Y:S02]  /*c2e0*/  FMNMX.FTZ R6, R27, R6, !PT ;  /* 0x000000061b067209 */ /* 0x004fe40007810000 */
[----:B------:R-:W-:Y:S02]  /*c2f0*/  FMNMX.FTZ R3, R24, R3, !PT ;  /* 0x0000000318037209 */ /* 0x000fe40007810000 */
[C---:B------:R-:W-:Y:S01]  /*c300*/  FSETP.NEU.FTZ.AND P1, PT, R6.reuse, -INF , PT ;  /* 0xff8000000600780b */ /* 0x040fe20003f3d000 */
[----:B------:R-:W-:Y:S01]  /*c310*/  FMUL.FTZ R27, R6, R7 ;  /* 0x00000007061b7220 */ /* 0x000fe20000410000 */
[----:B------:R-:W-:-:S02]  /*c320*/  FMNMX.FTZ R3, R42, R3, !PT ;  /* 0x000000032a037209 */ /* 0x000fc40007810000 */
[----:B------:R-:W-:Y:S02]  /*c330*/  ISETP.LT.OR P4, PT, R25, 0x39, P4 ;  /* 0x000000391900780c */ /* 0x000fe40002781670 */
[----:B------:R-:W-:Y:S02]  /*c340*/  FMNMX.FTZ R3, R28, R3, !PT ;  /* 0x000000031c037209 */ /* 0x000fe40007810000 */
[----:B------:R-:W-:Y:S02]  /*c350*/  FSEL R27, R27, RZ, P1 ;  /* 0x000000ff1b1b7208 */ /* 0x000fe40000800000 */
[----:B------:R-:W-:Y:S02]  /*c360*/  FMNMX.FTZ R3, R46, R3, !PT ;  /* 0x000000032e037209 */ /* 0x000fe40007810000 */
[----:B------:R-:W-:Y:S01]  /*c370*/  ISETP.LT.OR P6, PT, R25, 0x3a, P6 ;  /* 0x0000003a1900780c */ /* 0x000fe200037c1670 */
[--C-:B------:R-:W-:Y:S01]  /*c380*/  FFMA.FTZ R29, R78, R7, -R27.reuse ;  /* 0x000000074e1d7223 */ /* 0x100fe2000001081b */
[----:B------:R-:W-:Y:S01]  /*c390*/  FMNMX.FTZ R3, R76, R3, !PT ;  /* 0x000000034c037209 */ /* 0x000fe20007810000 */
[-CC-:B------:R-:W-:Y:S01]  /*c3a0*/  FFMA.FTZ R31, R80, R7.reuse, -R27.reuse ;  /* 0x00000007501f7223 */ /* 0x180fe2000001081b */
[----:B------:R-:W-:Y:S01]  /*c3b0*/  FSEL R78, R51, -INF , !P3 ;  /* 0xff800000334e7808 */ /* 0x000fe20005800000 */
[--C-:B------:R-:W-:Y:S01]  /*c3c0*/  FFMA.FTZ R25, R72, R7, -R27.reuse ;  /* 0x0000000748197223 */ /* 0x100fe2000001081b */
[----:B------:R-:W-:Y:S01]  /*c3d0*/  FMNMX.FTZ R3, R50, R3, !PT ;  /* 0x0000000332037209 */ /* 0x000fe20007810000 */
[-CC-:B------:R-:W-:Y:S01]  /*c3e0*/  FFMA.FTZ R39, R14, R7.reuse, -R27.reuse ;  /* 0x000000070e277223 */ /* 0x180fe2000001081b */
[----:B------:R-:W-:Y:S01]  /*c3f0*/  FSEL R54, R54, -INF , !P4 ;  /* 0xff80000036367808 */ /* 0x000fe20006000000 */
[--C-:B------:R-:W-:Y:S01]  /*c400*/  FFMA.FTZ R74, R74, R7, -R27.reuse ;  /* 0x000000074a4a7223 */ /* 0x100fe2000001081b */
[----:B------:R-:W-:Y:S01]  /*c410*/  FMNMX.FTZ R3, R78, R3, !PT ;  /* 0x000000034e037209 */ /* 0x000fe20007810000 */
[----:B------:R-:W-:Y:S01]  /*c420*/  MUFU.EX2 R29, R29 ;  /* 0x0000001d001d7308 */ /* 0x000fe20000000800 */
[----:B------:R-:W-:Y:S01]  /*c430*/  FSEL R80, R55, -INF , !P6 ;  /* 0xff80000037507808 */ /* 0x000fe20007000000 */
[--C-:B------:R-:W-:Y:S01]  /*c440*/  FFMA.FTZ R70, R70, R7, -R27.reuse ;  /* 0x0000000746467223 */ /* 0x100fe2000001081b */
[----:B------:R-:W-:Y:S01]  /*c450*/  FMNMX.FTZ R3, R54, R3, !PT ;  /* 0x0000000336037209 */ /* 0x000fe20007810000 */
[-CC-:B------:R-:W-:Y:S01]  /*c460*/  FFMA.FTZ R68, R68, R7.reuse, -R27.reuse ;  /* 0x0000000744447223 */ /* 0x180fe2000001081b */
[-CC-:B------:R-:W-:Y:S01]  /*c470*/  FFMA.FTZ R66, R66, R7.reuse, -R27.reuse ;  /* 0x0000000742427223 */ /* 0x180fe2000001081b */
[--C-:B------:R-:W-:Y:S01]  /*c480*/  FFMA.FTZ R64, R64, R7, -R27.reuse ;  /* 0x0000000740407223 */ /* 0x100fe2000001081b */
[----:B------:R-:W-:Y:S01]  /*c490*/  FMNMX.FTZ R3, R80, R3, !PT ;  /* 0x0000000350037209 */ /* 0x000fe20007810000 */
[----:B------:R-:W2:Y:S01]  /*c4a0*/  MUFU.EX2 R164, R31 ;  /* 0x0000001f00a47308 */ /* 0x000ea20000000800 */
[-CC-:B------:R-:W-:Y:S01]  /*c4b0*/  FFMA.FTZ R60, R60, R7.reuse, -R27.reuse ;  /* 0x000000073c3c7223 */ /* 0x180fe2000001081b */
[-CC-:B------:R-:W-:Y:S01]  /*c4c0*/  FFMA.FTZ R58, R58, R7.reuse, -R27.reuse ;  /* 0x000000073a3a7223 */ /* 0x180fe2000001081b */
[-CC-:B------:R-:W-:Y:S01]  /*c4d0*/  FFMA.FTZ R44, R44, R7.reuse, -R27.reuse ;  /* 0x000000072c2c7223 */ /* 0x180fe2000001081b */
[----:B------:R-:W3:Y:S01]  /*c4e0*/  SHFL.BFLY PT, R72, R3, 0x2, 0x1f ;  /* 0x0c401f0003487f89 */ /* 0x000ee200000e0000 */
[-CC-:B------:R-:W-:Y:S01]  /*c4f0*/  FFMA.FTZ R36, R36, R7.reuse, -R27.reuse ;  /* 0x0000000724247223 */ /* 0x180fe2000001081b */
[-CC-:B------:R-:W-:Y:S01]  /*c500*/  FFMA.FTZ R48, R48, R7.reuse, -R27.reuse ;  /* 0x0000000730307223 */ /* 0x180fe2000001081b */
[-CC-:B------:R-:W-:Y:S01]  /*c510*/  FFMA.FTZ R52, R52, R7.reuse, -R27.reuse ;  /* 0x0000000734347223 */ /* 0x180fe2000001081b */
[----:B------:R-:W-:Y:S01]  /*c520*/  MUFU.EX2 R74, R74 ;  /* 0x0000004a004a7308 */ /* 0x000fe20000000800 */
[----:B------:R-:W-:-:S07]  /*c530*/  FFMA.FTZ R27, R32, R7, -R27 ;  /* 0x00000007201b7223 */ /* 0x000fce000001081b */
[----:B------:R-:W4:Y:S01]  /*c540*/  MUFU.EX2 R25, R25 ;  /* 0x0000001900197308 */ /* 0x000f220000000800 */
[----:B--2---:R-:W-:Y:S01]  /*c550*/  FADD.FTZ R43, R29, R164 ;  /* 0x000000a41d2b7221 */ /* 0x004fe20000010000 */
[----:B------:R-:W-:-:S06]  /*c560*/  F2FP.BF16.F32.PACK_AB R164, R164, R29 ;  /* 0x0000001da4a4723e */ /* 0x000fcc00000010ff */
[----:B------:R-:W-:Y:S01]  /*c570*/  MUFU.EX2 R70, R70 ;  /* 0x0000004600467308 */ /* 0x000fe20000000800 */
[----:B---3--:R-:W-:-:S07]  /*c580*/  FMNMX.FTZ R72, R3, R72, !PT ;  /* 0x0000004803487209 */ /* 0x008fce0007810000 */
[----:B------:R-:W2:Y:S01]  /*c590*/  MUFU.EX2 R31, R68 ;  /* 0x00000044001f7308 */ /* 0x000ea20000000800 */
[----:B------:R-:W3:Y:S01]  /*c5a0*/  SHFL.BFLY PT, R3, R72, 0x1, 0x1f ;  /* 0x0c201f0048037f89 */ /* 0x000ee200000e0000 */
[----:B----4-:R-:W-:-:S06]  /*c5b0*/  F2FP.BF16.F32.PACK_AB R166, R25, R74 ;  /* 0x0000004a19a6723e */ /* 0x010fcc00000010ff */
[----:B------:R-:W-:Y:S08]  /*c5c0*/  MUFU.EX2 R66, R66 ;  /* 0x0000004200427308 */ /* 0x000ff00000000800 */
[----:B------:R-:W4:Y:S01]  /*c5d0*/  MUFU.EX2 R33, R64 ;  /* 0x0000004000217308 */ /* 0x000f220000000800 */
[----:B--2---:R-:W-:-:S07]  /*c5e0*/  F2FP.BF16.F32.PACK_AB R160, R31, R70 ;  /* 0x000000461fa0723e */ /* 0x004fce00000010ff */
[----:B------:R-:W-:Y:S01]  /*c5f0*/  MUFU.EX2 R60, R60 ;  /* 0x0000003c003c7308 */ /* 0x000fe20000000800 */
[----:B---3--:R-:W-:-:S04]  /*c600*/  FMNMX.FTZ R14, R72, R3, !PT ;  /* 0x00000003480e7209 */ /* 0x008fc80007810000 */
[C---:B------:R-:W-:Y:S01]  /*c610*/  FSETP.NEU.FTZ.AND P1, PT, R14.reuse, -INF , PT ;  /* 0xff8000000e00780b */ /* 0x040fe20003f3d000 */
[----:B------:R-:W-:Y:S02]  /*c620*/  FMUL.FTZ R3, R14, R7 ;  /* 0x000000070e037220 */ /* 0x000fe40000410000 */
[----:B------:R-:W2:Y:S01]  /*c630*/  MUFU.EX2 R35, R58 ;  /* 0x0000003a00237308 */ /* 0x000ea20000000800 */
[----:B----4-:R-:W-:Y:S02]  /*c640*/  F2FP.BF16.F32.PACK_AB R162, R33, R66 ;  /* 0x0000004221a2723e */ /* 0x010fe400000010ff */
[----:B------:R-:W-:-:S05]  /*c650*/  FSEL R3, R3, RZ, P1 ;  /* 0x000000ff03037208 */ /* 0x000fca0000800000 */
        /* <DEDUP_REMOVED lines=16> */
[-CC-:B------:R-:W-:Y:S01]  /*c760*/  FFMA.FTZ R54, R54, R7.reuse, -R3.reuse ;  /* 0x0000000736367223 */ /* 0x180fe20000010803 */
[----:B------:R-:W-:Y:S01]  /*c770*/  FFMA.FTZ R3, R80, R7, -R3 ;  /* 0x0000000750037223 */ /* 0x000fe20000010803 */
[----:B--2---:R-:W-:-:S03]  /*c780*/  F2FP.BF16.F32.PACK_AB R156, R35, R60 ;  /* 0x0000003c239c723e */ /* 0x004fc600000010ff */
[----:B------:R-:W2:Y:S08]  /*c790*/  MUFU.EX2 R40, R40 ;  /* 0x0000002800287308 */ /* 0x000eb00000000800 */
[----:B------:R-:W4:Y:S08]  /*c7a0*/  MUFU.EX2 R167, R30 ;  /* 0x0000001e00a77308 */ /* 0x000f300000000800 */
[----:B------:R-:W5:Y:S08]  /*c7b0*/  MUFU.EX2 R34, R34 ;  /* 0x0000002200227308 */ /* 0x000f700000000800 */
[----:B------:R0:W1:Y:S08]  /*c7c0*/  MUFU.EX2 R161, R0 ;  /* 0x0000000000a17308 */ /* 0x0000700000000800 */
[----:B------:R-:W1:Y:S01]  /*c7d0*/  MUFU.EX2 R38, R38 ;  /* 0x0000002600267308 */ /* 0x000e620000000800 */
[----:B0-----:R-:W-:Y:S01]  /*c7e0*/  FADD.FTZ R0, R74, R43 ;  /* 0x0000002b4a007221 */ /* 0x001fe20000010000 */
[----:B---3--:R-:W-:Y:S01]  /*c7f0*/  FADD.FTZ R43, R26, R165 ;  /* 0x000000a51a2b7221 */ /* 0x008fe20000010000 */
[----:B------:R-:W-:-:S02]  /*c800*/  F2FP.BF16.F32.PACK_AB R165, R165, R26 ;  /* 0x0000001aa5a5723e */ /* 0x000fc400000010ff */
[----:B------:R-:W-:Y:S01]  /*c810*/  FADD.FTZ R45, R25, R0 ;  /* 0x00000000192d7221 */ /* 0x000fe20000010000 */
[----:B--2---:R-:W-:Y:S02]  /*c820*/  FADD.FTZ R0, R40, R43 ;  /* 0x0000002b28007221 */ /* 0x004fe40000010000 */
[----:B------:R0:W2:Y:S08]  /*c830*/  MUFU.EX2 R163, R24 ;  /* 0x0000001800a37308 */ /* 0x0000b00000000800 */
[----:B------:R-:W3:Y:S01]  /*c840*/  MUFU.EX2 R42, R42 ;  /* 0x0000002a002a7308 */ /* 0x000ee20000000800 */
[----:B0-----:R-:W-:Y:S01]  /*c850*/  FADD.FTZ R24, R70, R45 ;  /* 0x0000002d46187221 */ /* 0x001fe20000010000 */
[C---:B----4-:R-:W-:Y:S01]  /*c860*/  FADD.FTZ R45, R167.reuse, R0 ;  /* 0x00000000a72d7221 */ /* 0x050fe20000010000 */
[----:B------:R-:W-:-:S02]  /*c870*/  F2FP.BF16.F32.PACK_AB R167, R167, R40 ;  /* 0x00000028a7a7723e */ /* 0x000fc400000010ff */
[----:B------:R-:W-:Y:S01]  /*c880*/  FADD.FTZ R47, R31, R24 ;  /* 0x000000181f2f7221 */ /* 0x000fe20000010000 */
[----:B-----5:R-:W-:Y:S02]  /*c890*/  FADD.FTZ R0, R34, R45 ;  /* 0x0000002d22007221 */ /* 0x020fe40000010000 */
[----:B------:R-:W0:Y:S01]  /*c8a0*/  MUFU.EX2 R157, R28 ;  /* 0x0000001c009d7308 */ /* 0x000e220000000800 */
[----:B------:R-:W-:Y:S01]  /*c8b0*/  FADD.FTZ R24, R66, R47 ;  /* 0x0000002f42187221 */ /* 0x000fe20000010000 */
[C---:B-1----:R-:W-:Y:S01]  /*c8c0*/  FADD.FTZ R29, R161.reuse, R0 ;  /* 0x00000000a11d7221 */ /* 0x042fe20000010000 */
[----:B------:R-:W-:Y:S01]  /*c8d0*/  F2FP.BF16.F32.PACK_AB R161, R161, R34 ;  /* 0x00000022a1a1723e */ /* 0x000fe200000010ff */
[----:B------:R1:W-:Y:S01]  /*c8e0*/  STSM.16.M88.4 [R202+0x26800], R164 ;  /* 0x026800a4ca007844 */ /* 0x0003e20000000200 */
[----:B------:R-:W-:Y:S01]  /*c8f0*/  FADD.FTZ R45, R33, R24 ;  /* 0x00000018212d7221 */ /* 0x000fe20000010000 */
[----:B------:R-:W-:Y:S02]  /*c900*/  FADD.FTZ R0, R38, R29 ;  /* 0x0000001d26007221 */ /* 0x000fe40000010000 */
[----:B------:R-:W4:Y:S01]  /*c910*/  MUFU.EX2 R44, R44 ;  /* 0x0000002c002c7308 */ /* 0x000f220000000800 */
[----:B------:R-:W-:Y:S01]  /*c920*/  FADD.FTZ R24, R60, R45 ;  /* 0x0000002d3c187221 */ /* 0x000fe20000010000 */
[C---:B--2---:R-:W-:Y:S01]  /*c930*/  FADD.FTZ R29, R163.reuse, R0 ;  /* 0x00000000a31d7221 */ /* 0x044fe20000010000 */
[----:B------:R-:W-:-:S02]  /*c940*/  F2FP.BF16.F32.PACK_AB R163, R163, R38 ;  /* 0x00000026a3a3723e */ /* 0x000fc400000010ff */
[----:B------:R-:W-:Y:S01]  /*c950*/  FADD.FTZ R31, R35, R24 ;  /* 0x00000018231f7221 */ /* 0x000fe20000010000 */
[----:B---3--:R-:W-:Y:S02]  /*c960*/  FADD.FTZ R0, R42, R29 ;  /* 0x0000001d2a007221 */ /* 0x008fe40000010000 */
[----:B------:R-:W2:Y:S01]  /*c970*/  MUFU.EX2 R46, R46 ;  /* 0x0000002e002e7308 */ /* 0x000ea20000000800 */
[----:B------:R1:W-:Y:S01]  /*c980*/  STSM.16.M88.4 [R203], R160 ;  /* 0x000000a0cb007844 */ /* 0x0003e20000000200 */
[C---:B0-----:R-:W-:Y:S01]  /*c990*/  FADD.FTZ R29, R157.reuse, R0 ;  /* 0x000000009d1d7221 */ /* 0x041fe20000010000 */
[----:B------:R-:W-:-:S05]  /*c9a0*/  F2FP.BF16.F32.PACK_AB R157, R157, R42 ;  /* 0x0000002a9d9d723e */ /* 0x000fca00000010ff */
[----:B------:R-:W0:Y:S01]  /*c9b0*/  MUFU.EX2 R37, R36 ;  /* 0x0000002400257308 */ /* 0x000e220000000800 */
[----:B----4-:R-:W-:-:S07]  /*c9c0*/  FADD.FTZ R0, R44, R31 ;  /* 0x0000001f2c007221 */ /* 0x010fce0000010000 */
[----:B------:R-:W3:Y:S01]  /*c9d0*/  MUFU.EX2 R41, R76 ;  /* 0x0000004c00297308 */ /* 0x000ee20000000800 */
[----:B--2---:R-:W-:-:S07]  /*c9e0*/  FADD.FTZ R24, R46, R29 ;  /* 0x0000001d2e187221 */ /* 0x004fce0000010000 */
[----:B------:R-:W-:Y:S01]  /*c9f0*/  MUFU.EX2 R48, R48 ;  /* 0x0000003000307308 */ /* 0x000fe20000000800 */
[C---:B0-----:R-:W-:Y:S01]  /*ca00*/  F2FP.BF16.F32.PACK_AB R158, R37.reuse, R44 ;  /* 0x0000002c259e723e */ /* 0x041fe200000010ff */
        /* <DEDUP_REMOVED lines=16> */
[----:B------:R3:W4:Y:S01]  /*cb10*/  MUFU.EX2 R25, R3 ;  /* 0x0000000300197308 */ /* 0x0007220000000800 */
[----:B0-----:R-:W-:Y:S01]  /*cb20*/  F2FP.BF16.F32.PACK_AB R154, R27, R52 ;  /* 0x000000341b9a723e */ /* 0x001fe200000010ff */
[----:B------:R-:W-:Y:S01]  /*cb30*/  FADD.FTZ R52, R52, R39 ;  /* 0x0000002734347221 */ /* 0x000fe20000010000 */
[----:B--2---:R-:W-:-:S03]  /*cb40*/  FADD.FTZ R0, R54, R43 ;  /* 0x0000002b36007221 */ /* 0x004fc60000010000 */
[----:B---3--:R-:W-:Y:S01]  /*cb50*/  FADD.FTZ R3, R27, R52 ;  /* 0x000000341b037221 */ /* 0x008fe20000010000 */
[C---:B----4-:R-:W-:Y:S01]  /*cb60*/  F2FP.BF16.F32.PACK_AB R155, R25.reuse, R54 ;  /* 0x00000036199b723e */ /* 0x050fe200000010ff */
[----:B------:R-:W-:-:S04]  /*cb70*/  FADD.FTZ R0, R25, R0 ;  /* 0x0000000019007221 */ /* 0x000fc80000010000 */
[----:B------:R1:W-:Y:S01]  /*cb80*/  STSM.16.M88.4 [R204], R152 ;  /* 0x00000098cc007844 */ /* 0x0003e20000000200 */
[----:B------:R-:W-:Y:S05]  /*cb90*/  @!P0 BRA `(.L_x_2619) ;  /* 0x0000000000048947 */ /* 0x000fea0003800000 */
[----:B------:R-:W-:Y:S01]  /*cba0*/  BPT.TRAP 0x1 ;  /* 0x000000040000795c */ /* 0x000fe20000300000 */
.L_x_2619:
[----:B------:R0:W2:Y:S01]  /*cbb0*/  SYNCS.PHASECHK.TRANS64.TRYWAIT P1, [R15+URZ+0x28c50], R56 ;  /* 0x028c50380f0075a7 */ /* 0x0000a2000802017f */
[----:B------:R-:W-:Y:S05]  /*cbc0*/  @!P0 BRA `(.L_x_2620) ;  /* 0x0000000000048947 */ /* 0x000fea0003800000 */
[----:B------:R-:W-:Y:S01]  /*cbd0*/  BPT.TRAP 0x1 ;  /* 0x000000040000795c */ /* 0x000fe20000300000 */
.L_x_2620:
[----:B------:R-:W-:Y:S01]  /*cbe0*/  ULDC UR44, c[0x0][0x9e4] ;  /* 0x00027900002c7ab9 */ /* 0x000fe20000000800 */
[----:B------:R-:W-:Y:S01]  /*cbf0*/  ULDC UR45, c[0x0][0x9dc] ;  /* 0x00027700002d7ab9 */ /* 0x000fe20000000800 */
[----:B------:R-:W-:Y:S01]  /*cc00*/  ULDC UR38, c[0x0][0x988] ;  /* 0x0002620000267ab9 */ /* 0x000fe20000000800 */
[----:B------:R-:W-:Y:S01]  /*cc10*/  ULDC UR46, c[0x0][0x9e0] ;  /* 0x00027800002e7ab9 */ /* 0x000fe20000000800 */
[----:B------:R-:W-:Y:S01]  /*cc20*/  BSSY B0, `(.L_x_2621) ;  /* 0x0000006000007945 */ /* 0x000fe20003800000 */
[----:B------:R-:W-:Y:S02]  /*cc30*/  IMAD R24, R18, 0x1000, R197 ;  /* 0x0000100012187824 */ /* 0x000fe400078e02c5 */
[----:B------:R-:W-:Y:S01]  /*cc40*/  IMAD.MOV.U32 R25, RZ, RZ, 0x40000040 ;  /* 0x40000040ff197424 */ /* 0x000fe200078e00ff */
[----:B--2---:R-:W-:Y:S06]  /*cc50*/  @P1 BRA `(.L_x_2622) ;  /* 0x0000000000081947 */ /* 0x004fec0003800000 */
[----:B------:R-:W2:Y:S02]  /*cc60*/  SYNCS.PHASECHK.TRANS64.TRYWAIT P1, [R15+URZ+0x28c50], R56 ;  /* 0x028c50380f0075a7 */ /* 0x000ea4000802017f */
[----:B--2---:R-:W-:Y:S05]  /*cc70*/  @!P1 BRA `(.L_x_2623) ;  /* 0x0000013400f49947 */ /* 0x004fea0003800000 */
.L_x_2622:
[----:B------:R-:W-:Y:S05]  /*cc80*/  BSYNC B0 ;  /* 0x0000000000007941 */ /* 0x000fea0003800000 */
.L_x_2621:
        /* <DEDUP_REMOVED lines=14> */
[----:B0-2---:R-:W-:-:S06]  /*cd70*/  WARPGROUP.ARRIVE ;  /* 0x00000000000079c5 */ /* 0x005fcc0000000000 */
        /* <DEDUP_REMOVED lines=24> */
.L_x_2624:
[----:B-1----:R-:W0:Y:S01]  /*cf00*/  LDC R152, c[0x0][0x448] ;  /* 0x00011200ff987b82 */ /* 0x002e220000000800 */
[----:B------:R-:W-:Y:S01]  /*cf10*/  VIADD R15, R15, 0x28c60 ;  /* 0x00028c600f0f7836 */ /* 0x000fe20000000000 */
[----:B------:R-:W-:Y:S01]  /*cf20*/  UISETP.NE.AND UP0, UPT, UR47, URZ, UPT ;  /* 0x0000003f2f00728c */ /* 0x000fe2000bf05270 */
[----:B------:R-:W-:-:S03]  /*cf30*/  IMAD.MOV.U32 R153, RZ, RZ, R199 ;  /* 0x000000ffff997224 */ /* 0x000fc600078e00c7 */
[----:B------:R-:W-:-:S04]  /*cf40*/  PRMT R15, R191, 0x654, R15 ;  /* 0x00000654bf0f7816 */ /* 0x000fc8000000000f */
[----:B------:R1:W-:Y:S01]  /*cf50*/  SYNCS.ARRIVE.TRANS64.RED.A1T0 RZ, [R15+URZ], RZ ;  /* 0x000000ff0fff79a7 */ /* 0x0003e2000810043f */
[----:B0-----:R-:W-:-:S13]  /*cf60*/  ISETP.NE.AND P1, PT, R152, 0x1, PT ;  /* 0x000000019800780c */ /* 0x001fda0003f25270 */
[----:B------:R-:W0:Y:S08]  /*cf70*/  @P1 LDC R152, c[0x0][0x44c] ;  /* 0x00011300ff981b82 */ /* 0x000e300000000800 */
[----:B-1----:R-:W1:Y:S01]  /*cf80*/  @P1 LDC R15, c[0x0][0x450] ;  /* 0x00011400ff0f1b82 */ /* 0x002e620000000800 */
[----:B0-----:R-:W-:-:S05]  /*cf90*/  @P1 IMAD.HI.U32 R152, R199, R152, RZ ;  /* 0x00000098c7981227 */ /* 0x001fca00078e00ff */
[----:B-1----:R-:W-:Y:S01]  /*cfa0*/  @P1 SHF.R.U32.HI R153, RZ, R15, R152 ;  /* 0x0000000fff991219 */ /* 0x002fe20000011698 */
[----:B------:R-:W-:Y:S01]  /*cfb0*/  VIADD R15, R168, 0xfffffffe ;  /* 0xfffffffea80f7836 */ /* 0x000fe20000000000 */
[----:B------:R-:W-:Y:S02]  /*cfc0*/  PLOP3.LUT P1, PT, PT, PT, UP0, 0x40, 0x0 ;  /* 0x000000000000781c */ /* 0x000fe40003f2e808 */
[----:B------:R-:W-:-:S05]  /*cfd0*/  IADD3 R152, R153, R189, -R23 ;  /* 0x000000bd99987210 */ /* 0x000fca0007ffe817 */
[----:B------:R-:W-:-:S06]  /*cfe0*/  VIADD R153, R152, UR40 ;  /* 0x0000002898997c36 */ /* 0x000fcc0008000000 */
[----:B------:R-:W-:Y:S05]  /*cff0*/  @P1 BRA `(.L_x_2625) ;  /* 0x0000000000541947 */ /* 0x000fea0003800000 */
[C---:B------:R-:W-:Y:S01]  /*d000*/  ISETP.GT.AND P1, PT, R152.reuse, RZ, PT ;  /* 0x000000ff9800720c */ /* 0x040fe20003f24270 */
[----:B------:R-:W-:Y:S01]  /*d010*/  BSSY B0, `(.L_x_2626) ;  /* 0x0000010000007945 */ /* 0x000fe20003800000 */
[----:B------:R-:W-:-:S11]  /*d020*/  VIADD R154, R152, 0xffffffff ;  /* 0xffffffff989a7836 */ /* 0x000fd60000000000 */
[----:B------:R-:W-:Y:S05]  /*d030*/  @P1 BRA `(.L_x_2627) ;  /* 0x0000000000201947 */ /* 0x000fea0003800000 */
[----:B------:R-:W-:Y:S01]  /*d040*/  UISETP.NE.AND UP0, UPT, UR41, 0x1, UPT ;  /* 0x000000012900788c */ /* 0x000fe2000bf05270 */
[----:B------:R-:W-:-:S05]  /*d050*/  IMAD.MOV R152, RZ, RZ, -R152 ;  /* 0x000000ffff987224 */ /* 0x000fca00078e0a98 */
[----:B------:R-:W-:-:S05]  /*d060*/  PLOP3.LUT P1, PT, PT, PT, UP0, 0x80, 0x0 ;  /* 0x000000000000781c */ /* 0x000fca0003f2f008 */
[----:B------:R-:W-:-:S08]  /*d070*/  @UP0 ULDC.64 UR4, c[0x0][0x9e8] ;  /* 0x00027a0000040ab9 */ /* 0x000fd00000000a00 */
[----:B------:R-:W-:-:S05]  /*d080*/  @P1 IMAD.HI.U32 R154, R152, UR4, RZ ;  /* 0x00000004989a1c27 */ /* 0x000fca000f8e00ff */
[----:B------:R-:W-:-:S04]  /*d090*/  @P1 SHF.R.U32.HI R152, RZ, UR5, R154 ;  /* 0x00000005ff981c19 */ /* 0x000fc8000801169a */
[----:B------:R-:W-:Y:S01]  /*d0a0*/  LOP3.LUT R154, RZ, R152, RZ, 0x33, !PT ;  /* 0x00000098ff9a7212 */ /* 0x000fe200078e33ff */
[----:B------:R-:W-:Y:S06]  /*d0b0*/  BRA `(.L_x_2628) ;  /* 0x0000000000147947 */ /* 0x000fec0003800000 */
.L_x_2627:
[----:B------:R-:W-:-:S06]  /*d0c0*/  UISETP.NE.AND UP0, UPT, UR41, 0x1, UPT ;  /* 0x000000012900788c */ /* 0x000fcc000bf05270 */
[----:B------:R-:W-:-:S05]  /*d0d0*/  PLOP3.LUT P1, PT, PT, PT, UP0, 0x80, 0x0 ;  /* 0x000000000000781c */ /* 0x000fca0003f2f008 */
[----:B------:R-:W-:-:S08]  /*d0e0*/  @UP0 ULDC.64 UR4, c[0x0][0x9e8] ;  /* 0x00027a0000040ab9 */ /* 0x000fd00000000a00 */
[----:B------:R-:W-:-:S05]  /*d0f0*/  @P1 IMAD.HI.U32 R152, R154, UR4, RZ ;  /* 0x000000049a981c27 */ /* 0x000fca000f8e00ff */
[----:B------:R-:W-:-:S07]  /*d100*/  @P1 SHF.R.U32.HI R154, RZ, UR5, R152 ;  /* 0x00000005ff9a1c19 */ /* 0x000fce0008011698 */
.L_x_2628:
[----:B------:R-:W-:Y:S05]  /*d110*/  BSYNC B0 ;  /* 0x0000000000007941 */ /* 0x000fea0003800000 */
.L_x_2626:
[----:B------:R-:W-:-:S04]  /*d120*/  IMAD.U32 R152, RZ, RZ, UR41 ;  /* 0x00000029ff987e24 */ /* 0x000fc8000f8e00ff */
[----:B------:R-:W-:-:S05]  /*d130*/  IMAD R152, R154, R152, UR41 ;  /* 0x000000299a987e24 */ /* 0x000fca000f8e0298 */
[----:B------:R-:W-:-:S07]  /*d140*/  VIMNMX R153, R153, R152, PT ;  /* 0x0000009899997248 */ /* 0x000fce0003fe0100 */
.L_x_2625:
[----:B------:R-:W2:Y:S01]  /*d150*/  LDL R154, [R1+0xc] ;  /* 0x00000c00019a7983 */ /* 0x000ea20000100800 */
[----:B------:R-:W-:Y:S01]  /*d160*/  SHF.R.S32.HI R152, RZ, 0x1f, R153 ;  /* 0x0000001fff987819 */ /* 0x000fe20000011499 */
[----:B------:R-:W-:Y:S03]  /*d170*/  BSSY B1, `(.L_x_2629) ;  /* 0x0000278000017945 */ /* 0x000fe60003800000 */
[----:B------:R-:W-:-:S04]  /*d180*/  LEA.HI R152, R152, R153, RZ, 0x6 ;  /* 0x0000009998987211 */ /* 0x000fc800078f30ff */
[----:B------:R-:W-:-:S04]  /*d190*/  SHF.R.S32.HI R152, RZ, 0x6, R152 ;  /* 0x00000006ff987819 */ /* 0x000fc80000011498 */
[----:B--2---:R-:W-:-:S04]  /*d1a0*/  VIMNMX R186, R154, R152, !PT ;  /* 0x000000989aba7248 */ /* 0x004fc80007fe0100 */
[----:B------:R-:W-:-:S13]  /*d1b0*/  ISETP.GE.AND P1, PT, R15, R186, PT ;  /* 0x000000ba0f00720c */ /* 0x000fda0003f26270 */
[----:B------:R-:W-:Y:S05]  /*d1c0*/  @!P1 BRA `(.L_x_2630) ;  /* 0x0000002400c89947 */ /* 0x000fea0003800000 */
[----:B------:R-:W-:Y:S01]  /*d1d0*/  BSSY B0, `(.L_x_2631) ;  /* 0x000026e000007945 */ /* 0x000fe20003800000 */
.L_x_2652:
[----:B------:R-:W-:-:S05]  /*d1e0*/  VIADD R187, R18, 0x1 ;  /* 0x0000000112bb7836 */ /* 0x000fca0000000000 */
[----:B------:R-:W-:-:S04]  /*d1f0*/  ISETP.NE.AND P1, PT, R187, 0x2, PT ;  /* 0x00000002bb00780c */ /* 0x000fc80003f25270 */
[----:B------:R-:W-:Y:S02]  /*d200*/  SEL R7, RZ, 0x1, P1 ;  /* 0x00000001ff077807 */ /* 0x000fe40000800000 */
[----:B------:R-:W-:Y:S02]  /*d210*/  SEL R187, R187, RZ, P1 ;  /* 0x000000ffbbbb7207 */ /* 0x000fe40000800000 */
[----:B------:R-:W-:Y:S01]  /*d220*/  LOP3.LUT R19, R19, R7, RZ, 0x3c, !PT ;  /* 0x0000000713137212 */ /* 0x000fe200078e3cff */
[----:B0-----:R-:W-:Y:S06]  /*d230*/  @!P0 BRA `(.L_x_2632) ;  /* 0x0000000000048947 */ /* 0x001fec0003800000 */
[----:B------:R-:W-:Y:S01]  /*d240*/  BPT.TRAP 0x1 ;  /* 0x000000040000795c */ /* 0x000fe20000300000 */
.L_x_2632:
[----:B------:R-:W-:Y:S01]  /*d250*/  IMAD R209, R187, 0x8, R2 ;  /* 0x00000008bbd17824 */ /* 0x000fe200078e0202 */
[----:B------:R-:W-:-:S04]  /*d260*/  SHF.L.U32 R210, R19, 0x1f, RZ ;  /* 0x0000001f13d27819 */ /* 0x000fc800000006ff */
[----:B------:R0:W1:Y:S01]  /*d270*/  SYNCS.PHASECHK.TRANS64.TRYWAIT P1, [R209+URZ+0x28c30], R210 ;  /* 0x028c30d2d10075a7 */ /* 0x000062000802017f */
[----:B------:R-:W-:Y:S05]  /*d280*/  @!P0 BRA `(.L_x_2633) ;  /* 0x0000000000048947 */ /* 0x000fea0003800000 */
[----:B------:R-:W-:Y:S01]  /*d290*/  BPT.TRAP 0x1 ;  /* 0x000000040000795c */ /* 0x000fe20000300000 */
.L_x_2633:
[----:B------:R-:W-:Y:S01]  /*d2a0*/  BSSY B2, `(.L_x_2634) ;  /* 0x0000006000027945 */ /* 0x000fe20003800000 */
[----:B------:R-:W-:Y:S02]  /*d2b0*/  IMAD R156, R187, 0x200, R21 ;  /* 0x00000200bb9c7824 */ /* 0x000fe400078e0215 */
[----:B------:R-:W-:Y:S01]  /*d2c0*/  IMAD.MOV.U32 R157, RZ, RZ, 0x40000040 ;  /* 0x40000040ff9d7424 */ /* 0x000fe200078e00ff */
[----:B-1----:R-:W-:Y:S06]  /*d2d0*/  @P1 BRA `(.L_x_2635) ;  /* 0x0000000000081947 */ /* 0x002fec0003800000 */
[----:B------:R-:W1:Y:S02]  /*d2e0*/  SYNCS.PHASECHK.TRANS64.TRYWAIT P1, [R209+URZ+0x28c30], R210 ;  /* 0x028c30d2d10075a7 */ /* 0x000e64000802017f */
[----:B-1----:R-:W-:Y:S05]  /*d2f0*/  @!P1 BRA `(.L_x_2636) ;  /* 0x0000013000689947 */ /* 0x002fea0003800000 */
.L_x_2635:
[----:B------:R-:W-:Y:S05]  /*d300*/  BSYNC B2 ;  /* 0x0000000000027941 */ /* 0x000fea0003800000 */
.L_x_2634:
[C---:B------:R-:W-:Y:S01]  /*d310*/  R2UR UR6, R156.reuse ;  /* 0x000000009c0672ca */ /* 0x040fe200000e0000 */
[C---:B------:R-:W-:Y:S01]  /*d320*/  VIADD R154, R156.reuse, 0x2 ;  /* 0x000000029c9a7836 */ /* 0x040fe20000000000 */
[----:B------:R-:W-:Y:S01]  /*d330*/  R2UR UR7, R157 ;  /* 0x000000009d0772ca */ /* 0x000fe200000e0000 */
[----:B------:R-:W-:Y:S01]  /*d340*/  VIADD R152, R156, 0x4 ;  /* 0x000000049c987836 */ /* 0x000fe20000000000 */
[----:B------:R-:W-:Y:S01]  /*d350*/  R2UR UR4, R4 ;  /* 0x00000000040472ca */ /* 0x000fe200000e0000 */
        /* <DEDUP_REMOVED lines=11> */
[----:B------:R-:W-:Y:S01]  /*d410*/  WARPGROUP.ARRIVE ;  /* 0x00000000000079c5 */ /* 0x000fe20000000000 */
[----:B------:R-:W-:Y:S02]  /*d420*/  R2UR UR8, R12 ;  /* 0x000000000c0872ca */ /* 0x000fe400000e0000 */
[----:B------:R-:W-:Y:S02]  /*d430*/  R2UR UR9, R13 ;  /* 0x000000000d0972ca */ /* 0x000fe400000e0000 */
[----:B------:R-:W-:Y:S01]  /*d440*/  R2UR UR12, R10 ;  /* 0x000000000a0c72ca */ /* 0x000fe200000e0000 */
[----:B------:R-:W-:Y:S01]  /*d450*/  HGMMA.64x64x16.F32.BF16 R152, gdesc[UR4], RZ, !UPT, gsb0 ;  /* 0x00e00000049879f0 */ /* 0x000fe2000c0018ff */
[----:B------:R-:W-:-:S02]  /*d460*/  R2UR UR13, R11 ;  /* 0x000000000b0d72ca */ /* 0x000fc400000e0000 */
        /* <DEDUP_REMOVED lines=14> */
.L_x_2637:
[----:B------:R-:W2:Y:S01]  /*d550*/  LDL R184, [R1] ;  /* 0x0000000001b87983 */ /* 0x000ea20000100800 */
[----:B------:R-:W3:Y:S02]  /*d560*/  LDC R7, c[0x0][0x448] ;  /* 0x00011200ff077b82 */ /* 0x000ee40000000800 */
[----:B---3--:R-:W-:-:S13]  /*d570*/  ISETP.NE.AND P1, PT, R7, 0x1, PT ;  /* 0x000000010700780c */ /* 0x008fda0003f25270 */
[----:B------:R-:W3:Y:S08]  /*d580*/  @P1 LDC R20, c[0x0][0x44c] ;  /* 0x00011300ff141b82 */ /* 0x000ef00000000800 */
[----:B------:R-:W4:Y:S01]  /*d590*/  @P1 LDC R7, c[0x0][0x450] ;  /* 0x00011400ff071b82 */ /* 0x000f220000000800 */
[----:B------:R-:W-:Y:S01]  /*d5a0*/  UISETP.NE.AND UP0, UPT, UR47, URZ, UPT ;  /* 0x0000003f2f00728c */ /* 0x000fe2000bf05270 */
[----:B--2---:R-:W-:-:S04]  /*d5b0*/  IMAD.IADD R224, R184, 0x1, R199 ;  /* 0x00000001b8e07824 */ /* 0x004fc800078e02c7 */
[----:B---3--:R-:W-:-:S05]  /*d5c0*/  @P1 IMAD.HI.U32 R20, R224, R20, RZ ;  /* 0x00000014e0141227 */ /* 0x008fca00078e00ff */
[----:B----4-:R-:W-:Y:S01]  /*d5d0*/  @P1 SHF.R.U32.HI R224, RZ, R7, R20 ;  /* 0x00000007ffe01219 */ /* 0x010fe20000011614 */
[----:B------:R-:W-:-:S04]  /*d5e0*/  VIADD R7, R209, 0x28c40 ;  /* 0x00028c40d1077836 */ /* 0x000fc80000000000 */
[----:B------:R-:W2:Y:S01]  /*d5f0*/  SHFL.IDX PT, R225, R224, RZ, 0x1c1f ;  /* 0x001c1fffe0e17589 */ /* 0x000ea200000e0000 */
[----:B------:R-:W-:-:S04]  /*d600*/  PRMT R7, R191, 0x654, R7 ;  /* 0x00000654bf077816 */ /* 0x000fc80000000007 */
[----:B------:R3:W-:Y:S01]  /*d610*/  SYNCS.ARRIVE.TRANS64.RED.A1T0 RZ, [R7+URZ], RZ ;  /* 0x000000ff07ff79a7 */ /* 0x0007e2000810043f */
[----:B------:R-:W-:Y:S01]  /*d620*/  IMAD.U32 R20, RZ, RZ, UR45 ;  /* 0x0000002dff147e24 */ /* 0x000fe2000f8e00ff */
[----:B------:R-:W-:Y:S01]  /*d630*/  PLOP3.LUT P1, PT, PT, PT, UP0, 0x40, 0x0 ;  /* 0x000000000000781c */ /* 0x000fe20003f2e808 */
[----:B---3--:R-:W-:-:S03]  /*d640*/  IMAD.SHL.U32 R7, R15, 0x40, RZ ;  /* 0x000000400f077824 */ /* 0x008fc600078e00ff */
[----:B------:R-:W-:Y:S02]  /*d650*/  LOP3.LUT R223, RZ, R20, RZ, 0x33, !PT ;  /* 0x00000014ffdf7212 */ /* 0x000fe400078e33ff */
[----:B------:R-:W-:-:S04]  /*d660*/  IADD3 R222, -R188, 0x1, -R7 ;  /* 0x00000001bcde7810 */ /* 0x000fc80007ffe907 */
[----:B------:R-:W-:-:S05]  /*d670*/  IADD3 R222, -R23, R222, R189 ;  /* 0x000000de17de7210 */ /* 0x000fca0007ffe1bd */
[----:B------:R-:W-:Y:S02]  /*d680*/  IMAD.IADD R223, R223, 0x1, R222 ;  /* 0x00000001dfdf7824 */ /* 0x000fe400078e02de */
[----:B------:R-:W-:Y:S02]  /*d690*/  VIADD R222, R222, UR46 ;  /* 0x0000002edede7c36 */ /* 0x000fe40008000000 */
[C---:B--2---:R-:W-:Y:S02]  /*d6a0*/  IMAD.IADD R220, R225.reuse, 0x1, R223 ;  /* 0x00000001e1dc7824 */ /* 0x044fe400078e02df */
[----:B------:R-:W-:Y:S01]  /*d6b0*/  IMAD.IADD R221, R225, 0x1, R222 ;  /* 0x00000001e1dd7824 */ /* 0x000fe200078e02de */
[----:B------:R-:W-:Y:S06]  /*d6c0*/  @P1 BRA `(.L_x_2638) ;  /* 0x0000000000581947 */ /* 0x000fec0003800000 */
[----:B------:R-:W-:Y:S01]  /*d6d0*/  IADD3 R225, -R23, R189, R225 ;  /* 0x000000bd17e17210 */ /* 0x000fe20007ffe1e1 */
[----:B------:R-:W-:Y:S03]  /*d6e0*/  BSSY B2, `(.L_x_2639) ;  /* 0x0000010000027945 */ /* 0x000fe60003800000 */
[----:B------:R-:W-:-:S13]  /*d6f0*/  ISETP.GT.AND P1, PT, R225, -0x1, PT ;  /* 0xffffffffe100780c */ /* 0x000fda0003f24270 */
[----:B------:R-:W-:Y:S05]  /*d700*/  @P1 BRA `(.L_x_2640) ;  /* 0x0000000000201947 */ /* 0x000fea0003800000 */
[----:B------:R-:W-:Y:S01]  /*d710*/  IMAD.U32 R227, RZ, RZ, UR44 ;  /* 0x0000002cffe37e24 */ /* 0x000fe2000f8e00ff */
[----:B------:R-:W-:-:S04]  /*d720*/  LOP3.LUT R225, RZ, R225, RZ, 0x33, !PT ;  /* 0x000000e1ffe17212 */ /* 0x000fc800078e33ff */
[----:B------:R-:W-:-:S13]  /*d730*/  ISETP.NE.AND P1, PT, R227, 0x1, PT ;  /* 0x00000001e300780c */ /* 0x000fda0003f25270 */
[----:B------:R-:W2:Y:S02]  /*d740*/  @P1 LDC.64 R184, c[0x0][0x9e8] ;  /* 0x00027a00ffb81b82 */ /* 0x000ea40000000a00 */
[----:B--2---:R-:W-:-:S05]  /*d750*/  @P1 IMAD.HI.U32 R184, R225, R184, RZ ;  /* 0x000000b8e1b81227 */ /* 0x004fca00078e00ff */
[----:B------:R-:W-:-:S04]  /*d760*/  @P1 SHF.R.U32.HI R225, RZ, R185, R184 ;  /* 0x000000b9ffe11219 */ /* 0x000fc800000116b8 */
[----:B------:R-:W-:Y:S01]  /*d770*/  LOP3.LUT R225, RZ, R225, RZ, 0x33, !PT ;  /* 0x000000e1ffe17212 */ /* 0x000fe200078e33ff */
[----:B------:R-:W-:Y:S06]  /*d780*/  BRA `(.L_x_2641) ;  /* 0x0000000000147947 */ /* 0x000fec0003800000 */
.L_x_2640:
[----:B------:R-:W-:-:S05]  /*d790*/  IMAD.U32 R227, RZ, RZ, UR44 ;  /* 0x0000002cffe37e24 */ /* 0x000fca000f8e00ff */
[----:B------:R-:W-:-:S13]  /*d7a0*/  ISETP.NE.AND P1, PT, R227, 0x1, PT ;  /* 0x00000001e300780c */ /* 0x000fda0003f25270 */
[----:B------:R-:W2:Y:S02]  /*d7b0*/  @P1 LDC.64 R184, c[0x0][0x9e8] ;  /* 0x00027a00ffb81b82 */ /* 0x000ea40000000a00 */
[----:B--2---:R-:W-:-:S05]  /*d7c0*/  @P1 IMAD.HI.U32 R184, R225, R184, RZ ;  /* 0x000000b8e1b81227 */ /* 0x004fca00078e00ff */
[----:B------:R-:W-:-:S07]  /*d7d0*/  @P1 SHF.R.U32.HI R225, RZ, R185, R184 ;  /* 0x000000b9ffe11219 */ /* 0x000fce00000116b8 */
.L_x_2641:
[----:B------:R-:W-:Y:S05]  /*d7e0*/  BSYNC B2 ;  /* 0x0000000000027941 */ /* 0x000fea0003800000 */
.L_x_2639:
[----:B------:R-:W-:-:S04]  /*d7f0*/  IMAD R225, R225, R227, -R7 ;  /* 0x000000e3e1e17224 */ /* 0x000fc800078e0a07 */
[----:B------:R-:W-:-:S05]  /*d800*/  IMAD.IADD R225, R225, 0x1, -R188 ;  /* 0x00000001e1e17824 */ /* 0x000fca00078e0abc */
[----:B------:R-:W-:Y:S02]  /*d810*/  VIMNMX R220, R220, R225, !PT ;  /* 0x000000e1dcdc7248 */ /* 0x000fe40007fe0100 */
[----:B------:R-:W-:-:S07]  /*d820*/  VIADDMNMX R221, R225, R227, R221, PT ;  /* 0x000000e3e1dd7246 */ /* 0x000fce00038001dd */
.L_x_2638:
[----:B------:R-:W-:Y:S01]  /*d830*/  ISETP.GT.AND P1, PT, R15, -0x1, PT ;  /* 0xffffffff0f00780c */ /* 0x000fe20003f24270 */
[----:B------:R-:W2:Y:S01]  /*d840*/  SHFL.IDX PT, R224, R224, 0x1, 0x1c1f ;  /* 0x003c1f00e0e07f89 */ /* 0x000ea200000e0000 */
[----:B------:R-:W-:Y:S02]  /*d850*/  UISETP.NE.AND UP0, UPT, UR47, URZ, UPT ;  /* 0x0000003f2f00728c */ /* 0x000fe4000bf05270 */
[C---:B------:R-:W-:Y:S02]  /*d860*/  ISETP.GT.AND P4, PT, R220.reuse, RZ, P1 ;  /* 0x000000ffdc00720c */ /* 0x040fe40000f84270 */
[C---:B------:R-:W-:Y:S02]  /*d870*/  ISETP.GT.AND P3, PT, R220.reuse, 0x1, P1 ;  /* 0x00000001dc00780c */ /* 0x040fe40000f64270 */
[----:B------:R-:W-:Y:S02]  /*d880*/  ISETP.LT.OR P4, PT, R221, 0x1, P4 ;  /* 0x00000001dd00780c */ /* 0x000fe40002781670 */
[----:B------:R-:W-:-:S02]  /*d890*/  ISETP.GT.AND P5, PT, R220, 0x8, P1 ;  /* 0x00000008dc00780c */ /* 0x000fc40000fa4270 */
[----:B------:R-:W-:Y:S02]  /*d8a0*/  FSEL R184, R152, -INF , !P4 ;  /* 0xff80000098b87808 */ /* 0x000fe40006000000 */
[C---:B------:R-:W-:Y:S02]  /*d8b0*/  ISETP.GT.AND P4, PT, R220.reuse, 0x10, P1 ;  /* 0x00000010dc00780c */ /* 0x040fe40000f84270 */
[----:B------:R-:W-:Y:S02]  /*d8c0*/  ISETP.GT.AND P2, PT, R220, 0x9, P1 ;  /* 0x00000009dc00780c */ /* 0x000fe40000f44270 */
[C---:B------:R-:W-:Y:S02]  /*d8d0*/  ISETP.LT.OR P4, PT, R221.reuse, 0x11, P4 ;  /* 0x00000011dd00780c */ /* 0x040fe40002781670 */
[----:B------:R-:W-:Y:S02]  /*d8e0*/  ISETP.LT.OR P3, PT, R221, 0x2, P3 ;  /* 0x00000002dd00780c */ /* 0x000fe40001f61670 */
[----:B------:R-:W-:-:S02]  /*d8f0*/  FSEL R160, R160, -INF , !P4 ;  /* 0xff800000a0a07808 */ /* 0x000fc40006000000 */
[----:B------:R-:W-:Y:S01]  /*d900*/  ISETP.GT.AND P4, PT, R220, 0x20, P1 ;  /* 0x00000020dc00780c */ /* 0x000fe20000f84270 */
[--C-:B--2---:R-:W-:Y:S01]  /*d910*/  IMAD.IADD R222, R222, 0x1, R224.reuse ;  /* 0x00000001dede7824 */ /* 0x104fe200078e02e0 */
[----:B------:R-:W-:Y:S01]  /*d920*/  ISETP.LT.OR P5, PT, R221, 0x9, P5 ;  /* 0x00000009dd00780c */ /* 0x000fe20002fa1670 */
[----:B------:R-:W-:Y:S01]  /*d930*/  IMAD.IADD R223, R223, 0x1, R224 ;  /* 0x00000001dfdf7824 */ /* 0x000fe200078e02e0 */
[C---:B------:R-:W-:Y:S02]  /*d940*/  ISETP.LT.OR P2, PT, R221.reuse, 0xa, P2 ;  /* 0x0000000add00780c */ /* 0x040fe40001741670 */
[----:B------:R-:W-:Y:S02]  /*d950*/  ISETP.LT.OR P4, PT, R221, 0x21, P4 ;  /* 0x00000021dd00780c */ /* 0x000fe40002781670 */
[----:B------:R-:W-:Y:S02]  /*d960*/  FSEL R185, R153, -INF , !P3 ;  /* 0xff80000099b97808 */ /* 0x000fe40005800000 */
[----:B------:R-:W-:-:S02]  /*d970*/  FSEL R156, R156, -INF , !P5 ;  /* 0xff8000009c9c7808 */ /* 0x000fc40006800000 */
[----:B------:R-:W-:Y:S02]  /*d980*/  FSEL R157, R157, -INF , !P2 ;  /* 0xff8000009d9d7808 */ /* 0x000fe40005000000 */
[C---:B------:R-:W-:Y:S02]  /*d990*/  ISETP.GT.AND P3, PT, R220.reuse, 0x11, P1 ;  /* 0x00000011dc00780c */ /* 0x040fe40000f64270 */
[C---:B------:R-:W-:Y:S02]  /*d9a0*/  ISETP.GT.AND P5, PT, R220.reuse, 0x18, P1 ;  /* 0x00000018dc00780c */ /* 0x040fe40000fa4270 */
[----:B------:R-:W-:Y:S02]  /*d9b0*/  ISETP.GT.AND P2, PT, R220, 0x19, P1 ;  /* 0x00000019dc00780c */ /* 0x000fe40000f44270 */
[----:B------:R-:W-:Y:S02]  /*d9c0*/  FSEL R168, R168, -INF , !P4 ;  /* 0xff800000a8a87808 */ /* 0x000fe40006000000 */
[----:B------:R-:W-:-:S02]  /*d9d0*/  ISETP.GT.AND P4, PT, R220, 0x30, P1 ;  /* 0x00000030dc00780c */ /* 0x000fc40000f84270 */
[C---:B------:R-:W-:Y:S02]  /*d9e0*/  ISETP.LT.OR P3, PT, R221.reuse, 0x12, P3 ;  /* 0x00000012dd00780c */ /* 0x040fe40001f61670 */
[C---:B------:R-:W-:Y:S02]  /*d9f0*/  ISETP.LT.OR P5, PT, R221.reuse, 0x19, P5 ;  /* 0x00000019dd00780c */ /* 0x040fe40002fa1670 */
        /* <DEDUP_REMOVED lines=9> */
[----:B------:R-:W-:-:S02]  /*da90*/  PLOP3.LUT P4, PT, PT, PT, UP0, 0x40, 0x0 ;  /* 0x000000000000781c */ /* 0x000fc40003f8e808 */
[C---:B------:R-:W-:Y:S02]  /*daa0*/  ISETP.LT.OR P3, PT, R221.reuse, 0x22, P3 ;  /* 0x00000022dd00780c */ /* 0x040fe40001f61670 */
[C---:B------:R-:W-:Y:S02]  /*dab0*/  ISETP.LT.OR P5, PT, R221.reuse, 0x29, P5 ;  /* 0x00000029dd00780c */ /* 0x040fe40002fa1670 */
[----:B------:R-:W-:Y:S02]  /*dac0*/  ISETP.LT.OR P2, PT, R221, 0x2a, P2 ;  /* 0x0000002add00780c */ /* 0x000fe40001741670 */
[----:B------:R-:W-:Y:S02]  /*dad0*/  FSEL R169, R169, -INF , !P3 ;  /* 0xff800000a9a97808 */ /* 0x000fe40005800000 */
[----:B------:R-:W-:Y:S02]  /*dae0*/  FSEL R225, R172, -INF , !P5 ;  /* 0xff800000ace17808 */ /* 0x000fe40006800000 */
[----:B------:R-:W-:-:S02]  /*daf0*/  FSEL R173, R173, -INF , !P2 ;  /* 0xff800000adad7808 */ /* 0x000fc40005000000 */
[C---:B------:R-:W-:Y:S02]  /*db00*/  ISETP.GT.AND P3, PT, R220.reuse, 0x31, P1 ;  /* 0x00000031dc00780c */ /* 0x040fe40000f64270 */
[C---:B------:R-:W-:Y:S02]  /*db10*/  ISETP.GT.AND P5, PT, R220.reuse, 0x38, P1 ;  /* 0x00000038dc00780c */ /* 0x040fe40000fa4270 */
[----:B------:R-:W-:Y:S02]  /*db20*/  ISETP.GT.AND P2, PT, R220, 0x39, P1 ;  /* 0x00000039dc00780c */ /* 0x000fe40000f44270 */
[C---:B------:R-:W-:Y:S02]  /*db30*/  ISETP.LT.OR P3, PT, R221.reuse, 0x32, P3 ;  /* 0x00000032dd00780c */ /* 0x040fe40001f61670 */
[C---:B------:R-:W-:Y:S02]  /*db40*/  ISETP.LT.OR P5, PT, R221.reuse, 0x39, P5 ;  /* 0x00000039dd00780c */ /* 0x040fe40002fa1670 */
[----:B------:R-:W-:-:S02]  /*db50*/  ISETP.LT.OR P2, PT, R221, 0x3a, P2 ;  /* 0x0000003add00780c */ /* 0x000fc40001741670 */
[----:B------:R-:W-:Y:S02]  /*db60*/  FSEL R177, R177, -INF , !P3 ;  /* 0xff800000b1b17808 */ /* 0x000fe40005800000 */
[----:B------:R-:W-:Y:S02]  /*db70*/  FSEL R180, R180, -INF , !P5 ;  /* 0xff800000b4b47808 */ /* 0x000fe40006800000 */
[----:B------:R-:W-:Y:S01]  /*db80*/  FSEL R181, R181, -INF , !P2 ;  /* 0xff800000b5b57808 */ /* 0x000fe20005000000 */
        /* <DEDUP_REMOVED lines=13> */
.L_x_2644:
[----:B------:R-:W-:-:S05]  /*dc60*/  IMAD.U32 R172, RZ, RZ, UR44 ;  /* 0x0000002cffac7e24 */ /* 0x000fca000f8e00ff */
[----:B------:R-:W-:-:S13]  /*dc70*/  ISETP.NE.AND P2, PT, R172, 0x1, PT ;  /* 0x00000001ac00780c */ /* 0x000fda0003f45270 */
[----:B------:R-:W2:Y:S02]  /*dc80*/  @P2 LDC.64 R152, c[0x0][0x9e8] ;  /* 0x00027a00ff982b82 */ /* 0x000ea40000000a00 */
[----:B--2---:R-:W-:-:S05]  /*dc90*/  @P2 IMAD.HI.U32 R152, R224, R152, RZ ;  /* 0x00000098e0982227 */ /* 0x004fca00078e00ff */
[----:B------:R-:W-:-:S07]  /*dca0*/  @P2 SHF.R.U32.HI R224, RZ, R153, R152 ;  /* 0x00000099ffe02219 */ /* 0x000fce0000011698 */
.L_x_2645:
[----:B------:R-:W-:Y:S05]  /*dcb0*/  BSYNC B2 ;  /* 0x0000000000027941 */ /* 0x000fea0003800000 */
.L_x_2643:
[----:B------:R-:W-:-:S04]  /*dcc0*/  IMAD R7, R224, R172, -R7 ;  /* 0x000000ace0077224 */ /* 0x000fc800078e0a07 */
[----:B------:R-:W-:-:S05]  /*dcd0*/  IMAD.IADD R7, R7, 0x1, -R188 ;  /* 0x0000000107077824 */ /* 0x000fca00078e0abc */
[----:B------:R-:W-:Y:S02]  /*dce0*/  VIMNMX R223, R223, R7, !PT ;  /* 0x00000007dfdf7248 */ /* 0x000fe40007fe0100 */
[----:B------:R-:W-:-:S07]  /*dcf0*/  VIADDMNMX R222, R7, R172, R222, PT ;  /* 0x000000ac07de7246 */ /* 0x000fce00038001de */
.L_x_2642:
[----:B------:R-:W-:Y:S02]  /*dd00*/  FMNMX.FTZ R7, R184, R6, !PT ;  /* 0x00000006b8077209 */ /* 0x000fe40007810000 */
[----:B------:R-:W-:Y:S02]  /*dd10*/  LOP3.LUT R22, R22, 0xffffdfff, RZ, 0xc0, !PT ;  /* 0xffffdfff16167812 */ /* 0x000fe400078ec0ff */
[----:B------:R-:W-:Y:S02]  /*dd20*/  FMNMX.FTZ R7, R185, R7, !PT ;  /* 0x00000007b9077209 */ /* 0x000fe40007810000 */
[----:B------:R-:W-:Y:S02]  /*dd30*/  @P0 LOP3.LUT R22, R22, 0x2000, RZ, 0xfc, !PT ;  /* 0x0000200016160812 */ /* 0x000fe400078efcff */
[----:B------:R-:W-:Y:S02]  /*dd40*/  FMNMX.FTZ R7, R156, R7, !PT ;  /* 0x000000079c077209 */ /* 0x000fe40007810000 */
[----:B------:R-:W-:-:S02]  /*dd50*/  ISETP.GT.AND P0, PT, R223, 0x20, P1 ;  /* 0x00000020df00780c */ /* 0x000fc40000f04270 */
[----:B------:R-:W-:Y:S02]  /*dd60*/  FMNMX.FTZ R7, R157, R7, !PT ;  /* 0x000000079d077209 */ /* 0x000fe40007810000 */
[----:B------:R-:W-:Y:S02]  /*dd70*/  LOP3.LUT R22, R22, 0xfffeffff, RZ, 0xc0, !PT ;  /* 0xfffeffff16167812 */ /* 0x000fe400078ec0ff */
[----:B------:R-:W-:Y:S02]  /*dd80*/  FMNMX.FTZ R7, R160, R7, !PT ;  /* 0x00000007a0077209 */ /* 0x000fe40007810000 */
[----:B------:R-:W-:Y:S02]  /*dd90*/  ISETP.GT.AND P2, PT, R223, 0x1, P1 ;  /* 0x00000001df00780c */ /* 0x000fe40000f44270 */
[----:B------:R-:W-:Y:S02]  /*dda0*/  FMNMX.FTZ R7, R161, R7, !PT ;  /* 0x00000007a1077209 */ /* 0x000fe40007810000 */
[----:B------:R-:W-:-:S02]  /*ddb0*/  ISETP.GT.AND P3, PT, R223, 0x8, P1 ;  /* 0x00000008df00780c */ /* 0x000fc40000f64270 */
[----:B------:R-:W-:Y:S02]  /*ddc0*/  FMNMX.FTZ R7, R164, R7, !PT ;  /* 0x00000007a4077209 */ /* 0x000fe40007810000 */
[----:B------:R-:W-:Y:S02]  /*ddd0*/  @P0 LOP3.LUT R22, R22, 0x10000, RZ, 0xfc, !PT ;  /* 0x0001000016160812 */ /* 0x000fe400078efcff */
[----:B------:R-:W-:Y:S02]  /*dde0*/  FMNMX.FTZ R7, R165, R7, !PT ;  /* 0x00000007a5077209 */ /* 0x000fe40007810000 */
[C---:B------:R-:W-:Y:S02]  /*ddf0*/  ISETP.GT.AND P0, PT, R223.reuse, 0x38, P1 ;  /* 0x00000038df00780c */ /* 0x040fe40000f04270 */
[----:B------:R-:W-:Y:S02]  /*de00*/  FMNMX.FTZ R7, R168, R7, !PT ;  /* 0x00000007a8077209 */ /* 0x000fe40007810000 */
[----:B------:R-:W-:-:S02]  /*de10*/  ISETP.GT.AND P4, PT, R223, 0x9, P1 ;  /* 0x00000009df00780c */ /* 0x000fc40000f84270 */
[----:B------:R-:W-:Y:S02]  /*de20*/  FMNMX.FTZ R7, R169, R7, !PT ;  /* 0x00000007a9077209 */ /* 0x000fe40007810000 */
[----:B------:R-:W-:Y:S02]  /*de30*/  LOP3.LUT R22, R22, 0xfffffffd, RZ, 0xc0, !PT ;  /* 0xfffffffd16167812 */ /* 0x000fe400078ec0ff */
[----:B------:R-:W-:Y:S02]  /*de40*/  FMNMX.FTZ R7, R225, R7, !PT ;  /* 0x00000007e1077209 */ /* 0x000fe40007810000 */
[C---:B------:R-:W-:Y:S02]  /*de50*/  ISETP.LT.OR P2, PT, R222.reuse, 0x2, P2 ;  /* 0x00000002de00780c */ /* 0x040fe40001741670 */
[----:B------:R-:W-:Y:S02]  /*de60*/  FMNMX.FTZ R7, R173, R7, !PT ;  /* 0x00000007ad077209 */ /* 0x000fe40007810000 */
[----:B------:R-:W-:-:S02]  /*de70*/  ISETP.LT.OR P3, PT, R222, 0x9, P3 ;  /* 0x00000009de00780c */ /* 0x000fc40001f61670 */
[----:B------:R-:W-:Y:S02]  /*de80*/  FMNMX.FTZ R7, R176, R7, !PT ;  /* 0x00000007b0077209 */ /* 0x000fe40007810000 */
[----:B------:R-:W-:Y:S02]  /*de90*/  ISETP.LT.OR P4, PT, R222, 0xa, P4 ;  /* 0x0000000ade00780c */ /* 0x000fe40002781670 */
[----:B------:R-:W-:Y:S02]  /*dea0*/  FMNMX.FTZ R7, R177, R7, !PT ;  /* 0x00000007b1077209 */ /* 0x000fe40007810000 */
[----:B------:R-:W-:Y:S02]  /*deb0*/  @P0 LOP3.LUT R22, R22, 0x2, RZ, 0xfc, !PT ;  /* 0x0000000216160812 */ /* 0x000fe400078efcff */
[----:B------:R-:W-:Y:S02]  /*dec0*/  FMNMX.FTZ R7, R180, R7, !PT ;  /* 0x00000007b4077209 */ /* 0x000fe40007810000 */
[----:B------:R-:W-:-:S02]  /*ded0*/  ISETP.GT.AND P0, PT, R223, RZ, P1 ;  /* 0x000000ffdf00720c */ /* 0x000fc40000f04270 */
[----:B------:R-:W-:Y:S02]  /*dee0*/  FSEL R155, R155, -INF , !P2 ;  /* 0xff8000009b9b7808 */ /* 0x000fe40005000000 */
[----:B------:R-:W-:Y:S02]  /*def0*/  FSEL R158, R158, -INF , !P3 ;  /* 0xff8000009e9e7808 */ /* 0x000fe40005800000 */
[----:B------:R-:W-:Y:S02]  /*df00*/  FSEL R159, R159, -INF , !P4 ;  /* 0xff8000009f9f7808 */ /* 0x000fe40006000000 */
[C---:B------:R-:W-:Y:S02]  /*df10*/  ISETP.GT.AND P5, PT, R223.reuse, 0x10, P1 ;  /* 0x00000010df00780c */ /* 0x040fe40000fa4270 */
[C---:B------:R-:W-:Y:S02]  /*df20*/  ISETP.GT.AND P2, PT, R223.reuse, 0x11, P1 ;  /* 0x00000011df00780c */ /* 0x040fe40000f44270 */
[----:B------:R-:W-:-:S02]  /*df30*/  ISETP.GT.AND P3, PT, R223, 0x18, P1 ;  /* 0x00000018df00780c */ /* 0x000fc40000f64270 */
[----:B------:R-:W-:Y:S02]  /*df40*/  ISETP.GT.AND P4, PT, R223, 0x19, P1 ;  /* 0x00000019df00780c */ /* 0x000fe40000f84270 */
[----:B------:R-:W-:Y:S02]  /*df50*/  FMNMX.FTZ R7, R181, R7, !PT ;  /* 0x00000007b5077209 */ /* 0x000fe40007810000 */
[C---:B------:R-:W-:Y:S02]  /*df60*/  ISETP.LT.OR P5, PT, R222.reuse, 0x11, P5 ;  /* 0x00000011de00780c */ /* 0x040fe40002fa1670 */
[C---:B------:R-:W-:Y:S01]  /*df70*/  ISETP.LT.OR P2, PT, R222.reuse, 0x12, P2 ;  /* 0x00000012de00780c */ /* 0x040fe20001741670 */
[----:B------:R-:W2:Y:S01]  /*df80*/  SHFL.BFLY PT, R152, R7, 0x2, 0x1f ;  /* 0x0c401f0007987f89 */ /* 0x000ea200000e0000 */
[C---:B------:R-:W-:Y:S02]  /*df90*/  ISETP.LT.OR P3, PT, R222.reuse, 0x19, P3 ;  /* 0x00000019de00780c */ /* 0x040fe40001f61670 */
[----:B------:R-:W-:-:S02]  /*dfa0*/  ISETP.LT.OR P4, PT, R222, 0x1a, P4 ;  /* 0x0000001ade00780c */ /* 0x000fc40002781670 */
[----:B------:R-:W-:Y:S02]  /*dfb0*/  LOP3.LUT R22, R22, 0xffffffdf, RZ, 0xc0, !PT ;  /* 0xffffffdf16167812 */ /* 0x000fe400078ec0ff */
[----:B------:R-:W-:Y:S02]  /*dfc0*/  FSEL R162, R162, -INF , !P5 ;  /* 0xff800000a2a27808 */ /* 0x000fe40006800000 */
[----:B------:R-:W-:Y:S02]  /*dfd0*/  FSEL R163, R163, -INF , !P2 ;  /* 0xff800000a3a37808 */ /* 0x000fe40005000000 */
[----:B------:R-:W-:Y:S02]  /*dfe0*/  FSEL R166, R166, -INF , !P3 ;  /* 0xff800000a6a67808 */ /* 0x000fe40005800000 */
[----:B------:R-:W-:Y:S02]  /*dff0*/  FSEL R167, R167, -INF , !P4 ;  /* 0xff800000a7a77808 */ /* 0x000fe40006000000 */
[----:B------:R-:W-:-:S02]  /*e000*/  ISETP.GT.AND P2, PT, R223, 0x21, P1 ;  /* 0x00000021df00780c */ /* 0x000fc40000f44270 */
[C---:B------:R-:W-:Y:S02]  /*e010*/  ISETP.GT.AND P3, PT, R223.reuse, 0x28, P1 ;  /* 0x00000028df00780c */ /* 0x040fe40000f64270 */
[C---:B------:R-:W-:Y:S02]  /*e020*/  ISETP.GT.AND P4, PT, R223.reuse, 0x29, P1 ;  /* 0x00000029df00780c */ /* 0x040fe40000f84270 */
[C---:B------:R-:W-:Y:S02]  /*e030*/  ISETP.GT.AND P5, PT, R223.reuse, 0x30, P1 ;  /* 0x00000030df00780c */ /* 0x040fe40000fa4270 */
[C---:B------:R-:W-:Y:S02]  /*e040*/  ISETP.GT.AND P6, PT, R223.reuse, 0x31, P1 ;  /* 0x00000031df00780c */ /* 0x040fe40000fc4270 */
[----:B------:R-:W-:Y:S02]  /*e050*/  ISETP.GT.AND P1, PT, R223, 0x39, P1 ;  /* 0x00000039df00780c */ /* 0x000fe40000f24270 */
[----:B------:R-:W-:-:S02]  /*e060*/  @P0 LOP3.LUT R22, R22, 0x20, RZ, 0xfc, !PT ;  /* 0x0000002016160812 */ /* 0x000fc400078efcff */
[----:B--2---:R-:W-:Y:S02]  /*e070*/  FMNMX.FTZ R152, R7, R152, !PT ;  /* 0x0000009807987209 */ /* 0x004fe40007810000 */
[C---:B------:R-:W-:Y:S02]  /*e080*/  LOP3.LUT P0, RZ, R22.reuse, 0x10000, RZ, 0xc0, !PT ;  /* 0x0001000016ff7812 */ /* 0x040fe4000780c0ff */
[----:B------:R-:W-:Y:S01]  /*e090*/  LOP3.LUT R22, R22, 0xfffffff7, RZ, 0xc0, !PT ;  /* 0xfffffff716167812 */ /* 0x000fe200078ec0ff */
[----:B------:R-:W2:Y:S01]  /*e0a0*/  SHFL.BFLY PT, R172, R152, 0x1, 0x1f ;  /* 0x0c201f0098ac7f89 */ /* 0x000ea200000e0000 */
[C---:B------:R-:W-:Y:S02]  /*e0b0*/  ISETP.LT.OR P0, PT, R222.reuse, 0x21, P0 ;  /* 0x00000021de00780c */ /* 0x040fe40000701670 */
[----:B------:R-:W-:Y:S02]  /*e0c0*/  ISETP.LT.OR P5, PT, R222, 0x31, P5 ;  /* 0x00000031de00780c */ /* 0x000fe40002fa1670 */
[----:B------:R-:W-:-:S02]  /*e0d0*/  @P1 LOP3.LUT R22, R22, 0x8, RZ, 0xfc, !PT ;  /* 0x0000000816161812 */ /* 0x000fc400078efcff */
[----:B------:R-:W-:Y:S02]  /*e0e0*/  ISETP.LT.OR P6, PT, R222, 0x32, P6 ;  /* 0x00000032de00780c */ /* 0x000fe400037c1670 */
[C---:B------:R-:W-:Y:S02]  /*e0f0*/  LOP3.LUT P1, RZ, R22.reuse, 0x2, RZ, 0xc0, !PT ;  /* 0x0000000216ff7812 */ /* 0x040fe4000782c0ff */
[----:B------:R-:W-:Y:S02]  /*e100*/  LOP3.LUT R22, R22, 0xffffffbf, RZ, 0xc0, !PT ;  /* 0xffffffbf16167812 */ /* 0x000fe400078ec0ff */
[----:B------:R-:W-:Y:S02]  /*e110*/  ISETP.LT.OR P1, PT, R222, 0x39, P1 ;  /* 0x00000039de00780c */ /* 0x000fe40000f21670 */
[----:B------:R-:W-:Y:S02]  /*e120*/  @P0 LOP3.LUT R22, R22, 0x40, RZ, 0xfc, !PT ;  /* 0x0000004016160812 */ /* 0x000fe400078efcff */
[----:B------:R-:W-:-:S02]  /*e130*/  ISETP.LT.OR P0, PT, R222, 0x22, P2 ;  /* 0x00000022de00780c */ /* 0x000fc40001701670 */
[C---:B------:R-:W-:Y:S02]  /*e140*/  LOP3.LUT P2, RZ, R22.reuse, 0x20, RZ, 0xc0, !PT ;  /* 0x0000002016ff7812 */ /* 0x040fe4000784c0ff */
[----:B------:R-:W-:Y:S02]  /*e150*/  LOP3.LUT R22, R22, 0xffffffef, RZ, 0xc0, !PT ;  /* 0xffffffef16167812 */ /* 0x000fe400078ec0ff */
[----:B------:R-:W-:Y:S02]  /*e160*/  ISETP.LT.OR P2, PT, R222, 0x1, P2 ;  /* 0x00000001de00780c */ /* 0x000fe40001741670 */
[----:B--2---:R-:W-:Y:S02]  /*e170*/  FMNMX.FTZ R172, R152, R172, !PT ;  /* 0x000000ac98ac7209 */ /* 0x004fe40007810000 */
[----:B------:R-:W-:Y:S02]  /*e180*/  FSEL R154, R154, -INF , !P2 ;  /* 0xff8000009a9a7808 */ /* 0x000fe40005000000 */
[----:B------:R-:W-:-:S02]  /*e190*/  FSEL R179, R179, -INF , !P6 ;  /* 0xff800000b3b37808 */ /* 0x000fc40007000000 */
[----:B------:R-:W-:Y:S02]  /*e1a0*/  @P0 LOP3.LUT R22, R22, 0x10, RZ, 0xfc, !PT ;  /* 0x0000001016160812 */ /* 0x000fe400078efcff */
[----:B------:R-:W-:Y:S02]  /*e1b0*/  ISETP.LT.OR P0, PT, R222, 0x29, P3 ;  /* 0x00000029de00780c */ /* 0x000fe40001f01670 */
[C---:B------:R-:W-:Y:S02]  /*e1c0*/  LOP3.LUT P3, RZ, R22.reuse, 0x8, RZ, 0xc0, !PT ;  /* 0x0000000816ff7812 */ /* 0x040fe4000786c0ff */
[----:B------:R-:W-:Y:S02]  /*e1d0*/  LOP3.LUT R22, R22, 0xfffffffb, RZ, 0xc0, !PT ;  /* 0xfffffffb16167812 */ /* 0x000fe400078ec0ff */
[----:B------:R-:W-:Y:S02]  /*e1e0*/  ISETP.LT.OR P3, PT, R222, 0x3a, P3 ;  /* 0x0000003ade00780c */ /* 0x000fe40001f61670 */
[----:B------:R-:W-:-:S02]  /*e1f0*/  FSEL R182, R182, -INF , !P1 ;  /* 0xff800000b6b67808 */ /* 0x000fc40004800000 */
[----:B------:R-:W-:-:S03]  /*e200*/  FSEL R183, R183, -INF , !P3 ;  /* 0xff800000b7b77808 */ /* 0x000fc60005800000 */
[----:B------:R-:W-:Y:S02]  /*e210*/  @P0 LOP3.LUT R22, R22, 0x4, RZ, 0xfc, !PT ;  /* 0x0000000416160812 */ /* 0x000fe400078efcff */
[----:B------:R-:W-:Y:S02]  /*e220*/  ISETP.LT.OR P0, PT, R222, 0x2a, P4 ;  /* 0x0000002ade00780c */ /* 0x000fe40002701670 */
[----:B------:R-:W-:Y:S02]  /*e230*/  FSETP.NEU.FTZ.AND P4, PT, R172, -INF , PT ;  /* 0xff800000ac00780b */ /* 0x000fe40003f9d000 */
[----:B------:R-:W-:Y:S02]  /*e240*/  LOP3.LUT R22, R22, 0xffffbfff, RZ, 0xc0, !PT ;  /* 0xffffbfff16167812 */ /* 0x000fe400078ec0ff */
[----:B------:R-:W-:-:S05]  /*e250*/  FSEL R7, R172, RZ, P4 ;  /* 0x000000ffac077208 */ /* 0x000fca0002000000 */
[----:B------:R-:W-:Y:S01]  /*e260*/  FADD.FTZ R6, -R7, R6 ;  /* 0x0000000607067221 */ /* 0x000fe20000010100 */
[----:B------:R-:W-:Y:S01]  /*e270*/  IMAD.U32 R7, RZ, RZ, UR38 ;  /* 0x00000026ff077e24 */ /* 0x000fe2000f8e00ff */
[----:B------:R-:W-:-:S03]  /*e280*/  @P0 LOP3.LUT R22, R22, 0x4000, RZ, 0xfc, !PT ;  /* 0x0000400016160812 */ /* 0x000fc600078efcff */
[-C--:B------:R-:W-:Y:S01]  /*e290*/  FMUL.FTZ R152, R172, R7.reuse ;  /* 0x00000007ac987220 */ /* 0x080fe20000410000 */
[----:B------:R-:W-:Y:S01]  /*e2a0*/  LOP3.LUT R22, R22, 0xffff7fff, RZ, 0xc0, !PT ;  /* 0xffff7fff16167812 */ /* 0x000fe200078ec0ff */
[----:B------:R-:W-:-:S03]  /*e2b0*/  FMUL.FTZ R6, R6, R7 ;  /* 0x0000000706067220 */ /* 0x000fc60000410000 */
[----:B------:R-:W-:Y:S02]  /*e2c0*/  FSEL R152, R152, RZ, P4 ;  /* 0x000000ff98987208 */ /* 0x000fe40002000000 */
[----:B------:R-:W-:-:S03]  /*e2d0*/  @P5 LOP3.LUT R22, R22, 0x8000, RZ, 0xfc, !PT ;  /* 0x0000800016165812 */ /* 0x000fc600078efcff */
        /* <DEDUP_REMOVED lines=16> */
[----:B------:R-:W-:Y:S01]  /*e3e0*/  FMNMX.FTZ R152, R154, R14, !PT ;  /* 0x0000000e9a987209 */ /* 0x000fe20007810000 */
[----:B------:R-:W-:Y:S01]  /*e3f0*/  MUFU.EX2 R185, R185 ;  /* 0x000000b900b97308 */ /* 0x000fe20000000800 */
[----:B------:R-:W-:-:S02]  /*e400*/  LOP3.LUT P5, RZ, R22, 0x40, RZ, 0xc0, !PT ;  /* 0x0000004016ff7812 */ /* 0x000fc400078ac0ff */
[----:B------:R-:W-:Y:S02]  /*e410*/  FMNMX.FTZ R152, R155, R152, !PT ;  /* 0x000000989b987209 */ /* 0x000fe40007810000 */
[----:B------:R-:W-:Y:S02]  /*e420*/  LOP3.LUT P0, RZ, R22, 0x10, RZ, 0xc0, !PT ;  /* 0x0000001016ff7812 */ /* 0x000fe4000780c0ff */
[----:B------:R-:W-:Y:S01]  /*e430*/  FMNMX.FTZ R152, R158, R152, !PT ;  /* 0x000000989e987209 */ /* 0x000fe20007810000 */
[----:B------:R-:W-:Y:S01]  /*e440*/  MUFU.EX2 R156, R156 ;  /* 0x0000009c009c7308 */ /* 0x000fe20000000800 */
[----:B------:R-:W-:Y:S02]  /*e450*/  FSEL R170, R170, -INF , !P5 ;  /* 0xff800000aaaa7808 */ /* 0x000fe40006800000 */
[----:B------:R-:W-:Y:S02]  /*e460*/  FMNMX.FTZ R152, R159, R152, !PT ;  /* 0x000000989f987209 */ /* 0x000fe40007810000 */
[----:B------:R-:W-:-:S02]  /*e470*/  LOP3.LUT P4, RZ, R22, 0x4, RZ, 0xc0, !PT ;  /* 0x0000000416ff7812 */ /* 0x000fc4000788c0ff */
[----:B------:R-:W-:Y:S01]  /*e480*/  FMNMX.FTZ R152, R162, R152, !PT ;  /* 0x00000098a2987209 */ /* 0x000fe20007810000 */
[----:B------:R-:W2:Y:S01]  /*e490*/  MUFU.EX2 R157, R157 ;  /* 0x0000009d009d7308 */ /* 0x000ea20000000800 */
[----:B------:R-:W-:Y:S02]  /*e4a0*/  FSEL R153, R171, -INF , !P0 ;  /* 0xff800000ab997808 */ /* 0x000fe40004000000 */
[----:B------:R-:W-:Y:S02]  /*e4b0*/  FMNMX.FTZ R152, R163, R152, !PT ;  /* 0x00000098a3987209 */ /* 0x000fe40007810000 */
[----:B------:R-:W-:Y:S02]  /*e4c0*/  LOP3.LUT P0, RZ, R22, 0x4000, RZ, 0xc0, !PT ;  /* 0x0000400016ff7812 */ /* 0x000fe4000780c0ff */
[----:B------:R-:W-:Y:S01]  /*e4d0*/  FMNMX.FTZ R152, R166, R152, !PT ;  /* 0x00000098a6987209 */ /* 0x000fe20007810000 */
[----:B------:R-:W-:Y:S01]  /*e4e0*/  MUFU.EX2 R160, R160 ;  /* 0x000000a000a07308 */ /* 0x000fe20000000800 */
[----:B------:R-:W-:-:S02]  /*e4f0*/  FSEL R174, R174, -INF , !P4 ;  /* 0xff800000aeae7808 */ /* 0x000fc40006000000 */
[----:B------:R-:W-:Y:S02]  /*e500*/  FMNMX.FTZ R152, R167, R152, !PT ;  /* 0x00000098a7987209 */ /* 0x000fe40007810000 */
[----:B------:R-:W-:Y:S02]  /*e510*/  LOP3.LUT P5, RZ, R22, 0x8000, RZ, 0xc0, !PT ;  /* 0x0000800016ff7812 */ /* 0x000fe400078ac0ff */
[----:B------:R-:W-:Y:S01]  /*e520*/  FMNMX.FTZ R152, R170, R152, !PT ;  /* 0x00000098aa987209 */ /* 0x000fe20007810000 */
[----:B------:R-:W-:Y:S01]  /*e530*/  MUFU.EX2 R161, R161 ;  /* 0x000000a100a17308 */ /* 0x000fe20000000800 */
[----:B------:R-:W-:Y:S02]  /*e540*/  FSEL R175, R175, -INF , !P0 ;  /* 0xff800000afaf7808 */ /* 0x000fe40004000000 */
[----:B------:R-:W-:Y:S02]  /*e550*/  FMNMX.FTZ R152, R153, R152, !PT ;  /* 0x0000009899987209 */ /* 0x000fe40007810000 */
[----:B------:R-:W-:-:S02]  /*e560*/  FSEL R178, R178, -INF , !P5 ;  /* 0xff800000b2b27808 */ /* 0x000fc40006800000 */
[----:B------:R-:W-:Y:S01]  /*e570*/  FMNMX.FTZ R152, R174, R152, !PT ;  /* 0x00000098ae987209 */ /* 0x000fe20007810000 */
[----:B------:R-:W-:Y:S01]  /*e580*/  MUFU.EX2 R164, R164 ;  /* 0x000000a400a47308 */ /* 0x000fe20000000800 */
[----:B------:R-:W-:Y:S02]  /*e590*/  LOP3.LUT P0, RZ, R22, 0x2000, RZ, 0xc0, !PT ;  /* 0x0000200016ff7812 */ /* 0x000fe4000780c0ff */
[----:B------:R-:W-:-:S04]  /*e5a0*/  FMNMX.FTZ R152, R175, R152, !PT ;  /* 0x00000098af987209 */ /* 0x000fc80007810000 */
[----:B------:R-:W-:Y:S01]  /*e5b0*/  FMNMX.FTZ R152, R178, R152, !PT ;  /* 0x00000098b2987209 */ /* 0x000fe20007810000 */
[----:B------:R-:W-:Y:S03]  /*e5c0*/  MUFU.EX2 R165, R165 ;  /* 0x000000a500a57308 */ /* 0x000fe60000000800 */
[----:B------:R-:W-:-:S04]  /*e5d0*/  FMNMX.FTZ R152, R179, R152, !PT ;  /* 0x00000098b3987209 */ /* 0x000fc80007810000 */
[----:B------:R-:W-:Y:S01]  /*e5e0*/  FMNMX.FTZ R152, R182, R152, !PT ;  /* 0x00000098b6987209 */ /* 0x000fe20007810000 */
[----:B------:R-:W-:Y:S03]  /*e5f0*/  MUFU.EX2 R168, R168 ;  /* 0x000000a800a87308 */ /* 0x000fe60000000800 */
[----:B------:R-:W-:-:S05]  /*e600*/  FMNMX.FTZ R171, R183, R152, !PT ;  /* 0x00000098b7ab7209 */ /* 0x000fca0007810000 */
[----:B------:R-:W3:Y:S01]  /*e610*/  SHFL.BFLY PT, R152, R171, 0x2, 0x1f ;  /* 0x0c401f00ab987f89 */ /* 0x000ee200000e0000 */
[----:B------:R-:W-:Y:S08]  /*e620*/  MUFU.EX2 R169, R169 ;  /* 0x000000a900a97308 */ /* 0x000ff00000000800 */
[----:B------:R-:W-:Y:S08]  /*e630*/  MUFU.EX2 R173, R173 ;  /* 0x000000ad00ad7308 */ /* 0x000ff00000000800 */
[----:B------:R-:W-:Y:S01]  /*e640*/  MUFU.EX2 R176, R176 ;  /* 0x000000b000b07308 */ /* 0x000fe20000000800 */
[----:B---3--:R-:W-:-:S07]  /*e650*/  FMNMX.FTZ R171, R171, R152, !PT ;  /* 0x00000098abab7209 */ /* 0x008fce0007810000 */
[----:B------:R-:W-:Y:S01]  /*e660*/  MUFU.EX2 R177, R177 ;  /* 0x000000b100b17308 */ /* 0x000fe20000000800 */
[----:B------:R-:W3:Y:S07]  /*e670*/  SHFL.BFLY PT, R220, R171, 0x1, 0x1f ;  /* 0x0c201f00abdc7f89 */ /* 0x000eee00000e0000 */
[----:B------:R4:W-:Y:S08]  /*e680*/  MUFU.EX2 R152, R184 ;  /* 0x000000b800987308 */ /* 0x0009f00000000800 */
[----:B------:R-:W-:Y:S01]  /*e690*/  MUFU.EX2 R181, R181 ;  /* 0x000000b500b57308 */ /* 0x000fe20000000800 */
[----:B----4-:R-:W-:-:S05]  /*e6a0*/  IMAD.MOV R184, RZ, RZ, -R201 ;  /* 0x000000ffffb87224 */ /* 0x010fca00078e0ac9 */
[----:B------:R-:W-:Y:S02]  /*e6b0*/  ISETP.NE.AND P1, PT, R188, R184, PT ;  /* 0x000000b8bc00720c */ /* 0x000fe40003f25270 */
[----:B---3--:R-:W-:-:S04]  /*e6c0*/  FMNMX.FTZ R171, R171, R220, !PT ;  /* 0x000000dcabab7209 */ /* 0x008fc80007810000 */
[C---:B------:R-:W-:Y:S01]  /*e6d0*/  FSETP.NEU.FTZ.AND P2, PT, R171.reuse, -INF , PT ;  /* 0xff800000ab00780b */ /* 0x040fe20003f5d000 */
[----:B------:R-:W-:-:S06]  /*e6e0*/  FMUL.FTZ R222, R171, R7 ;  /* 0x00000007abde7220 */ /* 0x000fcc0000410000 */
[----:B------:R-:W-:Y:S01]  /*e6f0*/  @!P1 IMAD R18, R18, 0x40, R198 ;  /* 0x0000004012129824 */ /* 0x000fe200078e02c6 */
[----:B------:R-:W-:Y:S02]  /*e700*/  FSEL R184, R171, RZ, P2 ;  /* 0x000000ffabb87208 */ /* 0x000fe40001000000 */
[----:B------:R-:W-:Y:S01]  /*e710*/  FSEL R222, R222, RZ, P2 ;  /* 0x000000ffdede7208 */ /* 0x000fe20001000000 */
[----:B------:R-:W-:Y:S02]  /*e720*/  @!P1 IMAD R18, R18, 0x4, R2 ;  /* 0x0000000412129824 */ /* 0x000fe400078e0202 */
[----:B------:R-:W-:Y:S02]  /*e730*/  FADD.FTZ R184, -R184, R14 ;  /* 0x0000000eb8b87221 */ /* 0x000fe40000010100 */
[----:B------:R3:W4:Y:S01]  /*e740*/  MUFU.EX2 R14, R6 ;  /* 0x00000006000e7308 */ /* 0x0007220000000800 */
        /* <DEDUP_REMOVED lines=8> */
[-C--:B---3--:R-:W-:Y:S01]  /*e7d0*/  FMUL.FTZ R6, R184, R7.reuse ;  /* 0x00000007b8067220 */ /* 0x088fe20000410000 */
[-CC-:B------:R-:W-:Y:S01]  /*e7e0*/  FFMA.FTZ R184, R154, R7.reuse, -R222.reuse ;  /* 0x000000079ab87223 */ /* 0x180fe200000108de */
[----:B--2---:R-:W-:Y:S01]  /*e7f0*/  F2FP.BF16.F32.PACK_AB R154, R157, R156 ;  /* 0x0000009c9d9a723e */ /* 0x004fe200000010ff */
[-CC-:B------:R-:W-:Y:S01]  /*e800*/  FFMA.FTZ R153, R153, R7.reuse, -R222.reuse ;  /* 0x0000000799997223 */ /* 0x180fe200000108de */
[-CC-:B------:R-:W-:Y:S01]  /*e810*/  FFMA.FTZ R174, R174, R7.reuse, -R222.reuse ;  /* 0x00000007aeae7223 */ /* 0x180fe200000108de */
[-CC-:B------:R-:W-:Y:S01]  /*e820*/  FFMA.FTZ R175, R175, R7.reuse, -R222.reuse ;  /* 0x00000007afaf7223 */ /* 0x180fe200000108de */
[----:B------:R-:W-:Y:S01]  /*e830*/  FFMA.FTZ R178, R178, R7, -R222 ;  /* 0x00000007b2b27223 */ /* 0x000fe200000108de */
[----:B------:R-:W2:Y:S01]  /*e840*/  MUFU.EX2 R6, R6 ;  /* 0x0000000600067308 */ /* 0x000ea20000000800 */
[----:B----4-:R-:W-:Y:S01]  /*e850*/  @!P1 STS [R18+0x28800], R14 ;  /* 0x0288000e12009388 */ /* 0x010fe20000000800 */
[----:B------:R-:W-:Y:S01]  /*e860*/  FFMA.FTZ R3, R14, R3, R152 ;  /* 0x000000030e037223 */ /* 0x000fe20000010098 */
[-CC-:B------:R-:W-:Y:S01]  /*e870*/  FFMA.FTZ R179, R179, R7.reuse, -R222.reuse ;  /* 0x00000007b3b37223 */ /* 0x180fe200000108de */
[-CC-:B------:R-:W-:Y:S01]  /*e880*/  FFMA.FTZ R182, R182, R7.reuse, -R222.reuse ;  /* 0x00000007b6b67223 */ /* 0x180fe200000108de */
[-C--:B------:R-:W-:Y:S01]  /*e890*/  FFMA.FTZ R183, R183, R7.reuse, -R222 ;  /* 0x00000007b7b77223 */ /* 0x080fe200000108de */
[C---:B------:R-:W-:Y:S01]  /*e8a0*/  FADD.FTZ R3, R185.reuse, R3 ;  /* 0x00000003b9037221 */ /* 0x040fe20000010000 */
[----:B------:R-:W-:Y:S01]  /*e8b0*/  F2FP.BF16.F32.PACK_AB R152, R185, R152 ;  /* 0x00000098b998723e */ /* 0x000fe200000010ff */
[----:B------:R-:W3:Y:S01]  /*e8c0*/  MUFU.EX2 R184, R184 ;  /* 0x000000b800b87308 */ /* 0x000ee20000000800 */
[----:B------:R-:W-:Y:S01]  /*e8d0*/  FMUL.FTZ R24, R24, R14 ;  /* 0x0000000e18187220 */ /* 0x000fe20000410000 */
[----:B------:R-:W-:Y:S01]  /*e8e0*/  FADD.FTZ R3, R156, R3 ;  /* 0x000000039c037221 */ /* 0x000fe20000010000 */
[----:B------:R-:W-:Y:S01]  /*e8f0*/  F2FP.BF16.F32.PACK_AB R156, R161, R160 ;  /* 0x000000a0a19c723e */ /* 0x000fe200000010ff */
[-C--:B------:R-:W-:Y:S01]  /*e900*/  FMUL.FTZ R25, R25, R14.reuse ;  /* 0x0000000e19197220 */ /* 0x080fe20000410000 */
[-C--:B------:R-:W-:Y:S01]  /*e910*/  FMUL.FTZ R28, R28, R14.reuse ;  /* 0x0000000e1c1c7220 */ /* 0x080fe20000410000 */
[----:B------:R-:W-:Y:S01]  /*e920*/  FADD.FTZ R3, R157, R3 ;  /* 0x000000039d037221 */ /* 0x000fe20000010000 */
[----:B------:R-:W-:Y:S01]  /*e930*/  FMUL.FTZ R29, R29, R14 ;  /* 0x0000000e1d1d7220 */ /* 0x000fe20000410000 */
[----:B------:R-:W-:Y:S01]  /*e940*/  MUFU.EX2 R159, R159 ;  /* 0x0000009f009f7308 */ /* 0x000fe20000000800 */
[----:B--2---:R2:W-:Y:S01]  /*e950*/  @!P1 STS [R18+0x28820], R6 ;  /* 0x0288200612009388 */ /* 0x0045e20000000800 */
[----:B------:R-:W-:Y:S01]  /*e960*/  FADD.FTZ R3, R160, R3 ;  /* 0x00000003a0037221 */ /* 0x000fe20000010000 */
[----:B------:R-:W-:Y:S01]  /*e970*/  F2FP.BF16.F32.PACK_AB R160, R169, R168 ;  /* 0x000000a8a9a0723e */ /* 0x000fe200000010ff */
[-C--:B------:R-:W-:Y:S01]  /*e980*/  FMUL.FTZ R32, R32, R14.reuse ;  /* 0x0000000e20207220 */ /* 0x080fe20000410000 */
[-C--:B------:R-:W-:Y:S01]  /*e990*/  FMUL.FTZ R33, R33, R14.reuse ;  /* 0x0000000e21217220 */ /* 0x080fe20000410000 */
[----:B------:R-:W-:Y:S01]  /*e9a0*/  FADD.FTZ R3, R161, R3 ;  /* 0x00000003a1037221 */ /* 0x000fe20000010000 */
[----:B------:R-:W-:Y:S01]  /*e9b0*/  FMUL.FTZ R36, R36, R14 ;  /* 0x0000000e24247220 */ /* 0x000fe20000410000 */
[----:B------:R-:W-:Y:S01]  /*e9c0*/  MUFU.EX2 R157, R220 ;  /* 0x000000dc009d7308 */ /* 0x000fe20000000800 */
[----:B---3--:R-:W-:Y:S01]  /*e9d0*/  FFMA.FTZ R0, R6, R0, R184 ;  /* 0x0000000006007223 */ /* 0x008fe200000100b8 */
[----:B------:R-:W-:Y:S01]  /*e9e0*/  FADD.FTZ R3, R164, R3 ;  /* 0x00000003a4037221 */ /* 0x000fe20000010000 */
[----:B--2---:R-:W-:Y:S01]  /*e9f0*/  FFMA.FTZ R18, R158, R7, -R222 ;  /* 0x000000079e127223 */ /* 0x004fe200000108de */
[----:B------:R-:W-:Y:S01]  /*ea00*/  F2FP.BF16.F32.PACK_AB R158, R165, R164 ;  /* 0x000000a4a59e723e */ /* 0x000fe200000010ff */
[----:B------:R-:W-:Y:S01]  /*ea10*/  FADD.FTZ R0, R155, R0 ;  /* 0x000000009b007221 */ /* 0x000fe20000010000 */
[----:B------:R-:W-:Y:S01]  /*ea20*/  FADD.FTZ R3, R165, R3 ;  /* 0x00000003a5037221 */ /* 0x000fe20000010000 */
[----:B------:R-:W-:Y:S01]  /*ea30*/  F2FP.BF16.F32.PACK_AB R164, R177, R176 ;  /* 0x000000b0b1a4723e */ /* 0x000fe200000010ff */
[----:B------:R-:W-:Y:S01]  /*ea40*/  MUFU.EX2 R163, R163 ;  /* 0x000000a300a37308 */ /* 0x000fe20000000800 */
[-C--:B------:R-:W-:Y:S01]  /*ea50*/  FMUL.FTZ R37, R37, R14.reuse ;  /* 0x0000000e25257220 */ /* 0x080fe20000410000 */
[----:B------:R-:W-:Y:S01]  /*ea60*/  FADD.FTZ R3, R168, R3 ;  /* 0x00000003a8037221 */ /* 0x000fe20000010000 */
[-C--:B------:R-:W-:Y:S01]  /*ea70*/  FMUL.FTZ R40, R40, R14.reuse ;  /* 0x0000000e28287220 */ /* 0x080fe20000410000 */
[-C--:B------:R-:W-:Y:S01]  /*ea80*/  FMUL.FTZ R41, R41, R14.reuse ;  /* 0x0000000e29297220 */ /* 0x080fe20000410000 */
[-C--:B------:R-:W-:Y:S01]  /*ea90*/  FMUL.FTZ R44, R44, R14.reuse ;  /* 0x0000000e2c2c7220 */ /* 0x080fe20000410000 */
[----:B------:R-:W-:Y:S01]  /*eaa0*/  FADD.FTZ R3, R169, R3 ;  /* 0x00000003a9037221 */ /* 0x000fe20000010000 */
        /* <DEDUP_REMOVED lines=26> */
[----:B------:R-:W-:Y:S01]  /*ec50*/  FADD.FTZ R0, R157, R0 ;  /* 0x000000009d007221 */ /* 0x000fe20000010000 */
[----:B------:R-:W-:Y:S01]  /*ec60*/  F2FP.BF16.F32.PACK_AB R157, R163, R157 ;  /* 0x0000009da39d723e */ /* 0x000fe200000010ff */
[-C--:B------:R-:W-:Y:S01]  /*ec70*/  FMUL.FTZ R85, R85, R14.reuse ;  /* 0x0000000e55557220 */ /* 0x080fe20000410000 */
[-C--:B------:R-:W-:Y:S01]  /*ec80*/  FMUL.FTZ R88, R88, R14.reuse ;  /* 0x0000000e58587220 */ /* 0x080fe20000410000 */
[----:B------:R-:W-:Y:S01]  /*ec90*/  FADD.FTZ R0, R163, R0 ;  /* 0x00000000a3007221 */ /* 0x000fe20000010000 */
[-C--:B------:R-:W-:Y:S01]  /*eca0*/  FMUL.FTZ R89, R89, R14.reuse ;  /* 0x0000000e59597220 */ /* 0x080fe20000410000 */
[-C--:B------:R-:W-:Y:S01]  /*ecb0*/  FMUL.FTZ R92, R92, R14.reuse ;  /* 0x0000000e5c5c7220 */ /* 0x080fe20000410000 */
[----:B------:R-:W5:Y:S01]  /*ecc0*/  MUFU.EX2 R162, R225 ;  /* 0x000000e100a27308 */ /* 0x000f620000000800 */
[----:B---3--:R-:W-:Y:S01]  /*ecd0*/  FADD.FTZ R0, R221, R0 ;  /* 0x00000000dd007221 */ /* 0x008fe20000010000 */
[-C--:B------:R-:W-:Y:S01]  /*ece0*/  FMUL.FTZ R93, R93, R14.reuse ;  /* 0x0000000e5d5d7220 */ /* 0x080fe20000410000 */
[-C--:B------:R-:W-:Y:S01]  /*ecf0*/  FMUL.FTZ R96, R96, R14.reuse ;  /* 0x0000000e60607220 */ /* 0x080fe20000410000 */
[-C--:B------:R-:W-:Y:S01]  /*ed00*/  FMUL.FTZ R97, R97, R14.reuse ;  /* 0x0000000e61617220 */ /* 0x080fe20000410000 */
[----:B----4-:R-:W-:Y:S01]  /*ed10*/  FADD.FTZ R0, R167, R0 ;  /* 0x00000000a7007221 */ /* 0x010fe20000010000 */
[-C--:B------:R-:W-:Y:S01]  /*ed20*/  FMUL.FTZ R100, R100, R14.reuse ;  /* 0x0000000e64647220 */ /* 0x080fe20000410000 */
[-C--:B------:R-:W-:Y:S01]  /*ed30*/  FMUL.FTZ R101, R101, R14.reuse ;  /* 0x0000000e65657220 */ /* 0x080fe20000410000 */
[----:B------:R3:W4:Y:S01]  /*ed40*/  MUFU.EX2 R165, R153 ;  /* 0x0000009900a57308 */ /* 0x0007220000000800 */
        /* <DEDUP_REMOVED lines=8> */
[----:B-----5:R-:W-:Y:S01]  /*edd0*/  FADD.FTZ R3, R162, R3 ;  /* 0x00000003a2037221 */ /* 0x020fe20000010000 */
[----:B---3--:R-:W-:Y:S01]  /*ede0*/  F2FP.BF16.F32.PACK_AB R153, R155, R184 ;  /* 0x000000b89b99723e */ /* 0x008fe200000010ff */
[----:B------:R-:W-:Y:S01]  /*edf0*/  FMUL.FTZ R116, R116, R14 ;  /* 0x0000000e74747220 */ /* 0x000fe20000410000 */
[----:B------:R-:W-:Y:S01]  /*ee00*/  F2FP.BF16.F32.PACK_AB R155, R159, R18 ;  /* 0x000000129f9b723e */ /* 0x000fe200000010ff */
[----:B------:R-:W-:Y:S01]  /*ee10*/  BAR.SYNC.DEFER_BLOCKING 0xf, 0x100 ;  /* 0x03c4000000007b1d */ /* 0x000fe20000010000 */
[----:B------:R-:W-:Y:S01]  /*ee20*/  FADD.FTZ R3, R173, R3 ;  /* 0x00000003ad037221 */ /* 0x000fe20000010000 */
[----:B------:R-:W-:Y:S01]  /*ee30*/  F2FP.BF16.F32.PACK_AB R159, R167, R221 ;  /* 0x000000dda79f723e */ /* 0x000fe200000010ff */
[----:B------:R-:W-:Y:S01]  /*ee40*/  FMUL.FTZ R117, R117, R14 ;  /* 0x0000000e75757220 */ /* 0x000fe20000410000 */
[----:B----4-:R-:W-:Y:S01]  /*ee50*/  FADD.FTZ R0, R165, R0 ;  /* 0x00000000a5007221 */ /* 0x010fe20000010000 */
[----:B------:R-:W-:Y:S01]  /*ee60*/  FADD.FTZ R3, R176, R3 ;  /* 0x00000003b0037221 */ /* 0x000fe20000010000 */
[----:B------:R-:W3:Y:S01]  /*ee70*/  MUFU.EX2 R175, R175 ;  /* 0x000000af00af7308 */ /* 0x000ee20000000800 */
[----:B------:R-:W-:Y:S01]  /*ee80*/  F2FP.BF16.F32.PACK_AB R162, R173, R162 ;  /* 0x000000a2ada2723e */ /* 0x000fe200000010ff */
[-C--:B------:R-:W-:Y:S01]  /*ee90*/  FMUL.FTZ R120, R120, R14.reuse ;  /* 0x0000000e78787220 */ /* 0x080fe20000410000 */
[----:B------:R-:W-:Y:S01]  /*eea0*/  FADD.FTZ R3, R177, R3 ;  /* 0x00000003b1037221 */ /* 0x000fe20000010000 */
[----:B------:R-:W-:Y:S01]  /*eeb0*/  F2FP.BF16.F32.PACK_AB R161, R165, R161 ;  /* 0x000000a1a5a1723e */ /* 0x000fe200000010ff */
[-C--:B------:R-:W-:Y:S01]  /*eec0*/  FMUL.FTZ R121, R121, R14.reuse ;  /* 0x0000000e79797220 */ /* 0x080fe20000410000 */
[----:B--2---:R-:W-:Y:S01]  /*eed0*/  FADD.FTZ R0, R174, R0 ;  /* 0x00000000ae007221 */ /* 0x004fe20000010000 */
        /* <DEDUP_REMOVED lines=12> */
[----:B------:R3:W-:Y:S01]  /*efa0*/  STSM.16.M88.4 [R202+0x26800], R152 ;  /* 0x02680098ca007844 */ /* 0x0007e20000000200 */
[-C--:B------:R-:W-:Y:S01]  /*efb0*/  FMUL.FTZ R140, R140, R14.reuse ;  /* 0x0000000e8c8c7220 */ /* 0x080fe20000410000 */
[-C--:B------:R-:W-:Y:S01]  /*efc0*/  FMUL.FTZ R141, R141, R14.reuse ;  /* 0x0000000e8d8d7220 */ /* 0x080fe20000410000 */
[-C--:B------:R-:W-:Y:S01]  /*efd0*/  FMUL.FTZ R144, R144, R14.reuse ;  /* 0x0000000e90907220 */ /* 0x080fe20000410000 */
[----:B------:R3:W-:Y:S01]  /*efe0*/  STSM.16.M88.4 [R203], R156 ;  /* 0x0000009ccb007844 */ /* 0x0007e20000000200 */
[----:B------:R-:W5:Y:S01]  /*eff0*/  MUFU.EX2 R179, R179 ;  /* 0x000000b300b37308 */ /* 0x000f620000000800 */
[----:B--2---:R-:W-:Y:S01]  /*f000*/  FADD.FTZ R0, R178, R0 ;  /* 0x00000000b2007221 */ /* 0x004fe20000010000 */
[-C--:B------:R-:W-:Y:S01]  /*f010*/  FMUL.FTZ R145, R145, R14.reuse ;  /* 0x0000000e91917220 */ /* 0x080fe20000410000 */
[----:B------:R3:W-:Y:S01]  /*f020*/  STSM.16.M88.4 [R205], R160 ;  /* 0x000000a0cd007844 */ /* 0x0007e20000000200 */
[-C--:B------:R-:W-:Y:S01]  /*f030*/  FMUL.FTZ R148, R148, R14.reuse ;  /* 0x0000000e94947220 */ /* 0x080fe20000410000 */
[----:B------:R-:W-:Y:S01]  /*f040*/  FMUL.FTZ R149, R149, R14 ;  /* 0x0000000e95957220 */ /* 0x000fe20000410000 */
[-C--:B------:R-:W-:Y:S01]  /*f050*/  FMUL.FTZ R26, R26, R6.reuse ;  /* 0x000000061a1a7220 */ /* 0x080fe20000410000 */
[----:B------:R-:W-:Y:S01]  /*f060*/  FMUL.FTZ R27, R27, R6 ;  /* 0x000000061b1b7220 */ /* 0x000fe20000410000 */
[----:B------:R-:W2:Y:S01]  /*f070*/  MUFU.EX2 R182, R182 ;  /* 0x000000b600b67308 */ /* 0x000ea20000000800 */
[----:B----4-:R-:W-:Y:S01]  /*f080*/  FADD.FTZ R3, R166, R3 ;  /* 0x00000003a6037221 */ /* 0x010fe20000010000 */
[----:B------:R-:W-:Y:S01]  /*f090*/  F2FP.BF16.F32.PACK_AB R166, R181, R166 ;  /* 0x000000a6b5a6723e */ /* 0x000fe200000010ff */
[-C--:B------:R-:W-:Y:S01]  /*f0a0*/  FMUL.FTZ R30, R30, R6.reuse ;  /* 0x000000061e1e7220 */ /* 0x080fe20000410000 */
[-C--:B------:R-:W-:Y:S01]  /*f0b0*/  FMUL.FTZ R31, R31, R6.reuse ;  /* 0x000000061f1f7220 */ /* 0x080fe20000410000 */
[----:B------:R-:W-:Y:S01]  /*f0c0*/  FADD.FTZ R3, R181, R3 ;  /* 0x00000003b5037221 */ /* 0x000fe20000010000 */
[-C--:B------:R-:W-:Y:S01]  /*f0d0*/  FMUL.FTZ R34, R34, R6.reuse ;  /* 0x0000000622227220 */ /* 0x080fe20000410000 */
[----:B------:R-:W-:Y:S01]  /*f0e0*/  FMUL.FTZ R35, R35, R6 ;  /* 0x0000000623237220 */ /* 0x000fe20000410000 */
[----:B------:R-:W4:Y:S01]  /*f0f0*/  MUFU.EX2 R183, R183 ;  /* 0x000000b700b77308 */ /* 0x000f220000000800 */
[C---:B-----5:R-:W-:Y:S01]  /*f100*/  FADD.FTZ R0, R179.reuse, R0 ;  /* 0x00000000b3007221 */ /* 0x060fe20000010000 */
[----:B------:R-:W-:Y:S01]  /*f110*/  F2FP.BF16.F32.PACK_AB R165, R179, R178 ;  /* 0x000000b2b3a5723e */ /* 0x000fe200000010ff */
[-C--:B------:R-:W-:Y:S01]  /*f120*/  FMUL.FTZ R38, R38, R6.reuse ;  /* 0x0000000626267220 */ /* 0x080fe20000410000 */
[-C--:B------:R-:W-:Y:S01]  /*f130*/  FMUL.FTZ R39, R39, R6.reuse ;  /* 0x0000000627277220 */ /* 0x080fe20000410000 */
[-C--:B------:R-:W-:Y:S01]  /*f140*/  FMUL.FTZ R42, R42, R6.reuse ;  /* 0x000000062a2a7220 */ /* 0x080fe20000410000 */
[-C--:B------:R-:W-:Y:S01]  /*f150*/  FMUL.FTZ R43, R43, R6.reuse ;  /* 0x000000062b2b7220 */ /* 0x080fe20000410000 */
[-C--:B------:R-:W-:Y:S01]  /*f160*/  FMUL.FTZ R46, R46, R6.reuse ;  /* 0x000000062e2e7220 */ /* 0x080fe20000410000 */
[-C--:B------:R-:W-:Y:S01]  /*f170*/  FMUL.FTZ R47, R47, R6.reuse ;  /* 0x000000062f2f7220 */ /* 0x080fe20000410000 */
[----:B--2---:R-:W-:Y:S01]  /*f180*/  FADD.FTZ R0, R182, R0 ;  /* 0x00000000b6007221 */ /* 0x004fe20000010000 */
[-C--:B------:R-:W-:Y:S01]  /*f190*/  FMUL.FTZ R50, R50, R6.reuse ;  /* 0x0000000632327220 */ /* 0x080fe20000410000 */
[-C--:B------:R-:W-:Y:S01]  /*f1a0*/  FMUL.FTZ R51, R51, R6.reuse ;  /* 0x0000000633337220 */ /* 0x080fe20000410000 */
[-C--:B------:R-:W-:Y:S01]  /*f1b0*/  FMUL.FTZ R54, R54, R6.reuse ;  /* 0x0000000636367220 */ /* 0x080fe20000410000 */
[-C--:B------:R-:W-:Y:S01]  /*f1c0*/  FMUL.FTZ R55, R55, R6.reuse ;  /* 0x0000000637377220 */ /* 0x080fe20000410000 */
[-C--:B------:R-:W-:Y:S01]  /*f1d0*/  FMUL.FTZ R58, R58, R6.reuse ;  /* 0x000000063a3a7220 */ /* 0x080fe20000410000 */
[-C--:B------:R-:W-:Y:S01]  /*f1e0*/  FMUL.FTZ R59, R59, R6.reuse ;  /* 0x000000063b3b7220 */ /* 0x080fe20000410000 */
[----:B------:R-:W-:Y:S01]  /*f1f0*/  FMUL.FTZ R62, R62, R6 ;  /* 0x000000063e3e7220 */ /* 0x000fe20000410000 */
[C---:B----4-:R-:W-:Y:S01]  /*f200*/  F2FP.BF16.F32.PACK_AB R167, R183.reuse, R182 ;  /* 0x000000b6b7a7723e */ /* 0x050fe200000010ff */
        /* <DEDUP_REMOVED lines=47> */
[----:B---3--:R-:W-:Y:S06]  /*f500*/  @!P0 BRA `(.L_x_2646) ;  /* 0x0000000000048947 */ /* 0x008fec0003800000 */
[----:B------:R-:W-:Y:S01]  /*f510*/  BPT.TRAP 0x1 ;  /* 0x000000040000795c */ /* 0x000fe20000300000 */
.L_x_2646:
[----:B------:R2:W3:Y:S01]  /*f520*/  SYNCS.PHASECHK.TRANS64.TRYWAIT P1, [R209+URZ+0x28c50], R210 ;  /* 0x028c50d2d10075a7 */ /* 0x0004e2000802017f */
[----:B------:R-:W-:Y:S05]  /*f530*/  @!P0 BRA `(.L_x_2647) ;  /* 0x0000000000048947 */ /* 0x000fea0003800000 */
[----:B------:R-:W-:Y:S01]  /*f540*/  BPT.TRAP 0x1 ;  /* 0x000000040000795c */ /* 0x000fe20000300000 */
.L_x_2647:
[----:B------:R-:W-:Y:S04]  /*f550*/  BSSY B2, `(.L_x_2648) ;  /* 0x0000004000027945 */ /* 0x000fe80003800000 */
[----:B---3--:R-:W-:Y:S05]  /*f560*/  @P1 BRA `(.L_x_2649) ;  /* 0x0000000000081947 */ /* 0x008fea0003800000 */
[----:B------:R-:W3:Y:S02]  /*f570*/  SYNCS.PHASECHK.TRANS64.TRYWAIT P1, [R209+URZ+0x28c50], R210 ;  /* 0x028c50d2d10075a7 */ /* 0x000ee4000802017f */
[----:B---3--:R-:W-:Y:S05]  /*f580*/  @!P1 BRA `(.L_x_2650) ;  /* 0x0000010c00d89947 */ /* 0x008fea0003800000 */
.L_x_2649:
[----:B------:R-:W-:Y:S05]  /*f590*/  BSYNC B2 ;  /* 0x0000000000027941 */ /* 0x000fea0003800000 */
.L_x_2648:
[----:B------:R-:W-:Y:S01]  /*f5a0*/  IMAD R168, R187, 0x1000, R197 ;  /* 0x00001000bba87824 */ /* 0x000fe200078e02c5 */
[----:B------:R-:W-:Y:S01]  /*f5b0*/  WARPGROUP.ARRIVE ;  /* 0x00000000000079c5 */ /* 0x000fe20000000000 */
[----:B------:R-:W-:-:S03]  /*f5c0*/  IMAD.MOV.U32 R169, RZ, RZ, 0x40000040 ;  /* 0x40000040ffa97424 */ /* 0x000fc600078e00ff */
[----:B------:R-:W-:Y:S02]  /*f5d0*/  R2UR UR6, R168 ;  /* 0x00000000a80672ca */ /* 0x000fe400000e0000 */
[----:B------:R-:W-:Y:S01]  /*f5e0*/  R2UR UR7, R169 ;  /* 0x00000000a90772ca */ /* 0x000fe200000e0000 */
[----:B------:R-:W-:-:S12]  /*f5f0*/  IMAD.MOV.U32 R169, RZ, RZ, 0x40000040 ;  /* 0x40000040ffa97424 */ /* 0x000fd800078e00ff */
[----:B------:R-:W-:Y:S03]  /*f600*/  HGMMA.64x256x16.F32.BF16 R24, R152, gdesc[UR4].tnspB, R24, gsb0 ;  /* 0x43e0000498187df0 */ /* 0x000fe60008001818 */
[----:B------:R-:W-:Y:S02]  /*f610*/  WARPGROUP.DEPBAR.LE gsb0, 0x0 ;  /* 0x00008000000079c5 */ /* 0x000fe40000010000 */
[----:B------:R-:W-:Y:S01]  /*f620*/  VIADD R152, R168, 0x80 ;  /* 0x00000080a8987836 */ /* 0x000fe20000000000 */
        /* <DEDUP_REMOVED lines=31> */
.L_x_2651:
[----:B------:R-:W-:Y:S01]  /*f820*/  ISETP.GT.AND P1, PT, R15, R186, PT ;  /* 0x000000ba0f00720c */ /* 0x000fe20003f24270 */
[----:B0123--:R-:W-:Y:S02]  /*f830*/  VIADD R209, R209, 0x28c60 ;  /* 0x00028c60d1d17836 */ /* 0x00ffe40000000000 */
[----:B------:R-:W-:Y:S02]  /*f840*/  VIADD R15, R15, 0xffffffff ;  /* 0xffffffff0f0f7836 */ /* 0x000fe40000000000 */
[----:B------:R-:W-:Y:S01]  /*f850*/  IMAD.MOV.U32 R14, RZ, RZ, R171 ;  /* 0x000000ffff0e7224 */ /* 0x000fe200078e00ab */
[----:B------:R-:W-:Y:S01]  /*f860*/  PRMT R209, R191, 0x654, R209 ;  /* 0x00000654bfd17816 */ /* 0x000fe200000000d1 */
[----:B------:R-:W-:Y:S02]  /*f870*/  IMAD.MOV.U32 R6, RZ, RZ, R172 ;  /* 0x000000ffff067224 */ /* 0x000fe400078e00ac */
[----:B------:R-:W-:Y:S01]  /*f880*/  IMAD.MOV.U32 R18, RZ, RZ, R187 ;  /* 0x000000ffff127224 */ /* 0x000fe200078e00bb */
[----:B------:R0:W-:Y:S03]  /*f890*/  SYNCS.ARRIVE.TRANS64.RED.A1T0 RZ, [R209+URZ], RZ ;  /* 0x000000ffd1ff79a7 */ /* 0x0001e6000810043f */
[----:B------:R-:W-:Y:S05]  /*f8a0*/  @P1 BRA `(.L_x_2652) ;  /* 0xffffffd8004c1947 */ /* 0x000fea000383ffff */
[----:B------:R-:W-:Y:S05]  /*f8b0*/  BSYNC B0 ;  /* 0x0000000000007941 */ /* 0x000fea0003800000 */
.L_x_2631:
[----:B------:R-:W-:Y:S02]  /*f8c0*/  IMAD.MOV.U32 R14, RZ, RZ, R171 ;  /* 0x000000ffff0e7224 */ /* 0x000fe400078e00ab */
[----:B------:R-:W-:Y:S02]  /*f8d0*/  IMAD.MOV.U32 R6, RZ, RZ, R172 ;  /* 0x000000ffff067224 */ /* 0x000fe400078e00ac */
[----:B------:R-:W-:-:S07]  /*f8e0*/  IMAD.MOV.U32 R18, RZ, RZ, R187 ;  /* 0x000000ffff127224 */ /* 0x000fce00078e00bb */
.L_x_2630:
[----:B------:R-:W-:Y:S05]  /*f8f0*/  BSYNC B1 ;  /* 0x0000000000017941 */ /* 0x000fea0003800000 */
.L_x_2629:
[----:B------:R-:W1:Y:S01]  /*f900*/  LDC R152, c[0x0][0x448] ;  /* 0x00011200ff987b82 */ /* 0x000e620000000800 */
[----:B------:R-:W-:-:S04]  /*f910*/  VIADD R153, R199, 0x3f ;  /* 0x0000003fc7997836 */ /* 0x000fc80000000000 */
[----:B------:R-:W-:Y:S01]  /*f920*/  IMAD.MOV.U32 R155, RZ, RZ, R153 ;  /* 0x000000ffff9b7224 */ /* 0x000fe200078e0099 */
[----:B-1----:R-:W-:-:S13]  /*f930*/  ISETP.NE.AND P4, PT, R152, 0x1, PT ;  /* 0x000000019800780c */ /* 0x002fda0003f85270 */
[----:B------:R-:W1:Y:S08]  /*f940*/  @P4 LDC R154, c[0x0][0x44c] ;  /* 0x00011300ff9a4b82 */ /* 0x000e700000000800 */
[----:B------:R-:W2:Y:S01]  /*f950*/  @P4 LDC R152, c[0x0][0x450] ;  /* 0x00011400ff984b82 */ /* 0x000ea20000000800 */
[----:B-1----:R-:W-:-:S05]  /*f960*/  @P4 IMAD.HI.U32 R154, R153, R154, RZ ;  /* 0x0000009a999a4227 */ /* 0x002fca00078e00ff */
[----:B--2---:R-:W-:Y:S02]  /*f970*/  @P4 SHF.R.U32.HI R155, RZ, R152, R154 ;  /* 0x00000098ff9b4219 */ /* 0x004fe4000001169a */
[----:B------:R-:W1:Y:S01]  /*f980*/  LDC R154, c[0x0][0x9e4] ;  /* 0x00027900ff9a7b82 */ /* 0x000e620000000800 */
[----:B------:R-:W-:-:S05]  /*f990*/  IADD3 R152, R189, 0x1, -R23 ;  /* 0x00000001bd987810 */ /* 0x000fca0007ffe817 */
[----:B------:R-:W-:-:S04]  /*f9a0*/  IMAD.IADD R155, R152, 0x1, R155 ;  /* 0x00000001989b7824 */ /* 0x000fc800078e029b */
[----:B------:R-:W-:Y:S01]  /*f9b0*/  IMAD.IADD R20, R155, 0x1, -R20 ;  /* 0x000000019b147824 */ /* 0x000fe200078e0a14 */
[----:B-1----:R-:W-:-:S13]  /*f9c0*/  ISETP.GE.AND P5, PT, R154, 0x1, PT ;  /* 0x000000019a00780c */ /* 0x002fda0003fa6270 */
        /* <DEDUP_REMOVED lines=11> */
.L_x_2655:
[----:B------:R-:W-:-:S13]  /*fa80*/  ISETP.NE.AND P1, PT, R154, 0x1, PT ;  /* 0x000000019a00780c */ /* 0x000fda0003f25270 */
[----:B------:R-:W1:Y:S02]  /*fa90*/  @P1 LDC.64 R152, c[0x0][0x9e8] ;  /* 0x00027a00ff981b82 */ /* 0x000e640000000a00 */
[----:B-1----:R-:W-:-:S05]  /*faa0*/  @P1 IMAD.HI.U32 R152, R155, R152, RZ ;  /* 0x000000989b981227 */ /* 0x002fca00078e00ff */
[----:B------:R-:W-:-:S07]  /*fab0*/  @P1 SHF.R.U32.HI R155, RZ, R153, R152 ;  /* 0x00000099ff9b1219 */ /* 0x000fce0000011698 */
.L_x_2656:
[----:B------:R-:W-:Y:S05]  /*fac0*/  BSYNC B0 ;  /* 0x0000000000007941 */ /* 0x000fea0003800000 */
.L_x_2654:
[----:B------:R-:W-:-:S05]  /*fad0*/  IMAD R154, R155, R154, RZ ;  /* 0x0000009a9b9a7224 */ /* 0x000fca00078e02ff */
[----:B------:R-:W-:-:S07]  /*fae0*/  VIMNMX R20, R20, R154, !PT ;  /* 0x0000009a14147248 */ /* 0x000fce0007fe0100 */
.L_x_2653:
[----:B------:R-:W2:Y:S01]  /*faf0*/  LDL R153, [R1+0xc] ;  /* 0x00000c0001997983 */ /* 0x000ea20000100800 */
[----:B------:R-:W-:Y:S01]  /*fb00*/  VIADD R20, R20, 0x3f ;  /* 0x0000003f14147836 */ /* 0x000fe20000000000 */
[----:B------:R-:W-:Y:S04]  /*fb10*/  BSSY B1, `(.L_x_2657) ;  /* 0x00001b2000017945 */ /* 0x000fe80003800000 */
[----:B------:R-:W-:-:S04]  /*fb20*/  SHF.R.S32.HI R152, RZ, 0x1f, R20 ;  /* 0x0000001fff987819 */ /* 0x000fc80000011414 */
[----:B------:R-:W-:-:S04]  /*fb30*/  LEA.HI R152, R152, R20, RZ, 0x6 ;  /* 0x0000001498987211 */ /* 0x000fc800078f30ff */
[----:B------:R-:W-:-:S04]  /*fb40*/  SHF.R.S32.HI R20, RZ, 0x6, R152 ;  /* 0x00000006ff147819 */ /* 0x000fc80000011498 */
[----:B--2---:R-:W-:-:S04]  /*fb50*/  VIMNMX R20, R153, R20, !PT ;  /* 0x0000001499147248 */ /* 0x004fc80007fe0100 */
[----:B------:R-:W-:-:S13]  /*fb60*/  ISETP.GE.AND P1, PT, R15, R20, PT ;  /* 0x000000140f00720c */ /* 0x000fda0003f26270 */
[----:B------:R-:W-:Y:S05]  /*fb70*/  @!P1 BRA `(.L_x_2658) ;  /* 0x0000001800ac9947 */ /* 0x000fea0003800000 */
[----:B------:R-:W-:Y:S01]  /*fb80*/  BSSY B0, `(.L_x_2659) ;  /* 0x00001a9000007945 */ /* 0x000fe20003800000 */
[----:B------:R-:W-:Y:S02]  /*fb90*/  IMAD.MOV.U32 R185, RZ, RZ, R14 ;  /* 0x000000ffffb97224 */ /* 0x000fe400078e000e */
[----:B------:R-:W-:Y:S02]  /*fba0*/  IMAD.MOV.U32 R184, RZ, RZ, R6 ;  /* 0x000000ffffb87224 */ /* 0x000fe400078e0006 */
[----:B0-----:R-:W-:Y:S02]  /*fbb0*/  IMAD.MOV.U32 R209, RZ, RZ, R15 ;  /* 0x000000ffffd17224 */ /* 0x001fe400078e000f */
[----:B------:R-:W-:-:S07]  /*fbc0*/  IMAD.MOV.U32 R187, RZ, RZ, R18 ;  /* 0x000000ffffbb7224 */ /* 0x000fce00078e0012 */
.L_x_2672:
[----:B------:R-:W-:Y:S02]  /*fbd0*/  VIADD R18, R187, 0x1 ;  /* 0x00000001bb127836 */ /* 0x000fe40000000000 */
[----:B------:R-:W-:Y:S02]  /*fbe0*/  IMAD.MOV.U32 R6, RZ, RZ, R209 ;  /* 0x000000ffff067224 */ /* 0x000fe400078e00d1 */
[----:B------:R-:W-:Y:S01]  /*fbf0*/  VIADD R209, R209, 0xffffffff ;  /* 0xffffffffd1d17836 */ /* 0x000fe20000000000 */
[----:B------:R-:W-:Y:S02]  /*fc00*/  ISETP.NE.AND P2, PT, R18, 0x2, PT ;  /* 0x000000021200780c */ /* 0x000fe40003f45270 */
[----:B------:R-:W-:Y:S02]  /*fc10*/  ISETP.GT.AND P1, PT, R6, R20, PT ;  /* 0x000000140600720c */ /* 0x000fe40003f24270 */
[----:B------:R-:W-:Y:S02]  /*fc20*/  SEL R6, RZ, 0x1, P2 ;  /* 0x00000001ff067807 */ /* 0x000fe40001000000 */
[----:B------:R-:W-:-:S02]  /*fc30*/  SEL R18, R18, RZ, P2 ;  /* 0x000000ff12127207 */ /* 0x000fc40001000000 */
[----:B------:R-:W-:Y:S01]  /*fc40*/  LOP3.LUT R19, R19, R6, RZ, 0x3c, !PT ;  /* 0x0000000613137212 */ /* 0x000fe200078e3cff */
[----:B0-----:R-:W-:Y:S06]  /*fc50*/  @!P0 BRA `(.L_x_2660) ;  /* 0x0000000000048947 */ /* 0x001fec0003800000 */
[----:B------:R-:W-:Y:S01]  /*fc60*/  BPT.TRAP 0x1 ;  /* 0x000000040000795c */ /* 0x000fe20000300000 */
.L_x_2660:
[----:B------:R-:W-:Y:S01]  /*fc70*/  IMAD R15, R18, 0x8, R2 ;  /* 0x00000008120f7824 */ /* 0x000fe200078e0202 */
[----:B------:R-:W-:-:S04]  /*fc80*/  SHF.L.U32 R210, R19, 0x1f, RZ ;  /* 0x0000001f13d27819 */ /* 0x000fc800000006ff */
[----:B------:R0:W1:Y:S01]  /*fc90*/  SYNCS.PHASECHK.TRANS64.TRYWAIT P2, [R15+URZ+0x28c30], R210 ;  /* 0x028c30d20f0075a7 */ /* 0x000062000804017f */
[----:B------:R-:W-:Y:S05]  /*fca0*/  @!P0 BRA `(.L_x_2661) ;  /* 0x0000000000048947 */ /* 0x000fea0003800000 */
[----:B------:R-:W-:Y:S01]  /*fcb0*/  BPT.TRAP 0x1 ;  /* 0x000000040000795c */ /* 0x000fe20000300000 */
.L_x_2661:
[----:B------:R-:W-:Y:S01]  /*fcc0*/  BSSY B2, `(.L_x_2662) ;  /* 0x0000006000027945 */ /* 0x000fe20003800000 */
[----:B------:R-:W-:Y:S02]  /*fcd0*/  IMAD R154, R18, 0x200, R21 ;  /* 0x00000200129a7824 */ /* 0x000fe400078e0215 */
[----:B------:R-:W-:Y:S01]  /*fce0*/  IMAD.MOV.U32 R155, RZ, RZ, 0x40000040 ;  /* 0x40000040ff9b7424 */ /* 0x000fe200078e00ff */
[----:B-1----:R-:W-:Y:S06]  /*fcf0*/  @P2 BRA `(.L_x_2663) ;  /* 0x0000000000082947 */ /* 0x002fec0003800000 */
[----:B------:R-:W1:Y:S02]  /*fd00*/  SYNCS.PHASECHK.TRANS64.TRYWAIT P2, [R15+URZ+0x28c30], R210 ;  /* 0x028c30d20f0075a7 */ /* 0x000e64000804017f */
[----:B-1----:R-:W-:Y:S05]  /*fd10*/  @!P2 BRA `(.L_x_2664) ;  /* 0x000001080008a947 */ /* 0x002fea0003800000 */
.L_x_2663:
[----:B------:R-:W-:Y:S05]  /*fd20*/  BSYNC B2 ;  /* 0x0000000000027941 */ /* 0x000fea0003800000 */
.L_x_2662:
        /* <DEDUP_REMOVED lines=14> */
[----:B------:R-:W-:Y:S01]  /*fe10*/  WARPGROUP.ARRIVE ;  /* 0x00000000000079c5 */ /* 0x000fe20000000000 */
[----:B------:R-:W-:Y:S02]  /*fe20*/  R2UR UR8, R12 ;  /* 0x000000000c0872ca */ /* 0x000fe400000e0000 */
[----:B------:R-:W-:Y:S02]  /*fe30*/  R2UR UR9, R13 ;  /* 0x000000000d0972ca */ /* 0x000fe400000e0000 */
[----:B------:R-:W-:Y:S01]  /*fe40*/  R2UR UR14, R6 ;  /* 0x00000000060e72ca */ /* 0x000fe200000e0000 */
[----:B------:R-:W-:Y:S01]  /*fe50*/  HGMMA.64x64x16.F32.BF16 R152, gdesc[UR4], RZ, !UPT, gsb0 ;  /* 0x00e00000049879f0 */ /* 0x000fe2000c0018ff */
[----:B------:R-:W-:Y:S02]  /*fe60*/  R2UR UR15, R7 ;  /* 0x00000000070f72ca */ /* 0x000fe400000e0000 */
[----:B------:R-:W-:-:S02]  /*fe70*/  R2UR UR12, R10 ;  /* 0x000000000a0c72ca */ /* 0x000fc400000e0000 */
        /* <DEDUP_REMOVED lines=15> */
.L_x_2665:
[----:B------:R-:W-:Y:S01]  /*ff70*/  FMNMX.FTZ R6, R152, R184, !PT ;  /* 0x000000b898067209 */ /* 0x000fe20007810000 */
[----:B------:R-:W-:-:S03]  /*ff80*/  ULDC UR4, c[0x0][0x988] ;  /* 0x0002620000047ab9 */ /* 0x000fc60000000800 */
        /* <DEDUP_REMOVED lines=80> */
[----:B------:R-:W-:Y:S01]  /*10490*/  MUFU.EX2 R157, R165 ;  /* 0x000000a5009d7308 */ /* 0x000fe20000000800 */
[----:B------:R-:W-:Y:S01]  /*104a0*/  FMNMX.FTZ R14, R171, R14, !PT ;  /* 0x0000000eab0e7209 */ /* 0x000fe20007810000 */
[----:B----4-:R-:W-:Y:S01]  /*104b0*/  FADD.FTZ R3, R152, R3 ;  /* 0x0000000398037221 */ /* 0x010fe20000010000 */
[-C--:B------:R-:W-:Y:S01]  /*104c0*/  FMUL.FTZ R52, R52, R164.reuse ;  /* 0x000000a434347220 */ /* 0x080fe20000410000 */
[----:B------:R-:W-:Y:S01]  /*104d0*/  FMUL.FTZ R53, R53, R164 ;  /* 0x000000a435357220 */ /* 0x000fe20000410000 */
[----:B------:R-:W-:Y:S01]  /*104e0*/  FMNMX.FTZ R14, R174, R14, !PT ;  /* 0x0000000eae0e7209 */ /* 0x000fe20007810000 */
[-C--:B------:R-:W-:Y:S01]  /*104f0*/  FMUL.FTZ R56, R56, R164.reuse ;  /* 0x000000a438387220 */ /* 0x080fe20000410000 */
[----:B------:R-:W-:Y:S01]  /*10500*/  FMUL.FTZ R57, R57, R164 ;  /* 0x000000a439397220 */ /* 0x000fe20000410000 */
[----:B------:R-:W2:Y:S01]  /*10510*/  MUFU.EX2 R161, R161 ;  /* 0x000000a100a17308 */ /* 0x000ea20000000800 */
        /* <DEDUP_REMOVED lines=9> */
[-C--:B------:R-:W-:Y:S01]  /*105b0*/  FMUL.FTZ R65, R65, R164.reuse ;  /* 0x000000a441417220 */ /* 0x080fe20000410000 */
[-C--:B------:R-:W-:Y:S01]  /*105c0*/  FMUL.FTZ R68, R68, R164.reuse ;  /* 0x000000a444447220 */ /* 0x080fe20000410000 */
[----:B------:R-:W-:Y:S01]  /*105d0*/  FMUL.FTZ R69, R69, R164 ;  /* 0x000000a445457220 */ /* 0x000fe20000410000 */
[----:B------:R-:W-:Y:S01]  /*105e0*/  FMNMX.FTZ R14, R182, R14, !PT ;  /* 0x0000000eb60e7209 */ /* 0x000fe20007810000 */
[-C--:B------:R-:W-:Y:S01]  /*105f0*/  FMUL.FTZ R72, R72, R164.reuse ;  /* 0x000000a448487220 */ /* 0x080fe20000410000 */
[----:B------:R-:W-:Y:S01]  /*10600*/  FMUL.FTZ R73, R73, R164 ;  /* 0x000000a449497220 */ /* 0x000fe20000410000 */
[----:B------:R-:W4:Y:S01]  /*10610*/  MUFU.EX2 R169, R169 ;  /* 0x000000a900a97308 */ /* 0x000f220000000800 */
[----:B------:R-:W-:Y:S01]  /*10620*/  FMNMX.FTZ R14, R183, R14, !PT ;  /* 0x0000000eb70e7209 */ /* 0x000fe20007810000 */
[----:B--2---:R-:W-:Y:S01]  /*10630*/  FADD.FTZ R3, R161, R3 ;  /* 0x00000003a1037221 */ /* 0x004fe20000010000 */
[-C--:B------:R-:W-:Y:S01]  /*10640*/  FMUL.FTZ R76, R76, R164.reuse ;  /* 0x000000a44c4c7220 */ /* 0x080fe20000410000 */
[-C--:B------:R-:W-:Y:S01]  /*10650*/  FMUL.FTZ R77, R77, R164.reuse ;  /* 0x000000a44d4d7220 */ /* 0x080fe20000410000 */
[-C--:B------:R-:W-:Y:S01]  /*10660*/  FMUL.FTZ R80, R80, R164.reuse ;  /* 0x000000a450507220 */ /* 0x080fe20000410000 */
[----:B------:R-:W2:Y:S01]  /*10670*/  SHFL.BFLY PT, R153, R14, 0x2, 0x1f ;  /* 0x0c401f000e997f89 */ /* 0x000ea200000e0000 */
[----:B------:R-:W-:Y:S01]  /*10680*/  FADD.FTZ R3, R157, R3 ;  /* 0x000000039d037221 */ /* 0x000fe20000010000 */
[----:B------:R-:W5:Y:S01]  /*10690*/  MUFU.EX2 R172, R172 ;  /* 0x000000ac00ac7308 */ /* 0x000f620000000800 */
[-C--:B------:R-:W-:Y:S01]  /*106a0*/  FMUL.FTZ R81, R81, R164.reuse ;  /* 0x000000a451517220 */ /* 0x080fe20000410000 */
[-C--:B------:R-:W-:Y:S01]  /*106b0*/  FMUL.FTZ R84, R84, R164.reuse ;  /* 0x000000a454547220 */ /* 0x080fe20000410000 */
[----:B---3--:R-:W-:Y:S01]  /*106c0*/  FADD.FTZ R3, R156, R3 ;  /* 0x000000039c037221 */ /* 0x008fe20000010000 */
        /* <DEDUP_REMOVED lines=9> */
[-C--:B------:R-:W-:Y:S01]  /*10760*/  FMUL.FTZ R97, R97, R164.reuse ;  /* 0x000000a461617220 */ /* 0x080fe20000410000 */
[-C--:B------:R-:W-:Y:S01]  /*10770*/  FMUL.FTZ R100, R100, R164.reuse ;  /* 0x000000a464647220 */ /* 0x080fe20000410000 */
[-C--:B------:R-:W-:Y:S01]  /*10780*/  FMUL.FTZ R101, R101, R164.reuse ;  /* 0x000000a465657220 */ /* 0x080fe20000410000 */
[----:B------:R-:W-:Y:S01]  /*10790*/  MUFU.EX2 R160, R176 ;  /* 0x000000b000a07308 */ /* 0x000fe20000000800 */
[----:B-----5:R-:W-:Y:S01]  /*107a0*/  FADD.FTZ R3, R172, R3 ;  /* 0x00000003ac037221 */ /* 0x020fe20000010000 */
[-C--:B------:R-:W-:Y:S01]  /*107b0*/  FMUL.FTZ R104, R104, R164.reuse ;  /* 0x000000a468687220 */ /* 0x080fe20000410000 */
[-C--:B------:R-:W-:Y:S01]  /*107c0*/  FMUL.FTZ R105, R105, R164.reuse ;  /* 0x000000a469697220 */ /* 0x080fe20000410000 */
[-C--:B------:R-:W-:Y:S01]  /*107d0*/  FMUL.FTZ R108, R108, R164.reuse ;  /* 0x000000a46c6c7220 */ /* 0x080fe20000410000 */
[-C--:B------:R-:W-:Y:S01]  /*107e0*/  FMUL.FTZ R109, R109, R164.reuse ;  /* 0x000000a46d6d7220 */ /* 0x080fe20000410000 */
[----:B--2---:R-:W-:Y:S01]  /*107f0*/  FMNMX.FTZ R14, R14, R153, !PT ;  /* 0x000000990e0e7209 */ /* 0x004fe20007810000 */
[-C--:B------:R-:W-:Y:S01]  /*10800*/  FMUL.FTZ R112, R112, R164.reuse ;  /* 0x000000a470707220 */ /* 0x080fe20000410000 */
[----:B------:R-:W-:Y:S01]  /*10810*/  MUFU.EX2 R177, R177 ;  /* 0x000000b100b17308 */ /* 0x000fe20000000800 */
[----:B---3--:R-:W-:Y:S01]  /*10820*/  FADD.FTZ R3, R173, R3 ;  /* 0x00000003ad037221 */ /* 0x008fe20000010000 */
[-C--:B------:R-:W-:Y:S01]  /*10830*/  FMUL.FTZ R113, R113, R164.reuse ;  /* 0x000000a471717220 */ /* 0x080fe20000410000 */
[----:B------:R-:W2:Y:S01]  /*10840*/  SHFL.BFLY PT, R153, R14, 0x1, 0x1f ;  /* 0x0c201f000e997f89 */ /* 0x000ea200000e0000 */
        /* <DEDUP_REMOVED lines=21> */
[----:B------:R-:W-:-:S04]  /*109a0*/  FADD.FTZ R153, -R14, R185 ;  /* 0x000000b90e997221 */ /* 0x000fc80000010100 */
[----:B------:R-:W-:-:S04]  /*109b0*/  FMUL.FTZ R153, R153, R7 ;  /* 0x0000000799997220 */ /* 0x000fc80000410000 */
[----:B------:R2:W3:Y:S02]  /*109c0*/  MUFU.EX2 R165, R153 ;  /* 0x0000009900a57308 */ /* 0x0004e40000000800 */
[----:B--2---:R-:W-:-:S04]  /*109d0*/  @!P2 IMAD R153, R187, 0x40, R198 ;  /* 0x00000040bb99a824 */ /* 0x004fc800078e02c6 */
[----:B------:R-:W-:Y:S02]  /*109e0*/  @!P2 IMAD R153, R153, 0x4, R2 ;  /* 0x000000049999a824 */ /* 0x000fe400078e0202 */
[----:B---3--:R-:W-:-:S03]  /*109f0*/  FMUL.FTZ R26, R26, R165 ;  /* 0x000000a51a1a7220 */ /* 0x008fc60000410000 */
[----:B------:R-:W-:Y:S01]  /*10a00*/  @!P2 STS [R153+0x28800], R164 ;  /* 0x028800a49900a388 */ /* 0x000fe20000000800 */
[-C--:B------:R-:W-:Y:S01]  /*10a10*/  FMUL.FTZ R27, R27, R165.reuse ;  /* 0x000000a51b1b7220 */ /* 0x080fe20000410000 */
[-C--:B------:R-:W-:Y:S01]  /*10a20*/  FMUL.FTZ R30, R30, R165.reuse ;  /* 0x000000a51e1e7220 */ /* 0x080fe20000410000 */
[-C--:B------:R-:W-:Y:S01]  /*10a30*/  FMUL.FTZ R31, R31, R165.reuse ;  /* 0x000000a51f1f7220 */ /* 0x080fe20000410000 */
[----:B------:R2:W-:Y:S01]  /*10a40*/  @!P2 STS [R153+0x28820], R165 ;  /* 0x028820a59900a388 */ /* 0x0005e20000000800 */
        /* <DEDUP_REMOVED lines=34> */
[-C--:B------:R-:W-:Y:S01]  /*10c70*/  FMUL.FTZ R63, R63, R165.reuse ;  /* 0x000000a53f3f7220 */ /* 0x080fe20000410000 */
        /* <DEDUP_REMOVED lines=56> */
[-C--:B------:R-:W-:Y:S01]  /*11000*/  FMUL.FTZ R138, R138, R165.reuse ;  /* 0x000000a58a8a7220 */ /* 0x080fe20000410000 */
        /* <DEDUP_REMOVED lines=12> */
[----:B------:R-:W-:-:S04]  /*110d0*/  FMUL.FTZ R151, R151, R165 ;  /* 0x000000a597977220 */ /* 0x000fc80000410000 */
[----:B------:R-:W4:Y:S01]  /*110e0*/  MUFU.EX2 R175, R175 ;  /* 0x000000af00af7308 */ /* 0x000f220000000800 */
[C---:B-----5:R-:W-:Y:S01]  /*110f0*/  FADD.FTZ R158, R167.reuse, R157 ;  /* 0x0000009da79e7221 */ /* 0x060fe20000010000 */
[----:B------:R-:W-:-:S06]  /*11100*/  F2FP.BF16.F32.PACK_AB R157, R167, R162 ;  /* 0x000000a2a79d723e */ /* 0x000fcc00000010ff */
[----:B------:R-:W5:Y:S01]  /*11110*/  MUFU.EX2 R178, R178 ;  /* 0x000000b200b27308 */ /* 0x000f620000000800 */
[----:B---3--:R-:W-:Y:S01]  /*11120*/  FADD.FTZ R159, R0, R158 ;  /* 0x0000009e009f7221 */ /* 0x008fe20000010000 */
[----:B------:R-:W-:-:S06]  /*11130*/  F2FP.BF16.F32.PACK_AB R158, R173, R172 ;  /* 0x000000acad9e723e */ /* 0x000fcc00000010ff */
[----:B------:R-:W3:Y:S01]  /*11140*/  MUFU.EX2 R161, R179 ;  /* 0x000000b300a17308 */ /* 0x000ee20000000800 */
[C---:B----4-:R-:W-:Y:S01]  /*11150*/  FADD.FTZ R162, R175.reuse, R159 ;  /* 0x0000009fafa27221 */ /* 0x050fe20000010000 */
[----:B------:R-:W-:Y:S01]  /*11160*/  F2FP.BF16.F32.PACK_AB R159, R175, R0 ;  /* 0x00000000af9f723e */ /* 0x000fe200000010ff */
[----:B------:R-:W-:Y:S01]  /*11170*/  FADD.FTZ R0, R160, R3 ;  /* 0x00000003a0007221 */ /* 0x000fe20000010000 */
[----:B------:R-:W-:-:S03]  /*11180*/  F2FP.BF16.F32.PACK_AB R160, R177, R160 ;  /* 0x000000a0b1a0723e */ /* 0x000fc600000010ff */
[----:B------:R-:W-:Y:S01]  /*11190*/  FADD.FTZ R0, R177, R0 ;  /* 0x00000000b1007221 */ /* 0x000fe20000010000 */
[----:B------:R-:W4:Y:S01]  /*111a0*/  MUFU.EX2 R163, R182 ;  /* 0x000000b600a37308 */ /* 0x000f220000000800 */
[----:B-----5:R-:W-:Y:S01]  /*111b0*/  FADD.FTZ R162, R178, R162 ;  /* 0x000000a2b2a27221 */ /* 0x020fe20000010000 */
[----:B------:R2:W-:Y:S01]  /*111c0*/  STSM.16.M88.4 [R205], R156 ;  /* 0x0000009ccd007844 */ /* 0x0005e20000000200 */
[----:B------:R-:W-:-:S04]  /*111d0*/  FADD.FTZ R3, R180, R0 ;  /* 0x00000000b4037221 */ /* 0x000fc80000010000 */
[----:B------:R-:W-:Y:S01]  /*111e0*/  FADD.FTZ R3, R181, R3 ;  /* 0x00000003b5037221 */ /* 0x000fe20000010000 */
        /* <DEDUP_REMOVED lines=10> */
.L_x_2666:
[----:B------:R3:W4:Y:S01]  /*11290*/  SYNCS.PHASECHK.TRANS64.TRYWAIT P2, [R15+URZ+0x28c50], R210 ;  /* 0x028c50d20f0075a7 */ /* 0x000722000804017f */
[----:B------:R-:W-:Y:S05]  /*112a0*/  @!P0 BRA `(.L_x_2667) ;  /* 0x0000000000048947 */ /* 0x000fea0003800000 */
[----:B------:R-:W-:Y:S01]  /*112b0*/  BPT.TRAP 0x1 ;  /* 0x000000040000795c */ /* 0x000fe20000300000 */
.L_x_2667:
[----:B------:R-:W-:Y:S04]  /*112c0*/  BSSY B2, `(.L_x_2668) ;  /* 0x0000004000027945 */ /* 0x000fe80003800000 */
[----:B----4-:R-:W-:Y:S05]  /*112d0*/  @P2 BRA `(.L_x_2669) ;  /* 0x0000000000082947 */ /* 0x010fea0003800000 */
[----:B------:R-:W4:Y:S02]  /*112e0*/  SYNCS.PHASECHK.TRANS64.TRYWAIT P2, [R15+URZ+0x28c50], R210 ;  /* 0x028c50d20f0075a7 */ /* 0x000f24000804017f */
[----:B----4-:R-:W-:Y:S05]  /*112f0*/  @!P2 BRA `(.L_x_2670) ;  /* 0x000000f000a4a947 */ /* 0x010fea0003800000 */
.L_x_2669:
[----:B------:R-:W-:Y:S05]  /*11300*/  BSYNC B2 ;  /* 0x0000000000027941 */ /* 0x000fea0003800000 */
.L_x_2668:
[----:B------:R-:W-:Y:S01]  /*11310*/  IMAD R164, R18, 0x1000, R197 ;  /* 0x0000100012a47824 */ /* 0x000fe200078e02c5 */
        /* <DEDUP_REMOVED lines=35> */
[----:B--2---:R-:W2:Y:S02]  /*11550*/  FENCE.VIEW.ASYNC.S ;  /* 0x00000000000073c6 */ /* 0x004ea40000000000 */
[----:B--2---:R-:W-:Y:S01]  /*11560*/  NOP ;  /* 0x0000000000007918 */ /* 0x004fe20000000000 */
[----:B------:R-:W-:Y:S06]  /*11570*/  BAR.ARV 0xe, 0x100 ;  /* 0x0384000000007b1d */ /* 0x000fec0000002000 */
[----:B------:R-:W-:Y:S05]  /*11580*/  @!P0 BRA `(.L_x_2671) ;  /* 0x0000000000048947 */ /* 0x000fea0003800000 */
[----:B------:R-:W-:Y:S01]  /*11590*/  BPT.TRAP 0x1 ;  /* 0x000000040000795c */ /* 0x000fe20000300000 */
.L_x_2671:
[----:B01-34-:R-:W-:Y:S02]  /*115a0*/  VIADD R15, R15, 0x28c60 ;  /* 0x00028c600f0f7836 */ /* 0x01bfe40000000000 */
[----:B------:R-:W-:Y:S02]  /*115b0*/  IMAD.MOV.U32 R185, RZ, RZ, R14 ;  /* 0x000000ffffb97224 */ /* 0x000fe400078e000e */
[----:B------:R-:W-:Y:S01]  /*115c0*/  IMAD.MOV.U32 R184, RZ, RZ, R6 ;  /* 0x000000ffffb87224 */ /* 0x000fe200078e0006 */
[----:B------:R-:W-:Y:S01]  /*115d0*/  PRMT R15, R191, 0x654, R15 ;  /* 0x00000654bf0f7816 */ /* 0x000fe2000000000f */
[----:B------:R-:W-:-:S03]  /*115e0*/  IMAD.MOV.U32 R187, RZ, RZ, R18 ;  /* 0x000000ffffbb7224 */ /* 0x000fc600078e0012 */
[----:B------:R0:W-:Y:S01]  /*115f0*/  SYNCS.ARRIVE.TRANS64.RED.A1T0 RZ, [R15+URZ], RZ ;  /* 0x000000ff0fff79a7 */ /* 0x0001e2000810043f */
[----:B------:R-:W-:Y:S05]  /*11600*/  @P1 BRA `(.L_x_2672) ;  /* 0xffffffe400701947 */ /* 0x000fea000383ffff */
[----:B------:R-:W-:Y:S05]  /*11610*/  BSYNC B0 ;  /* 0x0000000000007941 */ /* 0x000fea0003800000 */
.L_x_2659:
[----:B0-----:R-:W-:-:S07]  /*11620*/  IMAD.MOV.U32 R15, RZ, RZ, R209 ;  /* 0x000000ffff0f7224 */ /* 0x001fce00078e00d1 */
.L_x_2658:
[----:B------:R-:W-:Y:S05]  /*11630*/  BSYNC B1 ;  /* 0x0000000000017941 */ /* 0x000fea0003800000 */
.L_x_2657:
[----:B------:R-:W2:Y:S01]  /*11640*/  LDL R20, [R1+0xc] ;  /* 0x00000c0001147983 */ /* 0x000ea20000100800 */
[----:B------:R-:W-:Y:S01]  /*11650*/  BSSY B0, `(.L_x_2673) ;  /* 0x0000256000007945 */ /* 0x000fe20003800000 */
[----:B--2---:R-:W-:-:S13]  /*11660*/  ISETP.GE.AND P1, PT, R15, R20, PT ;  /* 0x000000140f00720c */ /* 0x004fda0003f26270 */
[----:B------:R-:W-:Y:S05]  /*11670*/  @!P1 BRA `(.L_x_2674) ;  /* 0x00000024004c9947 */ /* 0x000fea0003800000 */
[----:B------:R-:W-:Y:S02]  /*11680*/  IMAD.MOV.U32 R186, RZ, RZ, R14 ;  /* 0x000000ffffba7224 */ /* 0x000fe400078e000e */
[----:B------:R-:W-:Y:S02]  /*11690*/  IMAD.MOV.U32 R187, RZ, RZ, R6 ;  /* 0x000000ffffbb7224 */ /* 0x000fe400078e0006 */
[----:B------:R-:W-:-:S07]  /*116a0*/  IMAD.MOV.U32 R185, RZ, RZ, R18 ;  /* 0x000000ffffb97224 */ /* 0x000fce00078e0012 */
.L_x_2695:
[----:B------:R-:W-:-:S05]  /*116b0*/  VIADD R18, R185, 0x1 ;  /* 0x00000001b9127836 */ /* 0x000fca0000000000 */
[----:B------:R-:W-:-:S04]  /*116c0*/  ISETP.NE.AND P1, PT, R18, 0x2, PT ;  /* 0x000000021200780c */ /* 0x000fc80003f25270 */
[----:B------:R-:W-:Y:S02]  /*116d0*/  SEL R6, RZ, 0x1, P1 ;  /* 0x00000001ff067807 */ /* 0x000fe40000800000 */
[----:B------:R-:W-:Y:S02]  /*116e0*/  SEL R18, R18, RZ, P1 ;  /* 0x000000ff12127207 */ /* 0x000fe40000800000 */
[----:B------:R-:W-:Y:S01]  /*116f0*/  LOP3.LUT R19, R19, R6, RZ, 0x3c, !PT ;  /* 0x0000000613137212 */ /* 0x000fe200078e3cff */
[----:B------:R-:W-:Y:S06]  /*11700*/  @!P0 BRA `(.L_x_2675) ;  /* 0x0000000000048947 */ /* 0x000fec0003800000 */
[----:B------:R-:W-:Y:S01]  /*11710*/  BPT.TRAP 0x1 ;  /* 0x000000040000795c */ /* 0x000fe20000300000 */
.L_x_2675:
[----:B------:R-:W-:Y:S01]  /*11720*/  IMAD R20, R18, 0x8, R2 ;  /* 0x0000000812147824 */ /* 0x000fe200078e0202 */
[----:B------:R-:W-:-:S04]  /*11730*/  SHF.L.U32 R184, R19, 0x1f, RZ ;  /* 0x0000001f13b87819 */ /* 0x000fc800000006ff */
[----:B------:R1:W2:Y:S01]  /*11740*/  SYNCS.PHASECHK.TRANS64.TRYWAIT P1, [R20+URZ+0x28c30], R184 ;  /* 0x028c30b8140075a7 */ /* 0x0002a2000802017f */
[----:B------:R-:W-:Y:S05]  /*11750*/  @!P0 BRA `(.L_x_2676) ;  /* 0x0000000000048947 */ /* 0x000fea0003800000 */
[----:B------:R-:W-:Y:S01]  /*11760*/  BPT.TRAP 0x1 ;  /* 0x000000040000795c */ /* 0x000fe20000300000 */
.L_x_2676:
[----:B------:R-:W-:Y:S01]  /*11770*/  BSSY B1, `(.L_x_2677) ;  /* 0x0000006000017945 */ /* 0x000fe20003800000 */
[----:B------:R-:W-:Y:S02]  /*11780*/  IMAD R154, R18, 0x200, R21 ;  /* 0x00000200129a7824 */ /* 0x000fe400078e0215 */
[----:B------:R-:W-:Y:S01]  /*11790*/  IMAD.MOV.U32 R155, RZ, RZ, 0x40000040 ;  /* 0x40000040ff9b7424 */ /* 0x000fe200078e00ff */
[----:B--2---:R-:W-:Y:S06]  /*117a0*/  @P1 BRA `(.L_x_2678) ;  /* 0x0000000000081947 */ /* 0x004fec0003800000 */
[----:B------:R-:W2:Y:S02]  /*117b0*/  SYNCS.PHASECHK.TRANS64.TRYWAIT P1, [R20+URZ+0x28c30], R184 ;  /* 0x028c30b8140075a7 */ /* 0x000ea4000802017f */
[----:B--2---:R-:W-:Y:S05]  /*117c0*/  @!P1 BRA `(.L_x_2679) ;  /* 0x000000ec00849947 */ /* 0x004fea0003800000 */
.L_x_2678:
[----:B------:R-:W-:Y:S05]  /*117d0*/  BSYNC B1 ;  /* 0x0000000000017941 */ /* 0x000fea0003800000 */
.L_x_2677:
        /* <DEDUP_REMOVED lines=36> */
.L_x_2680:
[----:B------:R-:W3:Y:S01]  /*11a20*/  LDL R14, [R1] ;  /* 0x00000000010e7983 */ /* 0x000ee20000100800 */
[----:B------:R-:W4:Y:S01]  /*11a30*/  @P4 LDC R7, c[0x0][0x44c] ;  /* 0x00011300ff074b82 */ /* 0x000f220000000800 */
[----:B------:R-:W-:Y:S01]  /*11a40*/  ULDC UR4, c[0x0][0x9dc] ;  /* 0x0002770000047ab9 */ /* 0x000fe20000000800 */
[----:B------:R-:W-:Y:S01]  /*11a50*/  ULDC UR5, c[0x0][0x9e0] ;  /* 0x0002780000057ab9 */ /* 0x000fe20000000800 */
[----:B------:R-:W-:-:S05]  /*11a60*/  ULOP3.LUT UR4, URZ, UR4, URZ, 0x33, !UPT ;  /* 0x000000043f047292 */ /* 0x000fca000f8e333f */
[----:B------:R-:W5:Y:S01]  /*11a70*/  @P4 LDC R6, c[0x0][0x450] ;  /* 0x00011400ff064b82 */ /* 0x000f620000000800 */
[----:B---3--:R-:W-:Y:S02]  /*11a80*/  IMAD.IADD R222, R14, 0x1, R199 ;  /* 0x000000010ede7824 */ /* 0x008fe400078e02c7 */
[----:B------:R-:W-:Y:S02]  /*11a90*/  IMAD.SHL.U32 R14, R15, 0x40, RZ ;  /* 0x000000400f0e7824 */ /* 0x000fe400078e00ff */
[----:B----4-:R-:W-:-:S03]  /*11aa0*/  @P4 IMAD.HI.U32 R7, R222, R7, RZ ;  /* 0x00000007de074227 */ /* 0x010fc600078e00ff */
[----:B------:R-:W-:Y:S02]  /*11ab0*/  IADD3 R220, -R188, 0x1, -R14 ;  /* 0x00000001bcdc7810 */ /* 0x000fe40007ffe90e */
[----:B-----5:R-:W-:Y:S01]  /*11ac0*/  @P4 SHF.R.U32.HI R222, RZ, R6, R7 ;  /* 0x00000006ffde4219 */ /* 0x020fe20000011607 */
[----:B------:R-:W-:Y:S01]  /*11ad0*/  VIADD R6, R20, 0x28c40 ;  /* 0x00028c4014067836 */ /* 0x000fe20000000000 */
[----:B------:R-:W-:-:S03]  /*11ae0*/  IADD3 R220, -R23, R220, R189 ;  /* 0x000000dc17dc7210 */ /* 0x000fc60007ffe1bd */
[----:B------:R-:W3:Y:S01]  /*11af0*/  SHFL.IDX PT, R223, R222, RZ, 0x1c1f ;  /* 0x001c1fffdedf7589 */ /* 0x000ee200000e0000 */
[----:B------:R-:W-:Y:S01]  /*11b00*/  PRMT R6, R191, 0x654, R6 ;  /* 0x00000654bf067816 */ /* 0x000fe20000000006 */
[C---:B------:R-:W-:Y:S02]  /*11b10*/  VIADD R221, R220.reuse, UR5 ;  /* 0x00000005dcdd7c36 */ /* 0x040fe40008000000 */
[----:B------:R-:W-:Y:S01]  /*11b20*/  VIADD R220, R220, UR4 ;  /* 0x00000004dcdc7c36 */ /* 0x000fe20008000000 */
[----:B------:R4:W-:Y:S01]  /*11b30*/  SYNCS.ARRIVE.TRANS64.RED.A1T0 RZ, [R6+URZ], RZ ;  /* 0x000000ff06ff79a7 */ /* 0x0009e2000810043f */
[--C-:B---3--:R-:W-:Y:S02]  /*11b40*/  IMAD.IADD R210, R221, 0x1, R223.reuse ;  /* 0x00000001ddd27824 */ /* 0x108fe400078e02df */
[----:B0-----:R-:W-:Y:S01]  /*11b50*/  IMAD.IADD R209, R220, 0x1, R223 ;  /* 0x00000001dcd17824 */ /* 0x001fe200078e02df */
[----:B----4-:R-:W-:Y:S06]  /*11b60*/  @!P5 BRA `(.L_x_2681) ;  /* 0x000000000060d947 */ /* 0x010fec0003800000 */
[----:B------:R-:W-:Y:S01]  /*11b70*/  IADD3 R223, -R23, R189, R223 ;  /* 0x000000bd17df7210 */ /* 0x000fe20007ffe1df */
[----:B------:R-:W-:Y:S03]  /*11b80*/  BSSY B1, `(.L_x_2682) ;  /* 0x0000012000017945 */ /* 0x000fe60003800000 */
        /* <DEDUP_REMOVED lines=11> */
.L_x_2683:
[----:B------:R-:W-:Y:S02]  /*11c40*/  ULDC UR4, c[0x0][0x9e4] ;  /* 0x0002790000047ab9 */ /* 0x000fe40000000800 */
[----:B------:R-:W-:-:S05]  /*11c50*/  IMAD.U32 R224, RZ, RZ, UR4 ;  /* 0x00000004ffe07e24 */ /* 0x000fca000f8e00ff */
[----:B------:R-:W-:-:S13]  /*11c60*/  ISETP.NE.AND P1, PT, R224, 0x1, PT ;  /* 0x00000001e000780c */ /* 0x000fda0003f25270 */
[----:B------:R-:W0:Y:S02]  /*11c70*/  @P1 LDC.64 R6, c[0x0][0x9e8] ;  /* 0x00027a00ff061b82 */ /* 0x000e240000000a00 */
[----:B0-----:R-:W-:-:S05]  /*11c80*/  @P1 IMAD.HI.U32 R6, R223, R6, RZ ;  /* 0x00000006df061227 */ /* 0x001fca00078e00ff */
[----:B------:R-:W-:-:S07]  /*11c90*/  @P1 SHF.R.U32.HI R223, RZ, R7, R6 ;  /* 0x00000007ffdf1219 */ /* 0x000fce0000011606 */
.L_x_2684:
[----:B------:R-:W-:Y:S05]  /*11ca0*/  BSYNC B1 ;  /* 0x0000000000017941 */ /* 0x000fea0003800000 */
.L_x_2682:
[----:B------:R-:W-:-:S04]  /*11cb0*/  IMAD R223, R223, R224, -R14 ;  /* 0x000000e0dfdf7224 */ /* 0x000fc800078e0a0e */
[----:B------:R-:W-:-:S05]  /*11cc0*/  IMAD.IADD R223, R223, 0x1, -R188 ;  /* 0x00000001dfdf7824 */ /* 0x000fca00078e0abc */
[----:B------:R-:W-:Y:S02]  /*11cd0*/  VIMNMX R209, R209, R223, !PT ;  /* 0x000000dfd1d17248 */ /* 0x000fe40007fe0100 */
[----:B------:R-:W-:-:S07]  /*11ce0*/  VIADDMNMX R210, R223, R224, R210, PT ;  /* 0x000000e0dfd27246 */ /* 0x000fce00038001d2 */
.L_x_2681:
        /* <DEDUP_REMOVED lines=66> */
.L_x_2687:
[----:B------:R-:W-:Y:S02]  /*12110*/  ULDC UR4, c[0x0][0x9e4] ;  /* 0x0002790000047ab9 */ /* 0x000fe40000000800 */
[----:B------:R-:W-:-:S05]  /*12120*/  IMAD.U32 R209, RZ, RZ, UR4 ;  /* 0x00000004ffd17e24 */ /* 0x000fca000f8e00ff */
[----:B------:R-:W-:-:S13]  /*12130*/  ISETP.NE.AND P2, PT, R209, 0x1, PT ;  /* 0x00000001d100780c */ /* 0x000fda0003f45270 */
[----:B------:R-:W0:Y:S02]  /*12140*/  @P2 LDC.64 R6, c[0x0][0x9e8] ;  /* 0x00027a00ff062b82 */ /* 0x000e240000000a00 */
[----:B0-----:R-:W-:-:S05]  /*12150*/  @P2 IMAD.HI.U32 R6, R222, R6, RZ ;  /* 0x00000006de062227 */ /* 0x001fca00078e00ff */
[----:B------:R-:W-:-:S07]  /*12160*/  @P2 SHF.R.U32.HI R222, RZ, R7, R6 ;  /* 0x00000007ffde2219 */ /* 0x000fce0000011606 */
.L_x_2688:
[----:B------:R-:W-:Y:S05]  /*12170*/  BSYNC B1 ;  /* 0x0000000000017941 */ /* 0x000fea0003800000 */
.L_x_2686:
[----:B------:R-:W-:-:S04]  /*12180*/  IMAD R14, R222, R209, -R14 ;  /* 0x000000d1de0e7224 */ /* 0x000fc800078e0a0e */
[----:B------:R-:W-:-:S05]  /*12190*/  IMAD.IADD R14, R14, 0x1, -R188 ;  /* 0x000000010e0e7824 */ /* 0x000fca00078e0abc */
[----:B------:R-:W-:Y:S02]  /*121a0*/  VIMNMX R220, R220, R14, !PT ;  /* 0x0000000edcdc7248 */ /* 0x000fe40007fe0100 */
[----:B------:R-:W-:-:S07]  /*121b0*/  VIADDMNMX R221, R14, R209, R221, PT ;  /* 0x000000d10edd7246 */ /* 0x000fce00038001dd */
.L_x_2685:
[----:B------:R-:W-:Y:S01]  /*121c0*/  FMNMX.FTZ R6, R152, R187, !PT ;  /* 0x000000bb98067209 */ /* 0x000fe20007810000 */
[----:B------:R-:W-:Y:S01]  /*121d0*/  ULDC UR4, c[0x0][0x988] ;  /* 0x0002620000047ab9 */ /* 0x000fe20000000800 */
        /* <DEDUP_REMOVED lines=18> */
[----:B------:R-:W-:Y:S02]  /*12300*/  ISETP.GT.AND P6, PT, R220, RZ, P1 ;  /* 0x000000ffdc00720c */ /* 0x000fe40000fc4270 */
[----:B------:R-:W-:Y:S02]  /*12310*/  FMNMX.FTZ R6, R172, R6, !PT ;  /* 0x00000006ac067209 */ /* 0x000fe40007810000 */
[----:B------:R-:W-:Y:S02]  /*12320*/  ISETP.GT.AND P3, PT, R220, 0x1, P1 ;  /* 0x00000001dc00780c */ /* 0x000fe40000f64270 */
[----:B------:R-:W-:Y:S02]  /*12330*/  FMNMX.FTZ R6, R173, R6, !PT ;  /* 0x00000006ad067209 */ /* 0x000fe40007810000 */
[----:B------:R-:W-:-:S02]  /*12340*/  ISETP.LT.OR P6, PT, R221, 0x1, P6 ;  /* 0x00000001dd00780c */ /* 0x000fc400037c1670 */
[----:B------:R-:W-:Y:S02]  /*12350*/  FMNMX.FTZ R6, R176, R6, !PT ;  /* 0x00000006b0067209 */ /* 0x000fe40007810000 */
[----:B------:R-:W-:Y:S02]  /*12360*/  ISETP.LT.OR P3, PT, R221, 0x2, P3 ;  /* 0x00000002dd00780c */ /* 0x000fe40001f61670 */
[----:B------:R-:W-:Y:S02]  /*12370*/  FMNMX.FTZ R6, R177, R6, !PT ;  /* 0x00000006b1067209 */ /* 0x000fe40007810000 */
[----:B------:R-:W-:Y:S02]  /*12380*/  FSEL R154, R154, -INF , !P6 ;  /* 0xff8000009a9a7808 */ /* 0x000fe40007000000 */
[----:B------:R-:W-:Y:S02]  /*12390*/  FMNMX.FTZ R6, R180, R6, !PT ;  /* 0x00000006b4067209 */ /* 0x000fe40007810000 */
[----:B------:R-:W-:-:S02]  /*123a0*/  FSEL R155, R155, -INF , !P3 ;  /* 0xff8000009b9b7808 */ /* 0x000fc40005800000 */
[----:B------:R-:W-:Y:S02]  /*123b0*/  FMNMX.FTZ R6, R181, R6, !PT ;  /* 0x00000006b5067209 */ /* 0x000fe40007810000 */
[C---:B------:R-:W-:Y:S02]  /*123c0*/  ISETP.GT.AND P3, PT, R220.reuse, 0x10, P1 ;  /* 0x00000010dc00780c */ /* 0x040fe40000f64270 */
[----:B------:R-:W-:Y:S01]  /*123d0*/  ISETP.GT.AND P6, PT, R220, 0x38, P1 ;  /* 0x00000038dc00780c */ /* 0x000fe20000fc4270 */
[----:B------:R-:W0:Y:S01]  /*123e0*/  SHFL.BFLY PT, R7, R6, 0x2, 0x1f ;  /* 0x0c401f0006077f89 */ /* 0x000e2200000e0000 */
[C---:B------:R-:W-:Y:S02]  /*123f0*/  ISETP.LT.OR P3, PT, R221.reuse, 0x11, P3 ;  /* 0x00000011dd00780c */ /* 0x040fe40001f61670 */
[----:B------:R-:W-:Y:S02]  /*12400*/  ISETP.LT.OR P6, PT, R221, 0x39, P6 ;  /* 0x00000039dd00780c */ /* 0x000fe400037c1670 */
[----:B------:R-:W-:-:S02]  /*12410*/  FSEL R162, R162, -INF , !P3 ;  /* 0xff800000a2a27808 */ /* 0x000fc40005800000 */
[----:B------:R-:W-:Y:S02]  /*12420*/  ISETP.GT.AND P3, PT, R220, 0x19, P1 ;  /* 0x00000019dc00780c */ /* 0x000fe40000f64270 */
[----:B------:R-:W-:Y:S02]  /*12430*/  FSEL R182, R182, -INF , !P6 ;  /* 0xff800000b6b67808 */ /* 0x000fe40007000000 */
[----:B------:R-:W-:-:S04]  /*12440*/  ISETP.LT.OR P3, PT, R221, 0x1a, P3 ;  /* 0x0000001add00780c */ /* 0x000fc80001f61670 */
[----:B------:R-:W-:Y:S02]  /*12450*/  FSEL R167, R167, -INF , !P3 ;  /* 0xff800000a7a77808 */ /* 0x000fe40005800000 */
[----:B------:R-:W-:-:S04]  /*12460*/  ISETP.GT.AND P3, PT, R220, 0x28, P1 ;  /* 0x00000028dc00780c */ /* 0x000fc80000f64270 */
[----:B------:R-:W-:Y:S02]  /*12470*/  ISETP.LT.OR P3, PT, R221, 0x29, P3 ;  /* 0x00000029dd00780c */ /* 0x000fe40001f61670 */
[----:B0-----:R-:W-:-:S05]  /*12480*/  FMNMX.FTZ R6, R6, R7, !PT ;  /* 0x0000000706067209 */ /* 0x001fca0007810000 */
[----:B------:R-:W0:Y:S02]  /*12490*/  SHFL.BFLY PT, R7, R6, 0x1, 0x1f ;  /* 0x0c201f0006077f89 */ /* 0x000e2400000e0000 */
[----:B0-----:R-:W-:-:S04]  /*124a0*/  FMNMX.FTZ R6, R6, R7, !PT ;  /* 0x0000000706067209 */ /* 0x001fc80007810000 */
[----:B------:R-:W-:-:S04]  /*124b0*/  FSETP.NEU.FTZ.AND P2, PT, R6, -INF , PT ;  /* 0xff8000000600780b */ /* 0x000fc80003f5d000 */
[----:B------:R-:W-:-:S05]  /*124c0*/  FSEL R7, R6, RZ, P2 ;  /* 0x000000ff06077208 */ /* 0x000fca0001000000 */
[----:B------:R-:W-:Y:S01]  /*124d0*/  FADD.FTZ R187, -R7, R187 ;  /* 0x000000bb07bb7221 */ /* 0x000fe20000010100 */
[----:B------:R-:W-:-:S04]  /*124e0*/  IMAD.U32 R7, RZ, RZ, UR4 ;  /* 0x00000004ff077e24 */ /* 0x000fc8000f8e00ff */
[----:B------:R-:W-:-:S05]  /*124f0*/  FMUL.FTZ R14, R6, R7 ;  /* 0x00000007060e7220 */ /* 0x000fca0000410000 */
[----:B------:R-:W-:Y:S02]  /*12500*/  FSEL R14, R14, RZ, P2 ;  /* 0x000000ff0e0e7208 */ /* 0x000fe40001000000 */
[----:B------:R-:W-:-:S03]  /*12510*/  ISETP.GT.AND P2, PT, R220, 0x8, P1 ;  /* 0x00000008dc00780c */ /* 0x000fc60000f44270 */
        /* <DEDUP_REMOVED lines=15> */
[-C--:B------:R-:W-:Y:S01]  /*12610*/  FFMA.FTZ R181, R181, R7.reuse, -R14 ;  /* 0x00000007b5b57223 */ /* 0x080fe2000001080e */
[----:B------:R-:W-:Y:S01]  /*12620*/  ISETP.LT.OR P2, PT, R221, 0x9, P2 ;  /* 0x00000009dd00780c */ /* 0x000fe20001741670 */
[----:B------:R-:W-:Y:S01]  /*12630*/  FMUL.FTZ R176, R187, R7 ;  /* 0x00000007bbb07220 */ /* 0x000fe20000410000 */
[----:B------:R-:W-:Y:S01]  /*12640*/  FMNMX.FTZ R14, R154, R186, !PT ;  /* 0x000000ba9a0e7209 */ /* 0x000fe20007810000 */
[----:B------:R-:W-:Y:S01]  /*12650*/  MUFU.EX2 R152, R152 ;  /* 0x0000009800987308 */ /* 0x000fe20000000800 */
[----:B------:R-:W-:-:S02]  /*12660*/  FSEL R158, R158, -INF , !P2 ;  /* 0xff8000009e9e7808 */ /* 0x000fc40005000000 */
[----:B------:R-:W-:Y:S02]  /*12670*/  FMNMX.FTZ R14, R155, R14, !PT ;  /* 0x0000000e9b0e7209 */ /* 0x000fe40007810000 */
[----:B------:R-:W-:Y:S02]  /*12680*/  ISETP.GT.AND P2, PT, R220, 0x11, P1 ;  /* 0x00000011dc00780c */ /* 0x000fe40000f44270 */
[----:B------:R-:W-:Y:S01]  /*12690*/  FMNMX.FTZ R14, R158, R14, !PT ;  /* 0x0000000e9e0e7209 */ /* 0x000fe20007810000 */
[----:B------:R-:W0:Y:S01]  /*126a0*/  MUFU.EX2 R176, R176 ;  /* 0x000000b000b07308 */ /* 0x000e220000000800 */
[----:B------:R-:W-:Y:S02]  /*126b0*/  ISETP.LT.OR P2, PT, R221, 0x12, P2 ;  /* 0x00000012dd00780c */ /* 0x000fe40001741670 */
[----:B------:R-:W-:Y:S02]  /*126c0*/  FMNMX.FTZ R14, R159, R14, !PT ;  /* 0x0000000e9f0e7209 */ /* 0x000fe40007810000 */
[----:B------:R-:W-:-:S02]  /*126d0*/  FSEL R163, R163, -INF , !P2 ;  /* 0xff800000a3a37808 */ /* 0x000fc40005000000 */
[----:B------:R-:W-:Y:S01]  /*126e0*/  FMNMX.FTZ R14, R162, R14, !PT ;  /* 0x0000000ea20e7209 */ /* 0x000fe20007810000 */
[----:B------:R-:W3:Y:S01]  /*126f0*/  MUFU.EX2 R153, R153 ;  /* 0x0000009900997308 */ /* 0x000ee20000000800 */
[----:B------:R-:W-:Y:S02]  /*12700*/  ISETP.GT.AND P2, PT, R220, 0x20, P1 ;  /* 0x00000020dc00780c */ /* 0x000fe40000f44270 */
[----:B------:R-:W-:Y:S02]  /*12710*/  FMNMX.FTZ R14, R163, R14, !PT ;  /* 0x0000000ea30e7209 */ /* 0x000fe40007810000 */
[----:B------:R-:W-:Y:S02]  /*12720*/  ISETP.LT.OR P2, PT, R221, 0x21, P2 ;  /* 0x00000021dd00780c */ /* 0x000fe40001741670 */
[----:B------:R-:W-:Y:S01]  /*12730*/  FMNMX.FTZ R14, R166, R14, !PT ;  /* 0x0000000ea60e7209 */ /* 0x000fe20007810000 */
[----:B------:R-:W4:Y:S01]  /*12740*/  MUFU.EX2 R156, R156 ;  /* 0x0000009c009c7308 */ /* 0x000f220000000800 */
[----:B------:R-:W-:Y:S01]  /*12750*/  FSEL R170, R170, -INF , !P2 ;  /* 0xff800000aaaa7808 */ /* 0x000fe20005000000 */
[----:B0-----:R-:W-:Y:S01]  /*12760*/  FFMA.FTZ R3, R176, R3, R152 ;  /* 0x00000003b0037223 */ /* 0x001fe20000010098 */
[----:B------:R-:W-:Y:S01]  /*12770*/  FMNMX.FTZ R14, R167, R14, !PT ;  /* 0x0000000ea70e7209 */ /* 0x000fe20007810000 */
[-C--:B------:R-:W-:Y:S01]  /*12780*/  FMUL.FTZ R24, R24, R176.reuse ;  /* 0x000000b018187220 */ /* 0x080fe20000410000 */
[----:B------:R-:W-:Y:S01]  /*12790*/  ISETP.GT.AND P2, PT, R220, 0x29, P1 ;  /* 0x00000029dc00780c */ /* 0x000fe20000f44270 */
[----:B------:R-:W-:Y:S01]  /*127a0*/  FMUL.FTZ R25, R25, R176 ;  /* 0x000000b019197220 */ /* 0x000fe20000410000 */
[----:B------:R-:W-:Y:S01]  /*127b0*/  FMNMX.FTZ R14, R170, R14, !PT ;  /* 0x0000000eaa0e7209 */ /* 0x000fe20007810000 */
[----:B------:R-:W0:Y:S01]  /*127c0*/  MUFU.EX2 R157, R157 ;  /* 0x0000009d009d7308 */ /* 0x000e220000000800 */
[C---:B---3--:R-:W-:Y:S01]  /*127d0*/  FADD.FTZ R3, R153.reuse, R3 ;  /* 0x0000000399037221 */ /* 0x048fe20000010000 */
[----:B------:R-:W-:Y:S01]  /*127e0*/  F2FP.BF16.F32.PACK_AB R152, R153, R152 ;  /* 0x000000989998723e */ /* 0x000fe200000010ff */
[-C--:B------:R-:W-:Y:S01]  /*127f0*/  FMUL.FTZ R28, R28, R176.reuse ;  /* 0x000000b01c1c7220 */ /* 0x080fe20000410000 */
[----:B------:R-:W-:Y:S01]  /*12800*/  ISETP.LT.OR P2, PT, R221, 0x2a, P2 ;  /* 0x0000002add00780c */ /* 0x000fe20001741670 */
[-C--:B------:R-:W-:Y:S01]  /*12810*/  FMUL.FTZ R29, R29, R176.reuse ;  /* 0x000000b01d1d7220 */ /* 0x080fe20000410000 */
[----:B------:R-:W-:Y:S01]  /*12820*/  FSEL R153, R174, -INF , !P3 ;  /* 0xff800000ae997808 */ /* 0x000fe20005800000 */
[----:B------:R-:W-:Y:S01]  /*12830*/  FMUL.FTZ R32, R32, R176 ;  /* 0x000000b020207220 */ /* 0x000fe20000410000 */
[----:B------:R-:W-:Y:S01]  /*12840*/  ISETP.GT.AND P3, PT, R220, 0x30, P1 ;  /* 0x00000030dc00780c */ /* 0x000fe20000f64270 */
[----:B------:R-:W3:Y:S01]  /*12850*/  MUFU.EX2 R160, R160 ;  /* 0x000000a000a07308 */ /* 0x000ee20000000800 */
[----:B------:R-:W-:Y:S01]  /*12860*/  FMNMX.FTZ R14, R171, R14, !PT ;  /* 0x0000000eab0e7209 */ /* 0x000fe20007810000 */
[----:B----4-:R-:W-:Y:S01]  /*12870*/  FADD.FTZ R3, R156, R3 ;  /* 0x000000039c037221 */ /* 0x010fe20000010000 */
[----:B------:R-:W-:Y:S01]  /*12880*/  FSEL R175, R175, -INF , !P2 ;  /* 0xff800000afaf7808 */ /* 0x000fe20005000000 */
[-C--:B------:R-:W-:Y:S01]  /*12890*/  FMUL.FTZ R33, R33, R176.reuse ;  /* 0x000000b021217220 */ /* 0x080fe20000410000 */
[----:B------:R-:W-:Y:S01]  /*128a0*/  ISETP.GT.AND P2, PT, R220, 0x31, P1 ;  /* 0x00000031dc00780c */ /* 0x000fe20000f44270 */
[----:B------:R-:W-:Y:S01]  /*128b0*/  FMUL.FTZ R36, R36, R176 ;  /* 0x000000b024247220 */ /* 0x000fe20000410000 */
[----:B------:R-:W-:Y:S01]  /*128c0*/  ISETP.LT.OR P3, PT, R221, 0x31, P3 ;  /* 0x00000031dd00780c */ /* 0x000fe20001f61670 */
[----:B------:R-:W4:Y:S01]  /*128d0*/  MUFU.EX2 R161, R161 ;  /* 0x000000a100a17308 */ /* 0x000f220000000800 */
[----:B------:R-:W-:Y:S01]  /*128e0*/  FMNMX.FTZ R14, R153, R14, !PT ;  /* 0x0000000e990e7209 */ /* 0x000fe20007810000 */
[----:B0-----:R-:W-:Y:S01]  /*128f0*/  FADD.FTZ R3, R157, R3 ;  /* 0x000000039d037221 */ /* 0x001fe20000010000 */
[----:B------:R-:W-:Y:S01]  /*12900*/  ISETP.LT.OR P2, PT, R221, 0x32, P2 ;  /* 0x00000032dd00780c */ /* 0x000fe20001741670 */
[-C--:B------:R-:W-:Y:S01]  /*12910*/  FMUL.FTZ R37, R37, R176.reuse ;  /* 0x000000b025257220 */ /* 0x080fe20000410000 */
[----:B------:R-:W-:Y:S01]  /*12920*/  FSEL R178, R178, -INF , !P3 ;  /* 0xff800000b2b27808 */ /* 0x000fe20005800000 */
[----:B------:R-:W-:Y:S01]  /*12930*/  FMUL.FTZ R40, R40, R176 ;  /* 0x000000b028287220 */ /* 0x000fe20000410000 */
[----:B------:R-:W-:Y:S01]  /*12940*/  FMNMX.FTZ R14, R175, R14, !PT ;  /* 0x0000000eaf0e7209 */ /* 0x000fe20007810000 */
[----:B------:R-:W0:Y:S01]  /*12950*/  MUFU.EX2 R164, R164 ;  /* 0x000000a400a47308 */ /* 0x000e220000000800 */
[----:B------:R-:W-:Y:S01]  /*12960*/  ISETP.GT.AND P1, PT, R220, 0x39, P1 ;  /* 0x00000039dc00780c */ /* 0x000fe20000f24270 */
[----:B---3--:R-:W-:Y:S01]  /*12970*/  FADD.FTZ R3, R160, R3 ;  /* 0x00000003a0037221 */ /* 0x008fe20000010000 */
[----:B------:R-:W-:Y:S01]  /*12980*/  FSEL R179, R179, -INF , !P2 ;  /* 0xff800000b3b37808 */ /* 0x000fe20005000000 */
[----:B------:R-:W-:Y:S01]  /*12990*/  FMUL.FTZ R41, R41, R176 ;  /* 0x000000b029297220 */ /* 0x000fe20000410000 */
[----:B------:R-:W-:Y:S01]  /*129a0*/  FMNMX.FTZ R14, R178, R14, !PT ;  /* 0x0000000eb20e7209 */ /* 0x000fe20007810000 */
[----:B------:R-:W-:Y:S01]  /*129b0*/  FMUL.FTZ R44, R44, R176 ;  /* 0x000000b02c2c7220 */ /* 0x000fe20000410000 */
[----:B------:R-:W-:Y:S01]  /*129c0*/  ISETP.LT.OR P1, PT, R221, 0x3a, P1 ;  /* 0x0000003add00780c */ /* 0x000fe20000f21670 */
[----:B------:R-:W3:Y:S01]  /*129d0*/  MUFU.EX2 R165, R165 ;  /* 0x000000a500a57308 */ /* 0x000ee20000000800 */
[----:B------:R-:W-:Y:S01]  /*129e0*/  FMNMX.FTZ R14, R179, R14, !PT ;  /* 0x0000000eb30e7209 */ /* 0x000fe20007810000 */
[----:B----4-:R-:W-:Y:S01]  /*129f0*/  FADD.FTZ R3, R161, R3 ;  /* 0x00000003a1037221 */ /* 0x010fe20000010000 */
[----:B------:R-:W-:Y:S01]  /*12a00*/  FSEL R183, R183, -INF , !P1 ;  /* 0xff800000b7b77808 */ /* 0x000fe20004800000 */
[----:B------:R-:W-:Y:S01]  /*12a10*/  FMUL.FTZ R45, R45, R176 ;  /* 0x000000b02d2d7220 */ /* 0x000fe20000410000 */
[----:B------:R-:W-:Y:S01]  /*12a20*/  FMNMX.FTZ R14, R182, R14, !PT ;  /* 0x0000000eb60e7209 */ /* 0x000fe20007810000 */
[-C--:B------:R-:W-:Y:S01]  /*12a30*/  FMUL.FTZ R48, R48, R176.reuse ;  /* 0x000000b030307220 */ /* 0x080fe20000410000 */
[----:B------:R-:W-:Y:S01]  /*12a40*/  FMUL.FTZ R49, R49, R176 ;  /* 0x000000b031317220 */ /* 0x000fe20000410000 */
[----:B------:R-:W4:Y:S01]  /*12a50*/  MUFU.EX2 R168, R168 ;  /* 0x000000a800a87308 */ /* 0x000f220000000800 */
[----:B------:R-:W-:Y:S01]  /*12a60*/  FMNMX.FTZ R14, R183, R14, !PT ;  /* 0x0000000eb70e7209 */ /* 0x000fe20007810000 */
[----:B0-----:R-:W-:Y:S01]  /*12a70*/  FADD.FTZ R3, R164, R3 ;  /* 0x00000003a4037221 */ /* 0x001fe20000010000 */
[-C--:B------:R-:W-:Y:S01]  /*12a80*/  FMUL.FTZ R52, R52, R176.reuse ;  /* 0x000000b034347220 */ /* 0x080fe20000410000 */
[-C--:B------:R-:W-:Y:S01]  /*12a90*/  FMUL.FTZ R53, R53, R176.reuse ;  /* 0x000000b035357220 */ /* 0x080fe20000410000 */
[-C--:B------:R-:W-:Y:S01]  /*12aa0*/  FMUL.FTZ R56, R56, R176.reuse ;  /* 0x000000b038387220 */ /* 0x080fe20000410000 */
[----:B------:R-:W0:Y:S01]  /*12ab0*/  SHFL.BFLY PT, R174, R14, 0x2, 0x1f ;  /* 0x0c401f000eae7f89 */ /* 0x000e2200000e0000 */
        /* <DEDUP_REMOVED lines=22> */
[----:B------:R-:W-:Y:S01]  /*12c20*/  FMUL.FTZ R89, R89, R176 ;  /* 0x000000b059597220 */ /* 0x000fe20000410000 */
[----:B0-----:R-:W-:Y:S01]  /*12c30*/  FMNMX.FTZ R14, R14, R174, !PT ;  /* 0x000000ae0e0e7209 */ /* 0x001fe20007810000 */
[-C--:B------:R-:W-:Y:S01]  /*12c40*/  FMUL.FTZ R92, R92, R176.reuse ;  /* 0x000000b05c5c7220 */ /* 0x080fe20000410000 */
[----:B------:R-:W0:Y:S01]  /*12c50*/  MUFU.EX2 R209, R209 ;  /* 0x000000d100d17308 */ /* 0x000e220000000800 */
        /* <DEDUP_REMOVED lines=8> */
[----:B----4-:R-:W-:Y:S01]  /*12ce0*/  FADD.FTZ R3, R173, R3 ;  /* 0x00000003ad037221 */ /* 0x010fe20000010000 */
[-C--:B------:R-:W-:Y:S01]  /*12cf0*/  FMUL.FTZ R104, R104, R176.reuse ;  /* 0x000000b068687220 */ /* 0x080fe20000410000 */
[-C--:B------:R-:W-:Y:S01]  /*12d00*/  FMUL.FTZ R105, R105, R176.reuse ;  /* 0x000000b069697220 */ /* 0x080fe20000410000 */
[-C--:B------:R-:W-:Y:S01]  /*12d10*/  FMUL.FTZ R108, R108, R176.reuse ;  /* 0x000000b06c6c7220 */ /* 0x080fe20000410000 */
[-C--:B------:R-:W-:Y:S01]  /*12d20*/  FMUL.FTZ R109, R109, R176.reuse ;  /* 0x000000b06d6d7220 */ /* 0x080fe20000410000 */
[-C--:B------:R-:W-:Y:S01]  /*12d30*/  FMUL.FTZ R112, R112, R176.reuse ;  /* 0x000000b070707220 */ /* 0x080fe20000410000 */
[-C--:B------:R-:W-:Y:S01]  /*12d40*/  FMUL.FTZ R113, R113, R176.reuse ;  /* 0x000000b071717220 */ /* 0x080fe20000410000 */
        /* <DEDUP_REMOVED lines=12> */
[----:B------:R-:W-:-:S02]  /*12e10*/  IMAD.MOV R174, RZ, RZ, -R201 ;  /* 0x000000ffffae7224 */ /* 0x000fc400078e0ac9 */
[-C--:B------:R-:W-:Y:S01]  /*12e20*/  FMUL.FTZ R132, R132, R176.reuse ;  /* 0x000000b084847220 */ /* 0x080fe20000410000 */
[----:B------:R-:W-:Y:S01]  /*12e30*/  FMUL.FTZ R133, R133, R176 ;  /* 0x000000b085857220 */ /* 0x000fe20000410000 */
[C---:B------:R-:W-:Y:S01]  /*12e40*/  FSETP.NEU.FTZ.AND P1, PT, R14.reuse, -INF , PT ;  /* 0xff8000000e00780b */ /* 0x040fe20003f3d000 */
[-C--:B------:R-:W-:Y:S01]  /*12e50*/  FMUL.FTZ R220, R14, R7.reuse ;  /* 0x000000070edc7220 */ /* 0x080fe20000410000 */
[----:B------:R-:W-:Y:S01]  /*12e60*/  ISETP.NE.AND P2, PT, R188, R174, PT ;  /* 0x000000aebc00720c */ /* 0x000fe20003f45270 */
[-C--:B------:R-:W-:Y:S01]  /*12e70*/  FMUL.FTZ R136, R136, R176.reuse ;  /* 0x000000b088887220 */ /* 0x080fe20000410000 */
[----:B------:R-:W-:Y:S01]  /*12e80*/  FSEL R174, R14, RZ, P1 ;  /* 0x000000ff0eae7208 */ /* 0x000fe20000800000 */
[-C--:B------:R-:W-:Y:S01]  /*12e90*/  FMUL.FTZ R137, R137, R176.reuse ;  /* 0x000000b089897220 */ /* 0x080fe20000410000 */
[----:B------:R-:W-:Y:S01]  /*12ea0*/  FSEL R220, R220, RZ, P1 ;  /* 0x000000ffdcdc7208 */ /* 0x000fe20000800000 */
[-C--:B------:R-:W-:Y:S01]  /*12eb0*/  FMUL.FTZ R140, R140, R176.reuse ;  /* 0x000000b08c8c7220 */ /* 0x080fe20000410000 */
[-C--:B------:R-:W-:Y:S01]  /*12ec0*/  FMUL.FTZ R141, R141, R176.reuse ;  /* 0x000000b08d8d7220 */ /* 0x080fe20000410000 */
[----:B------:R-:W-:Y:S01]  /*12ed0*/  FADD.FTZ R174, -R174, R186 ;  /* 0x000000baaeae7221 */ /* 0x000fe20000010100 */
[----:B------:R-:W-:Y:S01]  /*12ee0*/  FMUL.FTZ R144, R144, R176 ;  /* 0x000000b090907220 */ /* 0x000fe20000410000 */
[-CC-:B------:R-:W-:Y:S01]  /*12ef0*/  FFMA.FTZ R186, R155, R7.reuse, -R220.reuse ;  /* 0x000000079bba7223 */ /* 0x180fe200000108dc */
[-CC-:B------:R-:W-:Y:S01]  /*12f00*/  FFMA.FTZ R155, R158, R7.reuse, -R220.reuse ;  /* 0x000000079e9b7223 */ /* 0x180fe200000108dc */
[-C--:B------:R-:W-:Y:S01]  /*12f10*/  FMUL.FTZ R174, R174, R7.reuse ;  /* 0x00000007aeae7220 */ /* 0x080fe20000410000 */
[----:B------:R-:W-:Y:S01]  /*12f20*/  FFMA.FTZ R159, R159, R7, -R220 ;  /* 0x000000079f9f7223 */ /* 0x000fe200000108dc */
[----:B------:R-:W-:-:S02]  /*12f30*/  @!P2 IMAD R185, R185, 0x40, R198 ;  /* 0x00000040b9b9a824 */ /* 0x000fc400078e02c6 */
[-CC-:B------:R-:W-:Y:S01]  /*12f40*/  FFMA.FTZ R187, R162, R7.reuse, -R220.reuse ;  /* 0x00000007a2bb7223 */ /* 0x180fe200000108dc */
[----:B------:R-:W-:Y:S01]  /*12f50*/  MUFU.EX2 R186, R186 ;  /* 0x000000ba00ba7308 */ /* 0x000fe20000000800 */
[-C--:B------:R-:W-:Y:S01]  /*12f60*/  FFMA.FTZ R163, R163, R7.reuse, -R220 ;  /* 0x00000007a3a37223 */ /* 0x080fe200000108dc */
[----:B------:R-:W-:Y:S02]  /*12f70*/  @!P2 IMAD R185, R185, 0x4, R2 ;  /* 0x00000004b9b9a824 */ /* 0x000fe400078e0202 */
[-CC-:B------:R-:W-:Y:S01]  /*12f80*/  FFMA.FTZ R153, R153, R7.reuse, -R220.reuse ;  /* 0x0000000799997223 */ /* 0x180fe200000108dc */
[----:B------:R-:W-:Y:S01]  /*12f90*/  F2FP.BF16.F32.PACK_AB R158, R165, R164 ;  /* 0x000000a4a59e723e */ /* 0x000fe200000010ff */
[-CC-:B------:R-:W-:Y:S01]  /*12fa0*/  FFMA.FTZ R210, R166, R7.reuse, -R220.reuse ;  /* 0x00000007a6d27223 */ /* 0x180fe200000108dc */
[-CC-:B------:R-:W-:Y:S01]  /*12fb0*/  FFMA.FTZ R167, R167, R7.reuse, -R220.reuse ;  /* 0x00000007a7a77223 */ /* 0x180fe200000108dc */
[----:B------:R-:W-:Y:S01]  /*12fc0*/  @!P2 STS [R185+0x28800], R176 ;  /* 0x028800b0b900a388 */ /* 0x000fe20000000800 */
[----:B------:R-:W0:Y:S01]  /*12fd0*/  MUFU.EX2 R174, R174 ;  /* 0x000000ae00ae7308 */ /* 0x000e220000000800 */
        /* <DEDUP_REMOVED lines=8> */
[----:B------:R-:W-:Y:S01]  /*13060*/  F2FP.BF16.F32.PACK_AB R162, R173, R172 ;  /* 0x000000acada2723e */ /* 0x000fe200000010ff */
[-C--:B------:R-:W-:Y:S01]  /*13070*/  FMUL.FTZ R145, R145, R176.reuse ;  /* 0x000000b091917220 */ /* 0x080fe20000410000 */
[----:B------:R-:W-:Y:S01]  /*13080*/  F2FP.BF16.F32.PACK_AB R164, R177, R209 ;  /* 0x000000d1b1a4723e */ /* 0x000fe200000010ff */
[-C--:B------:R-:W-:Y:S01]  /*13090*/  FMUL.FTZ R148, R148, R176.reuse ;  /* 0x000000b094947220 */ /* 0x080fe20000410000 */
[----:B------:R-:W-:-:S03]  /*130a0*/  FMUL.FTZ R149, R149, R176 ;  /* 0x000000b095957220 */ /* 0x000fc60000410000 */
[----:B------:R-:W-:Y:S01]  /*130b0*/  MUFU.EX2 R159, R159 ;  /* 0x0000009f009f7308 */ /* 0x000fe20000000800 */
[----:B0-----:R0:W-:Y:S01]  /*130c0*/  @!P2 STS [R185+0x28820], R174 ;  /* 0x028820aeb900a388 */ /* 0x0011e20000000800 */
        /* <DEDUP_REMOVED lines=9> */
[----:B0-----:R-:W-:Y:S01]  /*13160*/  FFMA.FTZ R185, R154, R7, -R220 ;  /* 0x000000079ab97223 */ /* 0x001fe200000108dc */
[----:B------:R-:W-:Y:S01]  /*13170*/  F2FP.BF16.F32.PACK_AB R154, R157, R156 ;  /* 0x0000009c9d9a723e */ /* 0x000fe200000010ff */
[----:B------:R-:W-:Y:S01]  /*13180*/  FMUL.FTZ R42, R42, R174 ;  /* 0x000000ae2a2a7220 */ /* 0x000fe20000410000 */
[----:B------:R-:W-:Y:S01]  /*13190*/  F2FP.BF16.F32.PACK_AB R156, R161, R160 ;  /* 0x000000a0a19c723e */ /* 0x000fe200000010ff */
[----:B------:R-:W-:Y:S01]  /*131a0*/  FMUL.FTZ R43, R43, R174 ;  /* 0x000000ae2b2b7220 */ /* 0x000fe20000410000 */
        /* <DEDUP_REMOVED lines=25> */
[----:B0-----:R-:W-:Y:S01]  /*13340*/  FFMA.FTZ R165, R174, R0, R185 ;  /* 0x00000000aea57223 */ /* 0x001fe200000100b9 */
        /* <DEDUP_REMOVED lines=15> */
[----:B0-----:R-:W-:Y:S01]  /*13440*/  FADD.FTZ R153, R186, R165 ;  /* 0x000000a5ba997221 */ /* 0x001fe20000010000 */
[-C--:B------:R-:W-:Y:S01]  /*13450*/  FMUL.FTZ R111, R111, R174.reuse ;  /* 0x000000ae6f6f7220 */ /* 0x080fe20000410000 */
[-C--:B------:R-:W-:Y:S01]  /*13460*/  FMUL.FTZ R114, R114, R174.reuse ;  /* 0x000000ae72727220 */ /* 0x080fe20000410000 */
[-C--:B------:R-:W-:Y:S01]  /*13470*/  FMUL.FTZ R115, R115, R174.reuse ;  /* 0x000000ae73737220 */ /* 0x080fe20000410000 */
[----:B------:R-:W-:Y:S01]  /*13480*/  FADD.FTZ R153, R155, R153 ;  /* 0x000000999b997221 */ /* 0x000fe20000010000 */
[C---:B------:R-:W-:Y:S01]  /*13490*/  F2FP.BF16.F32.PACK_AB R155, R159.reuse, R155 ;  /* 0x0000009b9f9b723e */ /* 0x040fe200000010ff */
[----:B------:R-:W-:Y:S01]  /*134a0*/  FMUL.FTZ R118, R118, R174 ;  /* 0x000000ae76767220 */ /* 0x000fe20000410000 */
[----:B------:R-:W0:Y:S01]  /*134b0*/  MUFU.EX2 R171, R171 ;  /* 0x000000ab00ab7308 */ /* 0x000e220000000800 */
[----:B------:R-:W-:Y:S01]  /*134c0*/  FADD.FTZ R153, R159, R153 ;  /* 0x000000999f997221 */ /* 0x000fe20000010000 */
[----:B---3--:R-:W-:Y:S01]  /*134d0*/  F2FP.BF16.F32.PACK_AB R159, R167, R210 ;  /* 0x000000d2a79f723e */ /* 0x008fe200000010ff */
[-C--:B------:R-:W-:Y:S01]  /*134e0*/  FMUL.FTZ R119, R119, R174.reuse ;  /* 0x000000ae77777220 */ /* 0x080fe20000410000 */
[-C--:B------:R-:W-:Y:S01]  /*134f0*/  FMUL.FTZ R122, R122, R174.reuse ;  /* 0x000000ae7a7a7220 */ /* 0x080fe20000410000 */
[----:B------:R-:W-:Y:S01]  /*13500*/  FADD.FTZ R153, R157, R153 ;  /* 0x000000999d997221 */ /* 0x000fe20000010000 */
[----:B------:R-:W-:Y:S01]  /*13510*/  F2FP.BF16.F32.PACK_AB R157, R163, R157 ;  /* 0x0000009da39d723e */ /* 0x000fe200000010ff */
[-C--:B------:R-:W-:Y:S01]  /*13520*/  FMUL.FTZ R123, R123, R174.reuse ;  /* 0x000000ae7b7b7220 */ /* 0x080fe20000410000 */
[----:B------:R-:W3:Y:S01]  /*13530*/  MUFU.EX2 R175, R175 ;  /* 0x000000af00af7308 */ /* 0x000ee20000000800 */
[----:B------:R-:W-:Y:S01]  /*13540*/  FADD.FTZ R168, R163, R153 ;  /* 0x00000099a3a87221 */ /* 0x000fe20000010000 */
[----:B------:R-:W-:Y:S01]  /*13550*/  F2FP.BF16.F32.PACK_AB R153, R186, R185 ;  /* 0x000000b9ba99723e */ /* 0x000fe200000010ff */
[----:B------:R-:W-:Y:S01]  /*13560*/  BAR.SYNC.DEFER_BLOCKING 0xf, 0x100 ;  /* 0x03c4000000007b1d */ /* 0x000fe20000010000 */
[-C--:B------:R-:W-:Y:S01]  /*13570*/  FMUL.FTZ R126, R126, R174.reuse ;  /* 0x000000ae7e7e7220 */ /* 0x080fe20000410000 */
[----:B------:R-:W-:Y:S01]  /*13580*/  FADD.FTZ R168, R210, R168 ;  /* 0x000000a8d2a87221 */ /* 0x000fe20000010000 */
[-C--:B------:R-:W-:Y:S01]  /*13590*/  FMUL.FTZ R127, R127, R174.reuse ;  /* 0x000000ae7f7f7220 */ /* 0x080fe20000410000 */
[-C--:B------:R-:W-:Y:S01]  /*135a0*/  FMUL.FTZ R130, R130, R174.reuse ;  /* 0x000000ae82827220 */ /* 0x080fe20000410000 */
[-C--:B------:R-:W-:Y:S01]  /*135b0*/  FMUL.FTZ R131, R131, R174.reuse ;  /* 0x000000ae83837220 */ /* 0x080fe20000410000 */
[----:B------:R-:W-:Y:S01]  /*135c0*/  FADD.FTZ R168, R167, R168 ;  /* 0x000000a8a7a87221 */ /* 0x000fe20000010000 */
[----:B------:R-:W5:Y:S01]  /*135d0*/  MUFU.EX2 R165, R178 ;  /* 0x000000b200a57308 */ /* 0x000f620000000800 */
[-C--:B------:R-:W-:Y:S01]  /*135e0*/  FMUL.FTZ R134, R134, R174.reuse ;  /* 0x000000ae86867220 */ /* 0x080fe20000410000 */
[-C--:B------:R-:W-:Y:S01]  /*135f0*/  FMUL.FTZ R135, R135, R174.reuse ;  /* 0x000000ae87877220 */ /* 0x080fe20000410000 */
[----:B----4-:R-:W-:Y:S01]  /*13600*/  FADD.FTZ R168, R161, R168 ;  /* 0x000000a8a1a87221 */ /* 0x010fe20000010000 */
[----:B0-----:R-:W-:Y:S01]  /*13610*/  F2FP.BF16.F32.PACK_AB R161, R171, R161 ;  /* 0x000000a1aba1723e */ /* 0x001fe200000010ff */
[-C--:B------:R-:W-:Y:S01]  /*13620*/  FMUL.FTZ R138, R138, R174.reuse ;  /* 0x000000ae8a8a7220 */ /* 0x080fe20000410000 */
[----:B------:R-:W-:Y:S01]  /*13630*/  FMUL.FTZ R139, R139, R174 ;  /* 0x000000ae8b8b7220 */ /* 0x000fe20000410000 */
[----:B------:R-:W-:Y:S01]  /*13640*/  FADD.FTZ R168, R171, R168 ;  /* 0x000000a8aba87221 */ /* 0x000fe20000010000 */
[----:B------:R-:W0:Y:S01]  /*13650*/  MUFU.EX2 R166, R180 ;  /* 0x000000b400a67308 */ /* 0x000e220000000800 */
[----:B---3--:R-:W-:Y:S01]  /*13660*/  F2FP.BF16.F32.PACK_AB R163, R175, R0 ;  /* 0x00000000afa3723e */ /* 0x008fe200000010ff */
[-C--:B------:R-:W-:Y:S01]  /*13670*/  FMUL.FTZ R142, R142, R174.reuse ;  /* 0x000000ae8e8e7220 */ /* 0x080fe20000410000 */
[----:B------:R-:W-:Y:S01]  /*13680*/  FADD.FTZ R168, R0, R168 ;  /* 0x000000a800a87221 */ /* 0x000fe20000010000 */
[-C--:B------:R-:W-:Y:S01]  /*13690*/  FMUL.FTZ R143, R143, R174.reuse ;  /* 0x000000ae8f8f7220 */ /* 0x080fe20000410000 */
[-C--:B------:R-:W-:Y:S01]  /*136a0*/  FMUL.FTZ R146, R146, R174.reuse ;  /* 0x000000ae92927220 */ /* 0x080fe20000410000 */
[-C--:B------:R-:W-:Y:S01]  /*136b0*/  FMUL.FTZ R147, R147, R174.reuse ;  /* 0x000000ae93937220 */ /* 0x080fe20000410000 */
[----:B------:R-:W-:Y:S01]  /*136c0*/  FADD.FTZ R168, R175, R168 ;  /* 0x000000a8afa87221 */ /* 0x000fe20000010000 */
[----:B------:R-:W3:Y:S01]  /*136d0*/  MUFU.EX2 R179, R179 ;  /* 0x000000b300b37308 */ /* 0x000ee20000000800 */
[----:B------:R4:W-:Y:S01]  /*136e0*/  STSM.16.M88.4 [R202+0x26800], R152 ;  /* 0x02680098ca007844 */ /* 0x0009e20000000200 */
[-C--:B------:R-:W-:Y:S01]  /*136f0*/  FMUL.FTZ R150, R150, R174.reuse ;  /* 0x000000ae96967220 */ /* 0x080fe20000410000 */
[----:B-----5:R-:W-:Y:S01]  /*13700*/  FADD.FTZ R168, R165, R168 ;  /* 0x000000a8a5a87221 */ /* 0x020fe20000010000 */
[----:B------:R-:W-:Y:S01]  /*13710*/  FMUL.FTZ R151, R151, R174 ;  /* 0x000000ae97977220 */ /* 0x000fe20000410000 */
[----:B------:R4:W-:Y:S03]  /*13720*/  STSM.16.M88.4 [R203], R156 ;  /* 0x0000009ccb007844 */ /* 0x0009e60000000200 */
[----:B------:R-:W5:Y:S01]  /*13730*/  MUFU.EX2 R182, R182 ;  /* 0x000000b600b67308 */ /* 0x000f620000000800 */
[----:B0-----:R-:W-:Y:S01]  /*13740*/  FADD.FTZ R3, R166, R3 ;  /* 0x00000003a6037221 */ /* 0x001fe20000010000 */
[C---:B------:R-:W-:Y:S01]  /*13750*/  F2FP.BF16.F32.PACK_AB R166, R181.reuse, R166 ;  /* 0x000000a6b5a6723e */ /* 0x040fe200000010ff */
[----:B------:R4:W-:Y:S02]  /*13760*/  STSM.16.M88.4 [R205], R160 ;  /* 0x000000a0cd007844 */ /* 0x0009e40000000200 */
[----:B------:R-:W-:-:S03]  /*13770*/  FADD.FTZ R3, R181, R3 ;  /* 0x00000003b5037221 */ /* 0x000fc60000010000 */
[----:B------:R-:W0:Y:S01]  /*13780*/  MUFU.EX2 R183, R183 ;  /* 0x000000b700b77308 */ /* 0x000e220000000800 */
[C---:B---3--:R-:W-:Y:S01]  /*13790*/  FADD.FTZ R168, R179.reuse, R168 ;  /* 0x000000a8b3a87221 */ /* 0x048fe20000010000 */
[----:B------:R-:W-:-:S03]  /*137a0*/  F2FP.BF16.F32.PACK_AB R165, R179, R165 ;  /* 0x000000a5b3a5723e */ /* 0x000fc600000010ff */
[----:B-----5:R-:W-:Y:S01]  /*137b0*/  FADD.FTZ R168, R182, R168 ;  /* 0x000000a8b6a87221 */ /* 0x020fe20000010000 */
[----:B0-----:R-:W-:-:S03]  /*137c0*/  F2FP.BF16.F32.PACK_AB R167, R183, R182 ;  /* 0x000000b6b7a7723e */ /* 0x001fc600000010ff */
[----:B------:R-:W-:Y:S02]  /*137d0*/  FADD.FTZ R0, R183, R168 ;  /* 0x000000a8b7007221 */ /* 0x000fe40000010000 */
[----:B------:R4:W-:Y:S01]  /*137e0*/  STSM.16.M88.4 [R204], R164 ;  /* 0x000000a4cc007844 */ /* 0x0009e20000000200 */
[----:B------:R-:W-:Y:S05]  /*137f0*/  @!P0 BRA `(.L_x_2689) ;  /* 0x0000000000048947 */ /* 0x000fea0003800000 */
[----:B------:R-:W-:Y:S01]  /*13800*/  BPT.TRAP 0x1 ;  /* 0x000000040000795c */ /* 0x000fe20000300000 */
.L_x_2689:
[----:B------:R0:W3:Y:S01]  /*13810*/  SYNCS.PHASECHK.TRANS64.TRYWAIT P1, [R20+URZ+0x28c50], R184 ;  /* 0x028c50b8140075a7 */ /* 0x0000e2000802017f */
[----:B------:R-:W-:Y:S05]  /*13820*/  @!P0 BRA `(.L_x_2690) ;  /* 0x0000000000048947 */ /* 0x000fea0003800000 */
[----:B------:R-:W-:Y:S01]  /*13830*/  BPT.TRAP 0x1 ;  /* 0x000000040000795c */ /* 0x000fe20000300000 */
.L_x_2690:
[----:B------:R-:W-:Y:S04]  /*13840*/  BSSY B1, `(.L_x_2691) ;  /* 0x0000004000017945 */ /* 0x000fe80003800000 */
[----:B---3--:R-:W-:Y:S05]  /*13850*/  @P1 BRA `(.L_x_2692) ;  /* 0x0000000000081947 */ /* 0x008fea0003800000 */
[----:B------:R-:W3:Y:S02]  /*13860*/  SYNCS.PHASECHK.TRANS64.TRYWAIT P1, [R20+URZ+0x28c50], R184 ;  /* 0x028c50b8140075a7 */ /* 0x000ee4000802017f */
[----:B---3--:R-:W-:Y:S05]  /*13870*/  @!P1 BRA `(.L_x_2693) ;  /* 0x000000cc006c9947 */ /* 0x008fea0003800000 */
.L_x_2692:
[----:B------:R-:W-:Y:S05]  /*13880*/  BSYNC B1 ;  /* 0x0000000000017941 */ /* 0x000fea0003800000 */
.L_x_2691:
        /* <DEDUP_REMOVED lines=8> */
[----:B----4-:R-:W-:Y:S01]  /*13910*/  VIADD R152, R168, 0x80 ;  /* 0x00000080a8987836 */ /* 0x010fe20000000000 */
        /* <DEDUP_REMOVED lines=31> */
.L_x_2694:
[----:B------:R-:W4:Y:S01]  /*13b10*/  LDL R152, [R1+0xc] ;  /* 0x00000c0001987983 */ /* 0x000f220000100800 */
[----:B0123--:R-:W-:Y:S02]  /*13b20*/  VIADD R20, R20, 0x28c60 ;  /* 0x00028c6014147836 */ /* 0x00ffe40000000000 */
[----:B------:R-:W-:Y:S02]  /*13b30*/  IMAD.MOV.U32 R186, RZ, RZ, R14 ;  /* 0x000000ffffba7224 */ /* 0x000fe400078e000e */
[----:B------:R-:W-:Y:S01]  /*13b40*/  IMAD.MOV.U32 R187, RZ, RZ, R6 ;  /* 0x000000ffffbb7224 */ /* 0x000fe200078e0006 */
[----:B------:R-:W-:Y:S01]  /*13b50*/  PRMT R20, R191, 0x654, R20 ;  /* 0x00000654bf147816 */ /* 0x000fe20000000014 */
[----:B------:R-:W-:-:S03]  /*13b60*/  IMAD.MOV.U32 R185, RZ, RZ, R18 ;  /* 0x000000ffffb97224 */ /* 0x000fc600078e0012 */
[----:B------:R1:W-:Y:S01]  /*13b70*/  SYNCS.ARRIVE.TRANS64.RED.A1T0 RZ, [R20+URZ], RZ ;  /* 0x000000ff14ff79a7 */ /* 0x0003e2000810043f */
[C---:B----4-:R-:W-:Y:S01]  /*13b80*/  ISETP.GT.AND P1, PT, R15.reuse, R152, PT ;  /* 0x000000980f00720c */ /* 0x050fe20003f24270 */
[----:B------:R-:W-:-:S12]  /*13b90*/  VIADD R15, R15, 0xffffffff ;  /* 0xffffffff0f0f7836 */ /* 0x000fd80000000000 */
[----:B-1----:R-:W-:Y:S05]  /*13ba0*/  @P1 BRA `(.L_x_2695) ;  /* 0xffffffd800c01947 */ /* 0x002fea000383ffff */
.L_x_2674:
[----:B------:R-:W-:Y:S05]  /*13bb0*/  BSYNC B0 ;  /* 0x0000000000007941 */ /* 0x000fea0003800000 */
.L_x_2673:
[----:B------:R-:W2:Y:S04]  /*13bc0*/  LDL.LU R20, [R1+0x54] ;  /* 0x0000540001147983 */ /* 0x000ea80000300800 */
[----:B------:R-:W1:Y:S04]  /*13bd0*/  SHFL.BFLY PT, R4, R3, 0x2, 0x1f ;  /* 0x0c401f0003047f89 */ /* 0x000e6800000e0000 */
[----:B------:R-:W3:Y:S01]  /*13be0*/  SHFL.BFLY PT, R5, R0, 0x2, 0x1f ;  /* 0x0c401f0000057f89 */ /* 0x000ee200000e0000 */
[----:B-1----:R-:W-:Y:S01]  /*13bf0*/  FADD.FTZ R4, R4, R3 ;  /* 0x0000000304047221 */ /* 0x002fe20000010000 */
[----:B---3--:R-:W-:Y:S01]  /*13c00*/  FADD.FTZ R8, R5, R0 ;  /* 0x0000000005087221 */ /* 0x008fe20000010000 */
[----:B------:R-:W-:-:S03]  /*13c10*/  IMAD.MOV.U32 R0, RZ, RZ, -0x800000 ;  /* 0xff800000ff007424 */ /* 0x000fc600078e00ff */
[----:B------:R-:W1:Y:S04]  /*13c20*/  SHFL.BFLY PT, R5, R4, 0x1, 0x1f ;  /* 0x0c201f0004057f89 */ /* 0x000e6800000e0000 */
[----:B------:R-:W3:Y:S01]  /*13c30*/  SHFL.BFLY PT, R9, R8, 0x1, 0x1f ;  /* 0x0c201f0008097f89 */ /* 0x000ee200000e0000 */
[----:B-1----:R-:W-:Y:S01]  /*13c40*/  FADD.FTZ R11, R4, R5 ;  /* 0x00000005040b7221 */ /* 0x002fe20000010000 */
[----:B---3--:R-:W-:Y:S01]  /*13c50*/  FADD.FTZ R12, R8, R9 ;  /* 0x00000009080c7221 */ /* 0x008fe20000010000 */
[----:B------:R-:W-:Y:S08]  /*13c60*/  BAR.ARV 0x8, 0x100 ;  /* 0x0204000000007b1d */ /* 0x000ff00000002000 */
[----:B------:R-:W-:Y:S01]  /*13c70*/  BAR.SYNC.DEFER_BLOCKING 0xf, 0x100 ;  /* 0x03c4000000007b1d */ /* 0x000fe20000010000 */
[----:B------:R-:W-:-:S02]  /*13c80*/  FSETP.NE.FTZ.AND P0, PT, R11, RZ, PT ;  /* 0x000000ff0b00720b */ /* 0x000fc40003f15000 */
[----:B------:R-:W-:-:S11]  /*13c90*/  FSETP.NE.FTZ.AND P1, PT, R12, RZ, PT ;  /* 0x000000ff0c00720b */ /* 0x000fd60003f35000 */
[----:B------:R-:W1:Y:S01]  /*13ca0*/  @P0 MUFU.LG2 R5, R11 ;  /* 0x0000000b00050308 */ /* 0x000e620000000c00 */
[C---:B------:R-:W-:Y:S01]  /*13cb0*/  @P0 FMUL.FTZ R3, R7.reuse, 0.69314718246459960938 ;  /* 0x3f31721807030820 */ /* 0x040fe20000410000 */
[----:B------:R-:W-:-:S06]  /*13cc0*/  @P1 FMUL.FTZ R4, R7, 0.69314718246459960938 ;  /* 0x3f31721807041820 */ /* 0x000fcc0000410000 */
[----:B------:R-:W3:Y:S01]  /*13cd0*/  @P1 MUFU.LG2 R9, R12 ;  /* 0x0000000c00091308 */ /* 0x000ee20000000c00 */
[----:B-1----:R-:W-:Y:S01]  /*13ce0*/  @P0 FMUL.FTZ R10, R5, 0.69314718246459960938 ;  /* 0x3f317218050a0820 */ /* 0x002fe20000410000 */
[----:B------:R-:W-:-:S03]  /*13cf0*/  IMAD.MOV R5, RZ, RZ, -R201 ;  /* 0x000000ffff057224 */ /* 0x000fc600078e0ac9 */
[----:B------:R-:W-:Y:S01]  /*13d00*/  @P0 FFMA.FTZ R0, R3, R6, R10 ;  /* 0x0000000603000223 */ /* 0x000fe2000001000a */
[----:B------:R-:W-:Y:S01]  /*13d10*/  IMAD.MOV.U32 R3, RZ, RZ, -0x800000 ;  /* 0xff800000ff037424 */ /* 0x000fe200078e00ff */
[----:B------:R-:W-:Y:S01]  /*13d20*/  ISETP.NE.AND P2, PT, R188, R5, PT ;  /* 0x00000005bc00720c */ /* 0x000fe20003f45270 */
[----:B------:R-:W-:Y:S02]  /*13d30*/  IMAD.MOV.U32 R6, RZ, RZ, RZ ;  /* 0x000000ffff067224 */ /* 0x000fe400078e00ff */
[----:B---3--:R-:W-:-:S04]  /*13d40*/  @P1 FMUL.FTZ R9, R9, 0.69314718246459960938 ;  /* 0x3f31721809091820 */ /* 0x008fc80000410000 */
[----:B------:R-:W-:Y:S01]  /*13d50*/  @P1 FFMA.FTZ R3, R4, R14, R9 ;  /* 0x0000000e04031223 */ /* 0x000fe20000010009 */
[----:B------:R-:W-:Y:S01]  /*13d60*/  IMAD.MOV.U32 R4, RZ, RZ, RZ ;  /* 0x000000ffff047224 */ /* 0x000fe200078e00ff */
[----:B------:R-:W1:Y:S04]  /*13d70*/  @P1 MUFU.RCP R6, R12 ;  /* 0x0000000c00061308 */ /* 0x000e680000001000 */
[C---:B------:R-:W-:Y:S02]  /*13d80*/  @!P2 IMAD R5, R18.reuse, 0x40, R198 ;  /* 0x000000401205a824 */ /* 0x040fe400078e02c6 */
[----:B------:R-:W-:Y:S02]  /*13d90*/  VIADD R18, R18, 0x1 ;  /* 0x0000000112127836 */ /* 0x000fe40000000000 */
[----:B------:R3:W4:Y:S01]  /*13da0*/  @P0 MUFU.RCP R4, R11 ;  /* 0x0000000b00040308 */ /* 0x0007220000001000 */
[----:B------:R-:W-:Y:S01]  /*13db0*/  @!P2 IMAD R5, R5, 0x4, R2 ;  /* 0x000000040505a824 */ /* 0x000fe200078e0202 */
[----:B------:R-:W-:-:S02]  /*13dc0*/  PLOP3.LUT P0, PT, PT, PT, PT, 0x8, 0x0 ;  /* 0x000000000000781c */ /* 0x000fc40003f0e170 */
[----:B------:R-:W-:-:S04]  /*13dd0*/  ISETP.NE.AND P1, PT, R18, 0x2, PT ;  /* 0x000000021200780c */ /* 0x000fc80003f25270 */
[----:B------:R-:W-:Y:S01]  /*13de0*/  SEL R2, RZ, 0x1, P1 ;  /* 0x00000001ff027807 */ /* 0x000fe20000800000 */
[----:B-1----:R-:W-:Y:S01]  /*13df0*/  @!P2 STS [R5+0x28820], R6 ;  /* 0x028820060500a388 */ /* 0x002fe20000000800 */
[-C--:B------:R-:W-:Y:S01]  /*13e00*/  FMUL.FTZ R9, R27, R6.reuse ;  /* 0x000000061b097220 */ /* 0x080fe20000410000 */
[-C--:B---3--:R-:W-:Y:S01]  /*13e10*/  FMUL.FTZ R11, R30, R6.reuse ;  /* 0x000000061e0b7220 */ /* 0x088fe20000410000 */
[-C--:B------:R-:W-:Y:S01]  /*13e20*/  FMUL.FTZ R31, R31, R6.reuse ;  /* 0x000000061f1f7220 */ /* 0x080fe20000410000 */
[-C--:B------:R-:W-:Y:S01]  /*13e30*/  FMUL.FTZ R34, R34, R6.reuse ;  /* 0x0000000622227220 */ /* 0x080fe20000410000 */
[-C--:B------:R-:W-:Y:S01]  /*13e40*/  FMUL.FTZ R7, R38, R6.reuse ;  /* 0x0000000626077220 */ /* 0x080fe20000410000 */
[-C--:B------:R-:W-:Y:S01]  /*13e50*/  FMUL.FTZ R39, R39, R6.reuse ;  /* 0x0000000627277220 */ /* 0x080fe20000410000 */
[----:B------:R-:W-:Y:S01]  /*13e60*/  FMUL.FTZ R42, R42, R6 ;  /* 0x000000062a2a7220 */ /* 0x000fe20000410000 */
        /* <DEDUP_REMOVED lines=124> */
[----:B--2---:R-:W-:-:S05]  /*14630*/  VIADD R20, R20, 0x1 ;  /* 0x0000000114147836 */ /* 0x004fca0000000000 */
[----:B------:R1:W-:Y:S01]  /*14640*/  STL [R1+0x54], R20 ;  /* 0x0000541401007387 */ /* 0x0003e20000100800 */
[----:B------:R-:W-:Y:S06]  /*14650*/  BAR.ARV 0xe, 0x100 ;  /* 0x0384000000007b1d */ /* 0x000fec0000002000 */
.L_x_2551:
[----:B------:R-:W-:Y:S05]  /*14660*/  BSYNC B7 ;  /* 0x0000000000077941 */ /* 0x000fea0003800000 */
.L_x_2541:
[----:B------:R-:W2:Y:S08]  /*14670*/  S2UR UR4, SR_CgaCtaId ;  /* 0x00000000000479c3 */ /* 0x000eb00000008800 */
[----:B------:R-:W-:Y:S01]  /*14680*/  BAR.SYNC.DEFER_BLOCKING 0x5, 0x180 ;  /* 0x0146000000007b1d */ /* 0x000fe20000010000 */
[----:B------:R-:W-:-:S05]  /*14690*/  MOV R2, 0x400 ;  /* 0x0000040000027802 */ /* 0x000fca0000000f00 */
[----:B------:R-:W-:Y:S01]  /*146a0*/  BSSY B0, `(.L_x_2696) ;  /* 0x000031e000007945 */ /* 0x000fe20003800000 */
[----:B--2---:R-:W-:-:S05]  /*146b0*/  IMAD.U32 R191, RZ, RZ, UR4 ;  /* 0x00000004ffbf7e24 */ /* 0x004fca000f8e00ff */
[----:B------:R-:W-:-:S05]  /*146c0*/  LEA R2, R191, R2, 0x18 ;  /* 0x00000002bf027211 */ /* 0x000fca00078ec0ff */
[----:B-----5:R2:W3:Y:S01]  /*146d0*/  LDS.128 R24, [R2+0x28cd0] ;  /* 0x028cd00002187984 */ /* 0x0204e20000000c00 */
[----:B------:R-:W-:Y:S06]  /*146e0*/  BAR.ARV 0x4, 0x180 ;  /* 0x0106000000007b1d */ /* 0x000fec0000002000 */
[----:B------:R-:W-:Y:S05]  /*146f0*/  @P0 BRA `(.L_x_2697) ;  /* 0x00000020008c0947 */ /* 0x000fea0003800000 */
[----:B------:R-:W4:Y:S01]  /*14700*/  LDL R6, [R1+0x64] ;  /* 0x0000640001067983 */ /* 0x000f220000100800 */
[----:B------:R-:W-:Y:S01]  /*14710*/  F2FP.BF16.F32.PACK_AB R8, R8, R10 ;  /* 0x0000000a0808723e */ /* 0x000fe200000010ff */
[----:B------:R-:W-:Y:S02]  /*14720*/  ULDC.64 UR4, c[0x0][0xc00] ;  /* 0x0003000000047ab9 */ /* 0x000fe40000000a00 */
[----:B------:R-:W2:Y:S01]  /*14730*/  LDL R50, [R1+0x50] ;  /* 0x0000500001327983 */ /* 0x000ea20000100800 */
[----:B------:R-:W0:Y:S01]  /*14740*/  S2R R23, SR_SWINHI ;  /* 0x0000000000177919 */ /* 0x000e220000002f00 */
[----:B------:R-:W-:Y:S02]  /*14750*/  F2FP.BF16.F32.PACK_AB R11, R31, R11 ;  /* 0x0000000b1f0b723e */ /* 0x000fe400000010ff */
[----:B------:R-:W-:Y:S02]  /*14760*/  F2FP.BF16.F32.PACK_AB R9, R9, R4 ;  /* 0x000000040909723e */ /* 0x000fe400000010ff */
[----:B------:R-:W-:-:S02]  /*14770*/  F2FP.BF16.F32.PACK_AB R10, R28, R153 ;  /* 0x000000991c0a723e */ /* 0x000fc400000010ff */
[----:B-1----:R-:W-:Y:S02]  /*14780*/  MOV R20, R2 ;  /* 0x0000000200147202 */ /* 0x002fe40000000f00 */
[----:B0-----:R-:W-:Y:S01]  /*14790*/  MOV R21, R23 ;  /* 0x0000001700157202 */ /* 0x001fe20000000f00 */
[----:B------:R-:W0:Y:S01]  /*147a0*/  S2R R97, SR_TID.X ;  /* 0x0000000000617919 */ /* 0x000e220000002100 */
        /* <DEDUP_REMOVED lines=11> */
[----:B0-----:R-:W-:-:S05]  /*14860*/  VIADD R97, R97, 0xffffff80 ;  /* 0xffffff8061617836 */ /* 0x001fca0000000000 */
[----:B------:R-:W-:Y:S02]  /*14870*/  SHF.R.S32.HI R98, RZ, 0x1f, R97 ;  /* 0x0000001fff627819 */ /* 0x000fe40000011461 */
[----:B------:R-:W-:Y:S02]  /*14880*/  F2FP.BF16.F32.PACK_AB R36, R36, R96 ;  /* 0x000000602424723e */ /* 0x000fe400000010ff */
[----:B------:R-:W-:Y:S02]  /*14890*/  LEA.HI R98, R98, R97, RZ, 0x3 ;  /* 0x0000006162627211 */ /* 0x000fe400078f18ff */
[----:B------:R-:W-:Y:S02]  /*148a0*/  F2FP.BF16.F32.PACK_AB R37, R99, R37 ;  /* 0x000000256325723e */ /* 0x000fe400000010ff */
[----:B------:R-:W-:Y:S02]  /*148b0*/  F2FP.BF16.F32.PACK_AB R40, R40, R104 ;  /* 0x000000682828723e */ /* 0x000fe400000010ff */
[----:B------:R-:W-:-:S02]  /*148c0*/  F2FP.BF16.F32.PACK_AB R41, R107, R41 ;  /* 0x000000296b29723e */ /* 0x000fc400000010ff */
[----:B------:R-:W-:Y:S02]  /*148d0*/  F2FP.BF16.F32.PACK_AB R42, R109, R108 ;  /* 0x0000006c6d2a723e */ /* 0x000fe400000010ff */
[----:B------:R-:W-:Y:S02]  /*148e0*/  F2FP.BF16.F32.PACK_AB R43, R111, R43 ;  /* 0x0000002b6f2b723e */ /* 0x000fe400000010ff */
[----:B------:R-:W-:Y:S02]  /*148f0*/  SHF.R.S32.HI R98, RZ, 0x3, R98 ;  /* 0x00000003ff627819 */ /* 0x000fe40000011462 */
        /* <DEDUP_REMOVED lines=8> */
[----:B----4-:R-:W-:-:S03]  /*14980*/  IMAD.WIDE R44, R6, 0x2, R20 ;  /* 0x00000002062c7825 */ /* 0x010fc600078e0214 */
[----:B------:R-:W-:-:S04]  /*14990*/  LOP3.LUT R23, R44, 0x380, RZ, 0xc0, !PT ;  /* 0x000003802c177812 */ /* 0x000fc800078ec0ff */
[----:B------:R-:W-:Y:S01]  /*149a0*/  SHF.R.U64 R23, R23, 0x3, RZ ;  /* 0x0000000317177819 */ /* 0x000fe200000012ff */
[----:B------:R-:W-:-:S03]  /*149b0*/  IMAD.MOV.U32 R31, RZ, RZ, R45 ;  /* 0x000000ffff1f7224 */ /* 0x000fc600078e002d */
[----:B------:R-:W-:Y:S01]  /*149c0*/  LOP3.LUT R30, R23, R44, RZ, 0x3c, !PT ;  /* 0x0000002c171e7212 */ /* 0x000fe200078e3cff */
[----:B------:R-:W-:Y:S01]  /*149d0*/  BAR.SYNC.DEFER_BLOCKING 0x1, 0x100 ;  /* 0x0044000000007b1d */ /* 0x000fe20000010000 */
[C---:B------:R-:W-:Y:S02]  /*149e0*/  IADD3 R23, P0, R44.reuse, 0x20, RZ ;  /* 0x000000202c177810 */ /* 0x040fe40007f1e0ff */
[----:B------:R-:W-:Y:S02]  /*149f0*/  MOV R30, R30 ;  /* 0x0000001e001e7202 */ /* 0x000fe40000000f00 */
[----:B------:R-:W-:Y:S02]  /*14a00*/  LOP3.LUT R6, R23, 0x380, RZ, 0xc0, !PT ;  /* 0x0000038017067812 */ /* 0x000fe400078ec0ff */
[----:B------:R-:W-:Y:S02]  /*14a10*/  IADD3 R53, P1, R44, 0x2060, RZ ;  /* 0x000020602c357810 */ /* 0x000fe40007f3e0ff */
[----:B------:R-:W-:-:S02]  /*14a20*/  SHF.R.U64 R6, R6, 0x3, RZ ;  /* 0x0000000306067819 */ /* 0x000fc400000012ff */
[----:B------:R-:W-:Y:S02]  /*14a30*/  LOP3.LUT R52, R53, 0x380, RZ, 0xc0, !PT ;  /* 0x0000038035347812 */ /* 0x000fe400078ec0ff */
[----:B------:R-:W-:Y:S02]  /*14a40*/  IADD3 R57, P2, R44, 0x4000, RZ ;  /* 0x000040002c397810 */ /* 0x000fe40007f5e0ff */
[----:B------:R-:W-:Y:S01]  /*14a50*/  SHF.R.U64 R52, R52, 0x3, RZ ;  /* 0x0000000334347819 */ /* 0x000fe200000012ff */
[----:B------:R0:W-:Y:S03]  /*14a60*/  STSM.16.M88.4 [R30], R8 ;  /* 0x000000081e007844 */ /* 0x0001e60000000200 */
[----:B------:R-:W-:Y:S01]  /*14a70*/  LOP3.LUT R52, R52, R53, RZ, 0x3c, !PT ;  /* 0x0000003534347212 */ /* 0x000fe200078e3cff */
[--C-:B------:R-:W-:Y:S01]  /*14a80*/  IMAD.X R53, RZ, RZ, R45.reuse, P1 ;  /* 0x000000ffff357224 */ /* 0x100fe200008e062d */
[----:B------:R-:W-:Y:S01]  /*14a90*/  LOP3.LUT R56, R57, 0x380, RZ, 0xc0, !PT ;  /* 0x0000038039387812 */ /* 0x000fe200078ec0ff */
[----:B0-----:R-:W-:Y:S01]  /*14aa0*/  IMAD.X R9, RZ, RZ, R45, P0 ;  /* 0x000000ffff097224 */ /* 0x001fe200000e062d */
[----:B------:R-:W-:-:S02]  /*14ab0*/  LOP3.LUT R8, R6, R23, RZ, 0x3c, !PT ;  /* 0x0000001706087212 */ /* 0x000fc400078e3cff */
[----:B------:R-:W-:Y:S02]  /*14ac0*/  F2FP.BF16.F32.PACK_AB R6, R14, R152 ;  /* 0x000000980e06723e */ /* 0x000fe400000010ff */
[----:B------:R-:W-:-:S05]  /*14ad0*/  MOV R12, R8 ;  /* 0x00000008000c7202 */ /* 0x000fca0000000f00 */
[----:B------:R0:W-:Y:S01]  /*14ae0*/  STSM.16.M88.4 [R12], R4 ;  /* 0x000000040c007844 */ /* 0x0001e20000000200 */
[C---:B------:R-:W-:Y:S02]  /*14af0*/  IADD3 R9, P3, R44.reuse, 0x40, RZ ;  /* 0x000000402c097810 */ /* 0x040fe40007f7e0ff */
[----:B------:R-:W-:Y:S02]  /*14b00*/  IADD3 R31, P5, R44, 0x2000, RZ ;  /* 0x000020002c1f7810 */ /* 0x000fe40007fbe0ff */
[----:B------:R-:W-:Y:S02]  /*14b10*/  SHF.R.U64 R56, R56, 0x3, RZ ;  /* 0x0000000338387819 */ /* 0x000fe400000012ff */
[C---:B------:R-:W-:Y:S02]  /*14b20*/  IADD3 R11, P4, R44.reuse, 0x60, RZ ;  /* 0x000000602c0b7810 */ /* 0x040fe40007f9e0ff */
[----:B------:R-:W-:Y:S02]  /*14b30*/  LOP3.LUT R8, R9, 0x380, RZ, 0xc0, !PT ;  /* 0x0000038009087812 */ /* 0x000fe400078ec0ff */
[----:B0-----:R-:W-:-:S04]  /*14b40*/  IADD3 R4, P1, R44, 0x6040, RZ ;  /* 0x000060402c047810 */ /* 0x001fc80007f3e0ff */
[----:B------:R-:W-:Y:S02]  /*14b50*/  LOP3.LUT R5, R4, 0x380, RZ, 0xc0, !PT ;  /* 0x0000038004057812 */ /* 0x000fe400078ec0ff */
[----:B------:R-:W-:Y:S02]  /*14b60*/  LOP3.LUT R30, R31, 0x380, RZ, 0xc0, !PT ;  /* 0x000003801f1e7812 */ /* 0x000fe400078ec0ff */
[----:B------:R-:W-:Y:S01]  /*14b70*/  LOP3.LUT R56, R56, R57, RZ, 0x3c, !PT ;  /* 0x0000003938387212 */ /* 0x000fe200078e3cff */
[----:B------:R-:W-:Y:S01]  /*14b80*/  IMAD.X R57, RZ, RZ, R45, P2 ;  /* 0x000000ffff397224 */ /* 0x000fe200010e062d */
[----:B------:R-:W-:Y:S02]  /*14b90*/  LOP3.LUT R10, R11, 0x380, RZ, 0xc0, !PT ;  /* 0x000003800b0a7812 */ /* 0x000fe400078ec0ff */
[----:B------:R-:W-:Y:S02]  /*14ba0*/  SHF.R.U64 R5, R5, 0x3, RZ ;  /* 0x0000000305057819 */ /* 0x000fe400000012ff */
[----:B------:R-:W-:-:S02]  /*14bb0*/  IADD3 R6, P2, R44, 0x6060, RZ ;  /* 0x000060602c067810 */ /* 0x000fc40007f5e0ff */
[----:B------:R-:W-:Y:S02]  /*14bc0*/  SHF.R.U64 R8, R8, 0x3, RZ ;  /* 0x0000000308087819 */ /* 0x000fe400000012ff */
[----:B------:R-:W-:Y:S02]  /*14bd0*/  IADD3 R39, P6, R44, 0x2020, RZ ;  /* 0x000020202c277810 */ /* 0x000fe40007fde0ff */
[----:B------:R-:W-:Y:S02]  /*14be0*/  SHF.R.U64 R30, R30, 0x3, RZ ;  /* 0x000000031e1e7819 */ /* 0x000fe400000012ff */
[----:B------:R-:W-:Y:S02]  /*14bf0*/  SHF.R.U64 R10, R10, 0x3, RZ ;  /* 0x000000030a0a7819 */ /* 0x000fe400000012ff */
[----:B------:R-:W-:Y:S02]  /*14c00*/  IADD3 R49, P0, R44, 0x2040, RZ ;  /* 0x000020402c317810 */ /* 0x000fe40007f1e0ff */
[----:B------:R-:W-:-:S02]  /*14c10*/  LOP3.LUT R4, R5, R4, RZ, 0x3c, !PT ;  /* 0x0000000405047212 */ /* 0x000fc400078e3cff */
[----:B------:R-:W-:Y:S02]  /*14c20*/  LOP3.LUT R5, R6, 0x380, RZ, 0xc0, !PT ;  /* 0x0000038006057812 */ /* 0x000fe400078ec0ff */
[----:B------:R-:W-:Y:S01]  /*14c30*/  LOP3.LUT R8, R8, R9, RZ, 0x3c, !PT ;  /* 0x0000000908087212 */ /* 0x000fe200078e3cff */
[--C-:B------:R-:W-:Y:S01]  /*14c40*/  IMAD.X R9, RZ, RZ, R45.reuse, P3 ;  /* 0x000000ffff097224 */ /* 0x100fe200018e062d */
[----:B------:R-:W-:Y:S02]  /*14c50*/  LOP3.LUT R38, R39, 0x380, RZ, 0xc0, !PT ;  /* 0x0000038027267812 */ /* 0x000fe400078ec0ff */
[----:B------:R-:W-:Y:S01]  /*14c60*/  LOP3.LUT R30, R30, R31, RZ, 0x3c, !PT ;  /* 0x0000001f1e1e7212 */ /* 0x000fe200078e3cff */
[--C-:B------:R-:W-:Y:S01]  /*14c70*/  IMAD.X R31, RZ, RZ, R45.reuse, P5 ;  /* 0x000000ffff1f7224 */ /* 0x100fe200028e062d */
[----:B------:R-:W-:Y:S01]  /*14c80*/  LOP3.LUT R10, R10, R11, RZ, 0x3c, !PT ;  /* 0x0000000b0a0a7212 */ /* 0x000fe200078e3cff */
[----:B------:R-:W-:Y:S01]  /*14c90*/  IMAD.X R11, RZ, RZ, R45, P4 ;  /* 0x000000ffff0b7224 */ /* 0x000fe200020e062d */
[----:B------:R-:W-:-:S02]  /*14ca0*/  LOP3.LUT R48, R49, 0x380, RZ, 0xc0, !PT ;  /* 0x0000038031307812 */ /* 0x000fc400078ec0ff */
[C---:B------:R-:W-:Y:S02]  /*14cb0*/  IADD3 R61, P3, R44.reuse, 0x4020, RZ ;  /* 0x000040202c3d7810 */ /* 0x040fe40007f7e0ff */
[----:B------:R-:W-:Y:S02]  /*14cc0*/  SHF.R.U64 R5, R5, 0x3, RZ ;  /* 0x0000000305057819 */ /* 0x000fe400000012ff */
[----:B------:R-:W-:Y:S02]  /*14cd0*/  IADD3 R65, P4, R44, 0x4040, RZ ;  /* 0x000040402c417810 */ /* 0x000fe40007f9e0ff */
[----:B------:R-:W-:Y:S02]  /*14ce0*/  SHF.R.U64 R38, R38, 0x3, RZ ;  /* 0x0000000326267819 */ /* 0x000fe400000012ff */
[----:B------:R-:W-:Y:S02]  /*14cf0*/  IADD3 R68, P5, R44, 0x4060, RZ ;  /* 0x000040602c447810 */ /* 0x000fe40007fbe0ff */
[----:B------:R-:W-:Y:S01]  /*14d00*/  SHF.R.U64 R48, R48, 0x3, RZ ;  /* 0x0000000330307819 */ /* 0x000fe200000012ff */
[----:B------:R-:W-:Y:S01]  /*14d10*/  IMAD.X R7, RZ, RZ, R45, P2 ;  /* 0x000000ffff077224 */ /* 0x000fe200010e062d */
[----:B------:R-:W-:-:S02]  /*14d20*/  LOP3.LUT R60, R61, 0x380, RZ, 0xc0, !PT ;  /* 0x000003803d3c7812 */ /* 0x000fc400078ec0ff */
[----:B------:R-:W-:Y:S01]  /*14d30*/  LOP3.LUT R6, R5, R6, RZ, 0x3c, !PT ;  /* 0x0000000605067212 */ /* 0x000fe200078e3cff */
[----:B------:R-:W-:Y:S01]  /*14d40*/  IMAD.X R5, RZ, RZ, R45, P1 ;  /* 0x000000ffff057224 */ /* 0x000fe200008e062d */
[----:B------:R-:W-:Y:S02]  /*14d50*/  MOV R23, R30 ;  /* 0x0000001e00177202 */ /* 0x000fe40000000f00 */
[----:B------:R-:W-:Y:S02]  /*14d60*/  LOP3.LUT R64, R65, 0x380, RZ, 0xc0, !PT ;  /* 0x0000038041407812 */ /* 0x000fe400078ec0ff */
[----:B------:R-:W-:Y:S02]  /*14d70*/  MOV R8, R8 ;  /* 0x0000000800087202 */ /* 0x000fe40000000f00 */
[----:B------:R-:W-:Y:S02]  /*14d80*/  F2FP.BF16.F32.PACK_AB R30, R170, R173 ;  /* 0x000000adaa1e723e */ /* 0x000fe400000010ff */
[----:B------:R-:W-:-:S02]  /*14d90*/  F2FP.BF16.F32.PACK_AB R31, R47, R46 ;  /* 0x0000002e2f1f723e */ /* 0x000fc400000010ff */
[----:B------:R-:W-:Y:S01]  /*14da0*/  LOP3.LUT R38, R38, R39, RZ, 0x3c, !PT ;  /* 0x0000002726267212 */ /* 0x000fe200078e3cff */
[--C-:B------:R-:W-:Y:S01]  /*14db0*/  IMAD.X R39, RZ, RZ, R45.reuse, P6 ;  /* 0x000000ffff277224 */ /* 0x100fe200030e062d */
[----:B------:R-:W-:Y:S02]  /*14dc0*/  LOP3.LUT R69, R68, 0x380, RZ, 0xc0, !PT ;  /* 0x0000038044457812 */ /* 0x000fe400078ec0ff */
[----:B------:R-:W-:Y:S02]  /*14dd0*/  MOV R10, R10 ;  /* 0x0000000a000a7202 */ /* 0x000fe40000000f00 */
[----:B------:R-:W-:Y:S01]  /*14de0*/  LOP3.LUT R48, R48, R49, RZ, 0x3c, !PT ;  /* 0x0000003130307212 */ /* 0x000fe200078e3cff */
[----:B------:R-:W-:Y:S01]  /*14df0*/  IMAD.X R49, RZ, RZ, R45, P0 ;  /* 0x000000ffff317224 */ /* 0x000fe200000e062d */
[----:B------:R-:W-:Y:S01]  /*14e00*/  SHF.R.U64 R60, R60, 0x3, RZ ;  /* 0x000000033c3c7819 */ /* 0x000fe200000012ff */
[----:B------:R0:W-:Y:S01]  /*14e10*/  STSM.16.M88.4 [R8], R28 ;  /* 0x0000001c08007844 */ /* 0x0001e20000000200 */
[----:B------:R-:W-:-:S02]  /*14e20*/  SHF.R.U64 R64, R64, 0x3, RZ ;  /* 0x0000000340407819 */ /* 0x000fc400000012ff */
[C---:B------:R-:W-:Y:S02]  /*14e30*/  IADD3 R72, P6, R44.reuse, 0x6000, RZ ;  /* 0x000060002c487810 */ /* 0x040fe40007fde0ff */
[----:B------:R-:W-:Y:S01]  /*14e40*/  IADD3 R76, P0, R44, 0x6020, RZ ;  /* 0x000060202c4c7810 */ /* 0x000fe20007f1e0ff */
[----:B------:R1:W-:Y:S01]  /*14e50*/  STSM.16.M88.4 [R10], R32 ;  /* 0x000000200a007844 */ /* 0x0003e20000000200 */
[----:B------:R-:W-:Y:S02]  /*14e60*/  SHF.R.U64 R69, R69, 0x3, RZ ;  /* 0x0000000345457819 */ /* 0x000fe400000012ff */
[----:B---3--:R-:W-:Y:S02]  /*14e70*/  MOV R24, R4 ;  /* 0x0000000400187202 */ /* 0x008fe40000000f00 */
[----:B------:R-:W-:Y:S02]  /*14e80*/  MOV R44, R6 ;  /* 0x00000006002c7202 */ /* 0x000fe40000000f00 */
[----:B------:R-:W-:-:S02]  /*14e90*/  F2FP.BF16.F32.PACK_AB R4, R163, R166 ;  /* 0x000000a6a304723e */ /* 0x000fc400000010ff */
[----:B------:R-:W-:Y:S02]  /*14ea0*/  F2FP.BF16.F32.PACK_AB R5, R59, R58 ;  /* 0x0000003a3b05723e */ /* 0x000fe400000010ff */
[----:B------:R-:W-:Y:S02]  /*14eb0*/  F2FP.BF16.F32.PACK_AB R6, R161, R164 ;  /* 0x000000a4a106723e */ /* 0x000fe400000010ff */
[----:B------:R-:W-:Y:S02]  /*14ec0*/  F2FP.BF16.F32.PACK_AB R7, R63, R62 ;  /* 0x0000003e3f07723e */ /* 0x000fe400000010ff */
[----:B------:R-:W-:Y:S01]  /*14ed0*/  LOP3.LUT R60, R60, R61, RZ, 0x3c, !PT ;  /* 0x0000003d3c3c7212 */ /* 0x000fe200078e3cff */
[----:B------:R-:W-:Y:S01]  /*14ee0*/  IMAD.X R61, RZ, RZ, R45, P3 ;  /* 0x000000ffff3d7224 */ /* 0x000fe200018e062d */
[----:B------:R-:W-:Y:S02]  /*14ef0*/  MOV R38, R38 ;  /* 0x0000002600267202 */ /* 0x000fe40000000f00 */
[----:B0-----:R-:W-:-:S02]  /*14f00*/  F2FP.BF16.F32.PACK_AB R8, R159, R162 ;  /* 0x000000a29f08723e */ /* 0x001fc400000010ff */
[----:B------:R-:W-:Y:S02]  /*14f10*/  F2FP.BF16.F32.PACK_AB R9, R67, R66 ;  /* 0x000000424309723e */ /* 0x000fe400000010ff */
[----:B-1----:R-:W-:Y:S02]  /*14f20*/  F2FP.BF16.F32.PACK_AB R10, R157, R160 ;  /* 0x000000a09d0a723e */ /* 0x002fe400000010ff */
[----:B------:R-:W-:Y:S02]  /*14f30*/  F2FP.BF16.F32.PACK_AB R11, R71, R70 ;  /* 0x00000046470b723e */ /* 0x000fe400000010ff */
[----:B------:R-:W-:Y:S01]  /*14f40*/  LOP3.LUT R64, R64, R65, RZ, 0x3c, !PT ;  /* 0x0000004140407212 */ /* 0x000fe200078e3cff */
[--C-:B------:R-:W-:Y:S01]  /*14f50*/  IMAD.X R65, RZ, RZ, R45.reuse, P4 ;  /* 0x000000ffff417224 */ /* 0x100fe200020e062d */
[----:B------:R-:W-:Y:S01]  /*14f60*/  LOP3.LUT R68, R69, R68, RZ, 0x3c, !PT ;  /* 0x0000004445447212 */ /* 0x000fe200078e3cff */
[----:B------:R-:W-:Y:S01]  /*14f70*/  IMAD.X R69, RZ, RZ, R45, P5 ;  /* 0x000000ffff457224 */ /* 0x000fe200028e062d */
[----:B------:R-:W-:Y:S01]  /*14f80*/  LOP3.LUT R77, R76, 0x380, RZ, 0xc0, !PT ;  /* 0x000003804c4d7812 */ /* 0x000fe200078ec0ff */
[----:B------:R-:W-:Y:S01]  /*14f90*/  STSM.16.M88.4 [R23], R4 ;  /* 0x0000000417007844 */ /* 0x000fe20000000200 */
[----:B------:R-:W-:-:S02]  /*14fa0*/  LOP3.LUT R73, R72, 0x380, RZ, 0xc0, !PT ;  /* 0x0000038048497812 */ /* 0x000fc400078ec0ff */
[----:B------:R-:W-:Y:S02]  /*14fb0*/  MOV R48, R48 ;  /* 0x0000003000307202 */ /* 0x000fe40000000f00 */
[----:B------:R-:W-:Y:S02]  /*14fc0*/  F2FP.BF16.F32.PACK_AB R12, R155, R158 ;  /* 0x0000009e9b0c723e */ /* 0x000fe400000010ff */
[----:B------:R-:W-:Y:S01]  /*14fd0*/  F2FP.BF16.F32.PACK_AB R14, R154, R156 ;  /* 0x0000009c9a0e723e */ /* 0x000fe200000010ff */
[----:B------:R0:W-:Y:S01]  /*14fe0*/  STSM.16.M88.4 [R38], R8 ;  /* 0x0000000826007844 */ /* 0x0001e20000000200 */
[----:B------:R-:W-:Y:S02]  /*14ff0*/  MOV R52, R52 ;  /* 0x0000003400347202 */ /* 0x000fe40000000f00 */
[----:B------:R-:W-:Y:S02]  /*15000*/  F2FP.BF16.F32.PACK_AB R28, R81, R80 ;  /* 0x00000050511c723e */ /* 0x000fe400000010ff */
[----:B------:R-:W-:-:S02]  /*15010*/  F2FP.BF16.F32.PACK_AB R29, R83, R82 ;  /* 0x00000052531d723e */ /* 0x000fc400000010ff */
[----:B------:R-:W-:Y:S02]  /*15020*/  F2FP.BF16.F32.PACK_AB R30, R85, R84 ;  /* 0x00000054551e723e */ /* 0x000fe400000010ff */
[----:B------:R-:W-:Y:S02]  /*15030*/  F2FP.BF16.F32.PACK_AB R31, R87, R86 ;  /* 0x00000056571f723e */ /* 0x000fe400000010ff */
[----:B------:R-:W-:Y:S02]  /*15040*/  MOV R56, R56 ;  /* 0x0000003800387202 */ /* 0x000fe40000000f00 */
[----:B------:R-:W-:Y:S02]  /*15050*/  F2FP.BF16.F32.PACK_AB R32, R89, R88 ;  /* 0x000000585920723e */ /* 0x000fe400000010ff */
[----:B------:R-:W-:Y:S02]  /*15060*/  F2FP.BF16.F32.PACK_AB R33, R91, R90 ;  /* 0x0000005a5b21723e */ /* 0x000fe400000010ff */
[----:B------:R-:W-:-:S02]  /*15070*/  F2FP.BF16.F32.PACK_AB R34, R93, R92 ;  /* 0x0000005c5d22723e */ /* 0x000fc400000010ff */
[----:B------:R-:W-:Y:S02]  /*15080*/  F2FP.BF16.F32.PACK_AB R35, R95, R94 ;  /* 0x0000005e5f23723e */ /* 0x000fe400000010ff */
[----:B------:R-:W-:Y:S02]  /*15090*/  SHF.R.U64 R77, R77, 0x3, RZ ;  /* 0x000000034d4d7819 */ /* 0x000fe400000012ff */
[----:B------:R-:W-:Y:S02]  /*150a0*/  MOV R60, R60 ;  /* 0x0000003c003c7202 */ /* 0x000fe40000000f00 */
[----:B0-----:R-:W-:Y:S02]  /*150b0*/  F2FP.BF16.F32.PACK_AB R38, R101, R100 ;  /* 0x000000646526723e */ /* 0x001fe400000010ff */
[----:B------:R-:W-:Y:S01]  /*150c0*/  F2FP.BF16.F32.PACK_AB R39, R103, R102 ;  /* 0x000000666727723e */ /* 0x000fe200000010ff */
[----:B------:R-:W-:Y:S01]  /*150d0*/  STSM.16.M88.4 [R48], R12 ;  /* 0x0000000c30007844 */ /* 0x000fe20000000200 */
[----:B------:R-:W-:-:S02]  /*150e0*/  SHF.R.U64 R73, R73, 0x3, RZ ;  /* 0x0000000349497819 */ /* 0x000fc400000012ff */
[----:B------:R-:W-:Y:S01]  /*150f0*/  MOV R64, R64 ;  /* 0x0000004000407202 */ /* 0x000fe20000000f00 */
[----:B------:R0:W-:Y:S01]  /*15100*/  STSM.16.M88.4 [R52], R28 ;  /* 0x0000001c34007844 */ /* 0x0001e20000000200 */
[----:B------:R-:W-:Y:S02]  /*15110*/  MOV R68, R68 ;  /* 0x0000004400447202 */ /* 0x000fe40000000f00 */
[----:B------:R-:W-:Y:S02]  /*15120*/  F2FP.BF16.F32.PACK_AB R4, R113, R112 ;  /* 0x000000707104723e */ /* 0x000fe400000010ff */
[----:B------:R-:W-:Y:S02]  /*15130*/  F2FP.BF16.F32.PACK_AB R5, R115, R114 ;  /* 0x000000727305723e */ /* 0x000fe400000010ff */
[----:B------:R-:W-:Y:S02]  /*15140*/  F2FP.BF16.F32.PACK_AB R6, R117, R116 ;  /* 0x000000747506723e */ /* 0x000fe400000010ff */
[----:B------:R-:W-:Y:S01]  /*15150*/  F2FP.BF16.F32.PACK_AB R7, R119, R118 ;  /* 0x000000767707723e */ /* 0x000fe200000010ff */
[----:B------:R-:W-:Y:S01]  /*15160*/  STSM.16.M88.4 [R56], R32 ;  /* 0x0000002038007844 */ /* 0x000fe20000000200 */
[----:B------:R-:W-:Y:S01]  /*15170*/  LOP3.LUT R76, R77, R76, RZ, 0x3c, !PT ;  /* 0x0000004c4d4c7212 */ /* 0x000fe200078e3cff */
[--C-:B------:R-:W-:Y:S01]  /*15180*/  IMAD.X R77, RZ, RZ, R45.reuse, P0 ;  /* 0x000000ffff4d7224 */ /* 0x100fe200000e062d */
[----:B------:R-:W-:Y:S01]  /*15190*/  LOP3.LUT R72, R73, R72, RZ, 0x3c, !PT ;  /* 0x0000004849487212 */ /* 0x000fe200078e3cff */
[----:B------:R-:W-:Y:S01]  /*151a0*/  STSM.16.M88.4 [R60], R36 ;  /* 0x000000243c007844 */ /* 0x000fe20000000200 */
[----:B------:R-:W-:Y:S01]  /*151b0*/  IMAD.X R73, RZ, RZ, R45, P6 ;  /* 0x000000ffff497224 */ /* 0x000fe200030e062d */
[----:B------:R-:W-:Y:S01]  /*151c0*/  ISETP.NE.U32.AND P0, PT, RZ, UR4, PT ;  /* 0x00000004ff007c0c */ /* 0x000fe2000bf05070 */
[----:B0-----:R-:W2:Y:S01]  /*151d0*/  LDC.64 R28, c[0x0][0xc00] ;  /* 0x00030000ff1c7b82 */ /* 0x001ea20000000a00 */
[----:B------:R-:W-:Y:S04]  /*151e0*/  STSM.16.M88.4 [R64], R40 ;  /* 0x0000002840007844 */ /* 0x000fe80000000200 */
[----:B------:R0:W-:Y:S01]  /*151f0*/  STSM.16.M88.4 [R68], R4 ;  /* 0x0000000444007844 */ /* 0x0001e20000000200 */
[----:B------:R-:W-:Y:S01]  /*15200*/  ISETP.NE.AND.EX P0, PT, RZ, UR5, PT, P0 ;  /* 0x00000005ff007c0c */ /* 0x000fe2000bf05300 */
[----:B------:R-:W-:Y:S01]  /*15210*/  ULDC.64 UR4, c[0x0][0xc08] ;  /* 0x0003020000047ab9 */ /* 0x000fe20000000a00 */
[----:B------:R-:W-:-:S02]  /*15220*/  MOV R72, R72 ;  /* 0x0000004800487202 */ /* 0x000fc40000000f00 */
[----:B------:R-:W-:Y:S02]  /*15230*/  F2FP.BF16.F32.PACK_AB R8, R121, R120 ;  /* 0x000000787908723e */ /* 0x000fe400000010ff */
[----:B------:R-:W-:Y:S02]  /*15240*/  F2FP.BF16.F32.PACK_AB R9, R123, R122 ;  /* 0x0000007a7b09723e */ /* 0x000fe400000010ff */
[----:B------:R-:W-:Y:S02]  /*15250*/  F2FP.BF16.F32.PACK_AB R10, R125, R124 ;  /* 0x0000007c7d0a723e */ /* 0x000fe400000010ff */
[----:B------:R-:W-:Y:S01]  /*15260*/  F2FP.BF16.F32.PACK_AB R11, R127, R126 ;  /* 0x0000007e7f0b723e */ /* 0x000fe200000010ff */
[----:B0-----:R-:W-:Y:S01]  /*15270*/  IMAD R5, R98, 0x40, R208 ;  /* 0x0000004062057824 */ /* 0x001fe200078e02d0 */
[----:B------:R-:W-:-:S03]  /*15280*/  ISETP.NE.U32.AND P6, PT, RZ, UR4, PT ;  /* 0x00000004ff007c0c */ /* 0x000fc6000bfc5070 */
[----:B------:R-:W-:Y:S01]  /*15290*/  IMAD.WIDE R4, R5, 0x2, R20 ;  /* 0x0000000205047825 */ /* 0x000fe200078e0214 */
[----:B------:R0:W-:Y:S01]  /*152a0*/  STSM.16.M88.4 [R72], R8 ;  /* 0x0000000848007844 */ /* 0x0001e20000000200 */
[----:B------:R-:W-:Y:S02]  /*152b0*/  ISETP.NE.AND.EX P6, PT, RZ, UR5, PT, P6 ;  /* 0x00000005ff007c0c */ /* 0x000fe4000bfc5360 */
[----:B------:R-:W-:Y:S02]  /*152c0*/  MOV R76, R76 ;  /* 0x0000004c004c7202 */ /* 0x000fe40000000f00 */
[----:B------:R-:W-:Y:S02]  /*152d0*/  F2FP.BF16.F32.PACK_AB R12, R129, R128 ;  /* 0x00000080810c723e */ /* 0x000fe400000010ff */
[----:B0-----:R-:W-:-:S04]  /*152e0*/  IADD3 R11, P1, R4, 0x1000, RZ ;  /* 0x00001000040b7810 */ /* 0x001fc80007f3e0ff */
[----:B------:R-:W-:Y:S02]  /*152f0*/  LOP3.LUT R8, R11, 0x380, RZ, 0xc0, !PT ;  /* 0x000003800b087812 */ /* 0x000fe400078ec0ff */
[----:B------:R-:W-:Y:S02]  /*15300*/  F2FP.BF16.F32.PACK_AB R13, R131, R130 ;  /* 0x00000082830d723e */ /* 0x000fe400000010ff */
[----:B------:R-:W-:Y:S02]  /*15310*/  SHF.R.U64 R8, R8, 0x3, RZ ;  /* 0x0000000308087819 */ /* 0x000fe400000012ff */
[----:B------:R-:W-:Y:S02]  /*15320*/  F2FP.BF16.F32.PACK_AB R14, R133, R132 ;  /* 0x00000084850e723e */ /* 0x000fe400000010ff */
[----:B------:R-:W-:Y:S02]  /*15330*/  F2FP.BF16.F32.PACK_AB R15, R135, R134 ;  /* 0x00000086870f723e */ /* 0x000fe400000010ff */
[----:B------:R-:W-:-:S02]  /*15340*/  LOP3.LUT R8, R8, R11, RZ, 0x3c, !PT ;  /* 0x0000000b08087212 */ /* 0x000fc400078e3cff */
[----:B------:R-:W0:Y:S01]  /*15350*/  @P6 LDC.64 R10, c[0x0][0xc08] ;  /* 0x00030200ff0a6b82 */ /* 0x000e220000000a00 */
[----:B------:R1:W-:Y:S04]  /*15360*/  STSM.16.M88.4 [R76], R12 ;  /* 0x0000000c4c007844 */ /* 0x0003e80000000200 */
[----:B------:R-:W-:Y:S04]  /*15370*/  STSM.16.M88.4 [R24], R136 ;  /* 0x0000008818007844 */ /* 0x000fe80000000200 */
[----:B------:R3:W-:Y:S01]  /*15380*/  STSM.16.M88.4 [R44], R144 ;  /* 0x000000902c007844 */ /* 0x0007e20000000200 */
[----:B------:R-:W-:Y:S01]  /*15390*/  ULDC UR4, c[0x0][0xa88] ;  /* 0x0002a20000047ab9 */ /* 0x000fe20000000800 */
[----:B------:R-:W-:-:S02]  /*153a0*/  IMAD.MOV.U32 R80, RZ, RZ, RZ ;  /* 0x000000ffff507224 */ /* 0x000fc400078e00ff */
[----:B------:R-:W-:Y:S02]  /*153b0*/  IMAD.U32 R23, RZ, RZ, UR4 ;  /* 0x00000004ff177e24 */ /* 0x000fe4000f8e00ff */
[C---:B--2---:R-:W-:Y:S01]  /*153c0*/  IMAD.WIDE R6, R50.reuse, 0x4, R28 ;  /* 0x0000000432067825 */ /* 0x044fe200078e021c */
[----:B------:R-:W-:Y:S03]  /*153d0*/  BAR.SYNC.DEFER_BLOCKING 0x1, 0x100 ;  /* 0x0044000000007b1d */ /* 0x000fe60000010000 */
[----:B0-----:R-:W-:-:S03]  /*153e0*/  @P6 IMAD.WIDE R10, R50, 0x4, R10 ;  /* 0x00000004320a6825 */ /* 0x001fc600078e020a */
[----:B------:R0:W5:Y:S04]  /*153f0*/  @P0 LDG.E R80, desc[UR42][R6.64] ;  /* 0x0000002a06500981 */ /* 0x000168000c1e1900 */
[----:B------:R0:W5:Y:S01]  /*15400*/  @P6 LDG.E R23, desc[UR42][R10.64] ;  /* 0x0000002a0a176981 */ /* 0x000162000c1e1900 */
[C---:B------:R-:W-:Y:S02]  /*15410*/  IADD3 R9, P2, R4.reuse, 0x2000, RZ ;  /* 0x0000200004097810 */ /* 0x040fe40007f5e0ff */
[C---:B------:R-:W-:Y:S02]  /*15420*/  IADD3 R29, P3, R4.reuse, 0x3000, RZ ;  /* 0x00003000041d7810 */ /* 0x040fe40007f7e0ff */
[----:B------:R-:W-:Y:S02]  /*15430*/  IADD3 R33, P4, R4, 0x4000, RZ ;  /* 0x0000400004217810 */ /* 0x000fe40007f9e0ff */
[----:B-1----:R-:W-:-:S02]  /*15440*/  LOP3.LUT R12, R9, 0x380, RZ, 0xc0, !PT ;  /* 0x00000380090c7812 */ /* 0x002fc400078ec0ff */
[----:B------:R-:W-:Y:S02]  /*15450*/  LOP3.LUT R28, R29, 0x380, RZ, 0xc0, !PT ;  /* 0x000003801d1c7812 */ /* 0x000fe400078ec0ff */
[----:B------:R-:W-:Y:S02]  /*15460*/  LOP3.LUT R32, R33, 0x380, RZ, 0xc0, !PT ;  /* 0x0000038021207812 */ /* 0x000fe400078ec0ff */
[----:B------:R-:W-:Y:S02]  /*15470*/  SHF.R.U64 R12, R12, 0x3, RZ ;  /* 0x000000030c0c7819 */ /* 0x000fe400000012ff */
[----:B------:R-:W-:Y:S02]  /*15480*/  SHF.R.U64 R28, R28, 0x3, RZ ;  /* 0x000000031c1c7819 */ /* 0x000fe400000012ff */
[----:B------:R-:W-:Y:S01]  /*15490*/  SHF.R.U64 R32, R32, 0x3, RZ ;  /* 0x0000000320207819 */ /* 0x000fe200000012ff */
        /* <DEDUP_REMOVED lines=11> */
[----:B------:R-:W-:Y:S02]  /*15550*/  IADD3 R53, P4, R4, 0x9000, RZ ;  /* 0x0000900004357810 */ /* 0x000fe40007f9e0ff */
[----:B------:R-:W-:Y:S02]  /*15560*/  P2R R14, PR, RZ, 0x20 ;  /* 0x00000020ff0e7803 */ /* 0x000fe40000000000 */
[----:B------:R-:W-:-:S02]  /*15570*/  LOP3.LUT R36, R37, 0x380, RZ, 0xc0, !PT ;  /* 0x0000038025247812 */ /* 0x000fc400078ec0ff */
[----:B------:R-:W-:Y:S02]  /*15580*/  LOP3.LUT R40, R41, 0x380, RZ, 0xc0, !PT ;  /* 0x0000038029287812 */ /* 0x000fe400078ec0ff */
[----:B---3--:R-:W-:Y:S02]  /*15590*/  LOP3.LUT R44, R45, 0x380, RZ, 0xc0, !PT ;  /* 0x000003802d2c7812 */ /* 0x008fe400078ec0ff */
[----:B------:R-:W-:Y:S02]  /*155a0*/  LOP3.LUT R48, R49, 0x380, RZ, 0xc0, !PT ;  /* 0x0000038031307812 */ /* 0x000fe400078ec0ff */
[----:B------:R-:W-:Y:S02]  /*155b0*/  LOP3.LUT R52, R53, 0x380, RZ, 0xc0, !PT ;  /* 0x0000038035347812 */ /* 0x000fe400078ec0ff */
[----:B------:R-:W-:Y:S02]  /*155c0*/  IADD3 R57, P5, R4, 0xa000, RZ ;  /* 0x0000a00004397810 */ /* 0x000fe40007fbe0ff */
[----:B------:R-:W-:-:S02]  /*155d0*/  SHF.R.U64 R36, R36, 0x3, RZ ;  /* 0x0000000324247819 */ /* 0x000fc400000012ff */
[----:B------:R-:W-:Y:S02]  /*155e0*/  SHF.R.U64 R40, R40, 0x3, RZ ;  /* 0x0000000328287819 */ /* 0x000fe400000012ff */
[----:B------:R-:W-:Y:S02]  /*155f0*/  LOP3.LUT R56, R57, 0x380, RZ, 0xc0, !PT ;  /* 0x0000038039387812 */ /* 0x000fe400078ec0ff */
        /* <DEDUP_REMOVED lines=8> */
[----:B------:R-:W-:Y:S01]  /*15680*/  SHF.R.U64 R56, R56, 0x3, RZ ;  /* 0x0000000338387819 */ /* 0x000fe200000012ff */
[----:B0-----:R-:W-:Y:S06]  /*15690*/  @P6 BRA `(.L_x_2698) ;  /* 0x0000000000106947 */ /* 0x001fec0003800000 */
[----:B------:R-:W-:Y:S05]  /*156a0*/  @!P0 BRA `(.L_x_2698) ;  /* 0x00000000000c8947 */ /* 0x000fea0003800000 */
[----:B------:R-:W2:Y:S04]  /*156b0*/  LDG.E R10, desc[UR42][R6.64] ;  /* 0x0000002a060a7981 */ /* 0x000ea8000c1e1900 */
[----:B-----5:R-:W2:Y:S02]  /*156c0*/  LDG.E R23, desc[UR42][R6.64+0x4] ;  /* 0x0000042a06177981 */ /* 0x020ea4000c1e1900 */
[----:B--2---:R-:W-:-:S07]  /*156d0*/  IMAD.IADD R23, R23, 0x1, -R10 ;  /* 0x0000000117177824 */ /* 0x004fce00078e0a0a */
.L_x_2698:
[----:B------:R-:W2:Y:S01]  /*156e0*/  LDL R86, [R1+0x4c] ;  /* 0x00004c0001567983 */ /* 0x000ea20000100800 */
[----:B------:R-:W-:Y:S01]  /*156f0*/  ISETP.NE.AND P6, PT, R14, RZ, PT ;  /* 0x000000ff0e00720c */ /* 0x000fe20003fc5270 */
[----:B------:R-:W0:Y:S02]  /*15700*/  S2R R7, SR_TID.X ;  /* 0x0000000000077919 */ /* 0x000e240000002100 */
[----:B0-----:R-:W-:-:S05]  /*15710*/  VIADD R7, R7, 0xffffff80 ;  /* 0xffffff8007077836 */ /* 0x001fca0000000000 */
[----:B------:R-:W-:-:S04]  /*15720*/  SHF.R.S32.HI R6, RZ, 0x1f, R7 ;  /* 0x0000001fff067819 */ /* 0x000fc80000011407 */
[----:B------:R-:W-:-:S04]  /*15730*/  LEA.HI R6, R6, R7, RZ, 0x7 ;  /* 0x0000000706067211 */ /* 0x000fc800078f38ff */
[----:B------:R-:W-:-:S06]  /*15740*/  SHF.R.S32.HI R6, RZ, 0x7, R6 ;  /* 0x00000007ff067819 */ /* 0x000fcc0000011406 */
[----:B------:R-:W0:Y:S01]  /*15750*/  SHFL.IDX PT, R6, R6, RZ, 0x1f ;  /* 0x00001fff06067589 */ /* 0x000e2200000e0000 */
[--C-:B------:R-:W-:Y:S01]  /*15760*/  IMAD.X R53, RZ, RZ, R5.reuse, P4 ;  /* 0x000000ffff357224 */ /* 0x100fe200020e0605 */
[----:B------:R-:W-:Y:S01]  /*15770*/  LOP3.LUT R56, R56, R57, RZ, 0x3c, !PT ;  /* 0x0000003938387212 */ /* 0x000fe200078e3cff */
        /* <DEDUP_REMOVED lines=11> */
[----:B------:R-:W-:Y:S02]  /*15830*/  LOP3.LUT R64, R65, 0x380, RZ, 0xc0, !PT ;  /* 0x0000038041407812 */ /* 0x000fe400078ec0ff */
[----:B------:R-:W-:Y:S02]  /*15840*/  LOP3.LUT R68, R69, 0x380, RZ, 0xc0, !PT ;  /* 0x0000038045447812 */ /* 0x000fe400078ec0ff */
[----:B0-----:R-:W-:Y:S02]  /*15850*/  ISETP.NE.AND P4, PT, R6, RZ, PT ;  /* 0x000000ff0600720c */ /* 0x001fe40003f85270 */
        /* <DEDUP_REMOVED lines=9> */
[----:B------:R-:W-:Y:S01]  /*158f0*/  SHF.R.S32.HI R24, RZ, 0x1f, R50 ;  /* 0x0000001fff187819 */ /* 0x000fe20000011432 */
        /* <DEDUP_REMOVED lines=10> */
[----:B------:R-:W-:Y:S02]  /*159a0*/  LOP3.LUT R76, R6, R7, RZ, 0x3c, !PT ;  /* 0x00000007064c7212 */ /* 0x000fe400078e3cff */
[----:B------:R-:W-:Y:S02]  /*159b0*/  SEL R81, R50, RZ, !P0 ;  /* 0x000000ff32517207 */ /* 0x000fe40004000000 */
[----:B------:R-:W-:Y:S02]  /*159c0*/  SEL R24, R24, RZ, !P0 ;  /* 0x000000ff18187207 */ /* 0x000fe40004000000 */
[----:B-----5:R-:W-:Y:S02]  /*159d0*/  SHF.R.S32.HI R21, RZ, 0x1f, R80 ;  /* 0x0000001fff157819 */ /* 0x020fe40000011450 */
[----:B--2---:R-:W-:Y:S01]  /*159e0*/  SHF.R.S32.HI R82, RZ, 0x1f, R86 ;  /* 0x0000001fff527819 */ /* 0x004fe20000011456 */
[----:B------:R-:W-:Y:S06]  /*159f0*/  @P4 BRA `(.L_x_2699) ;  /* 0x0000000000b84947 */ /* 0x000fec0003800000 */
[----:B------:R-:W2:Y:S01]  /*15a00*/  LDL R10, [R1] ;  /* 0x00000000010a7983 */ /* 0x000ea20000100800 */
[----:B------:R-:W0:Y:S01]  /*15a10*/  LDC R30, c[0x0][0xbe8] ;  /* 0x0002fa00ff1e7b82 */ /* 0x000e220000000800 */
[----:B------:R-:W-:Y:S01]  /*15a20*/  ULDC.64 UR4, c[0x0][0xb90] ;  /* 0x0002e40000047ab9 */ /* 0x000fe20000000a00 */
[----:B------:R-:W-:Y:S02]  /*15a30*/  IMAD.MOV.U32 R20, RZ, RZ, R80 ;  /* 0x000000ffff147224 */ /* 0x000fe400078e0050 */
[----:B------:R-:W-:Y:S02]  /*15a40*/  IMAD.MOV R35, RZ, RZ, -R201 ;  /* 0x000000ffff237224 */ /* 0x000fe400078e0ac9 */
[----:B------:R-:W-:-:S04]  /*15a50*/  IMAD.WIDE.U32 R6, R86, UR4, R20 ;  /* 0x0000000456067c25 */ /* 0x000fc8000f8e0014 */
[----:B------:R-:W-:Y:S01]  /*15a60*/  IMAD.IADD R34, R198, 0x1, R199 ;  /* 0x00000001c6227824 */ /* 0x000fe200078e02c7 */
[----:B0-----:R-:W-:-:S13]  /*15a70*/  ISETP.NE.AND P0, PT, R30, 0x1, PT ;  /* 0x000000011e00780c */ /* 0x001fda0003f05270 */
[----:B------:R-:W0:Y:S08]  /*15a80*/  @P0 LDC R11, c[0x0][0xbec] ;  /* 0x0002fb00ff0b0b82 */ /* 0x000e300000000800 */
[----:B------:R-:W1:Y:S01]  /*15a90*/  @P0 LDC R31, c[0x0][0xbf0] ;  /* 0x0002fc00ff1f0b82 */ /* 0x000e620000000800 */
[----:B--2---:R-:W-:Y:S02]  /*15aa0*/  IMAD.IADD R14, R10, 0x1, R199 ;  /* 0x000000010a0e7824 */ /* 0x004fe400078e02c7 */
[----:B------:R-:W-:-:S04]  /*15ab0*/  IMAD R10, R82, UR4, RZ ;  /* 0x00000004520a7c24 */ /* 0x000fc8000f8e02ff */
[----:B------:R-:W-:Y:S01]  /*15ac0*/  IMAD R15, R86, UR5, R10 ;  /* 0x00000005560f7c24 */ /* 0x000fe2000f8e020a */
[----:B------:R-:W-:Y:S01]  /*15ad0*/  ULDC.64 UR4, c[0x0][0xb98] ;  /* 0x0002e60000047ab9 */ /* 0x000fe20000000a00 */
[----:B0-----:R-:W-:-:S04]  /*15ae0*/  @P0 IMAD.HI.U32 R10, R14, R11, RZ ;  /* 0x0000000b0e0a0227 */ /* 0x001fc800078e00ff */
[----:B------:R-:W-:Y:S01]  /*15af0*/  IMAD.MOV.U32 R11, RZ, RZ, R14 ;  /* 0x000000ffff0b7224 */ /* 0x000fe200078e000e */
[----:B-1----:R-:W-:Y:S01]  /*15b00*/  @P0 SHF.R.U32.HI R11, RZ, R31, R10 ;  /* 0x0000001fff0b0219 */ /* 0x002fe2000001160a */
        /* <DEDUP_REMOVED lines=26> */
[----:B------:R-:W1:Y:S06]  /*15cb0*/  SHFL.IDX PT, R11, R20, 0x1, 0x1c1f ;  /* 0x003c1f00140b7f89 */ /* 0x000e6c00000e0000 */
[----:B0-----:R0:W-:Y:S04]  /*15cc0*/  @!P1 ST.E desc[UR42][R6.64], R0 ;  /* 0x0000000006009985 */ /* 0x0011e8000c10192a */
[----:B-1----:R0:W-:Y:S02]  /*15cd0*/  @!P0 ST.E desc[UR42][R10.64], R3 ;  /* 0x000000030a008985 */ /* 0x0021e4000c10192a */
.L_x_2699:
[----:B------:R-:W1:Y:S01]  /*15ce0*/  LDC R84, c[0x0][0xbe8] ;  /* 0x0002fa00ff547b82 */ /* 0x000e620000000800 */
[----:B------:R-:W-:Y:S01]  /*15cf0*/  ULDC.64 UR4, c[0x0][0xaa0] ;  /* 0x0002a80000047ab9 */ /* 0x000fe20000000a00 */
[----:B0-----:R-:W5:Y:S01]  /*15d00*/  LD.E.128 R4, desc[UR42][R4.64] ;  /* 0x0000002a04047980 */ /* 0x001f62000c101d00 */
[----:B------:R-:W-:-:S03]  /*15d10*/  IMAD R21, R21, UR4, RZ ;  /* 0x0000000415157c24 */ /* 0x000fc6000f8e02ff */
[----:B------:R-:W5:Y:S01]  /*15d20*/  LD.E.128 R8, desc[UR42][R8.64] ;  /* 0x0000002a08087980 */ /* 0x000f62000c101d00 */
[C---:B------:R-:W-:Y:S02]  /*15d30*/  IMAD R3, R80.reuse, UR5, R21 ;  /* 0x0000000550037c24 */ /* 0x040fe4000f8e0215 */
[----:B------:R-:W-:Y:S01]  /*15d40*/  IMAD.WIDE.U32 R20, R80, UR4, RZ ;  /* 0x0000000450147c25 */ /* 0x000fe2000f8e00ff */
[----:B------:R-:W-:Y:S01]  /*15d50*/  SHF.R.S32.HI R0, RZ, 0x1f, R97 ;  /* 0x0000001fff007819 */ /* 0x000fe20000011461 */
[----:B------:R-:W-:Y:S01]  /*15d60*/  ULDC.64 UR4, c[0x0][0xae8] ;  /* 0x0002ba0000047ab9 */ /* 0x000fe20000000a00 */
[----:B------:R-:W5:Y:S04]  /*15d70*/  LD.E.128 R12, desc[UR42][R12.64] ;  /* 0x0000002a0c0c7980 */ /* 0x000f68000c101d00 */
[----:B------:R-:W5:Y:S04]  /*15d80*/  LD.E.128 R28, desc[UR42][R28.64] ;  /* 0x0000002a1c1c7980 */ /* 0x000f68000c101d00 */
[----:B------:R-:W5:Y:S01]  /*15d90*/  LD.E.128 R32, desc[UR42][R32.64] ;  /* 0x0000002a20207980 */ /* 0x000f62000c101d00 */
[----:B-1----:R-:W-:Y:S01]  /*15da0*/  ISETP.NE.AND P1, PT, R84, 0x1, PT ;  /* 0x000000015400780c */ /* 0x002fe20003f25270 */
[----:B------:R-:W-:-:S02]  /*15db0*/  IMAD.IADD R21, R21, 0x1, R3 ;  /* 0x0000000115157824 */ /* 0x000fc400078e0203 */
[----:B------:R-:W5:Y:S01]  /*15dc0*/  LD.E.128 R36, desc[UR42][R36.64] ;  /* 0x0000002a24247980 */ /* 0x000f62000c101d00 */
[----:B------:R-:W0:Y:S01]  /*15dd0*/  LDC R3, c[0x0][0xac8] ;  /* 0x0002b200ff037b82 */ /* 0x000e220000000800 */
[----:B------:R-:W-:Y:S02]  /*15de0*/  LEA.HI R0, R0, R97, RZ, 0x3 ;  /* 0x0000006100007211 */ /* 0x000fe400078f18ff */
[----:B------:R-:W5:Y:S04]  /*15df0*/  LD.E.128 R40, desc[UR42][R40.64] ;  /* 0x0000002a28287980 */ /* 0x000f68000c101d00 */
[----:B------:R-:W5:Y:S02]  /*15e00*/  LD.E.128 R44, desc[UR42][R44.64] ;  /* 0x0000002a2c2c7980 */ /* 0x000f64000c101d00 */
[----:B------:R-:W1:Y:S01]  /*15e10*/  @P1 LDC R85, c[0x0][0xbec] ;  /* 0x0002fb00ff551b82 */ /* 0x000e620000000800 */
[----:B------:R-:W-:Y:S01]  /*15e20*/  LOP3.LUT R0, R0, 0xfffffff8, RZ, 0xc0, !PT ;  /* 0xfffffff800007812 */ /* 0x000fe200078ec0ff */
[----:B------:R-:W5:Y:S04]  /*15e30*/  LD.E.128 R48, desc[UR42][R48.64] ;  /* 0x0000002a30307980 */ /* 0x000f68000c101d00 */
[----:B------:R-:W5:Y:S02]  /*15e40*/  LD.E.128 R52, desc[UR42][R52.64] ;  /* 0x0000002a34347980 */ /* 0x000f64000c101d00 */
[----:B------:R-:W2:Y:S01]  /*15e50*/  @P1 LDC R87, c[0x0][0xbf0] ;  /* 0x0002fc00ff571b82 */ /* 0x000ea20000000800 */
[----:B------:R-:W-:Y:S01]  /*15e60*/  IMAD.IADD R0, R97, 0x1, -R0 ;  /* 0x0000000161007824 */ /* 0x000fe200078e0a00 */
[----:B------:R-:W5:Y:S01]  /*15e70*/  LD.E.128 R56, desc[UR42][R56.64] ;  /* 0x0000002a38387980 */ /* 0x000f62000c101d00 */
[----:B------:R-:W-:-:S02]  /*15e80*/  IMAD R82, R82, UR4, RZ ;  /* 0x0000000452527c24 */ /* 0x000fc4000f8e02ff */
[----:B------:R-:W-:Y:S01]  /*15e90*/  IMAD R0, R0, 0x20, R98 ;  /* 0x0000002000007824 */ /* 0x000fe200078e0262 */
[----:B------:R-:W5:Y:S01]  /*15ea0*/  LD.E.128 R60, desc[UR42][R60.64] ;  /* 0x0000002a3c3c7980 */ /* 0x000f62000c101d00 */
[C---:B------:R-:W-:Y:S02]  /*15eb0*/  IMAD R83, R86.reuse, UR5, R82 ;  /* 0x0000000556537c24 */ /* 0x040fe4000f8e0252 */
[----:B------:R-:W-:Y:S01]  /*15ec0*/  IMAD.WIDE.U32 R20, R86, UR4, R20 ;  /* 0x0000000456147c25 */ /* 0x000fe2000f8e0014 */
[----:B------:R-:W-:Y:S01]  /*15ed0*/  ULDC.64 UR4, c[0x0][0xaf0] ;  /* 0x0002bc0000047ab9 */ /* 0x000fe20000000a00 */
[----:B------:R-:W5:Y:S02]  /*15ee0*/  LD.E.128 R64, desc[UR42][R64.64] ;  /* 0x0000002a40407980 */ /* 0x000f64000c101d00 */
[----:B------:R-:W-:Y:S02]  /*15ef0*/  VIADD R103, R208, 0x40 ;  /* 0x00000040d0677836 */ /* 0x000fe40000000000 */
[----:B------:R-:W-:Y:S01]  /*15f00*/  IMAD.IADD R80, R199, 0x1, R0 ;  /* 0x00000001c7507824 */ /* 0x000fe200078e0200 */
[----:B------:R-:W5:Y:S01]  /*15f10*/  LD.E.128 R68, desc[UR42][R68.64] ;  /* 0x0000002a44447980 */ /* 0x000f62000c101d00 */
[----:B------:R-:W-:Y:S01]  /*15f20*/  IMAD.IADD R21, R21, 0x1, R83 ;  /* 0x0000000115157824 */ /* 0x000fe200078e0253 */
[----:B0-----:R-:W-:Y:S01]  /*15f30*/  ISETP.GE.AND P0, PT, R103, R3, PT ;  /* 0x000000036700720c */ /* 0x001fe20003f06270 */
[----:B------:R-:W-:Y:S01]  /*15f40*/  IMAD R24, R24, UR4, RZ ;  /* 0x0000000418187c24 */ /* 0x000fe2000f8e02ff */
[----:B------:R-:W5:Y:S01]  /*15f50*/  LD.E.128 R72, desc[UR42][R72.64] ;  /* 0x0000002a48487980 */ /* 0x000f62000c101d00 */
[----:B-1----:R-:W-:-:S03]  /*15f60*/  @P1 IMAD.HI.U32 R0, R80, R85, RZ ;  /* 0x0000005550001227 */ /* 0x002fc600078e00ff */
[----:B------:R-:W5:Y:S01]  /*15f70*/  LD.E.128 R76, desc[UR42][R76.64] ;  /* 0x0000002a4c4c7980 */ /* 0x000f62000c101d00 */
[C---:B------:R-:W-:Y:S01]  /*15f80*/  VIADD R101, R208.reuse, 0x80 ;  /* 0x00000080d0657836 */ /* 0x040fe20000000000 */
[----:B------:R-:W-:Y:S01]  /*15f90*/  BSSY B1, `(.L_x_2700) ;  /* 0x0000073000017945 */ /* 0x000fe20003800000 */
[C---:B------:R-:W-:Y:S01]  /*15fa0*/  IMAD R83, R81.reuse, UR5, R24 ;  /* 0x0000000551537c24 */ /* 0x040fe2000f8e0218 */
[----:B------:R-:W-:Y:S01]  /*15fb0*/  SEL R24, RZ, 0xffffffff, P0 ;  /* 0xffffffffff187807 */ /* 0x000fe20000000000 */
[----:B------:R-:W-:Y:S01]  /*15fc0*/  IMAD.WIDE.U32 R20, R81, UR4, R20 ;  /* 0x0000000451147c25 */ /* 0x000fe2000f8e0014 */
[----:B------:R-:W-:Y:S01]  /*15fd0*/  ISETP.GE.AND P0, PT, R101, R3, PT ;  /* 0x000000036500720c */ /* 0x000fe20003f06270 */
[----:B------:R-:W-:Y:S01]  /*15fe0*/  ULDC.64 UR4, c[0x0][0xae0] ;  /* 0x0002b80000047ab9 */ /* 0x000fe20000000a00 */
[----:B------:R-:W-:Y:S01]  /*15ff0*/  @!PT LDS RZ, [RZ] ;  /* 0x00000000fffff984 */ /* 0x000fe20000000800 */
[----:B------:R-:W-:Y:S01]  /*16000*/  @!PT LDS RZ, [RZ] ;  /* 0x00000000fffff984 */ /* 0x000fe20000000800 */
[----:B------:R-:W-:Y:S01]  /*16010*/  @!PT LDS RZ, [RZ] ;  /* 0x00000000fffff984 */ /* 0x000fe20000000800 */
[----:B------:R-:W-:Y:S01]  /*16020*/  @!PT LDS RZ, [RZ] ;  /* 0x00000000fffff984 */ /* 0x000fe20000000800 */
[----:B------:R0:W-:Y:S06]  /*16030*/  MEMBAR.ALL.CTA ;  /* 0x0000000000007992 */ /* 0x0001ec0000008000 */
[----:B0-----:R-:W0:Y:S01]  /*16040*/  FENCE.VIEW.ASYNC.S ;  /* 0x00000000000073c6 */ /* 0x001e220000000000 */
[----:B------:R-:W-:Y:S01]  /*16050*/  IMAD.MOV.U32 R81, RZ, RZ, R80 ;  /* 0x000000ffff517224 */ /* 0x000fe200078e0050 */
[----:B--2---:R-:W-:Y:S01]  /*16060*/  @P1 SHF.R.U32.HI R81, RZ, R87, R0 ;  /* 0x00000057ff511219 */ /* 0x004fe20000011600 */
        /* <DEDUP_REMOVED lines=14> */
[C---:B------:R-:W-:Y:S01]  /*16150*/  VIADD R95, R208.reuse, 0x140 ;  /* 0x00000140d05f7836 */ /* 0x040fe20000000000 */
[----:B------:R-:W-:Y:S01]  /*16160*/  SHF.R.S32.HI R80, RZ, 0x1f, R81 ;  /* 0x0000001fff507819 */ /* 0x000fe20000011451 */
[----:B------:R-:W-:Y:S01]  /*16170*/  VIADD R93, R208, 0x180 ;  /* 0x00000180d05d7836 */ /* 0x000fe20000000000 */
[----:B------:R-:W-:Y:S01]  /*16180*/  LOP3.LUT R0, R85, 0x4, R0, 0xe2, !PT ;  /* 0x0000000455007812 */ /* 0x000fe200078ee200 */
[----:B------:R-:W-:Y:S01]  /*16190*/  IMAD.SHL.U32 R85, R24, 0x8, RZ ;  /* 0x0000000818557824 */ /* 0x000fe200078e00ff */
[----:B------:R-:W-:Y:S01]  /*161a0*/  SEL R24, RZ, 0xffffffff, P0 ;  /* 0xffffffffff187807 */ /* 0x000fe20000000000 */
[----:B------:R-:W-:Y:S01]  /*161b0*/  IMAD R80, R80, UR4, RZ ;  /* 0x0000000450507c24 */ /* 0x000fe2000f8e02ff */
[----:B------:R-:W-:Y:S01]  /*161c0*/  ISETP.GE.AND P0, PT, R95, R3, PT ;  /* 0x000000035f00720c */ /* 0x000fe20003f06270 */
[----:B------:R-:W-:Y:S01]  /*161d0*/  IMAD.WIDE.U32 R20, R81, UR4, R20 ;  /* 0x0000000451147c25 */ /* 0x000fe2000f8e0014 */
[----:B------:R-:W-:-:S03]  /*161e0*/  LOP3.LUT R0, R85, 0x8, R0, 0xe2, !PT ;  /* 0x0000000855007812 */ /* 0x000fc600078ee200 */
        /* <DEDUP_REMOVED lines=8> */
[----:B------:R-:W-:Y:S02]  /*16270*/  IMAD.IADD R21, R21, 0x1, R85 ;  /* 0x0000000115157824 */ /* 0x000fe400078e0255 */
[----:B------:R-:W-:Y:S01]  /*16280*/  IMAD R80, R80, UR4, RZ ;  /* 0x0000000450507c24 */ /* 0x000fe2000f8e02ff */
[----:B------:R-:W-:Y:S01]  /*16290*/  LOP3.LUT R0, R81, 0x20, R0, 0xe2, !PT ;  /* 0x0000002051007812 */ /* 0x000fe200078ee200 */
[----:B------:R-:W-:Y:S01]  /*162a0*/  IMAD R90, R23, R84, RZ ;  /* 0x00000054175a7224 */ /* 0x000fe200078e02ff */
[----:B------:R-:W-:Y:S01]  /*162b0*/  SEL R23, RZ, 0x40, P0 ;  /* 0x00000040ff177807 */ /* 0x000fe20000000000 */
[----:B------:R-:W-:-:S02]  /*162c0*/  IMAD.IADD R199, R98, 0x1, R199 ;  /* 0x0000000162c77824 */ /* 0x000fc400078e02c7 */
[C---:B------:R-:W-:Y:S01]  /*162d0*/  IMAD R81, R83.reuse, UR5, R80 ;  /* 0x0000000553517c24 */ /* 0x040fe2000f8e0250 */
[----:B------:R-:W-:Y:S01]  /*162e0*/  LOP3.LUT R23, R0, R23, RZ, 0xfc, !PT ;  /* 0x0000001700177212 */ /* 0x000fe200078efcff */
[----:B------:R-:W-:Y:S01]  /*162f0*/  IMAD.WIDE.U32 R20, R83, UR4, R20 ;  /* 0x0000000453147c25 */ /* 0x000fe2000f8e0014 */
[----:B------:R-:W-:Y:S01]  /*16300*/  ISETP.GE.AND P1, PT, R199, R90, PT ;  /* 0x0000005ac700720c */ /* 0x000fe20003f26270 */
[----:B------:R-:W-:Y:S02]  /*16310*/  ULDC.64 UR4, c[0x0][0xa80] ;  /* 0x0002a00000047ab9 */ /* 0x000fe40000000a00 */
[----:B------:R-:W-:Y:S01]  /*16320*/  VIADD R91, R208, 0x1c0 ;  /* 0x000001c0d05b7836 */ /* 0x000fe20000000000 */
[----:B------:R-:W-:Y:S01]  /*16330*/  LEA R88, P2, R20, UR4, 0x1 ;  /* 0x0000000414587c11 */ /* 0x000fe2000f8408ff */
[----:B------:R-:W-:Y:S02]  /*16340*/  IMAD.IADD R21, R21, 0x1, R81 ;  /* 0x0000000115157824 */ /* 0x000fe400078e0251 */
        /* <DEDUP_REMOVED lines=11> */
[----:B------:R0:W1:Y:S01]  /*16400*/  SHFL.IDX PT, R20, R88, RZ, 0x181f ;  /* 0x00181fff58147589 */ /* 0x00006200000e0000 */
[C---:B------:R-:W-:Y:S01]  /*16410*/  VIADD R102, R208.reuse, 0x80 ;  /* 0x00000080d0667836 */ /* 0x040fe20000000000 */
[----:B------:R-:W-:Y:S01]  /*16420*/  LOP3.LUT R24, R23, R24, RZ, 0xfc, !PT ;  /* 0x0000001817187212 */ /* 0x000fe200078efcff */
[----:B------:R-:W-:Y:S01]  /*16430*/  VIADD R104, R208, 0x40 ;  /* 0x00000040d0687836 */ /* 0x000fe20000000000 */
[----:B------:R0:W2:Y:S01]  /*16440*/  SHFL.IDX PT, R21, R89, RZ, 0x181f ;  /* 0x00181fff59157589 */ /* 0x0000a200000e0000 */
        /* <DEDUP_REMOVED lines=12> */
[CC--:B-1----:R-:W-:Y:S02]  /*16510*/  @!P1 LEA R80, P2, R103.reuse, R20.reuse, 0x1 ;  /* 0x0000001467509211 */ /* 0x0c2fe400078408ff */
[----:B--2---:R-:W-:Y:S02]  /*16520*/  @!P0 IMAD.WIDE R82, R208, 0x2, R20 ;  /* 0x00000002d0528825 */ /* 0x004fe400078e0214 */
[----:B------:R-:W-:Y:S02]  /*16530*/  @!P1 LEA.HI.X R81, R103, R21, R104, 0x1, P2 ;  /* 0x0000001567519211 */ /* 0x000fe400010f0c68 */
[-C--:B------:R-:W-:Y:S01]  /*16540*/  ISETP.GE.AND P2, PT, R97, R3.reuse, PT ;  /* 0x000000036100720c */ /* 0x080fe20003f46270 */
[----:B-----5:R0:W-:Y:S01]  /*16550*/  @!P0 ST.E.128 desc[UR42][R82.64], R4 ;  /* 0x0000000452008985 */ /* 0x0201e2000c101d2a */
[----:B------:R-:W-:Y:S02]  /*16560*/  @!P5 LEA R86, P4, R101, R20, 0x1 ;  /* 0x000000146556d211 */ /* 0x000fe400078808ff */
[----:B------:R-:W-:Y:S01]  /*16570*/  LOP3.LUT P0, RZ, R23, 0x40, RZ, 0xc0, !PT ;  /* 0x0000004017ff7812 */ /* 0x000fe2000780c0ff */
[----:B------:R1:W-:Y:S01]  /*16580*/  @!P1 ST.E.128 desc[UR42][R80.64], R12 ;  /* 0x0000000c50009985 */ /* 0x0003e2000c101d2a */
[----:B------:R-:W-:-:S02]  /*16590*/  ISETP.GE.AND P1, PT, R95, R3, PT ;  /* 0x000000035f00720c */ /* 0x000fc40003f26270 */
[-C--:B------:R-:W-:Y:S02]  /*165a0*/  @!P5 LEA.HI.X R87, R101, R21.reuse, R102, 0x1, P4 ;  /* 0x000000156557d211 */ /* 0x080fe400020f0c66 */
[----:B------:R-:W-:Y:S02]  /*165b0*/  LOP3.LUT P4, RZ, R24, 0x80, RZ, 0xc0, !PT ;  /* 0x0000008018ff7812 */ /* 0x000fe4000788c0ff */
[CC--:B------:R-:W-:Y:S01]  /*165c0*/  @!P3 LEA R84, P6, R99.reuse, R20.reuse, 0x1 ;  /* 0x000000146354b211 */ /* 0x0c0fe200078c08ff */
[----:B------:R3:W-:Y:S03]  /*165d0*/  @!P5 ST.E.128 desc[UR42][R86.64], R32 ;  /* 0x000000205600d985 */ /* 0x0007e6000c101d2a */
[----:B------:R-:W-:Y:S02]  /*165e0*/  @!P3 LEA.HI.X R85, R99, R21, R100, 0x1, P6 ;  /* 0x000000156355b211 */ /* 0x000fe400030f0c64 */
[----:B0-----:R-:W-:-:S03]  /*165f0*/  @!P2 LEA R4, P5, R97, R20, 0x1 ;  /* 0x000000146104a211 */ /* 0x001fc600078a08ff */
[----:B------:R3:W-:Y:S01]  /*16600*/  @!P3 ST.E.128 desc[UR42][R84.64], R40 ;  /* 0x000000285400b985 */ /* 0x0007e2000c101d2a */
[-C--:B------:R-:W-:Y:S02]  /*16610*/  @!P1 LEA R6, P6, R95, R20.reuse, 0x1 ;  /* 0x000000145f069211 */ /* 0x080fe400078c08ff */
[-C--:B-1----:R-:W-:Y:S02]  /*16620*/  @P0 LEA R12, P3, R93, R20.reuse, 0x1 ;  /* 0x000000145d0c0211 */ /* 0x082fe400078608ff */
        /* <DEDUP_REMOVED lines=9> */
.L_x_2701:
[----:B------:R-:W-:Y:S05]  /*166c0*/  BSYNC B1 ;  /* 0x0000000000017941 */ /* 0x000fea0003800000 */
.L_x_2700:
[----:B------:R-:W-:Y:S01]  /*166d0*/  VIADD R0, R199, 0x20 ;  /* 0x00000020c7007836 */ /* 0x000fe20000000000 */
[----:B---3-5:R0:W3:Y:S04]  /*166e0*/  SHFL.IDX PT, R7, R89, 0x1, 0x181f ;  /* 0x00381f0059077f89 */ /* 0x0280e800000e0000 */
[----:B------:R-:W-:Y:S01]  /*166f0*/  ISETP.GE.AND P0, PT, R0, R90, PT ;  /* 0x0000005a0000720c */ /* 0x000fe20003f06270 */
[----:B------:R0:W4:-:S12]  /*16700*/  SHFL.IDX PT, R6, R88, 0x1, 0x181f ;  /* 0x00381f0058067f89 */ /* 0x00011800000e0000 */
[----:B0-----:R-:W-:Y:S05]  /*16710*/  @P0 BRA `(.L_x_2702) ;  /* 0x0000001000580947 */ /* 0x001fea0003800000 */
[-C--:B------:R-:W-:Y:S02]  /*16720*/  ISETP.GE.AND P5, PT, R103, R3.reuse, PT ;  /* 0x000000036700720c */ /* 0x080fe40003fa6270 */
[-C--:B------:R-:W-:Y:S02]  /*16730*/  ISETP.GE.AND P6, PT, R208, R3.reuse, PT ;  /* 0x00000003d000720c */ /* 0x080fe40003fc6270 */
[-C--:B------:R-:W-:Y:S02]  /*16740*/  ISETP.GE.AND P3, PT, R101, R3.reuse, PT ;  /* 0x000000036500720c */ /* 0x080fe40003f66270 */
[-C--:B------:R-:W-:Y:S02]  /*16750*/  ISETP.GE.AND P2, PT, R99, R3.reuse, PT ;  /* 0x000000036300720c */ /* 0x080fe40003f46270 */
[-C--:B------:R-:W-:Y:S02]  /*16760*/  ISETP.GE.AND P1, PT, R97, R3.reuse, PT ;  /* 0x000000036100720c */ /* 0x080fe40003f26270 */
[----:B------:R-:W-:-:S03]  /*16770*/  ISETP.GE.AND P0, PT, R95, R3, PT ;  /* 0x000000035f00720c */ /* 0x000fc60003f06270 */
[CC--:B----4-:R-:W-:Y:S02]  /*16780*/  @!P5 LEA R12, P4, R103.reuse, R6.reuse, 0x1 ;  /* 0x00000006670cd211 */ /* 0x0d0fe400078808ff */
[----:B---3--:R-:W-:Y:S02]  /*16790*/  @!P6 IMAD.WIDE R4, R208, 0x2, R6 ;  /* 0x00000002d004e825 */ /* 0x008fe400078e0206 */
[----:B------:R-:W-:Y:S02]  /*167a0*/  @!P5 LEA.HI.X R13, R103, R7, R104, 0x1, P4 ;  /* 0x00000007670dd211 */ /* 0x000fe400020f0c68 */
[----:B------:R-:W-:Y:S01]  /*167b0*/  LOP3.LUT P4, RZ, R23, 0x40, RZ, 0xc0, !PT ;  /* 0x0000004017ff7812 */ /* 0x000fe2000788c0ff */
[----:B------:R0:W-:Y:S01]  /*167c0*/  @!P6 ST.E.128 desc[UR42][R4.64], R8 ;  /* 0x000000080400e985 */ /* 0x0001e2000c101d2a */
[----:B------:R-:W-:-:S03]  /*167d0*/  @!P3 LEA R14, P6, R101, R6, 0x1 ;  /* 0x00000006650eb211 */ /* 0x000fc600078c08ff */
[----:B------:R3:W-:Y:S01]  /*167e0*/  @!P5 ST.E.128 desc[UR42][R12.64], R28 ;  /* 0x0000001c0c00d985 */ /* 0x0007e2000c101d2a */
[-C--:B------:R-:W-:Y:S02]  /*167f0*/  @!P3 LEA.HI.X R15, R101, R7.reuse, R102, 0x1, P6 ;  /* 0x00000007650fb211 */ /* 0x080fe400030f0c66 */
[-C--:B-1----:R-:W-:Y:S02]  /*16800*/  @!P2 LEA R20, P5, R99, R6.reuse, 0x1 ;  /* 0x000000066314a211 */ /* 0x082fe400078a08ff */
[-C--:B------:R-:W-:Y:S01]  /*16810*/  @!P1 LEA R32, P6, R97, R6.reuse, 0x1 ;  /* 0x0000000661209211 */ /* 0x080fe200078c08ff */
[----:B------:R3:W-:Y:S01]  /*16820*/  @!P3 ST.E.128 desc[UR42][R14.64], R36 ;  /* 0x000000240e00b985 */ /* 0x0007e2000c101d2a */
[----:B------:R-:W-:Y:S02]  /*16830*/  @!P0 LEA R34, P3, R95, R6, 0x1 ;  /* 0x000000065f228211 */ /* 0x000fe400078608ff */
[-C--:B--2---:R-:W-:Y:S02]  /*16840*/  @!P2 LEA.HI.X R21, R99, R7.reuse, R100, 0x1, P5 ;  /* 0x000000076315a211 */ /* 0x084fe400028f0c64 */
        /* <DEDUP_REMOVED lines=14> */
.L_x_2697:
[----:B------:R-:W4:Y:S01]  /*16930*/  LDL R9, [R1+0x50] ;  /* 0x0000500001097983 */ /* 0x000f220000100800 */
[----:B------:R-:W-:Y:S01]  /*16940*/  ULDC.64 UR4, c[0x0][0xc00] ;  /* 0x0003000000047ab9 */ /* 0x000fe20000000a00 */
[----:B------:R-:W4:Y:S01]  /*16950*/  LDC.64 R4, c[0x0][0xc00] ;  /* 0x00030000ff047b82 */ /* 0x000f220000000a00 */
[----:B------:R-:W-:Y:S01]  /*16960*/  ISETP.NE.U32.AND P0, PT, RZ, UR4, PT ;  /* 0x00000004ff007c0c */ /* 0x000fe2000bf05070 */
[----:B------:R-:W-:-:S03]  /*16970*/  IMAD.MOV.U32 R3, RZ, RZ, RZ ;  /* 0x000000ffff037224 */ /* 0x000fc600078e00ff */
[----:B------:R-:W-:Y:S01]  /*16980*/  ISETP.NE.AND.EX P0, PT, RZ, UR5, PT, P0 ;  /* 0x00000005ff007c0c */ /* 0x000fe2000bf05300 */
[----:B------:R-:W-:Y:S02]  /*16990*/  ULDC.64 UR4, c[0x0][0xc08] ;  /* 0x0003020000047ab9 */ /* 0x000fe40000000a00 */
[----:B------:R-:W-:Y:S01]  /*169a0*/  ISETP.NE.U32.AND P1, PT, RZ, UR4, PT ;  /* 0x00000004ff007c0c */ /* 0x000fe2000bf25070 */
[----:B---3--:R-:W3:Y:S01]  /*169b0*/  S2R R24, SR_TID.X ;  /* 0x0000000000187919 */ /* 0x008ee20000002100 */
[----:B------:R-:W0:Y:S02]  /*169c0*/  LDC R21, c[0x0][0xbe8] ;  /* 0x0002fa00ff157b82 */ /* 0x000e240000000800 */
[----:B------:R-:W-:-:S13]  /*169d0*/  ISETP.NE.AND.EX P1, PT, RZ, UR5, PT, P1 ;  /* 0x00000005ff007c0c */ /* 0x000fda000bf25310 */
[----:B------:R-:W1:Y:S01]  /*169e0*/  @P1 LDC.64 R6, c[0x0][0xc08] ;  /* 0x00030200ff061b82 */ /* 0x000e620000000a00 */
[----:B------:R-:W-:Y:S02]  /*169f0*/  ULDC UR4, c[0x0][0xa88] ;  /* 0x0002a20000047ab9 */ /* 0x000fe40000000800 */
[----:B------:R-:W-:Y:S02]  /*16a00*/  IMAD.U32 R0, RZ, RZ, UR4 ;  /* 0x00000004ff007e24 */ /* 0x000fe4000f8e00ff */
[----:B----4-:R-:W-:-:S04]  /*16a10*/  IMAD.WIDE R4, R9, 0x4, R4 ;  /* 0x0000000409047825 */ /* 0x010fc800078e0204 */
[----:B-1----:R-:W-:Y:S01]  /*16a20*/  @P1 IMAD.WIDE R6, R9, 0x4, R6 ;  /* 0x0000000409061825 */ /* 0x002fe200078e0206 */
[----:B------:R1:W5:Y:S03]  /*16a30*/  @P0 LDG.E R3, desc[UR42][R4.64] ;  /* 0x0000002a04030981 */ /* 0x000366000c1e1900 */
[----:B---3--:R-:W-:Y:S01]  /*16a40*/  VIADD R24, R24, 0xffffff80 ;  /* 0xffffff8018187836 */ /* 0x008fe20000000000 */
[----:B------:R1:W5:Y:S01]  /*16a50*/  @P1 LDG.E R0, desc[UR42][R6.64] ;  /* 0x0000002a06001981 */ /* 0x000362000c1e1900 */
[----:B------:R-:W-:-:S03]  /*16a60*/  SHF.R.S32.HI R8, RZ, 0x1f, R9 ;  /* 0x0000001fff087819 */ /* 0x000fc60000011409 */
[----:B------:R-:W-:Y:S01]  /*16a70*/  ISETP.GE.AND P2, PT, R24, 0x40, PT ;  /* 0x000000401800780c */ /* 0x000fe20003f46270 */
[----:B0-----:R-:W-:-:S12]  /*16a80*/  @P1 BRA `(.L_x_2703) ;  /* 0x0000000000101947 */ /* 0x001fd80003800000 */
[----:B------:R-:W-:Y:S05]  /*16a90*/  @!P0 BRA `(.L_x_2703) ;  /* 0x00000000000c8947 */ /* 0x000fea0003800000 */
[----:B-1----:R-:W3:Y:S04]  /*16aa0*/  LDG.E R7, desc[UR42][R4.64] ;  /* 0x0000002a04077981 */ /* 0x002ee8000c1e1900 */
[----:B-----5:R-:W3:Y:S02]  /*16ab0*/  LDG.E R0, desc[UR42][R4.64+0x4] ;  /* 0x0000042a04007981 */ /* 0x020ee4000c1e1900 */
[----:B---3--:R-:W-:-:S07]  /*16ac0*/  IMAD.IADD R0, R0, 0x1, -R7 ;  /* 0x0000000100007824 */ /* 0x008fce00078e0a07 */
.L_x_2703:
[----:B------:R-:W3:Y:S01]  /*16ad0*/  LDL R28, [R1+0x4c] ;  /* 0x00004c00011c7983 */ /* 0x000ee20000100800 */
[----:B------:R-:W-:Y:S01]  /*16ae0*/  BSSY B1, `(.L_x_2704) ;  /* 0x000002d000017945 */ /* 0x000fe20003800000 */
[----:B------:R-:W-:Y:S02]  /*16af0*/  SEL R13, R9, RZ, !P0 ;  /* 0x000000ff090d7207 */ /* 0x000fe40004000000 */
[----:B------:R-:W-:Y:S02]  /*16b00*/  SEL R14, R8, RZ, !P0 ;  /* 0x000000ff080e7207 */ /* 0x000fe40004000000 */
[----:B-----5:R-:W-:Y:S02]  /*16b10*/  SHF.R.S32.HI R10, RZ, 0x1f, R3 ;  /* 0x0000001fff0a7819 */ /* 0x020fe40000011403 */
[----:B---3--:R-:W-:Y:S01]  /*16b20*/  SHF.R.S32.HI R12, RZ, 0x1f, R28 ;  /* 0x0000001fff0c7819 */ /* 0x008fe2000001141c */
[----:B------:R-:W-:Y:S06]  /*16b30*/  @P2 BRA `(.L_x_2705) ;  /* 0x00000000009c2947 */ /* 0x000fec0003800000 */
[----:B-1----:R-:W0:Y:S01]  /*16b40*/  S2R R6, SR_TID.X ;  /* 0x0000000000067919 */ /* 0x002e220000002100 */
[----:B------:R-:W1:Y:S02]  /*16b50*/  LDC R20, c[0x0][0xbe8] ;  /* 0x0002fa00ff147b82 */ /* 0x000e640000000800 */
[----:B-1----:R-:W-:Y:S01]  /*16b60*/  IMAD R4, R0, R20, RZ ;  /* 0x0000001400047224 */ /* 0x002fe200078e02ff */
[----:B0-----:R-:W-:-:S04]  /*16b70*/  IADD3 R11, R199, -0x80, R6 ;  /* 0xffffff80c70b7810 */ /* 0x001fc80007ffe006 */
        /* <DEDUP_REMOVED lines=9> */
[----:B------:R-:W0:Y:S01]  /*16c10*/  @P0 LDC R6, c[0x0][0xbec] ;  /* 0x0002fb00ff060b82 */ /* 0x000e220000000800 */
[----:B------:R-:W-:Y:S01]  /*16c20*/  IMAD R9, R28, UR5, R8 ;  /* 0x000000051c097c24 */ /* 0x000fe2000f8e0208 */
[----:B------:R-:W-:-:S03]  /*16c30*/  ULDC.64 UR4, c[0x0][0xb98] ;  /* 0x0002e60000047ab9 */ /* 0x000fc60000000a00 */
[----:B------:R-:W-:-:S03]  /*16c40*/  IMAD.IADD R5, R5, 0x1, R9 ;  /* 0x0000000105057824 */ /* 0x000fc600078e0209 */
[----:B------:R-:W1:Y:S01]  /*16c50*/  @P0 LDC R15, c[0x0][0xbf0] ;  /* 0x0002fc00ff0f0b82 */ /* 0x000e620000000800 */
[----:B------:R-:W-:-:S04]  /*16c60*/  IMAD.WIDE.U32 R4, R13, UR4, R4 ;  /* 0x000000040d047c25 */ /* 0x000fc8000f8e0004 */
[----:B0-----:R-:W-:-:S05]  /*16c70*/  @P0 IMAD.HI.U32 R6, R11, R6, RZ ;  /* 0x000000060b060227 */ /* 0x001fca00078e00ff */
[----:B-1----:R-:W-:Y:S01]  /*16c80*/  @P0 SHF.R.U32.HI R7, RZ, R15, R6 ;  /* 0x0000000fff070219 */ /* 0x002fe20000011606 */
[----:B------:R-:W-:-:S03]  /*16c90*/  IMAD R6, R14, UR4, RZ ;  /* 0x000000040e067c24 */ /* 0x000fc6000f8e02ff */
[----:B------:R-:W-:Y:S01]  /*16ca0*/  IADD3 R4, P0, R7, R4, RZ ;  /* 0x0000000407047210 */ /* 0x000fe20007f1e0ff */
[----:B------:R-:W-:Y:S02]  /*16cb0*/  IMAD.MOV R9, RZ, RZ, -R7 ;  /* 0x000000ffff097224 */ /* 0x000fe400078e0a07 */
[----:B------:R-:W-:Y:S01]  /*16cc0*/  IMAD R8, R13, UR5, R6 ;  /* 0x000000050d087c24 */ /* 0x000fe2000f8e0206 */
[----:B------:R-:W-:Y:S01]  /*16cd0*/  ULDC.64 UR4, c[0x0][0xb88] ;  /* 0x0002e20000047ab9 */ /* 0x000fe20000000a00 */
[----:B------:R-:W-:Y:S01]  /*16ce0*/  IMAD R9, R20, R9, R11 ;  /* 0x0000000914097224 */ /* 0x000fe200078e020b */
[----:B------:R-:W-:-:S04]  /*16cf0*/  SHF.R.S32.HI R11, RZ, 0x1f, R7 ;  /* 0x0000001fff0b7819 */ /* 0x000fc80000011407 */
        /* <DEDUP_REMOVED lines=11> */
.L_x_2705:
[----:B------:R-:W-:Y:S05]  /*16db0*/  BSYNC B1 ;  /* 0x0000000000017941 */ /* 0x000fea0003800000 */
.L_x_2704:
[----:B------:R-:W-:Y:S01]  /*16dc0*/  ISETP.NE.AND P0, PT, R21, 0x1, PT ;  /* 0x000000011500780c */ /* 0x000fe20003f05270 */
[----:B------:R-:W3:Y:S01]  /*16dd0*/  LDC R23, c[0x0][0xac8] ;  /* 0x0002b200ff177b82 */ /* 0x000ee20000000800 */
[----:B------:R-:W-:Y:S01]  /*16de0*/  ULDC.64 UR4, c[0x0][0xaa0] ;  /* 0x0002a80000047ab9 */ /* 0x000fe20000000a00 */
[--C-:B------:R-:W-:Y:S01]  /*16df0*/  SHF.R.S32.HI R8, RZ, 0x1f, R24.reuse ;  /* 0x0000001fff087819 */ /* 0x100fe20000011418 */
[----:B01----:R-:W-:Y:S01]  /*16e00*/  IMAD R6, R10, UR4, RZ ;  /* 0x000000040a067c24 */ /* 0x003fe2000f8e02ff */
[----:B------:R-:W-:Y:S01]  /*16e10*/  SHF.R.S32.HI R15, RZ, 0x1f, R24 ;  /* 0x0000001fff0f7819 */ /* 0x000fe20000011418 */
[----:B------:R-:W-:Y:S01]  /*16e20*/  IMAD.WIDE.U32 R4, R3, UR4, RZ ;  /* 0x0000000403047c25 */ /* 0x000fe2000f8e00ff */
        /* <DEDUP_REMOVED lines=12> */
[----:B------:R-:W1:Y:S01]  /*16ef0*/  @P0 LDC R9, c[0x0][0xbf0] ;  /* 0x0002fc00ff090b82 */ /* 0x000e620000000800 */
[C---:B------:R-:W-:Y:S02]  /*16f00*/  IMAD R3, R28.reuse, UR5, R3 ;  /* 0x000000051c037c24 */ /* 0x040fe4000f8e0203 */
[----:B------:R-:W-:Y:S01]  /*16f10*/  IMAD.WIDE.U32 R4, R28, UR4, R4 ;  /* 0x000000041c047c25 */ /* 0x000fe2000f8e0004 */
[-C--:B---3--:R-:W-:Y:S01]  /*16f20*/  ISETP.GE.AND P1, PT, R42, R23.reuse, PT ;  /* 0x000000172a00720c */ /* 0x088fe20003f26270 */
[----:B------:R-:W-:Y:S01]  /*16f30*/  ULDC.64 UR4, c[0x0][0xaf0] ;  /* 0x0002bc0000047ab9 */ /* 0x000fe20000000a00 */
[----:B------:R-:W-:Y:S01]  /*16f40*/  ISETP.GE.AND P2, PT, R208, R23, PT ;  /* 0x00000017d000720c */ /* 0x000fe20003f46270 */
[----:B------:R-:W-:Y:S01]  /*16f50*/  IMAD R6, R8, 0x20, R15 ;  /* 0x0000002008067824 */ /* 0x000fe200078e020f */
[----:B------:R-:W-:Y:S01]  /*16f60*/  SEL R10, RZ, 0xffffffff, P1 ;  /* 0xffffffffff0a7807 */ /* 0x000fe20000800000 */
[----:B------:R-:W-:-:S02]  /*16f70*/  IMAD.IADD R5, R5, 0x1, R3 ;  /* 0x0000000105057824 */ /* 0x000fc400078e0203 */
[----:B------:R-:W-:Y:S02]  /*16f80*/  IMAD R3, R14, UR4, RZ ;  /* 0x000000040e037c24 */ /* 0x000fe4000f8e02ff */
[----:B------:R-:W-:Y:S02]  /*16f90*/  IMAD.IADD R8, R199, 0x1, R6 ;  /* 0x00000001c7087824 */ /* 0x000fe400078e0206 */
        /* <DEDUP_REMOVED lines=11> */
[----:B-1----:R-:W-:Y:S01]  /*17050*/  @P0 SHF.R.U32.HI R3, RZ, R9, R6 ;  /* 0x00000009ff030219 */ /* 0x002fe20000011606 */
[----:B------:R-:W-:Y:S01]  /*17060*/  VIADD R36, R208, 0x100 ;  /* 0x00000100d0247836 */ /* 0x000fe20000000000 */
[----:B------:R-:W-:Y:S01]  /*17070*/  LOP3.LUT R9, R10, 0x2, R7, 0xe2, !PT ;  /* 0x000000020a097812 */ /* 0x000fe200078ee207 */
[----:B------:R-:W-:Y:S01]  /*17080*/  IMAD R29, R0, R21, RZ ;  /* 0x00000015001d7224 */ /* 0x000fe200078e02ff */
[----:B------:R-:W-:Y:S01]  /*17090*/  ISETP.GE.AND P1, PT, R38, R23, PT ;  /* 0x000000172600720c */ /* 0x000fe20003f26270 */
[--C-:B------:R-:W-:Y:S01]  /*170a0*/  IMAD.MOV R7, RZ, RZ, -R3.reuse ;  /* 0x000000ffff077224 */ /* 0x100fe200078e0a03 */
[----:B------:R-:W-:Y:S01]  /*170b0*/  SEL R10, RZ, 0xffffffff, P2 ;  /* 0xffffffffff0a7807 */ /* 0x000fe20001000000 */
[----:B------:R-:W-:Y:S01]  /*170c0*/  VIADD R34, R208, 0x140 ;  /* 0x00000140d0227836 */ /* 0x000fe20000000000 */
[----:B------:R-:W-:Y:S01]  /*170d0*/  SHF.R.S32.HI R6, RZ, 0x1f, R3 ;  /* 0x0000001fff067819 */ /* 0x000fe20000011403 */
[----:B------:R-:W-:Y:S01]  /*170e0*/  IMAD R7, R21, R7, R8 ;  /* 0x0000000715077224 */ /* 0x000fe200078e0208 */
[----:B------:R-:W-:Y:S01]  /*170f0*/  SEL R11, RZ, 0xffffffff, P1 ;  /* 0xffffffffff0b7807 */ /* 0x000fe20000800000 */
[----:B------:R-:W-:Y:S01]  /*17100*/  IMAD.SHL.U32 R10, R10, 0x4, RZ ;  /* 0x000000040a0a7824 */ /* 0x000fe200078e00ff */
[----:B------:R-:W-:Y:S01]  /*17110*/  ISETP.GE.AND P0, PT, R36, R23, PT ;  /* 0x000000172400720c */ /* 0x000fe20003f06270 */
[----:B------:R-:W-:-:S02]  /*17120*/  IMAD R6, R6, UR4, RZ ;  /* 0x0000000406067c24 */ /* 0x000fc4000f8e02ff */
[----:B------:R-:W-:Y:S01]  /*17130*/  IMAD.SHL.U32 R11, R11, 0x8, RZ ;  /* 0x000000080b0b7824 */ /* 0x000fe200078e00ff */
[----:B------:R-:W-:Y:S01]  /*17140*/  LOP3.LUT R0, R10, 0x4, R9, 0xe2, !PT ;  /* 0x000000040a007812 */ /* 0x000fe200078ee209 */
[C---:B------:R-:W-:Y:S01]  /*17150*/  IMAD R9, R3.reuse, UR5, R6 ;  /* 0x0000000503097c24 */ /* 0x040fe2000f8e0206 */
[----:B------:R-:W-:Y:S01]  /*17160*/  SEL R6, RZ, 0xffffffff, P0 ;  /* 0xffffffffff067807 */ /* 0x000fe20000000000 */
[----:B------:R-:W-:Y:S01]  /*17170*/  IMAD.WIDE.U32 R4, R3, UR4, R4 ;  /* 0x0000000403047c25 */ /* 0x000fe2000f8e0004 */
[----:B------:R-:W-:Y:S01]  /*17180*/  LOP3.LUT R3, R11, 0x8, R0, 0xe2, !PT ;  /* 0x000000080b037812 */ /* 0x000fe200078ee200 */
[----:B------:R-:W-:Y:S01]  /*17190*/  ULDC.64 UR4, c[0x0][0xad8] ;  /* 0x0002b60000047ab9 */ /* 0x000fe20000000a00 */
[----:B------:R-:W-:Y:S01]  /*171a0*/  SHF.R.S32.HI R0, RZ, 0x1f, R7 ;  /* 0x0000001fff007819 */ /* 0x000fe20000011407 */
[----:B------:R-:W-:Y:S01]  /*171b0*/  VIADD R32, R208, 0x180 ;  /* 0x00000180d0207836 */ /* 0x000fe20000000000 */
[----:B------:R-:W-:Y:S01]  /*171c0*/  ISETP.GE.AND P0, PT, R34, R23, PT ;  /* 0x000000172200720c */ /* 0x000fe20003f06270 */
[----:B------:R-:W-:-:S02]  /*171d0*/  IMAD.SHL.U32 R6, R6, 0x10, RZ ;  /* 0x0000001006067824 */ /* 0x000fc400078e00ff */
[----:B------:R-:W-:Y:S01]  /*171e0*/  IMAD.IADD R5, R5, 0x1, R9 ;  /* 0x0000000105057824 */ /* 0x000fe200078e0209 */
[----:B------:R-:W-:Y:S01]  /*171f0*/  SEL R8, RZ, 0xffffffff, P0 ;  /* 0xffffffffff087807 */ /* 0x000fe20000000000 */
[----:B------:R-:W-:Y:S01]  /*17200*/  IMAD R0, R0, UR4, RZ ;  /* 0x0000000400007c24 */ /* 0x000fe2000f8e02ff */
[----:B------:R-:W-:Y:S01]  /*17210*/  ISETP.GE.AND P0, PT, R32, R23, PT ;  /* 0x000000172000720c */ /* 0x000fe20003f06270 */
[----:B------:R-:W-:Y:S01]  /*17220*/  IMAD.IADD R28, R15, 0x1, R199 ;  /* 0x000000010f1c7824 */ /* 0x000fe200078e02c7 */
[----:B------:R-:W-:Y:S01]  /*17230*/  LOP3.LUT R6, R6, 0x10, R3, 0xe2, !PT ;  /* 0x0000001006067812 */ /* 0x000fe200078ee203 */
[C---:B------:R-:W-:Y:S02]  /*17240*/  IMAD R3, R7.reuse, UR5, R0 ;  /* 0x0000000507037c24 */ /* 0x040fe4000f8e0200 */
        /* <DEDUP_REMOVED lines=18> */
[----:B------:R0:W1:Y:S01]  /*17370*/  SHFL.IDX PT, R6, R20, RZ, 0x181f ;  /* 0x00181fff14067589 */ /* 0x00006200000e0000 */
        /* <DEDUP_REMOVED lines=16> */
[-C--:B-1----:R-:W-:Y:S02]  /*17480*/  @!P2 LEA R8, P0, R42, R6.reuse, 0x1 ;  /* 0x000000062a08a211 */ /* 0x082fe400078008ff */
        /* <DEDUP_REMOVED lines=26> */
.L_x_2707:
[----:B------:R-:W-:Y:S05]  /*17630*/  BSYNC B1 ;  /* 0x0000000000017941 */ /* 0x000fea0003800000 */
.L_x_2706:
[----:B------:R-:W-:Y:S01]  /*17640*/  VIADD R0, R28, 0x20 ;  /* 0x000000201c007836 */ /* 0x000fe20000000000 */
[----:B---34-:R0:W3:Y:S04]  /*17650*/  SHFL.IDX PT, R7, R3, 0x1, 0x181f ;  /* 0x00381f0003077f89 */ /* 0x0180e800000e0000 */
[----:B------:R-:W-:Y:S01]  /*17660*/  ISETP.GE.AND P0, PT, R0, R29, PT ;  /* 0x0000001d0000720c */ /* 0x000fe20003f06270 */
[----:B-1----:R0:W1:-:S12]  /*17670*/  SHFL.IDX PT, R6, R20, 0x1, 0x181f ;  /* 0x00381f0014067f89 */ /* 0x00205800000e0000 */
[----:B0-----:R-:W-:Y:S05]  /*17680*/  @P0 BRA `(.L_x_2702) ;  /* 0x00000000007c0947 */ /* 0x001fea0003800000 */
[-C--:B------:R-:W-:Y:S02]  /*17690*/  ISETP.GE.AND P6, PT, R208, R23.reuse, PT ;  /* 0x00000017d000720c */ /* 0x080fe40003fc6270 */
[-C--:B------:R-:W-:Y:S02]  /*176a0*/  ISETP.GE.AND P5, PT, R42, R23.reuse, PT ;  /* 0x000000172a00720c */ /* 0x080fe40003fa6270 */
[-C--:B------:R-:W-:Y:S02]  /*176b0*/  ISETP.GE.AND P4, PT, R40, R23.reuse, PT ;  /* 0x000000172800720c */ /* 0x080fe40003f86270 */
[-C--:B------:R-:W-:Y:S02]  /*176c0*/  ISETP.GE.AND P3, PT, R38, R23.reuse, PT ;  /* 0x000000172600720c */ /* 0x080fe40003f66270 */
[-C--:B------:R-:W-:Y:S02]  /*176d0*/  ISETP.GE.AND P2, PT, R36, R23.reuse, PT ;  /* 0x000000172400720c */ /* 0x080fe40003f46270 */
[----:B------:R-:W-:-:S03]  /*176e0*/  ISETP.GE.AND P1, PT, R34, R23, PT ;  /* 0x000000172200720c */ /* 0x000fc60003f26270 */
[----:B-1-3--:R-:W-:Y:S02]  /*176f0*/  @!P6 IMAD.WIDE R4, R208, 0x2, R6 ;  /* 0x00000002d004e825 */ /* 0x00afe400078e0206 */
        /* <DEDUP_REMOVED lines=24> */
.L_x_2702:
[----:B------:R-:W-:Y:S05]  /*17880*/  BSYNC B0 ;  /* 0x0000000000007941 */ /* 0x000fea0003800000 */
.L_x_2696:
[----:B------:R-:W-:Y:S02]  /*17890*/  ULDC UR4, c[0x0][0xc3c] ;  /* 0x00030f0000047ab9 */ /* 0x000fe40000000800 */
[----:B------:R-:W-:-:S13]  /*178a0*/  ISETP.GE.AND P0, PT, R27, UR4, PT ;  /* 0x000000041b007c0c */ /* 0x000fda000bf06270 */
[----:B------:R-:W-:Y:S05]  /*178b0*/  @!P0 BRA `(.L_x_2708) ;  /* 0xfffffe9c00348947 */ /* 0x000fea000383ffff */
[----:B------:R-:W-:Y:S05]  /*178c0*/  BRA `(.L_x_2489) ;  /* 0x0000007c00007947 */ /* 0x000fea0003800000 */
.L_x_2487:
        /* <DEDUP_REMOVED lines=16> */
.L_x_2709:
        /* <DEDUP_REMOVED lines=41> */
.L_x_2715:
        /* <DEDUP_REMOVED lines=12> */
.L_x_2714:
[----:B------:R-:W-:Y:S05]  /*17d20*/  BSYNC B0 ;  /* 0x0000000000007941 */ /* 0x000fea0003800000 */
.L_x_2713:
        /* <DEDUP_REMOVED lines=20> */
.L_x_2711:
        /* <DEDUP_REMOVED lines=20> */
.L_x_2716:
[----:B---3--:R-:W-:Y:S01]  /*17fb0*/  IMAD R16, R16, UR5, R13 ;  /* 0x0000000510107c24 */ /* 0x008fe2000f8e020d */
[----:B------:R-:W-:Y:S01]  /*17fc0*/  IABS R2, R6 ;  /* 0x0000000600027213 */ /* 0x000fe20000000000 */
[----:B01----:R-:W-:-:S03]  /*17fd0*/  IMAD.MOV R11, RZ, RZ, -R3 ;  /* 0x000000ffff0b7224 */ /* 0x003fc600078e0a03 */
[----:B--2---:R-:W-:Y:S01]  /*17fe0*/  IADD3 R9, -R16, UR6, RZ ;  /* 0x0000000610097c10 */ /* 0x004fe2000fffe1ff */
        /* <DEDUP_REMOVED lines=22> */
[----:B------:R-:W-:Y:S02]  /*18150*/  IMAD R6, R6, R2, R9 ;  /* 0x0000000206067224 */ /* 0x000fe400078e0209 */
[----:B------:R-:W-:Y:S01]  /*18160*/  IMAD.MOV.U32 R2, RZ, RZ, RZ ;  /* 0x000000ffff027224 */ /* 0x000fe200078e00ff */
[----:B------:R-:W-:Y:S02]  /*18170*/  VIADDMNMX R15, R8, UR5, R7, PT ;  /* 0x00000005080f7c46 */ /* 0x000fe4000b800107 */
[----:B------:R-:W-:-:S02]  /*18180*/  IABS R11, R6 ;  /* 0x00000006000b7213 */ /* 0x000fc40000000000 */
[----:B------:R-:W-:Y:S01]  /*18190*/  IABS R8, R15 ;  /* 0x0000000f00087213 */ /* 0x000fe20000000000 */
[----:B------:R-:W-:-:S03]  /*181a0*/  IMAD.MOV R18, RZ, RZ, -R15 ;  /* 0x000000ffff127224 */ /* 0x000fc600078e0a0f */
[----:B------:R-:W0:Y:S08]  /*181b0*/  I2F.RP R7, R8 ;  /* 0x0000000800077306 */ /* 0x000e300000209400 */
[----:B0-----:R-:W0:Y:S02]  /*181c0*/  MUFU.RCP R7, R7 ;  /* 0x0000000700077308 */ /* 0x001e240000001000 */
[----:B0-----:R-:W-:-:S06]  /*181d0*/  VIADD R3, R7, 0xffffffe ;  /* 0x0ffffffe07037836 */ /* 0x001fcc0000000000 */
[----:B------:R-:W0:Y:S02]  /*181e0*/  F2I.FTZ.U32.TRUNC.NTZ R3, R3 ;  /* 0x0000000300037305 */ /* 0x000e24000021f000 */
[----:B0-----:R-:W-:-:S04]  /*181f0*/  IMAD.MOV R10, RZ, RZ, -R3 ;  /* 0x000000ffff0a7224 */ /* 0x001fc800078e0a03 */
[----:B------:R-:W-:Y:S01]  /*18200*/  IMAD.MOV.U32 R9, RZ, RZ, R10 ;  /* 0x000000ffff097224 */ /* 0x000fe200078e000a */
[----:B------:R-:W-:-:S03]  /*18210*/  IABS R10, R15 ;  /* 0x0000000f000a7213 */ /* 0x000fc60000000000 */
        /* <DEDUP_REMOVED lines=20> */
.L_x_2712:
[----:B------:R-:W-:Y:S02]  /*18360*/  IMAD.MOV.U32 R17, RZ, RZ, RZ ;  /* 0x000000ffff117224 */ /* 0x000fe400078e00ff */
[----:B------:R-:W-:Y:S02]  /*18370*/  IMAD.U32 R16, RZ, RZ, UR6 ;  /* 0x00000006ff107e24 */ /* 0x000fe4000f8e00ff */
[----:B------:R-:W-:-:S07]  /*18380*/  IMAD.MOV.U32 R18, RZ, RZ, RZ ;  /* 0x000000ffff127224 */ /* 0x000fce00078e00ff */
.L_x_2717:
[----:B------:R-:W-:-:S13]  /*18390*/  ISETP.NE.AND P0, PT, R5, RZ, PT ;  /* 0x000000ff0500720c */ /* 0x000fda0003f05270 */
[----:B------:R-:W0:Y:S01]  /*183a0*/  @!P0 S2R R3, SR_CgaCtaId ;  /* 0x0000000000038919 */ /* 0x000e220000008800 */
[----:B------:R-:W-:-:S04]  /*183b0*/  @!P0 MOV R2, 0x400 ;  /* 0x0000040000028802 */ /* 0x000fc80000000f00 */
[----:B0-----:R-:W-:-:S05]  /*183c0*/  @!P0 LEA R2, R3, R2, 0x18 ;  /* 0x0000000203028211 */ /* 0x001fca00078ec0ff */
[----:B------:R0:W-:Y:S01]  /*183d0*/  @!P0 STS.128 [R2+0x28cd0], R16 ;  /* 0x028cd01002008388 */ /* 0x0001e20000000c00 */
[----:B------:R-:W-:Y:S06]  /*183e0*/  BAR.ARV 0x5, 0x180 ;  /* 0x0146000000007b1d */ /* 0x000fec0000002000 */
.L_x_2710:
        /* <DEDUP_REMOVED lines=8> */
[----:B------:R-:W-:Y:S01]  /*18470*/  LOP3.LUT R4, R0, 0x7f, RZ, 0xc0, !PT ;  /* 0x0000007f00047812 */ /* 0x000fe200078ec0ff */
[----:B------:R-:W-:Y:S01]  /*18480*/  UMOV UR4, 0x400 ;  /* 0x0000040000047882 */ /* 0x000fe20000000000 */
[----:B------:R0:W-:Y:S01]  /*18490*/  STL [R1+0x1c], RZ ;  /* 0x00001cff01007387 */ /* 0x0001e20000100800 */
[----:B------:R-:W-:Y:S01]  /*184a0*/  BSSY B8, `(.L_x_2718) ;  /* 0x00006cb000087945 */ /* 0x000fe20003800000 */
[----:B------:R-:W-:Y:S01]  /*184b0*/  LOP3.LUT R3, R2, 0x1f8, RZ, 0xc0, !PT ;  /* 0x000001f802037812 */ /* 0x000fe200078ec0ff */
[----:B------:R-:W-:Y:S01]  /*184c0*/  IMAD.SHL.U32 R36, R4, 0x8, RZ ;  /* 0x0000000804247824 */ /* 0x000fe200078e00ff */
[----:B------:R-:W-:Y:S01]  /*184d0*/  LOP3.LUT R2, R2, 0x38, RZ, 0xc0, !PT ;  /* 0x0000003802027812 */ /* 0x000fe200078ec0ff */
[----:B------:R-:W-:Y:S01]  /*184e0*/  IMAD.MOV.U32 R28, RZ, RZ, 0x1 ;  /* 0x00000001ff1c7424 */ /* 0x000fe200078e00ff */
[----:B------:R-:W-:Y:S01]  /*184f0*/  LOP3.LUT R3, R3, 0x38, R0, 0x78, !PT ;  /* 0x0000003803037812 */ /* 0x000fe200078e7800 */
[----:B------:R-:W-:Y:S01]  /*18500*/  IMAD.SHL.U32 R0, R0, 0x10, RZ ;  /* 0x0000001000007824 */ /* 0x000fe200078e00ff */
[----:B------:R-:W-:Y:S01]  /*18510*/  CS2R R24, SRZ ;  /* 0x0000000000187805 */ /* 0x000fe2000001ff00 */
[----:B------:R-:W-:Y:S01]  /*18520*/  IMAD.MOV.U32 R26, RZ, RZ, 0x1 ;  /* 0x00000001ff1a7424 */ /* 0x000fe200078e00ff */
[----:B------:R-:W-:Y:S01]  /*18530*/  LOP3.LUT R36, R3, 0x200, R36, 0xf8, !PT ;  /* 0x0000020003247812 */ /* 0x000fe200078ef824 */
[----:B------:R-:W-:Y:S01]  /*18540*/  ULDC.64 UR40, c[0x0][0x198] ;  /* 0x0000660000287ab9 */ /* 0x000fe20000000a00 */
[----:B------:R-:W-:Y:S01]  /*18550*/  SHF.R.U32.HI R3, RZ, 0x3, R4 ;  /* 0x00000003ff037819 */ /* 0x000fe20000011604 */
[----:B------:R-:W-:Y:S01]  /*18560*/  ULOP3.LUT UR38, UR36, 0x2, URZ, 0xfc, !UPT ;  /* 0x0000000224267892 */ /* 0x000fe2000f8efc3f */
[----:B------:R-:W-:Y:S01]  /*18570*/  LOP3.LUT R4, R2, 0x80, RZ, 0xfc, !PT ;  /* 0x0000008002047812 */ /* 0x000fe200078efcff */
[----:B------:R-:W-:Y:S01]  /*18580*/  ULDC UR37, c[0x0][0xc] ;  /* 0x0000030000257ab9 */ /* 0x000fe20000000800 */
[----:B------:R-:W-:-:S02]  /*18590*/  LOP3.LUT R0, R3, 0x70, R0, 0xf8, !PT ;  /* 0x0000007003007812 */ /* 0x000fc400078ef800 */
[C---:B------:R-:W-:Y:S01]  /*185a0*/  LOP3.LUT R0, R2.reuse, 0xc0, RZ, 0xfc, !PT ;  /* 0x000000c002007812 */ /* 0x040fe200078efcff */
[----:B-1----:R-:W-:Y:S01]  /*185b0*/  ULEA UR4, UR5, UR4, 0x18 ;  /* 0x0000000405047291 */ /* 0x002fe2000f8ec03f */
[C---:B------:R-:W-:Y:S02]  /*185c0*/  LOP3.LUT R0, R2.reuse, 0x140, RZ, 0xfc, !PT ;  /* 0x0000014002007812 */ /* 0x040fe400078efcff */
[C---:B------:R-:W-:Y:S02]  /*185d0*/  LOP3.LUT R3, R2.reuse, 0x40, RZ, 0xfc, !PT ;  /* 0x0000004002037812 */ /* 0x040fe400078efcff */
[C---:B------:R-:W-:Y:S01]  /*185e0*/  LOP3.LUT R3, R2.reuse, 0x100, RZ, 0xfc, !PT ;  /* 0x0000010002037812 */ /* 0x040fe200078efcff */
[----:B------:R-:W-:Y:S01]  /*185f0*/  IMAD.U32 R23, RZ, RZ, UR4 ;  /* 0x00000004ff177e24 */ /* 0x000fe2000f8e00ff */
[C---:B------:R-:W-:Y:S02]  /*18600*/  LOP3.LUT R3, R2.reuse, 0x180, RZ, 0xfc, !PT ;  /* 0x0000018002037812 */ /* 0x040fe400078efcff */
[----:B------:R-:W-:Y:S01]  /*18610*/  LOP3.LUT R2, R2, 0x1c0, RZ, 0xfc, !PT ;  /* 0x000001c002027812 */ /* 0x000fe200078efcff */
[----:B------:R-:W-:-:S05]  /*18620*/  IMAD R0, R36, 0x2, R23 ;  /* 0x0000000224007824 */ /* 0x000fca00078e0217 */
[----:B------:R0:W-:Y:S02]  /*18630*/  STL [R1+0x34], R0 ;  /* 0x0000340001007387 */ /* 0x0001e40000100800 */
.L_x_2841:
[----:B------:R-:W-:Y:S05]  /*18640*/  YIELD ;  /* 0x0000000000007946 */ /* 0x000fea0003800000 */
[----:B------:R-:W-:Y:S01]  /*18650*/  ULDC.64 UR4, c[0x0][0xa28] ;  /* 0x00028a0000047ab9 */ /* 0x000fe20000000a00 */
[----:B------:R-:W-:Y:S01]  /*18660*/  IMAD.MOV.U32 R33, RZ, RZ, RZ ;  /* 0x000000ffff217224 */ /* 0x000fe200078e00ff */
[----:B------:R-:W-:Y:S01]  /*18670*/  ISETP.NE.U32.AND P0, PT, RZ, UR4, PT ;  /* 0x00000004ff007c0c */ /* 0x000fe2000bf05070 */
[----:B-1----:R-:W1:Y:S01]  /*18680*/  LDC.64 R4, c[0x0][0xa00] ;  /* 0x00028000ff047b82 */ /* 0x002e620000000a00 */
[----:B------:R-:W-:Y:S02]  /*18690*/  ULDC.64 UR6, c[0x0][0xa10] ;  /* 0x0002840000067ab9 */ /* 0x000fe40000000a00 */
[----:B------:R-:W-:Y:S01]  /*186a0*/  ISETP.NE.AND.EX P0, PT, RZ, UR5, PT, P0 ;  /* 0x00000005ff007c0c */ /* 0x000fe2000bf05300 */
[----:B------:R-:W-:-:S12]  /*186b0*/  ULDC.64 UR4, c[0x0][0xa18] ;  /* 0x0002860000047ab9 */ /* 0x000fd80000000a00 */
[----:B--2---:R-:W2:Y:S02]  /*186c0*/  @P0 LDC.64 R2, c[0x0][0xa28] ;  /* 0x00028a00ff020b82 */ /* 0x004ea40000000a00 */
[----:B--2---:R-:W-:-:S05]  /*186d0*/  @P0 IMAD.WIDE R2, R19, 0x4, R2 ;  /* 0x0000000413020825 */ /* 0x004fca00078e0202 */
[----:B------:R2:W5:Y:S01]  /*186e0*/  @P0 LDG.E R33, desc[UR42][R2.64] ;  /* 0x0000002a02210981 */ /* 0x000562000c1e1900 */
[----:B------:R-:W-:Y:S01]  /*186f0*/  ISETP.NE.U32.AND P0, PT, RZ, UR4, PT ;  /* 0x00000004ff007c0c */ /* 0x000fe2000bf05070 */
[----:B------:R-:W-:Y:S01]  /*18700*/  IMAD.MOV.U32 R31, RZ, RZ, RZ ;  /* 0x000000ffff1f7224 */ /* 0x000fe200078e00ff */
[----:B------:R-:W-:Y:S01]  /*18710*/  ISETP.NE.U32.AND P1, PT, RZ, UR6, PT ;  /* 0x00000006ff007c0c */ /* 0x000fe2000bf25070 */
[----:B0-----:R-:W-:Y:S01]  /*18720*/  IMAD.MOV.U32 R0, RZ, RZ, RZ ;  /* 0x000000ffff007224 */ /* 0x001fe200078e00ff */
[----:B------:R-:W-:Y:S01]  /*18730*/  ISETP.NE.AND.EX P2, PT, RZ, UR5, PT, P0 ;  /* 0x00000005ff007c0c */ /* 0x000fe2000bf45300 */
[----:B------:R-:W-:Y:S01]  /*18740*/  ULDC.64 UR4, c[0x0][0xa00] ;  /* 0x0002800000047ab9 */ /* 0x000fe20000000a00 */
[----:B------:R-:W-:Y:S01]  /*18750*/  ISETP.NE.AND.EX P1, PT, RZ, UR7, PT, P1 ;  /* 0x00000007ff007c0c */ /* 0x000fe2000bf25310 */
[----:B-1----:R-:W-:Y:S01]  /*18760*/  IMAD.WIDE R4, R19, 0x4, R4 ;  /* 0x0000000413047825 */ /* 0x002fe200078e0204 */
[----:B------:R-:W-:Y:S01]  /*18770*/  ISETP.NE.U32.AND P0, PT, RZ, UR4, PT ;  /* 0x00000004ff007c0c */ /* 0x000fe2000bf05070 */
[----:B--2---:R-:W0:Y:S08]  /*18780*/  LDC.64 R2, c[0x0][0xa10] ;  /* 0x00028400ff027b82 */ /* 0x004e300000000a00 */
[----:B---3--:R-:W1:Y:S01]  /*18790*/  @P2 LDC.64 R6, c[0x0][0xa18] ;  /* 0x00028600ff062b82 */ /* 0x008e620000000a00 */
[----:B------:R-:W-:Y:S01]  /*187a0*/  ULDC UR4, c[0x0][0x288] ;  /* 0x0000a20000047ab9 */ /* 0x000fe20000000800 */
[----:B------:R-:W-:Y:S01]  /*187b0*/  ISETP.NE.AND.EX P0, PT, RZ, UR5, PT, P0 ;  /* 0x00000005ff007c0c */ /* 0x000fe2000bf05300 */
[----:B------:R-:W-:Y:S01]  /*187c0*/  IMAD.U32 R8, RZ, RZ, UR4 ;  /* 0x00000004ff087e24 */ /* 0x000fe2000f8e00ff */
[----:B------:R-:W-:-:S11]  /*187d0*/  ULDC.64 UR4, c[0x0][0x418] ;  /* 0x0001060000047ab9 */ /* 0x000fd60000000a00 */
[----:B------:R-:W5:Y:S01]  /*187e0*/  @P0 LDG.E R31, desc[UR42][R4.64] ;  /* 0x0000002a041f0981 */ /* 0x000f62000c1e1900 */
[----:B0-----:R-:W-:-:S05]  /*187f0*/  IMAD.WIDE R2, R19, 0x4, R2 ;  /* 0x0000000413027825 */ /* 0x001fca00078e0202 */
[----:B------:R-:W5:Y:S01]  /*18800*/  @P1 LDG.E R0, desc[UR42][R2.64] ;  /* 0x0000002a02001981 */ /* 0x000f62000c1e1900 */
[----:B-1----:R-:W-:-:S05]  /*18810*/  @P2 IMAD.WIDE R6, R19, 0x4, R6 ;  /* 0x0000000413062825 */ /* 0x002fca00078e0206 */
        /* <DEDUP_REMOVED lines=11> */
[----:B------:R-:W-:Y:S01]  /*188d0*/  IMAD.MOV.U32 R12, RZ, RZ, R8 ;  /* 0x000000ffff0c7224 */ /* 0x000fe200078e0008 */
[----:B----4-:R-:W-:Y:S06]  /*188e0*/  @P2 BRA `(.L_x_2719) ;  /* 0x0000000000142947 */ /* 0x010fec0003800000 */
[----:B------:R-:W-:Y:S05]  /*188f0*/  @!P0 BRA `(.L_x_2719) ;  /* 0x0000000000108947 */ /* 0x000fea0003800000 */
[----:B------:R-:W2:Y:S04]  /*18900*/  LDG.E R9, desc[UR42][R4.64] ;  /* 0x0000002a04097981 */ /* 0x000ea8000c1e1900 */
[----:B------:R-:W2:Y:S02]  /*18910*/  LDG.E R6, desc[UR42][R4.64+0x4] ;  /* 0x0000042a04067981 */ /* 0x000ea4000c1e1900 */
[----:B--2---:R-:W-:-:S05]  /*18920*/  IMAD.IADD R12, R6, 0x1, -R9 ;  /* 0x00000001060c7824 */ /* 0x004fca00078e0a09 */
[----:B------:R1:W-:Y:S02]  /*18930*/  STL [R1+0x4], R12 ;  /* 0x0000040c01007387 */ /* 0x0003e40000100800 */
.L_x_2719:
[----:B------:R-:W-:Y:S02]  /*18940*/  ULDC.64 UR4, c[0x0][0xa20] ;  /* 0x0002880000047ab9 */ /* 0x000fe40000000a00 */
[----:B------:R-:W-:-:S04]  /*18950*/  ISETP.NE.U32.AND P0, PT, RZ, UR4, PT ;  /* 0x00000004ff007c0c */ /* 0x000fc8000bf05070 */
[----:B------:R-:W-:-:S13]  /*18960*/  ISETP.NE.AND.EX P0, PT, RZ, UR5, PT, P0 ;  /* 0x00000005ff007c0c */ /* 0x000fda000bf05300 */
[----:B------:R-:W-:Y:S05]  /*18970*/  @!P0 BRA `(.L_x_2720) ;  /* 0x0000000000108947 */ /* 0x000fea0003800000 */
[----:B------:R-:W2:Y:S02]  /*18980*/  LDC.64 R4, c[0x0][0xa20] ;  /* 0x00028800ff047b82 */ /* 0x000ea40000000a00 */
[----:B--2---:R-:W-:-:S05]  /*18990*/  IMAD.WIDE R4, R19, 0x4, R4 ;  /* 0x0000000413047825 */ /* 0x004fca00078e0204 */
[----:B------:R2:W5:Y:S01]  /*189a0*/  LDG.E R10, desc[UR42][R4.64] ;  /* 0x0000002a040a7981 */ /* 0x000562000c1e1900 */
[----:B------:R-:W-:Y:S05]  /*189b0*/  BRA `(.L_x_2721) ;  /* 0x0000000000247947 */ /* 0x000fea0003800000 */
.L_x_2720:
[----:B------:R-:W-:Y:S02]  /*189c0*/  ULDC.64 UR4, c[0x0][0xa08] ;  /* 0x0002820000047ab9 */ /* 0x000fe40000000a00 */
[----:B------:R-:W-:-:S04]  /*189d0*/  ISETP.NE.U32.AND P0, PT, RZ, UR4, PT ;  /* 0x00000004ff007c0c */ /* 0x000fc8000bf05070 */
[----:B------:R-:W-:-:S13]  /*189e0*/  ISETP.NE.AND.EX P0, PT, RZ, UR5, PT, P0 ;  /* 0x00000005ff007c0c */ /* 0x000fda000bf05300 */
[----:B------:R-:W-:Y:S05]  /*189f0*/  @!P0 BRA `(.L_x_2721) ;  /* 0x0000000000148947 */ /* 0x000fea0003800000 */
[----:B------:R-:W2:Y:S02]  /*18a00*/  LDC.64 R4, c[0x0][0xa08] ;  /* 0x00028200ff047b82 */ /* 0x000ea40000000a00 */
[----:B--2---:R-:W-:-:S05]  /*18a10*/  IMAD.WIDE R4, R19, 0x4, R4 ;  /* 0x0000000413047825 */ /* 0x004fca00078e0204 */
[----:B------:R-:W2:Y:S04]  /*18a20*/  LDG.E R10, desc[UR42][R4.64] ;  /* 0x0000002a040a7981 */ /* 0x000ea8000c1e1900 */
[----:B------:R-:W2:Y:S02]  /*18a30*/  LDG.E R9, desc[UR42][R4.64+0x4] ;  /* 0x0000042a04097981 */ /* 0x000ea4000c1e1900 */
[----:B--2---:R-:W-:-:S07]  /*18a40*/  IMAD.IADD R10, R9, 0x1, -R10 ;  /* 0x00000001090a7824 */ /* 0x004fce00078e0a0a */
.L_x_2721:
[----:B--2---:R-:W2:Y:S01]  /*18a50*/  @P1 LDG.E R4, desc[UR42][R2.64] ;  /* 0x0000002a02041981 */ /* 0x004ea2000c1e1900 */
[----:B------:R-:W3:Y:S03]  /*18a60*/  LDC R5, c[0x0][0x448] ;  /* 0x00011200ff057b82 */ /* 0x000ee60000000800 */
[----:B------:R-:W2:Y:S01]  /*18a70*/  @P1 LDG.E R9, desc[UR42][R2.64+0x4] ;  /* 0x0000042a02091981 */ /* 0x000ea2000c1e1900 */
[----:B-----5:R-:W-:Y:S02]  /*18a80*/  IMAD.IADD R10, R10, 0x1, -R33 ;  /* 0x000000010a0a7824 */ /* 0x020fe400078e0a21 */
[----:B------:R-:W-:-:S04]  /*18a90*/  IMAD.SHL.U32 R32, R17, 0x40, RZ ;  /* 0x0000004011207824 */ /* 0x000fc800078e00ff */
[----:B0-----:R-:W-:Y:S01]  /*18aa0*/  VIADD R8, R32, 0x3f ;  /* 0x0000003f20087836 */ /* 0x001fe20000000000 */
[----:B---3--:R-:W-:-:S13]  /*18ab0*/  ISETP.NE.AND P2, PT, R5, 0x1, PT ;  /* 0x000000010500780c */ /* 0x008fda0003f45270 */
[----:B------:R-:W0:Y:S08]  /*18ac0*/  @P2 LDC R6, c[0x0][0x44c] ;  /* 0x00011300ff062b82 */ /* 0x000e300000000800 */
[----:B------:R-:W3:Y:S01]  /*18ad0*/  @P2 LDC R5, c[0x0][0x450] ;  /* 0x00011400ff052b82 */ /* 0x000ee20000000800 */
[----:B0-----:R-:W-:-:S05]  /*18ae0*/  @P2 IMAD.HI.U32 R6, R8, R6, RZ ;  /* 0x0000000608062227 */ /* 0x001fca00078e00ff */
[----:B---3--:R-:W-:Y:S01]  /*18af0*/  @P2 SHF.R.U32.HI R8, RZ, R5, R6 ;  /* 0x00000005ff082219 */ /* 0x008fe20000011606 */
[----:B--2---:R-:W-:-:S04]  /*18b00*/  @P1 IMAD.IADD R7, R9, 0x1, -R4 ;  /* 0x0000000109071824 */ /* 0x004fc800078e0a04 */
[----:B------:R-:W-:-:S04]  /*18b10*/  IMAD.IADD R17, R10, 0x1, R7 ;  /* 0x000000010a117824 */ /* 0x000fc800078e0207 */
[C---:B------:R-:W-:Y:S01]  /*18b20*/  VIADD R9, R17.reuse, 0x3f ;  /* 0x0000003f11097836 */ /* 0x040fe20000000000 */
[----:B------:R-:W-:-:S04]  /*18b30*/  IADD3 R6, R17, 0x1, -R12 ;  /* 0x0000000111067810 */ /* 0x000fc80007ffe80c */
[----:B------:R-:W-:Y:S01]  /*18b40*/  SHF.R.S32.HI R2, RZ, 0x1f, R9 ;  /* 0x0000001fff027819 */ /* 0x000fe20000011409 */
[----:B------:R-:W-:-:S03]  /*18b50*/  IMAD.IADD R8, R6, 0x1, R8 ;  /* 0x0000000106087824 */ /* 0x000fc600078e0208 */
[----:B------:R-:W-:Y:S02]  /*18b60*/  LEA.HI R9, R2, R9, RZ, 0x6 ;  /* 0x0000000902097211 */ /* 0x000fe400078f30ff */
[----:B------:R-:W0:Y:S02]  /*18b70*/  LDC.64 R2, c[0x0][0x9e0] ;  /* 0x00027800ff027b82 */ /* 0x000e240000000a00 */
[----:B------:R-:W-:Y:S02]  /*18b80*/  SHF.R.S32.HI R9, RZ, 0x6, R9 ;  /* 0x00000006ff097819 */ /* 0x000fe40000011409 */
[----:B0-----:R-:W-:Y:S01]  /*18b90*/  ISETP.GE.AND P3, PT, R3, 0x1, PT ;  /* 0x000000010300780c */ /* 0x001fe20003f66270 */
[----:B------:R-:W-:-:S12]  /*18ba0*/  IMAD.IADD R2, R8, 0x1, R2 ;  /* 0x0000000108027824 */ /* 0x000fd800078e0202 */
[----:B------:R-:W-:Y:S05]  /*18bb0*/  @!P3 BRA `(.L_x_2722) ;  /* 0x000000000048b947 */ /* 0x000fea0003800000 */
        /* <DEDUP_REMOVED lines=11> */
.L_x_2724:
[----:B------:R-:W-:-:S13]  /*18c70*/  ISETP.NE.AND P0, PT, R3, 0x1, PT ;  /* 0x000000010300780c */ /* 0x000fda0003f05270 */
[----:B------:R-:W0:Y:S02]  /*18c80*/  @P0 LDC.64 R4, c[0x0][0x9e8] ;  /* 0x00027a00ff040b82 */ /* 0x000e240000000a00 */
[----:B0-----:R-:W-:-:S05]  /*18c90*/  @P0 IMAD.HI.U32 R4, R11, R4, RZ ;  /* 0x000000040b040227 */ /* 0x001fca00078e00ff */
[----:B------:R-:W-:-:S07]  /*18ca0*/  @P0 SHF.R.U32.HI R11, RZ, R5, R4 ;  /* 0x00000005ff0b0219 */ /* 0x000fce0000011604 */
.L_x_2725:
[----:B------:R-:W-:Y:S05]  /*18cb0*/  BSYNC B0 ;  /* 0x0000000000007941 */ /* 0x000fea0003800000 */
.L_x_2723:
[----:B------:R-:W-:-:S05]  /*18cc0*/  IMAD R11, R11, R3, R3 ;  /* 0x000000030b0b7224 */ /* 0x000fca00078e0203 */
[----:B------:R-:W-:-:S07]  /*18cd0*/  VIMNMX R2, R2, R11, PT ;  /* 0x0000000b02027248 */ /* 0x000fce0003fe0100 */
.L_x_2722:
[----:B------:R-:W0:Y:S01]  /*18ce0*/  @P2 LDC R8, c[0x0][0x44c] ;  /* 0x00011300ff082b82 */ /* 0x000e220000000800 */
[----:B------:R-:W-:Y:S01]  /*18cf0*/  IMAD.MOV.U32 R4, RZ, RZ, R32 ;  /* 0x000000ffff047224 */ /* 0x000fe200078e0020 */
[----:B------:R-:W-:-:S06]  /*18d00*/  ULDC UR4, c[0x0][0x9dc] ;  /* 0x0002770000047ab9 */ /* 0x000fcc0000000800 */
[----:B------:R-:W2:Y:S01]  /*18d10*/  @P2 LDC R5, c[0x0][0x450] ;  /* 0x00011400ff052b82 */ /* 0x000ea20000000800 */
[----:B0-----:R-:W-:-:S05]  /*18d20*/  @P2 IMAD.HI.U32 R8, R32, R8, RZ ;  /* 0x0000000820082227 */ /* 0x001fca00078e00ff */
[----:B--2---:R-:W-:Y:S01]  /*18d30*/  @P2 SHF.R.U32.HI R4, RZ, R5, R8 ;  /* 0x00000005ff042219 */ /* 0x004fe20000011608 */
[----:B------:R-:W-:-:S04]  /*18d40*/  IMAD.IADD R8, R17, 0x1, -R12 ;  /* 0x0000000111087824 */ /* 0x000fc800078e0a0c */
[----:B-1----:R-:W-:-:S04]  /*18d50*/  IMAD.IADD R12, R8, 0x1, R4 ;  /* 0x00000001080c7824 */ /* 0x002fc800078e0204 */
        /* <DEDUP_REMOVED lines=12> */
.L_x_2728:
[----:B------:R-:W-:-:S13]  /*18e20*/  ISETP.NE.AND P0, PT, R3, 0x1, PT ;  /* 0x000000010300780c */ /* 0x000fda0003f05270 */
[----:B------:R-:W0:Y:S02]  /*18e30*/  @P0 LDC.64 R4, c[0x0][0x9e8] ;  /* 0x00027a00ff040b82 */ /* 0x000e240000000a00 */
[----:B0-----:R-:W-:-:S05]  /*18e40*/  @P0 IMAD.HI.U32 R4, R12, R4, RZ ;  /* 0x000000040c040227 */ /* 0x001fca00078e00ff */
[----:B------:R-:W-:-:S07]  /*18e50*/  @P0 SHF.R.U32.HI R12, RZ, R5, R4 ;  /* 0x00000005ff0c0219 */ /* 0x000fce0000011604 */
.L_x_2729:
[----:B------:R-:W-:Y:S05]  /*18e60*/  BSYNC B0 ;  /* 0x0000000000007941 */ /* 0x000fea0003800000 */
.L_x_2727:
[----:B------:R-:W-:-:S05]  /*18e70*/  IMAD R3, R12, R3, RZ ;  /* 0x000000030c037224 */ /* 0x000fca00078e02ff */
[----:B------:R-:W-:-:S07]  /*18e80*/  VIMNMX R11, R11, R3, !PT ;  /* 0x000000030b0b7248 */ /* 0x000fce0007fe0100 */
.L_x_2726:
[----:B------:R-:W-:Y:S01]  /*18e90*/  VIADD R2, R2, 0x3f ;  /* 0x0000003f02027836 */ /* 0x000fe20000000000 */
[----:B------:R-:W-:Y:S04]  /*18ea0*/  BSSY B0, `(.L_x_2730) ;  /* 0x00001af000007945 */ /* 0x000fe80003800000 */
[----:B------:R-:W-:-:S04]  /*18eb0*/  SHF.R.S32.HI R3, RZ, 0x1f, R2 ;  /* 0x0000001fff037819 */ /* 0x000fc80000011402 */
[----:B------:R-:W-:Y:S02]  /*18ec0*/  LEA.HI R3, R3, R2, RZ, 0x6 ;  /* 0x0000000203037211 */ /* 0x000fe400078f30ff */
[----:B------:R-:W-:Y:S02]  /*18ed0*/  SHF.R.S32.HI R2, RZ, 0x1f, R11 ;  /* 0x0000001fff027819 */ /* 0x000fe4000001140b */
[----:B------:R-:W-:Y:S02]  /*18ee0*/  SHF.R.S32.HI R3, RZ, 0x6, R3 ;  /* 0x00000006ff037819 */ /* 0x000fe40000011403 */
[----:B------:R-:W-:Y:S02]  /*18ef0*/  LEA.HI R2, R2, R11, RZ, 0x6 ;  /* 0x0000000b02027211 */ /* 0x000fe400078f30ff */
[----:B------:R-:W-:Y:S02]  /*18f00*/  VIMNMX R3, R9, R3, PT ;  /* 0x0000000309037248 */ /* 0x000fe40003fe0100 */
[----:B------:R-:W-:-:S04]  /*18f10*/  SHF.R.S32.HI R2, RZ, 0x6, R2 ;  /* 0x00000006ff027819 */ /* 0x000fc80000011402 */
[----:B------:R-:W-:-:S05]  /*18f20*/  VIMNMX R2, RZ, R2, !PT ;  /* 0x00000002ff027248 */ /* 0x000fca0007fe0100 */
[--C-:B------:R-:W-:Y:S02]  /*18f30*/  IMAD R2, R2, 0x40, -R10.reuse ;  /* 0x0000004002027824 */ /* 0x100fe400078e0a0a */
[----:B------:R-:W-:-:S03]  /*18f40*/  IMAD R10, R3, 0x40, -R10 ;  /* 0x00000040030a7824 */ /* 0x000fc600078e0a0a */
[----:B------:R-:W-:Y:S02]  /*18f50*/  VIMNMX R4, RZ, R2, !PT ;  /* 0x00000002ff047248 */ /* 0x000fe40007fe0100 */
[----:B------:R-:W-:-:S04]  /*18f60*/  VIMNMX R7, R10, R7, PT ;  /* 0x000000070a077248 */ /* 0x000fc80003fe0100 */
[----:B------:R-:W-:Y:S02]  /*18f70*/  ISETP.GT.AND P0, PT, R7, R4, PT ;  /* 0x000000040700720c */ /* 0x000fe40003f04270 */
[----:B------:R-:W-:-:S11]  /*18f80*/  SHF.R.U32.HI R4, RZ, 0x6, R4 ;  /* 0x00000006ff047819 */ /* 0x000fd60000011604 */
[----:B------:R-:W-:Y:S02]  /*18f90*/  @P0 VIADD R2, R7, 0x3f ;  /* 0x0000003f07020836 */ /* 0x000fe40000000000 */
[----:B------:R-:W-:-:S03]  /*18fa0*/  IMAD.MOV.U32 R7, RZ, RZ, R4 ;  /* 0x000000ffff077224 */ /* 0x000fc600078e0004 */
[----:B------:R-:W-:-:S04]  /*18fb0*/  @P0 SHF.R.S32.HI R3, RZ, 0x1f, R2 ;  /* 0x0000001fff030819 */ /* 0x000fc80000011402 */
[----:B------:R-:W-:-:S04]  /*18fc0*/  @P0 LEA.HI R3, R3, R2, RZ, 0x6 ;  /* 0x0000000203030211 */ /* 0x000fc800078f30ff */
[----:B------:R-:W-:Y:S02]  /*18fd0*/  @P0 SHF.R.S32.HI R7, RZ, 0x6, R3 ;  /* 0x00000006ff070819 */ /* 0x000fe40000011403 */
[----:B------:R-:W-:Y:S02]  /*18fe0*/  PLOP3.LUT P0, PT, PT, PT, PT, 0x80, 0x0 ;  /* 0x000000000000781c */ /* 0x000fe40003f0f070 */
[----:B------:R-:W-:-:S13]  /*18ff0*/  ISETP.GT.AND P2, PT, R7, R4, PT ;  /* 0x000000040700720c */ /* 0x000fda0003f44270 */
[----:B------:R-:W-:Y:S05]  /*19000*/  @!P2 BRA `(.L_x_2731) ;  /* 0x000000180060a947 */ /* 0x000fea0003800000 */
[----:B------:R-:W-:Y:S01]  /*19010*/  UMOV UR4, 0xffffffff ;  /* 0xffffffff00047882 */ /* 0x000fe20000000000 */
[----:B------:R-:W-:Y:S02]  /*19020*/  SEL R5, R19, RZ, !P1 ;  /* 0x000000ff13057207 */ /* 0x000fe40004800000 */
[----:B------:R-:W-:Y:S05]  /*19030*/  BRA.DIV UR4, `(.L_x_2732) ;  /* 0x0000007604907947 */ /* 0x000fea000b800000 */
[----:B------:R-:W0:Y:S02]  /*19040*/  S2R R2, SR_TID.X ;  /* 0x0000000000027919 */ /* 0x000e240000002100 */
[----:B0-----:R-:W-:-:S04]  /*19050*/  SHF.R.U32.HI R2, RZ, 0x5, R2 ;  /* 0x00000005ff027819 */ /* 0x001fc80000011602 */
[----:B------:R-:W-:-:S05]  /*19060*/  LOP3.LUT R2, R2, 0x3, RZ, 0xc0, !PT ;  /* 0x0000000302027812 */ /* 0x000fca00078ec0ff */
[----:B------:R0:W1:Y:S02]  /*19070*/  SHFL.IDX PT, R14, R2, RZ, 0x1f ;  /* 0x00001fff020e7589 */ /* 0x00006400000e0000 */
.L_x_2896:
[----:B-1----:R-:W-:Y:S02]  /*19080*/  ISETP.NE.AND P0, PT, R14, RZ, PT ;  /* 0x000000ff0e00720c */ /* 0x002fe40003f05270 */
[----:B------:R-:W-:-:S11]  /*19090*/  PLOP3.LUT P6, PT, PT, PT, PT, 0x8, 0x0 ;  /* 0x000000000000781c */ /* 0x000fd60003fce170 */
[----:B------:R-:W-:Y:S05]  /*190a0*/  @P0 BRA `(.L_x_2733) ;  /* 0x00000000000c0947 */ /* 0x000fea0003800000 */
[----:B------:R-:W-:-:S03]  /*190b0*/  UMOV UR4, 0xffffffff ;  /* 0xffffffff00047882 */ /* 0x000fc60000000000 */
[----:B------:R-:W-:Y:S05]  /*190c0*/  BRA.DIV UR4, `(.L_x_2734) ;  /* 0x0000007604a07947 */ /* 0x000fea000b800000 */
[----:B------:R-:W-:-:S13]  /*190d0*/  ELECT P6, URZ, PT ;  /* 0x00000000003f782f */ /* 0x000fda00038c0000 */
.L_x_2733:
[----:B0-----:R-:W2:Y:S01]  /*190e0*/  LDL R2, [R1+0x1c] ;  /* 0x00001c0001027983 */ /* 0x001ea20000100800 */
[----:B------:R-:W-:Y:S01]  /*190f0*/  BSSY B1, `(.L_x_2735) ;  /* 0x0000008000017945 */ /* 0x000fe20003800000 */
[----:B--2---:R-:W-:-:S05]  /*19100*/  VIADD R2, R2, 0x1 ;  /* 0x0000000102027836 */ /* 0x004fca0000000000 */
[----:B------:R-:W-:-:S04]  /*19110*/  LEA.HI R3, R2, R2, RZ, 0x1 ;  /* 0x0000000202037211 */ /* 0x000fc800078f08ff */
[----:B------:R-:W-:-:S05]  /*19120*/  LOP3.LUT R3, R3, 0xfffffffe, RZ, 0xc0, !PT ;  /* 0xfffffffe03037812 */ /* 0x000fca00078ec0ff */
[----:B------:R-:W-:-:S05]  /*19130*/  IMAD.IADD R2, R2, 0x1, -R3 ;  /* 0x0000000102027824 */ /* 0x000fca00078e0a03 */
[----:B------:R-:W-:-:S04]  /*19140*/  SHF.L.U32 R2, R2, 0x1f, RZ ;  /* 0x0000001f02027819 */ /* 0x000fc800000006ff */
[----:B------:R-:W0:Y:S02]  /*19150*/  SYNCS.PHASECHK.TRANS64.TRYWAIT P0, [R23+URZ+0x28c20], R2 ;  /* 0x028c2002170075a7 */ /* 0x000e24000800017f */
[----:B0-----:R-:W-:Y:S05]  /*19160*/  @!P0 BRA `(.L_x_2736) ;  /* 0x0000007400988947 */ /* 0x001fea0003800000 */
.L_x_2899:
[----:B------:R-:W-:Y:S05]  /*19170*/  BSYNC B1 ;  /* 0x0000000000017941 */ /* 0x000fea0003800000 */
.L_x_2735:
[----:B------:R-:W-:Y:S04]  /*19180*/  BSSY B1, `(.L_x_2737) ;  /* 0x00000b7000017945 */ /* 0x000fe80003800000 */
[----:B------:R-:W-:Y:S05]  /*19190*/  @!P6 BRA `(.L_x_2738) ;  /* 0x0000000800d4e947 */ /* 0x000fea0003800000 */
[----:B------:R-:W-:Y:S01]  /*191a0*/  IMAD R12, R24, 0x8, R23 ;  /* 0x00000008180c7824 */ /* 0x000fe200078e0217 */
[----:B0-----:R-:W-:Y:S01]  /*191b0*/  SHF.L.U32 R2, R28, 0x1f, RZ ;  /* 0x0000001f1c027819 */ /* 0x001fe200000006ff */
[----:B------:R-:W0:Y:S01]  /*191c0*/  S2R R3, SR_TID.X ;  /* 0x0000000000037919 */ /* 0x000e220000002100 */
[----:B------:R-:W-:Y:S02]  /*191d0*/  BSSY B2, `(.L_x_2739) ;  /* 0x0000005000027945 */ /* 0x000fe40003800000 */
[----:B------:R-:W1:Y:S01]  /*191e0*/  SYNCS.PHASECHK.TRANS64.TRYWAIT P0, [R12+URZ+0x28ca0], R2 ;  /* 0x028ca0020c0075a7 */ /* 0x000e62000800017f */
[----:B0-----:R-:W-:-:S04]  /*191f0*/  LOP3.LUT R3, R3, 0x7f, RZ, 0xc0, !PT ;  /* 0x0000007f03037812 */ /* 0x001fc800078ec0ff */
[----:B------:R-:W-:Y:S01]  /*19200*/  ISETP.NE.AND P1, PT, R3, RZ, PT ;  /* 0x000000ff0300720c */ /* 0x000fe20003f25270 */
[----:B-1----:R-:W-:-:S12]  /*19210*/  @!P0 BRA `(.L_x_2740) ;  /* 0x0000007400808947 */ /* 0x002fd80003800000 */
.L_x_2900:
[----:B------:R-:W-:Y:S05]  /*19220*/  BSYNC B2 ;  /* 0x0000000000027941 */ /* 0x000fea0003800000 */
.L_x_2739:
[----:B------:R-:W-:Y:S04]  /*19230*/  BSSY B2, `(.L_x_2741) ;  /* 0x0000009000027945 */ /* 0x000fe80003800000 */
[----:B------:R-:W-:Y:S05]  /*19240*/  @P1 BRA `(.L_x_2742) ;  /* 0x00000000001c1947 */ /* 0x000fea0003800000 */
[----:B------:R-:W1:Y:S01]  /*19250*/  S2R R10, SR_TID.X ;  /* 0x00000000000a7919 */ /* 0x000e620000002100 */
[----:B------:R-:W-:-:S04]  /*19260*/  IMAD.MOV.U32 R3, RZ, RZ, 0x2000 ;  /* 0x00002000ff037424 */ /* 0x000fc800078e00ff */
[----:B------:R2:W-:Y:S01]  /*19270*/  SYNCS.ARRIVE.TRANS64 RZ, [R12+URZ+0x28c90], R3 ;  /* 0x028c90030cff79a7 */ /* 0x0005e2000800003f */
[----:B-1----:R-:W-:-:S04]  /*19280*/  LOP3.LUT R10, R10, 0x1f, RZ, 0xc0, !PT ;  /* 0x0000001f0a0a7812 */ /* 0x002fc800078ec0ff */
[----:B------:R-:W-:-:S13]  /*19290*/  ISETP.NE.AND P0, PT, R10, RZ, PT ;  /* 0x000000ff0a00720c */ /* 0x000fda0003f05270 */
[----:B--2---:R-:W-:Y:S05]  /*192a0*/  @!P0 BRA `(.L_x_2742) ;  /* 0x0000000000048947 */ /* 0x004fea0003800000 */
[----:B------:R-:W-:Y:S01]  /*192b0*/  BPT.TRAP 0x1 ;  /* 0x000000040000795c */ /* 0x000fe20000300000 */
.L_x_2742:
[----:B------:R-:W-:Y:S05]  /*192c0*/  BSYNC B2 ;  /* 0x0000000000027941 */ /* 0x000fea0003800000 */
.L_x_2741:
[----:B------:R-:W-:Y:S01]  /*192d0*/  IMAD.MOV.U32 R11, RZ, RZ, RZ ;  /* 0x000000ffff0b7224 */ /* 0x000fe200078e00ff */
[----:B------:R-:W-:Y:S01]  /*192e0*/  UIADD3 UR4, UP0, UR40, 0x570, URZ ;  /* 0x0000057028047890 */ /* 0x000fe2000ff1e03f */
[----:B------:R-:W-:Y:S01]  /*192f0*/  IMAD R10, R7, 0x40, R0 ;  /* 0x00000040070a7824 */ /* 0x000fe200078e0200 */
[----:B------:R-:W-:Y:S01]  /*19300*/  PLOP3.LUT P0, PT, PT, PT, PT, 0x80, 0x0 ;  /* 0x000000000000781c */ /* 0x000fe20003f0f070 */
[----:B------:R-:W-:Y:S01]  /*19310*/  IMAD R3, R24, 0x2000, R23 ;  /* 0x0000200018037824 */ /* 0x000fe200078e0217 */
[----:B------:R-:W-:Y:S01]  /*19320*/  R2UR UR10, R11 ;  /* 0x000000000b0a72ca */ /* 0x000fe200000e0000 */
[----:B------:R-:W-:Y:S01]  /*19330*/  VIADD R10, R10, 0xffffffc0 ;  /* 0xffffffc00a0a7836 */ /* 0x000fe20000000000 */
[----:B------:R-:W-:Y:S01]  /*19340*/  UIADD3.X UR5, URZ, UR41, URZ, UP0, !UPT ;  /* 0x000000293f057290 */ /* 0x000fe200087fe43f */
[----:B------:R-:W-:Y:S01]  /*19350*/  VIADD R3, R3, 0x22400 ;  /* 0x0002240003037836 */ /* 0x000fe20000000000 */
[----:B------:R-:W-:Y:S01]  /*19360*/  UMOV UR6, 0x0 ;  /* 0x0000000000067882 */ /* 0x000fe20000000000 */
[----:B------:R-:W-:Y:S01]  /*19370*/  VIADD R13, R12, 0x28c90 ;  /* 0x00028c900c0d7836 */ /* 0x000fe20000000000 */
[----:B------:R-:W-:-:S09]  /*19380*/  UMOV UR7, 0x12f00000 ;  /* 0x12f0000000077882 */ /* 0x000fd20000000000 */
.L_x_2743:
        /* <DEDUP_REMOVED lines=9> */
[----:B-1----:R-:W-:Y:S05]  /*19420*/  @P0 BRA.U.ANY `(.L_x_2743) ;  /* 0xfffffffd00d80947 */ /* 0x002fea000393ffff */
[----:B------:R-:W1:Y:S01]  /*19430*/  SYNCS.PHASECHK.TRANS64.TRYWAIT P0, [R12+URZ+0x28cc0], R2 ;  /* 0x028cc0020c0075a7 */ /* 0x000e62000800017f */
[----:B------:R-:W-:Y:S04]  /*19440*/  BSSY B2, `(.L_x_2744) ;  /* 0x0000002000027945 */ /* 0x000fe80003800000 */
[----:B-1----:R-:W-:Y:S05]  /*19450*/  @!P0 BRA `(.L_x_2745) ;  /* 0x0000007400048947 */ /* 0x002fea0003800000 */
.L_x_2901:
[----:B------:R-:W-:Y:S05]  /*19460*/  BSYNC B2 ;  /* 0x0000000000027941 */ /* 0x000fea0003800000 */
.L_x_2744:
        /* <DEDUP_REMOVED lines=11> */
.L_x_2747:
[----:B------:R-:W-:Y:S05]  /*19520*/  BSYNC B2 ;  /* 0x0000000000027941 */ /* 0x000fea0003800000 */
.L_x_2746:
[----:B------:R-:W-:Y:S01]  /*19530*/  R2UR UR6, R2 ;  /* 0x00000000020672ca */ /* 0x000fe200000e0000 */
[----:B------:R-:W-:Y:S01]  /*19540*/  UIADD3 UR4, UP0, UR40, 0x670, URZ ;  /* 0x0000067028047890 */ /* 0x000fe2000ff1e03f */
[----:B------:R-:W-:Y:S01]  /*19550*/  R2UR UR7, R3 ;  /* 0x00000000030772ca */ /* 0x000fe200000e0000 */
[----:B------:R-:W-:Y:S01]  /*19560*/  VIADD R12, R12, 0x28cb0 ;  /* 0x00028cb00c0c7836 */ /* 0x000fe20000000000 */
[----:B------:R-:W-:Y:S01]  /*19570*/  R2UR UR10, R11 ;  /* 0x000000000b0a72ca */ /* 0x000fe200000e0000 */
[----:B------:R-:W-:Y:S01]  /*19580*/  IMAD R11, R24, 0x10000, R23 ;  /* 0x00010000180b7824 */ /* 0x000fe200078e0217 */
[----:B------:R-:W-:Y:S01]  /*19590*/  PLOP3.LUT P0, PT, PT, PT, PT, 0x80, 0x0 ;  /* 0x000000000000781c */ /* 0x000fe20003f0f070 */
[----:B------:R-:W-:Y:S02]  /*195a0*/  UIADD3.X UR5, URZ, UR41, URZ, UP0, !UPT ;  /* 0x000000293f057290 */ /* 0x000fe400087fe43f */
[----:B------:R-:W-:-:S10]  /*195b0*/  VIADD R13, R11, 0x400 ;  /* 0x000004000b0d7836 */ /* 0x000fd40000000000 */
.L_x_2748:
        /* <DEDUP_REMOVED lines=15> */
.L_x_2749:
        /* <DEDUP_REMOVED lines=15> */
.L_x_2750:
        /* <DEDUP_REMOVED lines=15> */
.L_x_2751:
        /* <DEDUP_REMOVED lines=15> */
.L_x_2752:
        /* <DEDUP_REMOVED lines=15> */
.L_x_2753:
        /* <DEDUP_REMOVED lines=15> */
.L_x_2754:
        /* <DEDUP_REMOVED lines=15> */
.L_x_2755:
        /* <DEDUP_REMOVED lines=10> */
.L_x_2738:
[----:B------:R-:W-:Y:S05]  /*19cf0*/  BSYNC B1 ;  /* 0x0000000000017941 */ /* 0x000fea0003800000 */
.L_x_2737:
[----:B------:R-:W-:Y:S01]  /*19d00*/  VIADD R11, R7, 0xfffffffe ;  /* 0xfffffffe070b7836 */ /* 0x000fe20000000000 */
[----:B------:R-:W-:Y:S01]  /*19d10*/  PLOP3.LUT P0, PT, PT, PT, PT, 0x8, 0x0 ;  /* 0x000000000000781c */ /* 0x000fe20003f0e170 */
[----:B------:R-:W-:-:S03]  /*19d20*/  VIADD R24, R24, 0x1 ;  /* 0x0000000118187836 */ /* 0x000fc60000000000 */
[----:B------:R-:W-:Y:S02]  /*19d30*/  ISETP.GE.AND P2, PT, R11, R4, PT ;  /* 0x000000040b00720c */ /* 0x000fe40003f46270 */
[----:B------:R-:W-:-:S04]  /*19d40*/  ISETP.NE.AND P1, PT, R24, 0x2, PT ;  /* 0x000000021800780c */ /* 0x000fc80003f25270 */
[----:B0-----:R-:W-:Y:S02]  /*19d50*/  SEL R2, RZ, 0x1, P1 ;  /* 0x00000001ff027807 */ /* 0x001fe40000800000 */
[----:B------:R-:W-:Y:S02]  /*19d60*/  SEL R24, R24, RZ, P1 ;  /* 0x000000ff18187207 */ /* 0x000fe40000800000 */
[----:B------:R-:W-:-:S03]  /*19d70*/  LOP3.LUT R28, R28, R2, RZ, 0x3c, !PT ;  /* 0x000000021c1c7212 */ /* 0x000fc600078e3cff */
[----:B------:R-:W-:Y:S05]  /*19d80*/  @!P2 BRA `(.L_x_2731) ;  /* 0x0000000c0000a947 */ /* 0x000fea0003800000 */
.L_x_2775:
[----:B------:R-:W-:Y:S05]  /*19d90*/  YIELD ;  /* 0x0000000000007946 */ /* 0x000fea0003800000 */
[----:B------:R-:W-:Y:S04]  /*19da0*/  BSSY B1, `(.L_x_2756) ;  /* 0x00000b6000017945 */ /* 0x000fe80003800000 */
[----:B------:R-:W-:Y:S05]  /*19db0*/  @!P6 BRA `(.L_x_2757) ;  /* 0x0000000800d0e947 */ /* 0x000fea0003800000 */
[----:B------:R-:W-:Y:S01]  /*19dc0*/  IMAD R10, R24, 0x8, R23 ;  /* 0x00000008180a7824 */ /* 0x000fe200078e0217 */
[----:B------:R-:W-:Y:S01]  /*19dd0*/  SHF.L.U32 R2, R28, 0x1f, RZ ;  /* 0x0000001f1c027819 */ /* 0x000fe200000006ff */
[----:B------:R-:W0:Y:S01]  /*19de0*/  S2R R3, SR_TID.X ;  /* 0x0000000000037919 */ /* 0x000e220000002100 */
[----:B------:R-:W-:Y:S02]  /*19df0*/  BSSY B2, `(.L_x_2758) ;  /* 0x0000005000027945 */ /* 0x000fe40003800000 */
[----:B------:R-:W1:Y:S01]  /*19e00*/  SYNCS.PHASECHK.TRANS64.TRYWAIT P1, [R10+URZ+0x28ca0], R2 ;  /* 0x028ca0020a0075a7 */ /* 0x000e62000802017f */
[----:B0-----:R-:W-:-:S04]  /*19e10*/  LOP3.LUT R3, R3, 0x7f, RZ, 0xc0, !PT ;  /* 0x0000007f03037812 */ /* 0x001fc800078ec0ff */
[----:B------:R-:W-:Y:S01]  /*19e20*/  ISETP.NE.AND P2, PT, R3, RZ, PT ;  /* 0x000000ff0300720c */ /* 0x000fe20003f45270 */
[----:B-1----:R-:W-:-:S12]  /*19e30*/  @!P1 BRA `(.L_x_2759) ;  /* 0x0000006800a09947 */ /* 0x002fd80003800000 */
.L_x_2902:
[----:B------:R-:W-:Y:S05]  /*19e40*/  BSYNC B2 ;  /* 0x0000000000027941 */ /* 0x000fea0003800000 */
.L_x_2758:
        /* <DEDUP_REMOVED lines=9> */
.L_x_2761:
[----:B------:R-:W-:Y:S05]  /*19ee0*/  BSYNC B2 ;  /* 0x0000000000027941 */ /* 0x000fea0003800000 */
.L_x_2760:
        /* <DEDUP_REMOVED lines=10> */
[----:B------:R-:W-:-:S10]  /*19f90*/  UMOV UR7, 0x12f00000 ;  /* 0x12f0000000077882 */ /* 0x000fd40000000000 */
.L_x_2762:
        /* <DEDUP_REMOVED lines=13> */
.L_x_2903:
[----:B------:R-:W-:Y:S05]  /*1a070*/  BSYNC B2 ;  /* 0x0000000000027941 */ /* 0x000fea0003800000 */
.L_x_2763:
        /* <DEDUP_REMOVED lines=11> */
.L_x_2766:
[----:B------:R-:W-:Y:S05]  /*1a130*/  BSYNC B2 ;  /* 0x0000000000027941 */ /* 0x000fea0003800000 */
.L_x_2765:
        /* <DEDUP_REMOVED lines=9> */
.L_x_2767:
        /* <DEDUP_REMOVED lines=15> */
.L_x_2768:
        /* <DEDUP_REMOVED lines=15> */
.L_x_2769:
        /* <DEDUP_REMOVED lines=15> */
.L_x_2770:
        /* <DEDUP_REMOVED lines=15> */
.L_x_2771:
        /* <DEDUP_REMOVED lines=15> */
.L_x_2772:
        /* <DEDUP_REMOVED lines=15> */
.L_x_2773:
        /* <DEDUP_REMOVED lines=15> */
.L_x_2774:
        /* <DEDUP_REMOVED lines=10> */
.L_x_2757:
[----:B------:R-:W-:Y:S05]  /*1a900*/  BSYNC B1 ;  /* 0x0000000000017941 */ /* 0x000fea0003800000 */
.L_x_2756:
        /* <DEDUP_REMOVED lines=8> */
.L_x_2731:
[----:B------:R-:W-:Y:S05]  /*1a990*/  BSYNC B0 ;  /* 0x0000000000007941 */ /* 0x000fea0003800000 */
.L_x_2730:
[----:B------:R-:W0:Y:S01]  /*1a9a0*/  LDC R0, c[0x0][0x448] ;  /* 0x00011200ff007b82 */ /* 0x000e220000000800 */
[----:B------:R-:W-:Y:S01]  /*1a9b0*/  VIADD R3, R32, 0x3f ;  /* 0x0000003f20037836 */ /* 0x000fe20000000000 */
[----:B------:R-:W-:Y:S06]  /*1a9c0*/  @!P0 WARPSYNC.ALL ;  /* 0x0000000000008948 */ /* 0x000fec0003800000 */
[----:B------:R-:W-:Y:S01]  /*1a9d0*/  @!P0 BAR.SYNC.DEFER_BLOCKING 0xc, 0x180 ;  /* 0x0306000000008b1d */ /* 0x000fe20000010000 */
[----:B0-----:R-:W-:-:S13]  /*1a9e0*/  ISETP.NE.AND P1, PT, R0, 0x1, PT ;  /* 0x000000010000780c */ /* 0x001fda0003f25270 */
[----:B------:R-:W0:Y:S08]  /*1a9f0*/  @P1 LDC R2, c[0x0][0x44c] ;  /* 0x00011300ff021b82 */ /* 0x000e300000000800 */
[----:B------:R-:W1:Y:S01]  /*1aa00*/  @P1 LDC R0, c[0x0][0x450] ;  /* 0x00011400ff001b82 */ /* 0x000e620000000800 */
[----:B0-----:R-:W-:-:S05]  /*1aa10*/  @P1 IMAD.HI.U32 R5, R3, R2, RZ ;  /* 0x0000000203051227 */ /* 0x001fca00078e00ff */
[----:B-1----:R-:W-:-:S05]  /*1aa20*/  @P1 SHF.R.U32.HI R3, RZ, R0, R5 ;  /* 0x00000000ff031219 */ /* 0x002fca0000011605 */
[----:B------:R-:W-:Y:S02]  /*1aa30*/  IMAD.IADD R6, R6, 0x1, R3 ;  /* 0x0000000106067824 */ /* 0x000fe400078e0203 */
[----:B------:R-:W0:Y:S02]  /*1aa40*/  LDC.64 R2, c[0x0][0x9e0] ;  /* 0x00027800ff027b82 */ /* 0x000e240000000a00 */
        /* <DEDUP_REMOVED lines=14> */
.L_x_2778:
[----:B------:R-:W-:-:S13]  /*1ab30*/  ISETP.NE.AND P0, PT, R3, 0x1, PT ;  /* 0x000000010300780c */ /* 0x000fda0003f05270 */
[----:B------:R-:W0:Y:S02]  /*1ab40*/  @P0 LDC.64 R4, c[0x0][0x9e8] ;  /* 0x00027a00ff040b82 */ /* 0x000e240000000a00 */
[----:B0-----:R-:W-:-:S05]  /*1ab50*/  @P0 IMAD.HI.U32 R4, R0, R4, RZ ;  /* 0x0000000400040227 */ /* 0x001fca00078e00ff */
[----:B------:R-:W-:-:S07]  /*1ab60*/  @P0 SHF.R.U32.HI R0, RZ, R5, R4 ;  /* 0x00000005ff000219 */ /* 0x000fce0000011604 */
.L_x_2779:
[----:B------:R-:W-:Y:S05]  /*1ab70*/  BSYNC B0 ;  /* 0x0000000000007941 */ /* 0x000fea0003800000 */
.L_x_2777:
[----:B------:R-:W-:-:S05]  /*1ab80*/  IMAD R5, R0, R3, R3 ;  /* 0x0000000300057224 */ /* 0x000fca00078e0203 */
[----:B------:R-:W-:-:S07]  /*1ab90*/  VIMNMX R2, R2, R5, PT ;  /* 0x0000000502027248 */ /* 0x000fce0003fe0100 */
.L_x_2776:
[----:B------:R-:W-:Y:S01]  /*1aba0*/  VIADD R2, R2, 0x3f ;  /* 0x0000003f02027836 */ /* 0x000fe20000000000 */
[----:B------:R-:W0:Y:S01]  /*1abb0*/  @P1 LDC R7, c[0x0][0x450] ;  /* 0x00011400ff071b82 */ /* 0x000e220000000800 */
[----:B------:R-:W-:-:S03]  /*1abc0*/  ULDC UR4, c[0x0][0x9dc] ;  /* 0x0002770000047ab9 */ /* 0x000fc60000000800 */
[----:B------:R-:W-:-:S04]  /*1abd0*/  SHF.R.S32.HI R5, RZ, 0x1f, R2 ;  /* 0x0000001fff057819 */ /* 0x000fc80000011402 */
[----:B------:R-:W-:-:S04]  /*1abe0*/  LEA.HI R5, R5, R2, RZ, 0x6 ;  /* 0x0000000205057211 */ /* 0x000fc800078f30ff */
[----:B------:R-:W-:Y:S02]  /*1abf0*/  SHF.R.S32.HI R0, RZ, 0x6, R5 ;  /* 0x00000006ff007819 */ /* 0x000fe40000011405 */
[----:B------:R-:W1:Y:S02]  /*1ac00*/  @P1 LDC R5, c[0x0][0x44c] ;  /* 0x00011300ff051b82 */ /* 0x000e640000000800 */
[----:B------:R-:W-:-:S05]  /*1ac10*/  VIMNMX R29, R9, R0, PT ;  /* 0x00000000091d7248 */ /* 0x000fca0003fe0100 */
[----:B------:R2:W-:Y:S01]  /*1ac20*/  STL [R1+0x18], R29 ;  /* 0x0000181d01007387 */ /* 0x0005e20000100800 */
[----:B-1----:R-:W-:-:S04]  /*1ac30*/  @P1 IMAD.HI.U32 R0, R32, R5, RZ ;  /* 0x0000000520001227 */ /* 0x002fc800078e00ff */
[----:B------:R-:W-:Y:S01]  /*1ac40*/  IMAD.MOV.U32 R5, RZ, RZ, R32 ;  /* 0x000000ffff057224 */ /* 0x000fe200078e0020 */
[----:B0-----:R-:W-:-:S05]  /*1ac50*/  @P1 SHF.R.U32.HI R5, RZ, R7, R0 ;  /* 0x00000007ff051219 */ /* 0x001fca0000011600 */
[----:B------:R-:W-:-:S04]  /*1ac60*/  IMAD.IADD R2, R8, 0x1, R5 ;  /* 0x0000000108027824 */ /* 0x000fc800078e0205 */
[----:B------:R-:W-:Y:S01]  /*1ac70*/  VIADD R0, R2, -UR4 ;  /* 0x8000000402007c36 */ /* 0x000fe20008000000 */
[----:B--2---:R-:W-:Y:S06]  /*1ac80*/  @!P2 BRA `(.L_x_2780) ;  /* 0x000000000044a947 */ /* 0x004fec0003800000 */
        /* <DEDUP_REMOVED lines=10> */
.L_x_2782:
[----:B------:R-:W-:-:S13]  /*1ad30*/  ISETP.NE.AND P0, PT, R3, 0x1, PT ;  /* 0x000000010300780c */ /* 0x000fda0003f05270 */
[----:B------:R-:W0:Y:S02]  /*1ad40*/  @P0 LDC.64 R4, c[0x0][0x9e8] ;  /* 0x00027a00ff040b82 */ /* 0x000e240000000a00 */
[----:B0-----:R-:W-:-:S05]  /*1ad50*/  @P0 IMAD.HI.U32 R4, R2, R4, RZ ;  /* 0x0000000402040227 */ /* 0x001fca00078e00ff */
[----:B------:R-:W-:-:S07]  /*1ad60*/  @P0 SHF.R.U32.HI R2, RZ, R5, R4 ;  /* 0x00000005ff020219 */ /* 0x000fce0000011604 */
.L_x_2783:
[----:B------:R-:W-:Y:S05]  /*1ad70*/  BSYNC B0 ;  /* 0x0000000000007941 */ /* 0x000fea0003800000 */
.L_x_2781:
[----:B------:R-:W-:-:S05]  /*1ad80*/  IMAD R3, R2, R3, RZ ;  /* 0x0000000302037224 */ /* 0x000fca00078e02ff */
[----:B------:R-:W-:-:S07]  /*1ad90*/  VIMNMX R0, R0, R3, !PT ;  /* 0x0000000300007248 */ /* 0x000fce0007fe0100 */
.L_x_2780:
[----:B------:R-:W-:Y:S01]  /*1ada0*/  SHF.R.S32.HI R3, RZ, 0x1f, R0 ;  /* 0x0000001fff037819 */ /* 0x000fe20000011400 */
[----:B------:R-:W-:Y:S03]  /*1adb0*/  BSSY B7, `(.L_x_2784) ;  /* 0x0000378000077945 */ /* 0x000fe60003800000 */
[----:B------:R-:W-:-:S04]  /*1adc0*/  LEA.HI R3, R3, R0, RZ, 0x6 ;  /* 0x0000000003037211 */ /* 0x000fc800078f30ff */
[----:B------:R-:W-:-:S04]  /*1add0*/  SHF.R.S32.HI R3, RZ, 0x6, R3 ;  /* 0x00000006ff037819 */ /* 0x000fc80000011403 */
[----:B------:R-:W-:-:S04]  /*1ade0*/  VIMNMX R34, RZ, R3, !PT ;  /* 0x00000003ff227248 */ /* 0x000fc80007fe0100 */
[----:B------:R-:W-:-:S13]  /*1adf0*/  ISETP.GT.AND P0, PT, R29, R34, PT ;  /* 0x000000221d00720c */ /* 0x000fda0003f04270 */
        /* <DEDUP_REMOVED lines=8> */
[----:B------:R-:W0:Y:S02]  /*1ae80*/  FLO.U32 R0, UR4 ;  /* 0x0000000400007d00 */ /* 0x000e2400080e0000 */
[----:B0-----:R-:W-:-:S06]  /*1ae90*/  ISETP.EQ.U32.AND P0, PT, R0, R5, PT ;  /* 0x000000050000720c */ /* 0x001fcc0003f02070 */
[----:B------:R-:W1:Y:S07]  /*1aea0*/  POPC R5, UR4 ;  /* 0x0000000400057d09 */ /* 0x000e6e0008000000 */
[----:B-1----:R-:W2:Y:S01]  /*1aeb0*/  @P0 ATOMG.E.ADD.STRONG.GPU PT, R3, desc[UR42][R2.64], R5 ;  /* 0x00000005020309a8 */ /* 0x002ea200081ee1ea */
[----:B------:R-:W0:Y:S02]  /*1aec0*/  S2R R4, SR_LTMASK ;  /* 0x0000000000047919 */ /* 0x000e240000003900 */
[----:B0-----:R-:W-:-:S04]  /*1aed0*/  LOP3.LUT R4, R4, UR4, RZ, 0xc0, !PT ;  /* 0x0000000404047c12 */ /* 0x001fc8000f8ec0ff */
[----:B------:R-:W0:Y:S01]  /*1aee0*/  POPC R7, R4 ;  /* 0x0000000400077309 */ /* 0x000e220000000000 */
[----:B--2---:R-:W0:Y:S02]  /*1aef0*/  SHFL.IDX PT, R0, R3, R0, 0x1f ;  /* 0x00001f0003007589 */ /* 0x004e2400000e0000 */
[----:B0-----:R-:W-:Y:S01]  /*1af00*/  IADD3 R16, R0, UR37, R7 ;  /* 0x0000002500107c10 */ /* 0x001fe2000fffe007 */
[----:B------:R-:W-:Y:S06]  /*1af10*/  BRA `(.L_x_2786) ;  /* 0x0000003400847947 */ /* 0x000fec0003800000 */
.L_x_2785:
        /* <DEDUP_REMOVED lines=20> */
.L_x_2788:
[----:B------:R-:W-:Y:S05]  /*1b060*/  BSYNC B6 ;  /* 0x0000000000067941 */ /* 0x000fea0003800000 */
.L_x_2787:
        /* <DEDUP_REMOVED lines=20> */
.L_x_2791:
        /* <DEDUP_REMOVED lines=15> */
.L_x_2790:
[----:B------:R-:W-:Y:S05]  /*1b2a0*/  BSYNC B6 ;  /* 0x0000000000067941 */ /* 0x000fea0003800000 */
.L_x_2789:
[----:B------:R-:W-:Y:S01]  /*1b2b0*/  ULDC.64 UR4, c[0x0][0x9f8] ;  /* 0x00027e0000047ab9 */ /* 0x000fe20000000a00 */
[----:B------:R-:W-:Y:S01]  /*1b2c0*/  IMAD.MOV.U32 R30, RZ, RZ, R19 ;  /* 0x000000ffff1e7224 */ /* 0x000fe200078e0013 */
[----:B------:R-:W-:Y:S01]  /*1b2d0*/  ISETP.NE.U32.AND P0, PT, RZ, UR4, PT ;  /* 0x00000004ff007c0c */ /* 0x000fe2000bf05070 */
[----:B------:R-:W0:Y:S01]  /*1b2e0*/  S2R R20, SR_TID.X ;  /* 0x0000000000147919 */ /* 0x000e220000002100 */
[----:B------:R-:W1:Y:S01]  /*1b2f0*/  LDC R11, c[0x0][0x430] ;  /* 0x00010c00ff0b7b82 */ /* 0x000e620000000800 */
[----:B------:R-:W-:Y:S01]  /*1b300*/  ULDC UR4, c[0x0][0x320] ;  /* 0x0000c80000047ab9 */ /* 0x000fe20000000800 */
[----:B------:R-:W-:-:S13]  /*1b310*/  ISETP.NE.AND.EX P0, PT, RZ, UR5, PT, P0 ;  /* 0x00000005ff007c0c */ /* 0x000fda000bf05300 */
[----:B------:R-:W2:Y:S01]  /*1b320*/  @P0 LDC.64 R2, c[0x0][0x9f8] ;  /* 0x00027e00ff020b82 */ /* 0x000ea20000000a00 */
[----:B0-----:R-:W-:Y:S01]  /*1b330*/  LOP3.LUT R20, R20, 0x7f, RZ, 0xc0, !PT ;  /* 0x0000007f14147812 */ /* 0x001fe200078ec0ff */
[----:B--2---:R-:W-:-:S05]  /*1b340*/  @P0 IMAD.WIDE R2, R19, 0x4, R2 ;  /* 0x0000000413020825 */ /* 0x004fca00078e0202 */
[----:B------:R0:W2:Y:S01]  /*1b350*/  @P0 LDG.E R30, desc[UR42][R2.64] ;  /* 0x0000002a021e0981 */ /* 0x0000a2000c1e1900 */
[----:B------:R-:W-:Y:S01]  /*1b360*/  SHF.R.U32.HI R21, RZ, 0x3, R20 ;  /* 0x00000003ff157819 */ /* 0x000fe20000011614 */
[----:B------:R-:W-:Y:S01]  /*1b370*/  IMAD.MOV.U32 R37, RZ, RZ, RZ ;  /* 0x000000ffff257224 */ /* 0x000fe200078e00ff */
[----:B-1----:R-:W-:Y:S01]  /*1b380*/  ISETP.NE.AND P1, PT, R11, 0x1, PT ;  /* 0x000000010b00780c */ /* 0x002fe20003f25270 */
[----:B------:R-:W1:Y:S01]  /*1b390*/  S2R R20, SR_TID.X ;  /* 0x0000000000147919 */ /* 0x000e620000002100 */
[----:B------:R-:W-:Y:S02]  /*1b3a0*/  LEA R0, R29, 0xffffffc0, 0x6 ;  /* 0xffffffc01d007811 */ /* 0x000fe400078e30ff */
[----:B------:R-:W-:Y:S01]  /*1b3b0*/  LOP3.LUT R22, R22, 0xffffffbf, RZ, 0xc0, !PT ;  /* 0xffffffbf16167812 */ /* 0x000fe200078ec0ff */
[----:B------:R-:W3:Y:S08]  /*1b3c0*/  S2R R12, SR_TID.X ;  /* 0x00000000000c7919 */ /* 0x000ef00000002100 */
[----:B0-----:R-:W0:Y:S08]  /*1b3d0*/  @P1 LDC R3, c[0x0][0x434] ;  /* 0x00010d00ff031b82 */ /* 0x001e300000000800 */
[----:B------:R-:W4:Y:S01]  /*1b3e0*/  @P1 LDC R2, c[0x0][0x438] ;  /* 0x00010e00ff021b82 */ /* 0x000f220000000800 */
[----:B-1----:R-:W-:-:S02]  /*1b3f0*/  IMAD.SHL.U32 R20, R20, 0x10, RZ ;  /* 0x0000001014147824 */ /* 0x002fc400078e00ff */
[----:B---3--:R-:W-:-:S03]  /*1b400*/  IMAD.SHL.U32 R12, R12, 0x8, RZ ;  /* 0x000000080c0c7824 */ /* 0x008fc600078e00ff */
[----:B------:R-:W-:Y:S02]  /*1b410*/  LOP3.LUT R20, R21, 0x70, R20, 0xf8, !PT ;  /* 0x0000007015147812 */ /* 0x000fe400078ef814 */
[----:B------:R-:W1:Y:S01]  /*1b420*/  S2R R21, SR_TID.X ;  /* 0x0000000000157919 */ /* 0x000e620000002100 */
[----:B------:R-:W-:Y:S02]  /*1b430*/  LOP3.LUT R12, R12, 0x38, RZ, 0xc0, !PT ;  /* 0x000000380c0c7812 */ /* 0x000fe400078ec0ff */
[----:B------:R-:W-:-:S04]  /*1b440*/  IMAD.IADD R4, R20, 0x1, R0 ;  /* 0x0000000114047824 */ /* 0x000fc800078e0200 */
[C---:B------:R-:W-:Y:S01]  /*1b450*/  IMAD.IADD R9, R4.reuse, 0x1, R33 ;  /* 0x0000000104097824 */ /* 0x040fe200078e0221 */
[----:B------:R-:W-:-:S03]  /*1b460*/  ISETP.GE.AND P0, PT, R4, R17, PT ;  /* 0x000000110400720c */ /* 0x000fc60003f06270 */
[----:B0-----:R-:W-:Y:S01]  /*1b470*/  @P1 IMAD.HI.U32 R3, R9, R3, RZ ;  /* 0x0000000309031227 */ /* 0x001fe200078e00ff */
[----:B------:R-:W-:-:S03]  /*1b480*/  ISETP.GT.U32.OR P0, PT, R20, 0x3f, P0 ;  /* 0x0000003f1400780c */ /* 0x000fc60000704470 */
[----:B------:R-:W-:Y:S01]  /*1b490*/  IMAD.MOV.U32 R8, RZ, RZ, R9 ;  /* 0x000000ffff087224 */ /* 0x000fe200078e0009 */
[----:B----4-:R-:W-:Y:S02]  /*1b4a0*/  @P1 SHF.R.U32.HI R8, RZ, R2, R3 ;  /* 0x00000002ff081219 */ /* 0x010fe40000011603 */
[----:B------:R-:W-:-:S04]  /*1b4b0*/  ISETP.GE.AND P1, PT, R12, UR4, PT ;  /* 0x000000040c007c0c */ /* 0x000fc8000bf26270 */
[----:B------:R-:W-:-:S03]  /*1b4c0*/  SEL R4, RZ, 0x1, P1 ;  /* 0x00000001ff047807 */ /* 0x000fc60000800000 */
[----:B------:R-:W0:Y:S01]  /*1b4d0*/  @!P0 LDC.64 R2, c[0x0][0x428] ;  /* 0x00010a00ff028b82 */ /* 0x000e220000000a00 */
[----:B-1----:R-:W-:-:S05]  /*1b4e0*/  IMAD.SHL.U32 R21, R21, 0x8, RZ ;  /* 0x0000000815157824 */ /* 0x002fca00078e00ff */
[----:B------:R-:W-:-:S04]  /*1b4f0*/  LOP3.LUT R21, R21, 0x38, RZ, 0xc0, !PT ;  /* 0x0000003815157812 */ /* 0x000fc800078ec0ff */
[----:B------:R-:W-:-:S04]  /*1b500*/  LOP3.LUT R21, R21, 0x40, RZ, 0xfc, !PT ;  /* 0x0000004015157812 */ /* 0x000fc800078efcff */
[----:B------:R-:W-:Y:S02]  /*1b510*/  ISETP.GE.AND P2, PT, R21, UR4, PT ;  /* 0x0000000415007c0c */ /* 0x000fe4000bf46270 */
[----:B------:R-:W1:Y:S02]  /*1b520*/  S2R R21, SR_TID.X ;  /* 0x0000000000157919 */ /* 0x000e640000002100 */
[----:B------:R-:W-:-:S05]  /*1b530*/  SEL R10, RZ, 0xffffffff, P2 ;  /* 0xffffffffff0a7807 */ /* 0x000fca0001000000 */
[----:B------:R-:W-:-:S04]  /*1b540*/  IMAD.SHL.U32 R10, R10, 0x2, RZ ;  /* 0x000000020a0a7824 */ /* 0x000fc800078e00ff */
[----:B------:R-:W-:Y:S02]  /*1b550*/  @P2 LOP3.LUT R22, R22, 0x40, RZ, 0xfc, !PT ;  /* 0x0000004016162812 */ /* 0x000fe400078efcff */
[----:B------:R-:W-:Y:S02]  /*1b560*/  LOP3.LUT R10, R10, 0x2, R4, 0xe2, !PT ;  /* 0x000000020a0a7812 */ /* 0x000fe400078ee204 */
[----:B------:R-:W-:Y:S01]  /*1b570*/  LOP3.LUT R22, R22, 0xffffff7f, RZ, 0xc0, !PT ;  /* 0xffffff7f16167812 */ /* 0x000fe200078ec0ff */
[----:B------:R-:W3:Y:S03]  /*1b580*/  @!P0 LDC.64 R4, c[0x0][0x418] ;  /* 0x00010600ff048b82 */ /* 0x000ee60000000a00 */
[----:B------:R-:W-:-:S04]  /*1b590*/  @P1 LOP3.LUT R22, R22, 0x80, RZ, 0xfc, !PT ;  /* 0x0000008016161812 */ /* 0x000fc800078efcff */
[----:B------:R-:W-:Y:S01]  /*1b5a0*/  LOP3.LUT R22, R22, 0xffffffdf, RZ, 0xc0, !PT ;  /* 0xffffffdf16167812 */ /* 0x000fe200078ec0ff */
[----:B-1----:R-:W-:-:S05]  /*1b5b0*/  IMAD.SHL.U32 R21, R21, 0x8, RZ ;  /* 0x0000000815157824 */ /* 0x002fca00078e00ff */
[----:B------:R-:W-:-:S04]  /*1b5c0*/  LOP3.LUT R21, R21, 0x38, RZ, 0xc0, !PT ;  /* 0x0000003815157812 */ /* 0x000fc800078ec0ff */
[C---:B------:R-:W-:Y:S02]  /*1b5d0*/  LOP3.LUT R27, R21.reuse, 0x80, RZ, 0xfc, !PT ;  /* 0x00000080151b7812 */ /* 0x040fe400078efcff */
[----:B------:R-:W-:Y:S02]  /*1b5e0*/  LOP3.LUT R21, R21, 0xc0, RZ, 0xfc, !PT ;  /* 0x000000c015157812 */ /* 0x000fe400078efcff */
[----:B------:R-:W-:Y:S02]  /*1b5f0*/  ISETP.GE.AND P2, PT, R27, UR4, PT ;  /* 0x000000041b007c0c */ /* 0x000fe4000bf46270 */
[----:B------:R-:W-:Y:S02]  /*1b600*/  ISETP.GE.AND P1, PT, R21, UR4, PT ;  /* 0x0000000415007c0c */ /* 0x000fe4000bf26270 */
[----:B------:R-:W1:Y:S01]  /*1b610*/  S2R R21, SR_TID.X ;  /* 0x0000000000157919 */ /* 0x000e620000002100 */
[----:B------:R-:W-:Y:S02]  /*1b620*/  SEL R6, RZ, 0x4, P2 ;  /* 0x00000004ff067807 */ /* 0x000fe40001000000 */
[----:B------:R-:W-:-:S04]  /*1b630*/  SEL R7, RZ, 0x8, P1 ;  /* 0x00000008ff077807 */ /* 0x000fc80000800000 */
[----:B------:R-:W-:Y:S01]  /*1b640*/  LOP3.LUT R10, R7, R10, R6, 0xfe, !PT ;  /* 0x0000000a070a7212 */ /* 0x000fe200078efe06 */
[--C-:B------:R-:W-:Y:S01]  /*1b650*/  @!P0 IMAD.MOV.U32 R6, RZ, RZ, R8.reuse ;  /* 0x000000ffff068224 */ /* 0x100fe200078e0008 */
[----:B------:R-:W-:Y:S02]  /*1b660*/  @!P0 SHF.R.S32.HI R7, RZ, 0x1f, R8 ;  /* 0x0000001fff078819 */ /* 0x000fe40000011408 */
[----:B------:R-:W-:-:S04]  /*1b670*/  @P2 LOP3.LUT R22, R22, 0x20, RZ, 0xfc, !PT ;  /* 0x0000002016162812 */ /* 0x000fc800078efcff */
[----:B------:R-:W-:-:S04]  /*1b680*/  LOP3.LUT R22, R22, 0xffffffef, RZ, 0xc0, !PT ;  /* 0xffffffef16167812 */ /* 0x000fc800078ec0ff */
[----:B------:R-:W-:Y:S01]  /*1b690*/  @P1 LOP3.LUT R22, R22, 0x10, RZ, 0xfc, !PT ;  /* 0x0000001016161812 */ /* 0x000fe200078efcff */
[----:B-1----:R-:W-:-:S05]  /*1b6a0*/  IMAD.SHL.U32 R21, R21, 0x8, RZ ;  /* 0x0000000815157824 */ /* 0x002fca00078e00ff */
[----:B------:R-:W-:-:S04]  /*1b6b0*/  LOP3.LUT R21, R21, 0x38, RZ, 0xc0, !PT ;  /* 0x0000003815157812 */ /* 0x000fc800078ec0ff */
[----:B------:R-:W-:Y:S02]  /*1b6c0*/  LOP3.LUT R13, R21, 0x180, RZ, 0xfc, !PT ;  /* 0x00000180150d7812 */ /* 0x000fe400078efcff */
[----:B------:R-:W-:Y:S02]  /*1b6d0*/  LOP3.LUT R14, R12, 0x1c0, RZ, 0xfc, !PT ;  /* 0x000001c00c0e7812 */ /* 0x000fe400078efcff */
[----:B------:R-:W-:Y:S02]  /*1b6e0*/  LOP3.LUT R22, R22, 0xfffffff7, RZ, 0xc0, !PT ;  /* 0xfffffff716167812 */ /* 0x000fe400078ec0ff */
[----:B--2---:R-:W-:Y:S01]  /*1b6f0*/  SHF.R.S32.HI R35, RZ, 0x1f, R30 ;  /* 0x0000001fff237819 */ /* 0x004fe2000001141e */
[----:B0-----:R-:W-:-:S04]  /*1b700*/  @!P0 IMAD.WIDE.U32 R6, R30, R2, R6 ;  /* 0x000000021e068225 */ /* 0x001fc800078e0006 */
[----:B------:R-:W-:Y:S01]  /*1b710*/  @!P0 IMAD R2, R35, R2, RZ ;  /* 0x0000000223028224 */ /* 0x000fe200078e02ff */
[----:B---3--:R-:W-:-:S03]  /*1b720*/  @!P0 LEA R4, P1, R6, R4, 0x2 ;  /* 0x0000000406048211 */ /* 0x008fc600078210ff */
[----:B------:R-:W-:-:S04]  /*1b730*/  @!P0 IMAD R3, R30, R3, R2 ;  /* 0x000000031e038224 */ /* 0x000fc800078e0202 */
[----:B------:R-:W-:-:S05]  /*1b740*/  @!P0 IMAD.IADD R3, R7, 0x1, R3 ;  /* 0x0000000107038824 */ /* 0x000fca00078e0203 */
[----:B------:R-:W-:-:S05]  /*1b750*/  @!P0 LEA.HI.X R5, R6, R5, R3, 0x2, P1 ;  /* 0x0000000506058211 */ /* 0x000fca00008f1403 */
[----:B------:R0:W5:Y:S01]  /*1b760*/  @!P0 LDG.E R37, desc[UR42][R4.64] ;  /* 0x0000002a04258981 */ /* 0x000162000c1e1900 */
[----:B------:R-:W-:Y:S02]  /*1b770*/  ISETP.GE.AND P0, PT, R13, UR4, PT ;  /* 0x000000040d007c0c */ /* 0x000fe4000bf06270 */
[C---:B------:R-:W-:Y:S02]  /*1b780*/  LOP3.LUT R13, R12.reuse, 0x100, RZ, 0xfc, !PT ;  /* 0x000001000c0d7812 */ /* 0x040fe400078efcff */
[----:B------:R-:W-:Y:S02]  /*1b790*/  LOP3.LUT R12, R12, 0x140, RZ, 0xfc, !PT ;  /* 0x000001400c0c7812 */ /* 0x000fe400078efcff */
[----:B------:R-:W-:Y:S02]  /*1b7a0*/  ISETP.GE.AND P3, PT, R13, UR4, PT ;  /* 0x000000040d007c0c */ /* 0x000fe4000bf66270 */
[----:B------:R-:W-:Y:S02]  /*1b7b0*/  ISETP.GE.AND P2, PT, R12, UR4, PT ;  /* 0x000000040c007c0c */ /* 0x000fe4000bf46270 */
[----:B0-----:R-:W-:-:S02]  /*1b7c0*/  SEL R4, RZ, 0x10, P3 ;  /* 0x00000010ff047807 */ /* 0x001fc40001800000 */
[----:B------:R-:W-:Y:S02]  /*1b7d0*/  SEL R5, RZ, 0x20, P2 ;  /* 0x00000020ff057807 */ /* 0x000fe40001000000 */
[----:B------:R-:W-:Y:S02]  /*1b7e0*/  SEL R3, RZ, 0x40, P0 ;  /* 0x00000040ff037807 */ /* 0x000fe40000000000 */
[----:B------:R-:W-:Y:S02]  /*1b7f0*/  LOP3.LUT R4, R5, R10, R4, 0xfe, !PT ;  /* 0x0000000a05047212 */ /* 0x000fe400078efe04 */
[----:B------:R-:W-:Y:S01]  /*1b800*/  ISETP.GE.AND P0, PT, R14, UR4, PT ;  /* 0x000000040e007c0c */ /* 0x000fe2000bf06270 */
[----:B------:R-:W-:Y:S01]  /*1b810*/  UMOV UR4, 0xffffffff ;  /* 0xffffffff00047882 */ /* 0x000fe20000000000 */
[----:B------:R-:W-:Y:S01]  /*1b820*/  LOP3.LUT R6, R4, R3, RZ, 0xfc, !PT ;  /* 0x0000000304067212 */ /* 0x000fe200078efcff */
[----:B------:R-:W-:Y:S01]  /*1b830*/  IMAD.MOV R3, RZ, RZ, -R8 ;  /* 0x000000ffff037224 */ /* 0x000fe200078e0a08 */
[----:B------:R-:W-:-:S02]  /*1b840*/  @P3 LOP3.LUT R22, R22, 0x8, RZ, 0xfc, !PT ;  /* 0x0000000816163812 */ /* 0x000fc400078efcff */
[----:B------:R-:W-:Y:S01]  /*1b850*/  SEL R2, RZ, 0x80, P0 ;  /* 0x00000080ff027807 */ /* 0x000fe20000000000 */
[----:B------:R-:W-:Y:S01]  /*1b860*/  IMAD R3, R11, R3, R9 ;  /* 0x000000030b037224 */ /* 0x000fe200078e0209 */
[----:B------:R0:W-:Y:S01]  /*1b870*/  STL [R1+0x2c], R6 ;  /* 0x00002c0601007387 */ /* 0x0001e20000100800 */
[----:B------:R-:W-:-:S03]  /*1b880*/  LOP3.LUT R22, R22, 0xfffffffb, RZ, 0xc0, !PT ;  /* 0xfffffffb16167812 */ /* 0x000fc600078ec0ff */
[----:B------:R0:W-:Y:S01]  /*1b890*/  STL [R1], R3 ;  /* 0x0000000301007387 */ /* 0x0001e20000100800 */
[----:B------:R-:W-:Y:S01]  /*1b8a0*/  @P2 LOP3.LUT R22, R22, 0x4, RZ, 0xfc, !PT ;  /* 0x0000000416162812 */ /* 0x000fe200078efcff */
[----:B------:R-:W-:Y:S06]  /*1b8b0*/  BRA.DIV UR4, `(.L_x_2792) ;  /* 0x0000005204287947 */ /* 0x000fec000b800000 */
.L_x_2906:
[----:B0-----:R-:W-:Y:S01]  /*1b8c0*/  IMAD.U32 R3, RZ, RZ, UR38 ;  /* 0x00000026ff037e24 */ /* 0x001fe2000f8e00ff */
[----:B------:R-:W-:Y:S02]  /*1b8d0*/  LOP3.LUT R2, R6, R2, RZ, 0xfc, !PT ;  /* 0x0000000206027212 */ /* 0x000fe400078efcff */
[----:B------:R-:W-:Y:S02]  /*1b8e0*/  ISETP.GT.U32.AND P1, PT, R20, 0x3f, PT ;  /* 0x0000003f1400780c */ /* 0x000fe40003f24070 */
[----:B------:R-:W-:Y:S01]  /*1b8f0*/  ISETP.NE.AND P0, PT, R3, 0x3, PT ;  /* 0x000000030300780c */ /* 0x000fe20003f05270 */
[----:B------:R0:W-:Y:S01]  /*1b900*/  STL [R1+0xc], R2 ;  /* 0x00000c0201007387 */ /* 0x0001e20000100800 */
[----:B------:R-:W-:Y:S02]  /*1b910*/  LOP3.LUT R22, R22, 0xfffffbff, RZ, 0xc0, !PT ;  /* 0xfffffbff16167812 */ /* 0x000fe400078ec0ff */
[----:B------:R-:W-:-:S09]  /*1b920*/  SHF.R.S32.HI R29, RZ, 0x1f, R18 ;  /* 0x0000001fff1d7819 */ /* 0x000fd20000011412 */
[----:B------:R-:W-:-:S04]  /*1b930*/  @P0 LOP3.LUT R22, R22, 0x400, RZ, 0xfc, !PT ;  /* 0x0000040016160812 */ /* 0x000fc800078efcff */
[----:B------:R-:W-:-:S04]  /*1b940*/  LOP3.LUT R22, R22, 0xfffffffe, RZ, 0xc0, !PT ;  /* 0xfffffffe16167812 */ /* 0x000fc800078ec0ff */
[----:B------:R-:W-:Y:S01]  /*1b950*/  @P1 LOP3.LUT R22, R22, 0x1, RZ, 0xfc, !PT ;  /* 0x0000000116161812 */ /* 0x000fe200078efcff */
[----:B0-----:R-:W-:Y:S06]  /*1b960*/  @!P0 BRA `(.L_x_2793) ;  /* 0x0000000000048947 */ /* 0x001fec0003800000 */
[----:B------:R-:W-:Y:S01]  /*1b970*/  BPT.TRAP 0x1 ;  /* 0x000000040000795c */ /* 0x000fe20000300000 */
.L_x_2793:
[----:B------:R-:W0:Y:S01]  /*1b980*/  S2R R2, SR_TID.X ;  /* 0x0000000000027919 */ /* 0x000e220000002100 */
[----:B------:R-:W-:Y:S01]  /*1b990*/  IMAD R27, R25, 0x8, R23 ;  /* 0x00000008191b7824 */ /* 0x000fe200078e0217 */
[----:B------:R-:W-:Y:S01]  /*1b9a0*/  BSSY B0, `(.L_x_2794) ;  /* 0x0000007000007945 */ /* 0x000fe20003800000 */
[----:B0-----:R-:W-:-:S04]  /*1b9b0*/  LOP3.LUT R2, R2, 0x7f, RZ, 0xc0, !PT ;  /* 0x0000007f02027812 */ /* 0x001fc800078ec0ff */
[----:B------:R-:W-:-:S04]  /*1b9c0*/  SHF.R.U32.HI R2, RZ, 0x3, R2 ;  /* 0x00000003ff027819 */ /* 0x000fc80000011602 */
[----:B------:R-:W-:Y:S02]  /*1b9d0*/  IADD3 R17, -R2, R17, -R0 ;  /* 0x0000001102117210 */ /* 0x000fe40007ffe900 */
[----:B------:R-:W-:-:S04]  /*1b9e0*/  SHF.L.U32 R0, R26, 0x1f, RZ ;  /* 0x0000001f1a007819 */ /* 0x000fc800000006ff */
[----:B------:R-:W0:Y:S02]  /*1b9f0*/  SYNCS.PHASECHK.TRANS64.TRYWAIT P0, [R27+URZ+0x28c40], R0 ;  /* 0x028c40001b0075a7 */ /* 0x000e24000800017f */
[----:B0-----:R-:W-:Y:S05]  /*1ba00*/  @!P0 BRA `(.L_x_2795) ;  /* 0x0000005000088947 */ /* 0x001fea0003800000 */
.L_x_2907:
[----:B------:R-:W-:Y:S05]  /*1ba10*/  BSYNC B0 ;  /* 0x0000000000007941 */ /* 0x000fea0003800000 */
.L_x_2794:
[----:B------:R-:W0:Y:S01]  /*1ba20*/  LDL R2, [R1] ;  /* 0x0000000001027983 */ /* 0x000e220000100800 */
[----:B------:R-:W-:Y:S01]  /*1ba30*/  ULDC.64 UR4, c[0x0][0x300] ;  /* 0x0000c00000047ab9 */ /* 0x000fe20000000a00 */
[----:B-----5:R-:W-:Y:S01]  /*1ba40*/  SHF.R.S32.HI R4, RZ, 0x1f, R37 ;  /* 0x0000001fff047819 */ /* 0x020fe20000011425 */
[----:B------:R-:W-:Y:S01]  /*1ba50*/  IMAD R5, R25, 0x1000, R36 ;  /* 0x0000100019057824 */ /* 0x000fe200078e0224 */
[----:B------:R-:W1:Y:S01]  /*1ba60*/  S2R R7, SR_TID.X ;  /* 0x0000000000077919 */ /* 0x000e620000002100 */
[----:B------:R-:W-:Y:S01]  /*1ba70*/  LOP3.LUT R22, R22, 0xfffffffd, RZ, 0xc0, !PT ;  /* 0xfffffffd16167812 */ /* 0x000fe200078ec0ff */
        /* <DEDUP_REMOVED lines=60> */
.L_x_2917:
        /* <DEDUP_REMOVED lines=10> */
.L_x_2797:
        /* <DEDUP_REMOVED lines=11> */
.L_x_2798:
[----:B------:R1:W5:Y:S01]  /*1bf90*/  LDL R4, [R1+0xc] ;  /* 0x00000c0001047983 */ /* 0x0003620000100800 */
[----:B------:R1:W-:Y:S02]  /*1bfa0*/  SYNCS.ARRIVE.TRANS64.A1T0 RZ, [R27+URZ+0x28c30], RZ ;  /* 0x028c30ff1bff79a7 */ /* 0x0003e4000810003f */
[----:B------:R-:W-:Y:S05]  /*1bfb0*/  WARPSYNC.ALL ;  /* 0x0000000000007948 */ /* 0x000fea0003800000 */
[----:B------:R-:W-:Y:S01]  /*1bfc0*/  ULDC.64 UR4, c[0x0][0xa00] ;  /* 0x0002800000047ab9 */ /* 0x000fe20000000a00 */
[----:B------:R-:W-:Y:S01]  /*1bfd0*/  VIADD R0, R23, 0x20400 ;  /* 0x0002040017007836 */ /* 0x000fe20000000000 */
[----:B------:R-:W-:Y:S01]  /*1bfe0*/  BAR.SYNC.DEFER_BLOCKING 0x8, 0x100 ;  /* 0x0204000000007b1d */ /* 0x000fe20000010000 */
[----:B------:R-:W-:Y:S02]  /*1bff0*/  ISETP.NE.U32.AND P0, PT, RZ, UR4, PT ;  /* 0x00000004ff007c0c */ /* 0x000fe4000bf05070 */
[----:B0-----:R-:W-:-:S02]  /*1c000*/  SHF.R.S32.HI R2, RZ, 0x1f, R19 ;  /* 0x0000001fff027819 */ /* 0x001fc40000011413 */
[----:B------:R-:W-:Y:S01]  /*1c010*/  ISETP.NE.AND.EX P0, PT, RZ, UR5, PT, P0 ;  /* 0x00000005ff007c0c */ /* 0x000fe2000bf05300 */
[----:B------:R-:W-:Y:S01]  /*1c020*/  ULDC.64 UR4, c[0x0][0x298] ;  /* 0x0000a60000047ab9 */ /* 0x000fe20000000a00 */
[----:B------:R-:W-:Y:S01]  /*1c030*/  LOP3.LUT P1, RZ, R0, 0x3ff, RZ, 0xc0, !PT ;  /* 0x000003ff00ff7812 */ /* 0x000fe2000782c0ff */
[----:B------:R-:W-:Y:S01]  /*1c040*/  BSSY B6, `(.L_x_2799) ;  /* 0x000001f000067945 */ /* 0x000fe20003800000 */
[----:B------:R-:W-:Y:S02]  /*1c050*/  SHF.R.S32.HI R0, RZ, 0x1f, R31 ;  /* 0x0000001fff007819 */ /* 0x000fe4000001141f */
[----:B------:R-:W-:Y:S02]  /*1c060*/  SEL R3, R2, RZ, !P0 ;  /* 0x000000ff02037207 */ /* 0x000fe40004000000 */
[----:B------:R-:W-:Y:S01]  /*1c070*/  SEL R2, R19, RZ, !P0 ;  /* 0x000000ff13027207 */ /* 0x000fe20004000000 */
[----:B------:R-:W-:Y:S02]  /*1c080*/  IMAD R0, R0, UR4, RZ ;  /* 0x0000000400007c24 */ /* 0x000fe4000f8e02ff */
[----:B------:R-:W-:Y:S02]  /*1c090*/  STL [R1+0x3c], R3 ;  /* 0x00003c0301007387 */ /* 0x000fe40000100800 */
[----:B------:R-:W-:-:S02]  /*1c0a0*/  IMAD R0, R31, UR5, R0 ;  /* 0x000000051f007c24 */ /* 0x000fc4000f8e0200 */
[----:B------:R0:W-:Y:S02]  /*1c0b0*/  STL [R1+0x20], R2 ;  /* 0x0000200201007387 */ /* 0x0001e40000100800 */
[----:B0-----:R-:W-:-:S04]  /*1c0c0*/  IMAD.WIDE.U32 R2, R31, UR4, RZ ;  /* 0x000000041f027c25 */ /* 0x001fc8000f8e00ff */
[----:B------:R-:W-:Y:S01]  /*1c0d0*/  IMAD.IADD R0, R3, 0x1, R0 ;  /* 0x0000000103007824 */ /* 0x000fe200078e0200 */
[----:B------:R0:W-:Y:S04]  /*1c0e0*/  STL.64 [R1+0x10], R2 ;  /* 0x0000100201007387 */ /* 0x0001e80000100a00 */
[----:B------:R0:W-:Y:S01]  /*1c0f0*/  STL [R1+0x38], R0 ;  /* 0x0000380001007387 */ /* 0x0001e20000100800 */
[----:B-----5:R-:W-:-:S04]  /*1c100*/  PRMT R31, R4, 0x8880, RZ ;  /* 0x00008880041f7816 */ /* 0x020fc800000000ff */
[----:B------:R-:W-:Y:S01]  /*1c110*/  PRMT R31, R31, 0x7710, RZ ;  /* 0x000077101f1f7816 */ /* 0x000fe200000000ff */
[----:B------:R-:W-:Y:S06]  /*1c120*/  @!P1 BRA `(.L_x_2800) ;  /* 0x0000000000409947 */ /* 0x000fec0003800000 */
        /* <DEDUP_REMOVED lines=16> */
.L_x_2800:
[----:B------:R-:W-:Y:S05]  /*1c230*/  BSYNC B6 ;  /* 0x0000000000067941 */ /* 0x000fea0003800000 */
.L_x_2799:
[----:B0-----:R-:W2:Y:S01]  /*1c240*/  LDL.LU R0, [R1+0x38] ;  /* 0x0000380001007983 */ /* 0x001ea20000300800 */
        /* <DEDUP_REMOVED lines=27> */
[----:B------:R-:W-:Y:S02]  /*1c400*/  IMAD.IADD R0, R20, 0x1, R32 ;  /* 0x0000000114007824 */ /* 0x000fe400078e0220 */
        /* <DEDUP_REMOVED lines=31> */
[----:B------:R-:W-:Y:S01]  /*1c600*/  IMAD.IADD R32, R10, 0x1, R32 ;  /* 0x000000010a207824 */ /* 0x000fe200078e0220 */
        /* <DEDUP_REMOVED lines=31> */
.L_x_2926:
        /* <DEDUP_REMOVED lines=10> */
.L_x_2802:
        /* <DEDUP_REMOVED lines=18> */
.L_x_2927:
[----:B------:R-:W-:Y:S05]  /*1c9c0*/  BSYNC B0 ;  /* 0x0000000000007941 */ /* 0x000fea0003800000 */
.L_x_2803:
[----:B------:R-:W-:-:S05]  /*1c9d0*/  IMAD.U32 R2, RZ, RZ, UR38 ;  /* 0x00000026ff027e24 */ /* 0x000fca000f8e00ff */
[----:B------:R-:W-:-:S13]  /*1c9e0*/  ISETP.NE.AND P0, PT, R2, 0x3, PT ;  /* 0x000000030200780c */ /* 0x000fda0003f05270 */
[----:B------:R-:W-:Y:S05]  /*1c9f0*/  @!P0 BRA `(.L_x_2805) ;  /* 0x0000000000048947 */ /* 0x000fea0003800000 */
[----:B------:R-:W-:Y:S01]  /*1ca00*/  BPT.TRAP 0x1 ;  /* 0x000000040000795c */ /* 0x000fe20000300000 */
.L_x_2805:
[----:B0-----:R-:W-:Y:S01]  /*1ca10*/  SHF.L.U32 R0, R26, 0x1f, RZ ;  /* 0x0000001f1a007819 */ /* 0x001fe200000006ff */
[----:B------:R-:W-:Y:S03]  /*1ca20*/  BSSY B0, `(.L_x_2806) ;  /* 0x0000003000007945 */ /* 0x000fe60003800000 */
[----:B------:R-:W0:Y:S02]  /*1ca30*/  SYNCS.PHASECHK.TRANS64.TRYWAIT P0, [R27+URZ+0x28c60], R0 ;  /* 0x028c60001b0075a7 */ /* 0x000e24000800017f */
[----:B0-----:R-:W-:Y:S05]  /*1ca40*/  @!P0 BRA `(.L_x_2807) ;  /* 0x0000004800b48947 */ /* 0x001fea0003800000 */
.L_x_2928:
[----:B------:R-:W-:Y:S05]  /*1ca50*/  BSYNC B0 ;  /* 0x0000000000007941 */ /* 0x000fea0003800000 */
.L_x_2806:
        /* <DEDUP_REMOVED lines=29> */
[C---:B------:R-:W-:Y:S01]  /*1cc30*/  LOP3.LUT P3, RZ, R31.reuse, 0x8, RZ, 0xc0, !PT ;  /* 0x000000081fff7812 */ /* 0x040fe2000786c0ff */
        /* <DEDUP_REMOVED lines=82> */
.L_x_2938:
        /* <DEDUP_REMOVED lines=34> */
.L_x_2809:
        /* <DEDUP_REMOVED lines=11> */
.L_x_2810:
[----:B------:R-:W2:Y:S01]  /*1d430*/  LDL.LU R2, [R1+0x18] ;  /* 0x0000180001027983 */ /* 0x000ea20000300800 */
[----:B------:R1:W-:Y:S01]  /*1d440*/  SYNCS.ARRIVE.TRANS64.A1T0 RZ, [R27+URZ+0x28c50], RZ ;  /* 0x028c50ff1bff79a7 */ /* 0x0003e2000810003f */
[----:B------:R-:W-:Y:S01]  /*1d450*/  BSSY B0, `(.L_x_2811) ;  /* 0x00000f6000007945 */ /* 0x000fe20003800000 */
[----:B--2---:R-:W-:-:S05]  /*1d460*/  VIADD R7, R2, 0xfffffffe ;  /* 0xfffffffe02077836 */ /* 0x004fca0000000000 */
[----:B------:R-:W-:-:S13]  /*1d470*/  ISETP.GE.AND P0, PT, R7, R34, PT ;  /* 0x000000220700720c */ /* 0x000fda0003f06270 */
[----:B-1----:R-:W-:Y:S05]  /*1d480*/  @!P0 BRA `(.L_x_2812) ;  /* 0x0000000c00c88947 */ /* 0x002fea0003800000 */
[----:B------:R-:W2:Y:S04]  /*1d490*/  LDL.LU R3, [R1+0x2c] ;  /* 0x00002c0001037983 */ /* 0x000ea80000300800 */
[----:B------:R-:W3:Y:S01]  /*1d4a0*/  LDL.LU R2, [R1+0xc] ;  /* 0x00000c0001027983 */ /* 0x000ee20000300800 */
[----:B--2---:R-:W-:Y:S02]  /*1d4b0*/  LOP3.LUT R32, R3, 0x40, RZ, 0xc0, !PT ;  /* 0x0000004003207812 */ /* 0x004fe400078ec0ff */
[----:B---3--:R-:W-:Y:S02]  /*1d4c0*/  LOP3.LUT R31, R2, 0x80, RZ, 0xc0, !PT ;  /* 0x00000080021f7812 */ /* 0x008fe400078ec0ff */
[----:B------:R-:W-:Y:S02]  /*1d4d0*/  SHF.R.U32.HI R32, RZ, 0x2, R32 ;  /* 0x00000002ff207819 */ /* 0x000fe40000011620 */
[----:B------:R-:W-:-:S07]  /*1d4e0*/  SHF.R.U32.HI R31, RZ, 0x3, R31 ;  /* 0x00000003ff1f7819 */ /* 0x000fce000001161f */
.L_x_2825:
[----:B-1----:R-:W1:Y:S01]  /*1d4f0*/  S2R R2, SR_TID.X ;  /* 0x0000000000027919 */ /* 0x002e620000002100 */
[----:B0-----:R-:W0:Y:S01]  /*1d500*/  LDC R5, c[0x0][0x430] ;  /* 0x00010c00ff057b82 */ /* 0x001e220000000800 */
[----:B------:R-:W-:Y:S01]  /*1d510*/  IMAD R4, R7, 0x40, R33 ;  /* 0x0000004007047824 */ /* 0x000fe200078e0221 */
[----:B--2---:R-:W2:Y:S01]  /*1d520*/  S2R R8, SR_TID.X ;  /* 0x0000000000087919 */ /* 0x004ea20000002100 */
[----:B------:R-:W-:Y:S02]  /*1d530*/  IMAD.U32 R10, RZ, RZ, UR38 ;  /* 0x00000026ff0a7e24 */ /* 0x000fe4000f8e00ff */
        /* <DEDUP_REMOVED lines=34> */
[----:B------:R-:W-:Y:S01]  /*1d760*/  ISETP.GT.AND P3, PT, R2, R34, PT ;  /* 0x000000220200720c */ /* 0x000fe20003f64270 */
[----:B0-----:R-:W-:-:S12]  /*1d770*/  @!P1 BRA `(.L_x_2813) ;  /* 0x0000000000049947 */ /* 0x001fd80003800000 */
[----:B------:R-:W-:Y:S01]  /*1d780*/  BPT.TRAP 0x1 ;  /* 0x000000040000795c */ /* 0x000fe20000300000 */
.L_x_2813:
[----:B------:R-:W-:Y:S01]  /*1d790*/  IMAD R6, R25, 0x8, R23 ;  /* 0x0000000819067824 */ /* 0x000fe200078e0217 */
[----:B------:R-:W-:Y:S01]  /*1d7a0*/  SHF.L.U32 R17, R26, 0x1f, RZ ;  /* 0x0000001f1a117819 */ /* 0x000fe200000006ff */
[----:B------:R-:W-:Y:S01]  /*1d7b0*/  BSSY B1, `(.L_x_2814) ;  /* 0x0000004000017945 */ /* 0x000fe20003800000 */
[----:B------:R-:W-:Y:S02]  /*1d7c0*/  SHF.R.S32.HI R9, RZ, 0x1f, R5 ;  /* 0x0000001fff097819 */ /* 0x000fe40000011405 */
[----:B------:R-:W0:Y:S02]  /*1d7d0*/  SYNCS.PHASECHK.TRANS64.TRYWAIT P0, [R6+URZ+0x28c40], R17 ;  /* 0x028c4011060075a7 */ /* 0x000e24000800017f */
[----:B0-----:R-:W-:Y:S05]  /*1d7e0*/  @!P0 BRA `(.L_x_2815) ;  /* 0x00000044008c8947 */ /* 0x001fea0003800000 */
.L_x_2939:
[----:B------:R-:W-:Y:S05]  /*1d7f0*/  BSYNC B1 ;  /* 0x0000000000017941 */ /* 0x000fea0003800000 */
.L_x_2814:
        /* <DEDUP_REMOVED lines=42> */
.L_x_2949:
        /* <DEDUP_REMOVED lines=8> */
.L_x_2817:
        /* <DEDUP_REMOVED lines=11> */
.L_x_2818:
[----:B------:R2:W-:Y:S01]  /*1dbd0*/  SYNCS.ARRIVE.TRANS64.A1T0 RZ, [R6+URZ+0x28c30], RZ ;  /* 0x028c30ff06ff79a7 */ /* 0x0005e2000810003f */
[----:B------:R-:W-:Y:S05]  /*1dbe0*/  @!P2 BRA `(.L_x_2819) ;  /* 0x000000000004a947 */ /* 0x000fea0003800000 */
[----:B------:R-:W-:Y:S01]  /*1dbf0*/  BPT.TRAP 0x1 ;  /* 0x000000040000795c */ /* 0x000fe20000300000 */
.L_x_2819:
[----:B------:R-:W3:Y:S01]  /*1dc00*/  SYNCS.PHASECHK.TRANS64.TRYWAIT P0, [R6+URZ+0x28c60], R17 ;  /* 0x028c6011060075a7 */ /* 0x000ee2000800017f */
[----:B------:R-:W-:Y:S04]  /*1dc10*/  BSSY B1, `(.L_x_2820) ;  /* 0x0000002000017945 */ /* 0x000fe80003800000 */
[----:B---3--:R-:W-:Y:S05]  /*1dc20*/  @!P0 BRA `(.L_x_2821) ;  /* 0x0000004400ac8947 */ /* 0x008fea0003800000 */
.L_x_2950:
[----:B------:R-:W-:Y:S05]  /*1dc30*/  BSYNC B1 ;  /* 0x0000000000017941 */ /* 0x000fea0003800000 */
.L_x_2820:
        /* <DEDUP_REMOVED lines=81> */
.L_x_2960:
        /* <DEDUP_REMOVED lines=25> */
.L_x_2823:
        /* <DEDUP_REMOVED lines=11> */
.L_x_2824:
[----:B------:R3:W-:Y:S01]  /*1e390*/  SYNCS.ARRIVE.TRANS64.A1T0 RZ, [R6+URZ+0x28c50], RZ ;  /* 0x028c50ff06ff79a7 */ /* 0x0007e2000810003f */
[----:B------:R-:W-:Y:S05]  /*1e3a0*/  @P3 BRA `(.L_x_2825) ;  /* 0xfffffff000503947 */ /* 0x000fea000383ffff */
.L_x_2812:
[----:B------:R-:W-:Y:S05]  /*1e3b0*/  BSYNC B0 ;  /* 0x0000000000007941 */ /* 0x000fea0003800000 */
.L_x_2811:
        /* <DEDUP_REMOVED lines=21> */
.L_x_2827:
[----:B------:R-:W-:Y:S05]  /*1e510*/  BSYNC B0 ;  /* 0x0000000000007941 */ /* 0x000fea0003800000 */
.L_x_2826:
[----:B------:R-:W-:-:S07]  /*1e520*/  SEL R25, R25, RZ, P0 ;  /* 0x000000ff19197207 */ /* 0x000fce0000000000 */
.L_x_2786:
[----:B------:R-:W-:Y:S05]  /*1e530*/  BSYNC B7 ;  /* 0x0000000000077941 */ /* 0x000fea0003800000 */
.L_x_2784:
        /* <DEDUP_REMOVED lines=11> */
.L_x_2828:
[----:B------:R-:W4:Y:S01]  /*1e5f0*/  S2R R8, SR_TID.X ;  /* 0x0000000000087919 */ /* 0x000f220000002100 */
[----:B------:R-:W-:Y:S01]  /*1e600*/  UMOV UR4, 0xffffffff ;  /* 0xffffffff00047882 */ /* 0x000fe20000000000 */
[----:B----4-:R-:W-:-:S04]  /*1e610*/  LOP3.LUT R8, R8, 0x1f, RZ, 0xc0, !PT ;  /* 0x0000001f08087812 */ /* 0x010fc800078ec0ff */
[----:B------:R-:W-:Y:S01]  /*1e620*/  ISETP.NE.AND P0, PT, R8, 0x1f, PT ;  /* 0x0000001f0800780c */ /* 0x000fe20003f05270 */
[----:B------:R-:W-:-:S12]  /*1e630*/  BRA.DIV UR4, `(.L_x_2830) ;  /* 0x0000004604187947 */ /* 0x000fd8000b800000 */
[----:B0-----:R-:W-:Y:S01]  /*1e640*/  IMAD.IADD R5, R19, 0x1, R8 ;  /* 0x0000000113057824 */ /* 0x001fe200078e0208 */
        /* <DEDUP_REMOVED lines=14> */
[----:B0-----:R-:W-:-:S05]  /*1e730*/  SEL R4, R14, RZ, P1 ;  /* 0x000000ff0e047207 */ /* 0x001fca0000800000 */
[----:B------:R-:W-:-:S05]  /*1e740*/  IMAD.IADD R4, R17, 0x1, R4 ;  /* 0x0000000111047824 */ /* 0x000fca00078e0204 */
        /* <DEDUP_REMOVED lines=14> */
.L_x_2970:
[----:B------:R-:W-:Y:S02]  /*1e830*/  ULDC UR4, c[0x0][0xc38] ;  /* 0x00030e0000047ab9 */ /* 0x000fe40000000800 */
[----:B------:R-:W-:-:S04]  /*1e840*/  IMAD.U32 R4, RZ, RZ, UR4 ;  /* 0x00000004ff047e24 */ /* 0x000fc8000f8e00ff */
[----:B--2---:R-:W-:-:S04]  /*1e850*/  IMAD R14, R14, R4, RZ ;  /* 0x000000040e0e7224 */ /* 0x004fc800078e02ff */
[----:B------:R-:W-:-:S05]  /*1e860*/  IMAD.IADD R5, R5, 0x1, R14 ;  /* 0x0000000105057824 */ /* 0x000fca00078e020e */
[----:B------:R-:W-:-:S13]  /*1e870*/  ISETP.GT.AND P6, PT, R5, R0, PT ;  /* 0x000000000500720c */ /* 0x000fda0003fc4270 */
[----:B------:R-:W-:Y:S05]  /*1e880*/  @P6 BRA `(.L_x_2831) ;  /* 0x00000000009c6947 */ /* 0x000fea0003800000 */
.L_x_2836:
[----:B------:R-:W2:Y:S01]  /*1e890*/  LDC R2, c[0x0][0xc3c] ;  /* 0x00030f00ff027b82 */ /* 0x000ea20000000800 */
[----:B------:R-:W-:-:S05]  /*1e8a0*/  VIADD R19, R19, 0x1f ;  /* 0x0000001f13137836 */ /* 0x000fca0000000000 */
[----:B--2---:R-:W-:-:S13]  /*1e8b0*/  ISETP.GE.AND P6, PT, R19, R2, PT ;  /* 0x000000021300720c */ /* 0x004fda0003fc6270 */
[----:B------:R-:W-:Y:S05]  /*1e8c0*/  @P6 BRA `(.L_x_2832) ;  /* 0x0000000400d06947 */ /* 0x000fea0003800000 */
[----:B0-----:R-:W0:Y:S01]  /*1e8d0*/  S2R R3, SR_TID.X ;  /* 0x0000000000037919 */ /* 0x001e220000002100 */
        /* <DEDUP_REMOVED lines=9> */
.L_x_2834:
[----:B------:R-:W-:Y:S05]  /*1e970*/  BSYNC B0 ;  /* 0x0000000000007941 */ /* 0x000fea0003800000 */
.L_x_2833:
        /* <DEDUP_REMOVED lines=18> */
.L_x_2978:
[----:B------:R-:W-:Y:S02]  /*1eaa0*/  ULDC UR4, c[0x0][0xc38] ;  /* 0x00030e0000047ab9 */ /* 0x000fe40000000800 */
[----:B------:R-:W-:-:S04]  /*1eab0*/  IMAD.U32 R4, RZ, RZ, UR4 ;  /* 0x00000004ff047e24 */ /* 0x000fc8000f8e00ff */
[----:B--2---:R-:W-:-:S04]  /*1eac0*/  IMAD R14, R14, R4, RZ ;  /* 0x000000040e0e7224 */ /* 0x004fc800078e02ff */
[----:B------:R-:W-:-:S05]  /*1ead0*/  IMAD.IADD R5, R14, 0x1, R5 ;  /* 0x000000010e057824 */ /* 0x000fca00078e0205 */
[----:B------:R-:W-:-:S13]  /*1eae0*/  ISETP.GT.AND P6, PT, R5, R0, PT ;  /* 0x000000000500720c */ /* 0x000fda0003fc4270 */
[----:B------:R-:W-:Y:S05]  /*1eaf0*/  @!P6 BRA `(.L_x_2836) ;  /* 0xfffffffc0064e947 */ /* 0x000fea000383ffff */
.L_x_2831:
        /* <DEDUP_REMOVED lines=8> */
.L_x_2982:
[----:B------:R-:W-:Y:S01]  /*1eb80*/  ISETP.NE.AND P0, PT, R2, RZ, PT ;  /* 0x000000ff0200720c */ /* 0x000fe20003f05270 */
[----:B------:R-:W-:-:S12]  /*1eb90*/  IMAD.MOV.U32 R14, RZ, RZ, RZ ;  /* 0x000000ffff0e7224 */ /* 0x000fd800078e00ff */
[----:B------:R-:W-:Y:S05]  /*1eba0*/  @!P0 BRA `(.L_x_2838) ;  /* 0x0000000000108947 */ /* 0x000fea0003800000 */
[----:B------:R-:W-:Y:S01]  /*1ebb0*/  UMOV UR4, 0xffffffff ;  /* 0xffffffff00047882 */ /* 0x000fe20000000000 */
[----:B------:R-:W-:Y:S02]  /*1ebc0*/  VIADD R12, R6, 0xffffffff ;  /* 0xffffffff060c7836 */ /* 0x000fe40000000000 */
[----:B------:R-:W-:Y:S05]  /*1ebd0*/  BRA.DIV UR4, `(.L_x_2839) ;  /* 0x0000004604d87947 */ /* 0x000fea000b800000 */
[----:B------:R4:W0:Y:S02]  /*1ebe0*/  SHFL.IDX PT, R14, R3, R12, 0x1f ;  /* 0x00001f0c030e7589 */ /* 0x00082400000e0000 */
.L_x_2838:
[----:B0---4-:R-:W0:Y:S01]  /*1ebf0*/  LDC.64 R2, c[0x0][0xc90] ;  /* 0x00032400ff027b82 */ /* 0x011e220000000a00 */
[----:B------:R-:W-:-:S04]  /*1ec00*/  IMAD.IADD R19, R6, 0x1, R19 ;  /* 0x0000000106137824 */ /* 0x000fc800078e0213 */
[----:B0-----:R-:W-:-:S05]  /*1ec10*/  IMAD.WIDE R2, R19, 0x4, R2 ;  /* 0x0000000413027825 */ /* 0x001fca00078e0202 */
[----:B--2---:R0:W3:Y:S01]  /*1ec20*/  LDG.E R6, desc[UR42][R2.64] ;  /* 0x0000002a02067981 */ /* 0x0040e2000c1e1900 */
[----:B------:R-:W-:-:S04]  /*1ec30*/  IMAD R16, R14, R4, R16 ;  /* 0x000000040e107224 */ /* 0x000fc800078e0210 */
[----:B------:R-:W-:Y:S02]  /*1ec40*/  IMAD.IADD R0, R0, 0x1, -R16 ;  /* 0x0000000100007824 */ /* 0x000fe400078e0a10 */
[----:B0-----:R-:W-:Y:S02]  /*1ec50*/  IMAD.MOV.U32 R2, RZ, RZ, RZ ;  /* 0x000000ffff027224 */ /* 0x001fe400078e00ff */
[----:B---3--:R-:W-:-:S05]  /*1ec60*/  IMAD R5, R17, R6, RZ ;  /* 0x0000000611057224 */ /* 0x008fca00078e02ff */
[----:B------:R-:W-:-:S04]  /*1ec70*/  IABS R7, R5 ;  /* 0x0000000500077213 */ /* 0x000fc80000000000 */
[----:B------:R-:W0:Y:S08]  /*1ec80*/  I2F.RP R8, R7 ;  /* 0x0000000700087306 */ /* 0x000e300000209400 */
[----:B0-----:R-:W0:Y:S02]  /*1ec90*/  MUFU.RCP R8, R8 ;  /* 0x0000000800087308 */ /* 0x001e240000001000 */
[----:B0-----:R-:W-:Y:S01]  /*1eca0*/  VIADD R9, R8, 0xffffffe ;  /* 0x0ffffffe08097836 */ /* 0x001fe20000000000 */
[----:B------:R-:W-:-:S05]  /*1ecb0*/  IABS R8, R5 ;  /* 0x0000000500087213 */ /* 0x000fca0000000000 */
[----:B------:R-:W0:Y:S01]  /*1ecc0*/  F2I.FTZ.U32.TRUNC.NTZ R3, R9 ;  /* 0x0000000900037305 */ /* 0x000e22000021f000 */
[----:B------:R-:W-:Y:S02]  /*1ecd0*/  IMAD.MOV R8, RZ, RZ, -R8 ;  /* 0x000000ffff087224 */ /* 0x000fe400078e0a08 */
[----:B0-----:R-:W-:-:S04]  /*1ece0*/  IMAD.MOV R10, RZ, RZ, -R3 ;  /* 0x000000ffff0a7224 */ /* 0x001fc800078e0a03 */
[----:B------:R-:W-:-:S04]  /*1ecf0*/  IMAD R11, R10, R7, RZ ;  /* 0x000000070a0b7224 */ /* 0x000fc800078e02ff */
[----:B------:R-:W-:Y:S01]  /*1ed00*/  IMAD.HI.U32 R2, R3, R11, R2 ;  /* 0x0000000b03027227 */ /* 0x000fe200078e0002 */
[----:B------:R-:W-:-:S05]  /*1ed10*/  IABS R3, R0 ;  /* 0x0000000000037213 */ /* 0x000fca0000000000 */
        /* <DEDUP_REMOVED lines=16> */
[----:B------:R-:W-:-:S04]  /*1ee20*/  VIADDMNMX R4, R3, R4, R6, PT ;  /* 0x0000000403047246 */ /* 0x000fc80003800106 */
[----:B------:R-:W-:-:S04]  /*1ee30*/  IABS R6, R4 ;  /* 0x0000000400067213 */ /* 0x000fc80000000000 */
[----:B------:R-:W0:Y:S08]  /*1ee40*/  I2F.RP R8, R6 ;  /* 0x0000000600087306 */ /* 0x000e300000209400 */
[----:B0-----:R-:W0:Y:S02]  /*1ee50*/  MUFU.RCP R8, R8 ;  /* 0x0000000800087308 */ /* 0x001e240000001000 */
[----:B0-----:R-:W-:Y:S01]  /*1ee60*/  VIADD R2, R8, 0xffffffe ;  /* 0x0ffffffe08027836 */ /* 0x001fe20000000000 */
[----:B------:R-:W-:-:S05]  /*1ee70*/  IABS R8, R0 ;  /* 0x0000000000087213 */ /* 0x000fca0000000000 */
[----:B------:R0:W2:Y:S02]  /*1ee80*/  F2I.FTZ.U32.TRUNC.NTZ R3, R2 ;  /* 0x0000000200037305 */ /* 0x0000a4000021f000 */
[----:B0-----:R-:W-:Y:S02]  /*1ee90*/  IMAD.MOV.U32 R2, RZ, RZ, RZ ;  /* 0x000000ffff027224 */ /* 0x001fe400078e00ff */
[----:B--2---:R-:W-:-:S04]  /*1eea0*/  IMAD.MOV R5, RZ, RZ, -R3 ;  /* 0x000000ffff057224 */ /* 0x004fc800078e0a03 */
[----:B------:R-:W-:-:S04]  /*1eeb0*/  IMAD R5, R5, R6, RZ ;  /* 0x0000000605057224 */ /* 0x000fc800078e02ff */
[----:B------:R-:W-:Y:S01]  /*1eec0*/  IMAD.HI.U32 R3, R3, R5, R2 ;  /* 0x0000000503037227 */ /* 0x000fe200078e0002 */
[-C--:B------:R-:W-:Y:S02]  /*1eed0*/  IABS R5, R4.reuse ;  /* 0x0000000400057213 */ /* 0x080fe40000000000 */
[C---:B------:R-:W-:Y:S01]  /*1eee0*/  LOP3.LUT R2, R0.reuse, R4, RZ, 0x3c, !PT ;  /* 0x0000000400027212 */ /* 0x040fe200078e3cff */
[----:B------:R-:W-:Y:S02]  /*1eef0*/  IMAD.IADD R0, R0, 0x1, R7 ;  /* 0x0000000100007824 */ /* 0x000fe400078e0207 */
[----:B------:R-:W-:Y:S01]  /*1ef00*/  IMAD.MOV R5, RZ, RZ, -R5 ;  /* 0x000000ffff057224 */ /* 0x000fe200078e0a05 */
[----:B------:R-:W-:Y:S01]  /*1ef10*/  ISETP.GE.AND P2, PT, R2, RZ, PT ;  /* 0x000000ff0200720c */ /* 0x000fe20003f46270 */
[----:B------:R-:W-:-:S04]  /*1ef20*/  IMAD.HI.U32 R3, R3, R8, RZ ;  /* 0x0000000803037227 */ /* 0x000fc800078e00ff */
        /* <DEDUP_REMOVED lines=14> */
.L_x_2832:
[----:B------:R-:W-:Y:S01]  /*1f010*/  UMOV UR4, URZ ;  /* 0x0000003f00047c82 */ /* 0x000fe20008000000 */
[----:B------:R-:W-:Y:S01]  /*1f020*/  UMOV UR5, URZ ;  /* 0x0000003f00057c82 */ /* 0x000fe20008000000 */
[----:B------:R-:W-:Y:S01]  /*1f030*/  ULDC UR6, c[0x0][0xc3c] ;  /* 0x00030f0000067ab9 */ /* 0x000fe20000000800 */
[----:B------:R-:W-:Y:S02]  /*1f040*/  IMAD.MOV.U32 R16, RZ, RZ, R0 ;  /* 0x000000ffff107224 */ /* 0x000fe400078e0000 */
[----:B------:R-:W-:Y:S02]  /*1f050*/  IMAD.U32 R17, RZ, RZ, UR4 ;  /* 0x00000004ff117e24 */ /* 0x000fe4000f8e00ff */
[----:B------:R-:W-:Y:S02]  /*1f060*/  IMAD.U32 R18, RZ, RZ, UR5 ;  /* 0x00000005ff127e24 */ /* 0x000fe4000f8e00ff */
[----:B------:R-:W-:-:S07]  /*1f070*/  IMAD.U32 R19, RZ, RZ, UR6 ;  /* 0x00000006ff137e24 */ /* 0x000fce000f8e00ff */
.L_x_2840:
[----:B------:R-:W2:Y:S01]  /*1f080*/  S2R R0, SR_TID.X ;  /* 0x0000000000007919 */ /* 0x000ea20000002100 */
[----:B------:R-:W-:Y:S05]  /*1f090*/  WARPSYNC.ALL ;  /* 0x0000000000007948 */ /* 0x000fea0003800000 */
[----:B------:R-:W-:Y:S01]  /*1f0a0*/  BAR.SYNC.DEFER_BLOCKING 0x4, 0x180 ;  /* 0x0106000000007b1d */ /* 0x000fe20000010000 */
[----:B--2---:R-:W-:-:S04]  /*1f0b0*/  LOP3.LUT R0, R0, 0x1f, RZ, 0xc0, !PT ;  /* 0x0000001f00007812 */ /* 0x004fc800078ec0ff */
[----:B------:R-:W-:-:S13]  /*1f0c0*/  ISETP.NE.AND P0, PT, R0, RZ, PT ;  /* 0x000000ff0000720c */ /* 0x000fda0003f05270 */
[----:B0-----:R-:W0:Y:S01]  /*1f0d0*/  @!P0 S2R R3, SR_CgaCtaId ;  /* 0x0000000000038919 */ /* 0x001e220000008800 */
[----:B------:R-:W-:-:S04]  /*1f0e0*/  @!P0 MOV R0, 0x400 ;  /* 0x0000040000008802 */ /* 0x000fc80000000f00 */
[----:B0-----:R-:W-:-:S05]  /*1f0f0*/  @!P0 LEA R23, R3, R0, 0x18 ;  /* 0x0000000003178211 */ /* 0x001fca00078ec0ff */
[----:B------:R0:W-:Y:S01]  /*1f100*/  @!P0 STS.128 [R23+0x28cd0], R16 ;  /* 0x028cd01017008388 */ /* 0x0001e20000000c00 */
[----:B------:R-:W-:Y:S06]  /*1f110*/  BAR.ARV 0x5, 0x180 ;  /* 0x0146000000007b1d */ /* 0x000fec0000002000 */
.L_x_2829:
[----:B------:R-:W-:Y:S02]  /*1f120*/  ULDC UR4, c[0x0][0xc3c] ;  /* 0x00030f0000047ab9 */ /* 0x000fe40000000800 */
[----:B0-----:R-:W-:-:S13]  /*1f130*/  ISETP.GE.AND P0, PT, R19, UR4, PT ;  /* 0x0000000413007c0c */ /* 0x001fda000bf06270 */
[----:B------:R-:W-:Y:S05]  /*1f140*/  @!P0 BRA `(.L_x_2841) ;  /* 0xffffff94003c8947 */ /* 0x000fea000383ffff */
[----:B------:R-:W-:Y:S05]  /*1f150*/  BSYNC B8 ;  /* 0x0000000000087941 */ /* 0x000fea0003800000 */
.L_x_2718:
        /* <DEDUP_REMOVED lines=12> */
.L_x_2985:
[----:B------:R-:W-:Y:S05]  /*1f220*/  BSYNC B0 ;  /* 0x0000000000007941 */ /* 0x000fea0003800000 */
.L_x_2842:
[----:B------:R-:W-:-:S03]  /*1f230*/  UMOV UR4, 0xffffffff ;  /* 0xffffffff00047882 */ /* 0x000fc60000000000 */
[----:B------:R-:W-:Y:S05]  /*1f240*/  BRA.DIV UR4, `(.L_x_2844) ;  /* 0x0000004204747947 */ /* 0x000fea000b800000 */
[----:B0-----:R-:W0:Y:S02]  /*1f250*/  S2R R0, SR_TID.X ;  /* 0x0000000000007919 */ /* 0x001e240000002100 */
[----:B0-----:R-:W-:-:S04]  /*1f260*/  SHF.R.U32.HI R0, RZ, 0x5, R0 ;  /* 0x00000005ff007819 */ /* 0x001fc80000011600 */
[----:B------:R-:W-:-:S05]  /*1f270*/  LOP3.LUT R0, R0, 0x3, RZ, 0xc0, !PT ;  /* 0x0000000300007812 */ /* 0x000fca00078ec0ff */
[----:B------:R0:W1:Y:S02]  /*1f280*/  SHFL.IDX PT, R14, R0, RZ, 0x1f ;  /* 0x00001fff000e7589 */ /* 0x00006400000e0000 */
.L_x_2988:
[----:B-1----:R-:W-:-:S13]  /*1f290*/  ISETP.NE.AND P0, PT, R14, RZ, PT ;  /* 0x000000ff0e00720c */ /* 0x002fda0003f05270 */
[----:B------:R-:W-:Y:S05]  /*1f2a0*/  @P0 BRA `(.L_x_2489) ;  /* 0x0000000000880947 */ /* 0x000fea0003800000 */
[----:B------:R-:W-:-:S03]  /*1f2b0*/  UMOV UR4, 0xffffffff ;  /* 0xffffffff00047882 */ /* 0x000fc60000000000 */
[----:B------:R-:W-:Y:S05]  /*1f2c0*/  BRA.DIV UR4, `(.L_x_2845) ;  /* 0x0000004204887947 */ /* 0x000fea000b800000 */
[----:B------:R-:W-:-:S13]  /*1f2d0*/  ELECT P6, URZ, PT ;  /* 0x00000000003f782f */ /* 0x000fda00038c0000 */
.L_x_2991:
[----:B------:R-:W-:Y:S05]  /*1f2e0*/  @!P6 BRA `(.L_x_2489) ;  /* 0x000000000078e947 */ /* 0x000fea0003800000 */
[----:B------:R-:W-:-:S06]  /*1f2f0*/  ULOP3.LUT UR4, UR36, 0x2, URZ, 0xfc, !UPT ;  /* 0x0000000224047892 */ /* 0x000fcc000f8efc3f */
[----:B0-----:R-:W-:-:S05]  /*1f300*/  IMAD.U32 R0, RZ, RZ, UR4 ;  /* 0x00000004ff007e24 */ /* 0x001fca000f8e00ff */
[----:B------:R-:W-:-:S13]  /*1f310*/  ISETP.NE.AND P0, PT, R0, 0x3, PT ;  /* 0x000000030000780c */ /* 0x000fda0003f05270 */
[----:B------:R-:W-:Y:S05]  /*1f320*/  @!P0 BRA `(.L_x_2846) ;  /* 0x0000000000048947 */ /* 0x000fea0003800000 */
[----:B------:R-:W-:Y:S01]  /*1f330*/  BPT.TRAP 0x1 ;  /* 0x000000040000795c */ /* 0x000fe20000300000 */
.L_x_2846:
[C---:B------:R-:W-:Y:S01]  /*1f340*/  IMAD R5, R25.reuse, 0x8, R4 ;  /* 0x0000000819057824 */ /* 0x040fe200078e0204 */
[----:B------:R-:W-:Y:S01]  /*1f350*/  SHF.L.U32 R0, R26, 0x1f, RZ ;  /* 0x0000001f1a007819 */ /* 0x000fe200000006ff */
[----:B------:R-:W-:-:S03]  /*1f360*/  VIADD R25, R25, 0x1 ;  /* 0x0000000119197836 */ /* 0x000fc60000000000 */
[----:B------:R-:W0:Y:S02]  /*1f370*/  SYNCS.PHASECHK.TRANS64.TRYWAIT P1, [R5+URZ+0x28c40], R0 ;  /* 0x028c4000050075a7 */ /* 0x000e24000802017f */
[----:B------:R-:W-:-:S04]  /*1f380*/  ISETP.NE.AND P2, PT, R25, 0x2, PT ;  /* 0x000000021900780c */ /* 0x000fc80003f45270 */
[----:B------:R-:W-:Y:S01]  /*1f390*/  SEL R3, RZ, 0x1, P2 ;  /* 0x00000001ff037807 */ /* 0x000fe20001000000 */
[----:B0-----:R-:W-:Y:S08]  /*1f3a0*/  @!P1 BRA `(.L_x_2847) ;  /* 0x0000004000709947 */ /* 0x001ff00003800000 */
.L_x_2992:
[----:B------:R-:W-:Y:S02]  /*1f3b0*/  SEL R25, R25, RZ, P2 ;  /* 0x000000ff19197207 */ /* 0x000fe40001000000 */
[----:B------:R-:W-:Y:S01]  /*1f3c0*/  LOP3.LUT R2, R26, R3, RZ, 0x3c, !PT ;  /* 0x000000031a027212 */ /* 0x000fe200078e3cff */
[----:B------:R-:W-:Y:S06]  /*1f3d0*/  @!P0 BRA `(.L_x_2848) ;  /* 0x0000000000048947 */ /* 0x000fec0003800000 */
[----:B------:R-:W-:Y:S01]  /*1f3e0*/  BPT.TRAP 0x1 ;  /* 0x000000040000795c */ /* 0x000fe20000300000 */
.L_x_2848:
[----:B------:R-:W-:Y:S01]  /*1f3f0*/  IMAD R25, R25, 0x8, R4 ;  /* 0x0000000819197824 */ /* 0x000fe200078e0204 */
[----:B------:R-:W-:-:S04]  /*1f400*/  SHF.L.U32 R2, R2, 0x1f, RZ ;  /* 0x0000001f02027819 */ /* 0x000fc800000006ff */
[----:B------:R-:W1:Y:S02]  /*1f410*/  SYNCS.PHASECHK.TRANS64.TRYWAIT P1, [R25+URZ+0x28c40], R2 ;  /* 0x028c4002190075a7 */ /* 0x000e64000802017f */
[----:B-1----:R-:W-:Y:S05]  /*1f420*/  @!P1 BRA `(.L_x_2849) ;  /* 0x0000004000649947 */ /* 0x002fea0003800000 */
.L_x_2993:
[----:B------:R-:W-:Y:S05]  /*1f430*/  @!P0 BRA `(.L_x_2850) ;  /* 0x0000000000048947 */ /* 0x000fea0003800000 */
[----:B------:R-:W-:Y:S01]  /*1f440*/  BPT.TRAP 0x1 ;  /* 0x000000040000795c */ /* 0x000fe20000300000 */
.L_x_2850:
[----:B------:R-:W5:Y:S02]  /*1f450*/  SYNCS.PHASECHK.TRANS64.TRYWAIT P1, [R5+URZ+0x28c60], R0 ;  /* 0x028c6000050075a7 */ /* 0x000f64000802017f */
[----:B-----5:R-:W-:Y:S05]  /*1f460*/  @!P1 BRA `(.L_x_2851) ;  /* 0x0000004000689947 */ /* 0x020fea0003800000 */
.L_x_2994:
[----:B------:R-:W-:Y:S05]  /*1f470*/  @!P0 BRA `(.L_x_2852) ;  /* 0x0000000000048947 */ /* 0x000fea0003800000 */
[----:B------:R-:W-:Y:S01]  /*1f480*/  BPT.TRAP 0x1 ;  /* 0x000000040000795c */ /* 0x000fe20000300000 */
.L_x_2852:
[----:B------:R0:W0:Y:S02]  /*1f490*/  SYNCS.PHASECHK.TRANS64.TRYWAIT P0, [R25+URZ+0x28c60], R2 ;  /* 0x028c6002190075a7 */ /* 0x000024000800017f */
[----:B0-----:R-:W-:Y:S05]  /*1f4a0*/  @!P0 NANOSLEEP.SYNCS 0x989680 ;  /* 0x009896800000895d */ /* 0x001fea0003900000 */
[----:B------:R-:W0:Y:S02]  /*1f4b0*/  @!P0 SYNCS.PHASECHK.TRANS64 P0, [R25+URZ+0x28c60], R2 ;  /* 0x028c6002190085a7 */ /* 0x000e24000800007f */
[----:B0-----:R-:W-:Y:S05]  /*1f4c0*/  @!P0 BRA `(.L_x_2852) ;  /* 0xfffffffc00f08947 */ /* 0x001fea000383ffff */
.L_x_2489:
[----:B------:R-:W-:Y:S05]  /*1f4d0*/  BSYNC B9 ;  /* 0x0000000000097941 */ /* 0x000fea0003800000 */
.L_x_2486:
[----:B------:R-:W-:Y:S05]  /*1f4e0*/  EXIT ;  /* 0x000000000000794d */ /* 0x000fea0003800000 */
.L_x_2513:
[----:B0-----:R0:W1:Y:S02]  /*1f4f0*/  SYNCS.PHASECHK.TRANS64.TRYWAIT P6, [R62+URZ+0x28c90], R69 ;  /* 0x028c90453e0075a7 */ /* 0x00106400080c017f */
[----:B-1----:R-:W-:Y:S05]  /*1f500*/  @!P6 NANOSLEEP.SYNCS 0x989680 ;  /* 0x009896800000e95d */ /* 0x002fea0003900000 */
[----:B------:R-:W1:Y:S02]  /*1f510*/  @!P6 SYNCS.PHASECHK.TRANS64 P6, [R62+URZ+0x28c90], R69 ;  /* 0x028c90453e00e5a7 */ /* 0x000e6400080c007f */
[----:B-1----:R-:W-:Y:S05]  /*1f520*/  @!P6 BRA `(.L_x_2513) ;  /* 0xfffffffc00f0e947 */ /* 0x002fea000383ffff */
[----:B------:R-:W-:Y:S05]  /*1f530*/  BRA `(.L_x_2853) ;  /* 0xfffffe38004c7947 */ /* 0x000fea000383ffff */
.L_x_2514:
        /* <DEDUP_REMOVED lines=8> */
.L_x_2855:
[----:B------:R-:W-:Y:S05]  /*1f5c0*/  BSYNC B1 ;  /* 0x0000000000017941 */ /* 0x000fea0003800000 */
.L_x_2854:
        /* <DEDUP_REMOVED lines=8> */
.L_x_2856:
[----:B------:R-:W-:Y:S05]  /*1f650*/  BRA `(.L_x_2857) ;  /* 0xfffffe3800187947 */ /* 0x000fea000383ffff */
.L_x_2524:
[----:B0-----:R0:W1:Y:S02]  /*1f660*/  SYNCS.PHASECHK.TRANS64.TRYWAIT P6, [R62+URZ+0x28c90], R69 ;  /* 0x028c90453e0075a7 */ /* 0x00106400080c017f */
[----:B-1----:R-:W-:Y:S05]  /*1f670*/  @!P6 NANOSLEEP.SYNCS 0x989680 ;  /* 0x009896800000e95d */ /* 0x002fea0003900000 */
[----:B------:R-:W1:Y:S02]  /*1f680*/  @!P6 SYNCS.PHASECHK.TRANS64 P6, [R62+URZ+0x28c90], R69 ;  /* 0x028c90453e00e5a7 */ /* 0x000e6400080c007f */
[----:B-1----:R-:W-:Y:S05]  /*1f690*/  @!P6 BRA `(.L_x_2524) ;  /* 0xfffffffc00f0e947 */ /* 0x002fea000383ffff */
[----:B------:R-:W-:Y:S05]  /*1f6a0*/  BRA `(.L_x_2858) ;  /* 0xfffffe4000947947 */ /* 0x000fea000383ffff */
.L_x_2525:
        /* <DEDUP_REMOVED lines=8> */
.L_x_2860:
[----:B------:R-:W-:Y:S05]  /*1f730*/  BSYNC B1 ;  /* 0x0000000000017941 */ /* 0x000fea0003800000 */
.L_x_2859:
        /* <DEDUP_REMOVED lines=8> */
.L_x_2861:
[----:B------:R-:W-:Y:S01]  /*1f7c0*/  IMAD.MOV.U32 R68, RZ, RZ, R14 ;  /* 0x000000ffff447224 */ /* 0x000fe200078e000e */
[----:B------:R-:W-:Y:S06]  /*1f7d0*/  BRA `(.L_x_2862) ;  /* 0xfffffe40005c7947 */ /* 0x000fec000383ffff */
.L_x_2530:
[----:B0-----:R0:W1:Y:S02]  /*1f7e0*/  SYNCS.PHASECHK.TRANS64.TRYWAIT P0, [R62+URZ+0x28c90], R69 ;  /* 0x028c90453e0075a7 */ /* 0x001064000800017f */
[----:B-1----:R-:W-:Y:S05]  /*1f7f0*/  @!P0 NANOSLEEP.SYNCS 0x989680 ;  /* 0x009896800000895d */ /* 0x002fea0003900000 */
[----:B------:R-:W1:Y:S02]  /*1f800*/  @!P0 SYNCS.PHASECHK.TRANS64 P0, [R62+URZ+0x28c90], R69 ;  /* 0x028c90453e0085a7 */ /* 0x000e64000800007f */
[----:B-1----:R-:W-:Y:S05]  /*1f810*/  @!P0 BRA `(.L_x_2530) ;  /* 0xfffffffc00f08947 */ /* 0x002fea000383ffff */
[----:B------:R-:W-:Y:S05]  /*1f820*/  BRA `(.L_x_2863) ;  /* 0xfffffe4800787947 */ /* 0x000fea000383ffff */
.L_x_2531:
[----:B------:R-:W-:Y:S01]  /*1f830*/  BSSY B1, `(.L_x_2864) ;  /* 0x0000007000017945 */ /* 0x000fe20003800000 */
[----:B------:R-:W-:Y:S02]  /*1f840*/  IMAD.MOV.U32 R12, RZ, RZ, RZ ;  /* 0x000000ffff0c7224 */ /* 0x000fe400078e00ff */
[----:B------:R-:W-:Y:S02]  /*1f850*/  IMAD.MOV.U32 R11, RZ, RZ, 0x1c1f ;  /* 0x00001c1fff0b7424 */ /* 0x000fe400078e00ff */
[----:B------:R-:W-:-:S07]  /*1f860*/  IMAD.MOV.U32 R15, RZ, RZ, -0x1 ;  /* 0xffffffffff0f7424 */ /* 0x000fce00078e00ff */
[----:B0-----:R-:W-:Y:S05]  /*1f870*/  WARPSYNC.COLLECTIVE R15, `(.L_x_2865) ;  /* 0x000000000f087348 */ /* 0x001fea0003c00000 */
[----:B------:R1:W2:Y:S02]  /*1f880*/  SHFL.IDX P6, R14, R13, R12, R11 ;  /* 0x0000000c0d0e7389 */ /* 0x0002a400000c000b */
[----:B012---:R-:W-:Y:S01]  /*1f890*/  ENDCOLLECTIVE ;  /* 0x000000000000791b */ /* 0x007fe20003800000 */
.L_x_2865:
[----:B------:R-:W-:Y:S05]  /*1f8a0*/  BSYNC B1 ;  /* 0x0000000000017941 */ /* 0x000fea0003800000 */
.L_x_2864:
        /* <DEDUP_REMOVED lines=8> */
.L_x_2866:
[----:B------:R-:W-:Y:S05]  /*1f930*/  BRA `(.L_x_2867) ;  /* 0xfffffe4800a07947 */ /* 0x000fea000383ffff */
.L_x_2535:
[----:B--2---:R2:W4:Y:S02]  /*1f940*/  SYNCS.PHASECHK.TRANS64.TRYWAIT P5, [R62+URZ+0x28cb0], R69 ;  /* 0x028cb0453e0075a7 */ /* 0x00452400080a017f */
[----:B----4-:R-:W-:Y:S05]  /*1f950*/  @!P5 NANOSLEEP.SYNCS 0x989680 ;  /* 0x009896800000d95d */ /* 0x010fea0003900000 */
[----:B------:R-:W4:Y:S02]  /*1f960*/  @!P5 SYNCS.PHASECHK.TRANS64 P5, [R62+URZ+0x28cb0], R69 ;  /* 0x028cb0453e00d5a7 */ /* 0x000f2400080a007f */
[----:B----4-:R-:W-:Y:S05]  /*1f970*/  @!P5 BRA `(.L_x_2535) ;  /* 0xfffffffc00f0d947 */ /* 0x010fea000383ffff */
[----:B------:R-:W-:Y:S05]  /*1f980*/  BRA `(.L_x_2868) ;  /* 0xfffffe4c002c7947 */ /* 0x000fea000383ffff */
.L_x_2554:
[----:B0-----:R0:W1:Y:S02]  /*1f990*/  SYNCS.PHASECHK.TRANS64.TRYWAIT P1, [R3+URZ+0x28c50], R10 ;  /* 0x028c500a030075a7 */ /* 0x001064000802017f */
[----:B-1----:R-:W-:Y:S05]  /*1f9a0*/  @!P1 NANOSLEEP.SYNCS 0x989680 ;  /* 0x009896800000995d */ /* 0x002fea0003900000 */
[----:B------:R-:W1:Y:S02]  /*1f9b0*/  @!P1 SYNCS.PHASECHK.TRANS64 P1, [R3+URZ+0x28c50], R10 ;  /* 0x028c500a030095a7 */ /* 0x000e64000802007f */
[----:B-1----:R-:W-:Y:S05]  /*1f9c0*/  @!P1 BRA `(.L_x_2554) ;  /* 0xfffffffc00f09947 */ /* 0x002fea000383ffff */
[----:B------:R-:W-:Y:S05]  /*1f9d0*/  BRA `(.L_x_2869) ;  /* 0xfffffe60002c7947 */ /* 0x000fea000383ffff */
.L_x_2562:
[----:B-1----:R1:W2:Y:S02]  /*1f9e0*/  SYNCS.PHASECHK.TRANS64.TRYWAIT P1, [R7+URZ+0x28c50], R14 ;  /* 0x028c500e070075a7 */ /* 0x0022a4000802017f */
[----:B--2---:R-:W-:Y:S05]  /*1f9f0*/  @!P1 NANOSLEEP.SYNCS 0x989680 ;  /* 0x009896800000995d */ /* 0x004fea0003900000 */
[----:B------:R-:W2:Y:S02]  /*1fa00*/  @!P1 SYNCS.PHASECHK.TRANS64 P1, [R7+URZ+0x28c50], R14 ;  /* 0x028c500e070095a7 */ /* 0x000ea4000802007f */
[----:B--2---:R-:W-:Y:S05]  /*1fa10*/  @!P1 BRA `(.L_x_2562) ;  /* 0xfffffffc00f09947 */ /* 0x004fea000383ffff */
[----:B------:R-:W-:Y:S05]  /*1fa20*/  BRA `(.L_x_2561) ;  /* 0xfffffe6c00547947 */ /* 0x000fea000383ffff */
.L_x_2584:
        /* <DEDUP_REMOVED lines=8> */
.L_x_2871:
[----:B------:R-:W-:Y:S05]  /*1fab0*/  BSYNC B1 ;  /* 0x0000000000017941 */ /* 0x000fea0003800000 */
.L_x_2870:
        /* <DEDUP_REMOVED lines=8> */
.L_x_2872:
[----:B------:R-:W-:Y:S02]  /*1fb40*/  IMAD.MOV.U32 R13, RZ, RZ, R8 ;  /* 0x000000ffff0d7224 */ /* 0x000fe400078e0008 */
[----:B------:R-:W-:-:S07]  /*1fb50*/  IMAD.MOV.U32 R0, RZ, RZ, R14 ;  /* 0x000000ffff007224 */ /* 0x000fce00078e000e */
[----:B------:R-:W-:Y:S05]  /*1fb60*/  WARPSYNC.COLLECTIVE R15, `(.L_x_2873) ;  /* 0x000000000f087348 */ /* 0x000fea0003c00000 */
[----:B------:R0:W1:Y:S02]  /*1fb70*/  SHFL.IDX P6, R14, R13, R12, R11 ;  /* 0x0000000c0d0e7389 */ /* 0x00006400000c000b */
[----:B01----:R-:W-:Y:S01]  /*1fb80*/  ENDCOLLECTIVE ;  /* 0x000000000000791b */ /* 0x003fe20003800000 */
.L_x_2873:
[----:B------:R-:W-:Y:S02]  /*1fb90*/  IMAD.MOV.U32 R13, RZ, RZ, R7 ;  /* 0x000000ffff0d7224 */ /* 0x000fe400078e0007 */
[----:B------:R-:W-:-:S07]  /*1fba0*/  IMAD.MOV.U32 R5, RZ, RZ, R14 ;  /* 0x000000ffff057224 */ /* 0x000fce00078e000e */
[----:B------:R-:W-:Y:S05]  /*1fbb0*/  WARPSYNC.COLLECTIVE R15, `(.L_x_2874) ;  /* 0x000000000f087348 */ /* 0x000fea0003c00000 */
[----:B------:R0:W1:Y:S02]  /*1fbc0*/  SHFL.IDX P6, R14, R13, R12, R11 ;  /* 0x0000000c0d0e7389 */ /* 0x00006400000c000b */
[----:B01----:R-:W-:Y:S01]  /*1fbd0*/  ENDCOLLECTIVE ;  /* 0x000000000000791b */ /* 0x003fe20003800000 */
.L_x_2874:
[----:B------:R-:W-:Y:S05]  /*1fbe0*/  BRA `(.L_x_2875) ;  /* 0xfffffe8800287947 */ /* 0x000fea000383ffff */
.L_x_2587:
[----:B------:R-:W-:Y:S01]  /*1fbf0*/  BSSY B1, `(.L_x_2876) ;  /* 0x0000008000017945 */ /* 0x000fe20003800000 */
[----:B------:R-:W-:Y:S02]  /*1fc00*/  IMAD.MOV.U32 R13, RZ, RZ, R6 ;  /* 0x000000ffff0d7224 */ /* 0x000fe400078e0006 */
[----:B------:R-:W-:Y:S02]  /*1fc10*/  IMAD.MOV.U32 R12, RZ, RZ, 0x1 ;  /* 0x00000001ff0c7424 */ /* 0x000fe400078e00ff */
[----:B------:R-:W-:Y:S02]  /*1fc20*/  IMAD.MOV.U32 R11, RZ, RZ, 0x1c1f ;  /* 0x00001c1fff0b7424 */ /* 0x000fe400078e00ff */
[----:B------:R-:W-:-:S07]  /*1fc30*/  IMAD.MOV.U32 R15, RZ, RZ, -0x1 ;  /* 0xffffffffff0f7424 */ /* 0x000fce00078e00ff */
[----:B0---4-:R-:W-:Y:S05]  /*1fc40*/  WARPSYNC.COLLECTIVE R15, `(.L_x_2877) ;  /* 0x000000000f087348 */ /* 0x011fea0003c00000 */
[----:B----4-:R1:W2:Y:S02]  /*1fc50*/  SHFL.IDX P6, R14, R13, R12, R11 ;  /* 0x0000000c0d0e7389 */ /* 0x0102a400000c000b */
[----:B012---:R-:W-:Y:S01]  /*1fc60*/  ENDCOLLECTIVE ;  /* 0x000000000000791b */ /* 0x007fe20003800000 */
.L_x_2877:
[----:B------:R-:W-:Y:S05]  /*1fc70*/  BSYNC B1 ;  /* 0x0000000000017941 */ /* 0x000fea0003800000 */
.L_x_2876:
[----:B------:R-:W-:Y:S02]  /*1fc80*/  IMAD.MOV.U32 R13, RZ, RZ, R4 ;  /* 0x000000ffff0d7224 */ /* 0x000fe400078e0004 */
[----:B------:R-:W-:Y:S02]  /*1fc90*/  IMAD.MOV.U32 R12, RZ, RZ, 0x1 ;  /* 0x00000001ff0c7424 */ /* 0x000fe400078e00ff */
[----:B------:R-:W-:Y:S02]  /*1fca0*/  IMAD.MOV.U32 R11, RZ, RZ, 0x1c1f ;  /* 0x00001c1fff0b7424 */ /* 0x000fe400078e00ff */
[----:B------:R-:W-:Y:S02]  /*1fcb0*/  IMAD.MOV.U32 R15, RZ, RZ, -0x1 ;  /* 0xffffffffff0f7424 */ /* 0x000fe400078e00ff */
[----:B------:R-:W-:-:S07]  /*1fcc0*/  IMAD.MOV.U32 R3, RZ, RZ, R14 ;  /* 0x000000ffff037224 */ /* 0x000fce00078e000e */
[----:B------:R-:W-:Y:S05]  /*1fcd0*/  WARPSYNC.COLLECTIVE R15, `(.L_x_2878) ;  /* 0x000000000f087348 */ /* 0x000fea0003c00000 */
[----:B------:R0:W1:Y:S02]  /*1fce0*/  SHFL.IDX P6, R14, R13, R12, R11 ;  /* 0x0000000c0d0e7389 */ /* 0x00006400000c000b */
[----:B01----:R-:W-:Y:S01]  /*1fcf0*/  ENDCOLLECTIVE ;  /* 0x000000000000791b */ /* 0x003fe20003800000 */
.L_x_2878:
[----:B------:R-:W-:Y:S02]  /*1fd00*/  IMAD.MOV.U32 R13, RZ, RZ, R8 ;  /* 0x000000ffff0d7224 */ /* 0x000fe400078e0008 */
[----:B------:R-:W-:-:S07]  /*1fd10*/  IMAD.MOV.U32 R0, RZ, RZ, R14 ;  /* 0x000000ffff007224 */ /* 0x000fce00078e000e */
[----:B------:R-:W-:Y:S05]  /*1fd20*/  WARPSYNC.COLLECTIVE R15, `(.L_x_2879) ;  /* 0x000000000f087348 */ /* 0x000fea0003c00000 */
[----:B------:R0:W1:Y:S02]  /*1fd30*/  SHFL.IDX P6, R14, R13, R12, R11 ;  /* 0x0000000c0d0e7389 */ /* 0x00006400000c000b */
[----:B01----:R-:W-:Y:S01]  /*1fd40*/  ENDCOLLECTIVE ;  /* 0x000000000000791b */ /* 0x003fe20003800000 */
.L_x_2879:
[----:B------:R-:W-:Y:S02]  /*1fd50*/  IMAD.MOV.U32 R13, RZ, RZ, R7 ;  /* 0x000000ffff0d7224 */ /* 0x000fe400078e0007 */
[----:B------:R-:W-:-:S07]  /*1fd60*/  IMAD.MOV.U32 R5, RZ, RZ, R14 ;  /* 0x000000ffff057224 */ /* 0x000fce00078e000e */
[----:B------:R-:W-:Y:S05]  /*1fd70*/  WARPSYNC.COLLECTIVE R15, `(.L_x_2880) ;  /* 0x000000000f087348 */ /* 0x000fea0003c00000 */
[----:B------:R0:W1:Y:S02]  /*1fd80*/  SHFL.IDX P6, R14, R13, R12, R11 ;  /* 0x0000000c0d0e7389 */ /* 0x00006400000c000b */
[----:B01----:R-:W-:Y:S01]  /*1fd90*/  ENDCOLLECTIVE ;  /* 0x000000000000791b */ /* 0x003fe20003800000 */
.L_x_2880:
[----:B------:R-:W-:Y:S05]  /*1fda0*/  BRA `(.L_x_2881) ;  /* 0xfffffe8800847947 */ /* 0x000fea000383ffff */
.L_x_2591:
[----:B0-----:R0:W1:Y:S02]  /*1fdb0*/  SYNCS.PHASECHK.TRANS64.TRYWAIT P0, [R2+URZ+0x28c00], R35 ;  /* 0x028c0023020075a7 */ /* 0x001064000800017f */
[----:B-1----:R-:W-:Y:S05]  /*1fdc0*/  @!P0 NANOSLEEP.SYNCS 0x989680 ;  /* 0x009896800000895d */ /* 0x002fea0003900000 */
[----:B------:R-:W1:Y:S02]  /*1fdd0*/  @!P0 SYNCS.PHASECHK.TRANS64 P0, [R2+URZ+0x28c00], R35 ;  /* 0x028c0023020085a7 */ /* 0x000e64000800007f */
[----:B-1----:R-:W-:Y:S05]  /*1fde0*/  @!P0 BRA `(.L_x_2591) ;  /* 0xfffffffc00f08947 */ /* 0x002fea000383ffff */
[----:B------:R-:W-:Y:S05]  /*1fdf0*/  BRA `(.L_x_2882) ;  /* 0xfffffe8c00887947 */ /* 0x000fea000383ffff */
.L_x_2599:
[----:B------:R-:W0:Y:S01]  /*1fe00*/  LDC R37, c[0x0][0x3f4] ;  /* 0x0000fd00ff257b82 */ /* 0x000e220000000800 */
        /* <DEDUP_REMOVED lines=8> */
.L_x_2884:
[----:B------:R-:W-:Y:S05]  /*1fe90*/  BSYNC B1 ;  /* 0x0000000000017941 */ /* 0x000fea0003800000 */
.L_x_2883:
[----:B------:R-:W-:Y:S01]  /*1fea0*/  IMAD.MOV.U32 R13, RZ, RZ, R25 ;  /* 0x000000ffff0d7224 */ /* 0x000fe200078e0019 */
[----:B------:R-:W-:Y:S01]  /*1feb0*/  ISETP.GE.AND P0, PT, R16, R37, PT ;  /* 0x000000251000720c */ /* 0x000fe20003f06270 */
[----:B------:R-:W-:Y:S02]  /*1fec0*/  IMAD.MOV.U32 R12, RZ, RZ, RZ ;  /* 0x000000ffff0c7224 */ /* 0x000fe400078e00ff */
[----:B------:R-:W-:Y:S02]  /*1fed0*/  IMAD.MOV.U32 R11, RZ, RZ, 0x1c1f ;  /* 0x00001c1fff0b7424 */ /* 0x000fe400078e00ff */
[----:B------:R-:W-:Y:S02]  /*1fee0*/  IMAD.MOV.U32 R15, RZ, RZ, -0x1 ;  /* 0xffffffffff0f7424 */ /* 0x000fe400078e00ff */
[----:B------:R-:W-:Y:S02]  /*1fef0*/  IMAD.MOV.U32 R0, RZ, RZ, R14 ;  /* 0x000000ffff007224 */ /* 0x000fe400078e000e */
[----:B------:R-:W-:-:S07]  /*1ff00*/  IMAD R34, R23, R34, RZ ;  /* 0x0000002217227224 */ /* 0x000fce00078e02ff */
[----:B------:R-:W-:Y:S05]  /*1ff10*/  WARPSYNC.COLLECTIVE R15, `(.L_x_2885) ;  /* 0x000000000f087348 */ /* 0x000fea0003c00000 */
[----:B------:R0:W1:Y:S02]  /*1ff20*/  SHFL.IDX P6, R14, R13, R12, R11 ;  /* 0x0000000c0d0e7389 */ /* 0x00006400000c000b */
[----:B01----:R-:W-:Y:S01]  /*1ff30*/  ENDCOLLECTIVE ;  /* 0x000000000000791b */ /* 0x003fe20003800000 */
.L_x_2885:
[----:B------:R-:W-:Y:S01]  /*1ff40*/  ISETP.GE.OR P1, PT, R39, R34, P0 ;  /* 0x000000222700720c */ /* 0x000fe20000726670 */
[----:B------:R-:W-:-:S12]  /*1ff50*/  IMAD.MOV.U32 R13, RZ, RZ, R24 ;  /* 0x000000ffff0d7224 */ /* 0x000fd800078e0018 */
[C---:B------:R-:W-:Y:S01]  /*1ff60*/  @!P1 IMAD.SHL.U32 R5, R16.reuse, 0x2, RZ ;  /* 0x0000000210059824 */ /* 0x040fe200078e00ff */
[----:B------:R-:W-:Y:S01]  /*1ff70*/  @!P1 SHF.L.U64.HI R21, R16, 0x1, R17 ;  /* 0x0000000110159819 */ /* 0x000fe20000010211 */
[----:B------:R-:W-:-:S07]  /*1ff80*/  IMAD.MOV.U32 R3, RZ, RZ, R14 ;  /* 0x000000ffff037224 */ /* 0x000fce00078e000e */
[----:B------:R-:W-:Y:S05]  /*1ff90*/  WARPSYNC.COLLECTIVE R15, `(.L_x_2886) ;  /* 0x000000000f087348 */ /* 0x000fea0003c00000 */
[----:B------:R0:W1:Y:S02]  /*1ffa0*/  SHFL.IDX P6, R14, R13, R12, R11 ;  /* 0x0000000c0d0e7389 */ /* 0x00006400000c000b */
[----:B01----:R-:W-:Y:S01]  /*1ffb0*/  ENDCOLLECTIVE ;  /* 0x000000000000791b */ /* 0x003fe20003800000 */
.L_x_2886:
[----:B------:R-:W-:-:S05]  /*1ffc0*/  @!P1 IADD3 R6, P2, R3, R5, RZ ;  /* 0x0000000503069210 */ /* 0x000fca0007f5e0ff */
[----:B------:R-:W-:Y:S02]  /*1ffd0*/  @!P1 IMAD.X R7, R0, 0x1, R21, P2 ;  /* 0x0000000100079824 */ /* 0x000fe400010e0615 */
[----:B------:R-:W-:Y:S02]  /*1ffe0*/  IMAD.MOV.U32 R13, RZ, RZ, R27 ;  /* 0x000000ffff0d7224 */ /* 0x000fe400078e001b */
[----:B------:R-:W-:-:S07]  /*1fff0*/  IMAD.MOV.U32 R4, RZ, RZ, R14 ;  /* 0x000000ffff047224 */ /* 0x000fce00078e000e */
[----:B------:R-:W-:Y:S05]  /*20000*/  WARPSYNC.COLLECTIVE R15, `(.L_x_2887) ;  /* 0x000000000f087348 */ /* 0x000fea0003c00000 */
[----:B------:R0:W1:Y:S02]  /*20010*/  SHFL.IDX P6, R14, R13, R12, R11 ;  /* 0x0000000c0d0e7389 */ /* 0x00006400000c000b */
[----:B01----:R-:W-:Y:S01]  /*20020*/  ENDCOLLECTIVE ;  /* 0x000000000000791b */ /* 0x003fe20003800000 */
.L_x_2887:
[----:B------:R-:W2:Y:S01]  /*20030*/  @!P1 LD.E.128 R8, desc[UR42][R6.64] ;  /* 0x0000002a06089980 */ /* 0x000ea2000c101d00 */
[----:B------:R-:W-:-:S05]  /*20040*/  @!P1 IADD3 R14, P2, R14, R5, RZ ;  /* 0x000000050e0e9210 */ /* 0x000fca0007f5e0ff */
[----:B------:R-:W-:-:S04]  /*20050*/  @!P1 IMAD.X R3, R4, 0x1, R21, P2 ;  /* 0x0000000104039824 */ /* 0x000fc800010e0615 */
[----:B------:R-:W-:-:S05]  /*20060*/  @!P1 IMAD.MOV.U32 R15, RZ, RZ, R3 ;  /* 0x000000ffff0f9224 */ /* 0x000fca00078e0003 */
[----:B------:R0:W5:Y:S01]  /*20070*/  @!P1 LD.E.128 R4, desc[UR42][R14.64] ;  /* 0x0000002a0e049980 */ /* 0x000162000c101d00 */
[----:B------:R-:W-:Y:S01]  /*20080*/  CS2R R32, SRZ ;  /* 0x0000000000207805 */ /* 0x000fe2000001ff00 */
[----:B------:R-:W-:Y:S01]  /*20090*/  IMAD.MOV.U32 R13, RZ, RZ, R26 ;  /* 0x000000ffff0d7224 */ /* 0x000fe200078e001a */
[----:B------:R-:W-:Y:S01]  /*200a0*/  CS2R R30, SRZ ;  /* 0x00000000001e7805 */ /* 0x000fe2000001ff00 */
[----:B------:R-:W-:Y:S01]  /*200b0*/  IMAD.MOV.U32 R12, RZ, RZ, 0x1 ;  /* 0x00000001ff0c7424 */ /* 0x000fe200078e00ff */
[----:B------:R-:W-:Y:S02]  /*200c0*/  CS2R R28, SRZ ;  /* 0x00000000001c7805 */ /* 0x000fe4000001ff00 */
[----:B------:R-:W-:Y:S01]  /*200d0*/  CS2R R20, SRZ ;  /* 0x0000000000147805 */ /* 0x000fe2000001ff00 */
[----:B0-----:R-:W-:Y:S02]  /*200e0*/  IMAD.MOV.U32 R15, RZ, RZ, -0x1 ;  /* 0xffffffffff0f7424 */ /* 0x001fe400078e00ff */
[----:B--2---:R-:W-:-:S02]  /*200f0*/  @!P1 IMAD.MOV.U32 R33, RZ, RZ, R11 ;  /* 0x000000ffff219224 */ /* 0x004fc400078e000b */
[----:B------:R-:W-:Y:S02]  /*20100*/  IMAD.MOV.U32 R11, RZ, RZ, 0x1c1f ;  /* 0x00001c1fff0b7424 */ /* 0x000fe400078e00ff */
[----:B------:R-:W-:Y:S02]  /*20110*/  @!P1 IMAD.MOV.U32 R30, RZ, RZ, R8 ;  /* 0x000000ffff1e9224 */ /* 0x000fe400078e0008 */
[----:B------:R-:W-:-:S07]  /*20120*/  @!P1 IMAD.MOV.U32 R31, RZ, RZ, R9 ;  /* 0x000000ffff1f9224 */ /* 0x000fce00078e0009 */
[----:B-----5:R-:W-:Y:S05]  /*20130*/  WARPSYNC.COLLECTIVE R15, `(.L_x_2888) ;  /* 0x000000000f087348 */ /* 0x020fea0003c00000 */
[----:B------:R0:W1:Y:S02]  /*20140*/  SHFL.IDX P6, R14, R13, R12, R11 ;  /* 0x0000000c0d0e7389 */ /* 0x00006400000c000b */
[----:B01---5:R-:W-:Y:S01]  /*20150*/  ENDCOLLECTIVE ;  /* 0x000000000000791b */ /* 0x023fe20003800000 */
.L_x_2888:
[----:B------:R-:W-:Y:S02]  /*20160*/  IMAD.MOV.U32 R0, RZ, RZ, R30 ;  /* 0x000000ffff007224 */ /* 0x000fe400078e001e */
[----:B------:R-:W-:Y:S02]  /*20170*/  IMAD.MOV.U32 R3, RZ, RZ, R31 ;  /* 0x000000ffff037224 */ /* 0x000fe400078e001f */
[----:B------:R-:W-:Y:S01]  /*20180*/  @!P1 IMAD.MOV.U32 R32, RZ, RZ, R10 ;  /* 0x000000ffff209224 */ /* 0x000fe200078e000a */
[----:B------:R-:W-:Y:S01]  /*20190*/  PRMT R36, R36, 0x5410, R0 ;  /* 0x0000541024247816 */ /* 0x000fe20000000000 */
[----:B------:R-:W-:Y:S01]  /*201a0*/  IMAD.MOV.U32 R9, RZ, RZ, R33 ;  /* 0x000000ffff097224 */ /* 0x000fe200078e0021 */
[----:B------:R-:W-:Y:S01]  /*201b0*/  PRMT R46, R46, 0x5410, R3 ;  /* 0x000054102e2e7816 */ /* 0x000fe20000000003 */
[----:B------:R-:W-:-:S03]  /*201c0*/  IMAD.MOV.U32 R8, RZ, RZ, R32 ;  /* 0x000000ffff087224 */ /* 0x000fc600078e0020 */
[----:B------:R-:W-:Y:S01]  /*201d0*/  PRMT R36, R9, 0x7610, R36 ;  /* 0x0000761009247816 */ /* 0x000fe20000000024 */
[----:B------:R-:W-:Y:S01]  /*201e0*/  IMAD.MOV.U32 R13, RZ, RZ, R25 ;  /* 0x000000ffff0d7224 */ /* 0x000fe200078e0019 */
[----:B------:R-:W-:Y:S01]  /*201f0*/  PRMT R35, R8, 0x7610, R35 ;  /* 0x0000761008237816 */ /* 0x000fe20000000023 */
[----:B------:R-:W-:Y:S02]  /*20200*/  @!P1 IMAD.MOV.U32 R28, RZ, RZ, R4 ;  /* 0x000000ffff1c9224 */ /* 0x000fe400078e0004 */
[----:B------:R-:W-:Y:S02]  /*20210*/  @!P1 IMAD.MOV.U32 R29, RZ, RZ, R5 ;  /* 0x000000ffff1d9224 */ /* 0x000fe400078e0005 */
[----:B------:R-:W-:Y:S02]  /*20220*/  @!P1 IMAD.MOV.U32 R21, RZ, RZ, R7 ;  /* 0x000000ffff159224 */ /* 0x000fe400078e0007 */
[----:B------:R-:W-:Y:S02]  /*20230*/  @!P1 IMAD.MOV.U32 R20, RZ, RZ, R6 ;  /* 0x000000ffff149224 */ /* 0x000fe400078e0006 */
[----:B------:R-:W-:-:S07]  /*20240*/  IMAD.MOV.U32 R0, RZ, RZ, R14 ;  /* 0x000000ffff007224 */ /* 0x000fce00078e000e */
[----:B------:R-:W-:Y:S05]  /*20250*/  WARPSYNC.COLLECTIVE R15, `(.L_x_2889) ;  /* 0x000000000f087348 */ /* 0x000fea0003c00000 */
[----:B------:R0:W1:Y:S02]  /*20260*/  SHFL.IDX P6, R14, R13, R12, R11 ;  /* 0x0000000c0d0e7389 */ /* 0x00006400000c000b */
[----:B01----:R-:W-:Y:S01]  /*20270*/  ENDCOLLECTIVE ;  /* 0x000000000000791b */ /* 0x003fe20003800000 */
.L_x_2889:
[----:B------:R-:W-:Y:S02]  /*20280*/  IMAD.MOV.U32 R4, RZ, RZ, R28 ;  /* 0x000000ffff047224 */ /* 0x000fe400078e001c */
[----:B------:R-:W-:Y:S02]  /*20290*/  IMAD.MOV.U32 R5, RZ, RZ, R29 ;  /* 0x000000ffff057224 */ /* 0x000fe400078e001d */
[----:B------:R-:W-:Y:S01]  /*202a0*/  IMAD.MOV.U32 R7, RZ, RZ, R21 ;  /* 0x000000ffff077224 */ /* 0x000fe200078e0015 */
[----:B------:R-:W-:Y:S01]  /*202b0*/  PRMT R35, R35, 0x5410, R4 ;  /* 0x0000541023237816 */ /* 0x000fe20000000004 */
[----:B------:R-:W-:-:S03]  /*202c0*/  IMAD.MOV.U32 R6, RZ, RZ, R20 ;  /* 0x000000ffff067224 */ /* 0x000fc600078e0014 */
[----:B------:R-:W-:Y:S02]  /*202d0*/  PRMT R41, R7, 0x5410, R5 ;  /* 0x0000541007297816 */ /* 0x000fe40000000005 */
[----:B------:R-:W-:Y:S02]  /*202e0*/  CS2R R4, SRZ ;  /* 0x0000000000047805 */ /* 0x000fe4000001ff00 */
[----:B------:R-:W-:Y:S01]  /*202f0*/  PRMT R43, R43, 0x5410, R6 ;  /* 0x000054102b2b7816 */ /* 0x000fe20000000006 */
[----:B------:R-:W-:Y:S02]  /*20300*/  IMAD.MOV.U32 R13, RZ, RZ, R24 ;  /* 0x000000ffff0d7224 */ /* 0x000fe400078e0018 */
[----:B------:R-:W-:-:S07]  /*20310*/  IMAD.MOV.U32 R3, RZ, RZ, R14 ;  /* 0x000000ffff037224 */ /* 0x000fce00078e000e */
[----:B------:R-:W-:Y:S05]  /*20320*/  WARPSYNC.COLLECTIVE R15, `(.L_x_2890) ;  /* 0x000000000f087348 */ /* 0x000fea0003c00000 */
[----:B------:R0:W1:Y:S02]  /*20330*/  SHFL.IDX P6, R14, R13, R12, R11 ;  /* 0x0000000c0d0e7389 */ /* 0x00006400000c000b */
[----:B01----:R-:W-:Y:S01]  /*20340*/  ENDCOLLECTIVE ;  /* 0x000000000000791b */ /* 0x003fe20003800000 */
.L_x_2890:
[----:B------:R-:W-:Y:S02]  /*20350*/  IMAD.MOV.U32 R13, RZ, RZ, R27 ;  /* 0x000000ffff0d7224 */ /* 0x000fe400078e001b */
[----:B------:R-:W-:-:S07]  /*20360*/  IMAD.MOV.U32 R24, RZ, RZ, R14 ;  /* 0x000000ffff187224 */ /* 0x000fce00078e000e */
[----:B------:R-:W-:Y:S05]  /*20370*/  WARPSYNC.COLLECTIVE R15, `(.L_x_2891) ;  /* 0x000000000f087348 */ /* 0x000fea0003c00000 */
[----:B------:R0:W1:Y:S02]  /*20380*/  SHFL.IDX P6, R14, R13, R12, R11 ;  /* 0x0000000c0d0e7389 */ /* 0x00006400000c000b */
[----:B01----:R-:W-:Y:S01]  /*20390*/  ENDCOLLECTIVE ;  /* 0x000000000000791b */ /* 0x003fe20003800000 */
.L_x_2891:
[----:B------:R-:W-:Y:S05]  /*203a0*/  BRA `(.L_x_2892) ;  /* 0xfffffe9800ac7947 */ /* 0x000fea000383ffff */
.L_x_2603:
[----:B0-----:R0:W1:Y:S02]  /*203b0*/  SYNCS.PHASECHK.TRANS64.TRYWAIT P1, [R2+URZ+0x28c00], R13 ;  /* 0x028c000d020075a7 */ /* 0x001064000802017f */
[----:B-1----:R-:W-:Y:S05]  /*203c0*/  @!P1 NANOSLEEP.SYNCS 0x989680 ;  /* 0x009896800000995d */ /* 0x002fea0003900000 */
[----:B------:R-:W1:Y:S02]  /*203d0*/  @!P1 SYNCS.PHASECHK.TRANS64 P1, [R2+URZ+0x28c00], R13 ;  /* 0x028c000d020095a7 */ /* 0x000e64000802007f */
[----:B-1----:R-:W-:Y:S05]  /*203e0*/  @!P1 BRA `(.L_x_2603) ;  /* 0xfffffffc00f09947 */ /* 0x002fea000383ffff */
[----:B------:R-:W-:Y:S05]  /*203f0*/  BRA `(.L_x_2893) ;  /* 0xfffffe9c004c7947 */ /* 0x000fea000383ffff */
.L_x_2609:
[----:B0-----:R0:W2:Y:S02]  /*20400*/  SYNCS.PHASECHK.TRANS64.TRYWAIT P1, [R15+URZ+0x28c30], R56 ;  /* 0x028c30380f0075a7 */ /* 0x0010a4000802017f */
[----:B--2---:R-:W-:Y:S05]  /*20410*/  @!P1 NANOSLEEP.SYNCS 0x989680 ;  /* 0x009896800000995d */ /* 0x004fea0003900000 */
[----:B------:R-:W2:Y:S02]  /*20420*/  @!P1 SYNCS.PHASECHK.TRANS64 P1, [R15+URZ+0x28c30], R56 ;  /* 0x028c30380f0095a7 */ /* 0x000ea4000802007f */
[----:B--2---:R-:W-:Y:S05]  /*20430*/  @!P1 BRA `(.L_x_2609) ;  /* 0xfffffffc00f09947 */ /* 0x004fea000383ffff */
[----:B------:R-:W-:Y:S05]  /*20440*/  BRA `(.L_x_2608) ;  /* 0xfffffeac00207947 */ /* 0x000fea000383ffff */
.L_x_2623:
[----:B--2---:R2:W3:Y:S02]  /*20450*/  SYNCS.PHASECHK.TRANS64.TRYWAIT P1, [R15+URZ+0x28c50], R56 ;  /* 0x028c50380f0075a7 */ /* 0x0044e4000802017f */
[----:B---3--:R-:W-:Y:S05]  /*20460*/  @!P1 NANOSLEEP.SYNCS 0x989680 ;  /* 0x009896800000995d */ /* 0x008fea0003900000 */
[----:B------:R-:W3:Y:S02]  /*20470*/  @!P1 SYNCS.PHASECHK.TRANS64 P1, [R15+URZ+0x28c50], R56 ;  /* 0x028c50380f0095a7 */ /* 0x000ee4000802007f */
[----:B---3--:R-:W-:Y:S05]  /*20480*/  @!P1 BRA `(.L_x_2623) ;  /* 0xfffffffc00f09947 */ /* 0x008fea000383ffff */
[----:B------:R-:W-:Y:S05]  /*20490*/  BRA `(.L_x_2622) ;  /* 0xfffffec400f87947 */ /* 0x000fea000383ffff */
.L_x_2636:
[----:B-1----:R1:W2:Y:S02]  /*204a0*/  SYNCS.PHASECHK.TRANS64.TRYWAIT P1, [R209+URZ+0x28c30], R210 ;  /* 0x028c30d2d10075a7 */ /* 0x0022a4000802017f */
[----:B--2---:R-:W-:Y:S05]  /*204b0*/  @!P1 NANOSLEEP.SYNCS 0x989680 ;  /* 0x009896800000995d */ /* 0x004fea0003900000 */
[----:B------:R-:W2:Y:S02]  /*204c0*/  @!P1 SYNCS.PHASECHK.TRANS64 P1, [R209+URZ+0x28c30], R210 ;  /* 0x028c30d2d10095a7 */ /* 0x000ea4000802007f */
[----:B--2---:R-:W-:Y:S05]  /*204d0*/  @!P1 BRA `(.L_x_2636) ;  /* 0xfffffffc00f09947 */ /* 0x004fea000383ffff */
[----:B------:R-:W-:Y:S05]  /*204e0*/  BRA `(.L_x_2635) ;  /* 0xfffffecc00847947 */ /* 0x000fea000383ffff */
.L_x_2650:
[----:B---3--:R3:W4:Y:S02]  /*204f0*/  SYNCS.PHASECHK.TRANS64.TRYWAIT P1, [R209+URZ+0x28c50], R210 ;  /* 0x028c50d2d10075a7 */ /* 0x008724000802017f */
[----:B----4-:R-:W-:Y:S05]  /*20500*/  @!P1 NANOSLEEP.SYNCS 0x989680 ;  /* 0x009896800000995d */ /* 0x010fea0003900000 */
[----:B------:R-:W4:Y:S02]  /*20510*/  @!P1 SYNCS.PHASECHK.TRANS64 P1, [R209+URZ+0x28c50], R210 ;  /* 0x028c50d2d10095a7 */ /* 0x000f24000802007f */
[----:B----4-:R-:W-:Y:S05]  /*20520*/  @!P1 BRA `(.L_x_2650) ;  /* 0xfffffffc00f09947 */ /* 0x010fea000383ffff */
[----:B------:R-:W-:Y:S05]  /*20530*/  BRA `(.L_x_2649) ;  /* 0xfffffef000147947 */ /* 0x000fea000383ffff */
.L_x_2664:
[----:B-1----:R1:W2:Y:S02]  /*20540*/  SYNCS.PHASECHK.TRANS64.TRYWAIT P2, [R15+URZ+0x28c30], R210 ;  /* 0x028c30d20f0075a7 */ /* 0x0022a4000804017f */
[----:B--2---:R-:W-:Y:S05]  /*20550*/  @!P2 NANOSLEEP.SYNCS 0x989680 ;  /* 0x009896800000a95d */ /* 0x004fea0003900000 */
[----:B------:R-:W2:Y:S02]  /*20560*/  @!P2 SYNCS.PHASECHK.TRANS64 P2, [R15+URZ+0x28c30], R210 ;  /* 0x028c30d20f00a5a7 */ /* 0x000ea4000804007f */
[----:B--2---:R-:W-:Y:S05]  /*20570*/  @!P2 BRA `(.L_x_2664) ;  /* 0xfffffffc00f0a947 */ /* 0x004fea000383ffff */
[----:B------:R-:W-:Y:S05]  /*20580*/  BRA `(.L_x_2663) ;  /* 0xfffffef400e47947 */ /* 0x000fea000383ffff */
.L_x_2670:
[----:B----4-:R4:W0:Y:S02]  /*20590*/  SYNCS.PHASECHK.TRANS64.TRYWAIT P2, [R15+URZ+0x28c50], R210 ;  /* 0x028c50d20f0075a7 */ /* 0x010824000804017f */
[----:B0-----:R-:W-:Y:S05]  /*205a0*/  @!P2 NANOSLEEP.SYNCS 0x989680 ;  /* 0x009896800000a95d */ /* 0x001fea0003900000 */
[----:B------:R-:W0:Y:S02]  /*205b0*/  @!P2 SYNCS.PHASECHK.TRANS64 P2, [R15+URZ+0x28c50], R210 ;  /* 0x028c50d20f00a5a7 */ /* 0x000e24000804007f */
[----:B0-----:R-:W-:Y:S05]  /*205c0*/  @!P2 BRA `(.L_x_2670) ;  /* 0xfffffffc00f0a947 */ /* 0x001fea000383ffff */
[----:B------:R-:W-:Y:S05]  /*205d0*/  BRA `(.L_x_2669) ;  /* 0xffffff0c00487947 */ /* 0x000fea000383ffff */
.L_x_2679:
[----:B--2---:R2:W3:Y:S02]  /*205e0*/  SYNCS.PHASECHK.TRANS64.TRYWAIT P1, [R20+URZ+0x28c30], R184 ;  /* 0x028c30b8140075a7 */ /* 0x0044e4000802017f */
[----:B---3--:R-:W-:Y:S05]  /*205f0*/  @!P1 NANOSLEEP.SYNCS 0x989680 ;  /* 0x009896800000995d */ /* 0x008fea0003900000 */
[----:B------:R-:W3:Y:S02]  /*20600*/  @!P1 SYNCS.PHASECHK.TRANS64 P1, [R20+URZ+0x28c30], R184 ;  /* 0x028c30b8140095a7 */ /* 0x000ee4000802007f */
[----:B---3--:R-:W-:Y:S05]  /*20610*/  @!P1 BRA `(.L_x_2679) ;  /* 0xfffffffc00f09947 */ /* 0x008fea000383ffff */
[----:B------:R-:W-:Y:S05]  /*20620*/  BRA `(.L_x_2678) ;  /* 0xffffff1000687947 */ /* 0x000fea000383ffff */
.L_x_2693:
[----:B---3--:R3:W0:Y:S02]  /*20630*/  SYNCS.PHASECHK.TRANS64.TRYWAIT P1, [R20+URZ+0x28c50], R184 ;  /* 0x028c50b8140075a7 */ /* 0x008624000802017f */
[----:B0-----:R-:W-:Y:S05]  /*20640*/  @!P1 NANOSLEEP.SYNCS 0x989680 ;  /* 0x009896800000995d */ /* 0x001fea0003900000 */
[----:B------:R-:W0:Y:S02]  /*20650*/  @!P1 SYNCS.PHASECHK.TRANS64 P1, [R20+URZ+0x28c50], R184 ;  /* 0x028c50b8140095a7 */ /* 0x000e24000802007f */
[----:B0-----:R-:W-:Y:S05]  /*20660*/  @!P1 BRA `(.L_x_2693) ;  /* 0xfffffffc00f09947 */ /* 0x001fea000383ffff */
[----:B------:R-:W-:Y:S05]  /*20670*/  BRA `(.L_x_2692) ;  /* 0xffffff3000807947 */ /* 0x000fea000383ffff */
.L_x_2732:
[----:B------:R-:W0:Y:S01]  /*20680*/  S2R R12, SR_TID.X ;  /* 0x00000000000c7919 */ /* 0x000e220000002100 */
[----:B------:R-:W-:Y:S01]  /*20690*/  BSSY B1, `(.L_x_2894) ;  /* 0x000000a000017945 */ /* 0x000fe20003800000 */
[----:B------:R-:W-:Y:S02]  /*206a0*/  IMAD.MOV.U32 R11, RZ, RZ, 0x1f ;  /* 0x0000001fff0b7424 */ /* 0x000fe400078e00ff */
[----:B------:R-:W-:Y:S01]  /*206b0*/  IMAD.MOV.U32 R15, RZ, RZ, -0x1 ;  /* 0xffffffffff0f7424 */ /* 0x000fe200078e00ff */
[----:B0-----:R-:W-:-:S04]  /*206c0*/  SHF.R.U32.HI R12, RZ, 0x5, R12 ;  /* 0x00000005ff0c7819 */ /* 0x001fc8000001160c */
[----:B------:R-:W-:-:S05]  /*206d0*/  LOP3.LUT R12, R12, 0x3, RZ, 0xc0, !PT ;  /* 0x000000030c0c7812 */ /* 0x000fca00078ec0ff */
[----:B------:R-:W-:Y:S02]  /*206e0*/  IMAD.MOV.U32 R13, RZ, RZ, R12 ;  /* 0x000000ffff0d7224 */ /* 0x000fe400078e000c */
[----:B------:R-:W-:-:S07]  /*206f0*/  IMAD.MOV.U32 R12, RZ, RZ, RZ ;  /* 0x000000ffff0c7224 */ /* 0x000fce00078e00ff */
[----:B------:R-:W-:Y:S05]  /*20700*/  WARPSYNC.COLLECTIVE R15, `(.L_x_2895) ;  /* 0x000000000f087348 */ /* 0x000fea0003c00000 */
[----:B------:R0:W1:Y:S02]  /*20710*/  SHFL.IDX P6, R14, R13, R12, R11 ;  /* 0x0000000c0d0e7389 */ /* 0x00006400000c000b */
[----:B01----:R-:W-:Y:S01]  /*20720*/  ENDCOLLECTIVE ;  /* 0x000000000000791b */ /* 0x003fe20003800000 */
.L_x_2895:
[----:B------:R-:W-:Y:S05]  /*20730*/  BSYNC B1 ;  /* 0x0000000000017941 */ /* 0x000fea0003800000 */
.L_x_2894:
[----:B------:R-:W-:Y:S05]  /*20740*/  BRA `(.L_x_2896) ;  /* 0xffffff88004c7947 */ /* 0x000fea000383ffff */
.L_x_2734:
[----:B------:R-:W-:Y:S01]  /*20750*/  BSSY B1, `(.L_x_2897) ;  /* 0x0000006000017945 */ /* 0x000fe20003800000 */
[----:B------:R-:W-:-:S07]  /*20760*/  IMAD.MOV.U32 R15, RZ, RZ, -0x1 ;  /* 0xffffffffff0f7424 */ /* 0x000fce00078e00ff */
[----:B0-----:R-:W-:Y:S05]  /*20770*/  WARPSYNC.COLLECTIVE R15, `(.L_x_2898) ;  /* 0x000000000f0c7348 */ /* 0x001fea0003c00000 */
[----:B------:R-:W-:Y:S02]  /*20780*/  ELECT P6, UR62, PT ;  /* 0x00000000003e782f */ /* 0x000fe400038c0000 */
[----:B------:R-:W-:Y:S01]  /*20790*/  MOV R14, UR62 ;  /* 0x0000003e000e7c02 */ /* 0x000fe20008000f00 */
[----:B0-----:R-:W-:Y:S10]  /*207a0*/  ENDCOLLECTIVE ;  /* 0x000000000000791b */ /* 0x001ff40003800000 */
.L_x_2898:
[----:B------:R-:W-:Y:S05]  /*207b0*/  BSYNC B1 ;  /* 0x0000000000017941 */ /* 0x000fea0003800000 */
.L_x_2897:
[----:B------:R-:W-:Y:S05]  /*207c0*/  BRA `(.L_x_2733) ;  /* 0xffffff8800447947 */ /* 0x000fea000383ffff */
.L_x_2736:
[----:B0-----:R0:W1:Y:S02]  /*207d0*/  SYNCS.PHASECHK.TRANS64.TRYWAIT P0, [R23+URZ+0x28c20], R2 ;  /* 0x028c2002170075a7 */ /* 0x001064000800017f */
[----:B-1----:R-:W-:Y:S05]  /*207e0*/  @!P0 NANOSLEEP.SYNCS 0x989680 ;  /* 0x009896800000895d */ /* 0x002fea0003900000 */
[----:B------:R-:W1:Y:S02]  /*207f0*/  @!P0 SYNCS.PHASECHK.TRANS64 P0, [R23+URZ+0x28c20], R2 ;  /* 0x028c2002170085a7 */ /* 0x000e64000800007f */
[----:B-1----:R-:W-:Y:S05]  /*20800*/  @!P0 BRA `(.L_x_2736) ;  /* 0xfffffffc00f08947 */ /* 0x002fea000383ffff */
[----:B------:R-:W-:Y:S05]  /*20810*/  BRA `(.L_x_2899) ;  /* 0xffffff8800547947 */ /* 0x000fea000383ffff */
.L_x_2740:
[----:B0-----:R0:W1:Y:S02]  /*20820*/  SYNCS.PHASECHK.TRANS64.TRYWAIT P0, [R12+URZ+0x28ca0], R2 ;  /* 0x028ca0020c0075a7 */ /* 0x001064000800017f */
[----:B-1----:R-:W-:Y:S05]  /*20830*/  @!P0 NANOSLEEP.SYNCS 0x989680 ;  /* 0x009896800000895d */ /* 0x002fea0003900000 */
[----:B------:R-:W1:Y:S02]  /*20840*/  @!P0 SYNCS.PHASECHK.TRANS64 P0, [R12+URZ+0x28ca0], R2 ;  /* 0x028ca0020c0085a7 */ /* 0x000e64000800007f */
[----:B-1----:R-:W-:Y:S05]  /*20850*/  @!P0 BRA `(.L_x_2740) ;  /* 0xfffffffc00f08947 */ /* 0x002fea000383ffff */
[----:B------:R-:W-:Y:S05]  /*20860*/  BRA `(.L_x_2900) ;  /* 0xffffff88006c7947 */ /* 0x000fea000383ffff */
.L_x_2745:
[----:B-1----:R1:W2:Y:S02]  /*20870*/  SYNCS.PHASECHK.TRANS64.TRYWAIT P0, [R12+URZ+0x28cc0], R2 ;  /* 0x028cc0020c0075a7 */ /* 0x0022a4000800017f */
[----:B--2---:R-:W-:Y:S05]  /*20880*/  @!P0 NANOSLEEP.SYNCS 0x989680 ;  /* 0x009896800000895d */ /* 0x004fea0003900000 */
[----:B------:R-:W2:Y:S02]  /*20890*/  @!P0 SYNCS.PHASECHK.TRANS64 P0, [R12+URZ+0x28cc0], R2 ;  /* 0x028cc0020c0085a7 */ /* 0x000ea4000800007f */
[----:B--2---:R-:W-:Y:S05]  /*208a0*/  @!P0 BRA `(.L_x_2745) ;  /* 0xfffffffc00f08947 */ /* 0x004fea000383ffff */
[----:B------:R-:W-:Y:S05]  /*208b0*/  BRA `(.L_x_2901) ;  /* 0xffffff8800e87947 */ /* 0x000fea000383ffff */
.L_x_2759:
[----:B0-----:R0:W1:Y:S02]  /*208c0*/  SYNCS.PHASECHK.TRANS64.TRYWAIT P1, [R10+URZ+0x28ca0], R2 ;  /* 0x028ca0020a0075a7 */ /* 0x001064000802017f */
[----:B-1----:R-:W-:Y:S05]  /*208d0*/  @!P1 NANOSLEEP.SYNCS 0x989680 ;  /* 0x009896800000995d */ /* 0x002fea0003900000 */
[----:B------:R-:W1:Y:S02]  /*208e0*/  @!P1 SYNCS.PHASECHK.TRANS64 P1, [R10+URZ+0x28ca0], R2 ;  /* 0x028ca0020a0095a7 */ /* 0x000e64000802007f */
[----:B-1----:R-:W-:Y:S05]  /*208f0*/  @!P1 BRA `(.L_x_2759) ;  /* 0xfffffffc00f09947 */ /* 0x002fea000383ffff */
[----:B------:R-:W-:Y:S05]  /*20900*/  BRA `(.L_x_2902) ;  /* 0xffffff94004c7947 */ /* 0x000fea000383ffff */
.L_x_2764:
[----:B-1----:R1:W2:Y:S02]  /*20910*/  SYNCS.PHASECHK.TRANS64.TRYWAIT P1, [R10+URZ+0x28cc0], R2 ;  /* 0x028cc0020a0075a7 */ /* 0x0022a4000802017f */
[----:B--2---:R-:W-:Y:S05]  /*20920*/  @!P1 NANOSLEEP.SYNCS 0x989680 ;  /* 0x009896800000995d */ /* 0x004fea0003900000 */
[----:B------:R-:W2:Y:S02]  /*20930*/  @!P1 SYNCS.PHASECHK.TRANS64 P1, [R10+URZ+0x28cc0], R2 ;  /* 0x028cc0020a0095a7 */ /* 0x000ea4000802007f */
[----:B--2---:R-:W-:Y:S05]  /*20940*/  @!P1 BRA `(.L_x_2764) ;  /* 0xfffffffc00f09947 */ /* 0x004fea000383ffff */
[----:B------:R-:W-:Y:S05]  /*20950*/  BRA `(.L_x_2903) ;  /* 0xffffff9400c47947 */ /* 0x000fea000383ffff */
.L_x_2792:
[----:B------:R-:W1:Y:S01]  /*20960*/  S2R R12, SR_TID.X ;  /* 0x00000000000c7919 */ /* 0x000e620000002100 */
[----:B------:R-:W-:Y:S01]  /*20970*/  BSSY B0, `(.L_x_2904) ;  /* 0x000000a000007945 */ /* 0x000fe20003800000 */
[----:B------:R-:W-:Y:S02]  /*20980*/  IMAD.MOV.U32 R11, RZ, RZ, 0x1f ;  /* 0x0000001fff0b7424 */ /* 0x000fe400078e00ff */
[----:B------:R-:W-:Y:S01]  /*20990*/  IMAD.MOV.U32 R15, RZ, RZ, -0x1 ;  /* 0xffffffffff0f7424 */ /* 0x000fe200078e00ff */
[----:B-1----:R-:W-:-:S04]  /*209a0*/  SHF.R.U32.HI R12, RZ, 0x5, R12 ;  /* 0x00000005ff0c7819 */ /* 0x002fc8000001160c */
[----:B------:R-:W-:-:S05]  /*209b0*/  LOP3.LUT R12, R12, 0x3, RZ, 0xc0, !PT ;  /* 0x000000030c0c7812 */ /* 0x000fca00078ec0ff */
[----:B------:R-:W-:Y:S02]  /*209c0*/  IMAD.MOV.U32 R13, RZ, RZ, R12 ;  /* 0x000000ffff0d7224 */ /* 0x000fe400078e000c */
[----:B------:R-:W-:-:S07]  /*209d0*/  IMAD.MOV.U32 R12, RZ, RZ, RZ ;  /* 0x000000ffff0c7224 */ /* 0x000fce00078e00ff */
[----:B0----5:R-:W-:Y:S05]  /*209e0*/  WARPSYNC.COLLECTIVE R15, `(.L_x_2905) ;  /* 0x000000000f087348 */ /* 0x021fea0003c00000 */
[----:B------:R1:W2:Y:S02]  /*209f0*/  SHFL.IDX P6, R14, R13, R12, R11 ;  /* 0x0000000c0d0e7389 */ /* 0x0002a400000c000b */
[----:B012--5:R-:W-:Y:S01]  /*20a00*/  ENDCOLLECTIVE ;  /* 0x000000000000791b */ /* 0x027fe20003800000 */
.L_x_2905:
[----:B------:R-:W-:Y:S05]  /*20a10*/  BSYNC B0 ;  /* 0x0000000000007941 */ /* 0x000fea0003800000 */
.L_x_2904:
[----:B------:R-:W-:Y:S05]  /*20a20*/  BRA `(.L_x_2906) ;  /* 0xffffffac00a47947 */ /* 0x000fea000383ffff */
.L_x_2795:
[----:B0-----:R0:W1:Y:S02]  /*20a30*/  SYNCS.PHASECHK.TRANS64.TRYWAIT P0, [R27+URZ+0x28c40], R0 ;  /* 0x028c40001b0075a7 */ /* 0x001064000800017f */
[----:B-1----:R-:W-:Y:S05]  /*20a40*/  @!P0 NANOSLEEP.SYNCS 0x989680 ;  /* 0x009896800000895d */ /* 0x002fea0003900000 */
[----:B------:R-:W1:Y:S02]  /*20a50*/  @!P0 SYNCS.PHASECHK.TRANS64 P0, [R27+URZ+0x28c40], R0 ;  /* 0x028c40001b0085a7 */ /* 0x000e64000800007f */
[----:B-1----:R-:W-:Y:S05]  /*20a60*/  @!P0 BRA `(.L_x_2795) ;  /* 0xfffffffc00f08947 */ /* 0x002fea000383ffff */
[----:B------:R-:W-:Y:S05]  /*20a70*/  BRA `(.L_x_2907) ;  /* 0xffffffac00e47947 */ /* 0x000fea000383ffff */
.L_x_2796:
        /* <DEDUP_REMOVED lines=8> */
.L_x_2909:
[----:B------:R-:W-:Y:S05]  /*20b00*/  BSYNC B0 ;  /* 0x0000000000007941 */ /* 0x000fea0003800000 */
.L_x_2908:
        /* <DEDUP_REMOVED lines=9> */
.L_x_2910:
[----:B------:R-:W-:Y:S02]  /*20ba0*/  IMAD.MOV.U32 R13, RZ, RZ, R4 ;  /* 0x000000ffff0d7224 */ /* 0x000fe400078e0004 */
[----:B------:R-:W-:Y:S02]  /*20bb0*/  IMAD.MOV.U32 R12, RZ, RZ, 0x1 ;  /* 0x00000001ff0c7424 */ /* 0x000fe400078e00ff */
[----:B------:R-:W-:-:S07]  /*20bc0*/  IMAD.MOV.U32 R3, RZ, RZ, R14 ;  /* 0x000000ffff037224 */ /* 0x000fce00078e000e */
[----:B------:R-:W-:Y:S05]  /*20bd0*/  WARPSYNC.COLLECTIVE R15, `(.L_x_2911) ;  /* 0x000000000f087348 */ /* 0x000fea0003c00000 */
[----:B------:R0:W1:Y:S02]  /*20be0*/  SHFL.IDX P6, R14, R13, R12, R11 ;  /* 0x0000000c0d0e7389 */ /* 0x00006400000c000b */
[----:B01----:R-:W-:Y:S01]  /*20bf0*/  ENDCOLLECTIVE ;  /* 0x000000000000791b */ /* 0x003fe20003800000 */
.L_x_2911:
        /* <DEDUP_REMOVED lines=15> */
.L_x_2912:
[----:B------:R-:W-:Y:S02]  /*20cf0*/  @P0 IMAD R6, R5, 0x2, R23 ;  /* 0x0000000205060824 */ /* 0x000fe400078e0217 */
[----:B------:R-:W-:Y:S02]  /*20d00*/  IMAD.MOV.U32 R13, RZ, RZ, R4 ;  /* 0x000000ffff0d7224 */ /* 0x000fe400078e0004 */
[----:B------:R-:W-:Y:S02]  /*20d10*/  IMAD.MOV.U32 R12, RZ, RZ, 0x2 ;  /* 0x00000002ff0c7424 */ /* 0x000fe400078e00ff */
[----:B------:R-:W-:-:S07]  /*20d20*/  IMAD.MOV.U32 R3, RZ, RZ, R14 ;  /* 0x000000ffff037224 */ /* 0x000fce00078e000e */
[----:B------:R-:W-:Y:S05]  /*20d30*/  WARPSYNC.COLLECTIVE R15, `(.L_x_2913) ;  /* 0x000000000f087348 */ /* 0x000fea0003c00000 */
[----:B------:R0:W1:Y:S02]  /*20d40*/  SHFL.IDX P6, R14, R13, R12, R11 ;  /* 0x0000000c0d0e7389 */ /* 0x00006400000c000b */
[----:B01----:R-:W-:Y:S01]  /*20d50*/  ENDCOLLECTIVE ;  /* 0x000000000000791b */ /* 0x003fe20003800000 */
.L_x_2913:
        /* <DEDUP_REMOVED lines=15> */
.L_x_2914:
[----:B------:R-:W-:Y:S02]  /*20e50*/  @P0 IMAD R6, R5, 0x2, R23 ;  /* 0x0000000205060824 */ /* 0x000fe400078e0217 */
[----:B------:R-:W-:Y:S02]  /*20e60*/  IMAD.MOV.U32 R13, RZ, RZ, R4 ;  /* 0x000000ffff0d7224 */ /* 0x000fe400078e0004 */
[----:B------:R-:W-:Y:S02]  /*20e70*/  IMAD.MOV.U32 R12, RZ, RZ, 0x3 ;  /* 0x00000003ff0c7424 */ /* 0x000fe400078e00ff */
[----:B------:R-:W-:-:S07]  /*20e80*/  IMAD.MOV.U32 R3, RZ, RZ, R14 ;  /* 0x000000ffff037224 */ /* 0x000fce00078e000e */
[----:B------:R-:W-:Y:S05]  /*20e90*/  WARPSYNC.COLLECTIVE R15, `(.L_x_2915) ;  /* 0x000000000f087348 */ /* 0x000fea0003c00000 */
[----:B------:R0:W1:Y:S02]  /*20ea0*/  SHFL.IDX P6, R14, R13, R12, R11 ;  /* 0x0000000c0d0e7389 */ /* 0x00006400000c000b */
[----:B01----:R-:W-:Y:S01]  /*20eb0*/  ENDCOLLECTIVE ;  /* 0x000000000000791b */ /* 0x003fe20003800000 */
.L_x_2915:
        /* <DEDUP_REMOVED lines=10> */
.L_x_2916:
[----:B------:R-:W-:Y:S01]  /*20f60*/  @!PT LDS RZ, [RZ] ;  /* 0x00000000fffff984 */ /* 0x000fe20000000800 */
[----:B------:R-:W-:Y:S01]  /*20f70*/  @!PT LDS RZ, [RZ] ;  /* 0x00000000fffff984 */ /* 0x000fe20000000800 */
[----:B------:R-:W-:Y:S01]  /*20f80*/  @!PT LDS RZ, [RZ] ;  /* 0x00000000fffff984 */ /* 0x000fe20000000800 */
[----:B------:R0:W-:Y:S01]  /*20f90*/  @P0 LDGSTS.E.BYPASS.LTC128B.128 [R6+0x23400], desc[UR42][R2.64], !P2 ;  /* 0x2340000002060fae */ /* 0x0001e2000d101d6a */
[----:B------:R-:W-:Y:S01]  /*20fa0*/  IMAD.MOV.U32 R0, RZ, RZ, R14 ;  /* 0x000000ffff007224 */ /* 0x000fe200078e000e */
[----:B------:R-:W-:Y:S06]  /*20fb0*/  BRA `(.L_x_2917) ;  /* 0xffffffac00a07947 */ /* 0x000fec000383ffff */
.L_x_2801:
[----:B------:R-:W-:Y:S02]  /*20fc0*/  IMAD.MOV.U32 R13, RZ, RZ, R2 ;  /* 0x000000ffff0d7224 */ /* 0x000fe400078e0002 */
[----:B------:R-:W-:Y:S02]  /*20fd0*/  IMAD.MOV.U32 R12, RZ, RZ, RZ ;  /* 0x000000ffff0c7224 */ /* 0x000fe400078e00ff */
[----:B------:R-:W-:Y:S02]  /*20fe0*/  IMAD.MOV.U32 R11, RZ, RZ, 0x181f ;  /* 0x0000181fff0b7424 */ /* 0x000fe400078e00ff */
[----:B------:R-:W-:Y:S02]  /*20ff0*/  IMAD.MOV.U32 R15, RZ, RZ, -0x1 ;  /* 0xffffffffff0f7424 */ /* 0x000fe400078e00ff */
[----:B-----5:R-:W-:Y:S02]  /*21000*/  IMAD R3, R20, R7, RZ ;  /* 0x0000000714037224 */ /* 0x020fe400078e02ff */
[----:B------:R-:W-:-:S07]  /*21010*/  IMAD.IADD R32, R10, 0x1, R32 ;  /* 0x000000010a207824 */ /* 0x000fce00078e0220 */
[----:B------:R-:W-:Y:S05]  /*21020*/  WARPSYNC.COLLECTIVE R15, `(.L_x_2918) ;  /* 0x000000000f087348 */ /* 0x000fea0003c00000 */
[----:B------:R0:W1:Y:S02]  /*21030*/  SHFL.IDX P6, R14, R13, R12, R11 ;  /* 0x0000000c0d0e7389 */ /* 0x00006400000c000b */
[----:B01----:R-:W-:Y:S01]  /*21040*/  ENDCOLLECTIVE ;  /* 0x000000000000791b */ /* 0x003fe20003800000 */
.L_x_2918:
[C---:B------:R-:W-:Y:S01]  /*21050*/  VIADD R6, R32.reuse, 0x10 ;  /* 0x0000001020067836 */ /* 0x040fe20000000000 */
[----:B------:R-:W-:Y:S01]  /*21060*/  ISETP.GE.AND P0, PT, R32, R3, PT ;  /* 0x000000032000720c */ /* 0x000fe20003f06270 */
[----:B------:R-:W-:Y:S02]  /*21070*/  IMAD.MOV.U32 R13, RZ, RZ, R0 ;  /* 0x000000ffff0d7224 */ /* 0x000fe400078e0000 */
[----:B------:R-:W-:-:S10]  /*21080*/  IMAD.MOV.U32 R4, RZ, RZ, R14 ;  /* 0x000000ffff047224 */ /* 0x000fd400078e000e */
[----:B------:R-:W-:Y:S05]  /*21090*/  WARPSYNC.COLLECTIVE R15, `(.L_x_2919) ;  /* 0x000000000f087348 */ /* 0x000fea0003c00000 */
[----:B------:R0:W1:Y:S02]  /*210a0*/  SHFL.IDX P6, R14, R13, R12, R11 ;  /* 0x0000000c0d0e7389 */ /* 0x00006400000c000b */
[----:B01----:R-:W-:Y:S01]  /*210b0*/  ENDCOLLECTIVE ;  /* 0x000000000000791b */ /* 0x003fe20003800000 */
.L_x_2919:
[----:B------:R-:W-:Y:S02]  /*210c0*/  IMAD.MOV.U32 R13, RZ, RZ, R2 ;  /* 0x000000ffff0d7224 */ /* 0x000fe400078e0002 */
[----:B------:R-:W-:Y:S02]  /*210d0*/  IMAD.MOV.U32 R12, RZ, RZ, 0x1 ;  /* 0x00000001ff0c7424 */ /* 0x000fe400078e00ff */
[----:B------:R-:W-:-:S07]  /*210e0*/  IMAD.MOV.U32 R5, RZ, RZ, R14 ;  /* 0x000000ffff057224 */ /* 0x000fce00078e000e */
[----:B------:R-:W-:Y:S05]  /*210f0*/  WARPSYNC.COLLECTIVE R15, `(.L_x_2920) ;  /* 0x000000000f087348 */ /* 0x000fea0003c00000 */
[----:B------:R0:W1:Y:S02]  /*21100*/  SHFL.IDX P6, R14, R13, R12, R11 ;  /* 0x0000000c0d0e7389 */ /* 0x00006400000c000b */
[----:B01----:R-:W-:Y:S01]  /*21110*/  ENDCOLLECTIVE ;  /* 0x000000000000791b */ /* 0x003fe20003800000 */
.L_x_2920:
        /* <DEDUP_REMOVED lines=15> */
.L_x_2921:
[----:B------:R-:W-:Y:S02]  /*21210*/  IMAD.MOV.U32 R13, RZ, RZ, R2 ;  /* 0x000000ffff0d7224 */ /* 0x000fe400078e0002 */
[----:B------:R-:W-:Y:S02]  /*21220*/  IMAD.MOV.U32 R12, RZ, RZ, 0x2 ;  /* 0x00000002ff0c7424 */ /* 0x000fe400078e00ff */
[----:B------:R-:W-:-:S07]  /*21230*/  IMAD.MOV.U32 R5, RZ, RZ, R14 ;  /* 0x000000ffff057224 */ /* 0x000fce00078e000e */
[----:B------:R-:W-:Y:S05]  /*21240*/  WARPSYNC.COLLECTIVE R15, `(.L_x_2922) ;  /* 0x000000000f087348 */ /* 0x000fea0003c00000 */
[----:B------:R0:W1:Y:S02]  /*21250*/  SHFL.IDX P6, R14, R13, R12, R11 ;  /* 0x0000000c0d0e7389 */ /* 0x00006400000c000b */
[----:B01----:R-:W-:Y:S01]  /*21260*/  ENDCOLLECTIVE ;  /* 0x000000000000791b */ /* 0x003fe20003800000 */
.L_x_2922:
        /* <DEDUP_REMOVED lines=16> */
.L_x_2923:
[----:B------:R-:W-:Y:S02]  /*21370*/  IMAD.MOV.U32 R13, RZ, RZ, R2 ;  /* 0x000000ffff0d7224 */ /* 0x000fe400078e0002 */
[----:B------:R-:W-:Y:S02]  /*21380*/  IMAD.MOV.U32 R12, RZ, RZ, 0x3 ;  /* 0x00000003ff0c7424 */ /* 0x000fe400078e00ff */
[----:B------:R-:W-:-:S07]  /*21390*/  IMAD.MOV.U32 R5, RZ, RZ, R14 ;  /* 0x000000ffff057224 */ /* 0x000fce00078e000e */
[----:B------:R-:W-:Y:S05]  /*213a0*/  WARPSYNC.COLLECTIVE R15, `(.L_x_2924) ;  /* 0x000000000f087348 */ /* 0x000fea0003c00000 */
[----:B------:R0:W1:Y:S02]  /*213b0*/  SHFL.IDX P6, R14, R13, R12, R11 ;  /* 0x0000000c0d0e7389 */ /* 0x00006400000c000b */
[----:B01----:R-:W-:Y:S01]  /*213c0*/  ENDCOLLECTIVE ;  /* 0x000000000000791b */ /* 0x003fe20003800000 */
.L_x_2924:
        /* <DEDUP_REMOVED lines=14> */
.L_x_2925:
[----:B------:R-:W-:Y:S01]  /*214b0*/  IMAD.MOV.U32 R0, RZ, RZ, R14 ;  /* 0x000000ffff007224 */ /* 0x000fe200078e000e */
[----:B------:R-:W-:Y:S06]  /*214c0*/  BRA `(.L_x_2926) ;  /* 0xffffffb000cc7947 */ /* 0x000fec000383ffff */
.L_x_2804:
[----:B0-----:R0:W1:Y:S02]  /*214d0*/  SYNCS.PHASECHK.TRANS64.TRYWAIT P0, [R23+URZ+0x28c20], R0 ;  /* 0x028c2000170075a7 */ /* 0x001064000800017f */
[----:B-1----:R-:W-:Y:S05]  /*214e0*/  @!P0 NANOSLEEP.SYNCS 0x989680 ;  /* 0x009896800000895d */ /* 0x002fea0003900000 */
[----:B------:R-:W1:Y:S02]  /*214f0*/  @!P0 SYNCS.PHASECHK.TRANS64 P0, [R23+URZ+0x28c20], R0 ;  /* 0x028c2000170085a7 */ /* 0x000e64000800007f */
[----:B-1----:R-:W-:Y:S05]  /*21500*/  @!P0 BRA `(.L_x_2804) ;  /* 0xfffffffc00f08947 */ /* 0x002fea000383ffff */
[----:B------:R-:W-:Y:S05]  /*21510*/  BRA `(.L_x_2927) ;  /* 0xffffffb400287947 */ /* 0x000fea000383ffff */
.L_x_2807:
[----:B0-----:R0:W1:Y:S02]  /*21520*/  SYNCS.PHASECHK.TRANS64.TRYWAIT P0, [R27+URZ+0x28c60], R0 ;  /* 0x028c60001b0075a7 */ /* 0x001064000800017f */
[----:B-1----:R-:W-:Y:S05]  /*21530*/  @!P0 NANOSLEEP.SYNCS 0x989680 ;  /* 0x009896800000895d */ /* 0x002fea0003900000 */
[----:B------:R-:W1:Y:S02]  /*21540*/  @!P0 SYNCS.PHASECHK.TRANS64 P0, [R27+URZ+0x28c60], R0 ;  /* 0x028c60001b0085a7 */ /* 0x000e64000800007f */
[----:B-1----:R-:W-:Y:S05]  /*21550*/  @!P0 BRA `(.L_x_2807) ;  /* 0xfffffffc00f08947 */ /* 0x002fea000383ffff */
[----:B------:R-:W-:Y:S05]  /*21560*/  BRA `(.L_x_2928) ;  /* 0xffffffb400387947 */ /* 0x000fea000383ffff */
.L_x_2808:
        /* <DEDUP_REMOVED lines=8> */
.L_x_2930:
[----:B------:R-:W-:Y:S05]  /*215f0*/  BSYNC B0 ;  /* 0x0000000000007941 */ /* 0x000fea0003800000 */
.L_x_2929:
        /* <DEDUP_REMOVED lines=15> */
.L_x_2931:
[----:B------:R-:W-:Y:S01]  /*216f0*/  LOP3.LUT P2, RZ, R31, 0x10, RZ, 0xc0, !PT ;  /* 0x000000101fff7812 */ /* 0x000fe2000784c0ff */
        /* <DEDUP_REMOVED lines=39> */
.L_x_2932:
[----:B------:R-:W-:Y:S02]  /*21970*/  IMAD.MOV.U32 R13, RZ, RZ, R5 ;  /* 0x000000ffff0d7224 */ /* 0x000fe400078e0005 */
[----:B------:R-:W-:-:S07]  /*21980*/  IMAD.MOV.U32 R3, RZ, RZ, R14 ;  /* 0x000000ffff037224 */ /* 0x000fce00078e000e */
[----:B------:R-:W-:Y:S05]  /*21990*/  WARPSYNC.COLLECTIVE R15, `(.L_x_2933) ;  /* 0x000000000f087348 */ /* 0x000fea0003c00000 */
[----:B------:R0:W1:Y:S02]  /*219a0*/  SHFL.IDX P6, R14, R13, R12, R11 ;  /* 0x0000000c0d0e7389 */ /* 0x00006400000c000b */
[----:B01----:R-:W-:Y:S01]  /*219b0*/  ENDCOLLECTIVE ;  /* 0x000000000000791b */ /* 0x003fe20003800000 */
.L_x_2933:
        /* <DEDUP_REMOVED lines=29> */
.L_x_2934:
[----:B------:R-:W-:Y:S02]  /*21b90*/  IMAD.MOV.U32 R13, RZ, RZ, R5 ;  /* 0x000000ffff0d7224 */ /* 0x000fe400078e0005 */
[----:B------:R-:W-:-:S07]  /*21ba0*/  IMAD.MOV.U32 R7, RZ, RZ, R14 ;  /* 0x000000ffff077224 */ /* 0x000fce00078e000e */
[----:B------:R-:W-:Y:S05]  /*21bb0*/  WARPSYNC.COLLECTIVE R15, `(.L_x_2935) ;  /* 0x000000000f087348 */ /* 0x000fea0003c00000 */
[----:B------:R0:W1:Y:S02]  /*21bc0*/  SHFL.IDX P6, R14, R13, R12, R11 ;  /* 0x0000000c0d0e7389 */ /* 0x00006400000c000b */
[----:B01----:R-:W-:Y:S01]  /*21bd0*/  ENDCOLLECTIVE ;  /* 0x000000000000791b */ /* 0x003fe20003800000 */
.L_x_2935:
        /* <DEDUP_REMOVED lines=29> */
.L_x_2936:
[----:B------:R-:W-:Y:S02]  /*21db0*/  IMAD.MOV.U32 R13, RZ, RZ, R5 ;  /* 0x000000ffff0d7224 */ /* 0x000fe400078e0005 */
[----:B------:R-:W-:-:S07]  /*21dc0*/  IMAD.MOV.U32 R6, RZ, RZ, R14 ;  /* 0x000000ffff067224 */ /* 0x000fce00078e000e */
[----:B------:R-:W-:Y:S05]  /*21dd0*/  WARPSYNC.COLLECTIVE R15, `(.L_x_2937) ;  /* 0x000000000f087348 */ /* 0x000fea0003c00000 */
[----:B------:R0:W1:Y:S02]  /*21de0*/  SHFL.IDX P6, R14, R13, R12, R11 ;  /* 0x0000000c0d0e7389 */ /* 0x00006400000c000b */
[----:B01----:R-:W-:Y:S01]  /*21df0*/  ENDCOLLECTIVE ;  /* 0x000000000000791b */ /* 0x003fe20003800000 */
.L_x_2937:
[----:B------:R-:W-:Y:S01]  /*21e00*/  IMAD.MOV.U32 R2, RZ, RZ, R14 ;  /* 0x000000ffff027224 */ /* 0x000fe200078e000e */
[----:B------:R-:W-:Y:S06]  /*21e10*/  BRA `(.L_x_2938) ;  /* 0xffffffb000d07947 */ /* 0x000fec000383ffff */
.L_x_2815:
[----:B0-----:R0:W1:Y:S02]  /*21e20*/  SYNCS.PHASECHK.TRANS64.TRYWAIT P0, [R6+URZ+0x28c40], R17 ;  /* 0x028c4011060075a7 */ /* 0x001064000800017f */
[----:B-1----:R-:W-:Y:S05]  /*21e30*/  @!P0 NANOSLEEP.SYNCS 0x989680 ;  /* 0x009896800000895d */ /* 0x002fea0003900000 */
[----:B------:R-:W1:Y:S02]  /*21e40*/  @!P0 SYNCS.PHASECHK.TRANS64 P0, [R6+URZ+0x28c40], R17 ;  /* 0x028c4011060085a7 */ /* 0x000e64000800007f */
[----:B-1----:R-:W-:Y:S05]  /*21e50*/  @!P0 BRA `(.L_x_2815) ;  /* 0xfffffffc00f08947 */ /* 0x002fea000383ffff */
[----:B------:R-:W-:Y:S05]  /*21e60*/  BRA `(.L_x_2939) ;  /* 0xffffffb800607947 */ /* 0x000fea000383ffff */
.L_x_2816:
        /* <DEDUP_REMOVED lines=8> */
.L_x_2941:
[----:B------:R-:W-:Y:S05]  /*21ef0*/  BSYNC B1 ;  /* 0x0000000000017941 */ /* 0x000fea0003800000 */
.L_x_2940:
        /* <DEDUP_REMOVED lines=9> */
.L_x_2942:
[----:B------:R-:W-:Y:S02]  /*21f90*/  IMAD.MOV.U32 R13, RZ, RZ, R27 ;  /* 0x000000ffff0d7224 */ /* 0x000fe400078e001b */
[----:B------:R-:W-:Y:S02]  /*21fa0*/  IMAD.MOV.U32 R12, RZ, RZ, 0x1 ;  /* 0x00000001ff0c7424 */ /* 0x000fe400078e00ff */
[----:B------:R-:W-:-:S07]  /*21fb0*/  IMAD.MOV.U32 R2, RZ, RZ, R14 ;  /* 0x000000ffff027224 */ /* 0x000fce00078e000e */
[----:B------:R-:W-:Y:S05]  /*21fc0*/  WARPSYNC.COLLECTIVE R15, `(.L_x_2943) ;  /* 0x000000000f087348 */ /* 0x000fea0003c00000 */
[----:B------:R0:W1:Y:S02]  /*21fd0*/  SHFL.IDX P6, R14, R13, R12, R11 ;  /* 0x0000000c0d0e7389 */ /* 0x00006400000c000b */
[----:B01----:R-:W-:Y:S01]  /*21fe0*/  ENDCOLLECTIVE ;  /* 0x000000000000791b */ /* 0x003fe20003800000 */
.L_x_2943:
        /* <DEDUP_REMOVED lines=11> */
.L_x_2944:
[----:B------:R-:W-:Y:S02]  /*220a0*/  IMAD.MOV.U32 R13, RZ, RZ, R27 ;  /* 0x000000ffff0d7224 */ /* 0x000fe400078e001b */
[----:B------:R-:W-:Y:S02]  /*220b0*/  IMAD.MOV.U32 R12, RZ, RZ, 0x2 ;  /* 0x00000002ff0c7424 */ /* 0x000fe400078e00ff */
[----:B------:R-:W-:-:S07]  /*220c0*/  IMAD.MOV.U32 R2, RZ, RZ, R14 ;  /* 0x000000ffff027224 */ /* 0x000fce00078e000e */
[----:B------:R-:W-:Y:S05]  /*220d0*/  WARPSYNC.COLLECTIVE R15, `(.L_x_2945) ;  /* 0x000000000f087348 */ /* 0x000fea0003c00000 */
[----:B------:R0:W1:Y:S02]  /*220e0*/  SHFL.IDX P6, R14, R13, R12, R11 ;  /* 0x0000000c0d0e7389 */ /* 0x00006400000c000b */
[----:B01----:R-:W-:Y:S01]  /*220f0*/  ENDCOLLECTIVE ;  /* 0x000000000000791b */ /* 0x003fe20003800000 */
.L_x_2945:
        /* <DEDUP_REMOVED lines=11> */
.L_x_2946:
[----:B------:R-:W-:Y:S02]  /*221b0*/  IMAD.MOV.U32 R13, RZ, RZ, R27 ;  /* 0x000000ffff0d7224 */ /* 0x000fe400078e001b */
[----:B------:R-:W-:Y:S02]  /*221c0*/  IMAD.MOV.U32 R12, RZ, RZ, 0x3 ;  /* 0x00000003ff0c7424 */ /* 0x000fe400078e00ff */
[----:B------:R-:W-:-:S07]  /*221d0*/  IMAD.MOV.U32 R2, RZ, RZ, R14 ;  /* 0x000000ffff027224 */ /* 0x000fce00078e000e */
[----:B------:R-:W-:Y:S05]  /*221e0*/  WARPSYNC.COLLECTIVE R15, `(.L_x_2947) ;  /* 0x000000000f087348 */ /* 0x000fea0003c00000 */
[----:B------:R0:W1:Y:S02]  /*221f0*/  SHFL.IDX P6, R14, R13, R12, R11 ;  /* 0x0000000c0d0e7389 */ /* 0x00006400000c000b */
[----:B01----:R-:W-:Y:S01]  /*22200*/  ENDCOLLECTIVE ;  /* 0x000000000000791b */ /* 0x003fe20003800000 */
.L_x_2947:
        /* <DEDUP_REMOVED lines=11> */
.L_x_2948:
[----:B------:R-:W-:Y:S01]  /*222c0*/  IMAD.MOV.U32 R2, RZ, RZ, R14 ;  /* 0x000000ffff027224 */ /* 0x000fe200078e000e */
[----:B------:R-:W-:Y:S06]  /*222d0*/  BRA `(.L_x_2949) ;  /* 0xffffffb400f07947 */ /* 0x000fec000383ffff */
.L_x_2821:
[----:B---3--:R3:W4:Y:S02]  /*222e0*/  SYNCS.PHASECHK.TRANS64.TRYWAIT P0, [R6+URZ+0x28c60], R17 ;  /* 0x028c6011060075a7 */ /* 0x008724000800017f */
[----:B----4-:R-:W-:Y:S05]  /*222f0*/  @!P0 NANOSLEEP.SYNCS 0x989680 ;  /* 0x009896800000895d */ /* 0x010fea0003900000 */
[----:B------:R-:W4:Y:S02]  /*22300*/  @!P0 SYNCS.PHASECHK.TRANS64 P0, [R6+URZ+0x28c60], R17 ;  /* 0x028c6011060085a7 */ /* 0x000f24000800007f */
[----:B----4-:R-:W-:Y:S05]  /*22310*/  @!P0 BRA `(.L_x_2821) ;  /* 0xfffffffc00f08947 */ /* 0x010fea000383ffff */
[----:B------:R-:W-:Y:S05]  /*22320*/  BRA `(.L_x_2950) ;  /* 0xffffffb800407947 */ /* 0x000fea000383ffff */
.L_x_2822:
        /* <DEDUP_REMOVED lines=8> */
.L_x_2952:
[----:B------:R-:W-:Y:S05]  /*223b0*/  BSYNC B1 ;  /* 0x0000000000017941 */ /* 0x000fea0003800000 */
.L_x_2951:
        /* <DEDUP_REMOVED lines=13> */
.L_x_2953:
        /* <DEDUP_REMOVED lines=17> */
.L_x_2954:
        /* <DEDUP_REMOVED lines=16> */
.L_x_2955:
        /* <DEDUP_REMOVED lines=19> */
.L_x_2956:
        /* <DEDUP_REMOVED lines=14> */
.L_x_2957:
        /* <DEDUP_REMOVED lines=16> */
.L_x_2958:
        /* <DEDUP_REMOVED lines=14> */
.L_x_2959:
[----:B------:R-:W-:Y:S05]  /*22a90*/  BRA `(.L_x_2960) ;  /* 0xffffffb400ac7947 */ /* 0x000fea000383ffff */
.L_x_2830:
        /* <DEDUP_REMOVED lines=8> */
.L_x_2962:
[----:B------:R-:W-:Y:S05]  /*22b20*/  BSYNC B0 ;  /* 0x0000000000007941 */ /* 0x000fea0003800000 */
.L_x_2961:
        /* <DEDUP_REMOVED lines=9> */
.L_x_2963:
        /* <DEDUP_REMOVED lines=18> */
.L_x_2964:
[----:B------:R-:W-:Y:S01]  /*22ce0*/  IMAD.MOV.U32 R12, RZ, RZ, 0x2 ;  /* 0x00000002ff0c7424 */ /* 0x000fe200078e00ff */
[----:B------:R-:W-:-:S05]  /*22cf0*/  SEL R4, R14, RZ, P1 ;  /* 0x000000ff0e047207 */ /* 0x000fca0000800000 */
[----:B------:R-:W-:-:S04]  /*22d00*/  IMAD.IADD R4, R17, 0x1, R4 ;  /* 0x0000000111047824 */ /* 0x000fc800078e0204 */
[----:B------:R-:W-:-:S07]  /*22d10*/  IMAD.MOV.U32 R13, RZ, RZ, R4 ;  /* 0x000000ffff0d7224 */ /* 0x000fce00078e0004 */
[----:B------:R-:W-:Y:S05]  /*22d20*/  WARPSYNC.COLLECTIVE R15, `(.L_x_2965) ;  /* 0x000000000f087348 */ /* 0x000fea0003c00000 */
[----:B------:R0:W1:Y:S02]  /*22d30*/  SHFL.UP P6, R14, R13, R12, R11 ;  /* 0x0400000c0d0e7389 */ /* 0x00006400000c000b */
[----:B01----:R-:W-:Y:S01]  /*22d40*/  ENDCOLLECTIVE ;  /* 0x000000000000791b */ /* 0x003fe20003800000 */
.L_x_2965:
[----:B------:R-:W-:Y:S01]  /*22d50*/  IMAD.MOV.U32 R12, RZ, RZ, 0x4 ;  /* 0x00000004ff0c7424 */ /* 0x000fe200078e00ff */
[----:B------:R-:W-:-:S05]  /*22d60*/  SEL R3, R14, RZ, P2 ;  /* 0x000000ff0e037207 */ /* 0x000fca0001000000 */
[----:B------:R-:W-:-:S04]  /*22d70*/  IMAD.IADD R6, R4, 0x1, R3 ;  /* 0x0000000104067824 */ /* 0x000fc800078e0203 */
[----:B------:R-:W-:-:S07]  /*22d80*/  IMAD.MOV.U32 R13, RZ, RZ, R6 ;  /* 0x000000ffff0d7224 */ /* 0x000fce00078e0006 */
[----:B------:R-:W-:Y:S05]  /*22d90*/  WARPSYNC.COLLECTIVE R15, `(.L_x_2966) ;  /* 0x000000000f087348 */ /* 0x000fea0003c00000 */
[----:B------:R0:W1:Y:S02]  /*22da0*/  SHFL.UP P6, R14, R13, R12, R11 ;  /* 0x0400000c0d0e7389 */ /* 0x00006400000c000b */
[----:B01----:R-:W-:Y:S01]  /*22db0*/  ENDCOLLECTIVE ;  /* 0x000000000000791b */ /* 0x003fe20003800000 */
.L_x_2966:
[----:B------:R-:W-:Y:S01]  /*22dc0*/  IMAD.MOV.U32 R12, RZ, RZ, 0x8 ;  /* 0x00000008ff0c7424 */ /* 0x000fe200078e00ff */
[----:B------:R-:W-:-:S05]  /*22dd0*/  SEL R3, R14, RZ, P3 ;  /* 0x000000ff0e037207 */ /* 0x000fca0001800000 */
[----:B------:R-:W-:-:S04]  /*22de0*/  IMAD.IADD R2, R6, 0x1, R3 ;  /* 0x0000000106027824 */ /* 0x000fc800078e0203 */
[----:B------:R-:W-:-:S07]  /*22df0*/  IMAD.MOV.U32 R13, RZ, RZ, R2 ;  /* 0x000000ffff0d7224 */ /* 0x000fce00078e0002 */
[----:B------:R-:W-:Y:S05]  /*22e00*/  WARPSYNC.COLLECTIVE R15, `(.L_x_2967) ;  /* 0x000000000f087348 */ /* 0x000fea0003c00000 */
[----:B------:R0:W1:Y:S02]  /*22e10*/  SHFL.UP P6, R14, R13, R12, R11 ;  /* 0x0400000c0d0e7389 */ /* 0x00006400000c000b */
[----:B01----:R-:W-:Y:S01]  /*22e20*/  ENDCOLLECTIVE ;  /* 0x000000000000791b */ /* 0x003fe20003800000 */
.L_x_2967:
[----:B------:R-:W-:Y:S01]  /*22e30*/  IMAD.MOV.U32 R12, RZ, RZ, 0x10 ;  /* 0x00000010ff0c7424 */ /* 0x000fe200078e00ff */
[----:B------:R-:W-:-:S05]  /*22e40*/  SEL R3, R14, RZ, P4 ;  /* 0x000000ff0e037207 */ /* 0x000fca0002000000 */
[----:B------:R-:W-:-:S04]  /*22e50*/  IMAD.IADD R3, R2, 0x1, R3 ;  /* 0x0000000102037824 */ /* 0x000fc800078e0203 */
[----:B------:R-:W-:-:S07]  /*22e60*/  IMAD.MOV.U32 R13, RZ, RZ, R3 ;  /* 0x000000ffff0d7224 */ /* 0x000fce00078e0003 */
[----:B------:R-:W-:Y:S05]  /*22e70*/  WARPSYNC.COLLECTIVE R15, `(.L_x_2968) ;  /* 0x000000000f087348 */ /* 0x000fea0003c00000 */
[----:B------:R0:W1:Y:S02]  /*22e80*/  SHFL.UP P6, R14, R13, R12, R11 ;  /* 0x0400000c0d0e7389 */ /* 0x00006400000c000b */
[----:B01----:R-:W-:Y:S01]  /*22e90*/  ENDCOLLECTIVE ;  /* 0x000000000000791b */ /* 0x003fe20003800000 */
.L_x_2968:
        /* <DEDUP_REMOVED lines=8> */
.L_x_2969:
[----:B------:R-:W-:Y:S05]  /*22f20*/  BRA `(.L_x_2970) ;  /* 0xffffffb800407947 */ /* 0x000fea000383ffff */
.L_x_2835:
        /* <DEDUP_REMOVED lines=8> */
.L_x_2972:
[----:B------:R-:W-:Y:S05]  /*22fb0*/  BSYNC B0 ;  /* 0x0000000000007941 */ /* 0x000fea0003800000 */
.L_x_2971:
        /* <DEDUP_REMOVED lines=8> */
.L_x_2973:
[----:B------:R-:W-:Y:S01]  /*23040*/  IMAD.MOV.U32 R12, RZ, RZ, 0x4 ;  /* 0x00000004ff0c7424 */ /* 0x000fe200078e00ff */
[----:B------:R-:W-:-:S05]  /*23050*/  SEL R2, R14, RZ, P2 ;  /* 0x000000ff0e027207 */ /* 0x000fca0001000000 */
[----:B------:R-:W-:-:S04]  /*23060*/  IMAD.IADD R2, R13, 0x1, R2 ;  /* 0x000000010d027824 */ /* 0x000fc800078e0202 */
[----:B------:R-:W-:-:S07]  /*23070*/  IMAD.MOV.U32 R13, RZ, RZ, R2 ;  /* 0x000000ffff0d7224 */ /* 0x000fce00078e0002 */
[----:B------:R-:W-:Y:S05]  /*23080*/  WARPSYNC.COLLECTIVE R15, `(.L_x_2974) ;  /* 0x000000000f087348 */ /* 0x000fea0003c00000 */
[----:B------:R0:W1:Y:S02]  /*23090*/  SHFL.UP P6, R14, R13, R12, R11 ;  /* 0x0400000c0d0e7389 */ /* 0x00006400000c000b */
[----:B01----:R-:W-:Y:S01]  /*230a0*/  ENDCOLLECTIVE ;  /* 0x000000000000791b */ /* 0x003fe20003800000 */
.L_x_2974:
[----:B------:R-:W-:Y:S01]  /*230b0*/  IMAD.MOV.U32 R12, RZ, RZ, 0x8 ;  /* 0x00000008ff0c7424 */ /* 0x000fe200078e00ff */
[----:B------:R-:W-:-:S05]  /*230c0*/  SEL R3, R14, RZ, P3 ;  /* 0x000000ff0e037207 */ /* 0x000fca0001800000 */
[----:B------:R-:W-:-:S04]  /*230d0*/  IMAD.IADD R3, R2, 0x1, R3 ;  /* 0x0000000102037824 */ /* 0x000fc800078e0203 */
[----:B------:R-:W-:-:S07]  /*230e0*/  IMAD.MOV.U32 R13, RZ, RZ, R3 ;  /* 0x000000ffff0d7224 */ /* 0x000fce00078e0003 */
[----:B------:R-:W-:Y:S05]  /*230f0*/  WARPSYNC.COLLECTIVE R15, `(.L_x_2975) ;  /* 0x000000000f087348 */ /* 0x000fea0003c00000 */
[----:B------:R0:W1:Y:S02]  /*23100*/  SHFL.UP P6, R14, R13, R12, R11 ;  /* 0x0400000c0d0e7389 */ /* 0x00006400000c000b */
[----:B01----:R-:W-:Y:S01]  /*23110*/  ENDCOLLECTIVE ;  /* 0x000000000000791b */ /* 0x003fe20003800000 */
.L_x_2975:
[----:B------:R-:W-:Y:S01]  /*23120*/  IMAD.MOV.U32 R12, RZ, RZ, 0x10 ;  /* 0x00000010ff0c7424 */ /* 0x000fe200078e00ff */
[----:B------:R-:W-:-:S05]  /*23130*/  SEL R4, R14, RZ, P4 ;  /* 0x000000ff0e047207 */ /* 0x000fca0002000000 */
[----:B------:R-:W-:-:S04]  /*23140*/  IMAD.IADD R4, R3, 0x1, R4 ;  /* 0x0000000103047824 */ /* 0x000fc800078e0204 */
[----:B------:R-:W-:-:S07]  /*23150*/  IMAD.MOV.U32 R13, RZ, RZ, R4 ;  /* 0x000000ffff0d7224 */ /* 0x000fce00078e0004 */
[----:B------:R-:W-:Y:S05]  /*23160*/  WARPSYNC.COLLECTIVE R15, `(.L_x_2976) ;  /* 0x000000000f087348 */ /* 0x000fea0003c00000 */
[----:B------:R0:W1:Y:S02]  /*23170*/  SHFL.UP P6, R14, R13, R12, R11 ;  /* 0x0400000c0d0e7389 */ /* 0x00006400000c000b */
[----:B01----:R-:W-:Y:S01]  /*23180*/  ENDCOLLECTIVE ;  /* 0x000000000000791b */ /* 0x003fe20003800000 */
.L_x_2976:
        /* <DEDUP_REMOVED lines=8> */
.L_x_2977:
[----:B------:R-:W-:Y:S05]  /*23210*/  BRA `(.L_x_2978) ;  /* 0xffffffb800207947 */ /* 0x000fea000383ffff */
.L_x_2837:
[----:B------:R-:W-:Y:S01]  /*23220*/  BSSY B0, `(.L_x_2979) ;  /* 0x0000006000007945 */ /* 0x000fe20003800000 */
[----:B------:R-:W-:Y:S01]  /*23230*/  PLOP3.LUT P6, PT, P6, PT, PT, 0x8, 0x0 ;  /* 0x000000000000781c */ /* 0x000fe200037ce170 */
[----:B------:R-:W-:-:S12]  /*23240*/  IMAD.MOV.U32 R15, RZ, RZ, -0x1 ;  /* 0xffffffffff0f7424 */ /* 0x000fd800078e00ff */
[----:B01----:R-:W-:Y:S05]  /*23250*/  WARPSYNC.COLLECTIVE R15, `(.L_x_2980) ;  /* 0x000000000f087348 */ /* 0x003fea0003c00000 */
[----:B------:R-:W-:Y:S01]  /*23260*/  VOTE.ANY R14, PT, P6 ;  /* 0x00000000000e7806 */ /* 0x000fe200030e0100 */
[----:B01----:R-:W-:Y:S06]  /*23270*/  ENDCOLLECTIVE ;  /* 0x000000000000791b */ /* 0x003fec0003800000 */
.L_x_2980:
[----:B------:R-:W-:Y:S05]  /*23280*/  BSYNC B0 ;  /* 0x0000000000007941 */ /* 0x000fea0003800000 */
.L_x_2979:
        /* <DEDUP_REMOVED lines=9> */
.L_x_2981:
[----:B------:R-:W-:Y:S01]  /*23320*/  IMAD.MOV.U32 R17, RZ, RZ, R14 ;  /* 0x000000ffff117224 */ /* 0x000fe200078e000e */
[----:B------:R-:W-:Y:S06]  /*23330*/  BRA `(.L_x_2982) ;  /* 0xffffffb800107947 */ /* 0x000fec000383ffff */
.L_x_2839:
[----:B------:R-:W-:Y:S01]  /*23340*/  BSSY B0, `(.L_x_2983) ;  /* 0x0000007000007945 */ /* 0x000fe20003800000 */
[----:B------:R-:W-:Y:S02]  /*23350*/  IMAD.MOV.U32 R13, RZ, RZ, R3 ;  /* 0x000000ffff0d7224 */ /* 0x000fe400078e0003 */
[----:B------:R-:W-:Y:S02]  /*23360*/  IMAD.MOV.U32 R11, RZ, RZ, 0x1f ;  /* 0x0000001fff0b7424 */ /* 0x000fe400078e00ff */
[----:B------:R-:W-:-:S07]  /*23370*/  IMAD.MOV.U32 R15, RZ, RZ, -0x1 ;  /* 0xffffffffff0f7424 */ /* 0x000fce00078e00ff */
[----:B0123--:R-:W-:Y:S05]  /*23380*/  WARPSYNC.COLLECTIVE R15, `(.L_x_2984) ;  /* 0x000000000f087348 */ /* 0x00ffea0003c00000 */
[----:B------:R4:W0:Y:S02]  /*23390*/  SHFL.IDX P6, R14, R13, R12, R11 ;  /* 0x0000000c0d0e7389 */ /* 0x00082400000c000b */
[----:B01234-:R-:W-:Y:S01]  /*233a0*/  ENDCOLLECTIVE ;  /* 0x000000000000791b */ /* 0x01ffe20003800000 */
.L_x_2984:
[----:B------:R-:W-:Y:S05]  /*233b0*/  BSYNC B0 ;  /* 0x0000000000007941 */ /* 0x000fea0003800000 */
.L_x_2983:
[----:B------:R-:W-:Y:S05]  /*233c0*/  BRA `(.L_x_2838) ;  /* 0xffffffb800087947 */ /* 0x000fea000383ffff */
.L_x_2843:
[----:B0-----:R0:W1:Y:S02]  /*233d0*/  SYNCS.PHASECHK.TRANS64.TRYWAIT P0, [R4+URZ+0x28c20], R0 ;  /* 0x028c2000040075a7 */ /* 0x001064000800017f */
[----:B-1----:R-:W-:Y:S05]  /*233e0*/  @!P0 NANOSLEEP.SYNCS 0x989680 ;  /* 0x009896800000895d */ /* 0x002fea0003900000 */
[----:B------:R-:W1:Y:S02]  /*233f0*/  @!P0 SYNCS.PHASECHK.TRANS64 P0, [R4+URZ+0x28c20], R0 ;  /* 0x028c2000040085a7 */ /* 0x000e64000800007f */
[----:B-1----:R-:W-:Y:S05]  /*23400*/  @!P0 BRA `(.L_x_2843) ;  /* 0xfffffffc00f08947 */ /* 0x002fea000383ffff */
[----:B------:R-:W-:Y:S05]  /*23410*/  BRA `(.L_x_2985) ;  /* 0xffffffbc00807947 */ /* 0x000fea000383ffff */
.L_x_2844:
        /* <DEDUP_REMOVED lines=11> */
.L_x_2987:
[----:B------:R-:W-:Y:S05]  /*234d0*/  BSYNC B0 ;  /* 0x0000000000007941 */ /* 0x000fea0003800000 */
.L_x_2986:
[----:B------:R-:W-:Y:S05]  /*234e0*/  BRA `(.L_x_2988) ;  /* 0xffffffbc00687947 */ /* 0x000fea000383ffff */
.L_x_2845:
[----:B------:R-:W-:Y:S01]  /*234f0*/  BSSY B0, `(.L_x_2989) ;  /* 0x0000006000007945 */ /* 0x000fe20003800000 */
[----:B------:R-:W-:-:S07]  /*23500*/  IMAD.MOV.U32 R15, RZ, RZ, -0x1 ;  /* 0xffffffffff0f7424 */ /* 0x000fce00078e00ff */
[----:B0-234-:R-:W-:Y:S05]  /*23510*/  WARPSYNC.COLLECTIVE R15, `(.L_x_2990) ;  /* 0x000000000f0c7348 */ /* 0x01dfea0003c00000 */
[----:B------:R-:W-:Y:S02]  /*23520*/  ELECT P6, UR62, PT ;  /* 0x00000000003e782f */ /* 0x000fe400038c0000 */
[----:B------:R-:W-:Y:S01]  /*23530*/  MOV R14, UR62 ;  /* 0x0000003e000e7c02 */ /* 0x000fe20008000f00 */
[----:B0-234-:R-:W-:Y:S10]  /*23540*/  ENDCOLLECTIVE ;  /* 0x000000000000791b */ /* 0x01dff40003800000 */
.L_x_2990:
[----:B------:R-:W-:Y:S05]  /*23550*/  BSYNC B0 ;  /* 0x0000000000007941 */ /* 0x000fea0003800000 */
.L_x_2989:
[----:B------:R-:W-:Y:S05]  /*23560*/  BRA `(.L_x_2991) ;  /* 0xffffffbc005c7947 */ /* 0x000fea000383ffff */
.L_x_2847:
[----:B0-----:R0:W1:Y:S02]  /*23570*/  SYNCS.PHASECHK.TRANS64.TRYWAIT P1, [R5+URZ+0x28c40], R0 ;  /* 0x028c4000050075a7 */ /* 0x001064000802017f */
[----:B-1----:R-:W-:Y:S05]  /*23580*/  @!P1 NANOSLEEP.SYNCS 0x989680 ;  /* 0x009896800000995d */ /* 0x002fea0003900000 */
[----:B------:R-:W1:Y:S02]  /*23590*/  @!P1 SYNCS.PHASECHK.TRANS64 P1, [R5+URZ+0x28c40], R0 ;  /* 0x028c4000050095a7 */ /* 0x000e64000802007f */
[----:B-1----:R-:W-:Y:S05]  /*235a0*/  @!P1 BRA `(.L_x_2847) ;  /* 0xfffffffc00f09947 */ /* 0x002fea000383ffff */
[----:B------:R-:W-:Y:S05]  /*235b0*/  BRA `(.L_x_2992) ;  /* 0xffffffbc007c7947 */ /* 0x000fea000383ffff */
.L_x_2849:
[----:B-1----:R1:W0:Y:S02]  /*235c0*/  SYNCS.PHASECHK.TRANS64.TRYWAIT P1, [R25+URZ+0x28c40], R2 ;  /* 0x028c4002190075a7 */ /* 0x002224000802017f */
[----:B0-----:R-:W-:Y:S05]  /*235d0*/  @!P1 NANOSLEEP.SYNCS 0x989680 ;  /* 0x009896800000995d */ /* 0x001fea0003900000 */
[----:B------:R-:W0:Y:S02]  /*235e0*/  @!P1 SYNCS.PHASECHK.TRANS64 P1, [R25+URZ+0x28c40], R2 ;  /* 0x028c4002190095a7 */ /* 0x000e24000802007f */
[----:B0-----:R-:W-:Y:S05]  /*235f0*/  @!P1 BRA `(.L_x_2849) ;  /* 0xfffffffc00f09947 */ /* 0x001fea000383ffff */
[----:B------:R-:W-:Y:S05]  /*23600*/  BRA `(.L_x_2993) ;  /* 0xffffffbc00887947 */ /* 0x000fea000383ffff */
.L_x_2851:
[----:B------:R0:W0:Y:S02]  /*23610*/  SYNCS.PHASECHK.TRANS64.TRYWAIT P1, [R5+URZ+0x28c60], R0 ;  /* 0x028c6000050075a7 */ /* 0x000024000802017f */
[----:B0-----:R-:W-:Y:S05]  /*23620*/  @!P1 NANOSLEEP.SYNCS 0x989680 ;  /* 0x009896800000995d */ /* 0x001fea0003900000 */
[----:B------:R-:W0:Y:S02]  /*23630*/  @!P1 SYNCS.PHASECHK.TRANS64 P1, [R5+URZ+0x28c60], R0 ;  /* 0x028c6000050095a7 */ /* 0x000e24000802007f */
[----:B0-----:R-:W-:Y:S05]  /*23640*/  @!P1 BRA `(.L_x_2851) ;  /* 0xfffffffc00f09947 */ /* 0x001fea000383ffff */
[----:B------:R-:W-:Y:S05]  /*23650*/  BRA `(.L_x_2994) ;  /* 0xffffffbc00847947 */ /* 0x000fea000383ffff */
.L_x_2995:
        /* <DEDUP_REMOVED lines=10> */
.L_x_5642:


//--------------------- .text._ZN7cutlass13device_kernelIN5flash11enable_sm90INS1_16FlashAttnFwdSm90INS1_25CollectiveMainloopFwdSm90ILi2EN4cute5tupleIJNS5_1CILi1EEES8_S8_EEENS6_IJNS7_ILi64EEESA_SA_EEELi512ENS_10bfloat16_tEfNS_4arch4Sm90ELb0ELb1ELb0ELb1ELb1ELb0ELb1ELb0ELb0ELb1ELb0ELb0EEENS1_21CollectiveEpilogueFwdINS6_IJSA_NS7_ILi512EEESA_EEES9_SC_SE_Li256ELb1ELb1ELb0ELb0EEENS1_36VarlenDynamicPersistentTileSchedulerILi64ELi64ELi256ELi128ELb0ELb1ELb1ELb1ELb0ELb1EEEEEEEEEvNT_6ParamsE --------------------------
	.section	.text._ZN7cutlass13device_kernelIN5flash11enable_sm90INS1_16FlashAttnFwdSm90INS1_25CollectiveMainloopFwdSm90ILi2EN4cute5tupleIJNS5_1CILi1EEES8_S8_EEENS6_IJNS7_ILi64EEESA_SA_EEELi512ENS_10bfloat16_tEfNS_4arch4Sm90ELb0ELb1ELb0ELb1ELb1ELb0ELb1ELb0ELb0ELb1ELb0ELb0EEENS1_21CollectiveEpilogueFwdINS6_IJSA_NS7_ILi512EEESA_EEES9_SC_SE_Li256ELb1ELb1ELb0ELb0EEENS1_36VarlenDynamicPersistentTileSchedulerILi64ELi64ELi256ELi128ELb0ELb1ELb1ELb1ELb0ELb1EEEEEEEEEvNT_6ParamsE,"ax",@progbits
	.align	128
.text._ZN7cutlass13device_kernelIN5flash11enable_sm90INS1_16FlashAttnFwdSm90INS1_25CollectiveMainloopFwdSm90ILi2EN4cute5tupleIJNS5_1CILi1EEES8_S8_EEENS6_IJNS7_ILi64EEESA_SA_EEELi512ENS_10bfloat16_tEfNS_4arch4Sm90ELb0ELb1ELb0ELb1ELb1ELb0ELb1ELb0ELb0ELb1ELb0ELb0EEENS1_21CollectiveEpilogueFwdINS6_IJSA_NS7_ILi512EEESA_EEES9_SC_SE_Li256ELb1ELb1ELb0ELb0EEENS1_36VarlenDynamicPersistentTileSchedulerILi64ELi64ELi256ELi128ELb0ELb1ELb1ELb1ELb0ELb1EEEEEEEEEvNT_6ParamsE:
        .type           _ZN7cutlass13device_kernelIN5flash11enable_sm90INS1_16FlashAttnFwdSm90INS1_25CollectiveMainloopFwdSm90ILi2EN4cute5tupleIJNS5_1CILi1EEES8_S8_EEENS6_IJNS7_ILi64EEESA_SA_EEELi512ENS_10bfloat16_tEfNS_4arch4Sm90ELb0ELb1ELb0ELb1ELb1ELb0ELb1ELb0ELb0ELb1ELb0ELb0EEENS1_21CollectiveEpilogueFwdINS6_IJSA_NS7_ILi512EEESA_EEES9_SC_SE_Li256ELb1ELb1ELb0ELb0EEENS1_36VarlenDynamicPersistentTileSchedulerILi64ELi64ELi256ELi128ELb0ELb1ELb1ELb1ELb0ELb1EEEEEEEEEvNT_6ParamsE,@function
        .size           _ZN7cutlass13device_kernelIN5flash11enable_sm90INS1_16FlashAttnFwdSm90INS1_25CollectiveMainloopFwdSm90ILi2EN4cute5tupleIJNS5_1CILi1EEES8_S8_EEENS6_IJNS7_ILi64EEESA_SA_EEELi512ENS_10bfloat16_tEfNS_4arch4Sm90ELb0ELb1ELb0ELb1ELb1ELb0ELb1ELb0ELb0ELb1ELb0ELb0EEENS1_21CollectiveEpilogueFwdINS6_IJSA_NS7_ILi512EEESA_EEES9_SC_SE_Li256ELb1ELb1ELb0ELb0EEENS1_36VarlenDynamicPersistentTileSchedulerILi64ELi64ELi256ELi128ELb0ELb1ELb1ELb1ELb0ELb1EEEEEEEEEvNT_6ParamsE,(.L_x_5643 - _ZN7cutlass13device_kernelIN5flash11enable_sm90INS1_16FlashAttnFwdSm90INS1_25CollectiveMainloopFwdSm90ILi2EN4cute5tupleIJNS5_1CILi1EEES8_S8_EEENS6_IJNS7_ILi64EEESA_SA_EEELi512ENS_10bfloat16_tEfNS_4arch4Sm90ELb0ELb1ELb0ELb1ELb1ELb0ELb1ELb0ELb0ELb1ELb0ELb0EEENS1_21CollectiveEpilogueFwdINS6_IJSA_NS7_ILi512EEESA_EEES9_SC_SE_Li256ELb1ELb1ELb0ELb0EEENS1_36VarlenDynamicPersistentTileSchedulerILi64ELi64ELi256ELi128ELb0ELb1ELb1ELb1ELb0ELb1EEEEEEEEEvNT_6ParamsE)
        .other          _ZN7cutlass13device_kernelIN5flash11enable_sm90INS1_16FlashAttnFwdSm90INS1_25CollectiveMainloopFwdSm90ILi2EN4cute5tupleIJNS5_1CILi1EEES8_S8_EEENS6_IJNS7_ILi64EEESA_SA_EEELi512ENS_10bfloat16_tEfNS_4arch4Sm90ELb0ELb1ELb0ELb1ELb1ELb0ELb1ELb0ELb0ELb1ELb0ELb0EEENS1_21CollectiveEpilogueFwdINS6_IJSA_NS7_ILi512EEESA_EEES9_SC_SE_Li256ELb1ELb1ELb0ELb0EEENS1_36VarlenDynamicPersistentTileSchedulerILi64ELi64ELi256ELi128ELb0ELb1ELb1ELb1ELb0ELb1EEEEEEEEEvNT_6ParamsE,@"STO_CUDA_ENTRY STV_DEFAULT"
_ZN7cutlass13device_kernelIN5flash11enable_sm90INS1_16FlashAttnFwdSm90INS1_25CollectiveMainloopFwdSm90ILi2EN4cute5tupleIJNS5_1CILi1EEES8_S8_EEENS6_IJNS7_ILi64EEESA_SA_EEELi512ENS_10bfloat16_tEfNS_4arch4Sm90ELb0ELb1ELb0ELb1ELb1ELb0ELb1ELb0ELb0ELb1ELb0ELb0EEENS1_21CollectiveEpilogueFwdINS6_IJSA_NS7_ILi512EEESA_EEES9_SC_SE_Li256ELb1ELb1ELb0ELb0EEENS1_36VarlenDynamicPersistentTileSchedulerILi64ELi64ELi256ELi128ELb0ELb1ELb1ELb1ELb0ELb1EEEEEEEEEvNT_6ParamsE:
        /* <DEDUP_REMOVED lines=44> */
.L_x_2996:
        /* <DEDUP_REMOVED lines=22> */
.L_x_2997:
        /* <DEDUP_REMOVED lines=18> */
.L_x_2998:
        /* <DEDUP_REMOVED lines=22> */
.L_x_2999:
        /* <DEDUP_REMOVED lines=22> */
.L_x_3000:
[----:B------:R-:W-:Y:S01]  /*0800*/  IMAD.MOV.U32 R3, RZ, RZ, 0x1 ;  /* 0x00000001ff037424 */ /* 0x000fe200078e00ff */
[----:B------:R-:W-:Y:S01]  /*0810*/  ISETP.NE.AND P0, PT, R4, RZ, PT ;  /* 0x000000ff0400720c */ /* 0x000fe20003f05270 */
[----:B------:R-:W-:Y:S01]  /*0820*/  NOP ;  /* 0x0000000000007918 */ /* 0x000fe20000000000 */
[----:B------:R-:W-:Y:S02]  /*0830*/  ULDC.64 UR40, c[0x0][0x208] ;  /* 0x0000820000287ab9 */ /* 0x000fe40000000a00 */
[----:B------:R-:W-:-:S05]  /*0840*/  SEL R3, R3, 0x2, !P0 ;  /* 0x0000000203037807 */ /* 0x000fca0004000000 */
[----:B------:R0:W-:Y:S02]  /*0850*/  STL [R1], R3 ;  /* 0x0000000301007387 */ /* 0x0001e40000100800 */
[----:B01234-:R-:W-:Y:S06]  /*0860*/  BAR.SYNC.DEFER_BLOCKING 0x0 ;  /* 0x0000000000007b1d */ /* 0x01ffec0000010000 */
[----:B------:R-:W-:Y:S05]  /*0870*/  @!P0 BRA `(.L_x_3001) ;  /* 0x0000013000688947 */ /* 0x000fea0003800000 */
.L_x_3002:
        /* <DEDUP_REMOVED lines=18> */
[----:B------:R-:W2:Y:S01]  /*09a0*/  LDL.LU R18, [R1] ;  /* 0x0000000001127983 */ /* 0x000ea20000300800 */
[----:B------:R-:W-:Y:S01]  /*09b0*/  VIADD R208, R0, 0xffffff80 ;  /* 0xffffff8000d07836 */ /* 0x000fe20000000000 */
[----:B------:R-:W-:Y:S01]  /*09c0*/  UMOV UR36, URZ ;  /* 0x0000003f00247c82 */ /* 0x000fe20008000000 */
[----:B------:R-:W-:Y:S02]  /*09d0*/  IMAD.MOV.U32 R188, RZ, RZ, 0x40 ;  /* 0x00000040ffbc7424 */ /* 0x000fe400078e00ff */
[----:B------:R-:W-:Y:S01]  /*09e0*/  IMAD.MOV.U32 R202, RZ, RZ, RZ ;  /* 0x000000ffffca7224 */ /* 0x000fe200078e00ff */
[----:B------:R-:W-:-:S04]  /*09f0*/  SHF.R.S32.HI R3, RZ, 0x1f, R208 ;  /* 0x0000001fff037819 */ /* 0x000fc800000114d0 */
[CC--:B------:R-:W-:Y:S02]  /*0a00*/  LEA.HI R0, R3.reuse, R208.reuse, RZ, 0x4 ;  /* 0x000000d003007211 */ /* 0x0c0fe400078f20ff */
[-C--:B------:R-:W-:Y:S02]  /*0a10*/  LEA.HI R9, R3, R208.reuse, RZ, 0x2 ;  /* 0x000000d003097211 */ /* 0x080fe400078f10ff */
[----:B------:R-:W-:Y:S02]  /*0a20*/  SHF.R.S32.HI R5, RZ, 0x4, R0 ;  /* 0x00000004ff057819 */ /* 0x000fe40000011400 */
[----:B------:R-:W-:Y:S02]  /*0a30*/  LOP3.LUT R11, R9, 0xfffffffc, RZ, 0xc0, !PT ;  /* 0xfffffffc090b7812 */ /* 0x000fe400078ec0ff */
[----:B------:R-:W-:Y:S02]  /*0a40*/  LEA.HI R2, R0, R5, RZ, 0x1 ;  /* 0x0000000500027211 */ /* 0x000fe400078f08ff */
[----:B------:R-:W-:Y:S01]  /*0a50*/  LEA.HI R8, R3, R208, RZ, 0x7 ;  /* 0x000000d003087211 */ /* 0x000fe200078f38ff */
[----:B------:R-:W-:Y:S01]  /*0a60*/  IMAD.IADD R12, R208, 0x1, -R11 ;  /* 0x00000001d00c7824 */ /* 0x000fe200078e0a0b */
[----:B------:R-:W-:-:S02]  /*0a70*/  LOP3.LUT R4, R2, 0x1ffffffe, RZ, 0xc0, !PT ;  /* 0x1ffffffe02047812 */ /* 0x000fc400078ec0ff */
[----:B------:R-:W-:Y:S02]  /*0a80*/  LEA.HI R2, R3, R208, RZ, 0x5 ;  /* 0x000000d003027211 */ /* 0x000fe400078f28ff */
[----:B------:R-:W-:Y:S01]  /*0a90*/  LOP3.LUT R9, R8, 0xffffff80, RZ, 0xc0, !PT ;  /* 0xffffff8008097812 */ /* 0x000fe200078ec0ff */
[----:B------:R-:W-:Y:S01]  /*0aa0*/  IMAD.IADD R6, R5, 0x1, -R4 ;  /* 0x0000000105067824 */ /* 0x000fe200078e0a04 */
[----:B------:R-:W-:Y:S02]  /*0ab0*/  LOP3.LUT R5, R0, 0xfffffff0, RZ, 0xc0, !PT ;  /* 0xfffffff000057812 */ /* 0x000fe400078ec0ff */
[--C-:B------:R-:W-:Y:S01]  /*0ac0*/  SHF.R.S32.HI R4, RZ, 0x5, R2.reuse ;  /* 0x00000005ff047819 */ /* 0x100fe20000011402 */
[C---:B------:R-:W-:Y:S01]  /*0ad0*/  IMAD.IADD R9, R208.reuse, 0x1, -R9 ;  /* 0x00000001d0097824 */ /* 0x040fe200078e0a09 */
[----:B------:R-:W-:Y:S01]  /*0ae0*/  SHF.R.S32.HI R7, RZ, 0x1f, R2 ;  /* 0x0000001fff077819 */ /* 0x000fe20000011402 */
[----:B------:R-:W-:Y:S01]  /*0af0*/  IMAD.IADD R0, R208, 0x1, -R5 ;  /* 0x00000001d0007824 */ /* 0x000fe200078e0a05 */
[----:B------:R-:W-:Y:S01]  /*0b00*/  LEA.HI R11, R12, R12, RZ, 0x1 ;  /* 0x0000000c0c0b7211 */ /* 0x000fe200078f08ff */
[----:B------:R-:W-:Y:S01]  /*0b10*/  IMAD.SHL.U32 R6, R6, 0x8, RZ ;  /* 0x0000000806067824 */ /* 0x000fe200078e00ff */
[----:B------:R-:W-:-:S02]  /*0b20*/  LEA.HI R7, R7, R4, RZ, 0x2 ;  /* 0x0000000407077211 */ /* 0x000fc400078f10ff */
[----:B------:R-:W-:Y:S02]  /*0b30*/  SHF.R.S32.HI R5, RZ, 0x1f, R0 ;  /* 0x0000001fff057819 */ /* 0x000fe40000011400 */
[----:B------:R-:W-:Y:S02]  /*0b40*/  SHF.R.S32.HI R203, RZ, 0x7, R8 ;  /* 0x00000007ffcb7819 */ /* 0x000fe40000011408 */
[----:B------:R-:W-:Y:S02]  /*0b50*/  LEA.HI R10, R5, R0, RZ, 0x3 ;  /* 0x00000000050a7211 */ /* 0x000fe400078f18ff */
[----:B------:R-:W-:Y:S01]  /*0b60*/  LOP3.LUT R7, R7, 0x3ffffc, RZ, 0xc0, !PT ;  /* 0x003ffffc07077812 */ /* 0x000fe200078ec0ff */
[----:B------:R-:W-:Y:S01]  /*0b70*/  IMAD R16, R203, 0x100, R0 ;  /* 0x00000100cb107824 */ /* 0x000fe200078e0200 */
[----:B------:R-:W-:Y:S02]  /*0b80*/  LOP3.LUT R17, R11, 0x1ffffffe, RZ, 0xc0, !PT ;  /* 0x1ffffffe0b117812 */ /* 0x000fe400078ec0ff */
[----:B------:R-:W-:Y:S01]  /*0b90*/  LOP3.LUT R11, R10, 0xfffffff8, RZ, 0xc0, !PT ;  /* 0xfffffff80a0b7812 */ /* 0x000fe200078ec0ff */
[----:B------:R-:W-:Y:S01]  /*0ba0*/  IMAD.IADD R7, R4, 0x1, -R7 ;  /* 0x0000000104077824 */ /* 0x000fe200078e0a07 */
[----:B------:R-:W-:Y:S01]  /*0bb0*/  SHF.R.S32.HI R2, RZ, 0x1f, R9 ;  /* 0x0000001fff027819 */ /* 0x000fe20000011409 */
[----:B------:R-:W-:Y:S01]  /*0bc0*/  IMAD.IADD R17, R12, 0x1, -R17 ;  /* 0x000000010c117824 */ /* 0x000fe200078e0a11 */
[----:B------:R-:W-:Y:S01]  /*0bd0*/  LEA.HI R3, R3, R208, RZ, 0x3 ;  /* 0x000000d003037211 */ /* 0x000fe200078f18ff */
[----:B------:R-:W-:Y:S01]  /*0be0*/  IMAD.IADD R11, R0, 0x1, -R11 ;  /* 0x00000001000b7824 */ /* 0x000fe200078e0a0b */
[CC--:B------:R-:W-:Y:S01]  /*0bf0*/  LEA.HI R5, R2.reuse, R9.reuse, RZ, 0x2 ;  /* 0x0000000902057211 */ /* 0x0c0fe200078f10ff */
[----:B------:R-:W-:Y:S01]  /*0c00*/  IMAD R207, R7, 0x10, R16 ;  /* 0x0000001007cf7824 */ /* 0x000fe200078e0210 */
[----:B------:R-:W-:Y:S01]  /*0c10*/  LEA.HI R2, R2, R9, RZ, 0x5 ;  /* 0x0000000902027211 */ /* 0x000fe200078f28ff */
[----:B------:R-:W-:Y:S01]  /*0c20*/  IMAD.SHL.U32 R7, R11, 0x40, RZ ;  /* 0x000000400b077824 */ /* 0x000fe200078e00ff */
[----:B------:R-:W-:Y:S01]  /*0c30*/  LOP3.LUT R12, R5, 0x7ffffffc, RZ, 0xc0, !PT ;  /* 0x7ffffffc050c7812 */ /* 0x000fe200078ec0ff */
[----:B------:R-:W-:Y:S01]  /*0c40*/  IMAD.SHL.U32 R10, R10, 0x40, RZ ;  /* 0x000000400a0a7824 */ /* 0x000fe200078e00ff */
[----:B------:R-:W-:Y:S01]  /*0c50*/  SHF.R.S32.HI R0, RZ, 0x2, R5 ;  /* 0x00000002ff007819 */ /* 0x000fe20000011405 */
[----:B------:R-:W-:Y:S01]  /*0c60*/  IMAD.U32 R207, R207, 0x40, R6 ;  /* 0x00000040cfcf7824 */ /* 0x000fe200078e0006 */
[----:B------:R-:W-:Y:S01]  /*0c70*/  LOP3.LUT R7, R7, 0x1c0, RZ, 0xc0, !PT ;  /* 0x000001c007077812 */ /* 0x000fe200078ec0ff */
[----:B------:R-:W-:Y:S01]  /*0c80*/  IMAD.IADD R12, R9, 0x1, -R12 ;  /* 0x00000001090c7824 */ /* 0x000fe200078e0a0c */
[----:B------:R-:W-:-:S02]  /*0c90*/  LOP3.LUT R9, R10, 0x7ffffe00, RZ, 0xc0, !PT ;  /* 0x7ffffe000a097812 */ /* 0x000fc400078ec0ff */
[----:B------:R-:W-:Y:S01]  /*0ca0*/  LOP3.LUT R6, R7, 0x8, R6, 0xf8, !PT ;  /* 0x0000000807067812 */ /* 0x000fe200078ef806 */
[----:B------:R-:W-:Y:S01]  /*0cb0*/  IMAD.SHL.U32 R19, R12, 0x2, RZ ;  /* 0x000000020c137824 */ /* 0x000fe200078e00ff */
[----:B------:R-:W-:Y:S01]  /*0cc0*/  SHF.R.U32.HI R7, RZ, 0x3, R7 ;  /* 0x00000003ff077819 */ /* 0x000fe20000011607 */
[----:B------:R-:W-:Y:S01]  /*0cd0*/  IMAD R9, R4, 0x400, R9 ;  /* 0x0000040004097824 */ /* 0x000fe200078e0209 */
[----:B------:R-:W-:Y:S02]  /*0ce0*/  SHF.R.S32.HI R5, RZ, 0x1f, R5 ;  /* 0x0000001fff057819 */ /* 0x000fe40000011405 */
[----:B------:R-:W-:Y:S01]  /*0cf0*/  LOP3.LUT R6, R6, R7, RZ, 0x3c, !PT ;  /* 0x0000000706067212 */ /* 0x000fe200078e3cff */
[----:B------:R-:W-:Y:S01]  /*0d00*/  IMAD.MOV.U32 R7, RZ, RZ, R15 ;  /* 0x000000ffff077224 */ /* 0x000fe200078e000f */
[----:B------:R-:W-:Y:S02]  /*0d10*/  R2P PR, R11, 0x6 ;  /* 0x000000060b007804 */ /* 0x000fe40000000000 */
[----:B------:R-:W-:Y:S01]  /*0d20*/  LOP3.LUT R11, R3, 0xfffffff8, RZ, 0xc0, !PT ;  /* 0xfffffff8030b7812 */ /* 0x000fe200078ec0ff */
[----:B------:R-:W-:Y:S01]  /*0d30*/  IMAD.IADD R9, R9, 0x1, R6 ;  /* 0x0000000109097824 */ /* 0x000fe200078e0206 */
[----:B------:R-:W-:Y:S01]  /*0d40*/  LEA.HI R5, R5, R0, RZ, 0x3 ;  /* 0x0000000005057211 */ /* 0x000fe200078f18ff */
[----:B------:R-:W-:Y:S01]  /*0d50*/  IMAD.MOV.U32 R6, RZ, RZ, R14 ;  /* 0x000000ffff067224 */ /* 0x000fe200078e000e */
[----:B------:R-:W-:Y:S01]  /*0d60*/  LEA.HI R8, R8, R203, RZ, 0x1 ;  /* 0x000000cb08087211 */ /* 0x000fe200078f08ff */
[----:B------:R-:W-:Y:S01]  /*0d70*/  IMAD.IADD R200, R208, 0x1, -R11 ;  /* 0x00000001d0c87824 */ /* 0x000fe200078e0a0b */
[----:B------:R-:W-:-:S02]  /*0d80*/  LOP3.LUT R5, R5, 0xfffffff8, RZ, 0xc0, !PT ;  /* 0xfffffff805057812 */ /* 0x000fc400078ec0ff */
[----:B------:R-:W-:Y:S01]  /*0d90*/  LEA R186, R9, UR38, 0x1 ;  /* 0x0000002609ba7c11 */ /* 0x000fe2000f8e08ff */
[----:B------:R-:W-:Y:S01]  /*0da0*/  IMAD.SHL.U32 R190, R200, 0x8, RZ ;  /* 0x00000008c8be7824 */ /* 0x000fe200078e00ff */
[----:B------:R-:W-:Y:S01]  /*0db0*/  SHF.R.S32.HI R2, RZ, 0x5, R2 ;  /* 0x00000005ff027819 */ /* 0x000fe20000011402 */
[----:B------:R-:W-:Y:S01]  /*0dc0*/  IMAD.IADD R5, R0, 0x1, -R5 ;  /* 0x0000000100057824 */ /* 0x000fe200078e0a05 */
[----:B------:R-:W-:Y:S01]  /*0dd0*/  LOP3.LUT R8, R8, 0xfffffe, RZ, 0xc0, !PT ;  /* 0x00fffffe08087812 */ /* 0x000fe200078ec0ff */
[----:B------:R-:W-:Y:S01]  /*0de0*/  VIADD R189, R186, 0x36400 ;  /* 0x00036400babd7836 */ /* 0x000fe20000000000 */
[----:B------:R-:W-:Y:S01]  /*0df0*/  SEL R188, R188, 0xffffffc0, !P2 ;  /* 0xffffffc0bcbc7807 */ /* 0x000fe20005000000 */
[C---:B------:R-:W-:Y:S01]  /*0e00*/  VIADD R199, R190.reuse, 0x40 ;  /* 0x00000040bec77836 */ /* 0x040fe20000000000 */
[----:B------:R-:W-:Y:S01]  /*0e10*/  SHF.R.S32.HI R201, RZ, 0x3, R3 ;  /* 0x00000003ffc97819 */ /* 0x000fe20000011403 */
[C---:B------:R-:W-:Y:S02]  /*0e20*/  VIADD R198, R190.reuse, 0x80 ;  /* 0x00000080bec67836 */ /* 0x040fe40000000000 */
        /* <DEDUP_REMOVED lines=14> */
[----:B------:R-:W-:-:S02]  /*0f10*/  IMAD.IADD R8, R203, 0x1, -R8 ;  /* 0x00000001cb087824 */ /* 0x000fc400078e0a08 */
[C---:B------:R-:W-:Y:S02]  /*0f20*/  @P1 VIADD R187, R189.reuse, 0xffffffe0 ;  /* 0xffffffe0bdbb1836 */ /* 0x040fe40000000000 */
[----:B------:R-:W-:Y:S02]  /*0f30*/  IMAD.IADD R189, R189, 0x1, R188 ;  /* 0x00000001bdbd7824 */ /* 0x000fe400078e02bc */
[----:B------:R-:W-:Y:S02]  /*0f40*/  IMAD.MOV.U32 R5, RZ, RZ, R13 ;  /* 0x000000ffff057224 */ /* 0x000fe400078e000d */
[----:B------:R-:W-:Y:S02]  /*0f50*/  IMAD.MOV.U32 R2, RZ, RZ, RZ ;  /* 0x000000ffff027224 */ /* 0x000fe400078e00ff */
[----:B------:R-:W-:Y:S02]  /*0f60*/  IMAD.SHL.U32 R185, R8, 0x100, RZ ;  /* 0x0000010008b97824 */ /* 0x000fe400078e00ff */
[----:B------:R-:W-:-:S02]  /*0f70*/  IMAD R191, R17, 0x8, R22 ;  /* 0x0000000811bf7824 */ /* 0x000fc400078e0216 */
[----:B------:R-:W-:Y:S01]  /*0f80*/  IMAD.IADD R188, R188, 0x1, R187 ;  /* 0x00000001bcbc7824 */ /* 0x000fe200078e02bb */
[----:B--2---:R-:W-:-:S07]  /*0f90*/  LOP3.LUT R23, R18, 0x1, RZ, 0xfc, !PT ;  /* 0x0000000112177812 */ /* 0x004fce00078efcff */
.L_x_3115:
[----:B0-23--:R-:W0:Y:S01]  /*0fa0*/  LDC.64 R8, c[0x0][0xb20] ;  /* 0x0002c800ff087b82 */ /* 0x00de220000000a00 */
[----:B------:R-:W-:Y:S01]  /*0fb0*/  IMAD.MOV.U32 R0, RZ, RZ, RZ ;  /* 0x000000ffff007224 */ /* 0x000fe200078e00ff */
[----:B------:R-:W-:Y:S01]  /*0fc0*/  ULDC.64 UR4, c[0x0][0x418] ;  /* 0x0001060000047ab9 */ /* 0x000fe20000000a00 */
[----:B------:R-:W-:-:S05]  /*0fd0*/  ULDC.64 UR6, c[0x0][0xb18] ;  /* 0x0002c60000067ab9 */ /* 0x000fca0000000a00 */
[----:B-1--4-:R-:W1:Y:S01]  /*0fe0*/  LDC.64 R10, c[0x0][0xb10] ;  /* 0x0002c400ff0a7b82 */ /* 0x012e620000000a00 */
[----:B0-----:R-:W-:-:S04]  /*0ff0*/  ISETP.NE.U32.AND P0, PT, R8, RZ, PT ;  /* 0x000000ff0800720c */ /* 0x001fc80003f05070 */
[----:B------:R-:W-:Y:S02]  /*1000*/  ISETP.NE.AND.EX P0, PT, R9, RZ, PT, P0 ;  /* 0x000000ff0900720c */ /* 0x000fe40003f05300 */
[----:B-1----:R-:W-:-:S04]  /*1010*/  ISETP.NE.U32.AND P1, PT, R10, RZ, PT ;  /* 0x000000ff0a00720c */ /* 0x002fc80003f25070 */
[----:B------:R-:W-:-:S07]  /*1020*/  ISETP.NE.AND.EX P1, PT, R11, RZ, PT, P1 ;  /* 0x000000ff0b00720c */ /* 0x000fce0003f25310 */
[----:B------:R-:W0:Y:S08]  /*1030*/  @P0 LDC.64 R8, c[0x0][0xb20] ;  /* 0x0002c800ff080b82 */ /* 0x000e300000000a00 */
[----:B------:R-:W1:Y:S01]  /*1040*/  @P1 LDC.64 R10, c[0x0][0xb10] ;  /* 0x0002c400ff0a1b82 */ /* 0x000e620000000a00 */
[----:B0-----:R-:W-:-:S05]  /*1050*/  @P0 IMAD.WIDE R8, R7, 0x4, R8 ;  /* 0x0000000407080825 */ /* 0x001fca00078e0208 */
[----:B------:R0:W5:Y:S01]  /*1060*/  @P0 LDG.E R0, desc[UR40][R8.64] ;  /* 0x0000002808000981 */ /* 0x000162000c1e1900 */
[----:B-1----:R-:W-:-:S05]  /*1070*/  @P1 IMAD.WIDE R10, R7, 0x4, R10 ;  /* 0x00000004070a1825 */ /* 0x002fca00078e020a */
[----:B------:R0:W5:Y:S01]  /*1080*/  @P1 LDG.E R18, desc[UR40][R10.64] ;  /* 0x000000280a121981 */ /* 0x000162000c1e1900 */
[----:B------:R-:W-:Y:S01]  /*1090*/  UISETP.NE.U32.AND UP0, UPT, UR4, URZ, UPT ;  /* 0x0000003f0400728c */ /* 0x000fe2000bf05070 */
[----:B------:R-:W-:Y:S01]  /*10a0*/  ISETP.NE.U32.AND P2, PT, RZ, UR6, PT ;  /* 0x00000006ff007c0c */ /* 0x000fe2000bf45070 */
[----:B------:R-:W-:Y:S01]  /*10b0*/  IMAD.MOV.U32 R193, RZ, RZ, R6 ;  /* 0x000000ffffc17224 */ /* 0x000fe200078e0006 */
[----:B------:R-:W-:Y:S01]  /*10c0*/  ULDC UR4, c[0x0][0x424] ;  /* 0x0001090000047ab9 */ /* 0x000fe20000000800 */
[----:B------:R-:W-:Y:S01]  /*10d0*/  UISETP.NE.AND.EX UP0, UPT, UR5, URZ, UPT, UP0 ;  /* 0x0000003f0500728c */ /* 0x000fe2000bf05300 */
[----:B------:R-:W-:Y:S02]  /*10e0*/  ISETP.NE.AND.EX P2, PT, RZ, UR7, PT, P2 ;  /* 0x00000007ff007c0c */ /* 0x000fe4000bf45320 */
[----:B------:R-:W-:Y:S01]  /*10f0*/  ULDC UR5, c[0x0][0x2f0] ;  /* 0x0000bc0000057ab9 */ /* 0x000fe20000000800 */
[----:B------:R-:W-:-:S04]  /*1100*/  USEL UR4, UR4, 0x1, UP0 ;  /* 0x0000000104047887 */ /* 0x000fc80008000000 */
[----:B------:R-:W-:Y:S01]  /*1110*/  UIMAD UR4, UR4, UR5, URZ ;  /* 0x00000005040472a4 */ /* 0x000fe2000f8e023f */
[----:B0-----:R-:W-:Y:S11]  /*1120*/  @P1 BRA `(.L_x_3003) ;  /* 0x0000000000281947 */ /* 0x001ff60003800000 */
[----:B------:R-:W-:Y:S01]  /*1130*/  ULDC.64 UR6, c[0x0][0xaf8] ;  /* 0x0002be0000067ab9 */ /* 0x000fe20000000a00 */
[----:B-----5:R-:W0:Y:S01]  /*1140*/  LDC R18, c[0x0][0x288] ;  /* 0x0000a200ff127b82 */ /* 0x020e220000000800 */
[----:B------:R-:W-:-:S04]  /*1150*/  ISETP.NE.U32.AND P0, PT, RZ, UR6, PT ;  /* 0x00000006ff007c0c */ /* 0x000fc8000bf05070 */
[----:B------:R-:W-:-:S13]  /*1160*/  ISETP.NE.AND.EX P0, PT, RZ, UR7, PT, P0 ;  /* 0x00000007ff007c0c */ /* 0x000fda000bf05300 */
[----:B------:R-:W-:Y:S05]  /*1170*/  @!P0 BRA `(.L_x_3003) ;  /* 0x0000000000148947 */ /* 0x000fea0003800000 */
[----:B------:R-:W1:Y:S02]  /*1180*/  LDC.64 R8, c[0x0][0xaf8] ;  /* 0x0002be00ff087b82 */ /* 0x000e640000000a00 */
[----:B-1----:R-:W-:-:S05]  /*1190*/  IMAD.WIDE R8, R7, 0x4, R8 ;  /* 0x0000000407087825 */ /* 0x002fca00078e0208 */
[----:B0-----:R-:W2:Y:S04]  /*11a0*/  LDG.E R18, desc[UR40][R8.64] ;  /* 0x0000002808127981 */ /* 0x001ea8000c1e1900 */
[----:B------:R-:W2:Y:S02]  /*11b0*/  LDG.E R3, desc[UR40][R8.64+0x4] ;  /* 0x0000042808037981 */ /* 0x000ea4000c1e1900 */
[----:B--2---:R-:W-:-:S07]  /*11c0*/  IMAD.IADD R18, R3, 0x1, -R18 ;  /* 0x0000000103127824 */ /* 0x004fce00078e0a12 */
.L_x_3003:
[----:B------:R-:W-:Y:S02]  /*11d0*/  IMAD.U32 R17, RZ, RZ, UR4 ;  /* 0x00000004ff117e24 */ /* 0x000fe4000f8e00ff */
[----:B------:R-:W-:Y:S01]  /*11e0*/  IMAD.MOV.U32 R194, RZ, RZ, R7 ;  /* 0x000000ffffc27224 */ /* 0x000fe200078e0007 */
[----:B------:R-:W-:Y:S06]  /*11f0*/  @!P2 BRA `(.L_x_3004) ;  /* 0x000000000010a947 */ /* 0x000fec0003800000 */
[----:B------:R-:W1:Y:S02]  /*1200*/  LDC.64 R8, c[0x0][0xb18] ;  /* 0x0002c600ff087b82 */ /* 0x000e640000000a00 */
[----:B-1----:R-:W-:-:S05]  /*1210*/  IMAD.WIDE R6, R7, 0x4, R8 ;  /* 0x0000000407067825 */ /* 0x002fca00078e0208 */
[----:B------:R1:W5:Y:S01]  /*1220*/  LDG.E R17, desc[UR40][R6.64] ;  /* 0x0000002806117981 */ /* 0x000362000c1e1900 */
[----:B------:R-:W-:Y:S05]  /*1230*/  BRA `(.L_x_3005) ;  /* 0x0000000000247947 */ /* 0x000fea0003800000 */
.L_x_3004:
[----:B------:R-:W-:Y:S02]  /*1240*/  ULDC.64 UR4, c[0x0][0xb00] ;  /* 0x0002c00000047ab9 */ /* 0x000fe40000000a00 */
[----:B------:R-:W-:-:S04]  /*1250*/  ISETP.NE.U32.AND P0, PT, RZ, UR4, PT ;  /* 0x00000004ff007c0c */ /* 0x000fc8000bf05070 */
[----:B------:R-:W-:-:S13]  /*1260*/  ISETP.NE.AND.EX P0, PT, RZ, UR5, PT, P0 ;  /* 0x00000005ff007c0c */ /* 0x000fda000bf05300 */
[----:B------:R-:W-:Y:S05]  /*1270*/  @!P0 BRA `(.L_x_3005) ;  /* 0x0000000000148947 */ /* 0x000fea0003800000 */
[----:B------:R-:W1:Y:S02]  /*1280*/  LDC.64 R8, c[0x0][0xb00] ;  /* 0x0002c000ff087b82 */ /* 0x000e640000000a00 */
[----:B-1----:R-:W-:-:S05]  /*1290*/  IMAD.WIDE R6, R7, 0x4, R8 ;  /* 0x0000000407067825 */ /* 0x002fca00078e0208 */
[----:B------:R-:W2:Y:S04]  /*12a0*/  LDG.E R17, desc[UR40][R6.64] ;  /* 0x0000002806117981 */ /* 0x000ea8000c1e1900 */
[----:B------:R-:W2:Y:S02]  /*12b0*/  LDG.E R4, desc[UR40][R6.64+0x4] ;  /* 0x0000042806047981 */ /* 0x000ea4000c1e1900 */
[----:B--2---:R-:W-:-:S07]  /*12c0*/  IMAD.IADD R17, R4, 0x1, -R17 ;  /* 0x0000000104117824 */ /* 0x004fce00078e0a11 */
.L_x_3005:
[----:B------:R-:W2:Y:S01]  /*12d0*/  LDL R4, [R1+0x8] ;  /* 0x0000080001047983 */ /* 0x000ea20000100800 */
[----:B-----5:R-:W-:Y:S02]  /*12e0*/  IMAD.IADD R17, R17, 0x1, -R0 ;  /* 0x0000000111117824 */ /* 0x020fe400078e0a00 */
[----:B------:R-:W-:Y:S02]  /*12f0*/  IMAD.SHL.U32 R184, R5, 0x40, RZ ;  /* 0x0000004005b87824 */ /* 0x000fe400078e00ff */
[----:B------:R-:W-:-:S05]  /*1300*/  VIADD R0, R17, 0x3f ;  /* 0x0000003f11007836 */ /* 0x000fca0000000000 */
[----:B------:R-:W-:-:S04]  /*1310*/  SHF.R.S32.HI R3, RZ, 0x1f, R0 ;  /* 0x0000001fff037819 */ /* 0x000fc80000011400 */
[----:B------:R-:W-:-:S04]  /*1320*/  LEA.HI R3, R3, R0, RZ, 0x6 ;  /* 0x0000000003037211 */ /* 0x000fc800078f30ff */
[----:B------:R-:W-:Y:S02]  /*1330*/  SHF.R.S32.HI R168, RZ, 0x6, R3 ;  /* 0x00000006ffa87819 */ /* 0x000fe40000011403 */
[----:B--2---:R-:W-:-:S13]  /*1340*/  ISETP.NE.AND P0, PT, R4, 0x1, PT ;  /* 0x000000010400780c */ /* 0x004fda0003f05270 */
[----:B------:R-:W-:Y:S05]  /*1350*/  @!P0 BRA `(.L_x_3006) ;  /* 0x0000001c00e08947 */ /* 0x000fea0003800000 */
[----:B------:R-:W2:Y:S01]  /*1360*/  LDC R0, c[0x0][0x448] ;  /* 0x00011200ff007b82 */ /* 0x000ea20000000800 */
[----:B0-----:R-:W-:-:S07]  /*1370*/  IADD3 R5, R17, 0x1, -R18 ;  /* 0x0000000111057810 */ /* 0x001fce0007ffe812 */
[----:B-1----:R-:W0:Y:S01]  /*1380*/  LDC.64 R6, c[0x0][0xad8] ;  /* 0x0002b600ff067b82 */ /* 0x002e220000000a00 */
[----:B--2---:R-:W-:Y:S01]  /*1390*/  ISETP.NE.AND P1, PT, R0, 0x1, PT ;  /* 0x000000010000780c */ /* 0x004fe20003f25270 */
[----:B------:R-:W-:Y:S01]  /*13a0*/  VIADD R0, R184, 0x3f ;  /* 0x0000003fb8007836 */ /* 0x000fe20000000000 */
[----:B0-----:R-:W-:-:S11]  /*13b0*/  ISETP.GE.AND P2, PT, R7, 0x1, PT ;  /* 0x000000010700780c */ /* 0x001fd60003f46270 */
[----:B------:R-:W0:Y:S08]  /*13c0*/  @P1 LDC R3, c[0x0][0x44c] ;  /* 0x00011300ff031b82 */ /* 0x000e300000000800 */
[----:B------:R-:W1:Y:S01]  /*13d0*/  @P1 LDC R4, c[0x0][0x450] ;  /* 0x00011400ff041b82 */ /* 0x000e620000000800 */
        /* <DEDUP_REMOVED lines=15> */
.L_x_3008:
[----:B------:R-:W-:-:S13]  /*14d0*/  ISETP.NE.AND P0, PT, R7, 0x1, PT ;  /* 0x000000010700780c */ /* 0x000fda0003f05270 */
[----:B------:R-:W0:Y:S02]  /*14e0*/  @P0 LDC.64 R4, c[0x0][0xae0] ;  /* 0x0002b800ff040b82 */ /* 0x000e240000000a00 */
[----:B0-----:R-:W-:-:S05]  /*14f0*/  @P0 IMAD.HI.U32 R4, R3, R4, RZ ;  /* 0x0000000403040227 */ /* 0x001fca00078e00ff */
[----:B------:R-:W-:-:S07]  /*1500*/  @P0 SHF.R.U32.HI R3, RZ, R5, R4 ;  /* 0x00000005ff030219 */ /* 0x000fce0000011604 */
.L_x_3009:
[----:B------:R-:W-:-:S05]  /*1510*/  IMAD R3, R3, R7, R7 ;  /* 0x0000000703037224 */ /* 0x000fca00078e0207 */
[----:B------:R-:W-:-:S07]  /*1520*/  VIMNMX R0, R0, R3, PT ;  /* 0x0000000300007248 */ /* 0x000fce0003fe0100 */
.L_x_3007:
[----:B------:R-:W0:Y:S01]  /*1530*/  @P1 LDC R5, c[0x0][0x44c] ;  /* 0x00011300ff051b82 */ /* 0x000e220000000800 */
[----:B------:R-:W-:Y:S01]  /*1540*/  VIADD R0, R0, 0x3f ;  /* 0x0000003f00007836 */ /* 0x000fe20000000000 */
[----:B------:R-:W-:Y:S01]  /*1550*/  ULDC UR4, c[0x0][0xad4] ;  /* 0x0002b50000047ab9 */ /* 0x000fe20000000800 */
[----:B------:R-:W-:-:S03]  /*1560*/  IMAD.MOV.U32 R4, RZ, RZ, R184 ;  /* 0x000000ffff047224 */ /* 0x000fc600078e00b8 */
[----:B------:R-:W-:Y:S02]  /*1570*/  SHF.R.S32.HI R3, RZ, 0x1f, R0 ;  /* 0x0000001fff037819 */ /* 0x000fe40000011400 */
[----:B------:R-:W1:Y:S02]  /*1580*/  @P1 LDC R6, c[0x0][0x450] ;  /* 0x00011400ff061b82 */ /* 0x000e640000000800 */
[----:B------:R-:W-:-:S04]  /*1590*/  LEA.HI R3, R3, R0, RZ, 0x6 ;  /* 0x0000000003037211 */ /* 0x000fc800078f30ff */
[----:B------:R-:W-:Y:S01]  /*15a0*/  SHF.R.S32.HI R3, RZ, 0x6, R3 ;  /* 0x00000006ff037819 */ /* 0x000fe20000011403 */
[----:B0-----:R-:W-:-:S05]  /*15b0*/  @P1 IMAD.HI.U32 R5, R184, R5, RZ ;  /* 0x00000005b8051227 */ /* 0x001fca00078e00ff */
[----:B-1----:R-:W-:-:S04]  /*15c0*/  @P1 SHF.R.U32.HI R4, RZ, R6, R5 ;  /* 0x00000006ff041219 */ /* 0x002fc80000011605 */
[----:B------:R-:W-:Y:S02]  /*15d0*/  IADD3 R17, R4, R17, -R18 ;  /* 0x0000001104117210 */ /* 0x000fe40007ffe812 */
        /* <DEDUP_REMOVED lines=12> */
.L_x_3011:
[----:B------:R-:W-:-:S13]  /*16a0*/  ISETP.NE.AND P0, PT, R7, 0x1, PT ;  /* 0x000000010700780c */ /* 0x000fda0003f05270 */
[----:B------:R-:W0:Y:S02]  /*16b0*/  @P0 LDC.64 R8, c[0x0][0xae0] ;  /* 0x0002b800ff080b82 */ /* 0x000e240000000a00 */
[----:B0-----:R-:W-:-:S05]  /*16c0*/  @P0 IMAD.HI.U32 R6, R17, R8, RZ ;  /* 0x0000000811060227 */ /* 0x001fca00078e00ff */
[----:B------:R-:W-:-:S07]  /*16d0*/  @P0 SHF.R.U32.HI R17, RZ, R9, R6 ;  /* 0x00000009ff110219 */ /* 0x000fce0000011606 */
.L_x_3012:
[----:B------:R-:W-:-:S05]  /*16e0*/  IMAD R17, R17, R7, RZ ;  /* 0x0000000711117224 */ /* 0x000fca00078e02ff */
[----:B------:R-:W-:-:S07]  /*16f0*/  VIMNMX R0, R0, R17, !PT ;  /* 0x0000001100007248 */ /* 0x000fce0007fe0100 */
.L_x_3010:
        /* <DEDUP_REMOVED lines=70> */
[----:B------:R-:W-:Y:S01]  /*1b60*/  CS2R R176, SRZ ;  /* 0x0000000000b07805 */ /* 0x000fe2000001ff00 */
[----:B------:R-:W-:Y:S01]  /*1b70*/  IMAD.MOV.U32 R27, RZ, RZ, RZ ;  /* 0x000000ffff1b7224 */ /* 0x000fe200078e00ff */
[----:B------:R-:W-:Y:S01]  /*1b80*/  CS2R R8, SRZ ;  /* 0x0000000000087805 */ /* 0x000fe2000001ff00 */
        /* <DEDUP_REMOVED lines=50> */
.L_x_3014:
[----:B------:R-:W-:Y:S01]  /*1eb0*/  ULEA UR6, UR36, UR38, 0x3 ;  /* 0x0000002624067291 */ /* 0x000fe2000f8e183f */
[----:B------:R-:W-:-:S03]  /*1ec0*/  VIADD R3, R4, 0xfffffffe ;  /* 0xfffffffe04037836 */ /* 0x000fc60000000000 */
[----:B------:R-:W-:Y:S02]  /*1ed0*/  UIADD3 UR6, UR6, 0x38860, URZ ;  /* 0x0003886006067890 */ /* 0x000fe4000fffe03f */
[----:B------:R-:W-:Y:S02]  /*1ee0*/  ISETP.GE.AND P0, PT, R3, R0, PT ;  /* 0x000000000300720c */ /* 0x000fe40003f06270 */
[----:B------:R-:W-:-:S09]  /*1ef0*/  UPRMT UR6, UR39, 0x654, UR6 ;  /* 0x0000065427067896 */ /* 0x000fd20008000006 */
[----:B------:R-:W-:Y:S02]  /*1f00*/  SYNCS.ARRIVE.TRANS64.RED.A1T0 RZ, [UR6], RZ ;  /* 0x000000ffffff79a7 */ /* 0x000fe40008100406 */
[----:B------:R-:W-:Y:S05]  /*1f10*/  @!P0 BRA `(.L_x_3015) ;  /* 0x0000000800b08947 */ /* 0x000fea0003800000 */
.L_x_3017:
        /* <DEDUP_REMOVED lines=167> */
.L_x_3016:
[----:B------:R-:W-:-:S04]  /*2990*/  ULEA UR6, UR36, UR38, 0x3 ;  /* 0x0000002624067291 */ /* 0x000fc8000f8e183f */
[----:B------:R-:W-:-:S04]  /*29a0*/  UIADD3 UR6, UR6, 0x38860, URZ ;  /* 0x0003886006067890 */ /* 0x000fc8000fffe03f */
[----:B------:R-:W-:-:S09]  /*29b0*/  UPRMT UR6, UR39, 0x654, UR6 ;  /* 0x0000065427067896 */ /* 0x000fd20008000006 */
[----:B------:R-:W-:Y:S01]  /*29c0*/  SYNCS.ARRIVE.TRANS64.RED.A1T0 RZ, [UR6], RZ ;  /* 0x000000ffffff79a7 */ /* 0x000fe20008100406 */
[----:B------:R-:W-:Y:S05]  /*29d0*/  @P0 BRA `(.L_x_3017) ;  /* 0xfffffff400500947 */ /* 0x000fea000383ffff */
.L_x_3015:
[----:B------:R-:W-:Y:S01]  /*29e0*/  BAR.SYNC.DEFER_BLOCKING 0xe, 0x100 ;  /* 0x0384000000007b1d */ /* 0x000fe20000010000 */
[----:B------:R-:W-:Y:S01]  /*29f0*/  IMAD.U32 R3, RZ, RZ, UR36 ;  /* 0x00000024ff037e24 */ /* 0x000fe2000f8e00ff */
[----:B------:R-:W-:Y:S01]  /*2a00*/  UIADD3 UR36, UR36, 0x1, URZ ;  /* 0x0000000124247890 */ /* 0x000fe2000fffe03f */
[----:B------:R-:W-:Y:S01]  /*2a10*/  PLOP3.LUT P0, PT, PT, PT, PT, 0x8, 0x0 ;  /* 0x000000000000781c */ /* 0x000fe20003f0e170 */
        /* <DEDUP_REMOVED lines=140> */
.L_x_3006:
[----:B------:R-:W2:Y:S01]  /*32e0*/  LDC R206, c[0x0][0x448] ;  /* 0x00011200ffce7b82 */ /* 0x000ea20000000800 */
[----:B------:R-:W-:Y:S01]  /*32f0*/  VIADD R0, R184, 0x3f ;  /* 0x0000003fb8007836 */ /* 0x000fe20000000000 */
[----:B------:R-:W-:Y:S02]  /*3300*/  LOP3.LUT R16, R16, 0xfffffffd, RZ, 0xc0, !PT ;  /* 0xfffffffd10107812 */ /* 0x000fe400078ec0ff */
[----:B0-----:R-:W-:-:S04]  /*3310*/  IADD3 R5, R17, 0x1, -R18 ;  /* 0x0000000111057810 */ /* 0x001fc80007ffe812 */
[----:B-1----:R-:W0:Y:S01]  /*3320*/  LDC.64 R6, c[0x0][0xad8] ;  /* 0x0002b600ff067b82 */ /* 0x002e220000000a00 */
[----:B--2---:R-:W-:Y:S02]  /*3330*/  ISETP.NE.AND P2, PT, R206, 0x1, PT ;  /* 0x00000001ce00780c */ /* 0x004fe40003f45270 */
[----:B0-----:R-:W-:-:S11]  /*3340*/  ISETP.GE.AND P1, PT, R7, 0x1, PT ;  /* 0x000000010700780c */ /* 0x001fd60003f26270 */
[----:B------:R-:W0:Y:S01]  /*3350*/  @P2 LDC R3, c[0x0][0x44c] ;  /* 0x00011300ff032b82 */ /* 0x000e220000000800 */
[----:B------:R-:W-:-:S04]  /*3360*/  @P2 LOP3.LUT R16, R16, 0x2, RZ, 0xfc, !PT ;  /* 0x0000000210102812 */ /* 0x000fc800078efcff */
[----:B------:R-:W-:-:S03]  /*3370*/  LOP3.LUT R16, R16, 0xfffffffe, RZ, 0xc0, !PT ;  /* 0xfffffffe10107812 */ /* 0x000fc600078ec0ff */
[----:B------:R-:W1:Y:S01]  /*3380*/  @P2 LDC R4, c[0x0][0x450] ;  /* 0x00011400ff042b82 */ /* 0x000e620000000800 */
        /* <DEDUP_REMOVED lines=16> */
.L_x_3019:
[----:B------:R-:W-:-:S13]  /*3490*/  ISETP.NE.AND P0, PT, R7, 0x1, PT ;  /* 0x000000010700780c */ /* 0x000fda0003f05270 */
[----:B------:R-:W0:Y:S02]  /*34a0*/  @P0 LDC.64 R4, c[0x0][0xae0] ;  /* 0x0002b800ff040b82 */ /* 0x000e240000000a00 */
[----:B0-----:R-:W-:-:S05]  /*34b0*/  @P0 IMAD.HI.U32 R4, R3, R4, RZ ;  /* 0x0000000403040227 */ /* 0x001fca00078e00ff */
[----:B------:R-:W-:-:S07]  /*34c0*/  @P0 SHF.R.U32.HI R3, RZ, R5, R4 ;  /* 0x00000005ff030219 */ /* 0x000fce0000011604 */
.L_x_3020:
[----:B------:R-:W-:-:S05]  /*34d0*/  IMAD R3, R3, R7, R7 ;  /* 0x0000000703037224 */ /* 0x000fca00078e0207 */
[----:B------:R-:W-:-:S07]  /*34e0*/  VIMNMX R0, R0, R3, PT ;  /* 0x0000000300007248 */ /* 0x000fce0003fe0100 */
.L_x_3018:
[----:B------:R-:W0:Y:S01]  /*34f0*/  @P2 LDC R5, c[0x0][0x44c] ;  /* 0x00011300ff052b82 */ /* 0x000e220000000800 */
[----:B------:R-:W-:Y:S01]  /*3500*/  VIADD R0, R0, 0x3f ;  /* 0x0000003f00007836 */ /* 0x000fe20000000000 */
[----:B------:R-:W-:Y:S01]  /*3510*/  ULDC UR4, c[0x0][0xad4] ;  /* 0x0002b50000047ab9 */ /* 0x000fe20000000800 */
[----:B------:R-:W-:-:S03]  /*3520*/  IMAD.IADD R178, R17, 0x1, -R18 ;  /* 0x0000000111b27824 */ /* 0x000fc600078e0a12 */
[----:B------:R-:W-:Y:S02]  /*3530*/  SHF.R.S32.HI R3, RZ, 0x1f, R0 ;  /* 0x0000001fff037819 */ /* 0x000fe40000011400 */
[----:B------:R-:W1:Y:S02]  /*3540*/  @P2 LDC R9, c[0x0][0x450] ;  /* 0x00011400ff092b82 */ /* 0x000e640000000800 */
[----:B------:R-:W-:-:S04]  /*3550*/  LEA.HI R3, R3, R0, RZ, 0x6 ;  /* 0x0000000003037211 */ /* 0x000fc800078f30ff */
[----:B------:R-:W-:-:S04]  /*3560*/  SHF.R.S32.HI R3, RZ, 0x6, R3 ;  /* 0x00000006ff037819 */ /* 0x000fc80000011403 */
[----:B------:R-:W-:Y:S01]  /*3570*/  VIMNMX R168, R168, R3, PT ;  /* 0x00000003a8a87248 */ /* 0x000fe20003fe0100 */
[----:B0-----:R-:W-:-:S04]  /*3580*/  @P2 IMAD.HI.U32 R4, R184, R5, RZ ;  /* 0x00000005b8042227 */ /* 0x001fc800078e00ff */
[----:B------:R-:W-:Y:S01]  /*3590*/  IMAD.MOV.U32 R5, RZ, RZ, R184 ;  /* 0x000000ffff057224 */ /* 0x000fe200078e00b8 */
        /* <DEDUP_REMOVED lines=13> */
.L_x_3022:
[----:B------:R-:W-:-:S13]  /*3670*/  ISETP.NE.AND P0, PT, R7, 0x1, PT ;  /* 0x000000010700780c */ /* 0x000fda0003f05270 */
[----:B------:R-:W0:Y:S02]  /*3680*/  @P0 LDC.64 R8, c[0x0][0xae0] ;  /* 0x0002b800ff080b82 */ /* 0x000e240000000a00 */
[----:B0-----:R-:W-:-:S05]  /*3690*/  @P0 IMAD.HI.U32 R6, R0, R8, RZ ;  /* 0x0000000800060227 */ /* 0x001fca00078e00ff */
[----:B------:R-:W-:-:S07]  /*36a0*/  @P0 SHF.R.U32.HI R0, RZ, R9, R6 ;  /* 0x00000009ff000219 */ /* 0x000fce0000011606 */
.L_x_3023:
[----:B------:R-:W-:-:S05]  /*36b0*/  IMAD R3, R0, R7, RZ ;  /* 0x0000000700037224 */ /* 0x000fca00078e02ff */
[----:B------:R-:W-:-:S07]  /*36c0*/  VIMNMX R4, R4, R3, !PT ;  /* 0x0000000304047248 */ /* 0x000fce0007fe0100 */
.L_x_3021:
        /* <DEDUP_REMOVED lines=104> */
.L_x_3024:
[----:B------:R-:W-:Y:S02]  /*3d50*/  LEA.HI R0, R202, R202, RZ, 0x1 ;  /* 0x000000caca007211 */ /* 0x000fe400078f08ff */
[----:B------:R-:W-:Y:S02]  /*3d60*/  ISETP.NE.AND P0, PT, R23, 0x3, PT ;  /* 0x000000031700780c */ /* 0x000fe40003f05270 */
[----:B------:R-:W-:-:S05]  /*3d70*/  LOP3.LUT R3, R0, 0xfffffffe, RZ, 0xc0, !PT ;  /* 0xfffffffe00037812 */ /* 0x000fca00078ec0ff */
[----:B------:R-:W-:-:S05]  /*3d80*/  IMAD.IADD R0, R202, 0x1, -R3 ;  /* 0x00000001ca007824 */ /* 0x000fca00078e0a03 */
[----:B------:R-:W-:-:S04]  /*3d90*/  SHF.L.U32 R0, R0, 0x1f, RZ ;  /* 0x0000001f00007819 */ /* 0x000fc800000006ff */
[----:B------:R-:W0:Y:S02]  /*3da0*/  SYNCS.PHASECHK.TRANS64.TRYWAIT P1, [UR38+0x38800], R0 ;  /* 0x03880000ff0075a7 */ /* 0x000e240008020166 */
[----:B0-----:R-:W-:Y:S05]  /*3db0*/  @!P1 BRA `(.L_x_3025) ;  /* 0x0000016400c49947 */ /* 0x001fea0003800000 */
.L_x_3214:
[----:B------:R-:W-:Y:S05]  /*3dc0*/  @!P0 BRA `(.L_x_3026) ;  /* 0x0000000000048947 */ /* 0x000fea0003800000 */
[----:B------:R-:W-:Y:S01]  /*3dd0*/  BPT.TRAP 0x1 ;  /* 0x000000040000795c */ /* 0x000fe20000300000 */
.L_x_3026:
[----:B------:R-:W-:Y:S01]  /*3de0*/  IMAD.U32 R8, RZ, RZ, UR36 ;  /* 0x00000024ff087e24 */ /* 0x000fe2000f8e00ff */
[----:B0-----:R-:W-:-:S04]  /*3df0*/  SHF.L.U32 R3, R2, 0x1f, RZ ;  /* 0x0000001f02037819 */ /* 0x001fc800000006ff */
[----:B------:R-:W-:-:S04]  /*3e00*/  LEA R8, R8, UR38, 0x3 ;  /* 0x0000002608087c11 */ /* 0x000fc8000f8e18ff */
[----:B------:R0:W1:Y:S01]  /*3e10*/  SYNCS.PHASECHK.TRANS64.TRYWAIT P1, [R8+URZ+0x38830], R3 ;  /* 0x03883003080075a7 */ /* 0x000062000802017f */
[----:B------:R-:W-:Y:S05]  /*3e20*/  @!P0 BRA `(.L_x_3027) ;  /* 0x0000000000048947 */ /* 0x000fea0003800000 */
[----:B------:R-:W-:Y:S01]  /*3e30*/  BPT.TRAP 0x1 ;  /* 0x000000040000795c */ /* 0x000fe20000300000 */
.L_x_3027:
[----:B-1----:R-:W-:Y:S05]  /*3e40*/  @P1 BRA `(.L_x_3028) ;  /* 0x0000000000081947 */ /* 0x002fea0003800000 */
[----:B------:R-:W1:Y:S02]  /*3e50*/  SYNCS.PHASECHK.TRANS64.TRYWAIT P1, [R8+URZ+0x38830], R3 ;  /* 0x03883003080075a7 */ /* 0x000e64000802017f */
[----:B-1----:R-:W-:Y:S05]  /*3e60*/  @!P1 BRA `(.L_x_3029) ;  /* 0x0000016400b09947 */ /* 0x002fea0003800000 */
.L_x_3028:
        /* <DEDUP_REMOVED lines=40> */
.L_x_3215:
[----:B------:R-:W-:Y:S05]  /*40f0*/  @!P0 BRA `(.L_x_3031) ;  /* 0x0000000000048947 */ /* 0x000fea0003800000 */
[----:B------:R-:W-:Y:S01]  /*4100*/  BPT.TRAP 0x1 ;  /* 0x000000040000795c */ /* 0x000fe20000300000 */
.L_x_3031:
[----:B------:R3:W4:Y:S01]  /*4110*/  SYNCS.PHASECHK.TRANS64.TRYWAIT P1, [R8+URZ+0x38850], R3 ;  /* 0x03885003080075a7 */ /* 0x000722000802017f */
[----:B------:R-:W-:Y:S05]  /*4120*/  @!P0 BRA `(.L_x_3032) ;  /* 0x0000000000048947 */ /* 0x000fea0003800000 */
[----:B------:R-:W-:Y:S01]  /*4130*/  BPT.TRAP 0x1 ;  /* 0x000000040000795c */ /* 0x000fe20000300000 */
.L_x_3032:
[----:B----4-:R-:W-:Y:S05]  /*4140*/  @P1 BRA `(.L_x_3033) ;  /* 0x0000000000081947 */ /* 0x010fea0003800000 */
[----:B------:R-:W4:Y:S02]  /*4150*/  SYNCS.PHASECHK.TRANS64.TRYWAIT P1, [R8+URZ+0x38850], R3 ;  /* 0x03885003080075a7 */ /* 0x000f24000802017f */
[----:B----4-:R-:W-:Y:S05]  /*4160*/  @!P1 BRA `(.L_x_3034) ;  /* 0x00000164001c9947 */ /* 0x010fea0003800000 */
.L_x_3033:
        /* <DEDUP_REMOVED lines=275> */
.L_x_3035:
[----:B------:R-:W-:Y:S01]  /*52a0*/  ISETP.NE.AND P2, PT, R206, 0x1, PT ;  /* 0x00000001ce00780c */ /* 0x000fe20003f45270 */
[----:B------:R-:W-:Y:S01]  /*52b0*/  IMAD.IADD R0, R191, 0x1, R184 ;  /* 0x00000001bf007824 */ /* 0x000fe200078e02b8 */
[----:B------:R-:W-:Y:S01]  /*52c0*/  R2UR UR5, R8 ;  /* 0x00000000080572ca */ /* 0x000fe200000e0000 */
[----:B------:R-:W-:Y:S01]  /*52d0*/  ULDC UR11, c[0x0][0xad4] ;  /* 0x0002b500000b7ab9 */ /* 0x000fe20000000800 */
[----:B------:R-:W-:Y:S01]  /*52e0*/  LOP3.LUT P1, RZ, R16, 0x1, RZ, 0xc0, !PT ;  /* 0x0000000110ff7812 */ /* 0x000fe2000782c0ff */
[----:B------:R-:W-:Y:S01]  /*52f0*/  ULDC UR7, c[0x0][0xad8] ;  /* 0x0002b60000077ab9 */ /* 0x000fe20000000800 */
[----:B------:R-:W-:-:S04]  /*5300*/  LEA R10, R168, 0xffffffc0, 0x6 ;  /* 0xffffffc0a80a7811 */ /* 0x000fc800078e30ff */
[----:B------:R-:W-:-:S03]  /*5310*/  IADD3 R9, -R19, R17, -R10 ;  /* 0x0000001113097210 */ /* 0x000fc60007ffe90a */
[----:B01-34-:R-:W0:Y:S02]  /*5320*/  @P2 LDC R3, c[0x0][0x44c] ;  /* 0x00011300ff032b82 */ /* 0x01be240000000800 */
[----:B------:R-:W-:-:S04]  /*5330*/  UIADD3 UR5, UR5, 0x38840, URZ ;  /* 0x0003884005057890 */ /* 0x000fc8000fffe03f */
[----:B------:R-:W-:Y:S02]  /*5340*/  UPRMT UR5, UR39, 0x654, UR5 ;  /* 0x0000065427057896 */ /* 0x000fe40008000005 */
[----:B------:R-:W1:Y:S07]  /*5350*/  @P2 LDC R6, c[0x0][0x450] ;  /* 0x00011400ff062b82 */ /* 0x000e6e0000000800 */
[----:B------:R-:W-:Y:S01]  /*5360*/  SYNCS.ARRIVE.TRANS64.RED.A1T0 RZ, [UR5], RZ ;  /* 0x000000ffffff79a7 */ /* 0x000fe20008100405 */
[----:B------:R-:W-:Y:S01]  /*5370*/  ULOP3.LUT UR5, URZ, UR11, URZ, 0x33, !UPT ;  /* 0x0000000b3f057292 */ /* 0x000fe2000f8e333f */
[----:B0-----:R-:W-:-:S05]  /*5380*/  @P2 IMAD.HI.U32 R3, R0, R3, RZ ;  /* 0x0000000300032227 */ /* 0x001fca00078e00ff */
[----:B-1----:R-:W-:Y:S01]  /*5390*/  @P2 SHF.R.U32.HI R0, RZ, R6, R3 ;  /* 0x00000006ff002219 */ /* 0x002fe20000011603 */
[----:B------:R-:W-:-:S04]  /*53a0*/  IMAD.MOV.U32 R3, RZ, RZ, -0x40 ;  /* 0xffffffc0ff037424 */ /* 0x000fc800078e00ff */
[----:B------:R-:W0:Y:S01]  /*53b0*/  SHFL.IDX PT, R14, R0, RZ, 0x1c1f ;  /* 0x001c1fff000e7589 */ /* 0x000e2200000e0000 */
[----:B------:R-:W-:-:S04]  /*53c0*/  IMAD R6, R168, R3, 0x41 ;  /* 0x00000041a8067424 */ /* 0x000fc800078e0203 */
[----:B------:R-:W-:Y:S01]  /*53d0*/  VIADD R13, R6, 0xffffffff ;  /* 0xffffffff060d7836 */ /* 0x000fe20000000000 */
[----:B------:R-:W-:-:S05]  /*53e0*/  IADD3 R3, -R19, R6, R17 ;  /* 0x0000000613037210 */ /* 0x000fca0007ffe111 */
[----:B------:R-:W-:-:S04]  /*53f0*/  IMAD.IADD R3, R3, 0x1, -R18 ;  /* 0x0000000103037824 */ /* 0x000fc800078e0a12 */
[C---:B------:R-:W-:Y:S02]  /*5400*/  VIADD R12, R3.reuse, UR7 ;  /* 0x00000007030c7c36 */ /* 0x040fe40008000000 */
[----:B------:R-:W-:-:S03]  /*5410*/  VIADD R11, R3, UR5 ;  /* 0x00000005030b7c36 */ /* 0x000fc60008000000 */
[----:B0-----:R-:W-:Y:S01]  /*5420*/  VIADDMNMX R3, R14, R12, R9, PT ;  /* 0x0000000c0e037246 */ /* 0x001fe20003800109 */
[----:B------:R-:W-:Y:S01]  /*5430*/  IMAD.IADD R5, R11, 0x1, R14 ;  /* 0x000000010b057824 */ /* 0x000fe200078e020e */
        /* <DEDUP_REMOVED lines=14> */
.L_x_3038:
[----:B------:R-:W-:Y:S02]  /*5520*/  ULDC UR5, c[0x0][0xadc] ;  /* 0x0002b70000057ab9 */ /* 0x000fe40000000800 */
[----:B------:R-:W-:-:S05]  /*5530*/  IMAD.U32 R14, RZ, RZ, UR5 ;  /* 0x00000005ff0e7e24 */ /* 0x000fca000f8e00ff */
[----:B------:R-:W-:-:S13]  /*5540*/  ISETP.NE.AND P1, PT, R14, 0x1, PT ;  /* 0x000000010e00780c */ /* 0x000fda0003f25270 */
[----:B------:R-:W0:Y:S02]  /*5550*/  @P1 LDC.64 R20, c[0x0][0xae0] ;  /* 0x0002b800ff141b82 */ /* 0x000e240000000a00 */
[----:B0-----:R-:W-:-:S05]  /*5560*/  @P1 IMAD.HI.U32 R6, R7, R20, RZ ;  /* 0x0000001407061227 */ /* 0x001fca00078e00ff */
[----:B------:R-:W-:-:S07]  /*5570*/  @P1 SHF.R.U32.HI R7, RZ, R21, R6 ;  /* 0x00000015ff071219 */ /* 0x000fce0000011606 */
.L_x_3039:
[----:B------:R-:W-:Y:S05]  /*5580*/  BSYNC B0 ;  /* 0x0000000000007941 */ /* 0x000fea0003800000 */
.L_x_3037:
[----:B------:R-:W-:-:S04]  /*5590*/  IMAD R6, R7, R14, -R10 ;  /* 0x0000000e07067224 */ /* 0x000fc800078e0a0a */
[----:B------:R-:W-:-:S05]  /*55a0*/  IMAD.IADD R6, R6, 0x1, -R19 ;  /* 0x0000000106067824 */ /* 0x000fca00078e0a13 */
[----:B------:R-:W-:Y:S02]  /*55b0*/  VIADDMNMX R3, R6, R14, R3, PT ;  /* 0x0000000e06037246 */ /* 0x000fe40003800103 */
[----:B------:R-:W-:-:S07]  /*55c0*/  VIMNMX R5, R5, R6, !PT ;  /* 0x0000000605057248 */ /* 0x000fce0007fe0100 */
.L_x_3036:
        /* <DEDUP_REMOVED lines=93> */
.L_x_3042:
[----:B------:R-:W-:Y:S02]  /*5ba0*/  ULDC UR5, c[0x0][0xadc] ;  /* 0x0002b70000057ab9 */ /* 0x000fe40000000800 */
[----:B------:R-:W-:-:S05]  /*5bb0*/  IMAD.U32 R6, RZ, RZ, UR5 ;  /* 0x00000005ff067e24 */ /* 0x000fca000f8e00ff */
[----:B------:R-:W-:-:S13]  /*5bc0*/  ISETP.NE.AND P4, PT, R6, 0x1, PT ;  /* 0x000000010600780c */ /* 0x000fda0003f85270 */
[----:B------:R-:W0:Y:S02]  /*5bd0*/  @P4 LDC.64 R12, c[0x0][0xae0] ;  /* 0x0002b800ff0c4b82 */ /* 0x000e240000000a00 */
[----:B0-----:R-:W-:-:S05]  /*5be0*/  @P4 IMAD.HI.U32 R0, R5, R12, RZ ;  /* 0x0000000c05004227 */ /* 0x001fca00078e00ff */
[----:B------:R-:W-:-:S07]  /*5bf0*/  @P4 SHF.R.U32.HI R5, RZ, R13, R0 ;  /* 0x0000000dff054219 */ /* 0x000fce0000011600 */
.L_x_3043:
[----:B------:R-:W-:Y:S05]  /*5c00*/  BSYNC B0 ;  /* 0x0000000000007941 */ /* 0x000fea0003800000 */
.L_x_3041:
[----:B------:R-:W-:-:S04]  /*5c10*/  IMAD R0, R5, R6, -R10 ;  /* 0x0000000605007224 */ /* 0x000fc800078e0a0a */
[----:B------:R-:W-:-:S05]  /*5c20*/  IMAD.IADD R0, R0, 0x1, -R19 ;  /* 0x0000000100007824 */ /* 0x000fca00078e0a13 */
[----:B------:R-:W-:Y:S02]  /*5c30*/  VIADDMNMX R3, R0, R6, R3, PT ;  /* 0x0000000600037246 */ /* 0x000fe40003800103 */
[----:B------:R-:W-:-:S07]  /*5c40*/  VIMNMX R7, R7, R0, !PT ;  /* 0x0000000007077248 */ /* 0x000fce0007fe0100 */
.L_x_3040:
[----:B------:R-:W-:Y:S01]  /*5c50*/  FMNMX.FTZ R0, R24, R14, !PT ;  /* 0x0000000e18007209 */ /* 0x000fe20007810000 */
[----:B------:R-:W-:Y:S01]  /*5c60*/  ULDC UR5, c[0x0][0xa80] ;  /* 0x0002a00000057ab9 */ /* 0x000fe20000000800 */
[----:B------:R-:W-:Y:S01]  /*5c70*/  ISETP.GT.AND P1, PT, R7, 0x1, !P1 ;  /* 0x000000010700780c */ /* 0x000fe20004f24270 */
[----:B------:R-:W-:Y:S01]  /*5c80*/  IMAD.U32 R6, RZ, RZ, UR5 ;  /* 0x00000005ff067e24 */ /* 0x000fe2000f8e00ff */
[----:B------:R-:W-:Y:S01]  /*5c90*/  FMNMX.FTZ R0, R28, R0, !PT ;  /* 0x000000001c007209 */ /* 0x000fe20007810000 */
[----:B------:R-:W-:Y:S01]  /*5ca0*/  ULEA UR10, UR36, UR37, 0xc ;  /* 0x00000025240a7291 */ /* 0x000fe2000f8e603f */
[----:B------:R-:W-:Y:S01]  /*5cb0*/  ISETP.LT.OR P1, PT, R3, 0x2, P1 ;  /* 0x000000020300780c */ /* 0x000fe20000f21670 */
[----:B------:R-:W-:Y:S01]  /*5cc0*/  UMOV UR15, 0x40000040 ;  /* 0x40000040000f7882 */ /* 0x000fe20000000000 */
[----:B------:R-:W-:Y:S02]  /*5cd0*/  FMNMX.FTZ R0, R20, R0, !PT ;  /* 0x0000000014007209 */ /* 0x000fe40007810000 */
[----:B------:R-:W-:-:S02]  /*5ce0*/  FSEL R27, R27, -INF , !P1 ;  /* 0xff8000001b1b7808 */ /* 0x000fc40004800000 */
[----:B------:R-:W-:Y:S01]  /*5cf0*/  ISETP.NE.AND P1, PT, R15, RZ, PT ;  /* 0x000000ff0f00720c */ /* 0x000fe20003f25270 */
[----:B------:R-:W-:Y:S01]  /*5d00*/  UMOV UR14, UR10 ;  /* 0x0000000a000e7c82 */ /* 0x000fe20008000000 */
[----:B------:R-:W-:Y:S01]  /*5d10*/  FMNMX.FTZ R0, R32, R0, !PT ;  /* 0x0000000020007209 */ /* 0x000fe20007810000 */
[----:B------:R-:W-:Y:S01]  /*5d20*/  BAR.SYNC.DEFER_BLOCKING 0xf, 0x100 ;  /* 0x03c4000000007b1d */ /* 0x000fe20000010000 */
[----:B------:R-:W-:Y:S02]  /*5d30*/  ISETP.GT.AND P1, PT, R7, 0x9, !P1 ;  /* 0x000000090700780c */ /* 0x000fe40004f24270 */
[----:B------:R-:W-:Y:S02]  /*5d40*/  FMNMX.FTZ R0, R56, R0, !PT ;  /* 0x0000000038007209 */ /* 0x000fe40007810000 */
[----:B------:R-:W-:Y:S02]  /*5d50*/  ISETP.LT.OR P1, PT, R3, 0xa, P1 ;  /* 0x0000000a0300780c */ /* 0x000fe40000f21670 */
[----:B------:R-:W-:-:S02]  /*5d60*/  FMNMX.FTZ R0, R36, R0, !PT ;  /* 0x0000000024007209 */ /* 0x000fc40007810000 */
[----:B------:R-:W-:Y:S02]  /*5d70*/  FSEL R31, R31, -INF , !P1 ;  /* 0xff8000001f1f7808 */ /* 0x000fe40004800000 */
[----:B------:R-:W-:Y:S02]  /*5d80*/  ISETP.NE.AND P1, PT, R21, RZ, PT ;  /* 0x000000ff1500720c */ /* 0x000fe40003f25270 */
[----:B------:R-:W-:Y:S02]  /*5d90*/  FMNMX.FTZ R0, R58, R0, !PT ;  /* 0x000000003a007209 */ /* 0x000fe40007810000 */
[C---:B------:R-:W-:Y:S02]  /*5da0*/  ISETP.GT.AND P2, PT, R7.reuse, 0x8, !P2 ;  /* 0x000000080700780c */ /* 0x040fe40005744270 */
[----:B------:R-:W-:Y:S02]  /*5db0*/  ISETP.GT.AND P1, PT, R7, 0x10, !P1 ;  /* 0x000000100700780c */ /* 0x000fe40004f24270 */
[----:B------:R-:W-:-:S02]  /*5dc0*/  FMNMX.FTZ R0, R40, R0, !PT ;  /* 0x0000000028007209 */ /* 0x000fc40007810000 */
[C---:B------:R-:W-:Y:S02]  /*5dd0*/  ISETP.LT.OR P2, PT, R3.reuse, 0x9, P2 ;  /* 0x000000090300780c */ /* 0x040fe40001741670 */
[----:B------:R-:W-:Y:S02]  /*5de0*/  ISETP.LT.OR P1, PT, R3, 0x11, P1 ;  /* 0x000000110300780c */ /* 0x000fe40000f21670 */
[----:B------:R-:W-:Y:S02]  /*5df0*/  FMNMX.FTZ R0, R60, R0, !PT ;  /* 0x000000003c007209 */ /* 0x000fe40007810000 */
[----:B------:R-:W-:Y:S02]  /*5e00*/  ISETP.NE.AND P4, PT, R29, RZ, PT ;  /* 0x000000ff1d00720c */ /* 0x000fe40003f85270 */
[----:B------:R-:W-:Y:S02]  /*5e10*/  FSEL R29, R30, -INF , !P2 ;  /* 0xff8000001e1d7808 */ /* 0x000fe40005000000 */
[----:B------:R-:W-:-:S02]  /*5e20*/  ISETP.NE.AND P2, PT, R33, RZ, PT ;  /* 0x000000ff2100720c */ /* 0x000fc40003f45270 */
        /* <DEDUP_REMOVED lines=14> */
[----:B------:R-:W-:Y:S01]  /*5f10*/  ISETP.GT.AND P6, PT, R7, RZ, !P6 ;  /* 0x000000ff0700720c */ /* 0x000fe200077c4270 */
[----:B------:R-:W0:Y:S01]  /*5f20*/  SHFL.BFLY PT, R0, R9, 0x2, 0x1f ;  /* 0x0c401f0009007f89 */ /* 0x000e2200000e0000 */
[----:B------:R-:W-:Y:S02]  /*5f30*/  FSEL R37, R38, -INF , !P1 ;  /* 0xff80000026257808 */ /* 0x000fe40004800000 */
[----:B------:R-:W-:Y:S02]  /*5f40*/  ISETP.NE.AND P1, PT, R59, RZ, PT ;  /* 0x000000ff3b00720c */ /* 0x000fe40003f25270 */
[----:B------:R-:W-:-:S02]  /*5f50*/  ISETP.LT.OR P6, PT, R3, 0x1, P6 ;  /* 0x000000010300780c */ /* 0x000fc400037c1670 */
[----:B------:R-:W-:Y:S02]  /*5f60*/  ISETP.GT.AND P1, PT, R7, 0x19, !P1 ;  /* 0x000000190700780c */ /* 0x000fe40004f24270 */
[----:B------:R-:W-:Y:S02]  /*5f70*/  FSEL R25, R26, -INF , !P6 ;  /* 0xff8000001a197808 */ /* 0x000fe40007000000 */
[----:B------:R-:W-:Y:S02]  /*5f80*/  ISETP.LT.OR P1, PT, R3, 0x1a, P1 ;  /* 0x0000001a0300780c */ /* 0x000fe40000f21670 */
[----:B------:R-:W-:Y:S02]  /*5f90*/  ISETP.GT.AND P3, PT, R7, 0x38, !P3 ;  /* 0x000000380700780c */ /* 0x000fe40005f64270 */
[----:B------:R-:W-:Y:S02]  /*5fa0*/  FSEL R39, R39, -INF , !P1 ;  /* 0xff80000027277808 */ /* 0x000fe40004800000 */
[----:B------:R-:W-:-:S02]  /*5fb0*/  ISETP.NE.AND P1, PT, R61, RZ, PT ;  /* 0x000000ff3d00720c */ /* 0x000fc40003f25270 */
[C---:B------:R-:W-:Y:S02]  /*5fc0*/  ISETP.GT.AND P5, PT, R7.reuse, 0x39, !P5 ;  /* 0x000000390700780c */ /* 0x040fe40006fa4270 */
[----:B------:R-:W-:Y:S02]  /*5fd0*/  ISETP.GT.AND P1, PT, R7, 0x20, !P1 ;  /* 0x000000200700780c */ /* 0x000fe40004f24270 */
[C---:B------:R-:W-:Y:S02]  /*5fe0*/  ISETP.LT.OR P3, PT, R3.reuse, 0x39, P3 ;  /* 0x000000390300780c */ /* 0x040fe40001f61670 */
        /* <DEDUP_REMOVED lines=9> */
[----:B------:R-:W-:-:S02]  /*6080*/  FSEL R55, R55, -INF , !P5 ;  /* 0xff80000037377808 */ /* 0x000fc40006800000 */
[----:B------:R-:W-:Y:S02]  /*6090*/  FSEL R43, R43, -INF , !P1 ;  /* 0xff8000002b2b7808 */ /* 0x000fe40004800000 */
[----:B------:R-:W-:Y:S02]  /*60a0*/  ISETP.GT.AND P1, PT, R7, 0x28, !P2 ;  /* 0x000000280700780c */ /* 0x000fe40005724270 */
[----:B------:R-:W-:Y:S02]  /*60b0*/  ISETP.NE.AND P2, PT, R63, RZ, PT ;  /* 0x000000ff3f00720c */ /* 0x000fe40003f45270 */
[----:B------:R-:W-:-:S04]  /*60c0*/  ISETP.LT.OR P1, PT, R3, 0x29, P1 ;  /* 0x000000290300780c */ /* 0x000fc80000f21670 */
[----:B------:R-:W-:Y:S02]  /*60d0*/  FSEL R45, R46, -INF , !P1 ;  /* 0xff8000002e2d7808 */ /* 0x000fe40004800000 */
[----:B------:R-:W-:Y:S02]  /*60e0*/  ISETP.GT.AND P1, PT, R7, 0x29, !P4 ;  /* 0x000000290700780c */ /* 0x000fe40006724270 */
[----:B0-----:R-:W-:Y:S02]  /*60f0*/  FMNMX.FTZ R5, R10, R5, !PT ;  /* 0x000000050a057209 */ /* 0x001fe40007810000 */
[----:B------:R-:W-:Y:S02]  /*6100*/  ISETP.LT.OR P1, PT, R3, 0x2a, P1 ;  /* 0x0000002a0300780c */ /* 0x000fe40000f21670 */
[----:B------:R-:W-:Y:S01]  /*6110*/  ISETP.NE.AND P4, PT, R64, RZ, PT ;  /* 0x000000ff4000720c */ /* 0x000fe20003f85270 */
[----:B------:R-:W-:Y:S01]  /*6120*/  FMUL.FTZ R0, R5, R6 ;  /* 0x0000000605007220 */ /* 0x000fe20000410000 */
[----:B------:R-:W-:-:S02]  /*6130*/  FSEL R47, R47, -INF , !P1 ;  /* 0xff8000002f2f7808 */ /* 0x000fc40004800000 */
[----:B------:R-:W-:-:S04]  /*6140*/  FSETP.NEU.FTZ.AND P1, PT, R5, -INF , PT ;  /* 0xff8000000500780b */ /* 0x000fc80003f3d000 */
[----:B------:R-:W-:Y:S02]  /*6150*/  FSEL R57, R0, RZ, P1 ;  /* 0x000000ff00397208 */ /* 0x000fe40000800000 */
[----:B------:R-:W-:Y:S02]  /*6160*/  FMNMX.FTZ R0, R25, R27, !PT ;  /* 0x0000001b19007209 */ /* 0x000fe40007810000 */
[----:B------:R-:W-:Y:S01]  /*6170*/  ISETP.GT.AND P1, PT, R7, 0x30, !P2 ;  /* 0x000000300700780c */ /* 0x000fe20005724270 */
[--C-:B------:R-:W-:Y:S01]  /*6180*/  FFMA.FTZ R11, R14, R6, -R57.reuse ;  /* 0x000000060e0b7223 */ /* 0x100fe20000010839 */
[----:B------:R-:W-:Y:S01]  /*6190*/  FMNMX.FTZ R0, R29, R0, !PT ;  /* 0x000000001d007209 */ /* 0x000fe20007810000 */
[-CC-:B------:R-:W-:Y:S01]  /*61a0*/  FFMA.FTZ R21, R32, R6.reuse, -R57.reuse ;  /* 0x0000000620157223 */ /* 0x180fe20000010839 */
[----:B------:R-:W-:Y:S01]  /*61b0*/  ISETP.GT.AND P2, PT, R7, 0x31, !P4 ;  /* 0x000000310700780c */ /* 0x000fe20006744270 */
[--C-:B------:R-:W-:Y:S01]  /*61c0*/  FFMA.FTZ R7, R24, R6, -R57.reuse ;  /* 0x0000000618077223 */ /* 0x100fe20000010839 */
[----:B------:R-:W-:Y:S01]  /*61d0*/  FMNMX.FTZ R0, R31, R0, !PT ;  /* 0x000000001f007209 */ /* 0x000fe20007810000 */
[-CC-:B------:R-:W-:Y:S01]  /*61e0*/  FFMA.FTZ R9, R28, R6.reuse, -R57.reuse ;  /* 0x000000061c097223 */ /* 0x180fe20000010839 */
[----:B------:R-:W-:Y:S01]  /*61f0*/  ISETP.LT.OR P1, PT, R3, 0x31, P1 ;  /* 0x000000310300780c */ /* 0x000fe20000f21670 */
[--C-:B------:R-:W-:Y:S01]  /*6200*/  FFMA.FTZ R12, R56, R6, -R57.reuse ;  /* 0x00000006380c7223 */ /* 0x100fe20000010839 */
[----:B------:R-:W-:Y:S01]  /*6210*/  FMNMX.FTZ R0, R33, R0, !PT ;  /* 0x0000000021007209 */ /* 0x000fe20007810000 */
[-CC-:B------:R-:W-:Y:S01]  /*6220*/  FFMA.FTZ R13, R36, R6.reuse, -R57.reuse ;  /* 0x00000006240d7223 */ /* 0x180fe20000010839 */
[----:B------:R-:W-:Y:S01]  /*6230*/  ISETP.LT.OR P2, PT, R3, 0x32, P2 ;  /* 0x000000320300780c */ /* 0x000fe20001741670 */
[--C-:B------:R-:W-:Y:S01]  /*6240*/  FFMA.FTZ R14, R58, R6, -R57.reuse ;  /* 0x000000063a0e7223 */ /* 0x100fe20000010839 */
[----:B------:R-:W-:Y:S01]  /*6250*/  FMNMX.FTZ R0, R35, R0, !PT ;  /* 0x0000000023007209 */ /* 0x000fe20007810000 */
[----:B------:R-:W-:Y:S01]  /*6260*/  MUFU.EX2 R3, R11 ;  /* 0x0000000b00037308 */ /* 0x000fe20000000800 */
[----:B------:R-:W-:Y:S01]  /*6270*/  FSEL R49, R50, -INF , !P1 ;  /* 0xff80000032317808 */ /* 0x000fe20004800000 */
[--C-:B------:R-:W-:Y:S01]  /*6280*/  FFMA.FTZ R15, R40, R6, -R57.reuse ;  /* 0x00000006280f7223 */ /* 0x100fe20000010839 */
[----:B------:R-:W-:Y:S01]  /*6290*/  FMNMX.FTZ R0, R37, R0, !PT ;  /* 0x0000000025007209 */ /* 0x000fe20007810000 */
[-CC-:B------:R-:W-:Y:S01]  /*62a0*/  FFMA.FTZ R170, R170, R6.reuse, -R57.reuse ;  /* 0x00000006aaaa7223 */ /* 0x180fe20000010839 */
[----:B------:R-:W-:Y:S01]  /*62b0*/  FSEL R51, R51, -INF , !P2 ;  /* 0xff80000033337808 */ /* 0x000fe20005000000 */
[--C-:B------:R-:W-:Y:S01]  /*62c0*/  FFMA.FTZ R169, R48, R6, -R57.reuse ;  /* 0x0000000630a97223 */ /* 0x100fe20000010839 */
[----:B------:R-:W-:Y:S01]  /*62d0*/  FMNMX.FTZ R0, R39, R0, !PT ;  /* 0x0000000027007209 */ /* 0x000fe20007810000 */
[----:B------:R0:W-:Y:S01]  /*62e0*/  MUFU.EX2 R11, R21 ;  /* 0x00000015000b7308 */ /* 0x0001e20000000800 */
[-CC-:B------:R-:W-:Y:S01]  /*62f0*/  FFMA.FTZ R172, R172, R6.reuse, -R57.reuse ;  /* 0x00000006acac7223 */ /* 0x180fe20000010839 */
[--C-:B------:R-:W-:Y:S01]  /*6300*/  FFMA.FTZ R171, R52, R6, -R57.reuse ;  /* 0x0000000634ab7223 */ /* 0x100fe20000010839 */
[----:B------:R-:W-:Y:S01]  /*6310*/  FMNMX.FTZ R0, R41, R0, !PT ;  /* 0x0000000029007209 */ /* 0x000fe20007810000 */
[----:B------:R-:W-:-:S03]  /*6320*/  FFMA.FTZ R174, R174, R6, -R57 ;  /* 0x00000006aeae7223 */ /* 0x000fc60000010839 */
[----:B------:R-:W-:Y:S01]  /*6330*/  FMNMX.FTZ R0, R43, R0, !PT ;  /* 0x000000002b007209 */ /* 0x000fe20007810000 */
[----:B------:R-:W-:Y:S01]  /*6340*/  MUFU.EX2 R9, R9 ;  /* 0x0000000900097308 */ /* 0x000fe20000000800 */
[----:B0-----:R-:W-:Y:S02]  /*6350*/  FFMA.FTZ R21, R44, R6, -R57 ;  /* 0x000000062c157223 */ /* 0x001fe40000010839 */
[----:B------:R-:W-:-:S04]  /*6360*/  FMNMX.FTZ R10, R45, R0, !PT ;  /* 0x000000002d0a7209 */ /* 0x000fc80007810000 */
[----:B------:R-:W-:Y:S01]  /*6370*/  FMNMX.FTZ R10, R47, R10, !PT ;  /* 0x0000000a2f0a7209 */ /* 0x000fe20007810000 */
[----:B------:R0:W1:Y:S03]  /*6380*/  MUFU.EX2 R0, R7 ;  /* 0x0000000700007308 */ /* 0x0000660000000800 */
[----:B------:R-:W-:-:S04]  /*6390*/  FMNMX.FTZ R10, R49, R10, !PT ;  /* 0x0000000a310a7209 */ /* 0x000fc80007810000 */
[----:B------:R-:W-:Y:S01]  /*63a0*/  FMNMX.FTZ R10, R51, R10, !PT ;  /* 0x0000000a330a7209 */ /* 0x000fe20007810000 */
[----:B------:R-:W2:Y:S03]  /*63b0*/  MUFU.EX2 R12, R12 ;  /* 0x0000000c000c7308 */ /* 0x000ea60000000800 */
[----:B------:R-:W-:-:S04]  /*63c0*/  FMNMX.FTZ R10, R53, R10, !PT ;  /* 0x0000000a350a7209 */ /* 0x000fc80007810000 */
[----:B0-----:R-:W-:Y:S01]  /*63d0*/  FMNMX.FTZ R7, R55, R10, !PT ;  /* 0x0000000a37077209 */ /* 0x001fe20007810000 */
[----:B------:R-:W-:Y:S01]  /*63e0*/  FFMA.FTZ R10, R20, R6, -R57 ;  /* 0x00000006140a7223 */ /* 0x000fe20000010839 */
[----:B------:R-:W-:Y:S01]  /*63f0*/  MUFU.EX2 R13, R13 ;  /* 0x0000000d000d7308 */ /* 0x000fe20000000800 */
[----:B-1----:R-:W-:Y:S01]  /*6400*/  F2FP.BF16.F32.PACK_AB R152, R3, R0 ;  /* 0x000000000398723e */ /* 0x002fe200000010ff */
[----:B------:R-:W-:Y:S01]  /*6410*/  FADD.FTZ R0, R0, R3 ;  /* 0x0000000300007221 */ /* 0x000fe20000010000 */
[----:B------:R-:W0:Y:S05]  /*6420*/  SHFL.BFLY PT, R20, R7, 0x2, 0x1f ;  /* 0x0c401f0007147f89 */ /* 0x000e2a00000e0000 */
[----:B------:R-:W1:Y:S01]  /*6430*/  MUFU.EX2 R10, R10 ;  /* 0x0000000a000a7308 */ /* 0x000e620000000800 */
[----:B--2---:R-:W-:-:S07]  /*6440*/  F2FP.BF16.F32.PACK_AB R156, R12, R11 ;  /* 0x0000000b0c9c723e */ /* 0x004fce00000010ff */
[----:B------:R-:W2:Y:S08]  /*6450*/  MUFU.EX2 R14, R14 ;  /* 0x0000000e000e7308 */ /* 0x000eb00000000800 */
[----:B------:R-:W-:Y:S01]  /*6460*/  MUFU.EX2 R15, R15 ;  /* 0x0000000f000f7308 */ /* 0x000fe20000000800 */
[----:B-1----:R-:W-:Y:S01]  /*6470*/  F2FP.BF16.F32.PACK_AB R154, R10, R9 ;  /* 0x000000090a9a723e */ /* 0x002fe200000010ff */
[----:B------:R-:W-:Y:S01]  /*6480*/  FADD.FTZ R9, R9, R0 ;  /* 0x0000000009097221 */ /* 0x000fe20000010000 */
[----:B0-----:R-:W-:Y:S01]  /*6490*/  FMNMX.FTZ R24, R7, R20, !PT ;  /* 0x0000001407187209 */ /* 0x001fe20007810000 */
[----:B------:R-:W-:-:S02]  /*64a0*/  FFMA.FTZ R20, R60, R6, -R57 ;  /* 0x000000063c147223 */ /* 0x000fc40000010839 */
[----:B------:R-:W-:Y:S02]  /*64b0*/  FADD.FTZ R10, R10, R9 ;  /* 0x000000090a0a7221 */ /* 0x000fe40000010000 */
[----:B------:R-:W0:Y:S01]  /*64c0*/  SHFL.BFLY PT, R7, R24, 0x1, 0x1f ;  /* 0x0c201f0018077f89 */ /* 0x000e2200000e0000 */
[----:B------:R-:W-:Y:S01]  /*64d0*/  MUFU.EX2 R21, R21 ;  /* 0x0000001500157308 */ /* 0x000fe20000000800 */
[----:B--2---:R-:W-:Y:S01]  /*64e0*/  F2FP.BF16.F32.PACK_AB R158, R14, R13 ;  /* 0x0000000d0e9e723e */ /* 0x004fe200000010ff */
[----:B------:R-:W-:-:S04]  /*64f0*/  FADD.FTZ R11, R11, R10 ;  /* 0x0000000a0b0b7221 */ /* 0x000fc80000010000 */
[----:B------:R-:W-:Y:S02]  /*6500*/  FADD.FTZ R12, R12, R11 ;  /* 0x0000000b0c0c7221 */ /* 0x000fe40000010000 */
[----:B------:R-:W1:Y:S02]  /*6510*/  MUFU.EX2 R20, R20 ;  /* 0x0000001400147308 */ /* 0x000e640000000800 */
[----:B------:R-:W-:-:S04]  /*6520*/  FADD.FTZ R13, R13, R12 ;  /* 0x0000000c0d0d7221 */ /* 0x000fc80000010000 */
[----:B------:R-:W-:Y:S02]  /*6530*/  FADD.FTZ R14, R14, R13 ;  /* 0x0000000d0e0e7221 */ /* 0x000fe40000010000 */
[----:B------:R-:W2:Y:S01]  /*6540*/  MUFU.EX2 R170, R170 ;  /* 0x000000aa00aa7308 */ /* 0x000ea20000000800 */
[----:B0-----:R-:W-:-:S07]  /*6550*/  FMNMX.FTZ R7, R24, R7, !PT ;  /* 0x0000000718077209 */ /* 0x001fce0007810000 */
[----:B------:R-:W-:Y:S01]  /*6560*/  MUFU.EX2 R169, R169 ;  /* 0x000000a900a97308 */ /* 0x000fe20000000800 */
[C---:B-1----:R-:W-:Y:S01]  /*6570*/  F2FP.BF16.F32.PACK_AB R160, R20.reuse, R15 ;  /* 0x0000000f14a0723e */ /* 0x042fe200000010ff */
[----:B------:R-:W-:Y:S01]  /*6580*/  FADD.FTZ R15, R15, R14 ;  /* 0x0000000e0f0f7221 */ /* 0x000fe20000010000 */
[C---:B------:R-:W-:Y:S01]  /*6590*/  FSETP.NEU.FTZ.AND P1, PT, R7.reuse, -INF , PT ;  /* 0xff8000000700780b */ /* 0x040fe20003f3d000 */
[----:B------:R-:W-:Y:S02]  /*65a0*/  FMUL.FTZ R24, R7, R6 ;  /* 0x0000000607187220 */ /* 0x000fe40000410000 */
[----:B------:R-:W-:Y:S02]  /*65b0*/  FADD.FTZ R20, R20, R15 ;  /* 0x0000000f14147221 */ /* 0x000fe40000010000 */
[----:B------:R-:W0:Y:S01]  /*65c0*/  MUFU.EX2 R172, R172 ;  /* 0x000000ac00ac7308 */ /* 0x000e220000000800 */
[----:B------:R-:W-:Y:S02]  /*65d0*/  FSEL R24, R24, RZ, P1 ;  /* 0x000000ff18187208 */ /* 0x000fe40000800000 */
[----:B--2---:R-:W-:Y:S01]  /*65e0*/  F2FP.BF16.F32.PACK_AB R162, R170, R21 ;  /* 0x00000015aaa2723e */ /* 0x004fe200000010ff */
[----:B------:R-:W-:-:S02]  /*65f0*/  FADD.FTZ R21, R21, R20 ;  /* 0x0000001415157221 */ /* 0x000fc40000010000 */
        /* <DEDUP_REMOVED lines=17> */
[----:B0-----:R-:W-:Y:S01]  /*6710*/  F2FP.BF16.F32.PACK_AB R164, R172, R169 ;  /* 0x000000a9aca4723e */ /* 0x001fe200000010ff */
[----:B------:R-:W-:-:S04]  /*6720*/  FADD.FTZ R170, R170, R21 ;  /* 0x00000015aaaa7221 */ /* 0x000fc80000010000 */
[----:B------:R-:W-:Y:S02]  /*6730*/  FADD.FTZ R169, R169, R170 ;  /* 0x000000aaa9a97221 */ /* 0x000fe40000010000 */
[----:B------:R-:W0:Y:S02]  /*6740*/  MUFU.EX2 R176, R176 ;  /* 0x000000b000b07308 */ /* 0x000e240000000800 */
[----:B------:R-:W-:-:S06]  /*6750*/  FADD.FTZ R172, R172, R169 ;  /* 0x000000a9acac7221 */ /* 0x000fcc0000010000 */
        /* <DEDUP_REMOVED lines=74> */
.L_x_3044:
[----:B------:R-:W-:Y:S02]  /*6c00*/  ISETP.NE.AND P2, PT, R206, 0x1, PT ;  /* 0x00000001ce00780c */ /* 0x000fe40003f45270 */
[----:B------:R-:W-:Y:S02]  /*6c10*/  R2UR UR5, R8 ;  /* 0x00000000080572ca */ /* 0x000fe400000e0000 */
[----:B------:R-:W-:-:S09]  /*6c20*/  LOP3.LUT P1, RZ, R16, 0x1, RZ, 0xc0, !PT ;  /* 0x0000000110ff7812 */ /* 0x000fd2000782c0ff */
[----:B------:R-:W0:Y:S02]  /*6c30*/  @P2 LDC R9, c[0x0][0x44c] ;  /* 0x00011300ff092b82 */ /* 0x000e240000000800 */
[----:B------:R-:W-:-:S04]  /*6c40*/  UIADD3 UR5, UR5, 0x38860, URZ ;  /* 0x0003886005057890 */ /* 0x000fc8000fffe03f */
[----:B------:R-:W-:Y:S02]  /*6c50*/  UPRMT UR5, UR39, 0x654, UR5 ;  /* 0x0000065427057896 */ /* 0x000fe40008000005 */
[----:B------:R-:W1:Y:S07]  /*6c60*/  @P2 LDC R11, c[0x0][0x450] ;  /* 0x00011400ff0b2b82 */ /* 0x000e6e0000000800 */
[----:B------:R-:W-:Y:S01]  /*6c70*/  SYNCS.ARRIVE.TRANS64.RED.A1T0 RZ, [UR5], RZ ;  /* 0x000000ffffff79a7 */ /* 0x000fe20008100405 */
[----:B0-----:R-:W-:-:S04]  /*6c80*/  @P2 IMAD.HI.U32 R8, R184, R9, RZ ;  /* 0x00000009b8082227 */ /* 0x001fc800078e00ff */
[----:B------:R-:W-:Y:S01]  /*6c90*/  IMAD.MOV.U32 R9, RZ, RZ, R184 ;  /* 0x000000ffff097224 */ /* 0x000fe200078e00b8 */
[----:B-1----:R-:W-:-:S05]  /*6ca0*/  @P2 SHF.R.U32.HI R9, RZ, R11, R8 ;  /* 0x0000000bff092219 */ /* 0x002fca0000011608 */
[----:B------:R-:W-:Y:S02]  /*6cb0*/  IMAD.IADD R178, R178, 0x1, R9 ;  /* 0x00000001b2b27824 */ /* 0x000fe400078e0209 */
[----:B------:R-:W-:Y:S02]  /*6cc0*/  VIADD R9, R168, 0xfffffffe ;  /* 0xfffffffea8097836 */ /* 0x000fe40000000000 */
        /* <DEDUP_REMOVED lines=13> */
.L_x_3046:
[----:B------:R-:W0:Y:S02]  /*6da0*/  LDC R12, c[0x0][0xadc] ;  /* 0x0002b700ff0c7b82 */ /* 0x000e240000000800 */
[----:B0-----:R-:W-:-:S13]  /*6db0*/  ISETP.NE.AND P1, PT, R12, 0x1, PT ;  /* 0x000000010c00780c */ /* 0x001fda0003f25270 */
[----:B------:R-:W0:Y:S02]  /*6dc0*/  @P1 LDC.64 R10, c[0x0][0xae0] ;  /* 0x0002b800ff0a1b82 */ /* 0x000e240000000a00 */
[----:B0-----:R-:W-:-:S05]  /*6dd0*/  @P1 IMAD.HI.U32 R10, R13, R10, RZ ;  /* 0x0000000a0d0a1227 */ /* 0x001fca00078e00ff */
[----:B------:R-:W-:-:S07]  /*6de0*/  @P1 SHF.R.U32.HI R13, RZ, R11, R10 ;  /* 0x0000000bff0d1219 */ /* 0x000fce000001160a */
.L_x_3047:
[----:B------:R-:W-:-:S05]  /*6df0*/  IMAD R13, R13, R12, R12 ;  /* 0x0000000c0d0d7224 */ /* 0x000fca00078e020c */
[----:B------:R-:W-:-:S07]  /*6e00*/  VIMNMX R8, R8, R13, PT ;  /* 0x0000000d08087248 */ /* 0x000fce0003fe0100 */
.L_x_3045:
        /* <DEDUP_REMOVED lines=9> */
.L_x_3067:
[----:B------:R-:W-:-:S04]  /*6ea0*/  UIADD3 UR36, UR7, 0x1, URZ ;  /* 0x0000000107247890 */ /* 0x000fc8000fffe03f */
[----:B------:R-:W-:-:S04]  /*6eb0*/  UISETP.NE.AND UP0, UPT, UR36, 0x2, UPT ;  /* 0x000000022400788c */ /* 0x000fc8000bf05270 */
[----:B------:R-:W-:Y:S02]  /*6ec0*/  USEL UR5, URZ, 0x1, UP0 ;  /* 0x000000013f057887 */ /* 0x000fe40008000000 */
[----:B------:R-:W-:-:S04]  /*6ed0*/  USEL UR36, UR36, URZ, UP0 ;  /* 0x0000003f24247287 */ /* 0x000fc80008000000 */
[----:B------:R-:W-:Y:S01]  /*6ee0*/  LOP3.LUT R2, R2, UR5, RZ, 0x3c, !PT ;  /* 0x0000000502027c12 */ /* 0x000fe2000f8e3cff */
[----:B------:R-:W-:Y:S07]  /*6ef0*/  @!P0 BRA `(.L_x_3049) ;  /* 0x0000000000048947 */ /* 0x000fee0003800000 */
[----:B------:R-:W-:Y:S01]  /*6f00*/  BPT.TRAP 0x1 ;  /* 0x000000040000795c */ /* 0x000fe20000300000 */
.L_x_3049:
[----:B------:R-:W-:Y:S01]  /*6f10*/  ULEA UR5, UR36, UR38, 0x3 ;  /* 0x0000002624057291 */ /* 0x000fe2000f8e183f */
[----:B------:R-:W-:-:S08]  /*6f20*/  SHF.L.U32 R5, R2, 0x1f, RZ ;  /* 0x0000001f02057819 */ /* 0x000fd000000006ff */
[----:B------:R0:W1:Y:S01]  /*6f30*/  SYNCS.PHASECHK.TRANS64.TRYWAIT P1, [UR5+0x38830], R5 ;  /* 0x03883005ff0075a7 */ /* 0x0000620008020145 */
[----:B------:R-:W-:Y:S05]  /*6f40*/  @!P0 BRA `(.L_x_3050) ;  /* 0x0000000000048947 */ /* 0x000fea0003800000 */
[----:B------:R-:W-:Y:S01]  /*6f50*/  BPT.TRAP 0x1 ;  /* 0x000000040000795c */ /* 0x000fe20000300000 */
.L_x_3050:
[----:B-1----:R-:W-:Y:S05]  /*6f60*/  @P1 BRA `(.L_x_3051) ;  /* 0x0000000000081947 */ /* 0x002fea0003800000 */
[----:B------:R-:W1:Y:S02]  /*6f70*/  SYNCS.PHASECHK.TRANS64.TRYWAIT P1, [UR5+0x38830], R5 ;  /* 0x03883005ff0075a7 */ /* 0x000e640008020145 */
[----:B-1----:R-:W-:Y:S05]  /*6f80*/  @!P1 BRA `(.L_x_3052) ;  /* 0x0000013400a89947 */ /* 0x002fea0003800000 */
.L_x_3051:
        /* <DEDUP_REMOVED lines=23> */
.L_x_3053:
[----:B------:R2:W3:Y:S01]  /*7100*/  SYNCS.PHASECHK.TRANS64.TRYWAIT P1, [UR5+0x38850], R5 ;  /* 0x03885005ff0075a7 */ /* 0x0004e20008020145 */
[----:B------:R-:W-:Y:S05]  /*7110*/  @!P0 BRA `(.L_x_3054) ;  /* 0x0000000000048947 */ /* 0x000fea0003800000 */
[----:B------:R-:W-:Y:S01]  /*7120*/  BPT.TRAP 0x1 ;  /* 0x000000040000795c */ /* 0x000fe20000300000 */
.L_x_3054:
[----:B---3--:R-:W-:Y:S05]  /*7130*/  @P1 BRA `(.L_x_3055) ;  /* 0x0000000000081947 */ /* 0x008fea0003800000 */
[----:B------:R-:W3:Y:S02]  /*7140*/  SYNCS.PHASECHK.TRANS64.TRYWAIT P1, [UR5+0x38850], R5 ;  /* 0x03885005ff0075a7 */ /* 0x000ee40008020145 */
[----:B---3--:R-:W-:Y:S05]  /*7150*/  @!P1 BRA `(.L_x_3056) ;  /* 0x00000134004c9947 */ /* 0x008fea0003800000 */
.L_x_3055:
        /* <DEDUP_REMOVED lines=265> */
.L_x_3057:
[----:B------:R-:W-:Y:S01]  /*81f0*/  ISETP.NE.AND P1, PT, R206, 0x1, PT ;  /* 0x00000001ce00780c */ /* 0x000fe20003f25270 */
[----:B------:R-:W-:Y:S01]  /*8200*/  IMAD.IADD R216, R191, 0x1, R184 ;  /* 0x00000001bfd87824 */ /* 0x000fe200078e02b8 */
[----:B------:R-:W-:Y:S01]  /*8210*/  UIADD3 UR10, UR5, 0x38840, URZ ;  /* 0x00038840050a7890 */ /* 0x000fe2000fffe03f */
[----:B------:R-:W-:Y:S01]  /*8220*/  IMAD.SHL.U32 R12, R9, 0x40, RZ ;  /* 0x00000040090c7824 */ /* 0x000fe200078e00ff */
[----:B------:R-:W-:Y:S01]  /*8230*/  LOP3.LUT P5, RZ, R16, 0x1, RZ, 0xc0, !PT ;  /* 0x0000000110ff7812 */ /* 0x000fe200078ac0ff */
        /* <DEDUP_REMOVED lines=8> */
[----:B-1----:R-:W-:Y:S02]  /*82c0*/  @P1 SHF.R.U32.HI R216, RZ, R6, R5 ;  /* 0x00000006ffd81219 */ /* 0x002fe40000011605 */
[----:B------:R-:W-:-:S03]  /*82d0*/  IADD3 R5, -R19, 0x1, -R12 ;  /* 0x0000000113057810 */ /* 0x000fc60007ffe90c */
[----:B------:R-:W0:Y:S01]  /*82e0*/  SHFL.IDX PT, R13, R216, RZ, 0x1c1f ;  /* 0x001c1fffd80d7589 */ /* 0x000e2200000e0000 */
[----:B------:R-:W-:-:S05]  /*82f0*/  IADD3 R5, -R18, R5, R17 ;  /* 0x0000000512057210 */ /* 0x000fca0007ffe111 */
[C---:B------:R-:W-:Y:S02]  /*8300*/  VIADD R20, R5.reuse, UR14 ;  /* 0x0000000e05147c36 */ /* 0x040fe40008000000 */
[----:B------:R-:W-:Y:S01]  /*8310*/  VIADD R15, R5, UR10 ;  /* 0x0000000a050f7c36 */ /* 0x000fe20008000000 */
[----:B------:R-:W-:Y:S01]  /*8320*/  ULDC UR10, c[0x0][0xadc] ;  /* 0x0002b700000a7ab9 */ /* 0x000fe20000000800 */
[----:B0-----:R-:W-:Y:S02]  /*8330*/  IMAD.IADD R14, R20, 0x1, R13 ;  /* 0x00000001140e7824 */ /* 0x001fe400078e020d */
[----:B------:R-:W-:Y:S01]  /*8340*/  IMAD.IADD R5, R13, 0x1, R15 ;  /* 0x000000010d057824 */ /* 0x000fe200078e020f */
[----:B------:R-:W-:Y:S06]  /*8350*/  @!P5 BRA `(.L_x_3058) ;  /* 0x000000000058d947 */ /* 0x000fec0003800000 */
[----:B------:R-:W-:Y:S01]  /*8360*/  IADD3 R13, -R18, R17, R13 ;  /* 0x00000011120d7210 */ /* 0x000fe20007ffe10d */
[----:B------:R-:W-:Y:S03]  /*8370*/  BSSY B0, `(.L_x_3059) ;  /* 0x0000010000007945 */ /* 0x000fe60003800000 */
        /* <DEDUP_REMOVED lines=10> */
.L_x_3060:
[----:B------:R-:W-:-:S05]  /*8420*/  IMAD.U32 R21, RZ, RZ, UR10 ;  /* 0x0000000aff157e24 */ /* 0x000fca000f8e00ff */
[----:B------:R-:W-:-:S13]  /*8430*/  ISETP.NE.AND P1, PT, R21, 0x1, PT ;  /* 0x000000011500780c */ /* 0x000fda0003f25270 */
[----:B------:R-:W0:Y:S02]  /*8440*/  @P1 LDC.64 R6, c[0x0][0xae0] ;  /* 0x0002b800ff061b82 */ /* 0x000e240000000a00 */
[----:B0-----:R-:W-:-:S05]  /*8450*/  @P1 IMAD.HI.U32 R6, R13, R6, RZ ;  /* 0x000000060d061227 */ /* 0x001fca00078e00ff */
[----:B------:R-:W-:-:S07]  /*8460*/  @P1 SHF.R.U32.HI R13, RZ, R7, R6 ;  /* 0x00000007ff0d1219 */ /* 0x000fce0000011606 */
.L_x_3061:
[----:B------:R-:W-:Y:S05]  /*8470*/  BSYNC B0 ;  /* 0x0000000000007941 */ /* 0x000fea0003800000 */
.L_x_3059:
[----:B------:R-:W-:-:S04]  /*8480*/  IMAD R6, R13, R21, -R12 ;  /* 0x000000150d067224 */ /* 0x000fc800078e0a0c */
[----:B------:R-:W-:-:S05]  /*8490*/  IMAD.IADD R6, R6, 0x1, -R19 ;  /* 0x0000000106067824 */ /* 0x000fca00078e0a13 */
[----:B------:R-:W-:Y:S02]  /*84a0*/  VIADDMNMX R14, R6, R21, R14, PT ;  /* 0x00000015060e7246 */ /* 0x000fe4000380010e */
[----:B------:R-:W-:-:S07]  /*84b0*/  VIMNMX R5, R5, R6, !PT ;  /* 0x0000000605057248 */ /* 0x000fce0007fe0100 */
.L_x_3058:
        /* <DEDUP_REMOVED lines=13> */
[----:B0-----:R-:W-:Y:S01]  /*8590*/  IMAD.IADD R20, R20, 0x1, R216 ;  /* 0x0000000114147824 */ /* 0x001fe200078e02d8 */
        /* <DEDUP_REMOVED lines=33> */
[----:B------:R-:W-:Y:S01]  /*87b0*/  ISETP.LT.OR P3, PT, R14, 0x3a, P3 ;  /* 0x0000003a0e00780c */ /* 0x000fe20001f61670 */
[----:B------:R-:W-:Y:S01]  /*87c0*/  IMAD.IADD R14, R15, 0x1, R216 ;  /* 0x000000010f0e7824 */ /* 0x000fe200078e02d8 */
        /* <DEDUP_REMOVED lines=16> */
.L_x_3064:
[----:B------:R-:W-:-:S05]  /*88d0*/  IMAD.U32 R152, RZ, RZ, UR10 ;  /* 0x0000000aff987e24 */ /* 0x000fca000f8e00ff */
[----:B------:R-:W-:-:S13]  /*88e0*/  ISETP.NE.AND P2, PT, R152, 0x1, PT ;  /* 0x000000019800780c */ /* 0x000fda0003f45270 */
[----:B------:R-:W0:Y:S02]  /*88f0*/  @P2 LDC.64 R6, c[0x0][0xae0] ;  /* 0x0002b800ff062b82 */ /* 0x000e240000000a00 */
[----:B0-----:R-:W-:-:S05]  /*8900*/  @P2 IMAD.HI.U32 R6, R5, R6, RZ ;  /* 0x0000000605062227 */ /* 0x001fca00078e00ff */
[----:B------:R-:W-:-:S07]  /*8910*/  @P2 SHF.R.U32.HI R5, RZ, R7, R6 ;  /* 0x00000007ff052219 */ /* 0x000fce0000011606 */
.L_x_3065:
[----:B------:R-:W-:Y:S05]  /*8920*/  BSYNC B0 ;  /* 0x0000000000007941 */ /* 0x000fea0003800000 */
.L_x_3063:
[----:B------:R-:W-:-:S04]  /*8930*/  IMAD R12, R5, R152, -R12 ;  /* 0x00000098050c7224 */ /* 0x000fc800078e0a0c */
[----:B------:R-:W-:-:S05]  /*8940*/  IMAD.IADD R5, R12, 0x1, -R19 ;  /* 0x000000010c057824 */ /* 0x000fca00078e0a13 */
[----:B------:R-:W-:Y:S02]  /*8950*/  VIADDMNMX R20, R5, R152, R20, PT ;  /* 0x0000009805147246 */ /* 0x000fe40003800114 */
[----:B------:R-:W-:-:S07]  /*8960*/  VIMNMX R14, R14, R5, !PT ;  /* 0x000000050e0e7248 */ /* 0x000fce0007fe0100 */
.L_x_3062:
[----:B------:R-:W-:Y:S01]  /*8970*/  FMNMX.FTZ R6, R13, R10, !PT ;  /* 0x0000000a0d067209 */ /* 0x000fe20007810000 */
[----:B------:R-:W-:Y:S01]  /*8980*/  ULEA UR10, UR36, UR37, 0xc ;  /* 0x00000025240a7291 */ /* 0x000fe2000f8e603f */
[----:B------:R-:W-:Y:S01]  /*8990*/  ISETP.GT.AND P2, PT, R14, 0x1, P1 ;  /* 0x000000010e00780c */ /* 0x000fe20000f44270 */
[----:B------:R-:W-:Y:S01]  /*89a0*/  UMOV UR15, 0x40000040 ;  /* 0x40000040000f7882 */ /* 0x000fe20000000000 */
[----:B------:R-:W-:Y:S02]  /*89b0*/  FMNMX.FTZ R6, R153, R6, !PT ;  /* 0x0000000699067209 */ /* 0x000fe40007810000 */
[----:B------:R-:W-:Y:S02]  /*89c0*/  ISETP.LT.OR P4, PT, R20, 0x2, P2 ;  /* 0x000000021400780c */ /* 0x000fe40001781670 */
[----:B------:R-:W-:Y:S01]  /*89d0*/  FMNMX.FTZ R6, R21, R6, !PT ;  /* 0x0000000615067209 */ /* 0x000fe20007810000 */
[----:B------:R-:W-:Y:S01]  /*89e0*/  UMOV UR14, UR10 ;  /* 0x0000000a000e7c82 */ /* 0x000fe20008000000 */
[----:B------:R-:W-:-:S02]  /*89f0*/  FSEL R155, R155, -INF , !P4 ;  /* 0xff8000009b9b7808 */ /* 0x000fc40006000000 */
[----:B------:R-:W-:Y:S02]  /*8a00*/  FMNMX.FTZ R6, R157, R6, !PT ;  /* 0x000000069d067209 */ /* 0x000fe40007810000 */
[----:B------:R-:W-:Y:S02]  /*8a10*/  ISETP.GT.AND P4, PT, R14, RZ, P1 ;  /* 0x000000ff0e00720c */ /* 0x000fe40000f84270 */
[----:B------:R-:W-:Y:S02]  /*8a20*/  FMNMX.FTZ R6, R217, R6, !PT ;  /* 0x00000006d9067209 */ /* 0x000fe40007810000 */
[----:B------:R-:W-:Y:S02]  /*8a30*/  ISETP.LT.OR P4, PT, R20, 0x1, P4 ;  /* 0x000000011400780c */ /* 0x000fe40002781670 */
[----:B------:R-:W-:Y:S02]  /*8a40*/  FMNMX.FTZ R6, R161, R6, !PT ;  /* 0x00000006a1067209 */ /* 0x000fe40007810000 */
[----:B------:R-:W-:-:S02]  /*8a50*/  ISETP.GT.AND P3, PT, R14, 0x8, P1 ;  /* 0x000000080e00780c */ /* 0x000fc40000f64270 */
[----:B------:R-:W-:Y:S02]  /*8a60*/  FMNMX.FTZ R6, R219, R6, !PT ;  /* 0x00000006db067209 */ /* 0x000fe40007810000 */
[----:B------:R-:W-:Y:S02]  /*8a70*/  FSEL R154, R154, -INF , !P4 ;  /* 0xff8000009a9a7808 */ /* 0x000fe40006000000 */
        /* <DEDUP_REMOVED lines=25> */
[----:B------:R-:W-:Y:S02]  /*8c10*/  ISETP.LT.OR P3, PT, R20, 0x1a, P3 ;  /* 0x0000001a1400780c */ /* 0x000fe40001f61670 */
[----:B------:R-:W-:Y:S02]  /*8c20*/  FSEL R166, R166, -INF , !P4 ;  /* 0xff800000a6a67808 */ /* 0x000fe40006000000 */
[----:B------:R-:W-:Y:S02]  /*8c30*/  ISETP.GT.AND P4, PT, R14, 0x21, P1 ;  /* 0x000000210e00780c */ /* 0x000fe40000f84270 */
[----:B------:R-:W-:-:S02]  /*8c40*/  ISETP.LT.OR P2, PT, R20, 0x21, P2 ;  /* 0x000000211400780c */ /* 0x000fc40001741670 */
[----:B------:R-:W-:Y:S02]  /*8c50*/  FSEL R167, R167, -INF , !P3 ;  /* 0xff800000a7a77808 */ /* 0x000fe40005800000 */
[----:B------:R-:W-:Y:S02]  /*8c60*/  ISETP.GT.AND P3, PT, R14, 0x28, P1 ;  /* 0x000000280e00780c */ /* 0x000fe40000f64270 */
[----:B------:R-:W-:Y:S02]  /*8c70*/  ISETP.LT.OR P4, PT, R20, 0x22, P4 ;  /* 0x000000221400780c */ /* 0x000fe40002781670 */
[----:B0-----:R-:W-:Y:S02]  /*8c80*/  FMNMX.FTZ R7, R6, R5, !PT ;  /* 0x0000000506077209 */ /* 0x001fe40007810000 */
[----:B------:R-:W0:Y:S01]  /*8c90*/  LDC R6, c[0x0][0xa80] ;  /* 0x0002a000ff067b82 */ /* 0x000e220000000800 */
[----:B------:R-:W-:Y:S02]  /*8ca0*/  FSEL R170, R170, -INF , !P2 ;  /* 0xff800000aaaa7808 */ /* 0x000fe40005000000 */
[----:B------:R-:W1:Y:S01]  /*8cb0*/  SHFL.BFLY PT, R12, R7, 0x1, 0x1f ;  /* 0x0c201f00070c7f89 */ /* 0x000e6200000e0000 */
[----:B------:R-:W-:-:S02]  /*8cc0*/  ISETP.GT.AND P2, PT, R14, 0x29, P1 ;  /* 0x000000290e00780c */ /* 0x000fc40000f44270 */
[----:B------:R-:W-:Y:S02]  /*8cd0*/  ISETP.LT.OR P3, PT, R20, 0x29, P3 ;  /* 0x000000291400780c */ /* 0x000fe40001f61670 */
[----:B------:R-:W-:Y:S02]  /*8ce0*/  FSEL R152, R171, -INF , !P4 ;  /* 0xff800000ab987808 */ /* 0x000fe40006000000 */
[----:B------:R-:W-:Y:S02]  /*8cf0*/  ISETP.GT.AND P4, PT, R14, 0x30, P1 ;  /* 0x000000300e00780c */ /* 0x000fe40000f84270 */
[----:B------:R-:W-:Y:S02]  /*8d00*/  ISETP.LT.OR P2, PT, R20, 0x2a, P2 ;  /* 0x0000002a1400780c */ /* 0x000fe40001741670 */
[----:B------:R-:W-:Y:S02]  /*8d10*/  FSEL R174, R174, -INF , !P3 ;  /* 0xff800000aeae7808 */ /* 0x000fe40005800000 */
[----:B------:R-:W-:-:S02]  /*8d20*/  ISETP.LT.OR P4, PT, R20, 0x31, P4 ;  /* 0x000000311400780c */ /* 0x000fc40002781670 */
[----:B------:R-:W-:Y:S02]  /*8d30*/  FSEL R158, R175, -INF , !P2 ;  /* 0xff800000af9e7808 */ /* 0x000fe40005000000 */
[----:B------:R-:W-:Y:S02]  /*8d40*/  ISETP.GT.AND P2, PT, R14, 0x31, P1 ;  /* 0x000000310e00780c */ /* 0x000fe40000f44270 */
[----:B------:R-:W-:Y:S02]  /*8d50*/  FSEL R178, R178, -INF , !P4 ;  /* 0xff800000b2b27808 */ /* 0x000fe40006000000 */
[----:B------:R-:W-:Y:S02]  /*8d60*/  ISETP.GT.AND P4, PT, R14, 0x38, P1 ;  /* 0x000000380e00780c */ /* 0x000fe40000f84270 */
[----:B------:R-:W-:Y:S02]  /*8d70*/  ISETP.LT.OR P2, PT, R20, 0x32, P2 ;  /* 0x000000321400780c */ /* 0x000fe40001741670 */
[----:B-1----:R-:W-:-:S02]  /*8d80*/  FMNMX.FTZ R5, R7, R12, !PT ;  /* 0x0000000c07057209 */ /* 0x002fc40007810000 */
[----:B------:R-:W-:Y:S02]  /*8d90*/  FMNMX.FTZ R12, R154, R11, !PT ;  /* 0x0000000b9a0c7209 */ /* 0x000fe40007810000 */
[C---:B------:R-:W-:Y:S01]  /*8da0*/  FSETP.NEU.FTZ.AND P3, PT, R5.reuse, -INF , PT ;  /* 0xff8000000500780b */ /* 0x040fe20003f7d000 */
[----:B0-----:R-:W-:Y:S01]  /*8db0*/  FMUL.FTZ R156, R5, R6 ;  /* 0x00000006059c7220 */ /* 0x001fe20000410000 */
[----:B------:R-:W-:Y:S02]  /*8dc0*/  FMNMX.FTZ R12, R155, R12, !PT ;  /* 0x0000000c9b0c7209 */ /* 0x000fe40007810000 */
[----:B------:R-:W-:Y:S02]  /*8dd0*/  ISETP.GT.AND P1, PT, R14, 0x39, P1 ;  /* 0x000000390e00780c */ /* 0x000fe40000f24270 */
[----:B------:R-:W-:Y:S02]  /*8de0*/  FMNMX.FTZ R12, R227, R12, !PT ;  /* 0x0000000ce30c7209 */ /* 0x000fe40007810000 */
[----:B------:R-:W-:-:S02]  /*8df0*/  FSEL R156, R156, RZ, P3 ;  /* 0x000000ff9c9c7208 */ /* 0x000fc40001800000 */
[----:B------:R-:W-:Y:S02]  /*8e00*/  FMNMX.FTZ R12, R159, R12, !PT ;  /* 0x0000000c9f0c7209 */ /* 0x000fe40007810000 */
[C---:B------:R-:W-:Y:S01]  /*8e10*/  ISETP.LT.OR P4, PT, R20.reuse, 0x39, P4 ;  /* 0x000000391400780c */ /* 0x040fe20002781670 */
[--C-:B------:R-:W-:Y:S01]  /*8e20*/  FFMA.FTZ R162, R21, R6, -R156.reuse ;  /* 0x0000000615a27223 */ /* 0x100fe2000001089c */
[----:B------:R-:W-:Y:S01]  /*8e30*/  FMNMX.FTZ R12, R229, R12, !PT ;  /* 0x0000000ce50c7209 */ /* 0x000fe20007810000 */
[-CC-:B------:R-:W-:Y:S01]  /*8e40*/  FFMA.FTZ R21, R157, R6.reuse, -R156.reuse ;  /* 0x000000069d157223 */ /* 0x180fe2000001089c */
[----:B------:R-:W-:Y:S01]  /*8e50*/  ISETP.LT.OR P1, PT, R20, 0x3a, P1 ;  /* 0x0000003a1400780c */ /* 0x000fe20000f21670 */
[--C-:B------:R-:W-:Y:S01]  /*8e60*/  FFMA.FTZ R13, R13, R6, -R156.reuse ;  /* 0x000000060d0d7223 */ /* 0x100fe2000001089c */
[----:B------:R-:W-:Y:S01]  /*8e70*/  FMNMX.FTZ R7, R163, R12, !PT ;  /* 0x0000000ca3077209 */ /* 0x000fe20007810000 */
[-CC-:B------:R-:W-:Y:S01]  /*8e80*/  FFMA.FTZ R171, R161, R6.reuse, -R156.reuse ;  /* 0x00000006a1ab7223 */ /* 0x180fe2000001089c */
[----:B------:R-:W-:Y:S01]  /*8e90*/  FSEL R182, R182, -INF , !P4 ;  /* 0xff800000b6b67808 */ /* 0x000fe20006000000 */
[-CC-:B------:R-:W-:Y:S01]  /*8ea0*/  FFMA.FTZ R168, R219, R6.reuse, -R156.reuse ;  /* 0x00000006dba87223 */ /* 0x180fe2000001089c */
[----:B------:R-:W-:Y:S01]  /*8eb0*/  FMNMX.FTZ R12, R166, R7, !PT ;  /* 0x00000007a60c7209 */ /* 0x000fe20007810000 */
[-CC-:B------:R-:W-:Y:S01]  /*8ec0*/  FFMA.FTZ R175, R165, R6.reuse, -R156.reuse ;  /* 0x00000006a5af7223 */ /* 0x180fe2000001089c */
[----:B------:R-:W-:Y:S01]  /*8ed0*/  FSEL R183, R183, -INF , !P1 ;  /* 0xff800000b7b77808 */ /* 0x000fe20004800000 */
[--C-:B------:R-:W-:Y:S01]  /*8ee0*/  FFMA.FTZ R172, R221, R6, -R156.reuse ;  /* 0x00000006ddac7223 */ /* 0x100fe2000001089c */
[----:B------:R-:W-:Y:S01]  /*8ef0*/  FMNMX.FTZ R7, R167, R12, !PT ;  /* 0x0000000ca7077209 */ /* 0x000fe20007810000 */
[-CC-:B------:R-:W-:Y:S01]  /*8f00*/  FFMA.FTZ R12, R153, R6.reuse, -R156.reuse ;  /* 0x00000006990c7223 */ /* 0x180fe2000001089c */
[----:B------:R-:W-:Y:S01]  /*8f10*/  FSEL R153, R179, -INF , !P2 ;  /* 0xff800000b3997808 */ /* 0x000fe20005000000 */
[-CC-:B------:R-:W-:Y:S01]  /*8f20*/  FFMA.FTZ R169, R169, R6.reuse, -R156.reuse ;  /* 0x00000006a9a97223 */ /* 0x180fe2000001089c */
[----:B------:R-:W-:Y:S01]  /*8f30*/  FMNMX.FTZ R7, R170, R7, !PT ;  /* 0x00000007aa077209 */ /* 0x000fe20007810000 */
[-CC-:B------:R-:W-:Y:S01]  /*8f40*/  FFMA.FTZ R176, R223, R6.reuse, -R156.reuse ;  /* 0x00000006dfb07223 */ /* 0x180fe2000001089c */
[----:B------:R-:W-:Y:S01]  /*8f50*/  FSEL R157, R5, RZ, P3 ;  /* 0x000000ff059d7208 */ /* 0x000fe20001800000 */
[-CC-:B------:R-:W-:Y:S01]  /*8f60*/  FFMA.FTZ R173, R173, R6.reuse, -R156.reuse ;  /* 0x00000006adad7223 */ /* 0x180fe2000001089c */
[----:B------:R-:W-:Y:S01]  /*8f70*/  FMNMX.FTZ R7, R152, R7, !PT ;  /* 0x0000000798077209 */ /* 0x000fe20007810000 */
[-CC-:B------:R-:W-:Y:S01]  /*8f80*/  FFMA.FTZ R179, R225, R6.reuse, -R156.reuse ;  /* 0x00000006e1b37223 */ /* 0x180fe2000001089c */
[-CC-:B------:R-:W-:Y:S01]  /*8f90*/  FFMA.FTZ R180, R177, R6.reuse, -R156.reuse ;  /* 0x00000006b1b47223 */ /* 0x180fe2000001089c */
[-CC-:B------:R-:W-:Y:S01]  /*8fa0*/  FFMA.FTZ R15, R15, R6.reuse, -R156.reuse ;  /* 0x000000060f0f7223 */ /* 0x180fe2000001089c */
[----:B------:R-:W-:Y:S01]  /*8fb0*/  FMNMX.FTZ R7, R174, R7, !PT ;  /* 0x00000007ae077209 */ /* 0x000fe20007810000 */
[----:B------:R-:W-:Y:S01]  /*8fc0*/  FFMA.FTZ R216, R181, R6, -R156 ;  /* 0x00000006b5d87223 */ /* 0x000fe2000001089c */
[----:B------:R-:W-:Y:S01]  /*8fd0*/  FADD.FTZ R157, -R157, R10 ;  /* 0x0000000a9d9d7221 */ /* 0x000fe20000010100 */
[----:B------:R-:W-:Y:S01]  /*8fe0*/  MUFU.EX2 R13, R13 ;  /* 0x0000000d000d7308 */ /* 0x000fe20000000800 */
[----:B------:R-:W-:-:S02]  /*8ff0*/  FMNMX.FTZ R7, R158, R7, !PT ;  /* 0x000000079e077209 */ /* 0x000fc40007810000 */
[----:B------:R-:W-:Y:S02]  /*9000*/  FMUL.FTZ R10, R157, R6 ;  /* 0x000000069d0a7220 */ /* 0x000fe40000410000 */
[----:B------:R-:W-:-:S03]  /*9010*/  FMNMX.FTZ R14, R178, R7, !PT ;  /* 0x00000007b20e7209 */ /* 0x000fc60007810000 */
[----:B------:R-:W-:Y:S01]  /*9020*/  MUFU.EX2 R12, R12 ;  /* 0x0000000c000c7308 */ /* 0x000fe20000000800 */
[----:B------:R-:W-:-:S04]  /*9030*/  FMNMX.FTZ R7, R153, R14, !PT ;  /* 0x0000000e99077209 */ /* 0x000fc80007810000 */
[----:B------:R-:W-:-:S03]  /*9040*/  FMNMX.FTZ R20, R182, R7, !PT ;  /* 0x00000007b6147209 */ /* 0x000fc60007810000 */
[----:B------:R-:W0:Y:S01]  /*9050*/  MUFU.EX2 R10, R10 ;  /* 0x0000000a000a7308 */ /* 0x000e220000000800 */
[----:B------:R-:W-:Y:S01]  /*9060*/  FMNMX.FTZ R7, R183, R20, !PT ;  /* 0x00000014b7077209 */ /* 0x000fe20007810000 */
[----:B------:R-:W-:-:S04]  /*9070*/  FFMA.FTZ R20, R217, R6, -R156 ;  /* 0x00000006d9147223 */ /* 0x000fc8000001089c */
[----:B------:R-:W1:Y:S02]  /*9080*/  SHFL.BFLY PT, R160, R7, 0x2, 0x1f ;  /* 0x0c401f0007a07f89 */ /* 0x000e6400000e0000 */
[----:B------:R-:W-:Y:S08]  /*9090*/  MUFU.EX2 R14, R162 ;  /* 0x000000a2000e7308 */ /* 0x000ff00000000800 */
[----:B------:R-:W2:Y:S01]  /*90a0*/  MUFU.EX2 R21, R21 ;  /* 0x0000001500157308 */ /* 0x000ea20000000800 */
        /* <DEDUP_REMOVED lines=42> */
[----:B0-----:R-:W-:Y:S01]  /*9350*/  FMNMX.FTZ R7, R160, R7, !PT ;  /* 0x00000007a0077209 */ /* 0x001fe20007810000 */
[-C--:B------:R-:W-:Y:S01]  /*9360*/  FMUL.FTZ R93, R93, R10.reuse ;  /* 0x0000000a5d5d7220 */ /* 0x080fe20000410000 */
[-C--:B------:R-:W-:Y:S01]  /*9370*/  FMUL.FTZ R96, R96, R10.reuse ;  /* 0x0000000a60607220 */ /* 0x080fe20000410000 */
[----:B------:R-:W-:Y:S01]  /*9380*/  FMUL.FTZ R97, R97, R10 ;  /* 0x0000000a61617220 */ /* 0x000fe20000410000 */
[C---:B------:R-:W-:Y:S01]  /*9390*/  FSETP.NEU.FTZ.AND P2, PT, R7.reuse, -INF , PT ;  /* 0xff8000000700780b */ /* 0x040fe20003f5d000 */
[----:B------:R-:W-:Y:S01]  /*93a0*/  FMUL.FTZ R156, R7, R6 ;  /* 0x00000006079c7220 */ /* 0x000fe20000410000 */
[----:B------:R-:W0:Y:S01]  /*93b0*/  MUFU.EX2 R169, R169 ;  /* 0x000000a900a97308 */ /* 0x000e220000000800 */
[-C--:B------:R-:W-:Y:S01]  /*93c0*/  FMUL.FTZ R100, R100, R10.reuse ;  /* 0x0000000a64647220 */ /* 0x080fe20000410000 */
[-C--:B------:R-:W-:Y:S01]  /*93d0*/  FMUL.FTZ R101, R101, R10.reuse ;  /* 0x0000000a65657220 */ /* 0x080fe20000410000 */
[-C--:B------:R-:W-:Y:S01]  /*93e0*/  FMUL.FTZ R104, R104, R10.reuse ;  /* 0x0000000a68687220 */ /* 0x080fe20000410000 */
[----:B------:R-:W-:Y:S01]  /*93f0*/  FSEL R157, R156, RZ, P2 ;  /* 0x000000ff9c9d7208 */ /* 0x000fe20001000000 */
[-C--:B------:R-:W-:Y:S01]  /*9400*/  FMUL.FTZ R105, R105, R10.reuse ;  /* 0x0000000a69697220 */ /* 0x080fe20000410000 */
[-C--:B------:R-:W-:Y:S01]  /*9410*/  FMUL.FTZ R108, R108, R10.reuse ;  /* 0x0000000a6c6c7220 */ /* 0x080fe20000410000 */
[----:B------:R-:W-:Y:S01]  /*9420*/  FMUL.FTZ R109, R109, R10 ;  /* 0x0000000a6d6d7220 */ /* 0x000fe20000410000 */
[----:B------:R-:W-:Y:S01]  /*9430*/  MUFU.EX2 R176, R176 ;  /* 0x000000b000b07308 */ /* 0x000fe20000000800 */
[----:B------:R-:W-:Y:S01]  /*9440*/  FFMA.FTZ R218, R154, R6, -R157 ;  /* 0x000000069ada7223 */ /* 0x000fe2000001089d */
[----:B------:R-:W-:-:S02]  /*9450*/  IMAD.MOV R154, RZ, RZ, -R185 ;  /* 0x000000ffff9a7224 */ /* 0x000fc400078e0ab9 */
[-CC-:B------:R-:W-:Y:S01]  /*9460*/  FFMA.FTZ R177, R155, R6.reuse, -R157.reuse ;  /* 0x000000069bb17223 */ /* 0x180fe2000001089d */
[----:B------:R-:W-:Y:S02]  /*9470*/  IMAD.U32 R155, RZ, RZ, UR7 ;  /* 0x00000007ff9b7e24 */ /* 0x000fe4000f8e00ff */
[-CC-:B------:R-:W-:Y:S01]  /*9480*/  FFMA.FTZ R181, R227, R6.reuse, -R157.reuse ;  /* 0x00000006e3b57223 */ /* 0x180fe2000001089d */
[--C-:B------:R-:W-:Y:S01]  /*9490*/  FFMA.FTZ R220, R159, R6, -R157.reuse ;  /* 0x000000069fdc7223 */ /* 0x100fe2000001089d */
[----:B------:R-:W-:Y:S01]  /*94a0*/  ISETP.NE.AND P1, PT, R19, R154, PT ;  /* 0x0000009a1300720c */ /* 0x000fe20003f25270 */
[-CC-:B------:R-:W-:Y:S01]  /*94b0*/  FFMA.FTZ R217, R229, R6.reuse, -R157.reuse ;  /* 0x00000006e5d97223 */ /* 0x180fe2000001089d */
[----:B------:R-:W-:Y:S01]  /*94c0*/  FSEL R154, R7, RZ, P2 ;  /* 0x000000ff079a7208 */ /* 0x000fe20001000000 */
[-CC-:B------:R-:W-:Y:S01]  /*94d0*/  FFMA.FTZ R219, R152, R6.reuse, -R157.reuse ;  /* 0x0000000698db7223 */ /* 0x180fe2000001089d */
[-CC-:B------:R-:W-:Y:S01]  /*94e0*/  FFMA.FTZ R221, R158, R6.reuse, -R157.reuse ;  /* 0x000000069edd7223 */ /* 0x180fe2000001089d */
[-CC-:B------:R-:W-:Y:S01]  /*94f0*/  FFMA.FTZ R163, R163, R6.reuse, -R157.reuse ;  /* 0x00000006a3a37223 */ /* 0x180fe2000001089d */
[-C--:B------:R-:W-:Y:S01]  /*9500*/  FFMA.FTZ R166, R166, R6.reuse, -R157 ;  /* 0x00000006a6a67223 */ /* 0x080fe2000001089d */
[----:B------:R-:W-:Y:S01]  /*9510*/  FADD.FTZ R11, -R154, R11 ;  /* 0x0000000b9a0b7221 */ /* 0x000fe20000010100 */
[-CC-:B------:R-:W-:Y:S01]  /*9520*/  FFMA.FTZ R167, R167, R6.reuse, -R157.reuse ;  /* 0x00000006a7a77223 */ /* 0x180fe2000001089d */
[-CC-:B------:R-:W-:Y:S01]  /*9530*/  FFMA.FTZ R222, R178, R6.reuse, -R157.reuse ;  /* 0x00000006b2de7223 */ /* 0x180fe2000001089d */
[-CC-:B------:R-:W-:Y:S01]  /*9540*/  FFMA.FTZ R223, R153, R6.reuse, -R157.reuse ;  /* 0x0000000699df7223 */ /* 0x180fe2000001089d */
[-C--:B------:R-:W-:Y:S01]  /*9550*/  FMUL.FTZ R11, R11, R6.reuse ;  /* 0x000000060b0b7220 */ /* 0x080fe20000410000 */
[----:B------:R-:W-:Y:S01]  /*9560*/  FFMA.FTZ R224, R182, R6, -R157 ;  /* 0x00000006b6e07223 */ /* 0x000fe2000001089d */
[----:B------:R-:W-:-:S02]  /*9570*/  @!P1 IMAD R154, R155, 0x40, R22 ;  /* 0x000000409b9a9824 */ /* 0x000fc400078e0216 */
[-CC-:B------:R-:W-:Y:S01]  /*9580*/  FFMA.FTZ R225, R183, R6.reuse, -R157.reuse ;  /* 0x00000006b7e17223 */ /* 0x180fe2000001089d */
[-CC-:B------:R-:W-:Y:S01]  /*9590*/  FFMA.FTZ R156, R170, R6.reuse, -R157.reuse ;  /* 0x00000006aa9c7223 */ /* 0x180fe2000001089d */
[----:B------:R-:W-:Y:S01]  /*95a0*/  FFMA.FTZ R159, R174, R6, -R157 ;  /* 0x00000006ae9f7223 */ /* 0x000fe2000001089d */
[----:B------:R-:W3:Y:S01]  /*95b0*/  MUFU.EX2 R11, R11 ;  /* 0x0000000b000b7308 */ /* 0x000ee20000000800 */
[----:B------:R-:W-:Y:S01]  /*95c0*/  @!P1 LEA R155, R154, UR38, 0x2 ;  /* 0x000000269a9b9c11 */ /* 0x000fe2000f8e10ff */
[-C--:B------:R-:W-:Y:S01]  /*95d0*/  FMUL.FTZ R112, R112, R10.reuse ;  /* 0x0000000a70707220 */ /* 0x080fe20000410000 */
[----:B------:R-:W-:Y:S01]  /*95e0*/  F2FP.BF16.F32.PACK_AB R152, R12, R13 ;  /* 0x0000000d0c98723e */ /* 0x000fe200000010ff */
[----:B------:R-:W-:Y:S01]  /*95f0*/  FMUL.FTZ R113, R113, R10 ;  /* 0x0000000a71717220 */ /* 0x000fe20000410000 */
[----:B--2---:R-:W-:Y:S01]  /*9600*/  F2FP.BF16.F32.PACK_AB R154, R21, R14 ;  /* 0x0000000e159a723e */ /* 0x004fe200000010ff */
[----:B------:R-:W-:Y:S01]  /*9610*/  @!P1 STS [R155+0x38400], R10 ;  /* 0x0384000a9b009388 */ /* 0x000fe20000000800 */
[----:B-1----:R-:W-:Y:S01]  /*9620*/  F2FP.BF16.F32.PACK_AB R158, R175, R168 ;  /* 0x000000a8af9e723e */ /* 0x002fe200000010ff */
[----:B------:R-:W-:Y:S01]  /*9630*/  MUFU.EX2 R218, R218 ;  /* 0x000000da00da7308 */ /* 0x000fe20000000800 */
        /* <DEDUP_REMOVED lines=8> */
[----:B---3--:R1:W-:Y:S01]  /*96c0*/  @!P1 STS [R155+0x38420], R11 ;  /* 0x0384200b9b009388 */ /* 0x0083e20000000800 */
        /* <DEDUP_REMOVED lines=89> */
[----:B--2---:R-:W-:Y:S01]  /*9c60*/  F2FP.BF16.F32.PACK_AB R161, R219, R178 ;  /* 0x000000b2dba1723e */ /* 0x004fe200000010ff */
[-C--:B------:R-:W-:Y:S01]  /*9c70*/  FMUL.FTZ R143, R143, R11.reuse ;  /* 0x0000000b8f8f7220 */ /* 0x080fe20000410000 */
[-C--:B------:R-:W-:Y:S01]  /*9c80*/  FMUL.FTZ R146, R146, R11.reuse ;  /* 0x0000000b92927220 */ /* 0x080fe20000410000 */
[-C--:B------:R-:W-:Y:S01]  /*9c90*/  FMUL.FTZ R147, R147, R11.reuse ;  /* 0x0000000b93937220 */ /* 0x080fe20000410000 */
[-C--:B------:R-:W-:Y:S01]  /*9ca0*/  FMUL.FTZ R150, R150, R11.reuse ;  /* 0x0000000b96967220 */ /* 0x080fe20000410000 */
[----:B------:R-:W-:Y:S01]  /*9cb0*/  MUFU.EX2 R179, R179 ;  /* 0x000000b300b37308 */ /* 0x000fe20000000800 */
[----:B------:R-:W-:Y:S01]  /*9cc0*/  FMUL.FTZ R151, R151, R11 ;  /* 0x0000000b97977220 */ /* 0x000fe20000410000 */
[----:B------:R0:W-:Y:S01]  /*9cd0*/  STSM.16.M88.4 [R186+0x36400], R152 ;  /* 0x03640098ba007844 */ /* 0x0001e20000000200 */
[----:B------:R-:W-:Y:S01]  /*9ce0*/  FFMA.FTZ R13, R10, R0, R13 ;  /* 0x000000000a0d7223 */ /* 0x000fe2000001000d */
[----:B------:R-:W-:-:S02]  /*9cf0*/  FFMA.FTZ R218, R11, R3, R218 ;  /* 0x000000030bda7223 */ /* 0x000fc400000100da */
[----:B------:R0:W-:Y:S01]  /*9d00*/  STSM.16.M88.4 [R187], R156 ;  /* 0x0000009cbb007844 */ /* 0x0001e20000000200 */
[----:B------:R-:W-:Y:S01]  /*9d10*/  FADD.FTZ R13, R12, R13 ;  /* 0x0000000d0c0d7221 */ /* 0x000fe20000010000 */
[----:B------:R-:W2:Y:S01]  /*9d20*/  MUFU.EX2 R180, R180 ;  /* 0x000000b400b47308 */ /* 0x000ea20000000800 */
[----:B-1----:R-:W-:Y:S01]  /*9d30*/  F2FP.BF16.F32.PACK_AB R163, R221, R182 ;  /* 0x000000b6dda3723e */ /* 0x002fe200000010ff */
        /* <DEDUP_REMOVED lines=9> */
[----:B------:R-:W1:Y:S01]  /*9dd0*/  MUFU.EX2 R216, R216 ;  /* 0x000000d800d87308 */ /* 0x000e620000000800 */
        /* <DEDUP_REMOVED lines=19> */
[----:B------:R-:W-:Y:S02]  /*9f10*/  FADD.FTZ R179, R179, R176 ;  /* 0x000000b0b3b37221 */ /* 0x000fe40000010000 */
[----:B------:R-:W1:Y:S01]  /*9f20*/  MUFU.EX2 R225, R225 ;  /* 0x000000e100e17308 */ /* 0x000e620000000800 */
[----:B--2---:R-:W-:Y:S01]  /*9f30*/  F2FP.BF16.F32.PACK_AB R165, R223, R222 ;  /* 0x000000dedfa5723e */ /* 0x004fe200000010ff */
[----:B------:R-:W-:Y:S01]  /*9f40*/  FADD.FTZ R222, R222, R221 ;  /* 0x000000dddede7221 */ /* 0x000fe20000010000 */
[----:B------:R-:W-:-:S03]  /*9f50*/  FADD.FTZ R180, R180, R179 ;  /* 0x000000b3b4b47221 */ /* 0x000fc60000010000 */
[----:B------:R-:W-:Y:S01]  /*9f60*/  FADD.FTZ R223, R223, R222 ;  /* 0x000000dedfdf7221 */ /* 0x000fe20000010000 */
[----:B------:R-:W-:-:S04]  /*9f70*/  FADD.FTZ R15, R15, R180 ;  /* 0x000000b40f0f7221 */ /* 0x000fc80000010000 */
[----:B------:R-:W-:Y:S01]  /*9f80*/  FADD.FTZ R0, R216, R15 ;  /* 0x0000000fd8007221 */ /* 0x000fe20000010000 */
[----:B-1----:R-:W-:Y:S01]  /*9f90*/  F2FP.BF16.F32.PACK_AB R167, R225, R224 ;  /* 0x000000e0e1a7723e */ /* 0x002fe200000010ff */
[----:B------:R-:W-:-:S04]  /*9fa0*/  FADD.FTZ R224, R224, R223 ;  /* 0x000000dfe0e07221 */ /* 0x000fc80000010000 */
        /* <DEDUP_REMOVED lines=34> */
.L_x_3066:
        /* <DEDUP_REMOVED lines=9> */
.L_x_3048:
[----:B------:R-:W-:Y:S01]  /*a260*/  ISETP.NE.AND P2, PT, R206, 0x1, PT ;  /* 0x00000001ce00780c */ /* 0x000fe20003f45270 */
[----:B------:R-:W-:Y:S01]  /*a270*/  VIADD R8, R184, 0x3f ;  /* 0x0000003fb8087836 */ /* 0x000fe20000000000 */
[----:B------:R-:W-:Y:S02]  /*a280*/  LOP3.LUT P1, RZ, R16, 0x1, RZ, 0xc0, !PT ;  /* 0x0000000110ff7812 */ /* 0x000fe4000782c0ff */
[----:B------:R-:W-:-:S09]  /*a290*/  IADD3 R13, R17, 0x1, -R18 ;  /* 0x00000001110d7810 */ /* 0x000fd20007ffe812 */
        /* <DEDUP_REMOVED lines=17> */
.L_x_3069:
[----:B------:R-:W0:Y:S02]  /*a3b0*/  LDC R15, c[0x0][0xadc] ;  /* 0x0002b700ff0f7b82 */ /* 0x000e240000000800 */
[----:B0-----:R-:W-:-:S13]  /*a3c0*/  ISETP.NE.AND P1, PT, R15, 0x1, PT ;  /* 0x000000010f00780c */ /* 0x001fda0003f25270 */
[----:B------:R-:W0:Y:S02]  /*a3d0*/  @P1 LDC.64 R10, c[0x0][0xae0] ;  /* 0x0002b800ff0a1b82 */ /* 0x000e240000000a00 */
[----:B0-----:R-:W-:-:S05]  /*a3e0*/  @P1 IMAD.HI.U32 R10, R8, R10, RZ ;  /* 0x0000000a080a1227 */ /* 0x001fca00078e00ff */
[----:B------:R-:W-:-:S07]  /*a3f0*/  @P1 SHF.R.U32.HI R8, RZ, R11, R10 ;  /* 0x0000000bff081219 */ /* 0x000fce000001160a */
.L_x_3070:
[----:B------:R-:W-:-:S05]  /*a400*/  IMAD R11, R8, R15, RZ ;  /* 0x0000000f080b7224 */ /* 0x000fca00078e02ff */
[----:B------:R-:W-:-:S07]  /*a410*/  VIMNMX R12, R12, R11, !PT ;  /* 0x0000000b0c0c7248 */ /* 0x000fce0007fe0100 */
.L_x_3068:
        /* <DEDUP_REMOVED lines=10> */
.L_x_3082:
        /* <DEDUP_REMOVED lines=10> */
.L_x_3072:
[----:B------:R-:W-:Y:S01]  /*a560*/  ULEA UR5, UR36, UR38, 0x3 ;  /* 0x0000002624057291 */ /* 0x000fe2000f8e183f */
[----:B------:R-:W-:-:S08]  /*a570*/  SHF.L.U32 R5, R2, 0x1f, RZ ;  /* 0x0000001f02057819 */ /* 0x000fd000000006ff */
[----:B------:R0:W1:Y:S01]  /*a580*/  SYNCS.PHASECHK.TRANS64.TRYWAIT P2, [UR5+0x38830], R5 ;  /* 0x03883005ff0075a7 */ /* 0x0000620008040145 */
[----:B------:R-:W-:Y:S05]  /*a590*/  @!P0 BRA `(.L_x_3073) ;  /* 0x0000000000048947 */ /* 0x000fea0003800000 */
[----:B------:R-:W-:Y:S01]  /*a5a0*/  BPT.TRAP 0x1 ;  /* 0x000000040000795c */ /* 0x000fe20000300000 */
.L_x_3073:
[----:B-1----:R-:W-:Y:S05]  /*a5b0*/  @P2 BRA `(.L_x_3074) ;  /* 0x0000000000082947 */ /* 0x002fea0003800000 */
[----:B------:R-:W1:Y:S02]  /*a5c0*/  SYNCS.PHASECHK.TRANS64.TRYWAIT P2, [UR5+0x38830], R5 ;  /* 0x03883005ff0075a7 */ /* 0x000e640008040145 */
[----:B-1----:R-:W-:Y:S05]  /*a5d0*/  @!P2 BRA `(.L_x_3075) ;  /* 0x000001000044a947 */ /* 0x002fea0003800000 */
.L_x_3074:
        /* <DEDUP_REMOVED lines=23> */
.L_x_3076:
[----:B------:R2:W3:Y:S01]  /*a750*/  SYNCS.PHASECHK.TRANS64.TRYWAIT P2, [UR5+0x38850], R5 ;  /* 0x03885005ff0075a7 */ /* 0x0004e20008040145 */
[----:B------:R-:W-:Y:S05]  /*a760*/  @!P0 BRA `(.L_x_3077) ;  /* 0x0000000000048947 */ /* 0x000fea0003800000 */
[----:B------:R-:W-:Y:S01]  /*a770*/  BPT.TRAP 0x1 ;  /* 0x000000040000795c */ /* 0x000fe20000300000 */
.L_x_3077:
[----:B---3--:R-:W-:Y:S05]  /*a780*/  @P2 BRA `(.L_x_3078) ;  /* 0x0000000000082947 */ /* 0x008fea0003800000 */
[----:B------:R-:W3:Y:S02]  /*a790*/  SYNCS.PHASECHK.TRANS64.TRYWAIT P2, [UR5+0x38850], R5 ;  /* 0x03885005ff0075a7 */ /* 0x000ee40008040145 */
[----:B---3--:R-:W-:Y:S05]  /*a7a0*/  @!P2 BRA `(.L_x_3079) ;  /* 0x000000fc00e8a947 */ /* 0x008fea0003800000 */
.L_x_3078:
        /* <DEDUP_REMOVED lines=265> */
.L_x_3080:
[----:B------:R-:W-:Y:S01]  /*b840*/  FMNMX.FTZ R6, R152, R10, !PT ;  /* 0x0000000a98067209 */ /* 0x000fe20007810000 */
[----:B------:R-:W-:Y:S01]  /*b850*/  UIADD3 UR10, UR5, 0x38840, URZ ;  /* 0x00038840050a7890 */ /* 0x000fe2000fffe03f */
[----:B------:R-:W-:Y:S01]  /*b860*/  FMNMX.FTZ R12, R154, R216, !PT ;  /* 0x000000d89a0c7209 */ /* 0x000fe20007810000 */
[----:B------:R-:W-:Y:S01]  /*b870*/  UMOV UR11, 0x40000040 ;  /* 0x40000040000b7882 */ /* 0x000fe20000000000 */
[----:B------:R-:W-:Y:S01]  /*b880*/  FMNMX.FTZ R5, R153, R6, !PT ;  /* 0x0000000699057209 */ /* 0x000fe20007810000 */
[----:B------:R-:W-:Y:S01]  /*b890*/  UPRMT UR10, UR39, 0x654, UR10 ;  /* 0x00000654270a7896 */ /* 0x000fe2000800000a */
[----:B------:R-:W-:Y:S02]  /*b8a0*/  UMOV UR15, 0x40000040 ;  /* 0x40000040000f7882 */ /* 0x000fe40000000000 */
[----:B------:R-:W-:-:S04]  /*b8b0*/  FMNMX.FTZ R6, R156, R5, !PT ;  /* 0x000000059c067209 */ /* 0x000fc80007810000 */
[----:B------:R-:W-:Y:S02]  /*b8c0*/  FMNMX.FTZ R5, R157, R6, !PT ;  /* 0x000000069d057209 */ /* 0x000fe40007810000 */
[----:B------:R-:W-:Y:S01]  /*b8d0*/  SYNCS.ARRIVE.TRANS64.RED.A1T0 RZ, [UR10], RZ ;  /* 0x000000ffffff79a7 */ /* 0x000fe2000810040a */
[----:B------:R-:W-:Y:S01]  /*b8e0*/  ULEA UR10, UR36, UR37, 0xc ;  /* 0x00000025240a7291 */ /* 0x000fe2000f8e603f */
[----:B------:R-:W-:-:S03]  /*b8f0*/  FMNMX.FTZ R6, R160, R5, !PT ;  /* 0x00000005a0067209 */ /* 0x000fc60007810000 */
[----:B------:R-:W-:Y:S01]  /*b900*/  UIADD3 UR14, UR10, 0x80, URZ ;  /* 0x000000800a0e7890 */ /* 0x000fe2000fffe03f */
        /* <DEDUP_REMOVED lines=15> */
[----:B------:R-:W-:-:S04]  /*ba00*/  FMNMX.FTZ R12, R162, R7, !PT ;  /* 0x00000007a20c7209 */ /* 0x000fc80007810000 */
[----:B------:R-:W-:Y:S02]  /*ba10*/  FMNMX.FTZ R7, R163, R12, !PT ;  /* 0x0000000ca3077209 */ /* 0x000fe40007810000 */
[----:B0-----:R-:W-:Y:S02]  /*ba20*/  FMNMX.FTZ R13, R11, R6, !PT ;  /* 0x000000060b0d7209 */ /* 0x001fe40007810000 */
[----:B------:R-:W0:Y:S03]  /*ba30*/  LDC R6, c[0x0][0xa80] ;  /* 0x0002a000ff067b82 */ /* 0x000e260000000800 */
[----:B------:R-:W1:Y:S02]  /*ba40*/  SHFL.BFLY PT, R14, R13, 0x1, 0x1f ;  /* 0x0c201f000d0e7f89 */ /* 0x000e6400000e0000 */
[----:B-1----:R-:W-:-:S05]  /*ba50*/  FMNMX.FTZ R5, R13, R14, !PT ;  /* 0x0000000e0d057209 */ /* 0x002fca0007810000 */
[C---:B------:R-:W-:Y:S01]  /*ba60*/  FADD.FTZ R15, -R5.reuse, R10 ;  /* 0x0000000a050f7221 */ /* 0x040fe20000010100 */
[----:B------:R-:W-:Y:S01]  /*ba70*/  FMNMX.FTZ R10, R166, R7, !PT ;  /* 0x00000007a60a7209 */ /* 0x000fe20007810000 */
[-C--:B0-----:R-:W-:Y:S02]  /*ba80*/  FMUL.FTZ R219, R5, R6.reuse ;  /* 0x0000000605db7220 */ /* 0x081fe40000410000 */
[----:B------:R-:W-:Y:S01]  /*ba90*/  FMUL.FTZ R15, R15, R6 ;  /* 0x000000060f0f7220 */ /* 0x000fe20000410000 */
[----:B------:R-:W-:Y:S01]  /*baa0*/  FMNMX.FTZ R7, R167, R10, !PT ;  /* 0x0000000aa7077209 */ /* 0x000fe20007810000 */
[-CC-:B------:R-:W-:Y:S01]  /*bab0*/  FFMA.FTZ R11, R156, R6.reuse, -R219.reuse ;  /* 0x000000069c0b7223 */ /* 0x180fe200000108db */
[-CC-:B------:R-:W-:Y:S01]  /*bac0*/  FFMA.FTZ R21, R168, R6.reuse, -R219.reuse ;  /* 0x00000006a8157223 */ /* 0x180fe200000108db */
[-CC-:B------:R-:W-:Y:S01]  /*bad0*/  FFMA.FTZ R168, R169, R6.reuse, -R219.reuse ;  /* 0x00000006a9a87223 */ /* 0x180fe200000108db */
[----:B------:R-:W-:Y:S01]  /*bae0*/  FMNMX.FTZ R10, R170, R7, !PT ;  /* 0x00000007aa0a7209 */ /* 0x000fe20007810000 */
[-CC-:B------:R-:W-:Y:S01]  /*baf0*/  FFMA.FTZ R169, R172, R6.reuse, -R219.reuse ;  /* 0x00000006aca97223 */ /* 0x180fe200000108db */
[-CC-:B------:R-:W-:Y:S01]  /*bb00*/  FFMA.FTZ R172, R173, R6.reuse, -R219.reuse ;  /* 0x00000006adac7223 */ /* 0x180fe200000108db */
[--C-:B------:R-:W-:Y:S01]  /*bb10*/  FFMA.FTZ R173, R176, R6, -R219.reuse ;  /* 0x00000006b0ad7223 */ /* 0x100fe200000108db */
[----:B------:R-:W-:Y:S01]  /*bb20*/  FMNMX.FTZ R7, R171, R10, !PT ;  /* 0x0000000aab077209 */ /* 0x000fe20007810000 */
[-CC-:B------:R-:W-:Y:S01]  /*bb30*/  FFMA.FTZ R10, R153, R6.reuse, -R219.reuse ;  /* 0x00000006990a7223 */ /* 0x180fe200000108db */
[-CC-:B------:R-:W-:Y:S01]  /*bb40*/  FFMA.FTZ R176, R177, R6.reuse, -R219.reuse ;  /* 0x00000006b1b07223 */ /* 0x180fe200000108db */
[-CC-:B------:R-:W-:Y:S01]  /*bb50*/  FFMA.FTZ R177, R180, R6.reuse, -R219.reuse ;  /* 0x00000006b4b17223 */ /* 0x180fe200000108db */
[----:B------:R-:W-:Y:S01]  /*bb60*/  FMNMX.FTZ R12, R174, R7, !PT ;  /* 0x00000007ae0c7209 */ /* 0x000fe20007810000 */
[-CC-:B------:R-:W-:Y:S01]  /*bb70*/  FFMA.FTZ R152, R152, R6.reuse, -R219.reuse ;  /* 0x0000000698987223 */ /* 0x180fe200000108db */
[----:B------:R0:W1:Y:S01]  /*bb80*/  MUFU.EX2 R217, R15 ;  /* 0x0000000f00d97308 */ /* 0x0000620000000800 */
[--C-:B------:R-:W-:Y:S01]  /*bb90*/  FFMA.FTZ R13, R160, R6, -R219.reuse ;  /* 0x00000006a00d7223 */ /* 0x100fe200000108db */
[----:B------:R-:W-:Y:S01]  /*bba0*/  FMNMX.FTZ R7, R175, R12, !PT ;  /* 0x0000000caf077209 */ /* 0x000fe20007810000 */
[----:B------:R-:W-:-:S03]  /*bbb0*/  FFMA.FTZ R20, R165, R6, -R219 ;  /* 0x00000006a5147223 */ /* 0x000fc600000108db */
[----:B------:R-:W-:Y:S02]  /*bbc0*/  FMNMX.FTZ R12, R178, R7, !PT ;  /* 0x00000007b20c7209 */ /* 0x000fe40007810000 */
[----:B------:R-:W2:Y:S01]  /*bbd0*/  MUFU.EX2 R152, R152 ;  /* 0x0000009800987308 */ /* 0x000ea20000000800 */
[--C-:B0-----:R-:W-:Y:S01]  /*bbe0*/  FFMA.FTZ R15, R164, R6, -R219.reuse ;  /* 0x00000006a40f7223 */ /* 0x101fe200000108db */
[----:B------:R-:W-:Y:S01]  /*bbf0*/  FMNMX.FTZ R7, R179, R12, !PT ;  /* 0x0000000cb3077209 */ /* 0x000fe20007810000 */
[----:B------:R-:W-:-:S03]  /*bc00*/  FFMA.FTZ R12, R157, R6, -R219 ;  /* 0x000000069d0c7223 */ /* 0x000fc600000108db */
[----:B------:R-:W-:Y:S02]  /*bc10*/  FMNMX.FTZ R14, R182, R7, !PT ;  /* 0x00000007b60e7209 */ /* 0x000fe40007810000 */
[----:B------:R-:W-:Y:S01]  /*bc20*/  MUFU.EX2 R10, R10 ;  /* 0x0000000a000a7308 */ /* 0x000fe20000000800 */
[-C--:B-1----:R-:W-:Y:S01]  /*bc30*/  FMUL.FTZ R24, R24, R217.reuse ;  /* 0x000000d918187220 */ /* 0x082fe20000410000 */
[----:B------:R-:W-:Y:S01]  /*bc40*/  FMNMX.FTZ R7, R183, R14, !PT ;  /* 0x0000000eb7077209 */ /* 0x000fe20007810000 */
[--C-:B------:R-:W-:Y:S01]  /*bc50*/  FFMA.FTZ R14, R161, R6, -R219.reuse ;  /* 0x00000006a10e7223 */ /* 0x100fe200000108db */
        /* <DEDUP_REMOVED lines=57> */
[-C--:B------:R-:W-:Y:S01]  /*bff0*/  FFMA.FTZ R156, R181, R6.reuse, -R219 ;  /* 0x00000006b59c7223 */ /* 0x080fe200000108db */
[-C--:B------:R-:W-:Y:S01]  /*c000*/  FMUL.FTZ R117, R117, R217.reuse ;  /* 0x000000d975757220 */ /* 0x080fe20000410000 */
[-C--:B------:R-:W-:Y:S01]  /*c010*/  FMUL.FTZ R120, R120, R217.reuse ;  /* 0x000000d978787220 */ /* 0x080fe20000410000 */
[----:B------:R-:W-:Y:S01]  /*c020*/  MUFU.EX2 R168, R168 ;  /* 0x000000a800a87308 */ /* 0x000fe20000000800 */
[----:B------:R-:W-:Y:S01]  /*c030*/  FADD.FTZ R153, -R7, R216 ;  /* 0x000000d807997221 */ /* 0x000fe20000010100 */
[-C--:B------:R-:W-:Y:S01]  /*c040*/  FMUL.FTZ R121, R121, R217.reuse ;  /* 0x000000d979797220 */ /* 0x080fe20000410000 */
[-C--:B------:R-:W-:Y:S01]  /*c050*/  FMUL.FTZ R124, R124, R217.reuse ;  /* 0x000000d97c7c7220 */ /* 0x080fe20000410000 */
[-C--:B------:R-:W-:Y:S01]  /*c060*/  FMUL.FTZ R125, R125, R217.reuse ;  /* 0x000000d97d7d7220 */ /* 0x080fe20000410000 */
[-C--:B------:R-:W-:Y:S01]  /*c070*/  FMUL.FTZ R180, R153, R6.reuse ;  /* 0x0000000699b47220 */ /* 0x080fe20000410000 */
[-C--:B------:R-:W-:Y:S01]  /*c080*/  FMUL.FTZ R153, R7, R6.reuse ;  /* 0x0000000607997220 */ /* 0x080fe20000410000 */
[-C--:B------:R-:W-:Y:S01]  /*c090*/  FMUL.FTZ R128, R128, R217.reuse ;  /* 0x000000d980807220 */ /* 0x080fe20000410000 */
[----:B------:R-:W-:Y:S01]  /*c0a0*/  MUFU.EX2 R169, R169 ;  /* 0x000000a900a97308 */ /* 0x000fe20000000800 */
[----:B------:R-:W-:Y:S01]  /*c0b0*/  FMUL.FTZ R129, R129, R217 ;  /* 0x000000d981817220 */ /* 0x000fe20000410000 */
[----:B------:R-:W-:Y:S01]  /*c0c0*/  FFMA.FTZ R181, R154, R6, -R153 ;  /* 0x000000069ab57223 */ /* 0x000fe20000010899 */
[----:B------:R-:W-:-:S02]  /*c0d0*/  IMAD.MOV R154, RZ, RZ, -R185 ;  /* 0x000000ffff9a7224 */ /* 0x000fc400078e0ab9 */
[-CC-:B------:R-:W-:Y:S01]  /*c0e0*/  FFMA.FTZ R218, R155, R6.reuse, -R153.reuse ;  /* 0x000000069bda7223 */ /* 0x180fe20000010899 */
[----:B------:R-:W-:Y:S02]  /*c0f0*/  IMAD.U32 R155, RZ, RZ, UR7 ;  /* 0x00000007ff9b7e24 */ /* 0x000fe4000f8e00ff */
[-CC-:B------:R-:W-:Y:S01]  /*c100*/  FFMA.FTZ R219, R158, R6.reuse, -R153.reuse ;  /* 0x000000069edb7223 */ /* 0x180fe20000010899 */
[--C-:B------:R-:W-:Y:S01]  /*c110*/  FFMA.FTZ R220, R159, R6, -R153.reuse ;  /* 0x000000069fdc7223 */ /* 0x100fe20000010899 */
[----:B------:R-:W-:Y:S01]  /*c120*/  ISETP.NE.AND P2, PT, R19, R154, PT ;  /* 0x0000009a1300720c */ /* 0x000fe20003f45270 */
        /* <DEDUP_REMOVED lines=12> */
[----:B------:R-:W-:-:S02]  /*c1f0*/  @!P2 IMAD R154, R155, 0x40, R22 ;  /* 0x000000409b9aa824 */ /* 0x000fc400078e0216 */
[----:B------:R-:W-:Y:S01]  /*c200*/  FFMA.FTZ R153, R183, R6, -R153 ;  /* 0x00000006b7997223 */ /* 0x000fe20000010899 */
[----:B------:R-:W-:Y:S01]  /*c210*/  MUFU.EX2 R181, R181 ;  /* 0x000000b500b57308 */ /* 0x000fe20000000800 */
[----:B--2---:R-:W-:Y:S01]  /*c220*/  FFMA.FTZ R183, R217, R0, R152 ;  /* 0x00000000d9b77223 */ /* 0x004fe20000010098 */
[-C--:B------:R-:W-:Y:S01]  /*c230*/  FMUL.FTZ R132, R132, R217.reuse ;  /* 0x000000d984847220 */ /* 0x080fe20000410000 */
[----:B------:R-:W-:Y:S01]  /*c240*/  @!P2 LEA R154, R154, UR38, 0x2 ;  /* 0x000000269a9aac11 */ /* 0x000fe2000f8e10ff */
[-C--:B------:R-:W-:Y:S01]  /*c250*/  FMUL.FTZ R133, R133, R217.reuse ;  /* 0x000000d985857220 */ /* 0x080fe20000410000 */
[-C--:B------:R-:W-:Y:S01]  /*c260*/  FMUL.FTZ R136, R136, R217.reuse ;  /* 0x000000d988887220 */ /* 0x080fe20000410000 */
[-C--:B------:R-:W-:Y:S01]  /*c270*/  FMUL.FTZ R137, R137, R217.reuse ;  /* 0x000000d989897220 */ /* 0x080fe20000410000 */
[-C--:B------:R-:W-:Y:S01]  /*c280*/  FMUL.FTZ R140, R140, R217.reuse ;  /* 0x000000d98c8c7220 */ /* 0x080fe20000410000 */
[----:B------:R-:W-:Y:S01]  /*c290*/  @!P2 STS [R154+0x38400], R217 ;  /* 0x038400d99a00a388 */ /* 0x000fe20000000800 */
[----:B------:R-:W-:Y:S01]  /*c2a0*/  MUFU.EX2 R218, R218 ;  /* 0x000000da00da7308 */ /* 0x000fe20000000800 */
[-C--:B------:R-:W-:Y:S01]  /*c2b0*/  FMUL.FTZ R141, R141, R217.reuse ;  /* 0x000000d98d8d7220 */ /* 0x080fe20000410000 */
[-C--:B------:R-:W-:Y:S01]  /*c2c0*/  FMUL.FTZ R144, R144, R217.reuse ;  /* 0x000000d990907220 */ /* 0x080fe20000410000 */
[----:B0-----:R0:W-:Y:S01]  /*c2d0*/  @!P2 STS [R154+0x38420], R180 ;  /* 0x038420b49a00a388 */ /* 0x0011e20000000800 */
[-C--:B------:R-:W-:Y:S01]  /*c2e0*/  FMUL.FTZ R145, R145, R217.reuse ;  /* 0x000000d991917220 */ /* 0x080fe20000410000 */
[-C--:B------:R-:W-:Y:S01]  /*c2f0*/  FMUL.FTZ R148, R148, R217.reuse ;  /* 0x000000d994947220 */ /* 0x080fe20000410000 */
[----:B------:R-:W-:Y:S01]  /*c300*/  FMUL.FTZ R149, R149, R217 ;  /* 0x000000d995957220 */ /* 0x000fe20000410000 */
[----:B------:R-:W-:Y:S01]  /*c310*/  F2FP.BF16.F32.PACK_AB R152, R10, R152 ;  /* 0x000000980a98723e */ /* 0x000fe200000010ff */
[----:B------:R-:W-:Y:S01]  /*c320*/  MUFU.EX2 R219, R219 ;  /* 0x000000db00db7308 */ /* 0x000fe20000000800 */
[----:B------:R-:W-:Y:S01]  /*c330*/  F2FP.BF16.F32.PACK_AB R158, R20, R15 ;  /* 0x0000000f149e723e */ /* 0x000fe200000010ff */
[-C--:B------:R-:W-:Y:S01]  /*c340*/  FMUL.FTZ R26, R26, R180.reuse ;  /* 0x000000b41a1a7220 */ /* 0x080fe20000410000 */
[----:B------:R-:W-:Y:S01]  /*c350*/  F2FP.BF16.F32.PACK_AB R160, R168, R21 ;  /* 0x00000015a8a0723e */ /* 0x000fe200000010ff */
[-C--:B------:R-:W-:Y:S01]  /*c360*/  FMUL.FTZ R27, R27, R180.reuse ;  /* 0x000000b41b1b7220 */ /* 0x080fe20000410000 */
[----:B0-----:R-:W-:Y:S01]  /*c370*/  F2FP.BF16.F32.PACK_AB R154, R12, R11 ;  /* 0x0000000b0c9a723e */ /* 0x001fe200000010ff */
        /* <DEDUP_REMOVED lines=76> */
[----:B------:R-:W-:Y:S01]  /*c840*/  FMUL.FTZ R151, R151, R180 ;  /* 0x000000b497977220 */ /* 0x000fe20000410000 */
[----:B------:R-:W-:Y:S01]  /*c850*/  FFMA.FTZ R3, R180, R3, R181 ;  /* 0x00000003b4037223 */ /* 0x000fe200000100b5 */
[----:B------:R-:W-:-:S04]  /*c860*/  FADD.FTZ R10, R10, R183 ;  /* 0x000000b70a0a7221 */ /* 0x000fc80000010000 */
[----:B------:R-:W-:Y:S01]  /*c870*/  MUFU.EX2 R173, R173 ;  /* 0x000000ad00ad7308 */ /* 0x000fe20000000800 */
[----:B------:R-:W-:-:S04]  /*c880*/  FADD.FTZ R11, R11, R10 ;  /* 0x0000000a0b0b7221 */ /* 0x000fc80000010000 */
[----:B------:R-:W-:-:S03]  /*c890*/  FADD.FTZ R12, R12, R11 ;  /* 0x0000000b0c0c7221 */ /* 0x000fc60000010000 */
[----:B------:R-:W0:Y:S01]  /*c8a0*/  MUFU.EX2 R176, R176 ;  /* 0x000000b000b07308 */ /* 0x000e220000000800 */
[----:B-1----:R-:W-:-:S07]  /*c8b0*/  F2FP.BF16.F32.PACK_AB R163, R175, R174 ;  /* 0x000000aeafa3723e */ /* 0x002fce00000010ff */
[----:B------:R-:W-:Y:S08]  /*c8c0*/  MUFU.EX2 R177, R177 ;  /* 0x000000b100b17308 */ /* 0x000ff00000000800 */
[----:B------:R1:W2:Y:S01]  /*c8d0*/  MUFU.EX2 R216, R156 ;  /* 0x0000009c00d87308 */ /* 0x0002a20000000800 */
[----:B0-----:R-:W-:-:S07]  /*c8e0*/  F2FP.BF16.F32.PACK_AB R164, R176, R173 ;  /* 0x000000adb0a4723e */ /* 0x001fce00000010ff */
[----:B------:R-:W-:Y:S01]  /*c8f0*/  MUFU.EX2 R178, R178 ;  /* 0x000000b200b27308 */ /* 0x000fe20000000800 */
[----:B-1----:R-:W-:Y:S01]  /*c900*/  F2FP.BF16.F32.PACK_AB R156, R14, R13 ;  /* 0x0000000d0e9c723e */ /* 0x002fe200000010ff */
[----:B------:R-:W-:-:S04]  /*c910*/  FADD.FTZ R13, R13, R12 ;  /* 0x0000000c0d0d7221 */ /* 0x000fc80000010000 */
[----:B------:R-:W-:Y:S02]  /*c920*/  FADD.FTZ R14, R14, R13 ;  /* 0x0000000d0e0e7221 */ /* 0x000fe40000010000 */
[----:B------:R-:W0:Y:S01]  /*c930*/  MUFU.EX2 R179, R179 ;  /* 0x000000b300b37308 */ /* 0x000e220000000800 */
[----:B--2---:R-:W-:Y:S01]  /*c940*/  F2FP.BF16.F32.PACK_AB R166, R216, R177 ;  /* 0x000000b1d8a6723e */ /* 0x004fe200000010ff */
[----:B------:R-:W-:-:S04]  /*c950*/  FADD.FTZ R15, R15, R14 ;  /* 0x0000000e0f0f7221 */ /* 0x000fc80000010000 */
[----:B------:R-:W-:Y:S02]  /*c960*/  FADD.FTZ R20, R20, R15 ;  /* 0x0000000f14147221 */ /* 0x000fe40000010000 */
[----:B------:R-:W-:Y:S02]  /*c970*/  MUFU.EX2 R182, R182 ;  /* 0x000000b600b67308 */ /* 0x000fe40000000800 */
[----:B------:R-:W-:-:S04]  /*c980*/  FADD.FTZ R21, R21, R20 ;  /* 0x0000001415157221 */ /* 0x000fc80000010000 */
[----:B------:R-:W-:Y:S02]  /*c990*/  FADD.FTZ R168, R168, R21 ;  /* 0x00000015a8a87221 */ /* 0x000fe40000010000 */
[----:B------:R1:W2:Y:S01]  /*c9a0*/  MUFU.EX2 R217, R153 ;  /* 0x0000009900d97308 */ /* 0x0002a20000000800 */
[----:B0-----:R-:W-:Y:S01]  /*c9b0*/  F2FP.BF16.F32.PACK_AB R165, R179, R178 ;  /* 0x000000b2b3a5723e */ /* 0x001fe200000010ff */
[----:B------:R-:W-:-:S04]  /*c9c0*/  FADD.FTZ R169, R169, R168 ;  /* 0x000000a8a9a97221 */ /* 0x000fc80000010000 */
[----:B------:R-:W-:Y:S01]  /*c9d0*/  FADD.FTZ R172, R172, R169 ;  /* 0x000000a9acac7221 */ /* 0x000fe20000010000 */
[C---:B-1----:R-:W-:Y:S01]  /*c9e0*/  F2FP.BF16.F32.PACK_AB R153, R218.reuse, R181 ;  /* 0x000000b5da99723e */ /* 0x042fe200000010ff */
[----:B------:R-:W-:Y:S01]  /*c9f0*/  BAR.SYNC.DEFER_BLOCKING 0xf, 0x100 ;  /* 0x03c4000000007b1d */ /* 0x000fe20000010000 */
[----:B------:R-:W-:Y:S01]  /*ca00*/  FADD.FTZ R218, R218, R3 ;  /* 0x00000003dada7221 */ /* 0x000fe20000010000 */
[----:B------:R-:W-:-:S03]  /*ca10*/  FADD.FTZ R173, R173, R172 ;  /* 0x000000acadad7221 */ /* 0x000fc60000010000 */
[----:B------:R-:W-:Y:S01]  /*ca20*/  FADD.FTZ R219, R219, R218 ;  /* 0x000000dadbdb7221 */ /* 0x000fe20000010000 */
[----:B------:R-:W-:Y:S01]  /*ca30*/  FADD.FTZ R176, R176, R173 ;  /* 0x000000adb0b07221 */ /* 0x000fe20000010000 */
[----:B--2---:R-:W-:Y:S02]  /*ca40*/  F2FP.BF16.F32.PACK_AB R167, R217, R182 ;  /* 0x000000b6d9a7723e */ /* 0x004fe400000010ff */
[----:B------:R-:W-:Y:S01]  /*ca50*/  FADD.FTZ R220, R220, R219 ;  /* 0x000000dbdcdc7221 */ /* 0x000fe20000010000 */
[----:B------:R-:W-:-:S03]  /*ca60*/  FADD.FTZ R177, R177, R176 ;  /* 0x000000b0b1b17221 */ /* 0x000fc60000010000 */
[----:B------:R-:W-:Y:S01]  /*ca70*/  FADD.FTZ R221, R221, R220 ;  /* 0x000000dcdddd7221 */ /* 0x000fe20000010000 */
[----:B------:R-:W-:-:S03]  /*ca80*/  FADD.FTZ R0, R216, R177 ;  /* 0x000000b1d8007221 */ /* 0x000fc60000010000 */
[----:B------:R-:W-:-:S04]  /*ca90*/  FADD.FTZ R222, R222, R221 ;  /* 0x000000dddede7221 */ /* 0x000fc80000010000 */
[----:B------:R-:W-:Y:S01]  /*caa0*/  FADD.FTZ R223, R223, R222 ;  /* 0x000000dedfdf7221 */ /* 0x000fe20000010000 */
[----:B------:R0:W-:Y:S03]  /*cab0*/  STSM.16.M88.4 [R186+0x36400], R152 ;  /* 0x03640098ba007844 */ /* 0x0001e60000000200 */
[----:B------:R-:W-:Y:S01]  /*cac0*/  FADD.FTZ R223, R224, R223 ;  /* 0x000000dfe0df7221 */ /* 0x000fe20000010000 */
[----:B------:R0:W-:Y:S03]  /*cad0*/  STSM.16.M88.4 [R187], R156 ;  /* 0x0000009cbb007844 */ /* 0x0001e60000000200 */
[----:B------:R-:W-:Y:S01]  /*cae0*/  FADD.FTZ R170, R170, R223 ;  /* 0x000000dfaaaa7221 */ /* 0x000fe20000010000 */
[----:B------:R0:W-:Y:S03]  /*caf0*/  STSM.16.M88.4 [R189], R160 ;  /* 0x000000a0bd007844 */ /* 0x0001e60000000200 */
[----:B------:R-:W-:Y:S01]  /*cb00*/  FADD.FTZ R171, R171, R170 ;  /* 0x000000aaabab7221 */ /* 0x000fe20000010000 */
[----:B------:R0:W-:Y:S01]  /*cb10*/  STSM.16.M88.4 [R188], R164 ;  /* 0x000000a4bc007844 */ /* 0x0001e20000000200 */
[----:B------:R-:W-:-:S02]  /*cb20*/  WARPGROUP.ARRIVE ;  /* 0x00000000000079c5 */ /* 0x000fc40000000000 */
[----:B------:R-:W-:-:S04]  /*cb30*/  FADD.FTZ R174, R174, R171 ;  /* 0x000000abaeae7221 */ /* 0x000fc80000010000 */
[----:B------:R-:W-:Y:S01]  /*cb40*/  FADD.FTZ R175, R175, R174 ;  /* 0x000000aeafaf7221 */ /* 0x000fe20000010000 */
[----:B------:R-:W-:Y:S01]  /*cb50*/  HGMMA.64x256x16.F32.BF16 R24, R152, gdesc[UR8].tnspB, R24, gsb0 ;  /* 0x43e0000898187df0 */ /* 0x000fe20008001818 */
[----:B------:R-:W-:Y:S02]  /*cb60*/  UMOV UR11, 0x40000040 ;  /* 0x40000040000b7882 */ /* 0x000fe40000000000 */
[----:B------:R-:W-:-:S04]  /*cb70*/  FADD.FTZ R178, R178, R175 ;  /* 0x000000afb2b27221 */ /* 0x000fc80000010000 */
[----:B------:R-:W-:-:S04]  /*cb80*/  FADD.FTZ R179, R179, R178 ;  /* 0x000000b2b3b37221 */ /* 0x000fc80000010000 */
[----:B------:R-:W-:-:S04]  /*cb90*/  FADD.FTZ R182, R182, R179 ;  /* 0x000000b3b6b67221 */ /* 0x000fc80000010000 */
[----:B------:R-:W-:Y:S01]  /*cba0*/  FADD.FTZ R3, R217, R182 ;  /* 0x000000b6d9037221 */ /* 0x000fe20000010000 */
[----:B------:R-:W-:Y:S02]  /*cbb0*/  WARPGROUP.DEPBAR.LE gsb0, 0x0 ;  /* 0x00008000000079c5 */ /* 0x000fe40000010000 */
[----:B------:R-:W-:-:S10]  /*cbc0*/  WARPGROUP.ARRIVE ;  /* 0x00000000000079c5 */ /* 0x000fd40000000000 */
        /* <DEDUP_REMOVED lines=23> */
.L_x_3081:
[----:B------:R-:W-:Y:S01]  /*cd40*/  UIADD3 UR5, UR5, 0x38860, URZ ;  /* 0x0003886005057890 */ /* 0x000fe2000fffe03f */
[----:B------:R-:W-:Y:S01]  /*cd50*/  IMAD.MOV.U32 R216, RZ, RZ, R7 ;  /* 0x000000ffffd87224 */ /* 0x000fe200078e0007 */
[----:B------:R-:W-:Y:S01]  /*cd60*/  UMOV UR7, UR36 ;  /* 0x0000002400077c82 */ /* 0x000fe20008000000 */
[----:B------:R-:W-:Y:S01]  /*cd70*/  IMAD.MOV.U32 R10, RZ, RZ, R5 ;  /* 0x000000ffff0a7224 */ /* 0x000fe200078e0005 */
[----:B------:R-:W-:-:S09]  /*cd80*/  UPRMT UR5, UR39, 0x654, UR5 ;  /* 0x0000065427057896 */ /* 0x000fd20008000005 */
[----:B------:R-:W-:Y:S01]  /*cd90*/  SYNCS.ARRIVE.TRANS64.RED.A1T0 RZ, [UR5], RZ ;  /* 0x000000ffffff79a7 */ /* 0x000fe20008100405 */
[----:B------:R-:W-:Y:S05]  /*cda0*/  @P1 BRA `(.L_x_3082) ;  /* 0xffffffd400c41947 */ /* 0x000fea000383ffff */
.L_x_3071:
[----:B------:R-:W-:-:S13]  /*cdb0*/  ISETP.GE.AND P1, PT, R9, R192, PT ;  /* 0x000000c00900720c */ /* 0x000fda0003f26270 */
[----:B------:R-:W-:Y:S05]  /*cdc0*/  @!P1 BRA `(.L_x_3083) ;  /* 0x0000003000f09947 */ /* 0x000fea0003800000 */
[----:B------:R-:W-:Y:S01]  /*cdd0*/  IMAD.MOV.U32 R10, RZ, RZ, R7 ;  /* 0x000000ffff0a7224 */ /* 0x000fe200078e0007 */
[----:B------:R-:W-:Y:S01]  /*cde0*/  UMOV UR5, UR36 ;  /* 0x0000002400057c82 */ /* 0x000fe20008000000 */
[----:B------:R-:W-:-:S07]  /*cdf0*/  IMAD.MOV.U32 R8, RZ, RZ, R5 ;  /* 0x000000ffff087224 */ /* 0x000fce00078e0005 */
.L_x_3102:
[----:B------:R-:W-:-:S04]  /*ce00*/  UIADD3 UR36, UR5, 0x1, URZ ;  /* 0x0000000105247890 */ /* 0x000fc8000fffe03f */
[----:B------:R-:W-:-:S04]  /*ce10*/  UISETP.NE.AND UP0, UPT, UR36, 0x2, UPT ;  /* 0x000000022400788c */ /* 0x000fc8000bf05270 */
[----:B------:R-:W-:Y:S02]  /*ce20*/  USEL UR7, URZ, 0x1, UP0 ;  /* 0x000000013f077887 */ /* 0x000fe40008000000 */
[----:B------:R-:W-:-:S04]  /*ce30*/  USEL UR36, UR36, URZ, UP0 ;  /* 0x0000003f24247287 */ /* 0x000fc80008000000 */
[----:B------:R-:W-:Y:S01]  /*ce40*/  LOP3.LUT R2, R2, UR7, RZ, 0x3c, !PT ;  /* 0x0000000702027c12 */ /* 0x000fe2000f8e3cff */
[----:B------:R-:W-:Y:S07]  /*ce50*/  @!P0 BRA `(.L_x_3084) ;  /* 0x0000000000048947 */ /* 0x000fee0003800000 */
[----:B------:R-:W-:Y:S01]  /*ce60*/  BPT.TRAP 0x1 ;  /* 0x000000040000795c */ /* 0x000fe20000300000 */
.L_x_3084:
[----:B------:R-:W-:Y:S01]  /*ce70*/  ULEA UR7, UR36, UR38, 0x3 ;  /* 0x0000002624077291 */ /* 0x000fe2000f8e183f */
[----:B------:R-:W-:-:S08]  /*ce80*/  SHF.L.U32 R5, R2, 0x1f, RZ ;  /* 0x0000001f02057819 */ /* 0x000fd000000006ff */
[----:B------:R0:W1:Y:S01]  /*ce90*/  SYNCS.PHASECHK.TRANS64.TRYWAIT P1, [UR7+0x38830], R5 ;  /* 0x03883005ff0075a7 */ /* 0x0000620008020147 */
[----:B------:R-:W-:Y:S05]  /*cea0*/  @!P0 BRA `(.L_x_3085) ;  /* 0x0000000000048947 */ /* 0x000fea0003800000 */
[----:B------:R-:W-:Y:S01]  /*ceb0*/  BPT.TRAP 0x1 ;  /* 0x000000040000795c */ /* 0x000fe20000300000 */
.L_x_3085:
[----:B-1----:R-:W-:Y:S05]  /*cec0*/  @P1 BRA `(.L_x_3086) ;  /* 0x0000000000081947 */ /* 0x002fea0003800000 */
[----:B------:R-:W1:Y:S02]  /*ced0*/  SYNCS.PHASECHK.TRANS64.TRYWAIT P1, [UR7+0x38830], R5 ;  /* 0x03883005ff0075a7 */ /* 0x000e640008020147 */
[----:B-1----:R-:W-:Y:S05]  /*cee0*/  @!P1 BRA `(.L_x_3087) ;  /* 0x000000d800309947 */ /* 0x002fea0003800000 */
.L_x_3086:
        /* <DEDUP_REMOVED lines=23> */
.L_x_3088:
[----:B------:R2:W3:Y:S01]  /*d060*/  SYNCS.PHASECHK.TRANS64.TRYWAIT P1, [UR7+0x38850], R5 ;  /* 0x03885005ff0075a7 */ /* 0x0004e20008020147 */
[----:B------:R-:W-:Y:S05]  /*d070*/  @!P0 BRA `(.L_x_3089) ;  /* 0x0000000000048947 */ /* 0x000fea0003800000 */
[----:B------:R-:W-:Y:S01]  /*d080*/  BPT.TRAP 0x1 ;  /* 0x000000040000795c */ /* 0x000fe20000300000 */
.L_x_3089:
[----:B---3--:R-:W-:Y:S05]  /*d090*/  @P1 BRA `(.L_x_3090) ;  /* 0x0000000000081947 */ /* 0x008fea0003800000 */
[----:B------:R-:W3:Y:S02]  /*d0a0*/  SYNCS.PHASECHK.TRANS64.TRYWAIT P1, [UR7+0x38850], R5 ;  /* 0x03885005ff0075a7 */ /* 0x000ee40008020147 */
[----:B---3--:R-:W-:Y:S05]  /*d0b0*/  @!P1 BRA `(.L_x_3091) ;  /* 0x000000d400d49947 */ /* 0x008fea0003800000 */
.L_x_3090:
        /* <DEDUP_REMOVED lines=265> */
.L_x_3092:
[----:B------:R-:W-:Y:S01]  /*e150*/  ISETP.NE.AND P1, PT, R206, 0x1, PT ;  /* 0x00000001ce00780c */ /* 0x000fe20003f25270 */
[----:B------:R-:W-:Y:S01]  /*e160*/  IMAD.IADD R218, R191, 0x1, R184 ;  /* 0x00000001bfda7824 */ /* 0x000fe200078e02b8 */
[----:B------:R-:W-:Y:S01]  /*e170*/  UIADD3 UR10, UR7, 0x38840, URZ ;  /* 0x00038840070a7890 */ /* 0x000fe2000fffe03f */
[----:B------:R-:W-:Y:S01]  /*e180*/  IMAD.SHL.U32 R12, R9, 0x40, RZ ;  /* 0x00000040090c7824 */ /* 0x000fe200078e00ff */
[----:B------:R-:W-:Y:S01]  /*e190*/  LOP3.LUT P5, RZ, R16, 0x1, RZ, 0xc0, !PT ;  /* 0x0000000110ff7812 */ /* 0x000fe200078ac0ff */
[----:B------:R-:W-:Y:S01]  /*e1a0*/  ULDC UR11, c[0x0][0xad8] ;  /* 0x0002b600000b7ab9 */ /* 0x000fe20000000800 */
[----:B------:R-:W-:-:S07]  /*e1b0*/  UPRMT UR10, UR39, 0x654, UR10 ;  /* 0x00000654270a7896 */ /* 0x000fce000800000a */
[----:B------:R-:W0:Y:S08]  /*e1c0*/  @P1 LDC R5, c[0x0][0x44c] ;  /* 0x00011300ff051b82 */ /* 0x000e300000000800 */
[----:B------:R-:W1:Y:S01]  /*e1d0*/  @P1 LDC R6, c[0x0][0x450] ;  /* 0x00011400ff061b82 */ /* 0x000e620000000800 */
[----:B------:R-:W-:Y:S01]  /*e1e0*/  SYNCS.ARRIVE.TRANS64.RED.A1T0 RZ, [UR10], RZ ;  /* 0x000000ffffff79a7 */ /* 0x000fe2000810040a */
[----:B------:R-:W-:-:S02]  /*e1f0*/  ULDC UR10, c[0x0][0xad4] ;  /* 0x0002b500000a7ab9 */ /* 0x000fc40000000800 */
        /* <DEDUP_REMOVED lines=9> */
[--C-:B0-----:R-:W-:Y:S02]  /*e290*/  IMAD.IADD R5, R14, 0x1, R11.reuse ;  /* 0x000000010e057824 */ /* 0x101fe400078e020b */
        /* <DEDUP_REMOVED lines=14> */
.L_x_3095:
[----:B------:R-:W-:-:S05]  /*e380*/  IMAD.U32 R13, RZ, RZ, UR10 ;  /* 0x0000000aff0d7e24 */ /* 0x000fca000f8e00ff */
[----:B------:R-:W-:-:S13]  /*e390*/  ISETP.NE.AND P1, PT, R13, 0x1, PT ;  /* 0x000000010d00780c */ /* 0x000fda0003f25270 */
[----:B------:R-:W0:Y:S02]  /*e3a0*/  @P1 LDC.64 R6, c[0x0][0xae0] ;  /* 0x0002b800ff061b82 */ /* 0x000e240000000a00 */
[----:B0-----:R-:W-:-:S05]  /*e3b0*/  @P1 IMAD.HI.U32 R6, R11, R6, RZ ;  /* 0x000000060b061227 */ /* 0x001fca00078e00ff */
[----:B------:R-:W-:-:S07]  /*e3c0*/  @P1 SHF.R.U32.HI R11, RZ, R7, R6 ;  /* 0x00000007ff0b1219 */ /* 0x000fce0000011606 */
.L_x_3096:
[----:B------:R-:W-:Y:S05]  /*e3d0*/  BSYNC B0 ;  /* 0x0000000000007941 */ /* 0x000fea0003800000 */
.L_x_3094:
[----:B------:R-:W-:-:S04]  /*e3e0*/  IMAD R6, R11, R13, -R12 ;  /* 0x0000000d0b067224 */ /* 0x000fc800078e0a0c */
[----:B------:R-:W-:-:S05]  /*e3f0*/  IMAD.IADD R6, R6, 0x1, -R19 ;  /* 0x0000000106067824 */ /* 0x000fca00078e0a13 */
[----:B------:R-:W-:Y:S02]  /*e400*/  VIADDMNMX R5, R6, R13, R5, PT ;  /* 0x0000000d06057246 */ /* 0x000fe40003800105 */
[----:B------:R-:W-:-:S07]  /*e410*/  VIMNMX R216, R216, R6, !PT ;  /* 0x00000006d8d87248 */ /* 0x000fce0007fe0100 */
.L_x_3093:
        /* <DEDUP_REMOVED lines=65> */
.L_x_3099:
[----:B------:R-:W-:-:S05]  /*e830*/  IMAD.U32 R152, RZ, RZ, UR10 ;  /* 0x0000000aff987e24 */ /* 0x000fca000f8e00ff */
[----:B------:R-:W-:-:S13]  /*e840*/  ISETP.NE.AND P2, PT, R152, 0x1, PT ;  /* 0x000000019800780c */ /* 0x000fda0003f45270 */
[----:B------:R-:W0:Y:S02]  /*e850*/  @P2 LDC.64 R6, c[0x0][0xae0] ;  /* 0x0002b800ff062b82 */ /* 0x000e240000000a00 */
[----:B0-----:R-:W-:-:S05]  /*e860*/  @P2 IMAD.HI.U32 R6, R5, R6, RZ ;  /* 0x0000000605062227 */ /* 0x001fca00078e00ff */
[----:B------:R-:W-:-:S07]  /*e870*/  @P2 SHF.R.U32.HI R5, RZ, R7, R6 ;  /* 0x00000007ff052219 */ /* 0x000fce0000011606 */
.L_x_3100:
[----:B------:R-:W-:Y:S05]  /*e880*/  BSYNC B0 ;  /* 0x0000000000007941 */ /* 0x000fea0003800000 */
.L_x_3098:
[----:B------:R-:W-:-:S04]  /*e890*/  IMAD R12, R5, R152, -R12 ;  /* 0x00000098050c7224 */ /* 0x000fc800078e0a0c */
[----:B------:R-:W-:-:S05]  /*e8a0*/  IMAD.IADD R5, R12, 0x1, -R19 ;  /* 0x000000010c057824 */ /* 0x000fca00078e0a13 */
[----:B------:R-:W-:Y:S02]  /*e8b0*/  VIADDMNMX R14, R5, R152, R14, PT ;  /* 0x00000098050e7246 */ /* 0x000fe4000380010e */
[----:B------:R-:W-:-:S07]  /*e8c0*/  VIMNMX R20, R20, R5, !PT ;  /* 0x0000000514147248 */ /* 0x000fce0007fe0100 */
.L_x_3097:
[----:B------:R-:W-:Y:S01]  /*e8d0*/  FMNMX.FTZ R6, R11, R8, !PT ;  /* 0x000000080b067209 */ /* 0x000fe20007810000 */
[----:B------:R-:W-:Y:S01]  /*e8e0*/  ULEA UR10, UR36, UR37, 0xc ;  /* 0x00000025240a7291 */ /* 0x000fe2000f8e603f */
[----:B------:R-:W-:Y:S01]  /*e8f0*/  ISETP.GT.AND P2, PT, R20, 0x1, P1 ;  /* 0x000000011400780c */ /* 0x000fe20000f44270 */
[----:B------:R-:W-:Y:S01]  /*e900*/  UMOV UR11, 0x40000040 ;  /* 0x40000040000b7882 */ /* 0x000fe20000000000 */
[----:B------:R-:W-:Y:S01]  /*e910*/  FMNMX.FTZ R6, R153, R6, !PT ;  /* 0x0000000699067209 */ /* 0x000fe20007810000 */
[----:B------:R-:W-:Y:S01]  /*e920*/  UIADD3 UR14, UR10, 0x80, URZ ;  /* 0x000000800a0e7890 */ /* 0x000fe2000fffe03f */
[----:B------:R-:W-:Y:S01]  /*e930*/  ISETP.LT.OR P4, PT, R14, 0x2, P2 ;  /* 0x000000020e00780c */ /* 0x000fe20001781670 */
[----:B------:R-:W-:Y:S01]  /*e940*/  UMOV UR15, 0x40000040 ;  /* 0x40000040000f7882 */ /* 0x000fe20000000000 */
[----:B------:R-:W-:Y:S02]  /*e950*/  FMNMX.FTZ R6, R13, R6, !PT ;  /* 0x000000060d067209 */ /* 0x000fe40007810000 */
        /* <DEDUP_REMOVED lines=37> */
[----:B------:R-:W-:-:S02]  /*ebb0*/  FSEL R167, R167, -INF , !P3 ;  /* 0xff800000a7a77808 */ /* 0x000fc40005800000 */
[----:B------:R-:W-:Y:S02]  /*ebc0*/  ISETP.LT.OR P2, PT, R14, 0x21, P2 ;  /* 0x000000210e00780c */ /* 0x000fe40001741670 */
[----:B------:R-:W-:Y:S02]  /*ebd0*/  ISETP.GT.AND P3, PT, R20, 0x28, P1 ;  /* 0x000000281400780c */ /* 0x000fe40000f64270 */
[----:B------:R-:W-:Y:S02]  /*ebe0*/  ISETP.LT.OR P4, PT, R14, 0x22, P4 ;  /* 0x000000220e00780c */ /* 0x000fe40002781670 */
[----:B0-----:R-:W-:Y:S02]  /*ebf0*/  FMNMX.FTZ R7, R6, R5, !PT ;  /* 0x0000000506077209 */ /* 0x001fe40007810000 */
[----:B------:R-:W0:Y:S01]  /*ec00*/  LDC R6, c[0x0][0xa80] ;  /* 0x0002a000ff067b82 */ /* 0x000e220000000800 */
[----:B------:R-:W-:Y:S02]  /*ec10*/  FSEL R170, R170, -INF , !P2 ;  /* 0xff800000aaaa7808 */ /* 0x000fe40005000000 */
[----:B------:R-:W1:Y:S01]  /*ec20*/  SHFL.BFLY PT, R12, R7, 0x1, 0x1f ;  /* 0x0c201f00070c7f89 */ /* 0x000e6200000e0000 */
[----:B------:R-:W-:-:S02]  /*ec30*/  ISETP.LT.OR P3, PT, R14, 0x29, P3 ;  /* 0x000000290e00780c */ /* 0x000fc40001f61670 */
[----:B------:R-:W-:Y:S02]  /*ec40*/  ISETP.GT.AND P2, PT, R20, 0x29, P1 ;  /* 0x000000291400780c */ /* 0x000fe40000f44270 */
[----:B------:R-:W-:Y:S02]  /*ec50*/  FSEL R171, R171, -INF , !P4 ;  /* 0xff800000abab7808 */ /* 0x000fe40006000000 */
        /* <DEDUP_REMOVED lines=22> */
[----:B------:R-:W-:Y:S01]  /*edc0*/  FSEL R153, R179, -INF , !P2 ;  /* 0xff800000b3997808 */ /* 0x000fe20005000000 */
[--C-:B------:R-:W-:Y:S01]  /*edd0*/  FFMA.FTZ R11, R11, R6, -R152.reuse ;  /* 0x000000060b0b7223 */ /* 0x100fe20000010898 */
[----:B------:R-:W-:Y:S01]  /*ede0*/  FMNMX.FTZ R7, R163, R12, !PT ;  /* 0x0000000ca3077209 */ /* 0x000fe20007810000 */
[-CC-:B------:R-:W-:Y:S01]  /*edf0*/  FFMA.FTZ R13, R13, R6.reuse, -R152.reuse ;  /* 0x000000060d0d7223 */ /* 0x180fe20000010898 */
[----:B------:R-:W-:Y:S01]  /*ee00*/  ISETP.LT.OR P1, PT, R14, 0x3a, P1 ;  /* 0x0000003a0e00780c */ /* 0x000fe20000f21670 */
        /* <DEDUP_REMOVED lines=16> */
[----:B------:R-:W-:Y:S01]  /*ef10*/  FFMA.FTZ R216, R181, R6, -R152 ;  /* 0x00000006b5d87223 */ /* 0x000fe20000010898 */
[----:B------:R-:W-:Y:S01]  /*ef20*/  FMNMX.FTZ R12, R174, R7, !PT ;  /* 0x00000007ae0c7209 */ /* 0x000fe20007810000 */
[----:B------:R-:W-:Y:S03]  /*ef30*/  MUFU.EX2 R11, R11 ;  /* 0x0000000b000b7308 */ /* 0x000fe60000000800 */
[----:B------:R-:W-:-:S04]  /*ef40*/  FMNMX.FTZ R7, R175, R12, !PT ;  /* 0x0000000caf077209 */ /* 0x000fc80007810000 */
[----:B------:R-:W-:Y:S01]  /*ef50*/  FMNMX.FTZ R20, R178, R7, !PT ;  /* 0x00000007b2147209 */ /* 0x000fe20007810000 */
[----:B------:R0:W-:Y:S03]  /*ef60*/  MUFU.EX2 R12, R154 ;  /* 0x0000009a000c7308 */ /* 0x0001e60000000800 */
[----:B------:R-:W-:Y:S01]  /*ef70*/  FMNMX.FTZ R7, R153, R20, !PT ;  /* 0x0000001499077209 */ /* 0x000fe20007810000 */
[----:B------:R-:W-:-:S03]  /*ef80*/  FFMA.FTZ R20, R161, R6, -R152 ;  /* 0x00000006a1147223 */ /* 0x000fc60000010898 */
[----:B------:R-:W-:Y:S01]  /*ef90*/  FMNMX.FTZ R14, R182, R7, !PT ;  /* 0x00000007b60e7209 */ /* 0x000fe20007810000 */
[----:B------:R-:W-:Y:S03]  /*efa0*/  MUFU.EX2 R13, R13 ;  /* 0x0000000d000d7308 */ /* 0x000fe60000000800 */
[----:B------:R-:W-:-:S05]  /*efb0*/  FMNMX.FTZ R7, R183, R14, !PT ;  /* 0x0000000eb7077209 */ /* 0x000fca0007810000 */
[----:B0-----:R-:W0:Y:S01]  /*efc0*/  SHFL.BFLY PT, R154, R7, 0x2, 0x1f ;  /* 0x0c401f00079a7f89 */ /* 0x001e2200000e0000 */
[----:B------:R1:W-:Y:S08]  /*efd0*/  MUFU.EX2 R14, R157 ;  /* 0x0000009d000e7308 */ /* 0x0003f00000000800 */
[----:B------:R-:W-:Y:S01]  /*efe0*/  MUFU.EX2 R15, R15 ;  /* 0x0000000f000f7308 */ /* 0x000fe20000000800 */
[----:B-1----:R-:W-:-:S05]  /*eff0*/  FSEL R157, R5, RZ, P4 ;  /* 0x000000ff059d7208 */ /* 0x002fca0002000000 */
[----:B------:R-:W-:Y:S02]  /*f000*/  FADD.FTZ R157, -R157, R8 ;  /* 0x000000089d9d7221 */ /* 0x000fe40000010100 */
[----:B------:R-:W1:Y:S02]  /*f010*/  MUFU.EX2 R20, R20 ;  /* 0x0000001400147308 */ /* 0x000e640000000800 */
[----:B------:R-:W-:Y:S01]  /*f020*/  FMUL.FTZ R8, R157, R6 ;  /* 0x000000069d087220 */ /* 0x000fe20000410000 */
[----:B------:R-:W-:Y:S01]  /*f030*/  IMAD.U32 R157, RZ, RZ, UR5 ;  /* 0x00000005ff9d7e24 */ /* 0x000fe2000f8e00ff */
[----:B0-----:R-:W-:-:S04]  /*f040*/  FMNMX.FTZ R154, R7, R154, !PT ;  /* 0x0000009a079a7209 */ /* 0x001fc80007810000 */
[----:B------:R-:W0:Y:S01]  /*f050*/  MUFU.EX2 R8, R8 ;  /* 0x0000000800087308 */ /* 0x000e220000000800 */
[----:B------:R-:W2:Y:S07]  /*f060*/  SHFL.BFLY PT, R7, R154, 0x1, 0x1f ;  /* 0x0c201f009a077f89 */ /* 0x000eae00000e0000 */
[----:B------:R-:W-:Y:S01]  /*f070*/  MUFU.EX2 R21, R21 ;  /* 0x0000001500157308 */ /* 0x000fe20000000800 */
[----:B-1----:R-:W-:-:S07]  /*f080*/  F2FP.BF16.F32.PACK_AB R156, R20, R15 ;  /* 0x0000000f149c723e */ /* 0x002fce00000010ff */
        /* <DEDUP_REMOVED lines=12> */
[----:B--2---:R-:W-:Y:S01]  /*f150*/  FMNMX.FTZ R7, R154, R7, !PT ;  /* 0x000000079a077209 */ /* 0x004fe20007810000 */
[----:B------:R-:W-:-:S02]  /*f160*/  IMAD.MOV R154, RZ, RZ, -R185 ;  /* 0x000000ffff9a7224 */ /* 0x000fc400078e0ab9 */
[-C--:B------:R-:W-:Y:S01]  /*f170*/  FMUL.FTZ R44, R44, R8.reuse ;  /* 0x000000082c2c7220 */ /* 0x080fe20000410000 */
[----:B------:R-:W-:Y:S01]  /*f180*/  FMUL.FTZ R45, R45, R8 ;  /* 0x000000082d2d7220 */ /* 0x000fe20000410000 */
[C---:B------:R-:W-:Y:S01]  /*f190*/  FSETP.NEU.FTZ.AND P1, PT, R7.reuse, -INF , PT ;  /* 0xff8000000700780b */ /* 0x040fe20003f3d000 */
[----:B------:R-:W-:Y:S01]  /*f1a0*/  FMUL.FTZ R152, R7, R6 ;  /* 0x0000000607987220 */ /* 0x000fe20000410000 */
[----:B------:R-:W-:Y:S01]  /*f1b0*/  ISETP.NE.AND P2, PT, R19, R154, PT ;  /* 0x0000009a1300720c */ /* 0x000fe20003f45270 */
[----:B------:R-:W-:Y:S01]  /*f1c0*/  MUFU.EX2 R169, R169 ;  /* 0x000000a900a97308 */ /* 0x000fe20000000800 */
[-C--:B------:R-:W-:Y:S01]  /*f1d0*/  FMUL.FTZ R48, R48, R8.reuse ;  /* 0x0000000830307220 */ /* 0x080fe20000410000 */
[-C--:B------:R-:W-:Y:S01]  /*f1e0*/  FMUL.FTZ R49, R49, R8.reuse ;  /* 0x0000000831317220 */ /* 0x080fe20000410000 */
[----:B------:R-:W-:Y:S01]  /*f1f0*/  FSEL R152, R152, RZ, P1 ;  /* 0x000000ff98987208 */ /* 0x000fe20000800000 */
[-C--:B------:R-:W-:Y:S01]  /*f200*/  FMUL.FTZ R52, R52, R8.reuse ;  /* 0x0000000834347220 */ /* 0x080fe20000410000 */
[-C--:B------:R-:W-:Y:S01]  /*f210*/  FMUL.FTZ R53, R53, R8.reuse ;  /* 0x0000000835357220 */ /* 0x080fe20000410000 */
[-C--:B------:R-:W-:Y:S01]  /*f220*/  FMUL.FTZ R56, R56, R8.reuse ;  /* 0x0000000838387220 */ /* 0x080fe20000410000 */
[----:B------:R-:W-:Y:S01]  /*f230*/  FMUL.FTZ R57, R57, R8 ;  /* 0x0000000839397220 */ /* 0x000fe20000410000 */
[-CC-:B------:R-:W-:Y:S01]  /*f240*/  FFMA.FTZ R181, R155, R6.reuse, -R152.reuse ;  /* 0x000000069bb57223 */ /* 0x180fe20000010898 */
[----:B------:R-:W-:Y:S01]  /*f250*/  FSEL R155, R7, RZ, P1 ;  /* 0x000000ff079b7208 */ /* 0x000fe20000800000 */
[-CC-:B------:R-:W-:Y:S01]  /*f260*/  FFMA.FTZ R159, R159, R6.reuse, -R152.reuse ;  /* 0x000000069f9f7223 */ /* 0x180fe20000010898 */
[----:B------:R-:W-:Y:S01]  /*f270*/  FFMA.FTZ R218, R227, R6, -R152 ;  /* 0x00000006e3da7223 */ /* 0x000fe20000010898 */
[----:B------:R-:W-:-:S02]  /*f280*/  @!P2 IMAD R154, R157, 0x40, R22 ;  /* 0x000000409d9aa824 */ /* 0x000fc400078e0216 */
[-C--:B------:R-:W-:Y:S01]  /*f290*/  FFMA.FTZ R217, R225, R6.reuse, -R152 ;  /* 0x00000006e1d97223 */ /* 0x080fe20000010898 */
[----:B------:R-:W-:Y:S01]  /*f2a0*/  FADD.FTZ R155, -R155, R10 ;  /* 0x0000000a9b9b7221 */ /* 0x000fe20000010100 */
[-CC-:B------:R-:W-:Y:S01]  /*f2b0*/  FFMA.FTZ R221, R175, R6.reuse, -R152.reuse ;  /* 0x00000006afdd7223 */ /* 0x180fe20000010898 */
[----:B------:R0:W-:Y:S01]  /*f2c0*/  MUFU.EX2 R10, R159 ;  /* 0x0000009f000a7308 */ /* 0x0001e20000000800 */
[----:B------:R-:W-:Y:S01]  /*f2d0*/  @!P2 LEA R157, R154, UR38, 0x2 ;  /* 0x000000269a9dac11 */ /* 0x000fe2000f8e10ff */
[-C--:B------:R-:W-:Y:S01]  /*f2e0*/  FMUL.FTZ R155, R155, R6.reuse ;  /* 0x000000069b9b7220 */ /* 0x080fe20000410000 */
        /* <DEDUP_REMOVED lines=8> */
[-CC-:B------:R-:W-:Y:S01]  /*f370*/  FFMA.FTZ R225, R183, R6.reuse, -R152.reuse ;  /* 0x00000006b7e17223 */ /* 0x180fe20000010898 */
[----:B------:R-:W-:Y:S01]  /*f380*/  @!P2 STS [R157+0x38400], R8 ;  /* 0x038400089d00a388 */ /* 0x000fe20000000800 */
[-CC-:B------:R-:W-:Y:S01]  /*f390*/  FFMA.FTZ R158, R170, R6.reuse, -R152.reuse ;  /* 0x00000006aa9e7223 */ /* 0x180fe20000010898 */
[-CC-:B0-----:R-:W-:Y:S01]  /*f3a0*/  FFMA.FTZ R159, R171, R6.reuse, -R152.reuse ;  /* 0x00000006ab9f7223 */ /* 0x181fe20000010898 */
[----:B------:R-:W-:Y:S01]  /*f3b0*/  FFMA.FTZ R160, R174, R6, -R152 ;  /* 0x00000006aea07223 */ /* 0x000fe20000010898 */
[----:B------:R-:W-:Y:S01]  /*f3c0*/  MUFU.EX2 R218, R218 ;  /* 0x000000da00da7308 */ /* 0x000fe20000000800 */
[----:B------:R-:W-:Y:S01]  /*f3d0*/  F2FP.BF16.F32.PACK_AB R152, R12, R11 ;  /* 0x0000000b0c98723e */ /* 0x000fe200000010ff */
[-C--:B------:R-:W-:Y:S01]  /*f3e0*/  FMUL.FTZ R60, R60, R8.reuse ;  /* 0x000000083c3c7220 */ /* 0x080fe20000410000 */
[----:B------:R-:W-:Y:S01]  /*f3f0*/  F2FP.BF16.F32.PACK_AB R154, R14, R13 ;  /* 0x0000000d0e9a723e */ /* 0x000fe200000010ff */
[-C--:B------:R-:W-:Y:S01]  /*f400*/  FMUL.FTZ R61, R61, R8.reuse ;  /* 0x000000083d3d7220 */ /* 0x080fe20000410000 */
[-C--:B------:R-:W-:Y:S01]  /*f410*/  FMUL.FTZ R64, R64, R8.reuse ;  /* 0x0000000840407220 */ /* 0x080fe20000410000 */
[-C--:B------:R-:W-:Y:S01]  /*f420*/  FMUL.FTZ R65, R65, R8.reuse ;  /* 0x0000000841417220 */ /* 0x080fe20000410000 */
[-C--:B------:R-:W-:Y:S01]  /*f430*/  FMUL.FTZ R68, R68, R8.reuse ;  /* 0x0000000844447220 */ /* 0x080fe20000410000 */
[----:B------:R-:W0:Y:S01]  /*f440*/  MUFU.EX2 R181, R181 ;  /* 0x000000b500b57308 */ /* 0x000e220000000800 */
[----:B-1----:R1:W-:Y:S01]  /*f450*/  @!P2 STS [R157+0x38420], R219 ;  /* 0x038420db9d00a388 */ /* 0x0023e20000000800 */
        /* <DEDUP_REMOVED lines=22> */
[----:B------:R-:W1:Y:S01]  /*f5c0*/  MUFU.EX2 R171, R163 ;  /* 0x000000a300ab7308 */ /* 0x000e620000000800 */
[----:B--2---:R-:W-:Y:S01]  /*f5d0*/  F2FP.BF16.F32.PACK_AB R155, R10, R217 ;  /* 0x000000d90a9b723e */ /* 0x004fe200000010ff */
        /* <DEDUP_REMOVED lines=107> */
[----:B0-----:R-:W-:Y:S01]  /*fc90*/  F2FP.BF16.F32.PACK_AB R164, R180, R179 ;  /* 0x000000b3b4a4723e */ /* 0x001fe200000010ff */
[----:B------:R0:W-:Y:S01]  /*fca0*/  STSM.16.M88.4 [R186+0x36400], R152 ;  /* 0x03640098ba007844 */ /* 0x0001e20000000200 */
[----:B------:R-:W-:Y:S01]  /*fcb0*/  FFMA.FTZ R11, R8, R0, R11 ;  /* 0x00000000080b7223 */ /* 0x000fe2000001000b */
[----:B------:R-:W2:Y:S01]  /*fcc0*/  MUFU.EX2 R223, R223 ;  /* 0x000000df00df7308 */ /* 0x000ea20000000800 */
[----:B-1----:R-:W-:Y:S01]  /*fcd0*/  F2FP.BF16.F32.PACK_AB R166, R216, R177 ;  /* 0x000000b1d8a6723e */ /* 0x002fe200000010ff */
[----:B------:R0:W-:Y:S01]  /*fce0*/  STSM.16.M88.4 [R187], R156 ;  /* 0x0000009cbb007844 */ /* 0x0001e20000000200 */
[----:B------:R-:W-:Y:S01]  /*fcf0*/  FFMA.FTZ R218, R219, R3, R218 ;  /* 0x00000003dbda7223 */ /* 0x000fe200000100da */
[----:B------:R-:W-:-:S02]  /*fd00*/  FADD.FTZ R12, R12, R11 ;  /* 0x0000000b0c0c7221 */ /* 0x000fc40000010000 */
        /* <DEDUP_REMOVED lines=17> */
[----:B-1----:R-:W-:Y:S02]  /*fe20*/  F2FP.BF16.F32.PACK_AB R167, R225, R222 ;  /* 0x000000dee1a7723e */ /* 0x002fe400000010ff */
        /* <DEDUP_REMOVED lines=8> */
[----:B------:R-:W-:Y:S01]  /*feb0*/  UMOV UR11, 0x40000040 ;  /* 0x40000040000b7882 */ /* 0x000fe20000000000 */
[----:B------:R-:W-:Y:S01]  /*fec0*/  FADD.FTZ R182, R182, R183 ;  /* 0x000000b7b6b67221 */ /* 0x000fe20000010000 */
[----:B------:R-:W-:-:S03]  /*fed0*/  FADD.FTZ R176, R173, R176 ;  /* 0x000000b0adb07221 */ /* 0x000fc60000010000 */
        /* <DEDUP_REMOVED lines=9> */
[----:B------:R-:W-:Y:S02]  /*ff70*/  WARPGROUP.DEPBAR.LE gsb0, 0x0 ;  /* 0x00008000000079c5 */ /* 0x000fe40000010000 */
[----:B------:R-:W-:-:S06]  /*ff80*/  WARPGROUP.ARRIVE ;  /* 0x00000000000079c5 */ /* 0x000fcc0000000000 */
        /* <DEDUP_REMOVED lines=23> */
.L_x_3101:
        /* <DEDUP_REMOVED lines=9> */
.L_x_3083:
[----:B------:R-:W0:Y:S01]  /*10190*/  SHFL.BFLY PT, R9, R0, 0x2, 0x1f ;  /* 0x0c401f0000097f89 */ /* 0x000e2200000e0000 */
[----:B------:R-:W-:Y:S02]  /*101a0*/  IMAD.MOV R12, RZ, RZ, -R185 ;  /* 0x000000ffff0c7224 */ /* 0x000fe400078e0ab9 */
[----:B------:R-:W-:Y:S01]  /*101b0*/  IMAD.MOV.U32 R20, RZ, RZ, -0x800000 ;  /* 0xff800000ff147424 */ /* 0x000fe200078e00ff */
[----:B------:R-:W1:Y:S01]  /*101c0*/  SHFL.BFLY PT, R4, R3, 0x2, 0x1f ;  /* 0x0c401f0003047f89 */ /* 0x000e6200000e0000 */
[----:B------:R-:W-:Y:S01]  /*101d0*/  VIADD R202, R202, 0x1 ;  /* 0x00000001caca7836 */ /* 0x000fe20000000000 */
[----:B------:R-:W-:Y:S08]  /*101e0*/  BAR.ARV 0x8, 0x100 ;  /* 0x0204000000007b1d */ /* 0x000ff00000002000 */
[----:B------:R-:W-:Y:S01]  /*101f0*/  BAR.SYNC.DEFER_BLOCKING 0xf, 0x100 ;  /* 0x03c4000000007b1d */ /* 0x000fe20000010000 */
[----:B------:R-:W-:Y:S01]  /*10200*/  ISETP.NE.AND P0, PT, R19, R12, PT ;  /* 0x0000000c1300720c */ /* 0x000fe20003f05270 */
[----:B0-----:R-:W-:Y:S01]  /*10210*/  FADD.FTZ R8, R9, R0 ;  /* 0x0000000009087221 */ /* 0x001fe20000010000 */
[----:B------:R-:W-:-:S02]  /*10220*/  IMAD.MOV.U32 R0, RZ, RZ, RZ ;  /* 0x000000ffff007224 */ /* 0x000fc400078e00ff */
[----:B-1----:R-:W-:Y:S02]  /*10230*/  FADD.FTZ R10, R4, R3 ;  /* 0x00000003040a7221 */ /* 0x002fe40000010000 */
[----:B------:R-:W0:Y:S01]  /*10240*/  SHFL.BFLY PT, R9, R8, 0x1, 0x1f ;  /* 0x0c201f0008097f89 */ /* 0x000e2200000e0000 */
[----:B------:R-:W-:-:S03]  /*10250*/  IMAD.MOV.U32 R4, RZ, RZ, RZ ;  /* 0x000000ffff047224 */ /* 0x000fc600078e00ff */
[----:B------:R-:W1:Y:S01]  /*10260*/  SHFL.BFLY PT, R11, R10, 0x1, 0x1f ;  /* 0x0c201f000a0b7f89 */ /* 0x000e6200000e0000 */
[----:B0-----:R-:W-:Y:S01]  /*10270*/  FADD.FTZ R3, R8, R9 ;  /* 0x0000000908037221 */ /* 0x001fe20000010000 */
[----:B-1----:R-:W-:-:S04]  /*10280*/  FADD.FTZ R9, R10, R11 ;  /* 0x0000000b0a097221 */ /* 0x002fc80000010000 */
[----:B------:R-:W-:Y:S01]  /*10290*/  FSETP.NE.FTZ.AND P1, PT, R3, RZ, PT ;  /* 0x000000ff0300720b */ /* 0x000fe20003f35000 */
[----:B------:R-:W-:Y:S01]  /*102a0*/  IMAD.U32 R11, RZ, RZ, UR36 ;  /* 0x00000024ff0b7e24 */ /* 0x000fe2000f8e00ff */
[----:B------:R-:W-:Y:S01]  /*102b0*/  UIADD3 UR36, UR36, 0x1, URZ ;  /* 0x0000000124247890 */ /* 0x000fe2000fffe03f */
[----:B------:R-:W-:Y:S02]  /*102c0*/  FSETP.NE.FTZ.AND P2, PT, R9, RZ, PT ;  /* 0x000000ff0900720b */ /* 0x000fe40003f55000 */
[----:B------:R-:W-:Y:S01]  /*102d0*/  @!P0 IMAD R11, R11, 0x40, R22 ;  /* 0x000000400b0b8824 */ /* 0x000fe200078e0216 */
[----:B------:R-:W-:-:S04]  /*102e0*/  UISETP.NE.AND UP0, UPT, UR36, 0x2, UPT ;  /* 0x000000022400788c */ /* 0x000fc8000bf05270 */
[----:B------:R-:W-:Y:S01]  /*102f0*/  @!P0 LEA R11, R11, UR38, 0x2 ;  /* 0x000000260b0b8c11 */ /* 0x000fe2000f8e10ff */
[----:B------:R-:W-:Y:S02]  /*10300*/  USEL UR4, URZ, 0x1, UP0 ;  /* 0x000000013f047887 */ /* 0x000fe40008000000 */
[----:B------:R-:W0:Y:S01]  /*10310*/  @P1 MUFU.RCP R4, R3 ;  /* 0x0000000300041308 */ /* 0x000e220000001000 */
[----:B------:R-:W-:-:S03]  /*10320*/  USEL UR36, UR36, URZ, UP0 ;  /* 0x0000003f24247287 */ /* 0x000fc60008000000 */
[----:B------:R-:W-:-:S04]  /*10330*/  LOP3.LUT R2, R2, UR4, RZ, 0x3c, !PT ;  /* 0x0000000402027c12 */ /* 0x000fc8000f8e3cff */
        /* <DEDUP_REMOVED lines=73> */
[----:B------:R-:W-:Y:S01]  /*107d0*/  FMUL.FTZ R21, R91, R0 ;  /* 0x000000005b157220 */ /* 0x000fe20000410000 */
[----:B------:R-:W-:-:S02]  /*107e0*/  IMAD.MOV.U32 R3, RZ, RZ, -0x800000 ;  /* 0xff800000ff037424 */ /* 0x000fc400078e00ff */
[-C--:B------:R-:W-:Y:S01]  /*107f0*/  FMUL.FTZ R13, R42, R0.reuse ;  /* 0x000000002a0d7220 */ /* 0x080fe20000410000 */
        /* <DEDUP_REMOVED lines=66> */
.L_x_3013:
[----:B------:R-:W0:Y:S08]  /*10c20*/  S2UR UR39, SR_CgaCtaId ;  /* 0x00000000002779c3 */ /* 0x000e300000008800 */
[----:B------:R-:W-:Y:S06]  /*10c30*/  BAR.SYNC.DEFER_BLOCKING 0x5, 0x180 ;  /* 0x0146000000007b1d */ /* 0x000fec0000010000 */
[----:B------:R-:W-:Y:S01]  /*10c40*/  UMOV UR38, 0x400 ;  /* 0x0000040000267882 */ /* 0x000fe20000000000 */
[----:B------:R-:W-:Y:S01]  /*10c50*/  BSSY B0, `(.L_x_3103) ;  /* 0x00002d8000007945 */ /* 0x000fe20003800000 */
[----:B0-----:R-:W-:-:S09]  /*10c60*/  ULEA UR38, UR39, UR38, 0x18 ;  /* 0x0000002627267291 */ /* 0x001fd2000f8ec03f */
[----:B------:R-:W0:Y:S01]  /*10c70*/  LDS.128 R4, [UR38+0x388d0] ;  /* 0x0388d026ff047984 */ /* 0x000e220008000c00 */
[----:B------:R-:W-:Y:S06]  /*10c80*/  BAR.ARV 0x4, 0x180 ;  /* 0x0106000000007b1d */ /* 0x000fec0000002000 */
[----:B------:R-:W-:Y:S05]  /*10c90*/  @P0 BRA `(.L_x_3104) ;  /* 0x0000001c00f80947 */ /* 0x000fea0003800000 */
[----:B------:R-:W1:Y:S08]  /*10ca0*/  S2UR UR6, SR_SWINHI ;  /* 0x00000000000679c3 */ /* 0x000e700000002f00 */
        /* <DEDUP_REMOVED lines=17> */
[----:B------:R-:W-:Y:S01]  /*10dc0*/  IMAD.U32 R179, RZ, RZ, UR5 ;  /* 0x00000005ffb37e24 */ /* 0x000fe2000f8e00ff */
[----:B------:R-:W-:-:S02]  /*10dd0*/  F2FP.BF16.F32.PACK_AB R32, R32, R163 ;  /* 0x000000a32020723e */ /* 0x000fc400000010ff */
[----:B------:R-:W-:Y:S01]  /*10de0*/  F2FP.BF16.F32.PACK_AB R33, R67, R33 ;  /* 0x000000214321723e */ /* 0x000fe200000010ff */
[----:B------:R-:W-:Y:S01]  /*10df0*/  IMAD.WIDE R122, R207, 0x2, R178 ;  /* 0x00000002cf7a7825 */ /* 0x000fe200078e02b2 */
[----:B------:R-:W-:Y:S02]  /*10e00*/  F2FP.BF16.F32.PACK_AB R88, R89, R88 ;  /* 0x000000585958723e */ /* 0x000fe400000010ff */
[----:B------:R-:W-:Y:S02]  /*10e10*/  F2FP.BF16.F32.PACK_AB R89, R21, R90 ;  /* 0x0000005a1559723e */ /* 0x000fe400000010ff */
[C---:B------:R-:W-:Y:S02]  /*10e20*/  IADD3 R52, P3, R122.reuse, 0x2000, RZ ;  /* 0x000020007a347810 */ /* 0x040fe40007f7e0ff */
[C---:B------:R-:W-:Y:S02]  /*10e30*/  IADD3 R44, P0, R122.reuse, 0x40, RZ ;  /* 0x000000407a2c7810 */ /* 0x040fe40007f1e0ff */
[----:B------:R-:W-:Y:S01]  /*10e40*/  IADD3 R40, P1, R122, 0x20, RZ ;  /* 0x000000207a287810 */ /* 0x000fe20007f3e0ff */
[--C-:B------:R-:W-:Y:S01]  /*10e50*/  IMAD.X R53, RZ, RZ, R123.reuse, P3 ;  /* 0x000000ffff357224 */ /* 0x100fe200018e067b */
[----:B------:R-:W-:Y:S01]  /*10e60*/  LOP3.LUT R219, R52, 0x380, RZ, 0xc0, !PT ;  /* 0x0000038034db7812 */ /* 0x000fe200078ec0ff */
[--C-:B------:R-:W-:Y:S01]  /*10e70*/  IMAD.X R45, RZ, RZ, R123.reuse, P0 ;  /* 0x000000ffff2d7224 */ /* 0x100fe200000e067b */
[----:B------:R-:W-:Y:S01]  /*10e80*/  LOP3.LUT R183, R44, 0x380, RZ, 0xc0, !PT ;  /* 0x000003802cb77812 */ /* 0x000fe200078ec0ff */
[----:B------:R-:W-:Y:S01]  /*10e90*/  IMAD.X R41, RZ, RZ, R123, P1 ;  /* 0x000000ffff297224 */ /* 0x000fe200008e067b */
[----:B------:R-:W-:-:S02]  /*10ea0*/  SHF.R.U64 R219, R219, 0x3, RZ ;  /* 0x00000003dbdb7819 */ /* 0x000fc400000012ff */
[C---:B------:R-:W-:Y:S02]  /*10eb0*/  IADD3 R68, P1, R122.reuse, 0x4000, RZ ;  /* 0x000040007a447810 */ /* 0x040fe40007f3e0ff */
[----:B------:R-:W-:Y:S02]  /*10ec0*/  SHF.R.U64 R183, R183, 0x3, RZ ;  /* 0x00000003b7b77819 */ /* 0x000fe400000012ff */
[C---:B------:R-:W-:Y:S01]  /*10ed0*/  LOP3.LUT R37, R122.reuse, 0x380, RZ, 0xc0, !PT ;  /* 0x000003807a257812 */ /* 0x040fe200078ec0ff */
[--C-:B------:R-:W-:Y:S01]  /*10ee0*/  IMAD.X R69, RZ, RZ, R123.reuse, P1 ;  /* 0x000000ffff457224 */ /* 0x100fe200008e067b */
[C---:B------:R-:W-:Y:S02]  /*10ef0*/  IADD3 R48, P4, R122.reuse, 0x60, RZ ;  /* 0x000000607a307810 */ /* 0x040fe40007f9e0ff */
[C---:B------:R-:W-:Y:S02]  /*10f00*/  IADD3 R60, P5, R122.reuse, 0x2040, RZ ;  /* 0x000020407a3c7810 */ /* 0x040fe40007fbe0ff */
[C---:B------:R-:W-:Y:S01]  /*10f10*/  IADD3 R56, P6, R122.reuse, 0x2020, RZ ;  /* 0x000020207a387810 */ /* 0x040fe20007fde0ff */
[--C-:B------:R-:W-:Y:S01]  /*10f20*/  IMAD.X R49, RZ, RZ, R123.reuse, P4 ;  /* 0x000000ffff317224 */ /* 0x100fe200020e067b */
[----:B------:R-:W-:Y:S01]  /*10f30*/  IADD3 R64, P2, R122, 0x2060, RZ ;  /* 0x000020607a407810 */ /* 0x000fe20007f5e0ff */
[--C-:B------:R-:W-:Y:S01]  /*10f40*/  IMAD.X R61, RZ, RZ, R123.reuse, P5 ;  /* 0x000000ffff3d7224 */ /* 0x100fe200028e067b */
[----:B------:R-:W-:Y:S01]  /*10f50*/  LOP3.LUT R181, R40, 0x380, RZ, 0xc0, !PT ;  /* 0x0000038028b57812 */ /* 0x000fe200078ec0ff */
[--C-:B------:R-:W-:Y:S01]  /*10f60*/  IMAD.X R57, RZ, RZ, R123.reuse, P6 ;  /* 0x000000ffff397224 */ /* 0x100fe200030e067b */
[----:B------:R-:W-:Y:S01]  /*10f70*/  LOP3.LUT R52, R219, R52, RZ, 0x3c, !PT ;  /* 0x00000034db347212 */ /* 0x000fe200078e3cff */
[----:B------:R-:W-:Y:S01]  /*10f80*/  IMAD.X R65, RZ, RZ, R123, P2 ;  /* 0x000000ffff417224 */ /* 0x000fe200010e067b */
[----:B------:R-:W-:-:S02]  /*10f90*/  LOP3.LUT R44, R183, R44, RZ, 0x3c, !PT ;  /* 0x0000002cb72c7212 */ /* 0x000fc400078e3cff */
[----:B------:R-:W-:Y:S02]  /*10fa0*/  LOP3.LUT R219, R68, 0x380, RZ, 0xc0, !PT ;  /* 0x0000038044db7812 */ /* 0x000fe400078ec0ff */
[----:B------:R-:W-:Y:S02]  /*10fb0*/  SHF.R.U64 R37, R37, 0x3, RZ ;  /* 0x0000000325257819 */ /* 0x000fe400000012ff */
[----:B------:R-:W-:Y:S02]  /*10fc0*/  LOP3.LUT R217, R48, 0x380, RZ, 0xc0, !PT ;  /* 0x0000038030d97812 */ /* 0x000fe400078ec0ff */
[----:B------:R-:W-:Y:S02]  /*10fd0*/  LOP3.LUT R183, R60, 0x380, RZ, 0xc0, !PT ;  /* 0x000003803cb77812 */ /* 0x000fe400078ec0ff */
[----:B------:R-:W-:Y:S02]  /*10fe0*/  SHF.R.U64 R181, R181, 0x3, RZ ;  /* 0x00000003b5b57819 */ /* 0x000fe400000012ff */
[----:B------:R-:W-:-:S02]  /*10ff0*/  IADD3 R18, P0, R122, 0x4020, RZ ;  /* 0x000040207a127810 */ /* 0x000fc40007f1e0ff */
[C---:B------:R-:W-:Y:S02]  /*11000*/  IADD3 R30, P4, R122.reuse, 0x4040, RZ ;  /* 0x000040407a1e7810 */ /* 0x040fe40007f9e0ff */
[C---:B------:R-:W-:Y:S01]  /*11010*/  IADD3 R36, P3, R122.reuse, 0x4060, RZ ;  /* 0x000040607a247810 */ /* 0x040fe20007f7e0ff */
[--C-:B------:R-:W-:Y:S01]  /*11020*/  IMAD.X R73, RZ, RZ, R123.reuse, P0 ;  /* 0x000000ffff497224 */ /* 0x100fe200000e067b */
[C---:B------:R-:W-:Y:S01]  /*11030*/  IADD3 R26, P6, R122.reuse, 0x6000, RZ ;  /* 0x000060007a1a7810 */ /* 0x040fe20007fde0ff */
[--C-:B------:R-:W-:Y:S01]  /*11040*/  IMAD.X R103, RZ, RZ, R123.reuse, P4 ;  /* 0x000000ffff677224 */ /* 0x100fe200020e067b */
[C---:B------:R-:W-:Y:S01]  /*11050*/  IADD3 R0, P5, R122.reuse, 0x6020, RZ ;  /* 0x000060207a007810 */ /* 0x040fe20007fbe0ff */
[--C-:B------:R-:W-:Y:S01]  /*11060*/  IMAD.X R107, RZ, RZ, R123.reuse, P3 ;  /* 0x000000ffff6b7224 */ /* 0x100fe200018e067b */
[C---:B------:R-:W-:Y:S01]  /*11070*/  IADD3 R17, P2, R122.reuse, 0x6040, RZ ;  /* 0x000060407a117810 */ /* 0x040fe20007f5e0ff */
[--C-:B------:R-:W-:Y:S01]  /*11080*/  IMAD.X R111, RZ, RZ, R123.reuse, P6 ;  /* 0x000000ffff6f7224 */ /* 0x100fe200030e067b */
[----:B0-----:R-:W-:Y:S01]  /*11090*/  IADD3 R4, P1, R122, 0x6060, RZ ;  /* 0x000060607a047810 */ /* 0x001fe20007f3e0ff */
[--C-:B------:R-:W-:Y:S01]  /*110a0*/  IMAD.X R115, RZ, RZ, R123.reuse, P5 ;  /* 0x000000ffff737224 */ /* 0x100fe200028e067b */
[----:B------:R-:W-:Y:S01]  /*110b0*/  SHF.R.U64 R219, R219, 0x3, RZ ;  /* 0x00000003dbdb7819 */ /* 0x000fe200000012ff */
[--C-:B------:R-:W-:Y:S01]  /*110c0*/  IMAD.X R119, RZ, RZ, R123.reuse, P2 ;  /* 0x000000ffff777224 */ /* 0x100fe200010e067b */
[----:B------:R-:W-:Y:S01]  /*110d0*/  LOP3.LUT R122, R37, R122, RZ, 0x3c, !PT ;  /* 0x0000007a257a7212 */ /* 0x000fe200078e3cff */
[----:B------:R-:W-:Y:S01]  /*110e0*/  IMAD.X R37, RZ, RZ, R123, P1 ;  /* 0x000000ffff257224 */ /* 0x000fe200008e067b */
[----:B------:R-:W-:-:S02]  /*110f0*/  SHF.R.U64 R217, R217, 0x3, RZ ;  /* 0x00000003d9d97819 */ /* 0x000fc400000012ff */
[----:B------:R-:W-:Y:S02]  /*11100*/  SHF.R.U64 R183, R183, 0x3, RZ ;  /* 0x00000003b7b77819 */ /* 0x000fe400000012ff */
[----:B------:R-:W-:Y:S02]  /*11110*/  LOP3.LUT R40, R181, R40, RZ, 0x3c, !PT ;  /* 0x00000028b5287212 */ /* 0x000fe400078e3cff */
[----:B------:R-:W-:Y:S02]  /*11120*/  LOP3.LUT R181, R56, 0x380, RZ, 0xc0, !PT ;  /* 0x0000038038b57812 */ /* 0x000fe400078ec0ff */
[----:B------:R-:W-:Y:S02]  /*11130*/  LOP3.LUT R68, R219, R68, RZ, 0x3c, !PT ;  /* 0x00000044db447212 */ /* 0x000fe400078e3cff */
[----:B------:R-:W-:Y:S02]  /*11140*/  LOP3.LUT R48, R217, R48, RZ, 0x3c, !PT ;  /* 0x00000030d9307212 */ /* 0x000fe400078e3cff */
[----:B------:R-:W-:-:S02]  /*11150*/  LOP3.LUT R60, R183, R60, RZ, 0x3c, !PT ;  /* 0x0000003cb73c7212 */ /* 0x000fc400078e3cff */
[----:B------:R-:W-:Y:S02]  /*11160*/  LOP3.LUT R219, R26, 0x380, RZ, 0xc0, !PT ;  /* 0x000003801adb7812 */ /* 0x000fe400078ec0ff */
[----:B------:R-:W-:Y:S02]  /*11170*/  MOV R122, R122 ;  /* 0x0000007a007a7202 */ /* 0x000fe40000000f00 */
[----:B------:R-:W-:Y:S02]  /*11180*/  LOP3.LUT R27, R0, 0x380, RZ, 0xc0, !PT ;  /* 0x00000380001b7812 */ /* 0x000fe400078ec0ff */
[----:B------:R-:W-:Y:S01]  /*11190*/  LOP3.LUT R217, R64, 0x380, RZ, 0xc0, !PT ;  /* 0x0000038040d97812 */ /* 0x000fe200078ec0ff */
[----:B------:R0:W-:Y:S01]  /*111a0*/  STSM.16.M88.4 [R122], R8 ;  /* 0x000000087a007844 */ /* 0x0001e20000000200 */
[----:B------:R-:W-:Y:S02]  /*111b0*/  LOP3.LUT R183, R30, 0x380, RZ, 0xc0, !PT ;  /* 0x000003801eb77812 */ /* 0x000fe400078ec0ff */
[----:B------:R-:W-:-:S02]  /*111c0*/  SHF.R.U64 R181, R181, 0x3, RZ ;  /* 0x00000003b5b57819 */ /* 0x000fc400000012ff */
[----:B------:R-:W-:Y:S02]  /*111d0*/  SHF.R.U64 R219, R219, 0x3, RZ ;  /* 0x00000003dbdb7819 */ /* 0x000fe400000012ff */
[----:B------:R-:W-:Y:S02]  /*111e0*/  SHF.R.U64 R27, R27, 0x3, RZ ;  /* 0x000000031b1b7819 */ /* 0x000fe400000012ff */
[----:B------:R-:W-:Y:S02]  /*111f0*/  SHF.R.U64 R217, R217, 0x3, RZ ;  /* 0x00000003d9d97819 */ /* 0x000fe400000012ff */
[----:B------:R-:W-:Y:S02]  /*11200*/  SHF.R.U64 R183, R183, 0x3, RZ ;  /* 0x00000003b7b77819 */ /* 0x000fe400000012ff */
[----:B------:R-:W-:Y:S02]  /*11210*/  MOV R40, R40 ;  /* 0x0000002800287202 */ /* 0x000fe40000000f00 */
[----:B------:R-:W-:-:S02]  /*11220*/  LOP3.LUT R56, R181, R56, RZ, 0x3c, !PT ;  /* 0x00000038b5387212 */ /* 0x000fc400078e3cff */
[----:B0-----:R-:W-:Y:S02]  /*11230*/  F2FP.BF16.F32.PACK_AB R8, R173, R175 ;  /* 0x000000afad08723e */ /* 0x001fe400000010ff */
[----:B------:R-:W-:Y:S02]  /*11240*/  F2FP.BF16.F32.PACK_AB R9, R35, R34 ;  /* 0x000000222309723e */ /* 0x000fe400000010ff */
[----:B------:R-:W-:Y:S02]  /*11250*/  F2FP.BF16.F32.PACK_AB R10, R171, R174 ;  /* 0x000000aeab0a723e */ /* 0x000fe400000010ff */
[----:B------:R-:W-:Y:S02]  /*11260*/  F2FP.BF16.F32.PACK_AB R11, R39, R38 ;  /* 0x00000026270b723e */ /* 0x000fe400000010ff */
[----:B------:R-:W-:Y:S02]  /*11270*/  MOV R44, R44 ;  /* 0x0000002c002c7202 */ /* 0x000fe40000000f00 */
[----:B------:R-:W-:Y:S01]  /*11280*/  LOP3.LUT R110, R219, R26, RZ, 0x3c, !PT ;  /* 0x0000001adb6e7212 */ /* 0x000fe200078e3cff */
[----:B------:R0:W-:Y:S01]  /*11290*/  STSM.16.M88.4 [R40], R8 ;  /* 0x0000000828007844 */ /* 0x0001e20000000200 */
[----:B------:R-:W-:-:S02]  /*112a0*/  LOP3.LUT R114, R27, R0, RZ, 0x3c, !PT ;  /* 0x000000001b727212 */ /* 0x000fc400078e3cff */
[----:B------:R-:W-:Y:S01]  /*112b0*/  LOP3.LUT R64, R217, R64, RZ, 0x3c, !PT ;  /* 0x00000040d9407212 */ /* 0x000fe200078e3cff */
[----:B------:R-:W-:Y:S01]  /*112c0*/  STSM.16.M88.4 [R44], R12 ;  /* 0x0000000c2c007844 */ /* 0x000fe20000000200 */
[----:B------:R-:W-:Y:S02]  /*112d0*/  LOP3.LUT R102, R183, R30, RZ, 0x3c, !PT ;  /* 0x0000001eb7667212 */ /* 0x000fe400078e3cff */
[----:B------:R-:W-:Y:S02]  /*112e0*/  MOV R48, R48 ;  /* 0x0000003000307202 */ /* 0x000fe40000000f00 */
[----:B------:R-:W-:Y:S02]  /*112f0*/  F2FP.BF16.F32.PACK_AB R26, R165, R167 ;  /* 0x000000a7a51a723e */ /* 0x000fe400000010ff */
[----:B------:R-:W-:Y:S02]  /*11300*/  F2FP.BF16.F32.PACK_AB R27, R55, R54 ;  /* 0x00000036371b723e */ /* 0x000fe400000010ff */
[----:B------:R-:W-:-:S02]  /*11310*/  MOV R52, R52 ;  /* 0x0000003400347202 */ /* 0x000fc40000000f00 */
[----:B------:R-:W-:Y:S01]  /*11320*/  F2FP.BF16.F32.PACK_AB R30, R162, R164 ;  /* 0x000000a4a21e723e */ /* 0x000fe200000010ff */
[----:B------:R1:W-:Y:S01]  /*11330*/  STSM.16.M88.4 [R48], R24 ;  /* 0x0000001830007844 */ /* 0x0003e20000000200 */
[----:B------:R-:W-:Y:S02]  /*11340*/  MOV R56, R56 ;  /* 0x0000003800387202 */ /* 0x000fe40000000f00 */
[----:B------:R-:W-:Y:S01]  /*11350*/  F2FP.BF16.F32.PACK_AB R34, R159, R161 ;  /* 0x000000a19f22723e */ /* 0x000fe200000010ff */
[----:B------:R-:W-:Y:S01]  /*11360*/  STSM.16.M88.4 [R52], R28 ;  /* 0x0000001c34007844 */ /* 0x000fe20000000200 */
[----:B------:R-:W-:Y:S02]  /*11370*/  F2FP.BF16.F32.PACK_AB R35, R71, R70 ;  /* 0x000000464723723e */ /* 0x000fe400000010ff */
[----:B------:R-:W-:Y:S02]  /*11380*/  MOV R60, R60 ;  /* 0x0000003c003c7202 */ /* 0x000fe40000000f00 */
[----:B0-----:R-:W-:Y:S01]  /*11390*/  F2FP.BF16.F32.PACK_AB R8, R152, R160 ;  /* 0x000000a09808723e */ /* 0x001fe200000010ff */
[----:B------:R-:W-:Y:S01]  /*113a0*/  STSM.16.M88.4 [R56], R32 ;  /* 0x0000002038007844 */ /* 0x000fe20000000200 */
[----:B------:R-:W-:-:S02]  /*113b0*/  F2FP.BF16.F32.PACK_AB R9, R75, R74 ;  /* 0x0000004a4b09723e */ /* 0x000fc400000010ff */
[----:B------:R-:W-:Y:S02]  /*113c0*/  F2FP.BF16.F32.PACK_AB R10, R77, R158 ;  /* 0x0000009e4d0a723e */ /* 0x000fe400000010ff */
[----:B------:R-:W-:Y:S01]  /*113d0*/  F2FP.BF16.F32.PACK_AB R11, R79, R78 ;  /* 0x0000004e4f0b723e */ /* 0x000fe200000010ff */
[----:B-1----:R-:W0:Y:S01]  /*113e0*/  LDC.64 R24, c[0x0][0xd00] ;  /* 0x00034000ff187b82 */ /* 0x002e220000000a00 */
[----:B------:R-:W-:Y:S02]  /*113f0*/  MOV R64, R64 ;  /* 0x0000004000407202 */ /* 0x000fe40000000f00 */
[----:B------:R-:W-:Y:S01]  /*11400*/  F2FP.BF16.F32.PACK_AB R12, R81, R80 ;  /* 0x00000050510c723e */ /* 0x000fe200000010ff */
[----:B------:R1:W-:Y:S01]  /*11410*/  STSM.16.M88.4 [R60], R8 ;  /* 0x000000083c007844 */ /* 0x0003e20000000200 */
[----:B------:R-:W-:Y:S02]  /*11420*/  F2FP.BF16.F32.PACK_AB R13, R83, R82 ;  /* 0x00000052530d723e */ /* 0x000fe400000010ff */
[----:B------:R-:W-:-:S02]  /*11430*/  F2FP.BF16.F32.PACK_AB R14, R85, R84 ;  /* 0x00000054550e723e */ /* 0x000fc400000010ff */
[----:B------:R-:W-:Y:S02]  /*11440*/  F2FP.BF16.F32.PACK_AB R15, R87, R86 ;  /* 0x00000056570f723e */ /* 0x000fe400000010ff */
[----:B------:R-:W-:Y:S02]  /*11450*/  LOP3.LUT R181, R18, 0x380, RZ, 0xc0, !PT ;  /* 0x0000038012b57812 */ /* 0x000fe400078ec0ff */
[----:B------:R-:W-:Y:S01]  /*11460*/  LOP3.LUT R217, R36, 0x380, RZ, 0xc0, !PT ;  /* 0x0000038024d97812 */ /* 0x000fe200078ec0ff */
[----:B------:R2:W-:Y:S01]  /*11470*/  STSM.16.M88.4 [R64], R12 ;  /* 0x0000000c40007844 */ /* 0x0005e20000000200 */
[----:B------:R-:W-:Y:S02]  /*11480*/  SHF.R.U64 R181, R181, 0x3, RZ ;  /* 0x00000003b5b57819 */ /* 0x000fe400000012ff */
[----:B------:R-:W-:Y:S02]  /*11490*/  LOP3.LUT R123, R4, 0x380, RZ, 0xc0, !PT ;  /* 0x00000380047b7812 */ /* 0x000fe400078ec0ff */
[----:B------:R-:W-:Y:S01]  /*114a0*/  SHF.R.U64 R217, R217, 0x3, RZ ;  /* 0x00000003d9d97819 */ /* 0x000fe200000012ff */
[----:B-1----:R-:W1:Y:S01]  /*114b0*/  LDC.64 R8, c[0x0][0xd00] ;  /* 0x00034000ff087b82 */ /* 0x002e620000000a00 */
[----:B------:R-:W-:-:S02]  /*114c0*/  LOP3.LUT R72, R181, R18, RZ, 0x3c, !PT ;  /* 0x00000012b5487212 */ /* 0x000fc400078e3cff */
[----:B------:R-:W-:Y:S02]  /*114d0*/  LOP3.LUT R18, R17, 0x380, RZ, 0xc0, !PT ;  /* 0x0000038011127812 */ /* 0x000fe400078ec0ff */
[----:B------:R-:W-:Y:S02]  /*114e0*/  SHF.R.U64 R123, R123, 0x3, RZ ;  /* 0x000000037b7b7819 */ /* 0x000fe400000012ff */
[----:B------:R-:W-:Y:S02]  /*114f0*/  LOP3.LUT R106, R217, R36, RZ, 0x3c, !PT ;  /* 0x00000024d96a7212 */ /* 0x000fe400078e3cff */
[----:B------:R-:W-:Y:S01]  /*11500*/  SHF.R.U64 R18, R18, 0x3, RZ ;  /* 0x0000000312127819 */ /* 0x000fe200000012ff */
[----:B--2---:R-:W2:Y:S01]  /*11510*/  LDC.64 R12, c[0x0][0xd08] ;  /* 0x00034200ff0c7b82 */ /* 0x004ea20000000a00 */
[----:B------:R-:W-:Y:S02]  /*11520*/  F2FP.BF16.F32.PACK_AB R96, R97, R96 ;  /* 0x000000606160723e */ /* 0x000fe400000010ff */
[----:B------:R-:W-:-:S02]  /*11530*/  LOP3.LUT R36, R123, R4, RZ, 0x3c, !PT ;  /* 0x000000047b247212 */ /* 0x000fc400078e3cff */
[----:B------:R-:W-:Y:S02]  /*11540*/  MOV R68, R68 ;  /* 0x0000004400447202 */ /* 0x000fe40000000f00 */
[----:B------:R-:W-:Y:S02]  /*11550*/  F2FP.BF16.F32.PACK_AB R90, R93, R92 ;  /* 0x0000005c5d5a723e */ /* 0x000fe400000010ff */
[----:B------:R-:W-:Y:S02]  /*11560*/  F2FP.BF16.F32.PACK_AB R91, R95, R91 ;  /* 0x0000005b5f5b723e */ /* 0x000fe400000010ff */
[----:B------:R-:W-:Y:S02]  /*11570*/  F2FP.BF16.F32.PACK_AB R97, R99, R98 ;  /* 0x000000626361723e */ /* 0x000fe400000010ff */
[----:B------:R-:W-:Y:S01]  /*11580*/  MOV R72, R72 ;  /* 0x0000004800487202 */ /* 0x000fe20000000f00 */
[----:B-1----:R-:W-:Y:S01]  /*11590*/  IMAD.WIDE R10, R194, 0x4, R8 ;  /* 0x00000004c20a7825 */ /* 0x002fe200078e0208 */
[----:B------:R-:W-:Y:S01]  /*115a0*/  MOV R4, R106 ;  /* 0x0000006a00047202 */ /* 0x000fe20000000f00 */
[----:B------:R-:W-:Y:S01]  /*115b0*/  STSM.16.M88.4 [R68], R88 ;  /* 0x0000005844007844 */ /* 0x000fe20000000200 */
[----:B------:R-:W-:-:S02]  /*115c0*/  F2FP.BF16.F32.PACK_AB R98, R101, R100 ;  /* 0x000000646562723e */ /* 0x000fc400000010ff */
[----:B------:R-:W-:Y:S02]  /*115d0*/  F2FP.BF16.F32.PACK_AB R104, R105, R104 ;  /* 0x000000686968723e */ /* 0x000fe400000010ff */
[----:B------:R-:W-:Y:S02]  /*115e0*/  LOP3.LUT R118, R18, R17, RZ, 0x3c, !PT ;  /* 0x0000001112767212 */ /* 0x000fe400078e3cff */
[----:B------:R-:W-:Y:S02]  /*115f0*/  MOV R102, R102 ;  /* 0x0000006600667202 */ /* 0x000fe40000000f00 */
[----:B--2---:R-:W-:Y:S01]  /*11600*/  ISETP.NE.U32.AND P6, PT, R12, RZ, PT ;  /* 0x000000ff0c00720c */ /* 0x004fe20003fc5070 */
[----:B------:R-:W-:Y:S01]  /*11610*/  IMAD R9, R201, 0x40, R190 ;  /* 0x00000040c9097824 */ /* 0x000fe200078e02be */
[----:B------:R-:W-:Y:S02]  /*11620*/  F2FP.BF16.F32.PACK_AB R99, R46, R42 ;  /* 0x0000002a2e63723e */ /* 0x000fe400000010ff */
[----:B------:R-:W-:-:S02]  /*11630*/  ISETP.NE.AND.EX P6, PT, R13, RZ, PT, P6 ;  /* 0x000000ff0d00720c */ /* 0x000fc40003fc5360 */
[----:B------:R-:W-:Y:S01]  /*11640*/  MOV R0, R114 ;  /* 0x0000007200007202 */ /* 0x000fe20000000f00 */
[----:B------:R-:W-:Y:S01]  /*11650*/  STSM.16.M88.4 [R72], R96 ;  /* 0x0000006048007844 */ /* 0x000fe20000000200 */
[----:B------:R-:W-:Y:S02]  /*11660*/  F2FP.BF16.F32.PACK_AB R105, R58, R50 ;  /* 0x000000323a69723e */ /* 0x000fe400000010ff */
[----:B------:R-:W-:Y:S02]  /*11670*/  F2FP.BF16.F32.PACK_AB R106, R109, R108 ;  /* 0x0000006c6d6a723e */ /* 0x000fe400000010ff */
[----:B------:R-:W-:Y:S02]  /*11680*/  F2FP.BF16.F32.PACK_AB R107, R76, R66 ;  /* 0x000000424c6b723e */ /* 0x000fe400000010ff */
[----:B------:R-:W-:Y:S02]  /*11690*/  F2FP.BF16.F32.PACK_AB R112, R113, R112 ;  /* 0x000000707170723e */ /* 0x000fe400000010ff */
[----:B------:R-:W-:Y:S01]  /*116a0*/  F2FP.BF16.F32.PACK_AB R113, R153, R94 ;  /* 0x0000005e9971723e */ /* 0x000fe200000010ff */
[----:B------:R-:W-:Y:S01]  /*116b0*/  STSM.16.M88.4 [R102], R104 ;  /* 0x0000006866007844 */ /* 0x000fe20000000200 */
[----:B------:R-:W-:-:S02]  /*116c0*/  F2FP.BF16.F32.PACK_AB R114, R117, R116 ;  /* 0x000000747572723e */ /* 0x000fc400000010ff */
[----:B------:R-:W-:Y:S02]  /*116d0*/  F2FP.BF16.F32.PACK_AB R115, R155, R154 ;  /* 0x0000009a9b73723e */ /* 0x000fe400000010ff */
[----:B------:R-:W-:Y:S02]  /*116e0*/  F2FP.BF16.F32.PACK_AB R120, R121, R120 ;  /* 0x000000787978723e */ /* 0x000fe400000010ff */
[----:B------:R-:W-:Y:S02]  /*116f0*/  F2FP.BF16.F32.PACK_AB R128, R129, R128 ;  /* 0x000000808180723e */ /* 0x000fe400000010ff */
[----:B------:R-:W-:Y:S02]  /*11700*/  MOV R110, R110 ;  /* 0x0000006e006e7202 */ /* 0x000fe40000000f00 */
[----:B------:R-:W-:Y:S02]  /*11710*/  F2FP.BF16.F32.PACK_AB R122, R125, R124 ;  /* 0x0000007c7d7a723e */ /* 0x000fe400000010ff */
[----:B------:R-:W-:-:S02]  /*11720*/  F2FP.BF16.F32.PACK_AB R123, R127, R126 ;  /* 0x0000007e7f7b723e */ /* 0x000fc400000010ff */
[----:B------:R-:W-:Y:S02]  /*11730*/  F2FP.BF16.F32.PACK_AB R136, R137, R136 ;  /* 0x000000888988723e */ /* 0x000fe400000010ff */
[----:B------:R-:W-:Y:S01]  /*11740*/  F2FP.BF16.F32.PACK_AB R144, R145, R144 ;  /* 0x000000909190723e */ /* 0x000fe200000010ff */
[----:B------:R-:W-:Y:S01]  /*11750*/  IMAD.WIDE R178, R9, 0x2, R178 ;  /* 0x0000000209b27825 */ /* 0x000fe200078e02b2 */
[----:B------:R-:W-:Y:S01]  /*11760*/  F2FP.BF16.F32.PACK_AB R121, R157, R156 ;  /* 0x0000009c9d79723e */ /* 0x000fe200000010ff */
[----:B------:R1:W-:Y:S01]  /*11770*/  STSM.16.M88.4 [R4], R112 ;  /* 0x0000007004007844 */ /* 0x0003e20000000200 */
[----:B------:R-:W-:Y:S01]  /*11780*/  F2FP.BF16.F32.PACK_AB R129, R131, R130 ;  /* 0x000000828381723e */ /* 0x000fe200000010ff */
[----:B------:R-:W2:Y:S01]  /*11790*/  @P6 LDC.64 R8, c[0x0][0xd08] ;  /* 0x00034200ff086b82 */ /* 0x000ea20000000a00 */
[----:B------:R-:W-:Y:S01]  /*117a0*/  F2FP.BF16.F32.PACK_AB R130, R133, R132 ;  /* 0x000000848582723e */ /* 0x000fe200000010ff */
[----:B------:R-:W-:Y:S01]  /*117b0*/  STSM.16.M88.4 [R110], R120 ;  /* 0x000000786e007844 */ /* 0x000fe20000000200 */
[----:B------:R-:W-:-:S02]  /*117c0*/  F2FP.BF16.F32.PACK_AB R131, R135, R134 ;  /* 0x000000868783723e */ /* 0x000fc400000010ff */
[----:B------:R-:W-:Y:S02]  /*117d0*/  F2FP.BF16.F32.PACK_AB R137, R139, R138 ;  /* 0x0000008a8b89723e */ /* 0x000fe400000010ff */
[----:B------:R-:W-:Y:S01]  /*117e0*/  MOV R118, R118 ;  /* 0x0000007600767202 */ /* 0x000fe20000000f00 */
[----:B------:R3:W-:Y:S01]  /*117f0*/  STSM.16.M88.4 [R0], R128 ;  /* 0x0000008000007844 */ /* 0x0007e20000000200 */
[----:B------:R-:W-:Y:S02]  /*11800*/  F2FP.BF16.F32.PACK_AB R138, R141, R140 ;  /* 0x0000008c8d8a723e */ /* 0x000fe400000010ff */
[----:B------:R-:W-:Y:S02]  /*11810*/  F2FP.BF16.F32.PACK_AB R139, R143, R142 ;  /* 0x0000008e8f8b723e */ /* 0x000fe400000010ff */
[----:B------:R-:W-:Y:S01]  /*11820*/  F2FP.BF16.F32.PACK_AB R145, R147, R146 ;  /* 0x000000929391723e */ /* 0x000fe200000010ff */
[----:B------:R-:W-:Y:S01]  /*11830*/  ULDC UR4, c[0x0][0xb88] ;  /* 0x0002e20000047ab9 */ /* 0x000fe20000000800 */
[----:B------:R-:W-:Y:S01]  /*11840*/  MOV R36, R36 ;  /* 0x0000002400247202 */ /* 0x000fe20000000f00 */
[----:B------:R-:W-:Y:S01]  /*11850*/  STSM.16.M88.4 [R118], R136 ;  /* 0x0000008876007844 */ /* 0x000fe20000000200 */
[----:B------:R-:W-:Y:S01]  /*11860*/  F2FP.BF16.F32.PACK_AB R146, R149, R148 ;  /* 0x000000949592723e */ /* 0x000fe200000010ff */
[----:B-1----:R-:W-:Y:S01]  /*11870*/  IMAD.MOV.U32 R4, RZ, RZ, RZ ;  /* 0x000000ffff047224 */ /* 0x002fe200078e00ff */
[----:B------:R-:W-:-:S02]  /*11880*/  F2FP.BF16.F32.PACK_AB R147, R151, R150 ;  /* 0x000000969793723e */ /* 0x000fc400000010ff */
[----:B0-----:R-:W-:-:S03]  /*11890*/  ISETP.NE.U32.AND P0, PT, R24, RZ, PT ;  /* 0x000000ff1800720c */ /* 0x001fc60003f05070 */
[----:B------:R0:W-:Y:S01]  /*118a0*/  STSM.16.M88.4 [R36], R144 ;  /* 0x0000009024007844 */ /* 0x0001e20000000200 */
[----:B------:R-:W-:Y:S01]  /*118b0*/  BAR.SYNC.DEFER_BLOCKING 0x1, 0x100 ;  /* 0x0044000000007b1d */ /* 0x000fe20000010000 */
[----:B------:R-:W-:Y:S01]  /*118c0*/  ISETP.NE.AND.EX P0, PT, R25, RZ, PT, P0 ;  /* 0x000000ff1900720c */ /* 0x000fe20003f05300 */
[----:B---3--:R-:W-:Y:S02]  /*118d0*/  IMAD.U32 R0, RZ, RZ, UR4 ;  /* 0x00000004ff007e24 */ /* 0x008fe4000f8e00ff */
[----:B--2---:R-:W-:-:S10]  /*118e0*/  @P6 IMAD.WIDE R8, R194, 0x4, R8 ;  /* 0x00000004c2086825 */ /* 0x004fd400078e0208 */
[----:B------:R1:W5:Y:S01]  /*118f0*/  @P0 LDG.E R4, desc[UR40][R10.64] ;  /* 0x000000280a040981 */ /* 0x000362000c1e1900 */
[C---:B------:R-:W-:Y:S02]  /*11900*/  IADD3 R13, P1, R178.reuse, 0x1000, RZ ;  /* 0x00001000b20d7810 */ /* 0x040fe40007f3e0ff */
[C---:B------:R-:W-:Y:S01]  /*11910*/  IADD3 R25, P2, R178.reuse, 0x2000, RZ ;  /* 0x00002000b2197810 */ /* 0x040fe20007f5e0ff */
[----:B------:R1:W5:Y:S01]  /*11920*/  @P6 LDG.E R0, desc[UR40][R8.64] ;  /* 0x0000002808006981 */ /* 0x000362000c1e1900 */
        /* <DEDUP_REMOVED lines=18> */
[C---:B------:R-:W-:Y:S02]  /*11a50*/  IADD3 R37, P5, R178.reuse, 0x5000, RZ ;  /* 0x00005000b2257810 */ /* 0x040fe40007fbe0ff */
[----:B------:R-:W-:-:S02]  /*11a60*/  IADD3 R41, P1, R178, 0x6000, RZ ;  /* 0x00006000b2297810 */ /* 0x000fc40007f3e0ff */
[C---:B------:R-:W-:Y:S02]  /*11a70*/  IADD3 R45, P2, R178.reuse, 0x7000, RZ ;  /* 0x00007000b22d7810 */ /* 0x040fe40007f5e0ff */
[C---:B------:R-:W-:Y:S02]  /*11a80*/  IADD3 R49, P3, R178.reuse, 0x8000, RZ ;  /* 0x00008000b2317810 */ /* 0x040fe40007f7e0ff */
[----:B------:R-:W-:Y:S02]  /*11a90*/  IADD3 R53, P4, R178, 0x9000, RZ ;  /* 0x00009000b2357810 */ /* 0x000fe40007f9e0ff */
[----:B------:R-:W-:Y:S02]  /*11aa0*/  P2R R14, PR, RZ, 0x20 ;  /* 0x00000020ff0e7803 */ /* 0x000fe40000000000 */
[----:B0-----:R-:W-:Y:S02]  /*11ab0*/  LOP3.LUT R36, R37, 0x380, RZ, 0xc0, !PT ;  /* 0x0000038025247812 */ /* 0x001fe400078ec0ff */
[----:B------:R-:W-:-:S02]  /*11ac0*/  LOP3.LUT R40, R41, 0x380, RZ, 0xc0, !PT ;  /* 0x0000038029287812 */ /* 0x000fc400078ec0ff */
[----:B------:R-:W-:Y:S02]  /*11ad0*/  LOP3.LUT R44, R45, 0x380, RZ, 0xc0, !PT ;  /* 0x000003802d2c7812 */ /* 0x000fe400078ec0ff */
[----:B------:R-:W-:Y:S02]  /*11ae0*/  LOP3.LUT R48, R49, 0x380, RZ, 0xc0, !PT ;  /* 0x0000038031307812 */ /* 0x000fe400078ec0ff */
[----:B------:R-:W-:Y:S02]  /*11af0*/  LOP3.LUT R52, R53, 0x380, RZ, 0xc0, !PT ;  /* 0x0000038035347812 */ /* 0x000fe400078ec0ff */
[----:B------:R-:W-:Y:S02]  /*11b00*/  IADD3 R57, P5, R178, 0xa000, RZ ;  /* 0x0000a000b2397810 */ /* 0x000fe40007fbe0ff */
[----:B------:R-:W-:Y:S02]  /*11b10*/  SHF.R.U64 R36, R36, 0x3, RZ ;  /* 0x0000000324247819 */ /* 0x000fe400000012ff */
[----:B------:R-:W-:-:S02]  /*11b20*/  SHF.R.U64 R40, R40, 0x3, RZ ;  /* 0x0000000328287819 */ /* 0x000fc400000012ff */
[----:B------:R-:W-:Y:S02]  /*11b30*/  SHF.R.U64 R44, R44, 0x3, RZ ;  /* 0x000000032c2c7819 */ /* 0x000fe400000012ff */
[----:B------:R-:W-:Y:S02]  /*11b40*/  SHF.R.U64 R48, R48, 0x3, RZ ;  /* 0x0000000330307819 */ /* 0x000fe400000012ff */
[----:B------:R-:W-:Y:S02]  /*11b50*/  SHF.R.U64 R52, R52, 0x3, RZ ;  /* 0x0000000334347819 */ /* 0x000fe400000012ff */
[----:B------:R-:W-:Y:S02]  /*11b60*/  LOP3.LUT R56, R57, 0x380, RZ, 0xc0, !PT ;  /* 0x0000038039387812 */ /* 0x000fe400078ec0ff */
[----:B------:R-:W-:Y:S02]  /*11b70*/  LOP3.LUT R36, R36, R37, RZ, 0x3c, !PT ;  /* 0x0000002524247212 */ /* 0x000fe400078e3cff */
[----:B------:R-:W-:-:S02]  /*11b80*/  LOP3.LUT R40, R40, R41, RZ, 0x3c, !PT ;  /* 0x0000002928287212 */ /* 0x000fc400078e3cff */
[----:B------:R-:W-:Y:S02]  /*11b90*/  LOP3.LUT R44, R44, R45, RZ, 0x3c, !PT ;  /* 0x0000002d2c2c7212 */ /* 0x000fe400078e3cff */
[----:B------:R-:W-:Y:S02]  /*11ba0*/  LOP3.LUT R48, R48, R49, RZ, 0x3c, !PT ;  /* 0x0000003130307212 */ /* 0x000fe400078e3cff */
[----:B------:R-:W-:Y:S02]  /*11bb0*/  LOP3.LUT R52, R52, R53, RZ, 0x3c, !PT ;  /* 0x0000003534347212 */ /* 0x000fe400078e3cff */
[----:B------:R-:W-:Y:S01]  /*11bc0*/  SHF.R.U64 R56, R56, 0x3, RZ ;  /* 0x0000000338387819 */ /* 0x000fe200000012ff */
[----:B-1----:R-:W-:Y:S06]  /*11bd0*/  @P6 BRA `(.L_x_3105) ;  /* 0x0000000000106947 */ /* 0x002fec0003800000 */
[----:B------:R-:W-:Y:S05]  /*11be0*/  @!P0 BRA `(.L_x_3105) ;  /* 0x00000000000c8947 */ /* 0x000fea0003800000 */
[----:B------:R-:W2:Y:S04]  /*11bf0*/  LDG.E R9, desc[UR40][R10.64] ;  /* 0x000000280a097981 */ /* 0x000ea8000c1e1900 */
[----:B-----5:R-:W2:Y:S02]  /*11c00*/  LDG.E R0, desc[UR40][R10.64+0x4] ;  /* 0x000004280a007981 */ /* 0x020ea4000c1e1900 */
[----:B--2---:R-:W-:-:S07]  /*11c10*/  IMAD.IADD R0, R0, 0x1, -R9 ;  /* 0x0000000100007824 */ /* 0x004fce00078e0a09 */
.L_x_3105:
[----:B------:R-:W0:Y:S01]  /*11c20*/  SHFL.IDX PT, R8, R203, RZ, 0x1f ;  /* 0x00001fffcb087589 */ /* 0x000e2200000e0000 */
[----:B------:R-:W-:Y:S01]  /*11c30*/  ISETP.NE.AND P6, PT, R14, RZ, PT ;  /* 0x000000ff0e00720c */ /* 0x000fe20003fc5270 */
        /* <DEDUP_REMOVED lines=17> */
[----:B------:R-:W-:Y:S02]  /*11d50*/  LOP3.LUT R11, R178, 0x380, RZ, 0xc0, !PT ;  /* 0x00000380b20b7812 */ /* 0x000fe400078ec0ff */
[----:B0-----:R-:W-:-:S02]  /*11d60*/  ISETP.NE.AND P4, PT, R8, RZ, PT ;  /* 0x000000ff0800720c */ /* 0x001fc40003f85270 */
[----:B------:R-:W-:Y:S02]  /*11d70*/  LOP3.LUT R9, R10, 0x380, RZ, 0xc0, !PT ;  /* 0x000003800a097812 */ /* 0x000fe400078ec0ff */
[----:B------:R-:W-:Y:S02]  /*11d80*/  SHF.R.U64 R60, R60, 0x3, RZ ;  /* 0x000000033c3c7819 */ /* 0x000fe400000012ff */
[----:B------:R-:W-:Y:S02]  /*11d90*/  SHF.R.U64 R64, R64, 0x3, RZ ;  /* 0x0000000340407819 */ /* 0x000fe400000012ff */
[----:B------:R-:W-:Y:S02]  /*11da0*/  SHF.R.U64 R68, R68, 0x3, RZ ;  /* 0x0000000344447819 */ /* 0x000fe400000012ff */
[----:B------:R-:W-:Y:S02]  /*11db0*/  SHF.R.U64 R72, R72, 0x3, RZ ;  /* 0x0000000348487819 */ /* 0x000fe400000012ff */
[----:B------:R-:W-:-:S02]  /*11dc0*/  SHF.R.U64 R11, R11, 0x3, RZ ;  /* 0x000000030b0b7819 */ /* 0x000fc400000012ff */
[----:B------:R-:W-:Y:S02]  /*11dd0*/  SHF.R.U64 R9, R9, 0x3, RZ ;  /* 0x0000000309097819 */ /* 0x000fe400000012ff */
[----:B------:R-:W-:Y:S02]  /*11de0*/  SHF.R.S32.HI R8, RZ, 0x1f, R194 ;  /* 0x0000001fff087819 */ /* 0x000fe400000114c2 */
        /* <DEDUP_REMOVED lines=10> */
[----:B------:R-:W-:Y:S02]  /*11e90*/  SHF.R.S32.HI R18, RZ, 0x1f, R193 ;  /* 0x0000001fff127819 */ /* 0x000fe400000114c1 */
[----:B------:R-:W-:Y:S02]  /*11ea0*/  SEL R83, R194, RZ, !P0 ;  /* 0x000000ffc2537207 */ /* 0x000fe40004000000 */
[----:B------:R-:W-:Y:S02]  /*11eb0*/  SEL R80, R8, RZ, !P0 ;  /* 0x000000ff08507207 */ /* 0x000fe40004000000 */
[----:B-----5:R-:W-:Y:S01]  /*11ec0*/  SHF.R.S32.HI R81, RZ, 0x1f, R4 ;  /* 0x0000001fff517819 */ /* 0x020fe20000011404 */
[----:B------:R-:W-:Y:S06]  /*11ed0*/  @P4 BRA `(.L_x_3106) ;  /* 0x0000000000b84947 */ /* 0x000fec0003800000 */
[----:B------:R-:W0:Y:S01]  /*11ee0*/  LDC R21, c[0x0][0xce8] ;  /* 0x00033a00ff157b82 */ /* 0x000e220000000800 */
[----:B------:R-:W-:Y:S01]  /*11ef0*/  ULDC.64 UR4, c[0x0][0xc90] ;  /* 0x0003240000047ab9 */ /* 0x000fe20000000a00 */
[----:B------:R-:W-:Y:S02]  /*11f00*/  IMAD.IADD R26, R191, 0x1, R184 ;  /* 0x00000001bf1a7824 */ /* 0x000fe400078e02b8 */
[----:B------:R-:W-:Y:S02]  /*11f10*/  IMAD R10, R18, UR4, RZ ;  /* 0x00000004120a7c24 */ /* 0x000fe4000f8e02ff */
[----:B------:R-:W-:Y:S02]  /*11f20*/  IMAD.MOV.U32 R8, RZ, RZ, R4 ;  /* 0x000000ffff087224 */ /* 0x000fe400078e0004 */
[----:B------:R-:W-:Y:S02]  /*11f30*/  IMAD R15, R193, UR5, R10 ;  /* 0x00000005c10f7c24 */ /* 0x000fe4000f8e020a */
[----:B------:R-:W-:-:S02]  /*11f40*/  IMAD.MOV.U32 R9, RZ, RZ, R81 ;  /* 0x000000ffff097224 */ /* 0x000fc400078e0051 */
[----:B------:R-:W-:Y:S01]  /*11f50*/  IMAD.WIDE.U32 R8, R193, UR4, R8 ;  /* 0x00000004c1087c25 */ /* 0x000fe2000f8e0008 */
[----:B------:R-:W-:-:S03]  /*11f60*/  ULDC.64 UR4, c[0x0][0xc98] ;  /* 0x0003260000047ab9 */ /* 0x000fc60000000a00 */
[----:B------:R-:W-:Y:S02]  /*11f70*/  IMAD.IADD R9, R9, 0x1, R15 ;  /* 0x0000000109097824 */ /* 0x000fe400078e020f */
        /* <DEDUP_REMOVED lines=10> */
[----:B------:R-:W-:-:S03]  /*12020*/  IADD3 R8, P0, R11, R8, RZ ;  /* 0x000000080b087210 */ /* 0x000fc60007f1e0ff */
[----:B------:R-:W-:Y:S02]  /*12030*/  IMAD R15, R21, R14, R26 ;  /* 0x0000000e150f7224 */ /* 0x000fe400078e021a */
[----:B------:R-:W-:Y:S01]  /*12040*/  IMAD R14, R83, UR5, R10 ;  /* 0x00000005530e7c24 */ /* 0x000fe2000f8e020a */
[----:B------:R-:W-:Y:S01]  /*12050*/  ULDC.64 UR4, c[0x0][0xc88] ;  /* 0x0003220000047ab9 */ /* 0x000fe20000000a00 */
[----:B------:R-:W-:Y:S01]  /*12060*/  IMAD.IADD R26, R22, 0x1, R184 ;  /* 0x00000001161a7824 */ /* 0x000fe200078e02b8 */
[----:B------:R-:W-:Y:S01]  /*12070*/  SHF.R.S32.HI R10, RZ, 0x1f, R15 ;  /* 0x0000001fff0a7819 */ /* 0x000fe2000001140f */
[----:B------:R-:W-:Y:S01]  /*12080*/  IMAD R21, R0, R21, RZ ;  /* 0x0000001500157224 */ /* 0x000fe200078e02ff */
        /* <DEDUP_REMOVED lines=16> */
[----:B------:R-:W1:Y:S06]  /*12190*/  SHFL.IDX PT, R11, R17, 0x1, 0x1c1f ;  /* 0x003c1f00110b7f89 */ /* 0x000e6c00000e0000 */
[----:B0-----:R0:W-:Y:S04]  /*121a0*/  @!P1 ST.E desc[UR40][R8.64], R20 ;  /* 0x0000001408009985 */ /* 0x0011e8000c101928 */
[----:B-1----:R0:W-:Y:S02]  /*121b0*/  @!P0 ST.E desc[UR40][R10.64], R3 ;  /* 0x000000030a008985 */ /* 0x0021e4000c101928 */
.L_x_3106:
[----:B------:R-:W1:Y:S01]  /*121c0*/  LDC R85, c[0x0][0xce8] ;  /* 0x00033a00ff557b82 */ /* 0x000e620000000800 */
[----:B------:R-:W-:Y:S01]  /*121d0*/  ULDC.64 UR4, c[0x0][0xba0] ;  /* 0x0002e80000047ab9 */ /* 0x000fe20000000a00 */
[----:B------:R-:W-:Y:S01]  /*121e0*/  ULDC UR8, c[0x0][0xbc8] ;  /* 0x0002f20000087ab9 */ /* 0x000fe20000000800 */
[----:B0-----:R-:W-:Y:S01]  /*121f0*/  IMAD R3, R81, UR4, RZ ;  /* 0x0000000451037c24 */ /* 0x001fe2000f8e02ff */
[----:B------:R-:W-:Y:S01]  /*12200*/  ISETP.GE.AND P0, PT, R199, UR8, PT ;  /* 0x00000008c7007c0c */ /* 0x000fe2000bf06270 */
[----:B------:R-:W-:Y:S01]  /*12210*/  IMAD.WIDE.U32 R20, R4, UR4, RZ ;  /* 0x0000000404147c25 */ /* 0x000fe2000f8e00ff */
[----:B------:R-:W-:Y:S01]  /*12220*/  ISETP.GE.AND P1, PT, R190, UR8, PT ;  /* 0x00000008be007c0c */ /* 0x000fe2000bf26270 */
[----:B------:R0:W5:Y:S01]  /*12230*/  LD.E.128 R8, desc[UR40][R178.64] ;  /* 0x00000028b2087980 */ /* 0x000162000c101d00 */
[----:B------:R-:W-:Y:S01]  /*12240*/  ULDC.64 UR6, c[0x0][0xb80] ;  /* 0x0002e00000067ab9 */ /* 0x000fe20000000a00 */
[----:B------:R-:W-:Y:S01]  /*12250*/  IMAD R17, R4, UR5, R3 ;  /* 0x0000000504117c24 */ /* 0x000fe2000f8e0203 */
[----:B------:R-:W-:Y:S01]  /*12260*/  SEL R4, RZ, 0xffffffff, P0 ;  /* 0xffffffffff047807 */ /* 0x000fe20000000000 */
[----:B------:R-:W-:Y:S01]  /*12270*/  ULDC.64 UR4, c[0x0][0xbe8] ;  /* 0x0002fa0000047ab9 */ /* 0x000fe20000000a00 */
[----:B------:R-:W5:Y:S04]  /*12280*/  LD.E.128 R12, desc[UR40][R12.64] ;  /* 0x000000280c0c7980 */ /* 0x000f68000c101d00 */
[----:B------:R-:W5:Y:S04]  /*12290*/  LD.E.128 R24, desc[UR40][R24.64] ;  /* 0x0000002818187980 */ /* 0x000f68000c101d00 */
[----:B------:R-:W5:Y:S01]  /*122a0*/  LD.E.128 R28, desc[UR40][R28.64] ;  /* 0x000000281c1c7980 */ /* 0x000f62000c101d00 */
[----:B-1----:R-:W-:Y:S01]  /*122b0*/  ISETP.NE.AND P2, PT, R85, 0x1, PT ;  /* 0x000000015500780c */ /* 0x002fe20003f45270 */
[----:B------:R-:W-:Y:S01]  /*122c0*/  IMAD.SHL.U32 R4, R4, 0x2, RZ ;  /* 0x0000000204047824 */ /* 0x000fe200078e00ff */
[----:B------:R-:W-:Y:S01]  /*122d0*/  SEL R3, RZ, 0x1, P1 ;  /* 0x00000001ff037807 */ /* 0x000fe20000800000 */
[----:B------:R-:W5:Y:S01]  /*122e0*/  LD.E.128 R32, desc[UR40][R32.64] ;  /* 0x0000002820207980 */ /* 0x000f62000c101d00 */
[----:B------:R-:W-:-:S02]  /*122f0*/  ISETP.GE.AND P1, PT, R198, UR8, PT ;  /* 0x00000008c6007c0c */ /* 0x000fc4000bf26270 */
[----:B------:R-:W-:Y:S01]  /*12300*/  LOP3.LUT R3, R4, 0x2, R3, 0xe2, !PT ;  /* 0x0000000204037812 */ /* 0x000fe200078ee203 */
[----:B------:R-:W5:Y:S01]  /*12310*/  LD.E.128 R36, desc[UR40][R36.64] ;  /* 0x0000002824247980 */ /* 0x000f62000c101d00 */
[----:B------:R-:W-:-:S03]  /*12320*/  SEL R4, RZ, 0xffffffff, P1 ;  /* 0xffffffffff047807 */ /* 0x000fc60000800000 */
[----:B------:R-:W5:Y:S02]  /*12330*/  LD.E.128 R40, desc[UR40][R40.64] ;  /* 0x0000002828287980 */ /* 0x000f64000c101d00 */
[----:B------:R-:W1:Y:S01]  /*12340*/  @P2 LDC R87, c[0x0][0xcec] ;  /* 0x00033b00ff572b82 */ /* 0x000e620000000800 */
[----:B------:R-:W-:Y:S01]  /*12350*/  ISETP.GE.AND P0, PT, R197, UR8, PT ;  /* 0x00000008c5007c0c */ /* 0x000fe2000bf06270 */
[----:B------:R-:W-:Y:S01]  /*12360*/  IMAD.SHL.U32 R4, R4, 0x4, RZ ;  /* 0x0000000404047824 */ /* 0x000fe200078e00ff */
[----:B------:R-:W5:Y:S04]  /*12370*/  LD.E.128 R44, desc[UR40][R44.64] ;  /* 0x000000282c2c7980 */ /* 0x000f68000c101d00 */
[----:B------:R-:W5:Y:S01]  /*12380*/  LD.E.128 R48, desc[UR40][R48.64] ;  /* 0x0000002830307980 */ /* 0x000f62000c101d00 */
[----:B------:R-:W2:Y:S01]  /*12390*/  @P2 LDC R89, c[0x0][0xcf0] ;  /* 0x00033c00ff592b82 */ /* 0x000ea20000000800 */
[----:B------:R-:W-:Y:S01]  /*123a0*/  IMAD.IADD R21, R21, 0x1, R17 ;  /* 0x0000000115157824 */ /* 0x000fe200078e0211 */
[----:B------:R-:W-:Y:S01]  /*123b0*/  SEL R17, RZ, 0xffffffff, P0 ;  /* 0xffffffffff117807 */ /* 0x000fe20000000000 */
[----:B------:R-:W5:Y:S01]  /*123c0*/  LD.E.128 R52, desc[UR40][R52.64] ;  /* 0x0000002834347980 */ /* 0x000f62000c101d00 */
[----:B------:R-:W-:Y:S01]  /*123d0*/  LOP3.LUT R4, R4, 0x4, R3, 0xe2, !PT ;  /* 0x0000000404047812 */ /* 0x000fe200078ee203 */
[----:B------:R-:W-:Y:S01]  /*123e0*/  IMAD R3, R200, 0x20, R201 ;  /* 0x00000020c8037824 */ /* 0x000fe200078e02c9 */
[----:B------:R-:W-:Y:S01]  /*123f0*/  ISETP.GE.AND P0, PT, R196, UR8, PT ;  /* 0x00000008c4007c0c */ /* 0x000fe2000bf06270 */
[----:B------:R-:W-:Y:S01]  /*12400*/  IMAD R18, R18, UR4, RZ ;  /* 0x0000000412127c24 */ /* 0x000fe2000f8e02ff */
[----:B------:R-:W5:Y:S01]  /*12410*/  LD.E.128 R56, desc[UR40][R56.64] ;  /* 0x0000002838387980 */ /* 0x000f62000c101d00 */
[----:B------:R-:W-:-:S02]  /*12420*/  IMAD.SHL.U32 R17, R17, 0x8, RZ ;  /* 0x0000000811117824 */ /* 0x000fc400078e00ff */
[----:B------:R-:W-:Y:S01]  /*12430*/  IMAD.IADD R82, R184, 0x1, R3 ;  /* 0x00000001b8527824 */ /* 0x000fe200078e0203 */
[----:B------:R-:W5:Y:S01]  /*12440*/  LD.E.128 R60, desc[UR40][R60.64] ;  /* 0x000000283c3c7980 */ /* 0x000f62000c101d00 */
[C---:B------:R-:W-:Y:S01]  /*12450*/  IMAD R81, R193.reuse, UR5, R18 ;  /* 0x00000005c1517c24 */ /* 0x040fe2000f8e0212 */
[----:B------:R-:W-:Y:S01]  /*12460*/  SEL R18, RZ, 0xffffffff, P0 ;  /* 0xffffffffff127807 */ /* 0x000fe20000000000 */
[----:B------:R-:W-:Y:S01]  /*12470*/  IMAD.WIDE.U32 R20, R193, UR4, R20 ;  /* 0x00000004c1147c25 */ /* 0x000fe2000f8e0014 */
[----:B------:R-:W-:Y:S01]  /*12480*/  LOP3.LUT R17, R17, 0x8, R4, 0xe2, !PT ;  /* 0x0000000811117812 */ /* 0x000fe200078ee204 */
[----:B------:R-:W-:Y:S01]  /*12490*/  ULDC.64 UR4, c[0x0][0xbf0] ;  /* 0x0002fc0000047ab9 */ /* 0x000fe20000000a00 */
[----:B------:R-:W5:Y:S01]  /*124a0*/  LD.E.128 R64, desc[UR40][R64.64] ;  /* 0x0000002840407980 */ /* 0x000f62000c101d00 */
[----:B-1----:R-:W-:-:S03]  /*124b0*/  @P2 IMAD.HI.U32 R4, R82, R87, RZ ;  /* 0x0000005752042227 */ /* 0x002fc600078e00ff */
[----:B------:R-:W5:Y:S01]  /*124c0*/  LD.E.128 R68, desc[UR40][R68.64] ;  /* 0x0000002844447980 */ /* 0x000f62000c101d00 */
[----:B------:R-:W-:Y:S02]  /*124d0*/  IMAD.IADD R21, R21, 0x1, R81 ;  /* 0x0000000115157824 */ /* 0x000fe400078e0251 */
[----:B------:R-:W-:Y:S01]  /*124e0*/  IMAD R80, R80, UR4, RZ ;  /* 0x0000000450507c24 */ /* 0x000fe2000f8e02ff */
[----:B------:R-:W5:Y:S01]  /*124f0*/  LD.E.128 R72, desc[UR40][R72.64] ;  /* 0x0000002848487980 */ /* 0x000f62000c101d00 */
[----:B------:R-:W-:Y:S02]  /*12500*/  IMAD.SHL.U32 R18, R18, 0x10, RZ ;  /* 0x0000001012127824 */ /* 0x000fe400078e00ff */
[----:B------:R-:W-:Y:S01]  /*12510*/  IMAD.MOV.U32 R3, RZ, RZ, R82 ;  /* 0x000000ffff037224 */ /* 0x000fe200078e0052 */
[----:B--2---:R-:W-:Y:S01]  /*12520*/  @P2 SHF.R.U32.HI R3, RZ, R89, R4 ;  /* 0x00000059ff032219 */ /* 0x004fe20000011604 */
[----:B------:R-:W-:Y:S01]  /*12530*/  IMAD R81, R83, UR5, R80 ;  /* 0x0000000553517c24 */ /* 0x000fe2000f8e0250 */
[----:B------:R-:W-:Y:S01]  /*12540*/  ISETP.GE.AND P0, PT, R195, UR8, PT ;  /* 0x00000008c3007c0c */ /* 0x000fe2000bf06270 */
[----:B------:R-:W-:Y:S01]  /*12550*/  IMAD.WIDE.U32 R20, R83, UR4, R20 ;  /* 0x0000000453147c25 */ /* 0x000fe2000f8e0014 */
[----:B------:R-:W-:Y:S01]  /*12560*/  LOP3.LUT R4, R18, 0x10, R17, 0xe2, !PT ;  /* 0x0000001012047812 */ /* 0x000fe200078ee211 */
[----:B------:R-:W-:Y:S01]  /*12570*/  ULDC.64 UR4, c[0x0][0xbe0] ;  /* 0x0002f80000047ab9 */ /* 0x000fe20000000a00 */
[----:B------:R-:W-:Y:S01]  /*12580*/  SHF.R.S32.HI R17, RZ, 0x1f, R3 ;  /* 0x0000001fff117819 */ /* 0x000fe20000011403 */
[----:B------:R-:W-:Y:S01]  /*12590*/  IMAD.IADD R21, R21, 0x1, R81 ;  /* 0x0000000115157824 */ /* 0x000fe200078e0251 */
[----:B------:R-:W-:Y:S01]  /*125a0*/  SEL R18, RZ, 0xffffffff, P0 ;  /* 0xffffffffff127807 */ /* 0x000fe20000000000 */
[----:B------:R-:W-:Y:S01]  /*125b0*/  IMAD.MOV R81, RZ, RZ, -R3 ;  /* 0x000000ffff517224 */ /* 0x000fe200078e0a03 */
[----:B------:R-:W5:Y:S01]  /*125c0*/  LD.E.128 R76, desc[UR40][R76.64] ;  /* 0x000000284c4c7980 */ /* 0x000f62000c101d00 */
[----:B------:R-:W-:Y:S01]  /*125d0*/  IMAD R80, R17, UR4, RZ ;  /* 0x0000000411507c24 */ /* 0x000fe2000f8e02ff */
[----:B------:R-:W-:Y:S01]  /*125e0*/  ISETP.GE.AND P0, PT, R205, UR8, PT ;  /* 0x00000008cd007c0c */ /* 0x000fe2000bf06270 */
[----:B------:R-:W-:Y:S01]  /*125f0*/  IMAD R17, R85, R81, R82 ;  /* 0x0000005155117224 */ /* 0x000fe200078e0252 */
[----:B------:R-:W-:Y:S01]  /*12600*/  @!PT LDS RZ, [RZ] ;  /* 0x00000000fffff984 */ /* 0x000fe20000000800 */
[----:B------:R-:W-:Y:S01]  /*12610*/  @!PT LDS RZ, [RZ] ;  /* 0x00000000fffff984 */ /* 0x000fe20000000800 */
[----:B------:R-:W-:Y:S01]  /*12620*/  @!PT LDS RZ, [RZ] ;  /* 0x00000000fffff984 */ /* 0x000fe20000000800 */
[----:B------:R-:W-:Y:S01]  /*12630*/  @!PT LDS RZ, [RZ] ;  /* 0x00000000fffff984 */ /* 0x000fe20000000800 */
[----:B------:R1:W-:Y:S06]  /*12640*/  MEMBAR.ALL.CTA ;  /* 0x0000000000007992 */ /* 0x0003ec0000008000 */
[----:B-1----:R-:W1:Y:S01]  /*12650*/  FENCE.VIEW.ASYNC.S ;  /* 0x00000000000073c6 */ /* 0x002e620000000000 */
[----:B------:R-:W-:Y:S01]  /*12660*/  IMAD.SHL.U32 R83, R18, 0x20, RZ ;  /* 0x0000002012537824 */ /* 0x000fe200078e00ff */
[----:B------:R-:W-:Y:S01]  /*12670*/  BSSY B1, `(.L_x_3107) ;  /* 0x000003a000017945 */ /* 0x000fe20003800000 */
[C---:B------:R-:W-:Y:S01]  /*12680*/  IMAD R81, R3.reuse, UR5, R80 ;  /* 0x0000000503517c24 */ /* 0x040fe2000f8e0250 */
[----:B------:R-:W-:Y:S01]  /*12690*/  SHF.R.S32.HI R18, RZ, 0x1f, R17 ;  /* 0x0000001fff127819 */ /* 0x000fe20000011411 */
[----:B------:R-:W-:Y:S01]  /*126a0*/  IMAD.WIDE.U32 R20, R3, UR4, R20 ;  /* 0x0000000403147c25 */ /* 0x000fe2000f8e0014 */
[----:B------:R-:W-:Y:S01]  /*126b0*/  LOP3.LUT R4, R83, 0x20, R4, 0xe2, !PT ;  /* 0x0000002053047812 */ /* 0x000fe200078ee204 */
[----:B------:R-:W-:Y:S01]  /*126c0*/  ULDC.64 UR4, c[0x0][0xbd8] ;  /* 0x0002f60000047ab9 */ /* 0x000fe20000000a00 */
[----:B------:R-:W-:Y:S01]  /*126d0*/  SEL R3, RZ, 0x40, P0 ;  /* 0x00000040ff037807 */ /* 0x000fe20000000000 */
[----:B------:R-:W-:Y:S01]  /*126e0*/  IMAD.IADD R21, R21, 0x1, R81 ;  /* 0x0000000115157824 */ /* 0x000fe200078e0251 */
[----:B------:R-:W-:Y:S01]  /*126f0*/  ISETP.GE.AND P0, PT, R204, UR8, PT ;  /* 0x00000008cc007c0c */ /* 0x000fe2000bf06270 */
[----:B------:R-:W-:Y:S01]  /*12700*/  IMAD R18, R18, UR4, RZ ;  /* 0x0000000412127c24 */ /* 0x000fe2000f8e02ff */
[----:B------:R-:W-:Y:S01]  /*12710*/  LOP3.LUT R3, R4, R3, RZ, 0xfc, !PT ;  /* 0x0000000304037212 */ /* 0x000fe200078efcff */
[----:B------:R-:W-:Y:S01]  /*12720*/  IMAD R89, R0, R85, RZ ;  /* 0x0000005500597224 */ /* 0x000fe200078e02ff */
[----:B------:R-:W-:Y:S01]  /*12730*/  SEL R0, RZ, 0x80, P0 ;  /* 0x00000080ff007807 */ /* 0x000fe20000000000 */
[----:B------:R-:W-:-:S02]  /*12740*/  IMAD.IADD R4, R201, 0x1, R184 ;  /* 0x00000001c9047824 */ /* 0x000fc400078e02b8 */
[----:B------:R-:W-:Y:S01]  /*12750*/  IMAD R81, R17, UR5, R18 ;  /* 0x0000000511517c24 */ /* 0x000fe2000f8e0212 */
[----:B------:R-:W-:Y:S01]  /*12760*/  LOP3.LUT R0, R3, R0, RZ, 0xfc, !PT ;  /* 0x0000000003007212 */ /* 0x000fe200078efcff */
[----:B------:R-:W-:Y:S01]  /*12770*/  IMAD.WIDE.U32 R20, R17, UR4, R20 ;  /* 0x0000000411147c25 */ /* 0x000fe2000f8e0014 */
[----:B------:R-:W-:Y:S01]  /*12780*/  UIADD3 UR4, UR38, 0x38820, URZ ;  /* 0x0003882026047890 */ /* 0x000fe2000fffe03f */
[----:B------:R-:W-:Y:S02]  /*12790*/  ISETP.GE.AND P0, PT, R4, R89, PT ;  /* 0x000000590400720c */ /* 0x000fe40003f06270 */
[----:B------:R-:W-:Y:S01]  /*127a0*/  IMAD.IADD R17, R21, 0x1, R81 ;  /* 0x0000000115117824 */ /* 0x000fe200078e0251 */
[----:B------:R-:W-:Y:S01]  /*127b0*/  UPRMT UR4, URZ, 0x654, UR4 ;  /* 0x000006543f047896 */ /* 0x000fe20008000004 */
[----:B------:R-:W-:-:S04]  /*127c0*/  LEA R18, P1, R20, UR6, 0x1 ;  /* 0x0000000614127c11 */ /* 0x000fc8000f8208ff */
        /* <DEDUP_REMOVED lines=28> */
[----:B--2---:R-:W-:Y:S02]  /*12990*/  @P4 LEA R24, P5, R204, R80, 0x1 ;  /* 0x00000050cc184211 */ /* 0x004fe400078a08ff */
[-C--:B------:R-:W-:Y:S01]  /*129a0*/  @!P1 LEA.HI.X R11, R195, R81.reuse, R211, 0x1, P6 ;  /* 0x00000051c30b9211 */ /* 0x080fe200030f0cd3 */
[----:B------:R3:W-:Y:S01]  /*129b0*/  @!P2 ST.E.128 desc[UR40][R8.64], R48 ;  /* 0x000000300800a985 */ /* 0x0007e2000c101d28 */
[----:B------:R-:W-:-:S02]  /*129c0*/  @P0 LEA.HI.X R21, R205, R81, R210, 0x1, P3 ;  /* 0x00000051cd150211 */ /* 0x000fc400018f0cd2 */
[----:B------:R-:W-:Y:S01]  /*129d0*/  @P4 LEA.HI.X R25, R204, R81, R209, 0x1, P5 ;  /* 0x00000051cc194211 */ /* 0x000fe200028f0cd1 */
[----:B------:R3:W-:Y:S04]  /*129e0*/  @!P1 ST.E.128 desc[UR40][R10.64], R56 ;  /* 0x000000380a009985 */ /* 0x0007e8000c101d28 */
[----:B------:R3:W-:Y:S04]  /*129f0*/  @P0 ST.E.128 desc[UR40][R20.64], R64 ;  /* 0x0000004014000985 */ /* 0x0007e8000c101d28 */
[----:B------:R3:W-:Y:S02]  /*12a00*/  @P4 ST.E.128 desc[UR40][R24.64], R72 ;  /* 0x0000004818004985 */ /* 0x0007e4000c101d28 */
.L_x_3108:
[----:B------:R-:W-:Y:S05]  /*12a10*/  BSYNC B1 ;  /* 0x0000000000017941 */ /* 0x000fea0003800000 */
.L_x_3107:
[----:B------:R-:W-:Y:S01]  /*12a20*/  VIADD R4, R4, 0x20 ;  /* 0x0000002004047836 */ /* 0x000fe20000000000 */
[----:B---3-5:R3:W4:Y:S04]  /*12a30*/  SHFL.IDX PT, R11, R17, 0x1, 0x181f ;  /* 0x00381f00110b7f89 */ /* 0x02872800000e0000 */
        /* <DEDUP_REMOVED lines=22> */
[-C--:B------:R-:W-:Y:S02]  /*12ba0*/  @!P0 LEA R12, P3, R195, R10.reuse, 0x1 ;  /* 0x0000000ac30c8211 */ /* 0x080fe400078608ff */
        /* <DEDUP_REMOVED lines=13> */
.L_x_3104:
[----:B------:R-:W1:Y:S08]  /*12c80*/  LDC.64 R10, c[0x0][0xd00] ;  /* 0x00034000ff0a7b82 */ /* 0x000e700000000a00 */
[----:B------:R-:W2:Y:S01]  /*12c90*/  LDC.64 R8, c[0x0][0xd00] ;  /* 0x00034000ff087b82 */ /* 0x000ea20000000a00 */
[----:B------:R-:W-:Y:S01]  /*12ca0*/  ULDC UR4, c[0x0][0xb88] ;  /* 0x0002e20000047ab9 */ /* 0x000fe20000000800 */
[----:B------:R-:W-:-:S06]  /*12cb0*/  IMAD.MOV.U32 R3, RZ, RZ, RZ ;  /* 0x000000ffff037224 */ /* 0x000fcc00078e00ff */
[----:B------:R-:W3:Y:S01]  /*12cc0*/  LDC R27, c[0x0][0xce8] ;  /* 0x00033a00ff1b7b82 */ /* 0x000ee20000000800 */
[----:B-1----:R-:W-:-:S04]  /*12cd0*/  ISETP.NE.U32.AND P0, PT, R10, RZ, PT ;  /* 0x000000ff0a00720c */ /* 0x002fc80003f05070 */
[----:B------:R-:W-:-:S03]  /*12ce0*/  ISETP.NE.AND.EX P0, PT, R11, RZ, PT, P0 ;  /* 0x000000ff0b00720c */ /* 0x000fc60003f05300 */
[----:B------:R-:W1:Y:S01]  /*12cf0*/  LDC.64 R10, c[0x0][0xd08] ;  /* 0x00034200ff0a7b82 */ /* 0x000e620000000a00 */
[----:B--2---:R-:W-:-:S04]  /*12d00*/  IMAD.WIDE R8, R194, 0x4, R8 ;  /* 0x00000004c2087825 */ /* 0x004fc800078e0208 */
[----:B------:R-:W-:-:S05]  /*12d10*/  IMAD.U32 R0, RZ, RZ, UR4 ;  /* 0x00000004ff007e24 */ /* 0x000fca000f8e00ff */
[----:B------:R2:W5:Y:S01]  /*12d20*/  @P0 LDG.E R3, desc[UR40][R8.64] ;  /* 0x0000002808030981 */ /* 0x000562000c1e1900 */
[----:B-1----:R-:W-:-:S04]  /*12d30*/  ISETP.NE.U32.AND P1, PT, R10, RZ, PT ;  /* 0x000000ff0a00720c */ /* 0x002fc80003f25070 */
[----:B------:R-:W-:-:S13]  /*12d40*/  ISETP.NE.AND.EX P1, PT, R11, RZ, PT, P1 ;  /* 0x000000ff0b00720c */ /* 0x000fda0003f25310 */
[----:B------:R-:W1:Y:S02]  /*12d50*/  @P1 LDC.64 R10, c[0x0][0xd08] ;  /* 0x00034200ff0a1b82 */ /* 0x000e640000000a00 */
[----:B-1----:R-:W-:-:S05]  /*12d60*/  @P1 IMAD.WIDE R10, R194, 0x4, R10 ;  /* 0x00000004c20a1825 */ /* 0x002fca00078e020a */
[----:B------:R2:W5:Y:S01]  /*12d70*/  @P1 LDG.E R0, desc[UR40][R10.64] ;  /* 0x000000280a001981 */ /* 0x000562000c1e1900 */
[----:B------:R-:W-:Y:S02]  /*12d80*/  ISETP.GE.AND P2, PT, R208, 0x40, PT ;  /* 0x00000040d000780c */ /* 0x000fe40003f46270 */
[----:B0-----:R-:W-:Y:S01]  /*12d90*/  SHF.R.S32.HI R4, RZ, 0x1f, R194 ;  /* 0x0000001fff047819 */ /* 0x001fe200000114c2 */
[----:B---3--:R-:W-:Y:S10]  /*12da0*/  @P1 BRA `(.L_x_3110) ;  /* 0x0000000000101947 */ /* 0x008ff40003800000 */
[----:B------:R-:W-:Y:S05]  /*12db0*/  @!P0 BRA `(.L_x_3110) ;  /* 0x00000000000c8947 */ /* 0x000fea0003800000 */
[----:B--2---:R-:W2:Y:S04]  /*12dc0*/  LDG.E R11, desc[UR40][R8.64] ;  /* 0x00000028080b7981 */ /* 0x004ea8000c1e1900 */
[----:B-----5:R-:W2:Y:S02]  /*12dd0*/  LDG.E R0, desc[UR40][R8.64+0x4] ;  /* 0x0000042808007981 */ /* 0x020ea4000c1e1900 */
[----:B--2---:R-:W-:-:S07]  /*12de0*/  IMAD.IADD R0, R0, 0x1, -R11 ;  /* 0x0000000100007824 */ /* 0x004fce00078e0a0b */
.L_x_3110:
[----:B------:R-:W-:Y:S01]  /*12df0*/  BSSY B1, `(.L_x_3111) ;  /* 0x000002d000017945 */ /* 0x000fe20003800000 */
[----:B------:R-:W-:Y:S02]  /*12e00*/  SHF.R.S32.HI R17, RZ, 0x1f, R193 ;  /* 0x0000001fff117819 */ /* 0x000fe400000114c1 */
[----:B------:R-:W-:Y:S02]  /*12e10*/  SEL R21, R194, RZ, !P0 ;  /* 0x000000ffc2157207 */ /* 0x000fe40004000000 */
[----:B------:R-:W-:Y:S02]  /*12e20*/  SEL R18, R4, RZ, !P0 ;  /* 0x000000ff04127207 */ /* 0x000fe40004000000 */
[----:B-----5:R-:W-:Y:S01]  /*12e30*/  SHF.R.S32.HI R12, RZ, 0x1f, R3 ;  /* 0x0000001fff0c7819 */ /* 0x020fe20000011403 */
[----:B------:R-:W-:Y:S06]  /*12e40*/  @P2 BRA `(.L_x_3112) ;  /* 0x00000000009c2947 */ /* 0x000fec0003800000 */
[----:B--2---:R-:W0:Y:S01]  /*12e50*/  S2R R9, SR_TID.X ;  /* 0x0000000000097919 */ /* 0x004e220000002100 */
        /* <DEDUP_REMOVED lines=38> */
.L_x_3112:
[----:B------:R-:W-:Y:S05]  /*130c0*/  BSYNC B1 ;  /* 0x0000000000017941 */ /* 0x000fea0003800000 */
.L_x_3111:
[----:B------:R-:W-:Y:S01]  /*130d0*/  ISETP.NE.AND P0, PT, R27, 0x1, PT ;  /* 0x000000011b00780c */ /* 0x000fe20003f05270 */
[----:B------:R-:W-:Y:S01]  /*130e0*/  ULDC.64 UR4, c[0x0][0xba0] ;  /* 0x0002e80000047ab9 */ /* 0x000fe20000000a00 */
[----:B------:R-:W-:Y:S01]  /*130f0*/  ULDC UR6, c[0x0][0xbc8] ;  /* 0x0002f20000067ab9 */ /* 0x000fe20000000800 */
[----:B------:R-:W-:Y:S01]  /*13100*/  IMAD R4, R12, UR4, RZ ;  /* 0x000000040c047c24 */ /* 0x000fe2000f8e02ff */
[----:B------:R-:W-:Y:S01]  /*13110*/  ISETP.GE.AND P1, PT, R199, UR6, PT ;  /* 0x00000006c7007c0c */ /* 0x000fe2000bf26270 */
[C---:B0-2---:R-:W-:Y:S01]  /*13120*/  IMAD.WIDE.U32 R8, R3.reuse, UR4, RZ ;  /* 0x0000000403087c25 */ /* 0x045fe2000f8e00ff */
[----:B------:R-:W-:Y:S01]  /*13130*/  ISETP.GE.AND P2, PT, R190, UR6, PT ;  /* 0x00000006be007c0c */ /* 0x000fe2000bf46270 */
[----:B------:R-:W-:Y:S01]  /*13140*/  BSSY B1, `(.L_x_3113) ;  /* 0x0000064000017945 */ /* 0x000fe20003800000 */
[----:B------:R-:W-:Y:S01]  /*13150*/  SEL R10, RZ, 0xffffffff, P1 ;  /* 0xffffffffff0a7807 */ /* 0x000fe20000800000 */
[----:B------:R-:W-:Y:S01]  /*13160*/  IMAD R3, R3, UR5, R4 ;  /* 0x0000000503037c24 */ /* 0x000fe2000f8e0204 */
[----:B------:R-:W-:Y:S01]  /*13170*/  ULDC.64 UR4, c[0x0][0xbe8] ;  /* 0x0002fa0000047ab9 */ /* 0x000fe20000000a00 */
[----:B------:R-:W-:Y:S01]  /*13180*/  ISETP.GE.AND P1, PT, R198, UR6, PT ;  /* 0x00000006c6007c0c */ /* 0x000fe2000bf26270 */
[----:B------:R-:W-:Y:S01]  /*13190*/  IMAD R4, R17, UR4, RZ ;  /* 0x0000000411047c24 */ /* 0x000fe2000f8e02ff */
[----:B------:R-:W0:Y:S01]  /*131a0*/  @P0 LDC R13, c[0x0][0xcec] ;  /* 0x00033b00ff0d0b82 */ /* 0x000e220000000800 */
[----:B------:R-:W-:Y:S01]  /*131b0*/  IMAD.IADD R9, R9, 0x1, R3 ;  /* 0x0000000109097824 */ /* 0x000fe200078e0203 */
[----:B------:R-:W-:Y:S01]  /*131c0*/  SEL R12, RZ, 0xffffffff, P1 ;  /* 0xffffffffff0c7807 */ /* 0x000fe20000800000 */
[----:B------:R-:W-:Y:S01]  /*131d0*/  IMAD R3, R193, UR5, R4 ;  /* 0x00000005c1037c24 */ /* 0x000fe2000f8e0204 */
[----:B------:R-:W-:Y:S01]  /*131e0*/  SEL R4, RZ, 0x1, P2 ;  /* 0x00000001ff047807 */ /* 0x000fe20001000000 */
[----:B------:R-:W-:Y:S01]  /*131f0*/  IMAD.SHL.U32 R11, R10, 0x2, RZ ;  /* 0x000000020a0b7824 */ /* 0x000fe200078e00ff */
[----:B------:R-:W-:Y:S01]  /*13200*/  ISETP.GE.AND P1, PT, R197, UR6, PT ;  /* 0x00000006c5007c0c */ /* 0x000fe2000bf26270 */
[----:B------:R-:W-:Y:S01]  /*13210*/  IMAD.WIDE.U32 R8, R193, UR4, R8 ;  /* 0x00000004c1087c25 */ /* 0x000fe2000f8e0008 */
[----:B------:R-:W1:Y:S01]  /*13220*/  @P0 LDC R15, c[0x0][0xcf0] ;  /* 0x00033c00ff0f0b82 */ /* 0x000e620000000800 */
[----:B------:R-:W-:Y:S01]  /*13230*/  ULDC.64 UR4, c[0x0][0xbf0] ;  /* 0x0002fc0000047ab9 */ /* 0x000fe20000000a00 */
[----:B------:R-:W-:Y:S01]  /*13240*/  LOP3.LUT R4, R11, 0x2, R4, 0xe2, !PT ;  /* 0x000000020b047812 */ /* 0x000fe200078ee204 */
[----:B------:R-:W-:Y:S01]  /*13250*/  IMAD R11, R200, 0x20, R201 ;  /* 0x00000020c80b7824 */ /* 0x000fe200078e02c9 */
[----:B------:R-:W-:Y:S01]  /*13260*/  SEL R14, RZ, 0xffffffff, P1 ;  /* 0xffffffffff0e7807 */ /* 0x000fe20000800000 */
[----:B------:R-:W-:Y:S01]  /*13270*/  IMAD.SHL.U32 R17, R12, 0x4, RZ ;  /* 0x000000040c117824 */ /* 0x000fe200078e00ff */
[----:B------:R-:W-:Y:S01]  /*13280*/  ISETP.GE.AND P2, PT, R204, UR6, PT ;  /* 0x00000006cc007c0c */ /* 0x000fe2000bf46270 */
[----:B------:R-:W-:-:S02]  /*13290*/  IMAD.IADD R10, R184, 0x1, R11 ;  /* 0x00000001b80a7824 */ /* 0x000fc400078e020b */
[----:B------:R-:W-:Y:S01]  /*132a0*/  IMAD.IADD R9, R9, 0x1, R3 ;  /* 0x0000000109097824 */ /* 0x000fe200078e0203 */
[----:B------:R-:W-:Y:S01]  /*132b0*/  LOP3.LUT R12, R17, 0x4, R4, 0xe2, !PT ;  /* 0x00000004110c7812 */ /* 0x000fe200078ee204 */
[----:B------:R-:W-:Y:S02]  /*132c0*/  IMAD R3, R18, UR4, RZ ;  /* 0x0000000412037c24 */ /* 0x000fe4000f8e02ff */
        /* <DEDUP_REMOVED lines=23> */
[----:B------:R-:W-:Y:S01]  /*13440*/  IMAD R27, R0, R27, RZ ;  /* 0x0000001b001b7224 */ /* 0x000fe200078e02ff */
[----:B------:R-:W-:Y:S01]  /*13450*/  LOP3.LUT R12, R15, 0x10, R12, 0xe2, !PT ;  /* 0x000000100f0c7812 */ /* 0x000fe200078ee20c */
[----:B------:R-:W-:Y:S01]  /*13460*/  IMAD.IADD R9, R9, 0x1, R13 ;  /* 0x0000000109097824 */ /* 0x000fe200078e020d */
[----:B------:R-:W-:Y:S01]  /*13470*/  SEL R0, RZ, 0x80, P2 ;  /* 0x00000080ff007807 */ /* 0x000fe20001000000 */
[----:B------:R-:W-:-:S02]  /*13480*/  IMAD R4, R3, UR4, RZ ;  /* 0x0000000403047c24 */ /* 0x000fc4000f8e02ff */
[----:B------:R-:W-:Y:S02]  /*13490*/  IMAD.IADD R184, R201, 0x1, R184 ;  /* 0x00000001c9b87824 */ /* 0x000fe400078e02b8 */
[C---:B------:R-:W-:Y:S02]  /*134a0*/  IMAD R3, R11.reuse, UR5, R4 ;  /* 0x000000050b037c24 */ /* 0x040fe4000f8e0204 */
[----:B------:R-:W-:Y:S01]  /*134b0*/  IMAD.WIDE.U32 R8, R11, UR4, R8 ;  /* 0x000000040b087c25 */ /* 0x000fe2000f8e0008 */
        /* <DEDUP_REMOVED lines=32> */
[CC--:B------:R-:W-:Y:S01]  /*136c0*/  @!P2 LEA R8, P5, R196.reuse, R10.reuse, 0x1 ;  /* 0x0000000ac408a211 */ /* 0x0c0fe200078a08ff */
        /* <DEDUP_REMOVED lines=11> */
.L_x_3114:
[----:B------:R-:W-:Y:S05]  /*13780*/  BSYNC B1 ;  /* 0x0000000000017941 */ /* 0x000fea0003800000 */
.L_x_3113:
        /* <DEDUP_REMOVED lines=36> */
.L_x_3109:
[----:B------:R-:W-:Y:S05]  /*139d0*/  BSYNC B0 ;  /* 0x0000000000007941 */ /* 0x000fea0003800000 */
.L_x_3103:
[----:B------:R-:W-:Y:S02]  /*139e0*/  ULDC UR4, c[0x0][0xd3c] ;  /* 0x00034f0000047ab9 */ /* 0x000fe40000000800 */
[----:B------:R-:W-:-:S13]  /*139f0*/  ISETP.GE.AND P0, PT, R7, UR4, PT ;  /* 0x0000000407007c0c */ /* 0x000fda000bf06270 */
[----:B------:R-:W-:Y:S05]  /*13a00*/  @!P0 BRA `(.L_x_3115) ;  /* 0xfffffed400648947 */ /* 0x000fea000383ffff */
[----:B------:R-:W-:Y:S05]  /*13a10*/  EXIT ;  /* 0x000000000000794d */ /* 0x000fea0003800000 */
.L_x_3001:
        /* <DEDUP_REMOVED lines=16> */
.L_x_3116:
        /* <DEDUP_REMOVED lines=39> */
.L_x_3122:
        /* <DEDUP_REMOVED lines=12> */
.L_x_3121:
[----:B------:R-:W-:Y:S05]  /*13e50*/  BSYNC B0 ;  /* 0x0000000000007941 */ /* 0x000fea0003800000 */
.L_x_3120:
        /* <DEDUP_REMOVED lines=20> */
.L_x_3118:
        /* <DEDUP_REMOVED lines=20> */
.L_x_3123:
        /* <DEDUP_REMOVED lines=59> */
.L_x_3119:
[----:B------:R-:W-:Y:S01]  /*14490*/  ULDC UR4, c[0x0][0xd3c] ;  /* 0x00034f0000047ab9 */ /* 0x000fe20000000800 */
[----:B------:R-:W-:Y:S02]  /*144a0*/  IMAD.MOV.U32 R25, RZ, RZ, RZ ;  /* 0x000000ffff197224 */ /* 0x000fe400078e00ff */
[----:B------:R-:W-:Y:S02]  /*144b0*/  IMAD.U32 R24, RZ, RZ, UR6 ;  /* 0x00000006ff187e24 */ /* 0x000fe4000f8e00ff */
[----:B------:R-:W-:Y:S02]  /*144c0*/  IMAD.MOV.U32 R26, RZ, RZ, RZ ;  /* 0x000000ffff1a7224 */ /* 0x000fe400078e00ff */
[----:B------:R-:W-:-:S07]  /*144d0*/  IMAD.U32 R27, RZ, RZ, UR4 ;  /* 0x00000004ff1b7e24 */ /* 0x000fce000f8e00ff */
.L_x_3124:
[----:B------:R-:W-:-:S13]  /*144e0*/  ISETP.NE.AND P0, PT, R5, RZ, PT ;  /* 0x000000ff0500720c */ /* 0x000fda0003f05270 */
[----:B------:R-:W0:Y:S01]  /*144f0*/  @!P0 S2R R3, SR_CgaCtaId ;  /* 0x0000000000038919 */ /* 0x000e220000008800 */
[----:B------:R-:W-:-:S04]  /*14500*/  @!P0 MOV R2, 0x400 ;  /* 0x0000040000028802 */ /* 0x000fc80000000f00 */
[----:B0-----:R-:W-:-:S05]  /*14510*/  @!P0 LEA R2, R3, R2, 0x18 ;  /* 0x0000000203028211 */ /* 0x001fca00078ec0ff */
[----:B------:R0:W-:Y:S01]  /*14520*/  @!P0 STS.128 [R2+0x388d0], R24 ;  /* 0x0388d01802008388 */ /* 0x0001e20000000c00 */
[----:B------:R-:W-:Y:S06]  /*14530*/  BAR.ARV 0x5, 0x180 ;  /* 0x0146000000007b1d */ /* 0x000fec0000002000 */
.L_x_3117:
[----:B------:R2:W-:Y:S01]  /*14540*/  STL [R1+0x28], RZ ;  /* 0x000028ff01007387 */ /* 0x0005e20000100800 */
[----:B------:R-:W-:Y:S01]  /*14550*/  ULDC UR4, c[0x0][0xd3c] ;  /* 0x00034f0000047ab9 */ /* 0x000fe20000000800 */
[----:B------:R-:W-:Y:S01]  /*14560*/  IMAD.MOV.U32 R23, RZ, RZ, 0x1 ;  /* 0x00000001ff177424 */ /* 0x000fe200078e00ff */
[----:B-1----:R-:W-:Y:S01]  /*14570*/  ISETP.GE.AND P0, PT, R27, UR4, PT ;  /* 0x000000041b007c0c */ /* 0x002fe2000bf06270 */
[----:B------:R-:W-:-:S12]  /*14580*/  IMAD.MOV.U32 R18, RZ, RZ, RZ ;  /* 0x000000ffff127224 */ /* 0x000fd800078e00ff */
[----:B--2---:R-:W-:Y:S05]  /*14590*/  @P0 BRA `(.L_x_3125) ;  /* 0x0000005800e40947 */ /* 0x004fea0003800000 */
[----:B------:R-:W2:Y:S01]  /*145a0*/  LDL R5, [R1] ;  /* 0x0000000001057983 */ /* 0x000ea20000100800 */
[----:B------:R-:W1:Y:S01]  /*145b0*/  S2UR UR5, SR_CgaCtaId ;  /* 0x00000000000579c3 */ /* 0x000e620000008800 */
[C---:B0-----:R-:W-:Y:S01]  /*145c0*/  IMAD.SHL.U32 R2, R0.reuse, 0x8, RZ ;  /* 0x0000000800027824 */ /* 0x041fe200078e00ff */
[----:B------:R-:W-:Y:S01]  /*145d0*/  UMOV UR4, 0x400 ;  /* 0x0000040000047882 */ /* 0x000fe20000000000 */
[----:B------:R-:W-:Y:S01]  /*145e0*/  LOP3.LUT R4, R0, 0x7f, RZ, 0xc0, !PT ;  /* 0x0000007f00047812 */ /* 0x000fe200078ec0ff */
[----:B------:R-:W-:Y:S01]  /*145f0*/  BSSY B8, `(.L_x_3125) ;  /* 0x00005b3000087945 */ /* 0x000fe20003800000 */
[----:B------:R-:W-:Y:S01]  /*14600*/  IMAD.MOV.U32 R23, RZ, RZ, 0x1 ;  /* 0x00000001ff177424 */ /* 0x000fe200078e00ff */
[----:B------:R-:W-:Y:S01]  /*14610*/  LOP3.LUT R3, R2, 0x1f8, RZ, 0xc0, !PT ;  /* 0x000001f802037812 */ /* 0x000fe200078ec0ff */
[----:B------:R-:W-:Y:S01]  /*14620*/  IMAD.MOV.U32 R18, RZ, RZ, RZ ;  /* 0x000000ffff127224 */ /* 0x000fe200078e00ff */
[----:B------:R-:W-:Y:S02]  /*14630*/  ULDC UR36, c[0x0][0xc] ;  /* 0x0000030000247ab9 */ /* 0x000fe40000000800 */
[----:B------:R-:W-:Y:S01]  /*14640*/  LOP3.LUT R3, R3, 0x38, R0, 0x78, !PT ;  /* 0x0000003803037812 */ /* 0x000fe200078e7800 */
[----:B------:R-:W-:-:S03]  /*14650*/  IMAD.SHL.U32 R0, R0, 0x10, RZ ;  /* 0x0000001000007824 */ /* 0x000fc600078e00ff */
[----:B------:R-:W-:Y:S01]  /*14660*/  LOP3.LUT R35, R3, 0x200, R2, 0xf8, !PT ;  /* 0x0000020003237812 */ /* 0x000fe200078ef802 */
[----:B-1----:R-:W-:-:S06]  /*14670*/  ULEA UR4, UR5, UR4, 0x18 ;  /* 0x0000000405047291 */ /* 0x002fcc000f8ec03f */
[----:B------:R-:W-:-:S04]  /*14680*/  IMAD.U32 R17, RZ, RZ, UR4 ;  /* 0x00000004ff117e24 */ /* 0x000fc8000f8e00ff */
[----:B------:R-:W-:Y:S01]  /*14690*/  IMAD R19, R35, 0x2, R17 ;  /* 0x0000000223137824 */ /* 0x000fe200078e0211 */
[----:B--2---:R-:W-:-:S05]  /*146a0*/  LOP3.LUT R5, R5, 0x2, RZ, 0xfc, !PT ;  /* 0x0000000205057812 */ /* 0x004fca00078efcff */
[----:B------:R0:W-:Y:S04]  /*146b0*/  STL [R1+0x30], R5 ;  /* 0x0000300501007387 */ /* 0x0001e80000100800 */
[----:B------:R1:W-:Y:S01]  /*146c0*/  STL [R1+0x28], RZ ;  /* 0x000028ff01007387 */ /* 0x0003e20000100800 */
[----:B0-----:R-:W-:Y:S02]  /*146d0*/  SHF.R.U32.HI R5, RZ, 0x3, R4 ;  /* 0x00000003ff057819 */ /* 0x001fe40000011604 */
[----:B------:R-:W-:Y:S02]  /*146e0*/  LOP3.LUT R4, R2, 0x38, RZ, 0xc0, !PT ;  /* 0x0000003802047812 */ /* 0x000fe400078ec0ff */
[----:B------:R-:W-:Y:S02]  /*146f0*/  LOP3.LUT R2, R5, 0x70, R0, 0xf8, !PT ;  /* 0x0000007005027812 */ /* 0x000fe400078ef800 */
[----:B------:R-:W-:-:S02]  /*14700*/  LOP3.LUT R0, R4, 0x40, RZ, 0xfc, !PT ;  /* 0x0000004004007812 */ /* 0x000fc400078efcff */
[C---:B------:R-:W-:Y:S02]  /*14710*/  LOP3.LUT R3, R4.reuse, 0x80, RZ, 0xfc, !PT ;  /* 0x0000008004037812 */ /* 0x040fe400078efcff */
[C---:B------:R-:W-:Y:S02]  /*14720*/  LOP3.LUT R2, R4.reuse, 0xc0, RZ, 0xfc, !PT ;  /* 0x000000c004027812 */ /* 0x040fe400078efcff */
[C---:B------:R-:W-:Y:S02]  /*14730*/  LOP3.LUT R0, R4.reuse, 0x100, RZ, 0xfc, !PT ;  /* 0x0000010004007812 */ /* 0x040fe400078efcff */
[C---:B------:R-:W-:Y:S02]  /*14740*/  LOP3.LUT R3, R4.reuse, 0x140, RZ, 0xfc, !PT ;  /* 0x0000014004037812 */ /* 0x040fe400078efcff */
[C---:B------:R-:W-:Y:S02]  /*14750*/  LOP3.LUT R2, R4.reuse, 0x180, RZ, 0xfc, !PT ;  /* 0x0000018004027812 */ /* 0x040fe400078efcff */
[----:B-1----:R-:W-:-:S07]  /*14760*/  LOP3.LUT R0, R4, 0x1c0, RZ, 0xfc, !PT ;  /* 0x000001c004007812 */ /* 0x002fce00078efcff */
.L_x_3200:
[----:B------:R-:W-:Y:S05]  /*14770*/  YIELD ;  /* 0x0000000000007946 */ /* 0x000fea0003800000 */
[----:B------:R-:W-:Y:S01]  /*14780*/  ULDC.64 UR4, c[0x0][0xb20] ;  /* 0x0002c80000047ab9 */ /* 0x000fe20000000a00 */
[----:B------:R-:W-:Y:S01]  /*14790*/  IMAD.MOV.U32 R32, RZ, RZ, RZ ;  /* 0x000000ffff207224 */ /* 0x000fe200078e00ff */
[----:B------:R-:W-:-:S04]  /*147a0*/  ISETP.NE.U32.AND P0, PT, RZ, UR4, PT ;  /* 0x00000004ff007c0c */ /* 0x000fc8000bf05070 */
[----:B------:R-:W-:Y:S01]  /*147b0*/  ISETP.NE.AND.EX P0, PT, RZ, UR5, PT, P0 ;  /* 0x00000005ff007c0c */ /* 0x000fe2000bf05300 */
[----:B------:R-:W-:-:S12]  /*147c0*/  ULDC.64 UR4, c[0x0][0xb10] ;  /* 0x0002c40000047ab9 */ /* 0x000fd80000000a00 */
[----:B------:R-:W0:Y:S02]  /*147d0*/  @P0 LDC.64 R2, c[0x0][0xb20] ;  /* 0x0002c800ff020b82 */ /* 0x000e240000000a00 */
[----:B0-----:R-:W-:-:S05]  /*147e0*/  @P0 IMAD.WIDE R2, R27, 0x4, R2 ;  /* 0x000000041b020825 */ /* 0x001fca00078e0202 */
[----:B------:R0:W5:Y:S01]  /*147f0*/  @P0 LDG.E R32, desc[UR40][R2.64] ;  /* 0x0000002802200981 */ /* 0x000162000c1e1900 */
[----:B------:R-:W-:Y:S01]  /*14800*/  ISETP.NE.U32.AND P0, PT, RZ, UR4, PT ;  /* 0x00000004ff007c0c */ /* 0x000fe2000bf05070 */
[----:B------:R-:W-:Y:S01]  /*14810*/  IMAD.MOV.U32 R36, RZ, RZ, RZ ;  /* 0x000000ffff247224 */ /* 0x000fe200078e00ff */
[----:B------:R-:W-:Y:S02]  /*14820*/  LOP3.LUT R16, R16, 0xffffffbf, RZ, 0xc0, !PT ;  /* 0xffffffbf10107812 */ /* 0x000fe400078ec0ff */
[----:B------:R-:W-:Y:S01]  /*14830*/  ISETP.NE.AND.EX P1, PT, RZ, UR5, PT, P0 ;  /* 0x00000005ff007c0c */ /* 0x000fe2000bf25300 */
[----:B------:R-:W-:Y:S02]  /*14840*/  ULDC.64 UR4, c[0x0][0xaf8] ;  /* 0x0002be0000047ab9 */ /* 0x000fe40000000a00 */
[----:B------:R-:W-:Y:S01]  /*14850*/  ISETP.NE.U32.AND P0, PT, RZ, UR4, PT ;  /* 0x00000004ff007c0c */ /* 0x000fe2000bf05070 */
[----:B0-----:R-:W0:Y:S03]  /*14860*/  LDC.64 R2, c[0x0][0xaf8] ;  /* 0x0002be00ff027b82 */ /* 0x001e260000000a00 */
[----:B------:R-:W-:Y:S01]  /*14870*/  ISETP.NE.AND.EX P2, PT, RZ, UR5, PT, P0 ;  /* 0x00000005ff007c0c */ /* 0x000fe2000bf45300 */
[----:B------:R-:W-:-:S05]  /*14880*/  ULDC.64 UR4, c[0x0][0x418] ;  /* 0x0001060000047ab9 */ /* 0x000fca0000000a00 */
[----:B-1----:R-:W1:Y:S07]  /*14890*/  @P1 LDC.64 R4, c[0x0][0xb10] ;  /* 0x0002c400ff041b82 */ /* 0x002e6e0000000a00 */
[----:B------:R-:W-:Y:S01]  /*148a0*/  @P2 LOP3.LUT R16, R16, 0x40, RZ, 0xfc, !PT ;  /* 0x0000004010102812 */ /* 0x000fe200078efcff */
[----:B0-----:R-:W-:-:S05]  /*148b0*/  IMAD.WIDE R2, R27, 0x4, R2 ;  /* 0x000000041b027825 */ /* 0x001fca00078e0202 */
[----:B------:R0:W5:Y:S01]  /*148c0*/  @P2 LDG.E R36, desc[UR40][R2.64] ;  /* 0x0000002802242981 */ /* 0x000162000c1e1900 */
[----:B-1----:R-:W-:-:S05]  /*148d0*/  @P1 IMAD.WIDE R4, R27, 0x4, R4 ;  /* 0x000000041b041825 */ /* 0x002fca00078e0204 */
[----:B--2---:R-:W2:Y:S01]  /*148e0*/  @P1 LDG.E R0, desc[UR40][R4.64] ;  /* 0x0000002804001981 */ /* 0x004ea2000c1e1900 */
        /* <DEDUP_REMOVED lines=17> */
.L_x_3126:
[----:B------:R-:W-:Y:S02]  /*14a00*/  ULDC.64 UR4, c[0x0][0xb18] ;  /* 0x0002c60000047ab9 */ /* 0x000fe40000000a00 */
[----:B------:R-:W-:-:S04]  /*14a10*/  ISETP.NE.U32.AND P0, PT, RZ, UR4, PT ;  /* 0x00000004ff007c0c */ /* 0x000fc8000bf05070 */
[----:B------:R-:W-:-:S13]  /*14a20*/  ISETP.NE.AND.EX P0, PT, RZ, UR5, PT, P0 ;  /* 0x00000005ff007c0c */ /* 0x000fda000bf05300 */
[----:B------:R-:W-:Y:S05]  /*14a30*/  @!P0 BRA `(.L_x_3127) ;  /* 0x0000000000108947 */ /* 0x000fea0003800000 */
[----:B0-----:R-:W0:Y:S02]  /*14a40*/  LDC.64 R2, c[0x0][0xb18] ;  /* 0x0002c600ff027b82 */ /* 0x001e240000000a00 */
[----:B0-----:R-:W-:-:S05]  /*14a50*/  IMAD.WIDE R2, R27, 0x4, R2 ;  /* 0x000000041b027825 */ /* 0x001fca00078e0202 */
[----:B------:R0:W5:Y:S01]  /*14a60*/  LDG.E R7, desc[UR40][R2.64] ;  /* 0x0000002802077981 */ /* 0x000162000c1e1900 */
[----:B------:R-:W-:Y:S05]  /*14a70*/  BRA `(.L_x_3128) ;  /* 0x0000000000247947 */ /* 0x000fea0003800000 */
.L_x_3127:
[----:B------:R-:W-:Y:S02]  /*14a80*/  ULDC.64 UR4, c[0x0][0xb00] ;  /* 0x0002c00000047ab9 */ /* 0x000fe40000000a00 */
[----:B------:R-:W-:-:S04]  /*14a90*/  ISETP.NE.U32.AND P0, PT, RZ, UR4, PT ;  /* 0x00000004ff007c0c */ /* 0x000fc8000bf05070 */
[----:B------:R-:W-:-:S13]  /*14aa0*/  ISETP.NE.AND.EX P0, PT, RZ, UR5, PT, P0 ;  /* 0x00000005ff007c0c */ /* 0x000fda000bf05300 */
[----:B------:R-:W-:Y:S05]  /*14ab0*/  @!P0 BRA `(.L_x_3128) ;  /* 0x0000000000148947 */ /* 0x000fea0003800000 */
[----:B0-----:R-:W0:Y:S02]  /*14ac0*/  LDC.64 R2, c[0x0][0xb00] ;  /* 0x0002c000ff027b82 */ /* 0x001e240000000a00 */
[----:B0-----:R-:W-:-:S05]  /*14ad0*/  IMAD.WIDE R2, R27, 0x4, R2 ;  /* 0x000000041b027825 */ /* 0x001fca00078e0202 */
[----:B------:R-:W3:Y:S04]  /*14ae0*/  LDG.E R7, desc[UR40][R2.64] ;  /* 0x0000002802077981 */ /* 0x000ee8000c1e1900 */
[----:B-12---:R-:W3:Y:S02]  /*14af0*/  LDG.E R0, desc[UR40][R2.64+0x4] ;  /* 0x0000042802007981 */ /* 0x006ee4000c1e1900 */
[----:B---3--:R-:W-:-:S07]  /*14b00*/  IMAD.IADD R7, R0, 0x1, -R7 ;  /* 0x0000000100077824 */ /* 0x008fce00078e0a07 */
.L_x_3128:
[----:B------:R-:W3:Y:S01]  /*14b10*/  LDL R6, [R1+0x8] ;  /* 0x0000080001067983 */ /* 0x000ee20000100800 */
[----:B012---:R-:W0:Y:S01]  /*14b20*/  LDC R0, c[0x0][0x448] ;  /* 0x00011200ff007b82 */ /* 0x007e220000000800 */
[----:B------:R-:W-:Y:S01]  /*14b30*/  IMAD.SHL.U32 R8, R25, 0x40, RZ ;  /* 0x0000004019087824 */ /* 0x000fe200078e00ff */
[----:B------:R-:W-:Y:S01]  /*14b40*/  LOP3.LUT R16, R16, 0xffffefff, RZ, 0xc0, !PT ;  /* 0xffffefff10107812 */ /* 0x000fe200078ec0ff */
[----:B-----5:R-:W-:Y:S02]  /*14b50*/  IMAD.IADD R25, R7, 0x1, -R32 ;  /* 0x0000000107197824 */ /* 0x020fe400078e0a20 */
[----:B------:R-:W-:Y:S01]  /*14b60*/  VIADD R4, R8, 0x3f ;  /* 0x0000003f08047836 */ /* 0x000fe20000000000 */
[----:B------:R1:W-:Y:S02]  /*14b70*/  STL [R1+0x4], R8 ;  /* 0x0000040801007387 */ /* 0x0003e40000100800 */
[----:B------:R-:W2:Y:S01]  /*14b80*/  LDC.64 R2, c[0x0][0xad8] ;  /* 0x0002b600ff027b82 */ /* 0x000ea20000000a00 */
[----:B0-----:R-:W-:-:S02]  /*14b90*/  ISETP.NE.AND P2, PT, R0, 0x1, PT ;  /* 0x000000010000780c */ /* 0x001fc40003f45270 */
[----:B--2---:R-:W-:-:S11]  /*14ba0*/  ISETP.GE.AND P1, PT, R3, 0x1, PT ;  /* 0x000000010300780c */ /* 0x004fd60003f26270 */
[----:B------:R-:W0:Y:S01]  /*14bb0*/  @P2 LDC R5, c[0x0][0x44c] ;  /* 0x00011300ff052b82 */ /* 0x000e220000000800 */
[----:B------:R-:W-:-:S07]  /*14bc0*/  @P2 LOP3.LUT R16, R16, 0x1000, RZ, 0xfc, !PT ;  /* 0x0000100010102812 */ /* 0x000fce00078efcff */
[----:B------:R-:W2:Y:S01]  /*14bd0*/  @P2 LDC R0, c[0x0][0x450] ;  /* 0x00011400ff002b82 */ /* 0x000ea20000000800 */
[----:B0-----:R-:W-:-:S05]  /*14be0*/  @P2 IMAD.HI.U32 R5, R4, R5, RZ ;  /* 0x0000000504052227 */ /* 0x001fca00078e00ff */
[----:B--2---:R-:W-:Y:S02]  /*14bf0*/  @P2 SHF.R.U32.HI R4, RZ, R0, R5 ;  /* 0x00000000ff042219 */ /* 0x004fe40000011605 */
[----:B---3--:R-:W-:-:S05]  /*14c00*/  IADD3 R7, R25, 0x1, -R6 ;  /* 0x0000000119077810 */ /* 0x008fca0007ffe806 */
[----:B------:R-:W-:-:S04]  /*14c10*/  IMAD.IADD R7, R7, 0x1, R4 ;  /* 0x0000000107077824 */ /* 0x000fc800078e0204 */
[----:B------:R-:W-:Y:S01]  /*14c20*/  IMAD.IADD R2, R7, 0x1, R2 ;  /* 0x0000000107027824 */ /* 0x000fe200078e0202 */
[----:B-1----:R-:W-:Y:S06]  /*14c30*/  @!P1 BRA `(.L_x_3129) ;  /* 0x0000000000489947 */ /* 0x002fec0003800000 */
        /* <DEDUP_REMOVED lines=11> */
.L_x_3131:
[----:B------:R-:W-:-:S13]  /*14cf0*/  ISETP.NE.AND P0, PT, R3, 0x1, PT ;  /* 0x000000010300780c */ /* 0x000fda0003f05270 */
[----:B------:R-:W0:Y:S02]  /*14d00*/  @P0 LDC.64 R4, c[0x0][0xae0] ;  /* 0x0002b800ff040b82 */ /* 0x000e240000000a00 */
[----:B0-----:R-:W-:-:S05]  /*14d10*/  @P0 IMAD.HI.U32 R4, R0, R4, RZ ;  /* 0x0000000400040227 */ /* 0x001fca00078e00ff */
[----:B------:R-:W-:-:S07]  /*14d20*/  @P0 SHF.R.U32.HI R0, RZ, R5, R4 ;  /* 0x00000005ff000219 */ /* 0x000fce0000011604 */
.L_x_3132:
[----:B------:R-:W-:Y:S05]  /*14d30*/  BSYNC B0 ;  /* 0x0000000000007941 */ /* 0x000fea0003800000 */
.L_x_3130:
[----:B------:R-:W-:-:S05]  /*14d40*/  IMAD R5, R0, R3, R3 ;  /* 0x0000000300057224 */ /* 0x000fca00078e0203 */
[----:B------:R-:W-:-:S07]  /*14d50*/  VIMNMX R2, R2, R5, PT ;  /* 0x0000000502027248 */ /* 0x000fce0003fe0100 */
.L_x_3129:
        /* <DEDUP_REMOVED lines=29> */
.L_x_3135:
[----:B------:R-:W-:-:S13]  /*14f30*/  ISETP.NE.AND P0, PT, R3, 0x1, PT ;  /* 0x000000010300780c */ /* 0x000fda0003f05270 */
[----:B------:R-:W1:Y:S02]  /*14f40*/  @P0 LDC.64 R4, c[0x0][0xae0] ;  /* 0x0002b800ff040b82 */ /* 0x000e640000000a00 */
[----:B-1----:R-:W-:-:S05]  /*14f50*/  @P0 IMAD.HI.U32 R4, R2, R4, RZ ;  /* 0x0000000402040227 */ /* 0x002fca00078e00ff */
[----:B------:R-:W-:-:S07]  /*14f60*/  @P0 SHF.R.U32.HI R2, RZ, R5, R4 ;  /* 0x00000005ff020219 */ /* 0x000fce0000011604 */
.L_x_3136:
[----:B------:R-:W-:Y:S05]  /*14f70*/  BSYNC B0 ;  /* 0x0000000000007941 */ /* 0x000fea0003800000 */
.L_x_3134:
[----:B------:R-:W-:-:S05]  /*14f80*/  IMAD R3, R2, R3, RZ ;  /* 0x0000000302037224 */ /* 0x000fca00078e02ff */
[----:B------:R-:W-:-:S07]  /*14f90*/  VIMNMX R0, R0, R3, !PT ;  /* 0x0000000300007248 */ /* 0x000fce0007fe0100 */
.L_x_3133:
        /* <DEDUP_REMOVED lines=24> */
.L_x_3138:
        /* <DEDUP_REMOVED lines=20> */
.L_x_3141:
[----:B------:R-:W-:Y:S05]  /*15260*/  BSYNC B6 ;  /* 0x0000000000067941 */ /* 0x000fea0003800000 */
.L_x_3140:
        /* <DEDUP_REMOVED lines=17> */
[----:B-1----:R-:W-:-:S07]  /*15380*/  IMAD.MOV.U32 R13, RZ, RZ, RZ ;  /* 0x000000ffff0d7224 */ /* 0x002fce00078e00ff */
[----:B------:R-:W-:-:S07]  /*15390*/  LEPC R20, `(.L_x_3144) ;  /* 0x000000001014794e */ /* 0x000fce0000000000 */
[----:B0-2---:R-:W-:Y:S05]  /*153a0*/  CALL.ABS.NOINC R2 ;  /* 0x0000000002007343 */ /* 0x005fea0003c00000 */
.L_x_3144:
        /* <DEDUP_REMOVED lines=15> */
.L_x_3143:
[----:B------:R-:W-:Y:S05]  /*154a0*/  BSYNC B6 ;  /* 0x0000000000067941 */ /* 0x000fea0003800000 */
.L_x_3142:
        /* <DEDUP_REMOVED lines=18> */
[----:B------:R-:W1:Y:S01]  /*155d0*/  S2R R22, SR_TID.X ;  /* 0x0000000000167919 */ /* 0x000e620000002100 */
[----:B------:R-:W2:Y:S01]  /*155e0*/  S2R R20, SR_TID.X ;  /* 0x0000000000147919 */ /* 0x000ea20000002100 */
[----:B------:R4:W5:Y:S01]  /*155f0*/  @P0 LDG.E R29, desc[UR40][R2.64] ;  /* 0x00000028021d0981 */ /* 0x000962000c1e1900 */
[----:B------:R-:W-:Y:S01]  /*15600*/  ISETP.GE.AND P0, PT, R28, UR4, PT ;  /* 0x000000041c007c0c */ /* 0x000fe2000bf06270 */
[----:B------:R-:W-:Y:S01]  /*15610*/  UMOV UR5, 0xffffffff ;  /* 0xffffffff00057882 */ /* 0x000fe20000000000 */
[----:B------:R-:W-:Y:S01]  /*15620*/  ISETP.GE.AND P1, PT, R31, UR4, PT ;  /* 0x000000041f007c0c */ /* 0x000fe2000bf26270 */
[----:B------:R-:W3:Y:S01]  /*15630*/  S2R R28, SR_TID.X ;  /* 0x00000000001c7919 */ /* 0x000ee20000002100 */
[----:B------:R-:W-:-:S02]  /*15640*/  LOP3.LUT R16, R16, 0xfffffdff, RZ, 0xc0, !PT ;  /* 0xfffffdff10107812 */ /* 0x000fc400078ec0ff */
[----:B------:R-:W-:Y:S02]  /*15650*/  LEA R0, R30, 0xffffffc0, 0x6 ;  /* 0xffffffc01e007811 */ /* 0x000fe400078e30ff */
[----:B------:R-:W-:Y:S02]  /*15660*/  @P3 LOP3.LUT R16, R16, 0x200, RZ, 0xfc, !PT ;  /* 0x0000020010103812 */ /* 0x000fe400078efcff */
[----:B------:R-:W-:Y:S02]  /*15670*/  SEL R6, RZ, 0x40, P1 ;  /* 0x00000040ff067807 */ /* 0x000fe40000800000 */
[----:B------:R-:W-:Y:S02]  /*15680*/  LOP3.LUT R16, R16, 0xfffffbff, RZ, 0xc0, !PT ;  /* 0xfffffbff10107812 */ /* 0x000fe400078ec0ff */
[----:B0-----:R-:W-:Y:S01]  /*15690*/  SEL R30, RZ, 0x80, P0 ;  /* 0x00000080ff1e7807 */ /* 0x001fe20000000000 */
[----:B-1----:R-:W-:Y:S02]  /*156a0*/  IMAD.SHL.U32 R22, R22, 0x8, RZ ;  /* 0x0000000816167824 */ /* 0x002fe400078e00ff */
[----:B--2---:R-:W-:-:S03]  /*156b0*/  IMAD.SHL.U32 R20, R20, 0x8, RZ ;  /* 0x0000000814147824 */ /* 0x004fc600078e00ff */
[----:B------:R-:W-:Y:S02]  /*156c0*/  LOP3.LUT R22, R22, 0x38, RZ, 0xc0, !PT ;  /* 0x0000003816167812 */ /* 0x000fe400078ec0ff */
[----:B------:R-:W-:Y:S02]  /*156d0*/  LOP3.LUT R20, R20, 0x38, RZ, 0xc0, !PT ;  /* 0x0000003814147812 */ /* 0x000fe400078ec0ff */
[----:B------:R-:W-:Y:S02]  /*156e0*/  ISETP.GE.AND P2, PT, R22, UR4, PT ;  /* 0x0000000416007c0c */ /* 0x000fe4000bf46270 */
[----:B------:R-:W-:Y:S02]  /*156f0*/  LOP3.LUT R20, R20, 0x80, RZ, 0xfc, !PT ;  /* 0x0000008014147812 */ /* 0x000fe400078efcff */
[----:B---3--:R-:W-:Y:S02]  /*15700*/  LOP3.LUT R28, R28, 0x7f, RZ, 0xc0, !PT ;  /* 0x0000007f1c1c7812 */ /* 0x008fe400078ec0ff */
[----:B------:R-:W-:-:S02]  /*15710*/  ISETP.GE.AND P5, PT, R20, UR4, PT ;  /* 0x0000000414007c0c */ /* 0x000fc4000bfa6270 */
[----:B------:R-:W0:Y:S01]  /*15720*/  S2R R20, SR_TID.X ;  /* 0x0000000000147919 */ /* 0x000e220000002100 */
[----:B------:R-:W-:-:S04]  /*15730*/  SHF.R.U32.HI R31, RZ, 0x3, R28 ;  /* 0x00000003ff1f7819 */ /* 0x000fc8000001161c */
[----:B------:R-:W-:-:S04]  /*15740*/  @P2 LOP3.LUT R16, R16, 0x400, RZ, 0xfc, !PT ;  /* 0x0000040010102812 */ /* 0x000fc800078efcff */
[----:B------:R-:W-:-:S04]  /*15750*/  LOP3.LUT R16, R16, 0xffffffdf, RZ, 0xc0, !PT ;  /* 0xffffffdf10107812 */ /* 0x000fc800078ec0ff */
[----:B------:R-:W-:-:S04]  /*15760*/  @P5 LOP3.LUT R16, R16, 0x20, RZ, 0xfc, !PT ;  /* 0x0000002010105812 */ /* 0x000fc800078efcff */
[----:B------:R-:W-:Y:S01]  /*15770*/  LOP3.LUT R16, R16, 0xffffffef, RZ, 0xc0, !PT ;  /* 0xffffffef10107812 */ /* 0x000fe200078ec0ff */
[----:B0-----:R-:W-:-:S05]  /*15780*/  IMAD.SHL.U32 R20, R20, 0x8, RZ ;  /* 0x0000000814147824 */ /* 0x001fca00078e00ff */
[----:B------:R-:W-:-:S04]  /*15790*/  LOP3.LUT R20, R20, 0x38, RZ, 0xc0, !PT ;  /* 0x0000003814147812 */ /* 0x000fc800078ec0ff */
[----:B------:R-:W-:Y:S02]  /*157a0*/  LOP3.LUT R28, R20, 0xc0, RZ, 0xfc, !PT ;  /* 0x000000c0141c7812 */ /* 0x000fe400078efcff */
[----:B------:R-:W0:Y:S02]  /*157b0*/  S2R R20, SR_TID.X ;  /* 0x0000000000147919 */ /* 0x000e240000002100 */
[----:B------:R-:W-:Y:S02]  /*157c0*/  ISETP.GE.AND P4, PT, R28, UR4, PT ;  /* 0x000000041c007c0c */ /* 0x000fe4000bf86270 */
[C---:B------:R-:W-:Y:S02]  /*157d0*/  LOP3.LUT R28, R22.reuse, 0x100, RZ, 0xfc, !PT ;  /* 0x00000100161c7812 */ /* 0x040fe400078efcff */
[----:B------:R-:W-:Y:S02]  /*157e0*/  LOP3.LUT R22, R22, 0x140, RZ, 0xfc, !PT ;  /* 0x0000014016167812 */ /* 0x000fe400078efcff */
[----:B------:R-:W-:-:S02]  /*157f0*/  ISETP.GE.AND P3, PT, R28, UR4, PT ;  /* 0x000000041c007c0c */ /* 0x000fc4000bf66270 */
[----:B------:R-:W-:-:S05]  /*15800*/  ISETP.GE.AND P2, PT, R22, UR4, PT ;  /* 0x0000000416007c0c */ /* 0x000fca000bf46270 */
[----:B------:R-:W-:-:S04]  /*15810*/  @P4 LOP3.LUT R16, R16, 0x10, RZ, 0xfc, !PT ;  /* 0x0000001010104812 */ /* 0x000fc800078efcff */
[----:B------:R-:W-:-:S04]  /*15820*/  LOP3.LUT R16, R16, 0xfffffffb, RZ, 0xc0, !PT ;  /* 0xfffffffb10107812 */ /* 0x000fc800078ec0ff */
[----:B------:R-:W-:-:S04]  /*15830*/  @P2 LOP3.LUT R16, R16, 0x4, RZ, 0xfc, !PT ;  /* 0x0000000410102812 */ /* 0x000fc800078efcff */
[----:B------:R-:W-:-:S04]  /*15840*/  LOP3.LUT R16, R16, 0xfffffff7, RZ, 0xc0, !PT ;  /* 0xfffffff710107812 */ /* 0x000fc800078ec0ff */
[----:B------:R-:W-:Y:S01]  /*15850*/  @P3 LOP3.LUT R16, R16, 0x8, RZ, 0xfc, !PT ;  /* 0x0000000810103812 */ /* 0x000fe200078efcff */
[----:B0-----:R-:W-:-:S05]  /*15860*/  IMAD.SHL.U32 R20, R20, 0x10, RZ ;  /* 0x0000001014147824 */ /* 0x001fca00078e00ff */
[----:B------:R-:W-:-:S05]  /*15870*/  LOP3.LUT R20, R31, 0x70, R20, 0xf8, !PT ;  /* 0x000000701f147812 */ /* 0x000fca00078ef814 */
[----:B------:R-:W-:Y:S01]  /*15880*/  IMAD.IADD R7, R20, 0x1, R0 ;  /* 0x0000000114077824 */ /* 0x000fe200078e0200 */
[----:B----4-:R-:W-:Y:S06]  /*15890*/  BRA.DIV UR5, `(.L_x_3145) ;  /* 0x0000004e05f47947 */ /* 0x010fec000b800000 */
.L_x_3218:
[----:B------:R-:W2:Y:S01]  /*158a0*/  LDL R10, [R1+0x30] ;  /* 0x00003000010a7983 */ /* 0x000ea20000100800 */
        /* <DEDUP_REMOVED lines=12> */
[----:B------:R-:W3:Y:S01]  /*15970*/  @!P0 LDC.64 R2, c[0x0][0x428] ;  /* 0x00010a00ff028b82 */ /* 0x000ee20000000a00 */
[----:B0-----:R-:W-:-:S05]  /*15980*/  @P1 IMAD.HI.U32 R5, R7, R5, RZ ;  /* 0x0000000507051227 */ /* 0x001fca00078e00ff */
[----:B-1----:R-:W-:-:S04]  /*15990*/  @P1 SHF.R.U32.HI R8, RZ, R4, R5 ;  /* 0x00000004ff081219 */ /* 0x002fc80000011605 */
[--C-:B------:R-:W-:Y:S01]  /*159a0*/  @!P0 SHF.R.S32.HI R5, RZ, 0x1f, R8.reuse ;  /* 0x0000001fff058819 */ /* 0x100fe20000011408 */
[----:B------:R-:W-:Y:S02]  /*159b0*/  @!P0 IMAD.MOV.U32 R4, RZ, RZ, R8 ;  /* 0x000000ffff048224 */ /* 0x000fe400078e0008 */
[-C--:B---3--:R-:W-:Y:S02]  /*159c0*/  @!P0 IMAD R9, R34, R2.reuse, RZ ;  /* 0x0000000222098224 */ /* 0x088fe400078e02ff */
[----:B------:R-:W-:-:S04]  /*159d0*/  @!P0 IMAD.WIDE.U32 R4, R29, R2, R4 ;  /* 0x000000021d048225 */ /* 0x000fc800078e0004 */
[----:B------:R-:W-:Y:S02]  /*159e0*/  @!P0 IMAD R9, R29, R3, R9 ;  /* 0x000000031d098224 */ /* 0x000fe400078e0209 */
[----:B------:R-:W0:Y:S02]  /*159f0*/  @!P0 LDC.64 R2, c[0x0][0x418] ;  /* 0x00010600ff028b82 */ /* 0x000e240000000a00 */
[----:B------:R-:W-:Y:S01]  /*15a00*/  @!P0 IMAD.IADD R9, R5, 0x1, R9 ;  /* 0x0000000105098824 */ /* 0x000fe200078e0209 */
[----:B0-----:R-:W-:-:S04]  /*15a10*/  @!P0 LEA R2, P1, R4, R2, 0x2 ;  /* 0x0000000204028211 */ /* 0x001fc800078210ff */
[----:B------:R-:W-:Y:S02]  /*15a20*/  @!P0 LEA.HI.X R3, R4, R3, R9, 0x2, P1 ;  /* 0x0000000304038211 */ /* 0x000fe400008f1409 */
[----:B------:R-:W-:-:S03]  /*15a30*/  LOP3.LUT P1, RZ, R16, 0x200, RZ, 0xc0, !PT ;  /* 0x0000020010ff7812 */ /* 0x000fc6000782c0ff */
[----:B------:R0:W5:Y:S01]  /*15a40*/  @!P0 LDG.E R37, desc[UR40][R2.64] ;  /* 0x0000002802258981 */ /* 0x000162000c1e1900 */
[----:B------:R-:W-:Y:S02]  /*15a50*/  SEL R4, RZ, 0x8, P4 ;  /* 0x00000008ff047807 */ /* 0x000fe40002000000 */
[----:B------:R-:W-:Y:S02]  /*15a60*/  LOP3.LUT R16, R16, 0xfffff7ff, RZ, 0xc0, !PT ;  /* 0xfffff7ff10107812 */ /* 0x000fe400078ec0ff */
[----:B------:R-:W-:Y:S02]  /*15a70*/  SHF.R.S32.HI R28, RZ, 0x1f, R26 ;  /* 0x0000001fff1c7819 */ /* 0x000fe4000001141a */
[----:B------:R-:W-:Y:S02]  /*15a80*/  LOP3.LUT R16, R16, 0xfffffffe, RZ, 0xc0, !PT ;  /* 0xfffffffe10107812 */ /* 0x000fe400078ec0ff */
[----:B0-----:R-:W-:Y:S02]  /*15a90*/  SEL R2, RZ, 0xffffffff, P1 ;  /* 0xffffffffff027807 */ /* 0x001fe40000800000 */
[----:B------:R-:W-:-:S02]  /*15aa0*/  SEL R3, RZ, 0x1, P6 ;  /* 0x00000001ff037807 */ /* 0x000fc40003000000 */
[----:B------:R-:W-:Y:S01]  /*15ab0*/  ISETP.GT.U32.AND P1, PT, R20, 0x3f, PT ;  /* 0x0000003f1400780c */ /* 0x000fe20003f24070 */
[----:B------:R-:W-:-:S05]  /*15ac0*/  IMAD.SHL.U32 R2, R2, 0x2, RZ ;  /* 0x0000000202027824 */ /* 0x000fca00078e00ff */
[----:B------:R-:W-:Y:S02]  /*15ad0*/  LOP3.LUT R2, R2, 0x2, R3, 0xe2, !PT ;  /* 0x0000000202027812 */ /* 0x000fe400078ee203 */
[----:B------:R-:W-:-:S04]  /*15ae0*/  SEL R3, RZ, 0x4, P5 ;  /* 0x00000004ff037807 */ /* 0x000fc80002800000 */
[----:B------:R-:W-:Y:S02]  /*15af0*/  LOP3.LUT R2, R4, R2, R3, 0xfe, !PT ;  /* 0x0000000204027212 */ /* 0x000fe400078efe03 */
[----:B------:R-:W-:Y:S02]  /*15b00*/  SEL R3, RZ, 0x10, P3 ;  /* 0x00000010ff037807 */ /* 0x000fe40001800000 */
[----:B------:R-:W-:Y:S02]  /*15b10*/  SEL R4, RZ, 0x20, P2 ;  /* 0x00000020ff047807 */ /* 0x000fe40001000000 */
[----:B------:R-:W-:Y:S02]  /*15b20*/  @P1 LOP3.LUT R16, R16, 0x1, RZ, 0xfc, !PT ;  /* 0x0000000110101812 */ /* 0x000fe400078efcff */
[----:B------:R-:W-:-:S04]  /*15b30*/  LOP3.LUT R2, R4, R2, R3, 0xfe, !PT ;  /* 0x0000000204027212 */ /* 0x000fc800078efe03 */
[----:B------:R-:W-:Y:S01]  /*15b40*/  LOP3.LUT R6, R2, R6, RZ, 0xfc, !PT ;  /* 0x0000000602067212 */ /* 0x000fe200078efcff */
[----:B------:R-:W-:-:S03]  /*15b50*/  IMAD.MOV R2, RZ, RZ, -R8 ;  /* 0x000000ffff027224 */ /* 0x000fc600078e0a08 */
[----:B------:R-:W-:Y:S01]  /*15b60*/  LOP3.LUT R30, R6, R30, RZ, 0xfc, !PT ;  /* 0x0000001e061e7212 */ /* 0x000fe200078efcff */
[----:B------:R-:W-:Y:S01]  /*15b70*/  IMAD R2, R21, R2, R7 ;  /* 0x0000000215027224 */ /* 0x000fe200078e0207 */
[----:B------:R0:W-:Y:S04]  /*15b80*/  STL [R1+0x2c], R6 ;  /* 0x00002c0601007387 */ /* 0x0001e80000100800 */
[----:B------:R0:W-:Y:S01]  /*15b90*/  STL [R1+0xc], R2 ;  /* 0x00000c0201007387 */ /* 0x0001e20000100800 */
[----:B--2---:R-:W-:-:S13]  /*15ba0*/  ISETP.NE.AND P0, PT, R10, 0x3, PT ;  /* 0x000000030a00780c */ /* 0x004fda0003f05270 */
[----:B------:R-:W-:Y:S01]  /*15bb0*/  @P0 LOP3.LUT R16, R16, 0x800, RZ, 0xfc, !PT ;  /* 0x0000080010100812 */ /* 0x000fe200078efcff */
[----:B0-----:R-:W-:Y:S06]  /*15bc0*/  @!P0 BRA `(.L_x_3146) ;  /* 0x0000000000048947 */ /* 0x001fec0003800000 */
[----:B------:R-:W-:Y:S01]  /*15bd0*/  BPT.TRAP 0x1 ;  /* 0x000000040000795c */ /* 0x000fe20000300000 */
.L_x_3146:
        /* <DEDUP_REMOVED lines=9> */
.L_x_3219:
[----:B------:R-:W-:Y:S05]  /*15c70*/  BSYNC B0 ;  /* 0x0000000000007941 */ /* 0x000fea0003800000 */
.L_x_3147:
[----:B------:R-:W0:Y:S01]  /*15c80*/  LDL R2, [R1+0xc] ;  /* 0x00000c0001027983 */ /* 0x000e220000100800 */
        /* <DEDUP_REMOVED lines=65> */
.L_x_3229:
        /* <DEDUP_REMOVED lines=10> */
.L_x_3150:
        /* <DEDUP_REMOVED lines=11> */
.L_x_3151:
[----:B------:R-:W-:Y:S01]  /*161f0*/  VIADD R0, R17, 0x20400 ;  /* 0x0002040011007836 */ /* 0x000fe20000000000 */
[----:B------:R-:W-:Y:S01]  /*16200*/  LOP3.LUT P1, RZ, R16, 0x40, RZ, 0xc0, !PT ;  /* 0x0000004010ff7812 */ /* 0x000fe2000782c0ff */
[----:B------:R1:W-:-:S12]  /*16210*/  SYNCS.ARRIVE.TRANS64.A1T0 RZ, [R22+URZ+0x38830], RZ ;  /* 0x038830ff16ff79a7 */ /* 0x0003d8000810003f */
[----:B------:R-:W-:Y:S05]  /*16220*/  WARPSYNC.ALL ;  /* 0x0000000000007948 */ /* 0x000fea0003800000 */
[----:B------:R-:W-:Y:S01]  /*16230*/  BAR.SYNC.DEFER_BLOCKING 0x8, 0x100 ;  /* 0x0204000000007b1d */ /* 0x000fe20000010000 */
[----:B------:R-:W-:Y:S02]  /*16240*/  LOP3.LUT P0, RZ, R0, 0x3ff, RZ, 0xc0, !PT ;  /* 0x000003ff00ff7812 */ /* 0x000fe4000780c0ff */
[----:B------:R-:W-:-:S03]  /*16250*/  SHF.R.S32.HI R0, RZ, 0x1f, R27 ;  /* 0x0000001fff007819 */ /* 0x000fc6000001141b */
[----:B------:R-:W-:Y:S01]  /*16260*/  BSSY B6, `(.L_x_3152) ;  /* 0x0000018000067945 */ /* 0x000fe20003800000 */
[----:B------:R-:W-:Y:S02]  /*16270*/  SEL R31, R0, RZ, !P1 ;  /* 0x000000ff001f7207 */ /* 0x000fe40004800000 */
[----:B------:R-:W-:-:S05]  /*16280*/  SEL R0, R27, RZ, !P1 ;  /* 0x000000ff1b007207 */ /* 0x000fca0004800000 */
[----:B------:R2:W-:Y:S04]  /*16290*/  STL [R1+0x10], R0 ;  /* 0x0000100001007387 */ /* 0x0005e80000100800 */
[----:B------:R3:W-:Y:S01]  /*162a0*/  STL [R1+0x1c], R31 ;  /* 0x00001c1f01007387 */ /* 0x0007e20000100800 */
[----:B--2---:R-:W-:-:S05]  /*162b0*/  SHF.R.S32.HI R0, RZ, 0x1f, R36 ;  /* 0x0000001fff007819 */ /* 0x004fca0000011424 */
[----:B------:R3:W-:Y:S01]  /*162c0*/  STL [R1+0x14], R0 ;  /* 0x0000140001007387 */ /* 0x0007e20000100800 */
        /* <DEDUP_REMOVED lines=16> */
[----:B01-3--:R-:W-:Y:S05]  /*163d0*/  CALL.ABS.NOINC R2 ;  /* 0x0000000002007343 */ /* 0x00bfea0003c00000 */
.L_x_3153:
[----:B------:R-:W-:Y:S05]  /*163e0*/  BSYNC B6 ;  /* 0x0000000000067941 */ /* 0x000fea0003800000 */
.L_x_3152:
[----:B------:R-:W2:Y:S04]  /*163f0*/  LDL R20, [R1+0x4] ;  /* 0x0000040001147983 */ /* 0x000ea80000100800 */
[----:B------:R-:W4:Y:S01]  /*16400*/  LDL R4, [R1+0x14] ;  /* 0x0000140001047983 */ /* 0x000f220000100800 */
[----:B0-----:R-:W-:Y:S01]  /*16410*/  IMAD.MOV.U32 R5, RZ, RZ, R31 ;  /* 0x000000ffff057224 */ /* 0x001fe200078e001f */
[----:B------:R-:W-:Y:S02]  /*16420*/  ULDC.64 UR4, c[0x0][0x298] ;  /* 0x0000a60000047ab9 */ /* 0x000fe40000000a00 */
[----:B------:R-:W4:Y:S01]  /*16430*/  LDL R21, [R1+0x10] ;  /* 0x0000100001157983 */ /* 0x000f220000100800 */
[----:B------:R-:W0:Y:S01]  /*16440*/  S2R R2, SR_TID.X ;  /* 0x0000000000027919 */ /* 0x000e220000002100 */
[----:B---3--:R-:W3:Y:S01]  /*16450*/  S2R R31, SR_TID.X ;  /* 0x00000000001f7919 */ /* 0x008ee20000002100 */
[----:B0-----:R-:W-:-:S04]  /*16460*/  LOP3.LUT R2, R2, 0x7f, RZ, 0xc0, !PT ;  /* 0x0000007f02027812 */ /* 0x001fc800078ec0ff */
[----:B------:R-:W-:Y:S02]  /*16470*/  SHF.R.U32.HI R0, RZ, 0x3, R2 ;  /* 0x00000003ff007819 */ /* 0x000fe40000011602 */
[----:B------:R-:W0:Y:S01]  /*16480*/  LDC R2, c[0x0][0x448] ;  /* 0x00011200ff027b82 */ /* 0x000e220000000800 */
[----:B---3--:R-:W-:Y:S01]  /*16490*/  IMAD.SHL.U32 R31, R31, 0x10, RZ ;  /* 0x000000101f1f7824 */ /* 0x008fe200078e00ff */
[----:B0-----:R-:W-:-:S13]  /*164a0*/  ISETP.NE.AND P6, PT, R2, 0x1, PT ;  /* 0x000000010200780c */ /* 0x001fda0003fc5270 */
[----:B------:R-:W0:Y:S08]  /*164b0*/  @P6 LDC R3, c[0x0][0x44c] ;  /* 0x00011300ff036b82 */ /* 0x000e300000000800 */
[----:B------:R-:W3:Y:S01]  /*164c0*/  @P6 LDC R2, c[0x0][0x450] ;  /* 0x00011400ff026b82 */ /* 0x000ee20000000800 */
[----:B------:R-:W-:-:S05]  /*164d0*/  LOP3.LUT R31, R0, 0x70, R31, 0xf8, !PT ;  /* 0x00000070001f7812 */ /* 0x000fca00078ef81f */
[----:B--2---:R-:W-:-:S04]  /*164e0*/  IMAD.IADD R31, R31, 0x1, R20 ;  /* 0x000000011f1f7824 */ /* 0x004fc800078e0214 */
[----:B0-----:R-:W-:-:S04]  /*164f0*/  @P6 IMAD.HI.U32 R3, R31, R3, RZ ;  /* 0x000000031f036227 */ /* 0x001fc800078e00ff */
[----:B----4-:R-:W-:Y:S02]  /*16500*/  IMAD R4, R4, UR4, RZ ;  /* 0x0000000404047c24 */ /* 0x010fe4000f8e02ff */
[----:B------:R-:W-:Y:S01]  /*16510*/  IMAD.MOV.U32 R0, RZ, RZ, R31 ;  /* 0x000000ffff007224 */ /* 0x000fe200078e001f */
[----:B---3--:R-:W-:Y:S01]  /*16520*/  @P6 SHF.R.U32.HI R0, RZ, R2, R3 ;  /* 0x00000002ff006219 */ /* 0x008fe20000011603 */
        /* <DEDUP_REMOVED lines=10> */
[C---:B------:R-:W-:Y:S01]  /*165d0*/  IMAD.WIDE.U32 R2, R21.reuse, UR4, R2 ;  /* 0x0000000415027c25 */ /* 0x040fe2000f8e0002 */
[----:B------:R-:W0:Y:S03]  /*165e0*/  LDC R5, c[0x0][0x448] ;  /* 0x00011200ff057b82 */ /* 0x000e260000000800 */
[----:B------:R-:W-:Y:S01]  /*165f0*/  IMAD R4, R21, UR5, R4 ;  /* 0x0000000515047c24 */ /* 0x000fe2000f8e0204 */
[----:B------:R-:W2:Y:S01]  /*16600*/  S2R R9, SR_TID.X ;  /* 0x0000000000097919 */ /* 0x000ea20000002100 */
[----:B------:R-:W-:Y:S01]  /*16610*/  ULDC.64 UR4, c[0x0][0x2d0] ;  /* 0x0000b40000047ab9 */ /* 0x000fe20000000a00 */
[----:B------:R3:W5:Y:S01]  /*16620*/  LDL R21, [R1+0x8] ;  /* 0x0000080001157983 */ /* 0x0007620000100800 */
[----:B------:R-:W-:Y:S01]  /*16630*/  IMAD.IADD R3, R3, 0x1, R4 ;  /* 0x0000000103037824 */ /* 0x000fe200078e0204 */
[----:B------:R-:W-:Y:S01]  /*16640*/  SHF.R.S32.HI R4, RZ, 0x1f, R0 ;  /* 0x0000001fff047819 */ /* 0x000fe20000011400 */
[----:B------:R-:W4:Y:S04]  /*16650*/  S2R R6, SR_TID.X ;  /* 0x0000000000067919 */ /* 0x000f280000002100 */
[----:B------:R-:W-:-:S02]  /*16660*/  IMAD R4, R4, UR4, RZ ;  /* 0x0000000404047c24 */ /* 0x000fc4000f8e02ff */
[----:B------:R-:W-:-:S04]  /*16670*/  IMAD.WIDE.U32 R2, R0, UR4, R2 ;  /* 0x0000000400027c25 */ /* 0x000fc8000f8e0002 */
[----:B------:R-:W-:Y:S01]  /*16680*/  IMAD R4, R0, UR5, R4 ;  /* 0x0000000500047c24 */ /* 0x000fe2000f8e0204 */
[----:B------:R-:W-:Y:S01]  /*16690*/  ULDC.64 UR4, c[0x0][0x2c8] ;  /* 0x0000b20000047ab9 */ /* 0x000fe20000000a00 */
[----:B------:R-:W-:-:S04]  /*166a0*/  IMAD.MOV R0, RZ, RZ, -R0 ;  /* 0x000000ffff007224 */ /* 0x000fc800078e0a00 */
[----:B0-----:R-:W-:Y:S02]  /*166b0*/  IMAD R0, R5, R0, R31 ;  /* 0x0000000005007224 */ /* 0x001fe400078e021f */
[----:B------:R-:W-:-:S03]  /*166c0*/  IMAD.IADD R3, R3, 0x1, R4 ;  /* 0x0000000103037824 */ /* 0x000fc600078e0204 */
[----:B------:R-:W-:Y:S01]  /*166d0*/  SHF.R.S32.HI R4, RZ, 0x1f, R0 ;  /* 0x0000001fff047819 */ /* 0x000fe20000011400 */
[----:B------:R-:W-:-:S04]  /*166e0*/  IMAD.WIDE.U32 R2, R0, UR4, R2 ;  /* 0x0000000400027c25 */ /* 0x000fc8000f8e0002 */
[----:B------:R-:W-:-:S04]  /*166f0*/  IMAD R4, R4, UR4, RZ ;  /* 0x0000000404047c24 */ /* 0x000fc8000f8e02ff */
[----:B------:R-:W-:Y:S01]  /*16700*/  IMAD R4, R0, UR5, R4 ;  /* 0x0000000500047c24 */ /* 0x000fe2000f8e0204 */
[----:B------:R-:W-:Y:S01]  /*16710*/  ULDC.64 UR4, c[0x0][0x280] ;  /* 0x0000a00000047ab9 */ /* 0x000fe20000000a00 */
[----:B--2---:R-:W-:Y:S01]  /*16720*/  IMAD.SHL.U32 R9, R9, 0x8, RZ ;  /* 0x0000000809097824 */ /* 0x004fe200078e00ff */
[C---:B------:R-:W-:Y:S01]  /*16730*/  LEA R0, P0, R2.reuse, UR4, 0x1 ;  /* 0x0000000402007c11 */ /* 0x040fe2000f8008ff */
[----:B------:R-:W-:Y:S01]  /*16740*/  IMAD.IADD R3, R3, 0x1, R4 ;  /* 0x0000000103037824 */ /* 0x000fe200078e0204 */
[----:B------:R-:W-:Y:S02]  /*16750*/  ULDC UR4, c[0x0][0x2b8] ;  /* 0x0000ae0000047ab9 */ /* 0x000fe40000000800 */
[----:B------:R-:W-:Y:S02]  /*16760*/  LOP3.LUT R9, R9, 0x38, RZ, 0xc0, !PT ;  /* 0x0000003809097812 */ /* 0x000fe400078ec0ff */
[----:B------:R-:W-:Y:S01]  /*16770*/  LEA.HI.X R2, R2, UR5, R3, 0x1, P0 ;  /* 0x0000000502027c11 */ /* 0x000fe200080f0c03 */
[----:B------:R-:W-:Y:S01]  /*16780*/  UMOV UR5, 0xffffffff ;  /* 0xffffffff00057882 */ /* 0x000fe20000000000 */
[----:B----4-:R-:W-:-:S02]  /*16790*/  LOP3.LUT R6, R6, 0x7f, RZ, 0xc0, !PT ;  /* 0x0000007f06067812 */ /* 0x010fc400078ec0ff */
[----:B------:R-:W-:Y:S02]  /*167a0*/  ISETP.GE.AND P0, PT, R9, UR4, PT ;  /* 0x0000000409007c0c */ /* 0x000fe4000bf06270 */
[----:B------:R-:W-:Y:S01]  /*167b0*/  SHF.R.U32.HI R10, RZ, 0x3, R6 ;  /* 0x00000003ff0a7819 */ /* 0x000fe20000011606 */
[----:B---3--:R-:W-:Y:S10]  /*167c0*/  BRA.DIV UR5, `(.L_x_3154) ;  /* 0x0000004605c07947 */ /* 0x008ff4000b800000 */
[----:B-----5:R-:W-:Y:S01]  /*167d0*/  IMAD R3, R21, R5, RZ ;  /* 0x0000000515037224 */ /* 0x020fe200078e02ff */
[----:B------:R-:W-:Y:S01]  /*167e0*/  SHFL.IDX PT, R6, R2, RZ, 0x181f ;  /* 0x00181fff02067589 */ /* 0x000fe200000e0000 */
[----:B------:R-:W-:Y:S01]  /*167f0*/  IMAD.IADD R4, R10, 0x1, R20 ;  /* 0x000000010a047824 */ /* 0x000fe200078e0214 */
[----:B------:R-:W-:Y:S02]  /*16800*/  LOP3.LUT R16, R16, 0xfffffeff, RZ, 0xc0, !PT ;  /* 0xfffffeff10107812 */ /* 0x000fe400078ec0ff */
[----:B------:R-:W0:Y:S02]  /*16810*/  SHFL.IDX PT, R5, R0, RZ, 0x181f ;  /* 0x00181fff00057589 */ /* 0x000e2400000e0000 */
[----:B------:R-:W-:-:S13]  /*16820*/  ISETP.GE.AND P2, PT, R4, R3, PT ;  /* 0x000000030400720c */ /* 0x000fda0003f46270 */
[----:B------:R-:W-:-:S04]  /*16830*/  @P2 LOP3.LUT R16, R16, 0x100, RZ, 0xfc, !PT ;  /* 0x0000010010102812 */ /* 0x000fc800078efcff */
[----:B------:R-:W-:Y:S02]  /*16840*/  LOP3.LUT R16, R16, 0xffffff7f, RZ, 0xc0, !PT ;  /* 0xffffff7f10107812 */ /* 0x000fe400078ec0ff */
[----:B0-----:R-:W-:-:S05]  /*16850*/  @!P2 LEA R5, P1, R9, R5, 0x1 ;  /* 0x000000050905a211 */ /* 0x001fca00078208ff */
[----:B------:R-:W-:-:S04]  /*16860*/  @!P2 IMAD.X R6, RZ, RZ, R6, P1 ;  /* 0x000000ffff06a224 */ /* 0x000fc800008e0606 */
[----:B------:R-:W-:Y:S02]  /*16870*/  @!P2 IMAD.MOV.U32 R7, RZ, RZ, R6 ;  /* 0x000000ffff07a224 */ /* 0x000fe400078e0006 */
[----:B------:R-:W-:Y:S02]  /*16880*/  @!P2 IMAD.MOV.U32 R6, RZ, RZ, R5 ;  /* 0x000000ffff06a224 */ /* 0x000fe400078e0005 */
[----:B------:R-:W-:-:S03]  /*16890*/  VIADD R5, R4, 0x10 ;  /* 0x0000001004057836 */ /* 0x000fc60000000000 */
[----:B------:R-:W-:Y:S01]  /*168a0*/  @!PT LDS RZ, [RZ] ;  /* 0x00000000fffff984 */ /* 0x000fe20000000800 */
[----:B------:R0:W-:Y:S02]  /*168b0*/  @!P2 LDGSTS.E.BYPASS.LTC128B.128 [R19+0x20400], desc[UR40][R6.64], !P0 ;  /* 0x204000000613afae */ /* 0x0001e4000c101d68 */
[----:B------:R-:W-:Y:S02]  /*168c0*/  ISETP.GE.AND P2, PT, R5, R3, PT ;  /* 0x000000030500720c */ /* 0x000fe40003f46270 */
        /* <DEDUP_REMOVED lines=9> */
[----:B------:R-:W-:Y:S02]  /*16960*/  ISETP.GE.AND P2, PT, R5, R3, PT ;  /* 0x000000030500720c */ /* 0x000fe40003f46270 */
        /* <DEDUP_REMOVED lines=9> */
.L_x_3238:
[----:B------:R-:W-:Y:S01]  /*16a00*/  VIADD R4, R4, 0x30 ;  /* 0x0000003004047836 */ /* 0x000fe20000000000 */
[----:B------:R-:W-:-:S04]  /*16a10*/  LOP3.LUT R16, R16, 0xfffeffff, RZ, 0xc0, !PT ;  /* 0xfffeffff10107812 */ /* 0x000fc800078ec0ff */
[----:B------:R-:W-:-:S13]  /*16a20*/  ISETP.GE.AND P2, PT, R4, R3, PT ;  /* 0x000000030400720c */ /* 0x000fda0003f46270 */
[----:B0-----:R-:W-:Y:S02]  /*16a30*/  @!P2 LEA R2, P1, R9, R0, 0x1 ;  /* 0x000000000902a211 */ /* 0x001fe400078208ff */
[----:B------:R-:W-:-:S03]  /*16a40*/  @P2 LOP3.LUT R16, R16, 0x10000, RZ, 0xfc, !PT ;  /* 0x0001000010102812 */ /* 0x000fc600078efcff */
[----:B---3--:R-:W-:-:S05]  /*16a50*/  @!P2 IMAD.X R3, RZ, RZ, R5, P1 ;  /* 0x000000ffff03a224 */ /* 0x008fca00008e0605 */
[----:B------:R-:W-:Y:S01]  /*16a60*/  @!PT LDS RZ, [RZ] ;  /* 0x00000000fffff984 */ /* 0x000fe20000000800 */
[----:B------:R-:W-:Y:S01]  /*16a70*/  @!PT LDS RZ, [RZ] ;  /* 0x00000000fffff984 */ /* 0x000fe20000000800 */
[----:B------:R-:W-:Y:S01]  /*16a80*/  @!PT LDS RZ, [RZ] ;  /* 0x00000000fffff984 */ /* 0x000fe20000000800 */
[----:B------:R0:W-:Y:S01]  /*16a90*/  @!P2 LDGSTS.E.BYPASS.LTC128B.128 [R19+0x21c00], desc[UR40][R2.64], !P0 ;  /* 0x21c000000213afae */ /* 0x0001e2000c101d68 */
[----:B------:R-:W-:Y:S01]  /*16aa0*/  PLOP3.LUT P0, PT, PT, PT, PT, 0x80, 0x0 ;  /* 0x000000000000781c */ /* 0x000fe20003f0f070 */
[----:B------:R-:W-:-:S12]  /*16ab0*/  NOP ;  /* 0x0000000000007918 */ /* 0x000fd80000000000 */
.L_x_3155:
        /* <DEDUP_REMOVED lines=28> */
.L_x_3157:
[----:B------:R-:W-:Y:S05]  /*16c80*/  BSYNC B6 ;  /* 0x0000000000067941 */ /* 0x000fea0003800000 */
.L_x_3156:
[----:B------:R-:W2:Y:S01]  /*16c90*/  LDL.LU R4, [R1+0x14] ;  /* 0x0000140001047983 */ /* 0x000ea20000300800 */
[----:B0-----:R-:W0:Y:S01]  /*16ca0*/  LDC R2, c[0x0][0x448] ;  /* 0x00011200ff027b82 */ /* 0x001e220000000800 */
[----:B------:R-:W-:Y:S02]  /*16cb0*/  ULDC.64 UR4, c[0x0][0x398] ;  /* 0x0000e60000047ab9 */ /* 0x000fe40000000a00 */
[----:B------:R-:W3:Y:S04]  /*16cc0*/  LDL.LU R21, [R1+0x1c] ;  /* 0x00001c0001157983 */ /* 0x000ee80000300800 */
[----:B------:R-:W4:Y:S01]  /*16cd0*/  LDL.LU R20, [R1+0x10] ;  /* 0x0000100001147983 */ /* 0x000f220000300800 */
[----:B0-----:R-:W-:-:S13]  /*16ce0*/  ISETP.NE.AND P6, PT, R2, 0x1, PT ;  /* 0x000000010200780c */ /* 0x001fda0003fc5270 */
[----:B------:R-:W0:Y:S08]  /*16cf0*/  @P6 LDC R3, c[0x0][0x44c] ;  /* 0x00011300ff036b82 */ /* 0x000e300000000800 */
[----:B------:R-:W5:Y:S01]  /*16d00*/  @P6 LDC R2, c[0x0][0x450] ;  /* 0x00011400ff026b82 */ /* 0x000f620000000800 */
[----:B------:R-:W-:Y:S02]  /*16d10*/  IMAD.MOV.U32 R0, RZ, RZ, R31 ;  /* 0x000000ffff007224 */ /* 0x000fe400078e001f */
[----:B0-----:R-:W-:-:S05]  /*16d20*/  @P6 IMAD.HI.U32 R3, R31, R3, RZ ;  /* 0x000000031f036227 */ /* 0x001fca00078e00ff */
[----:B-----5:R-:W-:Y:S01]  /*16d30*/  @P6 SHF.R.U32.HI R0, RZ, R2, R3 ;  /* 0x00000002ff006219 */ /* 0x020fe20000011603 */
[----:B------:R-:W-:-:S03]  /*16d40*/  IMAD.WIDE.U32 R2, R36, UR4, RZ ;  /* 0x0000000424027c25 */ /* 0x000fc6000f8e00ff */
[----:B------:R-:W-:Y:S01]  /*16d50*/  SHF.R.S32.HI R5, RZ, 0x1f, R0 ;  /* 0x0000001fff057819 */ /* 0x000fe20000011400 */
[----:B------:R-:W0:Y:S01]  /*16d60*/  S2R R8, SR_TID.X ;  /* 0x0000000000087919 */ /* 0x000e220000002100 */
[----:B------:R-:W-:Y:S01]  /*16d70*/  LOP3.LUT R16, R16, 0xffffefff, RZ, 0xc0, !PT ;  /* 0xffffefff10107812 */ /* 0x000fe200078ec0ff */
        /* <DEDUP_REMOVED lines=12> */
[----:B------:R-:W0:Y:S01]  /*16e40*/  S2R R21, SR_TID.X ;  /* 0x0000000000157919 */ /* 0x000e220000002100 */
[----:B----4-:R-:W-:Y:S01]  /*16e50*/  IMAD.WIDE.U32 R2, R20, UR4, R2 ;  /* 0x0000000414027c25 */ /* 0x010fe2000f8e0002 */
[----:B------:R-:W-:-:S03]  /*16e60*/  ULDC UR4, c[0x0][0x448] ;  /* 0x0001120000047ab9 */ /* 0x000fc60000000800 */
[----:B------:R-:W-:Y:S02]  /*16e70*/  IMAD R4, R20, UR5, R4 ;  /* 0x0000000514047c24 */ /* 0x000fe4000f8e0204 */
[----:B------:R-:W2:Y:S02]  /*16e80*/  S2R R20, SR_TID.X ;  /* 0x0000000000147919 */ /* 0x000ea40000002100 */
        /* <DEDUP_REMOVED lines=11> */
[----:B0-----:R-:W-:Y:S02]  /*16f40*/  IMAD.SHL.U32 R21, R21, 0x8, RZ ;  /* 0x0000000815157824 */ /* 0x001fe400078e00ff */
[----:B------:R-:W-:-:S02]  /*16f50*/  IMAD R0, R4, UR5, R0 ;  /* 0x0000000504007c24 */ /* 0x000fc4000f8e0200 */
[----:B------:R-:W-:Y:S01]  /*16f60*/  IMAD.WIDE.U32 R2, R4, UR4, R2 ;  /* 0x0000000404027c25 */ /* 0x000fe2000f8e0002 */
[----:B------:R-:W-:Y:S01]  /*16f70*/  LOP3.LUT R21, R21, 0x38, RZ, 0xc0, !PT ;  /* 0x0000003815157812 */ /* 0x000fe200078ec0ff */
[----:B------:R-:W-:Y:S02]  /*16f80*/  ULDC.64 UR4, c[0x0][0x390] ;  /* 0x0000e40000047ab9 */ /* 0x000fe40000000a00 */
[----:B--2---:R-:W-:Y:S01]  /*16f90*/  IMAD.SHL.U32 R20, R20, 0x8, RZ ;  /* 0x0000000814147824 */ /* 0x004fe200078e00ff */
[----:B------:R-:W-:Y:S01]  /*16fa0*/  LOP3.LUT R7, R21, 0x80, RZ, 0xfc, !PT ;  /* 0x0000008015077812 */ /* 0x000fe200078efcff */
[----:B------:R-:W-:Y:S01]  /*16fb0*/  IMAD.IADD R6, R3, 0x1, R0 ;  /* 0x0000000103067824 */ /* 0x000fe200078e0200 */
[----:B------:R-:W-:Y:S01]  /*16fc0*/  LEA R0, P0, R2, UR4, 0x1 ;  /* 0x0000000402007c11 */ /* 0x000fe2000f8008ff */
[----:B------:R-:W-:Y:S01]  /*16fd0*/  ULDC UR4, c[0x0][0x3b8] ;  /* 0x0000ee0000047ab9 */ /* 0x000fe20000000800 */
[----:B------:R-:W-:Y:S02]  /*16fe0*/  LOP3.LUT R20, R20, 0x38, RZ, 0xc0, !PT ;  /* 0x0000003814147812 */ /* 0x000fe400078ec0ff */
[----:B------:R-:W-:-:S02]  /*16ff0*/  ISETP.GE.AND P4, PT, R7, UR4, PT ;  /* 0x0000000407007c0c */ /* 0x000fc4000bf86270 */
[----:B------:R-:W-:-:S04]  /*17000*/  LOP3.LUT R7, R20, 0x100, RZ, 0xfc, !PT ;  /* 0x0000010014077812 */ /* 0x000fc800078efcff */
[----:B------:R-:W-:Y:S02]  /*17010*/  ISETP.GE.AND P2, PT, R7, UR4, PT ;  /* 0x0000000407007c0c */ /* 0x000fe4000bf46270 */
[----:B------:R-:W0:Y:S01]  /*17020*/  S2R R7, SR_TID.X ;  /* 0x0000000000077919 */ /* 0x000e220000002100 */
[----:B------:R-:W-:Y:S01]  /*17030*/  LOP3.LUT R9, R20, 0x40, RZ, 0xfc, !PT ;  /* 0x0000004014097812 */ /* 0x000fe200078efcff */
[----:B------:R-:W2:Y:S01]  /*17040*/  S2R R21, SR_TID.X ;  /* 0x0000000000157919 */ /* 0x000ea20000002100 */
[----:B------:R-:W3:Y:S01]  /*17050*/  S2R R20, SR_TID.X ;  /* 0x0000000000147919 */ /* 0x000ee20000002100 */
[----:B------:R-:W-:Y:S02]  /*17060*/  ISETP.GE.AND P1, PT, R8, UR4, PT ;  /* 0x0000000408007c0c */ /* 0x000fe4000bf26270 */
[----:B------:R-:W-:Y:S02]  /*17070*/  ISETP.GE.AND P5, PT, R9, UR4, PT ;  /* 0x0000000409007c0c */ /* 0x000fe4000bfa6270 */
[----:B------:R-:W-:-:S02]  /*17080*/  LEA.HI.X R6, R2, UR5, R6, 0x1, P0 ;  /* 0x0000000502067c11 */ /* 0x000fc400080f0c06 */
[----:B------:R-:W-:Y:S02]  /*17090*/  SEL R2, RZ, 0x1, P1 ;  /* 0x00000001ff027807 */ /* 0x000fe40000800000 */
[----:B------:R-:W-:Y:S02]  /*170a0*/  SEL R3, RZ, 0x4, P4 ;  /* 0x00000004ff037807 */ /* 0x000fe40002000000 */
[----:B------:R-:W-:Y:S01]  /*170b0*/  SEL R4, RZ, 0x2, P5 ;  /* 0x00000002ff047807 */ /* 0x000fe20002800000 */
[----:B0-----:R-:W-:Y:S02]  /*170c0*/  IMAD.SHL.U32 R7, R7, 0x8, RZ ;  /* 0x0000000807077824 */ /* 0x001fe400078e00ff */
[----:B--2---:R-:W-:-:S03]  /*170d0*/  IMAD.SHL.U32 R21, R21, 0x8, RZ ;  /* 0x0000000815157824 */ /* 0x004fc600078e00ff */
[----:B------:R-:W-:Y:S01]  /*170e0*/  LOP3.LUT R7, R7, 0x38, RZ, 0xc0, !PT ;  /* 0x0000003807077812 */ /* 0x000fe200078ec0ff */
[----:B---3--:R-:W-:-:S03]  /*170f0*/  IMAD.SHL.U32 R20, R20, 0x8, RZ ;  /* 0x0000000814147824 */ /* 0x008fc600078e00ff */
[----:B------:R-:W-:Y:S02]  /*17100*/  LOP3.LUT R7, R7, 0xc0, RZ, 0xfc, !PT ;  /* 0x000000c007077812 */ /* 0x000fe400078efcff */
[----:B------:R-:W-:Y:S02]  /*17110*/  LOP3.LUT R21, R21, 0x38, RZ, 0xc0, !PT ;  /* 0x0000003815157812 */ /* 0x000fe400078ec0ff */
[----:B------:R-:W-:Y:S02]  /*17120*/  LOP3.LUT R20, R20, 0x38, RZ, 0xc0, !PT ;  /* 0x0000003814147812 */ /* 0x000fe400078ec0ff */
        /* <DEDUP_REMOVED lines=22> */
[----:B------:R-:W2:Y:S08]  /*17290*/  SHFL.IDX PT, R2, R6, RZ, 0x181f ;  /* 0x00181fff06027589 */ /* 0x000eb000000e0000 */
[----:B------:R-:W-:-:S04]  /*172a0*/  @P6 LOP3.LUT R16, R16, 0x400000, RZ, 0xfc, !PT ;  /* 0x0040000010106812 */ /* 0x000fc800078efcff */
[C---:B------:R-:W-:Y:S02]  /*172b0*/  LOP3.LUT P6, RZ, R16.reuse, 0x80, RZ, 0xc0, !PT ;  /* 0x0000008010ff7812 */ /* 0x040fe400078cc0ff */
[----:B------:R-:W-:-:S11]  /*172c0*/  LOP3.LUT R16, R16, 0xff7fffff, RZ, 0xc0, !PT ;  /* 0xff7fffff10107812 */ /* 0x000fd600078ec0ff */
[----:B------:R-:W-:-:S04]  /*172d0*/  @P6 LOP3.LUT R16, R16, 0x800000, RZ, 0xfc, !PT ;  /* 0x0080000010106812 */ /* 0x000fc800078efcff */
[----:B------:R-:W-:-:S13]  /*172e0*/  LOP3.LUT P6, RZ, R16, 0x100, RZ, 0xc0, !PT ;  /* 0x0000010010ff7812 */ /* 0x000fda00078cc0ff */
[----:B0-----:R-:W-:Y:S02]  /*172f0*/  @!P6 LEA R3, P0, R8, R3, 0x1 ;  /* 0x000000030803e211 */ /* 0x001fe400078008ff */
[----:B------:R-:W-:-:S03]  /*17300*/  @!P6 LOP3.LUT R7, R4, 0x40, RZ, 0xc0, !PT ;  /* 0x000000400407e812 */ /* 0x000fc600078ec0ff */
[----:B--2---:R-:W-:Y:S01]  /*17310*/  @!P6 IMAD.X R2, RZ, RZ, R2, P0 ;  /* 0x000000ffff02e224 */ /* 0x004fe200000e0602 */
        /* <DEDUP_REMOVED lines=21> */
[----:B0-----:R-:W-:-:S05]  /*17470*/  @!P6 LEA R2, P0, R8, R2, 0x1 ;  /* 0x000000020802e211 */ /* 0x001fca00078008ff */
[----:B------:R-:W-:Y:S01]  /*17480*/  @!P6 IMAD.X R3, RZ, RZ, R7, P0 ;  /* 0x000000ffff03e224 */ /* 0x000fe200000e0607 */
        /* <DEDUP_REMOVED lines=19> */
[----:B------:R-:W2:Y:S06]  /*175c0*/  SHFL.IDX PT, R0, R0, 0x3, 0x181f ;  /* 0x00781f0000007f89 */ /* 0x000eac00000e0000 */
        /* <DEDUP_REMOVED lines=16> */
[----:B--2---:R0:W-:Y:S02]  /*176d0*/  @!P6 LDGSTS.E.BYPASS.LTC128B.128 [R19+0x35400], desc[UR40][R2.64+0x380], P0 ;  /* 0x354003800213efae */ /* 0x0041e40008101d68 */
.L_x_3248:
        /* <DEDUP_REMOVED lines=23> */
.L_x_3160:
[----:B------:R-:W-:Y:S05]  /*17850*/  BSYNC B0 ;  /* 0x0000000000007941 */ /* 0x000fea0003800000 */
.L_x_3159:
[----:B------:R-:W-:Y:S01]  /*17860*/  NOP ;  /* 0x0000000000007918 */ /* 0x000fe20000000000 */
[----:B------:R-:W-:-:S13]  /*17870*/  PLOP3.LUT P0, PT, PT, PT, PT, 0x80, 0x0 ;  /* 0x000000000000781c */ /* 0x000fda0003f0f070 */
.L_x_3161:
[----:B------:R-:W-:Y:S02]  /*17880*/  PLOP3.LUT P1, PT, P1, P0, PT, 0xa2, 0x0 ;  /* 0x000000000000781c */ /* 0x000fe40000f21472 */
[----:B------:R-:W-:-:S08]  /*17890*/  @P0 R2UR P1, UR4, R17 ;  /* 0x00000000110402ca */ /* 0x000fd00000020000 */
[----:B------:R-:W-:-:S05]  /*178a0*/  @P0 PLOP3.LUT P0, PT, P1, PT, PT, 0x80, 0x0 ;  /* 0x000000000000081c */ /* 0x000fca0000f0f070 */
[----:B------:R-:W-:Y:S01]  /*178b0*/  @!P1 SYNCS.ARRIVE.TRANS64.RED.A0T1 RZ, [UR4+0x38810], RZ ;  /* 0x038810ffffff99a7 */ /* 0x000fe20008200404 */
[----:B------:R-:W-:Y:S07]  /*178c0*/  @!P1 ARRIVES.LDGSTSBAR.64.TRANSCNT [UR4+0x38810] ;  /* 0x03881000ff0099b0 */ /* 0x000fee0008000a84 */
[----:B------:R-:W-:Y:S05]  /*178d0*/  @P0 BRA.U.ANY `(.L_x_3161) ;  /* 0xfffffffd00e80947 */ /* 0x000fea000393ffff */
[----:B0-2---:R-:W2:Y:S02]  /*178e0*/  LDL.LU R2, [R1+0x28] ;  /* 0x0000280001027983 */ /* 0x005ea40000300800 */
        /* <DEDUP_REMOVED lines=11> */
.L_x_3249:
[----:B------:R-:W-:Y:S05]  /*179a0*/  BSYNC B0 ;  /* 0x0000000000007941 */ /* 0x000fea0003800000 */
.L_x_3162:
[----:B------:R-:W2:Y:S02]  /*179b0*/  LDL R2, [R1+0x30] ;  /* 0x0000300001027983 */ /* 0x000ea40000100800 */
[----:B--2---:R-:W-:-:S13]  /*179c0*/  ISETP.NE.AND P0, PT, R2, 0x3, PT ;  /* 0x000000030200780c */ /* 0x004fda0003f05270 */
[----:B------:R-:W-:Y:S05]  /*179d0*/  @!P0 BRA `(.L_x_3164) ;  /* 0x0000000000048947 */ /* 0x000fea0003800000 */
[----:B------:R-:W-:Y:S01]  /*179e0*/  BPT.TRAP 0x1 ;  /* 0x000000040000795c */ /* 0x000fe20000300000 */
.L_x_3164:
[----:B0-----:R-:W-:Y:S01]  /*179f0*/  SHF.L.U32 R0, R23, 0x1f, RZ ;  /* 0x0000001f17007819 */ /* 0x001fe200000006ff */
[----:B------:R-:W-:Y:S03]  /*17a00*/  BSSY B0, `(.L_x_3165) ;  /* 0x0000003000007945 */ /* 0x000fe60003800000 */
[----:B------:R-:W0:Y:S02]  /*17a10*/  SYNCS.PHASECHK.TRANS64.TRYWAIT P0, [R22+URZ+0x38860], R0 ;  /* 0x03886000160075a7 */ /* 0x000e24000800017f */
[----:B0-----:R-:W-:Y:S05]  /*17a20*/  @!P0 BRA `(.L_x_3166) ;  /* 0x0000004400408947 */ /* 0x001fea0003800000 */
.L_x_3250:
[----:B------:R-:W-:Y:S05]  /*17a30*/  BSYNC B0 ;  /* 0x0000000000007941 */ /* 0x000fea0003800000 */
.L_x_3165:
[----:B------:R-:W0:Y:S01]  /*17a40*/  LDL.LU R3, [R1+0x20] ;  /* 0x0000200001037983 */ /* 0x000e220000300800 */
[----:B------:R-:W-:-:S03]  /*17a50*/  ULDC.64 UR4, c[0x0][0x328] ;  /* 0x0000ca0000047ab9 */ /* 0x000fc60000000a00 */
[----:B------:R-:W2:Y:S04]  /*17a60*/  LDL.LU R2, [R1+0xc] ;  /* 0x00000c0001027983 */ /* 0x000ea80000300800 */
        /* <DEDUP_REMOVED lines=107> */
.L_x_3260:
        /* <DEDUP_REMOVED lines=34> */
.L_x_3168:
        /* <DEDUP_REMOVED lines=11> */
.L_x_3169:
        /* <DEDUP_REMOVED lines=11> */
.L_x_3184:
[----:B--2---:R-:W2:Y:S01]  /*184a0*/  LDL R11, [R1+0x30] ;  /* 0x00003000010b7983 */ /* 0x004ea20000100800 */
[----:B---3--:R-:W3:Y:S01]  /*184b0*/  LDC R3, c[0x0][0x430] ;  /* 0x00010c00ff037b82 */ /* 0x008ee20000000800 */
[----:B----4-:R-:W4:Y:S01]  /*184c0*/  S2R R2, SR_TID.X ;  /* 0x0000000000027919 */ /* 0x010f220000002100 */
[----:B------:R-:W0:Y:S01]  /*184d0*/  S2R R4, SR_TID.X ;  /* 0x0000000000047919 */ /* 0x000e220000002100 */
[----:B---3--:R-:W-:Y:S02]  /*184e0*/  ISETP.NE.AND P0, PT, R3, 0x1, PT ;  /* 0x000000010300780c */ /* 0x008fe40003f05270 */
[----:B----4-:R-:W-:-:S11]  /*184f0*/  LOP3.LUT R2, R2, 0x7f, RZ, 0xc0, !PT ;  /* 0x0000007f02027812 */ /* 0x010fd600078ec0ff */
[----:B------:R-:W3:Y:S01]  /*18500*/  @P0 LDC R3, c[0x0][0x434] ;  /* 0x00010d00ff030b82 */ /* 0x000ee20000000800 */
[----:B0-----:R-:W-:Y:S01]  /*18510*/  IMAD.SHL.U32 R4, R4, 0x10, RZ ;  /* 0x0000001004047824 */ /* 0x001fe200078e00ff */
[----:B------:R-:W-:-:S04]  /*18520*/  SHF.R.U32.HI R2, RZ, 0x3, R2 ;  /* 0x00000003ff027819 */ /* 0x000fc80000011602 */
[----:B------:R-:W-:Y:S02]  /*18530*/  LOP3.LUT R4, R2, 0x70, R4, 0xf8, !PT ;  /* 0x0000007002047812 */ /* 0x000fe400078ef804 */
[----:B------:R-:W0:Y:S02]  /*18540*/  @P0 LDC R2, c[0x0][0x438] ;  /* 0x00010e00ff020b82 */ /* 0x000e240000000800 */
[----:B------:R-:W-:Y:S01]  /*18550*/  ISETP.GT.U32.AND P1, PT, R4, 0x3f, PT ;  /* 0x0000003f0400780c */ /* 0x000fe20003f24070 */
[----:B------:R-:W-:-:S04]  /*18560*/  IMAD R6, R7, 0x40, R32 ;  /* 0x0000004007067824 */ /* 0x000fc800078e0220 */
[----:B------:R-:W-:-:S08]  /*18570*/  IMAD.IADD R6, R4, 0x1, R6 ;  /* 0x0000000104067824 */ /* 0x000fd000078e0206 */
[----:B------:R-:W4:Y:S01]  /*18580*/  @!P1 LDC.64 R4, c[0x0][0x428] ;  /* 0x00010a00ff049b82 */ /* 0x000f220000000a00 */
[----:B---3--:R-:W-:-:S07]  /*18590*/  @P0 IMAD.HI.U32 R3, R6, R3, RZ ;  /* 0x0000000306030227 */ /* 0x008fce00078e00ff */
[----:B------:R-:W3:Y:S01]  /*185a0*/  @!P1 LDC.64 R8, c[0x0][0x418] ;  /* 0x00010600ff089b82 */ /* 0x000ee20000000a00 */
[----:B------:R-:W-:Y:S01]  /*185b0*/  IMAD.MOV.U32 R10, RZ, RZ, R6 ;  /* 0x000000ffff0a7224 */ /* 0x000fe200078e0006 */
[----:B0-----:R-:W-:-:S04]  /*185c0*/  @P0 SHF.R.U32.HI R10, RZ, R2, R3 ;  /* 0x00000002ff0a0219 */ /* 0x001fc80000011603 */
[--C-:B------:R-:W-:Y:S01]  /*185d0*/  @!P1 SHF.R.S32.HI R3, RZ, 0x1f, R10.reuse ;  /* 0x0000001fff039819 */ /* 0x100fe2000001140a */
[----:B------:R-:W-:-:S04]  /*185e0*/  @!P1 IMAD.MOV.U32 R2, RZ, RZ, R10 ;  /* 0x000000ffff029224 */ /* 0x000fc800078e000a */
[----:B----4-:R-:W-:-:S04]  /*185f0*/  @!P1 IMAD.WIDE.U32 R2, R29, R4, R2 ;  /* 0x000000041d029225 */ /* 0x010fc800078e0002 */
[----:B------:R-:W-:-:S04]  /*18600*/  @!P1 IMAD R4, R34, R4, RZ ;  /* 0x0000000422049224 */ /* 0x000fc800078e02ff */
[----:B------:R-:W-:Y:S01]  /*18610*/  @!P1 IMAD R5, R29, R5, R4 ;  /* 0x000000051d059224 */ /* 0x000fe200078e0204 */
[----:B---3--:R-:W-:-:S03]  /*18620*/  @!P1 LEA R8, P0, R2, R8, 0x2 ;  /* 0x0000000802089211 */ /* 0x008fc600078010ff */
[----:B------:R-:W-:Y:S02]  /*18630*/  @!P1 IMAD.IADD R3, R5, 0x1, R3 ;  /* 0x0000000105039824 */ /* 0x000fe400078e0203 */
[----:B------:R-:W-:-:S03]  /*18640*/  IMAD.MOV.U32 R4, RZ, RZ, RZ ;  /* 0x000000ffff047224 */ /* 0x000fc600078e00ff */
[----:B------:R-:W-:Y:S01]  /*18650*/  @!P1 LEA.HI.X R9, R2, R9, R3, 0x2, P0 ;  /* 0x0000000902099211 */ /* 0x000fe200000f1403 */
[----:B------:R-:W-:-:S04]  /*18660*/  VIADD R18, R18, 0x1 ;  /* 0x0000000112127836 */ /* 0x000fc80000000000 */
[----:B------:R0:W5:Y:S01]  /*18670*/  @!P1 LDG.E R4, desc[UR40][R8.64] ;  /* 0x0000002808049981 */ /* 0x000162000c1e1900 */
[----:B------:R-:W-:Y:S01]  /*18680*/  ISETP.NE.AND P0, PT, R18, 0x2, PT ;  /* 0x000000021200780c */ /* 0x000fe20003f05270 */
[----:B------:R-:W-:-:S03]  /*18690*/  IMAD.MOV R5, RZ, RZ, -R10 ;  /* 0x000000ffff057224 */ /* 0x000fc600078e0a0a */
[----:B------:R-:W-:Y:S01]  /*186a0*/  SEL R2, RZ, 0x1, P0 ;  /* 0x00000001ff027807 */ /* 0x000fe20000000000 */
[----:B------:R-:W-:Y:S05]  /*186b0*/  YIELD ;  /* 0x0000000000007946 */ /* 0x000fea0003800000 */
[----:B------:R-:W-:Y:S01]  /*186c0*/  LOP3.LUT R23, R23, R2, RZ, 0x3c, !PT ;  /* 0x0000000217177212 */ /* 0x000fe200078e3cff */
[----:B------:R-:W-:Y:S01]  /*186d0*/  ULDC UR4, c[0x0][0x430] ;  /* 0x00010c0000047ab9 */ /* 0x000fe20000000800 */
[----:B------:R-:W-:Y:S02]  /*186e0*/  IMAD.MOV.U32 R2, RZ, RZ, R7 ;  /* 0x000000ffff027224 */ /* 0x000fe400078e0007 */
[----:B------:R-:W-:Y:S01]  /*186f0*/  IMAD R5, R5, UR4, R6 ;  /* 0x0000000405057c24 */ /* 0x000fe2000f8e0206 */
[----:B------:R-:W-:Y:S01]  /*18700*/  SEL R18, R18, RZ, P0 ;  /* 0x000000ff12127207 */ /* 0x000fe20000000000 */
[----:B------:R-:W-:Y:S01]  /*18710*/  VIADD R7, R7, 0xffffffff ;  /* 0xffffffff07077836 */ /* 0x000fe20000000000 */
[----:B------:R-:W-:-:S02]  /*18720*/  ISETP.GT.AND P3, PT, R2, R33, PT ;  /* 0x000000210200720c */ /* 0x000fc40003f64270 */
[----:B--2---:R-:W-:-:S13]  /*18730*/  ISETP.NE.AND P1, PT, R11, 0x3, PT ;  /* 0x000000030b00780c */ /* 0x004fda0003f25270 */
[----:B0-----:R-:W-:Y:S05]  /*18740*/  @!P1 BRA `(.L_x_3172) ;  /* 0x0000000000049947 */ /* 0x001fea0003800000 */
[----:B------:R-:W-:Y:S01]  /*18750*/  BPT.TRAP 0x1 ;  /* 0x000000040000795c */ /* 0x000fe20000300000 */
.L_x_3172:
[----:B------:R-:W-:Y:S01]  /*18760*/  IMAD R6, R18, 0x8, R17 ;  /* 0x0000000812067824 */ /* 0x000fe200078e0211 */
[----:B------:R-:W-:Y:S01]  /*18770*/  SHF.L.U32 R20, R23, 0x1f, RZ ;  /* 0x0000001f17147819 */ /* 0x000fe200000006ff */
[----:B------:R-:W-:Y:S01]  /*18780*/  BSSY B1, `(.L_x_3173) ;  /* 0x0000004000017945 */ /* 0x000fe20003800000 */
[----:B------:R-:W-:Y:S02]  /*18790*/  SHF.R.S32.HI R9, RZ, 0x1f, R5 ;  /* 0x0000001fff097819 */ /* 0x000fe40000011405 */
[----:B------:R-:W0:Y:S02]  /*187a0*/  SYNCS.PHASECHK.TRANS64.TRYWAIT P0, [R6+URZ+0x38840], R20 ;  /* 0x03884014060075a7 */ /* 0x000e24000800017f */
[----:B0-----:R-:W-:Y:S05]  /*187b0*/  @!P0 BRA `(.L_x_3174) ;  /* 0x0000004000188947 */ /* 0x001fea0003800000 */
.L_x_3261:
[----:B------:R-:W-:Y:S05]  /*187c0*/  BSYNC B1 ;  /* 0x0000000000017941 */ /* 0x000fea0003800000 */
.L_x_3173:
        /* <DEDUP_REMOVED lines=24> */
[----:B-1----:R-:W-:-:S03]  /*18950*/  IMAD R22, R8, 0x2, R17 ;  /* 0x0000000208167824 */ /* 0x002fc600078e0211 */
[----:B------:R-:W1:Y:S01]  /*18960*/  SHFL.IDX PT, R3, R25, RZ, 0x181f ;  /* 0x00181fff19037589 */ /* 0x000e6200000e0000 */
[----:B--2---:R-:W-:-:S05]  /*18970*/  IADD3 R2, P0, R2, R0, RZ ;  /* 0x0000000002027210 */ /* 0x004fca0007f1e0ff */
[----:B-1----:R-:W-:-:S05]  /*18980*/  IMAD.X R3, RZ, RZ, R3, P0 ;  /* 0x000000ffff037224 */ /* 0x002fca00000e0603 */
        /* <DEDUP_REMOVED lines=14> */
.L_x_3271:
        /* <DEDUP_REMOVED lines=8> */
.L_x_3176:
        /* <DEDUP_REMOVED lines=11> */
.L_x_3177:
[----:B------:R2:W-:Y:S01]  /*18ba0*/  SYNCS.ARRIVE.TRANS64.A1T0 RZ, [R6+URZ+0x38830], RZ ;  /* 0x038830ff06ff79a7 */ /* 0x0005e2000810003f */
[----:B------:R-:W-:Y:S05]  /*18bb0*/  @!P2 BRA `(.L_x_3178) ;  /* 0x000000000004a947 */ /* 0x000fea0003800000 */
[----:B------:R-:W-:Y:S01]  /*18bc0*/  BPT.TRAP 0x1 ;  /* 0x000000040000795c */ /* 0x000fe20000300000 */
.L_x_3178:
[----:B------:R-:W3:Y:S01]  /*18bd0*/  SYNCS.PHASECHK.TRANS64.TRYWAIT P0, [R6+URZ+0x38860], R20 ;  /* 0x03886014060075a7 */ /* 0x000ee2000800017f */
[----:B------:R-:W-:Y:S04]  /*18be0*/  BSSY B1, `(.L_x_3179) ;  /* 0x0000002000017945 */ /* 0x000fe80003800000 */
[----:B---3--:R-:W-:Y:S05]  /*18bf0*/  @!P0 BRA `(.L_x_3180) ;  /* 0x0000004000388947 */ /* 0x008fea0003800000 */
.L_x_3272:
[----:B------:R-:W-:Y:S05]  /*18c00*/  BSYNC B1 ;  /* 0x0000000000017941 */ /* 0x000fea0003800000 */
.L_x_3179:
        /* <DEDUP_REMOVED lines=81> */
.L_x_3282:
        /* <DEDUP_REMOVED lines=25> */
.L_x_3182:
        /* <DEDUP_REMOVED lines=11> */
.L_x_3183:
[----:B------:R4:W-:Y:S01]  /*19360*/  SYNCS.ARRIVE.TRANS64.A1T0 RZ, [R6+URZ+0x38850], RZ ;  /* 0x038850ff06ff79a7 */ /* 0x0009e2000810003f */
[----:B------:R-:W-:Y:S05]  /*19370*/  @P3 BRA `(.L_x_3184) ;  /* 0xfffffff000483947 */ /* 0x000fea000383ffff */
.L_x_3171:
[----:B------:R-:W-:Y:S05]  /*19380*/  BSYNC B0 ;  /* 0x0000000000007941 */ /* 0x000fea0003800000 */
.L_x_3170:
[----:B------:R-:W5:Y:S01]  /*19390*/  S2R R2, SR_TID.X ;  /* 0x0000000000027919 */ /* 0x000f620000002100 */
[----:B------:R-:W-:Y:S01]  /*193a0*/  VIADD R18, R18, 0x1 ;  /* 0x0000000112127836 */ /* 0x000fe20000000000 */
[----:B------:R-:W-:Y:S04]  /*193b0*/  BSSY B0, `(.L_x_3185) ;  /* 0x0000013000007945 */ /* 0x000fe80003800000 */
[----:B------:R-:W-:-:S04]  /*193c0*/  ISETP.NE.AND P0, PT, R18, 0x2, PT ;  /* 0x000000021200780c */ /* 0x000fc80003f05270 */
[----:B------:R-:W-:-:S04]  /*193d0*/  SEL R0, RZ, 0x1, P0 ;  /* 0x00000001ff007807 */ /* 0x000fc80000000000 */
[----:B------:R-:W-:Y:S02]  /*193e0*/  LOP3.LUT R23, R23, R0, RZ, 0x3c, !PT ;  /* 0x0000000017177212 */ /* 0x000fe400078e3cff */
[----:B-----5:R-:W-:-:S04]  /*193f0*/  LOP3.LUT R2, R2, 0x7f, RZ, 0xc0, !PT ;  /* 0x0000007f02027812 */ /* 0x020fc800078ec0ff */
[----:B------:R-:W-:-:S13]  /*19400*/  ISETP.NE.AND P1, PT, R2, RZ, PT ;  /* 0x000000ff0200720c */ /* 0x000fda0003f25270 */
[----:B------:R-:W-:Y:S05]  /*19410*/  @P1 BRA `(.L_x_3186) ;  /* 0x0000000000301947 */ /* 0x000fea0003800000 */
[----:B0-----:R-:W0:Y:S01]  /*19420*/  S2R R5, SR_LANEID ;  /* 0x0000000000057919 */ /* 0x001e220000000000 */
[----:B------:R-:W-:Y:S01]  /*19430*/  VOTEU.ANY UR4, UPT, PT ;  /* 0x0000000000047886 */ /* 0x000fe200038e0100 */
[----:B------:R-:W5:Y:S01]  /*19440*/  LDC.64 R2, c[0x0][0xd60] ;  /* 0x00035800ff027b82 */ /* 0x000f620000000a00 */
[----:B------:R-:W0:Y:S02]  /*19450*/  FLO.U32 R0, UR4 ;  /* 0x0000000400007d00 */ /* 0x000e2400080e0000 */
[----:B0-----:R-:W-:-:S06]  /*19460*/  ISETP.EQ.U32.AND P1, PT, R0, R5, PT ;  /* 0x000000050000720c */ /* 0x001fcc0003f22070 */
[----:B------:R-:W5:Y:S07]  /*19470*/  POPC R5, UR4 ;  /* 0x0000000400057d09 */ /* 0x000f6e0008000000 */
[----:B-----5:R-:W5:Y:S01]  /*19480*/  @P1 ATOMG.E.ADD.STRONG.GPU PT, R3, desc[UR40][R2.64], R5 ;  /* 0x00000005020319a8 */ /* 0x020f6200081ee1e8 */
[----:B------:R-:W0:Y:S02]  /*19490*/  S2R R4, SR_LTMASK ;  /* 0x0000000000047919 */ /* 0x000e240000003900 */
[----:B0-----:R-:W-:-:S04]  /*194a0*/  LOP3.LUT R4, R4, UR4, RZ, 0xc0, !PT ;  /* 0x0000000404047c12 */ /* 0x001fc8000f8ec0ff */
[----:B------:R-:W0:Y:S01]  /*194b0*/  POPC R7, R4 ;  /* 0x0000000400077309 */ /* 0x000e220000000000 */
[----:B-----5:R-:W0:Y:S02]  /*194c0*/  SHFL.IDX PT, R0, R3, R0, 0x1f ;  /* 0x00001f0003007589 */ /* 0x020e2400000e0000 */
[----:B0-----:R-:W-:-:S07]  /*194d0*/  IADD3 R24, R0, UR36, R7 ;  /* 0x0000002400187c10 */ /* 0x001fce000fffe007 */
.L_x_3186:
[----:B------:R-:W-:Y:S05]  /*194e0*/  BSYNC B0 ;  /* 0x0000000000007941 */ /* 0x000fea0003800000 */
.L_x_3185:
[----:B------:R-:W-:-:S07]  /*194f0*/  SEL R18, R18, RZ, P0 ;  /* 0x000000ff12127207 */ /* 0x000fce0000000000 */
.L_x_3139:
[----:B------:R-:W-:Y:S05]  /*19500*/  BSYNC B7 ;  /* 0x0000000000077941 */ /* 0x000fea0003800000 */
.L_x_3137:
[----:B------:R-:W-:-:S13]  /*19510*/  LOP3.LUT P0, RZ, R16, 0x200000, RZ, 0xc0, !PT ;  /* 0x0020000010ff7812 */ /* 0x000fda000780c0ff */
[----:B------:R-:W-:Y:S05]  /*19520*/  @!P0 BRA `(.L_x_3187) ;  /* 0x0000000000248947 */ /* 0x000fea0003800000 */
[----:B------:R-:W-:Y:S05]  /*19530*/  WARPSYNC.ALL ;  /* 0x0000000000007948 */ /* 0x000fea0003800000 */
[----:B------:R-:W5:Y:S08]  /*19540*/  S2UR UR5, SR_CgaCtaId ;  /* 0x00000000000579c3 */ /* 0x000f700000008800 */
[----:B------:R-:W-:Y:S06]  /*19550*/  BAR.SYNC.DEFER_BLOCKING 0x5, 0x180 ;  /* 0x0146000000007b1d */ /* 0x000fec0000010000 */
[----:B------:R-:W-:-:S02]  /*19560*/  UMOV UR4, 0x400 ;  /* 0x0000040000047882 */ /* 0x000fc40000000000 */
[----:B-----5:R-:W-:-:S06]  /*19570*/  ULEA UR4, UR5, UR4, 0x18 ;  /* 0x0000000405047291 */ /* 0x020fcc000f8ec03f */
[----:B------:R-:W-:-:S05]  /*19580*/  IMAD.U32 R17, RZ, RZ, UR4 ;  /* 0x00000004ff117e24 */ /* 0x000fca000f8e00ff */
[----:B------:R0:W0:Y:S01]  /*19590*/  LDS.128 R24, [R17+0x388d0] ;  /* 0x0388d00011187984 */ /* 0x0000220000000c00 */
[----:B------:R-:W-:Y:S06]  /*195a0*/  BAR.ARV 0x4, 0x180 ;  /* 0x0106000000007b1d */ /* 0x000fec0000002000 */
[----:B------:R-:W-:Y:S05]  /*195b0*/  BRA `(.L_x_3188) ;  /* 0x0000000800cc7947 */ /* 0x000fea0003800000 */
.L_x_3187:
[----:B------:R-:W5:Y:S01]  /*195c0*/  S2R R8, SR_TID.X ;  /* 0x0000000000087919 */ /* 0x000f620000002100 */
[----:B------:R-:W-:Y:S01]  /*195d0*/  UMOV UR4, 0xffffffff ;  /* 0xffffffff00047882 */ /* 0x000fe20000000000 */
[----:B-----5:R-:W-:-:S04]  /*195e0*/  LOP3.LUT R8, R8, 0x1f, RZ, 0xc0, !PT ;  /* 0x0000001f08087812 */ /* 0x020fc800078ec0ff */
[----:B------:R-:W-:Y:S01]  /*195f0*/  ISETP.NE.AND P0, PT, R8, 0x1f, PT ;  /* 0x0000001f0800780c */ /* 0x000fe20003f05270 */
[----:B------:R-:W-:-:S12]  /*19600*/  BRA.DIV UR4, `(.L_x_3189) ;  /* 0x0000003e04a47947 */ /* 0x000fd8000b800000 */
[----:B0-----:R-:W-:Y:S01]  /*19610*/  IMAD.IADD R5, R27, 0x1, R8 ;  /* 0x000000011b057824 */ /* 0x001fe200078e0208 */
[----:B------:R-:W-:-:S04]  /*19620*/  ULDC UR4, c[0x0][0xd3c] ;  /* 0x00034f0000047ab9 */ /* 0x000fc80000000800 */
[----:B------:R-:W-:-:S13]  /*19630*/  ISETP.GE.OR P1, PT, R5, UR4, !P0 ;  /* 0x0000000405007c0c */ /* 0x000fda000c726670 */
[----:B------:R-:W0:Y:S02]  /*19640*/  @!P1 LDC.64 R2, c[0x0][0xd80] ;  /* 0x00036000ff029b82 */ /* 0x000e240000000a00 */
[----:B0-----:R-:W-:-:S06]  /*19650*/  @!P1 IMAD.WIDE R2, R5, 0x4, R2 ;  /* 0x0000000405029825 */ /* 0x001fcc00078e0202 */
[----:B------:R-:W5:Y:S01]  /*19660*/  @!P1 LDG.E R2, desc[UR40][R2.64] ;  /* 0x0000002802029981 */ /* 0x000f62000c1e1900 */
[----:B------:R-:W-:Y:S01]  /*19670*/  IMAD.MOV.U32 R25, RZ, RZ, RZ ;  /* 0x000000ffff197224 */ /* 0x000fe200078e00ff */
[C---:B------:R-:W-:Y:S02]  /*19680*/  ISETP.GE.U32.AND P2, PT, R8.reuse, 0x2, PT ;  /* 0x000000020800780c */ /* 0x040fe40003f46070 */
[C---:B------:R-:W-:Y:S01]  /*19690*/  ISETP.GE.U32.AND P3, PT, R8.reuse, 0x4, PT ;  /* 0x000000040800780c */ /* 0x040fe20003f66070 */
[----:B------:R-:W-:Y:S01]  /*196a0*/  SHFL.IDX PT, R0, R24, RZ, 0x1f ;  /* 0x00001fff18007589 */ /* 0x000fe200000e0000 */
[C---:B------:R-:W-:Y:S02]  /*196b0*/  ISETP.GE.U32.AND P4, PT, R8.reuse, 0x8, PT ;  /* 0x000000080800780c */ /* 0x040fe40003f86070 */
[C---:B------:R-:W-:Y:S01]  /*196c0*/  ISETP.GE.U32.AND P5, PT, R8.reuse, 0x10, PT ;  /* 0x000000100800780c */ /* 0x040fe20003fa6070 */
[----:B-----5:R-:W-:Y:S01]  /*196d0*/  @!P1 IMAD.MOV.U32 R25, RZ, RZ, R2 ;  /* 0x000000ffff199224 */ /* 0x020fe200078e0002 */
[----:B------:R-:W-:-:S04]  /*196e0*/  ISETP.NE.AND P1, PT, R8, RZ, PT ;  /* 0x000000ff0800720c */ /* 0x000fc80003f25270 */
[----:B------:R-:W0:Y:S02]  /*196f0*/  SHFL.UP PT, R14, R25, 0x1, RZ ;  /* 0x04200000190e7989 */ /* 0x000e2400000e00ff */
[----:B0-----:R-:W-:-:S05]  /*19700*/  SEL R4, R14, RZ, P1 ;  /* 0x000000ff0e047207 */ /* 0x001fca0000800000 */
[----:B------:R-:W-:-:S05]  /*19710*/  IMAD.IADD R4, R25, 0x1, R4 ;  /* 0x0000000119047824 */ /* 0x000fca00078e0204 */
[----:B------:R-:W0:Y:S02]  /*19720*/  SHFL.UP PT, R14, R4, 0x2, RZ ;  /* 0x04400000040e7989 */ /* 0x000e2400000e00ff */
[----:B0-----:R-:W-:-:S05]  /*19730*/  SEL R5, R14, RZ, P2 ;  /* 0x000000ff0e057207 */ /* 0x001fca0001000000 */
[----:B--234-:R-:W-:Y:S02]  /*19740*/  IMAD.IADD R6, R4, 0x1, R5 ;  /* 0x0000000104067824 */ /* 0x01cfe400078e0205 */
        /* <DEDUP_REMOVED lines=11> */
.L_x_3292:
[----:B------:R-:W-:Y:S02]  /*19800*/  ULDC UR4, c[0x0][0xd38] ;  /* 0x00034e0000047ab9 */ /* 0x000fe40000000800 */
[----:B------:R-:W-:-:S04]  /*19810*/  IMAD.U32 R4, RZ, RZ, UR4 ;  /* 0x00000004ff047e24 */ /* 0x000fc8000f8e00ff */
[----:B--2---:R-:W-:-:S04]  /*19820*/  IMAD R14, R14, R4, RZ ;  /* 0x000000040e0e7224 */ /* 0x004fc800078e02ff */
[----:B------:R-:W-:-:S05]  /*19830*/  IMAD.IADD R5, R5, 0x1, R14 ;  /* 0x0000000105057824 */ /* 0x000fca00078e020e */
[----:B------:R-:W-:-:S13]  /*19840*/  ISETP.GT.AND P6, PT, R5, R0, PT ;  /* 0x000000000500720c */ /* 0x000fda0003fc4270 */
[----:B------:R-:W-:Y:S05]  /*19850*/  @P6 BRA `(.L_x_3190) ;  /* 0x00000000009c6947 */ /* 0x000fea0003800000 */
.L_x_3195:
        /* <DEDUP_REMOVED lines=14> */
.L_x_3193:
[----:B------:R-:W-:Y:S05]  /*19940*/  BSYNC B0 ;  /* 0x0000000000007941 */ /* 0x000fea0003800000 */
.L_x_3192:
        /* <DEDUP_REMOVED lines=18> */
.L_x_3300:
[----:B------:R-:W-:Y:S02]  /*19a70*/  ULDC UR4, c[0x0][0xd38] ;  /* 0x00034e0000047ab9 */ /* 0x000fe40000000800 */
[----:B------:R-:W-:-:S04]  /*19a80*/  IMAD.U32 R4, RZ, RZ, UR4 ;  /* 0x00000004ff047e24 */ /* 0x000fc8000f8e00ff */
[----:B--2---:R-:W-:-:S04]  /*19a90*/  IMAD R14, R14, R4, RZ ;  /* 0x000000040e0e7224 */ /* 0x004fc800078e02ff */
[----:B------:R-:W-:-:S05]  /*19aa0*/  IMAD.IADD R5, R14, 0x1, R5 ;  /* 0x000000010e057824 */ /* 0x000fca00078e0205 */
[----:B------:R-:W-:-:S13]  /*19ab0*/  ISETP.GT.AND P6, PT, R5, R0, PT ;  /* 0x000000000500720c */ /* 0x000fda0003fc4270 */
[----:B------:R-:W-:Y:S05]  /*19ac0*/  @!P6 BRA `(.L_x_3195) ;  /* 0xfffffffc0064e947 */ /* 0x000fea000383ffff */
.L_x_3190:
        /* <DEDUP_REMOVED lines=8> */
.L_x_3304:
[----:B------:R-:W-:Y:S01]  /*19b50*/  ISETP.NE.AND P0, PT, R2, RZ, PT ;  /* 0x000000ff0200720c */ /* 0x000fe20003f05270 */
[----:B------:R-:W-:-:S12]  /*19b60*/  IMAD.MOV.U32 R14, RZ, RZ, RZ ;  /* 0x000000ffff0e7224 */ /* 0x000fd800078e00ff */
[----:B------:R-:W-:Y:S05]  /*19b70*/  @!P0 BRA `(.L_x_3197) ;  /* 0x0000000000108947 */ /* 0x000fea0003800000 */
[----:B------:R-:W-:Y:S01]  /*19b80*/  UMOV UR4, 0xffffffff ;  /* 0xffffffff00047882 */ /* 0x000fe20000000000 */
[----:B------:R-:W-:Y:S02]  /*19b90*/  VIADD R12, R6, 0xffffffff ;  /* 0xffffffff060c7836 */ /* 0x000fe40000000000 */
[----:B------:R-:W-:Y:S05]  /*19ba0*/  BRA.DIV UR4, `(.L_x_3198) ;  /* 0x0000004204647947 */ /* 0x000fea000b800000 */
[----:B------:R4:W0:Y:S02]  /*19bb0*/  SHFL.IDX PT, R14, R3, R12, 0x1f ;  /* 0x00001f0c030e7589 */ /* 0x00082400000e0000 */
.L_x_3197:
        /* <DEDUP_REMOVED lines=66> */
.L_x_3191:
[----:B------:R-:W-:Y:S01]  /*19fe0*/  UMOV UR4, URZ ;  /* 0x0000003f00047c82 */ /* 0x000fe20008000000 */
[----:B------:R-:W-:Y:S01]  /*19ff0*/  UMOV UR5, URZ ;  /* 0x0000003f00057c82 */ /* 0x000fe20008000000 */
[----:B------:R-:W-:Y:S01]  /*1a000*/  ULDC UR6, c[0x0][0xd3c] ;  /* 0x00034f0000067ab9 */ /* 0x000fe20000000800 */
[----:B------:R-:W-:Y:S02]  /*1a010*/  IMAD.MOV.U32 R24, RZ, RZ, R0 ;  /* 0x000000ffff187224 */ /* 0x000fe400078e0000 */
[----:B------:R-:W-:Y:S02]  /*1a020*/  IMAD.U32 R25, RZ, RZ, UR4 ;  /* 0x00000004ff197e24 */ /* 0x000fe4000f8e00ff */
[----:B------:R-:W-:Y:S02]  /*1a030*/  IMAD.U32 R26, RZ, RZ, UR5 ;  /* 0x00000005ff1a7e24 */ /* 0x000fe4000f8e00ff */
[----:B------:R-:W-:-:S07]  /*1a040*/  IMAD.U32 R27, RZ, RZ, UR6 ;  /* 0x00000006ff1b7e24 */ /* 0x000fce000f8e00ff */
.L_x_3199:
        /* <DEDUP_REMOVED lines=10> */
.L_x_3188:
[----:B------:R-:W-:Y:S02]  /*1a0f0*/  ULDC UR4, c[0x0][0xd3c] ;  /* 0x00034f0000047ab9 */ /* 0x000fe40000000800 */
[----:B0-----:R-:W-:-:S13]  /*1a100*/  ISETP.GE.AND P0, PT, R27, UR4, PT ;  /* 0x000000041b007c0c */ /* 0x001fda000bf06270 */
[----:B------:R-:W-:Y:S05]  /*1a110*/  @!P0 BRA `(.L_x_3200) ;  /* 0xffffffa400948947 */ /* 0x000fea000383ffff */
[----:B------:R-:W-:Y:S05]  /*1a120*/  BSYNC B8 ;  /* 0x0000000000087941 */ /* 0x000fea0003800000 */
.L_x_3125:
        /* <DEDUP_REMOVED lines=12> */
.L_x_3307:
[----:B------:R-:W-:Y:S05]  /*1a1f0*/  BSYNC B0 ;  /* 0x0000000000007941 */ /* 0x000fea0003800000 */
.L_x_3201:
[----:B------:R-:W-:-:S03]  /*1a200*/  UMOV UR4, 0xffffffff ;  /* 0xffffffff00047882 */ /* 0x000fc60000000000 */
[----:B------:R-:W-:Y:S05]  /*1a210*/  BRA.DIV UR4, `(.L_x_3203) ;  /* 0x0000003e04007947 */ /* 0x000fea000b800000 */
[----:B0-----:R-:W0:Y:S02]  /*1a220*/  S2R R0, SR_TID.X ;  /* 0x0000000000007919 */ /* 0x001e240000002100 */
[----:B0-----:R-:W-:-:S04]  /*1a230*/  SHF.R.U32.HI R0, RZ, 0x5, R0 ;  /* 0x00000005ff007819 */ /* 0x001fc80000011600 */
[----:B------:R-:W-:-:S05]  /*1a240*/  LOP3.LUT R0, R0, 0x3, RZ, 0xc0, !PT ;  /* 0x0000000300007812 */ /* 0x000fca00078ec0ff */
[----:B------:R0:W1:Y:S02]  /*1a250*/  SHFL.IDX PT, R14, R0, RZ, 0x1f ;  /* 0x00001fff000e7589 */ /* 0x00006400000e0000 */
.L_x_3310:
[----:B-1----:R-:W-:Y:S01]  /*1a260*/  ISETP.NE.AND P0, PT, R14, RZ, PT ;  /* 0x000000ff0e00720c */ /* 0x002fe20003f05270 */
[----:B------:R-:W-:-:S12]  /*1a270*/  BSSY B0, `(.L_x_3204) ;  /* 0x0000024000007945 */ /* 0x000fd80003800000 */
[----:B------:R-:W-:Y:S05]  /*1a280*/  @P0 BRA `(.L_x_3205) ;  /* 0x0000000000880947 */ /* 0x000fea0003800000 */
[----:B------:R-:W-:-:S03]  /*1a290*/  UMOV UR4, 0xffffffff ;  /* 0xffffffff00047882 */ /* 0x000fc60000000000 */
[----:B------:R-:W-:Y:S05]  /*1a2a0*/  BRA.DIV UR4, `(.L_x_3206) ;  /* 0x0000003e04107947 */ /* 0x000fea000b800000 */
[----:B------:R-:W-:-:S13]  /*1a2b0*/  ELECT P6, URZ, PT ;  /* 0x00000000003f782f */ /* 0x000fda00038c0000 */
.L_x_3313:
[----:B------:R-:W-:Y:S05]  /*1a2c0*/  @!P6 BRA `(.L_x_3205) ;  /* 0x000000000078e947 */ /* 0x000fea0003800000 */
[----:B0-----:R-:W5:Y:S02]  /*1a2d0*/  LDL.LU R0, [R1] ;  /* 0x0000000001007983 */ /* 0x001f640000300800 */
[----:B-----5:R-:W-:-:S04]  /*1a2e0*/  LOP3.LUT R0, R0, 0x2, RZ, 0xfc, !PT ;  /* 0x0000000200007812 */ /* 0x020fc800078efcff */
[----:B------:R-:W-:-:S13]  /*1a2f0*/  ISETP.NE.AND P0, PT, R0, 0x3, PT ;  /* 0x000000030000780c */ /* 0x000fda0003f05270 */
[----:B------:R-:W-:Y:S05]  /*1a300*/  @!P0 BRA `(.L_x_3207) ;  /* 0x0000000000048947 */ /* 0x000fea0003800000 */
[----:B------:R-:W-:Y:S01]  /*1a310*/  BPT.TRAP 0x1 ;  /* 0x000000040000795c */ /* 0x000fe20000300000 */
.L_x_3207:
[C---:B------:R-:W-:Y:S01]  /*1a320*/  IMAD R3, R18.reuse, 0x8, R5 ;  /* 0x0000000812037824 */ /* 0x040fe200078e0205 */
[----:B------:R-:W-:Y:S01]  /*1a330*/  SHF.L.U32 R2, R23, 0x1f, RZ ;  /* 0x0000001f17027819 */ /* 0x000fe200000006ff */
[----:B------:R-:W-:-:S03]  /*1a340*/  VIADD R18, R18, 0x1 ;  /* 0x0000000112127836 */ /* 0x000fc60000000000 */
[----:B------:R-:W0:Y:S02]  /*1a350*/  SYNCS.PHASECHK.TRANS64.TRYWAIT P1, [R3+URZ+0x38840], R2 ;  /* 0x03884002030075a7 */ /* 0x000e24000802017f */
[----:B------:R-:W-:-:S04]  /*1a360*/  ISETP.NE.AND P2, PT, R18, 0x2, PT ;  /* 0x000000021200780c */ /* 0x000fc80003f45270 */
[----:B------:R-:W-:Y:S01]  /*1a370*/  SEL R0, RZ, 0x1, P2 ;  /* 0x00000001ff007807 */ /* 0x000fe20001000000 */
[----:B0-----:R-:W-:Y:S08]  /*1a380*/  @!P1 BRA `(.L_x_3208) ;  /* 0x0000003800f89947 */ /* 0x001ff00003800000 */
.L_x_3314:
[----:B------:R-:W-:Y:S02]  /*1a390*/  SEL R18, R18, RZ, P2 ;  /* 0x000000ff12127207 */ /* 0x000fe40001000000 */
[----:B------:R-:W-:Y:S01]  /*1a3a0*/  LOP3.LUT R0, R23, R0, RZ, 0x3c, !PT ;  /* 0x0000000017007212 */ /* 0x000fe200078e3cff */
[----:B------:R-:W-:Y:S06]  /*1a3b0*/  @!P0 BRA `(.L_x_3209) ;  /* 0x0000000000048947 */ /* 0x000fec0003800000 */
[----:B------:R-:W-:Y:S01]  /*1a3c0*/  BPT.TRAP 0x1 ;  /* 0x000000040000795c */ /* 0x000fe20000300000 */
.L_x_3209:
[----:B------:R-:W-:Y:S01]  /*1a3d0*/  IMAD R5, R18, 0x8, R5 ;  /* 0x0000000812057824 */ /* 0x000fe200078e0205 */
[----:B------:R-:W-:-:S04]  /*1a3e0*/  SHF.L.U32 R0, R0, 0x1f, RZ ;  /* 0x0000001f00007819 */ /* 0x000fc800000006ff */
[----:B------:R-:W1:Y:S02]  /*1a3f0*/  SYNCS.PHASECHK.TRANS64.TRYWAIT P1, [R5+URZ+0x38840], R0 ;  /* 0x03884000050075a7 */ /* 0x000e64000802017f */
[----:B-1----:R-:W-:Y:S05]  /*1a400*/  @!P1 BRA `(.L_x_3210) ;  /* 0x0000003800ec9947 */ /* 0x002fea0003800000 */
.L_x_3315:
[----:B------:R-:W-:Y:S05]  /*1a410*/  @!P0 BRA `(.L_x_3211) ;  /* 0x0000000000048947 */ /* 0x000fea0003800000 */
[----:B------:R-:W-:Y:S01]  /*1a420*/  BPT.TRAP 0x1 ;  /* 0x000000040000795c */ /* 0x000fe20000300000 */
.L_x_3211:
[----:B------:R-:W5:Y:S02]  /*1a430*/  SYNCS.PHASECHK.TRANS64.TRYWAIT P1, [R3+URZ+0x38860], R2 ;  /* 0x03886002030075a7 */ /* 0x000f64000802017f */
[----:B-----5:R-:W-:Y:S05]  /*1a440*/  @!P1 BRA `(.L_x_3212) ;  /* 0x0000003800f09947 */ /* 0x020fea0003800000 */
.L_x_3316:
[----:B------:R-:W-:Y:S05]  /*1a450*/  @!P0 BRA `(.L_x_3213) ;  /* 0x0000000000048947 */ /* 0x000fea0003800000 */
[----:B------:R-:W-:Y:S01]  /*1a460*/  BPT.TRAP 0x1 ;  /* 0x000000040000795c */ /* 0x000fe20000300000 */
.L_x_3213:
[----:B------:R0:W0:Y:S02]  /*1a470*/  SYNCS.PHASECHK.TRANS64.TRYWAIT P0, [R5+URZ+0x38860], R0 ;  /* 0x03886000050075a7 */ /* 0x000024000800017f */
[----:B0-----:R-:W-:Y:S05]  /*1a480*/  @!P0 NANOSLEEP.SYNCS 0x989680 ;  /* 0x009896800000895d */ /* 0x001fea0003900000 */
[----:B------:R-:W0:Y:S02]  /*1a490*/  @!P0 SYNCS.PHASECHK.TRANS64 P0, [R5+URZ+0x38860], R0 ;  /* 0x03886000050085a7 */ /* 0x000e24000800007f */
[----:B0-----:R-:W-:Y:S05]  /*1a4a0*/  @!P0 BRA `(.L_x_3213) ;  /* 0xfffffffc00f08947 */ /* 0x001fea000383ffff */
.L_x_3205:
[----:B------:R-:W-:Y:S05]  /*1a4b0*/  BSYNC B0 ;  /* 0x0000000000007941 */ /* 0x000fea0003800000 */
.L_x_3204:
[----:B------:R-:W-:Y:S05]  /*1a4c0*/  EXIT ;  /* 0x000000000000794d */ /* 0x000fea0003800000 */
.L_x_3025:
[----:B0-----:R-:W-:-:S04]  /*1a4d0*/  IMAD.U32 R3, RZ, RZ, UR38 ;  /* 0x00000026ff037e24 */ /* 0x001fc8000f8e00ff */
[----:B------:R0:W1:Y:S03]  /*1a4e0*/  SYNCS.PHASECHK.TRANS64.TRYWAIT P1, [R3+URZ+0x38800], R0 ;  /* 0x03880000030075a7 */ /* 0x000066000802017f */
[----:B-1----:R-:W-:Y:S05]  /*1a4f0*/  @!P1 NANOSLEEP.SYNCS 0x989680 ;  /* 0x009896800000995d */ /* 0x002fea0003900000 */
[----:B------:R-:W1:Y:S02]  /*1a500*/  @!P1 SYNCS.PHASECHK.TRANS64 P1, [R3+URZ+0x38800], R0 ;  /* 0x03880000030095a7 */ /* 0x000e64000802007f */
[----:B-1----:R-:W-:Y:S05]  /*1a510*/  @!P1 BRA `(.L_x_3025) ;  /* 0xfffffffc00ec9947 */ /* 0x002fea000383ffff */
[----:B------:R-:W-:Y:S05]  /*1a520*/  BRA `(.L_x_3214) ;  /* 0xfffffe9800247947 */ /* 0x000fea000383ffff */
.L_x_3029:
[----:B-1----:R1:W2:Y:S02]  /*1a530*/  SYNCS.PHASECHK.TRANS64.TRYWAIT P1, [R8+URZ+0x38830], R3 ;  /* 0x03883003080075a7 */ /* 0x0022a4000802017f */
[----:B--2---:R-:W-:Y:S05]  /*1a540*/  @!P1 NANOSLEEP.SYNCS 0x989680 ;  /* 0x009896800000995d */ /* 0x004fea0003900000 */
[----:B------:R-:W2:Y:S02]  /*1a550*/  @!P1 SYNCS.PHASECHK.TRANS64 P1, [R8+URZ+0x38830], R3 ;  /* 0x03883003080095a7 */ /* 0x000ea4000802007f */
[----:B--2---:R-:W-:Y:S05]  /*1a560*/  @!P1 BRA `(.L_x_3029) ;  /* 0xfffffffc00f09947 */ /* 0x004fea000383ffff */
[----:B------:R-:W-:Y:S05]  /*1a570*/  BRA `(.L_x_3028) ;  /* 0xfffffe98003c7947 */ /* 0x000fea000383ffff */
.L_x_3030:
[----:B--2---:R-:W-:-:S04]  /*1a580*/  IMAD.U32 R5, RZ, RZ, UR38 ;  /* 0x00000026ff057e24 */ /* 0x004fc8000f8e00ff */
[----:B------:R2:W3:Y:S03]  /*1a590*/  SYNCS.PHASECHK.TRANS64.TRYWAIT P1, [R5+URZ+0x38810], R0 ;  /* 0x03881000050075a7 */ /* 0x0004e6000802017f */
[----:B---3--:R-:W-:Y:S05]  /*1a5a0*/  @!P1 NANOSLEEP.SYNCS 0x989680 ;  /* 0x009896800000995d */ /* 0x008fea0003900000 */
[----:B------:R-:W3:Y:S02]  /*1a5b0*/  @!P1 SYNCS.PHASECHK.TRANS64 P1, [R5+URZ+0x38810], R0 ;  /* 0x03881000050095a7 */ /* 0x000ee4000802007f */
[----:B---3--:R-:W-:Y:S05]  /*1a5c0*/  @!P1 BRA `(.L_x_3030) ;  /* 0xfffffffc00ec9947 */ /* 0x008fea000383ffff */
[----:B------:R-:W-:Y:S05]  /*1a5d0*/  BRA `(.L_x_3215) ;  /* 0xfffffe9800c47947 */ /* 0x000fea000383ffff */
.L_x_3034:
[----:B----4-:R4:W0:Y:S02]  /*1a5e0*/  SYNCS.PHASECHK.TRANS64.TRYWAIT P1, [R8+URZ+0x38850], R3 ;  /* 0x03885003080075a7 */ /* 0x010824000802017f */
[----:B0-----:R-:W-:Y:S05]  /*1a5f0*/  @!P1 NANOSLEEP.SYNCS 0x989680 ;  /* 0x009896800000995d */ /* 0x001fea0003900000 */
[----:B------:R-:W0:Y:S02]  /*1a600*/  @!P1 SYNCS.PHASECHK.TRANS64 P1, [R8+URZ+0x38850], R3 ;  /* 0x03885003080095a7 */ /* 0x000e24000802007f */
[----:B0-----:R-:W-:Y:S05]  /*1a610*/  @!P1 BRA `(.L_x_3034) ;  /* 0xfffffffc00f09947 */ /* 0x001fea000383ffff */
[----:B------:R-:W-:Y:S05]  /*1a620*/  BRA `(.L_x_3033) ;  /* 0xfffffe9800d07947 */ /* 0x000fea000383ffff */
.L_x_3052:
[----:B-1----:R-:W-:-:S04]  /*1a630*/  IMAD.U32 R6, RZ, RZ, UR5 ;  /* 0x00000005ff067e24 */ /* 0x002fc8000f8e00ff */
[----:B------:R1:W2:Y:S03]  /*1a640*/  SYNCS.PHASECHK.TRANS64.TRYWAIT P1, [R6+URZ+0x38830], R5 ;  /* 0x03883005060075a7 */ /* 0x0002a6000802017f */
[----:B--2---:R-:W-:Y:S05]  /*1a650*/  @!P1 NANOSLEEP.SYNCS 0x989680 ;  /* 0x009896800000995d */ /* 0x004fea0003900000 */
[----:B------:R-:W2:Y:S02]  /*1a660*/  @!P1 SYNCS.PHASECHK.TRANS64 P1, [R6+URZ+0x38830], R5 ;  /* 0x03883005060095a7 */ /* 0x000ea4000802007f */
[----:B--2---:R-:W-:Y:S05]  /*1a670*/  @!P1 BRA `(.L_x_3052) ;  /* 0xfffffffc00ec9947 */ /* 0x004fea000383ffff */
[----:B------:R-:W-:Y:S05]  /*1a680*/  BRA `(.L_x_3051) ;  /* 0xfffffec800407947 */ /* 0x000fea000383ffff */
.L_x_3056:
[----:B-1----:R-:W-:-:S04]  /*1a690*/  IMAD.U32 R6, RZ, RZ, UR5 ;  /* 0x00000005ff067e24 */ /* 0x002fc8000f8e00ff */
[----:B------:R1:W3:Y:S03]  /*1a6a0*/  SYNCS.PHASECHK.TRANS64.TRYWAIT P1, [R6+URZ+0x38850], R5 ;  /* 0x03885005060075a7 */ /* 0x0002e6000802017f */
[----:B---3--:R-:W-:Y:S05]  /*1a6b0*/  @!P1 NANOSLEEP.SYNCS 0x989680 ;  /* 0x009896800000995d */ /* 0x008fea0003900000 */
[----:B------:R-:W3:Y:S02]  /*1a6c0*/  @!P1 SYNCS.PHASECHK.TRANS64 P1, [R6+URZ+0x38850], R5 ;  /* 0x03885005060095a7 */ /* 0x000ee4000802007f */
[----:B---3--:R-:W-:Y:S05]  /*1a6d0*/  @!P1 BRA `(.L_x_3056) ;  /* 0xfffffffc00ec9947 */ /* 0x008fea000383ffff */
[----:B------:R-:W-:Y:S05]  /*1a6e0*/  BRA `(.L_x_3055) ;  /* 0xfffffec8009c7947 */ /* 0x000fea000383ffff */
.L_x_3075:
[----:B-1----:R-:W-:-:S04]  /*1a6f0*/  IMAD.U32 R6, RZ, RZ, UR5 ;  /* 0x00000005ff067e24 */ /* 0x002fc8000f8e00ff */
[----:B------:R1:W2:Y:S03]  /*1a700*/  SYNCS.PHASECHK.TRANS64.TRYWAIT P2, [R6+URZ+0x38830], R5 ;  /* 0x03883005060075a7 */ /* 0x0002a6000804017f */
[----:B--2---:R-:W-:Y:S05]  /*1a710*/  @!P2 NANOSLEEP.SYNCS 0x989680 ;  /* 0x009896800000a95d */ /* 0x004fea0003900000 */
[----:B------:R-:W2:Y:S02]  /*1a720*/  @!P2 SYNCS.PHASECHK.TRANS64 P2, [R6+URZ+0x38830], R5 ;  /* 0x038830050600a5a7 */ /* 0x000ea4000804007f */
[----:B--2---:R-:W-:Y:S05]  /*1a730*/  @!P2 BRA `(.L_x_3075) ;  /* 0xfffffffc00eca947 */ /* 0x004fea000383ffff */
[----:B------:R-:W-:Y:S05]  /*1a740*/  BRA `(.L_x_3074) ;  /* 0xfffffefc00a47947 */ /* 0x000fea000383ffff */
.L_x_3079:
[----:B-1----:R-:W-:-:S04]  /*1a750*/  IMAD.U32 R6, RZ, RZ, UR5 ;  /* 0x00000005ff067e24 */ /* 0x002fc8000f8e00ff */
[----:B------:R1:W3:Y:S03]  /*1a760*/  SYNCS.PHASECHK.TRANS64.TRYWAIT P2, [R6+URZ+0x38850], R5 ;  /* 0x03885005060075a7 */ /* 0x0002e6000804017f */
[----:B---3--:R-:W-:Y:S05]  /*1a770*/  @!P2 NANOSLEEP.SYNCS 0x989680 ;  /* 0x009896800000a95d */ /* 0x008fea0003900000 */
[----:B------:R-:W3:Y:S02]  /*1a780*/  @!P2 SYNCS.PHASECHK.TRANS64 P2, [R6+URZ+0x38850], R5 ;  /* 0x038850050600a5a7 */ /* 0x000ee4000804007f */
[----:B---3--:R-:W-:Y:S05]  /*1a790*/  @!P2 BRA `(.L_x_3079) ;  /* 0xfffffffc00eca947 */ /* 0x008fea000383ffff */
[----:B------:R-:W-:Y:S05]  /*1a7a0*/  BRA `(.L_x_3078) ;  /* 0xffffff0000007947 */ /* 0x000fea000383ffff */
.L_x_3087:
[----:B-1----:R-:W-:-:S04]  /*1a7b0*/  IMAD.U32 R6, RZ, RZ, UR7 ;  /* 0x00000007ff067e24 */ /* 0x002fc8000f8e00ff */
[----:B------:R1:W2:Y:S03]  /*1a7c0*/  SYNCS.PHASECHK.TRANS64.TRYWAIT P1, [R6+URZ+0x38830], R5 ;  /* 0x03883005060075a7 */ /* 0x0002a6000802017f */
[----:B--2---:R-:W-:Y:S05]  /*1a7d0*/  @!P1 NANOSLEEP.SYNCS 0x989680 ;  /* 0x009896800000995d */ /* 0x004fea0003900000 */
[----:B------:R-:W2:Y:S02]  /*1a7e0*/  @!P1 SYNCS.PHASECHK.TRANS64 P1, [R6+URZ+0x38830], R5 ;  /* 0x03883005060095a7 */ /* 0x000ea4000802007f */
[----:B--2---:R-:W-:Y:S05]  /*1a7f0*/  @!P1 BRA `(.L_x_3087) ;  /* 0xfffffffc00ec9947 */ /* 0x004fea000383ffff */
[----:B------:R-:W-:Y:S05]  /*1a800*/  BRA `(.L_x_3086) ;  /* 0xffffff2400b87947 */ /* 0x000fea000383ffff */
.L_x_3091:
[----:B-1----:R-:W-:-:S04]  /*1a810*/  IMAD.U32 R6, RZ, RZ, UR7 ;  /* 0x00000007ff067e24 */ /* 0x002fc8000f8e00ff */
[----:B------:R1:W3:Y:S03]  /*1a820*/  SYNCS.PHASECHK.TRANS64.TRYWAIT P1, [R6+URZ+0x38850], R5 ;  /* 0x03885005060075a7 */ /* 0x0002e6000802017f */
[----:B---3--:R-:W-:Y:S05]  /*1a830*/  @!P1 NANOSLEEP.SYNCS 0x989680 ;  /* 0x009896800000995d */ /* 0x008fea0003900000 */
[----:B------:R-:W3:Y:S02]  /*1a840*/  @!P1 SYNCS.PHASECHK.TRANS64 P1, [R6+URZ+0x38850], R5 ;  /* 0x03885005060095a7 */ /* 0x000ee4000802007f */
[----:B---3--:R-:W-:Y:S05]  /*1a850*/  @!P1 BRA `(.L_x_3091) ;  /* 0xfffffffc00ec9947 */ /* 0x008fea000383ffff */
[----:B------:R-:W-:Y:S05]  /*1a860*/  BRA `(.L_x_3090) ;  /* 0xffffff2800147947 */ /* 0x000fea000383ffff */
.L_x_3145:
        /* <DEDUP_REMOVED lines=8> */
[----:B-----5:R-:W-:Y:S05]  /*1a8f0*/  WARPSYNC.COLLECTIVE R15, `(.L_x_3217) ;  /* 0x000000000f087348 */ /* 0x020fea0003c00000 */
[----:B------:R0:W1:Y:S02]  /*1a900*/  SHFL.IDX P6, R14, R13, R12, R11 ;  /* 0x0000000c0d0e7389 */ /* 0x00006400000c000b */
[----:B01---5:R-:W-:Y:S01]  /*1a910*/  ENDCOLLECTIVE ;  /* 0x000000000000791b */ /* 0x023fe20003800000 */
.L_x_3217:
[----:B------:R-:W-:Y:S05]  /*1a920*/  BSYNC B0 ;  /* 0x0000000000007941 */ /* 0x000fea0003800000 */
.L_x_3216:
[----:B------:R-:W-:Y:S05]  /*1a930*/  BRA `(.L_x_3218) ;  /* 0xffffffac00d87947 */ /* 0x000fea000383ffff */
.L_x_3148:
[----:B0-----:R0:W1:Y:S02]  /*1a940*/  SYNCS.PHASECHK.TRANS64.TRYWAIT P0, [R22+URZ+0x38840], R0 ;  /* 0x03884000160075a7 */ /* 0x001064000800017f */
[----:B-1----:R-:W-:Y:S05]  /*1a950*/  @!P0 NANOSLEEP.SYNCS 0x989680 ;  /* 0x009896800000895d */ /* 0x002fea0003900000 */
[----:B------:R-:W1:Y:S02]  /*1a960*/  @!P0 SYNCS.PHASECHK.TRANS64 P0, [R22+URZ+0x38840], R0 ;  /* 0x03884000160085a7 */ /* 0x000e64000800007f */
[----:B-1----:R-:W-:Y:S05]  /*1a970*/  @!P0 BRA `(.L_x_3148) ;  /* 0xfffffffc00f08947 */ /* 0x002fea000383ffff */
[----:B------:R-:W-:Y:S05]  /*1a980*/  BRA `(.L_x_3219) ;  /* 0xffffffb000b87947 */ /* 0x000fea000383ffff */
.L_x_3149:
        /* <DEDUP_REMOVED lines=8> */
.L_x_3221:
[----:B------:R-:W-:Y:S05]  /*1aa10*/  BSYNC B0 ;  /* 0x0000000000007941 */ /* 0x000fea0003800000 */
.L_x_3220:
        /* <DEDUP_REMOVED lines=9> */
.L_x_3222:
[----:B------:R-:W-:Y:S02]  /*1aab0*/  IMAD.MOV.U32 R13, RZ, RZ, R4 ;  /* 0x000000ffff0d7224 */ /* 0x000fe400078e0004 */
[----:B------:R-:W-:Y:S02]  /*1aac0*/  IMAD.MOV.U32 R12, RZ, RZ, 0x1 ;  /* 0x00000001ff0c7424 */ /* 0x000fe400078e00ff */
[----:B------:R-:W-:-:S07]  /*1aad0*/  IMAD.MOV.U32 R3, RZ, RZ, R14 ;  /* 0x000000ffff037224 */ /* 0x000fce00078e000e */
[----:B------:R-:W-:Y:S05]  /*1aae0*/  WARPSYNC.COLLECTIVE R15, `(.L_x_3223) ;  /* 0x000000000f087348 */ /* 0x000fea0003c00000 */
[----:B------:R0:W1:Y:S02]  /*1aaf0*/  SHFL.IDX P6, R14, R13, R12, R11 ;  /* 0x0000000c0d0e7389 */ /* 0x00006400000c000b */
[----:B01----:R-:W-:Y:S01]  /*1ab00*/  ENDCOLLECTIVE ;  /* 0x000000000000791b */ /* 0x003fe20003800000 */
.L_x_3223:
        /* <DEDUP_REMOVED lines=15> */
.L_x_3224:
[----:B------:R-:W-:Y:S02]  /*1ac00*/  @P0 IMAD R6, R5, 0x2, R17 ;  /* 0x0000000205060824 */ /* 0x000fe400078e0211 */
[----:B------:R-:W-:Y:S02]  /*1ac10*/  IMAD.MOV.U32 R13, RZ, RZ, R4 ;  /* 0x000000ffff0d7224 */ /* 0x000fe400078e0004 */
[----:B------:R-:W-:Y:S02]  /*1ac20*/  IMAD.MOV.U32 R12, RZ, RZ, 0x2 ;  /* 0x00000002ff0c7424 */ /* 0x000fe400078e00ff */
[----:B------:R-:W-:-:S07]  /*1ac30*/  IMAD.MOV.U32 R3, RZ, RZ, R14 ;  /* 0x000000ffff037224 */ /* 0x000fce00078e000e */
[----:B------:R-:W-:Y:S05]  /*1ac40*/  WARPSYNC.COLLECTIVE R15, `(.L_x_3225) ;  /* 0x000000000f087348 */ /* 0x000fea0003c00000 */
[----:B------:R0:W1:Y:S02]  /*1ac50*/  SHFL.IDX P6, R14, R13, R12, R11 ;  /* 0x0000000c0d0e7389 */ /* 0x00006400000c000b */
[----:B01----:R-:W-:Y:S01]  /*1ac60*/  ENDCOLLECTIVE ;  /* 0x000000000000791b */ /* 0x003fe20003800000 */
.L_x_3225:
        /* <DEDUP_REMOVED lines=15> */
.L_x_3226:
[----:B------:R-:W-:Y:S02]  /*1ad60*/  @P0 IMAD R6, R5, 0x2, R17 ;  /* 0x0000000205060824 */ /* 0x000fe400078e0211 */
[----:B------:R-:W-:Y:S02]  /*1ad70*/  IMAD.MOV.U32 R13, RZ, RZ, R4 ;  /* 0x000000ffff0d7224 */ /* 0x000fe400078e0004 */
[----:B------:R-:W-:Y:S02]  /*1ad80*/  IMAD.MOV.U32 R12, RZ, RZ, 0x3 ;  /* 0x00000003ff0c7424 */ /* 0x000fe400078e00ff */
[----:B------:R-:W-:-:S07]  /*1ad90*/  IMAD.MOV.U32 R3, RZ, RZ, R14 ;  /* 0x000000ffff037224 */ /* 0x000fce00078e000e */
[----:B------:R-:W-:Y:S05]  /*1ada0*/  WARPSYNC.COLLECTIVE R15, `(.L_x_3227) ;  /* 0x000000000f087348 */ /* 0x000fea0003c00000 */
[----:B------:R0:W1:Y:S02]  /*1adb0*/  SHFL.IDX P6, R14, R13, R12, R11 ;  /* 0x0000000c0d0e7389 */ /* 0x00006400000c000b */
[----:B01----:R-:W-:Y:S01]  /*1adc0*/  ENDCOLLECTIVE ;  /* 0x000000000000791b */ /* 0x003fe20003800000 */
.L_x_3227:
        /* <DEDUP_REMOVED lines=10> */
.L_x_3228:
[----:B------:R-:W-:Y:S01]  /*1ae70*/  @!PT LDS RZ, [RZ] ;  /* 0x00000000fffff984 */ /* 0x000fe20000000800 */
[----:B------:R-:W-:Y:S01]  /*1ae80*/  @!PT LDS RZ, [RZ] ;  /* 0x00000000fffff984 */ /* 0x000fe20000000800 */
[----:B------:R-:W-:Y:S01]  /*1ae90*/  @!PT LDS RZ, [RZ] ;  /* 0x00000000fffff984 */ /* 0x000fe20000000800 */
[----:B------:R1:W-:Y:S01]  /*1aea0*/  @P0 LDGSTS.E.BYPASS.LTC128B.128 [R6+0x23400], desc[UR40][R2.64], !P2 ;  /* 0x2340000002060fae */ /* 0x0003e2000d101d68 */
[----:B------:R-:W-:Y:S01]  /*1aeb0*/  IMAD.MOV.U32 R0, RZ, RZ, R14 ;  /* 0x000000ffff007224 */ /* 0x000fe200078e000e */
[----:B------:R-:W-:Y:S06]  /*1aec0*/  BRA `(.L_x_3229) ;  /* 0xffffffb000747947 */ /* 0x000fec000383ffff */
.L_x_3154:
[----:B------:R-:W-:Y:S01]  /*1aed0*/  IMAD.MOV.U32 R13, RZ, RZ, R2 ;  /* 0x000000ffff0d7224 */ /* 0x000fe200078e0002 */
[----:B------:R-:W-:Y:S01]  /*1aee0*/  LOP3.LUT R16, R16, 0xfffffeff, RZ, 0xc0, !PT ;  /* 0xfffffeff10107812 */ /* 0x000fe200078ec0ff */
[----:B------:R-:W-:Y:S02]  /*1aef0*/  IMAD.MOV.U32 R12, RZ, RZ, RZ ;  /* 0x000000ffff0c7224 */ /* 0x000fe400078e00ff */
[----:B------:R-:W-:Y:S02]  /*1af00*/  IMAD.MOV.U32 R11, RZ, RZ, 0x181f ;  /* 0x0000181fff0b7424 */ /* 0x000fe400078e00ff */
[----:B------:R-:W-:Y:S02]  /*1af10*/  IMAD.MOV.U32 R15, RZ, RZ, -0x1 ;  /* 0xffffffffff0f7424 */ /* 0x000fe400078e00ff */
[----:B-----5:R-:W-:Y:S02]  /*1af20*/  IMAD R3, R21, R5, RZ ;  /* 0x0000000515037224 */ /* 0x020fe400078e02ff */
[----:B------:R-:W-:-:S07]  /*1af30*/  IMAD.IADD R4, R10, 0x1, R20 ;  /* 0x000000010a047824 */ /* 0x000fce00078e0214 */
[----:B-1----:R-:W-:Y:S05]  /*1af40*/  WARPSYNC.COLLECTIVE R15, `(.L_x_3230) ;  /* 0x000000000f087348 */ /* 0x002fea0003c00000 */
[----:B------:R0:W2:Y:S02]  /*1af50*/  SHFL.IDX P6, R14, R13, R12, R11 ;  /* 0x0000000c0d0e7389 */ /* 0x0000a400000c000b */
[----:B012---:R-:W-:Y:S01]  /*1af60*/  ENDCOLLECTIVE ;  /* 0x000000000000791b */ /* 0x007fe20003800000 */
.L_x_3230:
        /* <DEDUP_REMOVED lines=9> */
.L_x_3231:
[----:B------:R-:W-:Y:S02]  /*1b000*/  IMAD.MOV.U32 R13, RZ, RZ, R2 ;  /* 0x000000ffff0d7224 */ /* 0x000fe400078e0002 */
[----:B------:R-:W-:Y:S02]  /*1b010*/  IMAD.MOV.U32 R12, RZ, RZ, 0x1 ;  /* 0x00000001ff0c7424 */ /* 0x000fe400078e00ff */
[----:B------:R-:W-:-:S07]  /*1b020*/  IMAD.MOV.U32 R5, RZ, RZ, R14 ;  /* 0x000000ffff057224 */ /* 0x000fce00078e000e */
[----:B------:R-:W-:Y:S05]  /*1b030*/  WARPSYNC.COLLECTIVE R15, `(.L_x_3232) ;  /* 0x000000000f087348 */ /* 0x000fea0003c00000 */
[----:B------:R0:W1:Y:S02]  /*1b040*/  SHFL.IDX P6, R14, R13, R12, R11 ;  /* 0x0000000c0d0e7389 */ /* 0x00006400000c000b */
[----:B01----:R-:W-:Y:S01]  /*1b050*/  ENDCOLLECTIVE ;  /* 0x000000000000791b */ /* 0x003fe20003800000 */
.L_x_3232:
[----:B------:R-:W-:-:S05]  /*1b060*/  @!P2 LEA R5, P1, R9, R5, 0x1 ;  /* 0x000000050905a211 */ /* 0x000fca00078208ff */
[----:B------:R-:W-:-:S04]  /*1b070*/  @!P2 IMAD.X R6, RZ, RZ, R6, P1 ;  /* 0x000000ffff06a224 */ /* 0x000fc800008e0606 */
[----:B------:R-:W-:Y:S02]  /*1b080*/  @!P2 IMAD.MOV.U32 R7, RZ, RZ, R6 ;  /* 0x000000ffff07a224 */ /* 0x000fe400078e0006 */
[----:B------:R-:W-:Y:S02]  /*1b090*/  IMAD.MOV.U32 R13, RZ, RZ, R0 ;  /* 0x000000ffff0d7224 */ /* 0x000fe400078e0000 */
[----:B------:R-:W-:-:S05]  /*1b0a0*/  @!P2 IMAD.MOV.U32 R6, RZ, RZ, R5 ;  /* 0x000000ffff06a224 */ /* 0x000fca00078e0005 */
[----:B------:R-:W-:Y:S01]  /*1b0b0*/  @!PT LDS RZ, [RZ] ;  /* 0x00000000fffff984 */ /* 0x000fe20000000800 */
[----:B------:R-:W-:Y:S01]  /*1b0c0*/  @!PT LDS RZ, [RZ] ;  /* 0x00000000fffff984 */ /* 0x000fe20000000800 */
[----:B------:R-:W-:Y:S01]  /*1b0d0*/  @!PT LDS RZ, [RZ] ;  /* 0x00000000fffff984 */ /* 0x000fe20000000800 */
[----:B------:R0:W-:Y:S01]  /*1b0e0*/  @!P2 LDGSTS.E.BYPASS.LTC128B.128 [R19+0x20400], desc[UR40][R6.64], !P0 ;  /* 0x204000000613afae */ /* 0x0001e2000c101d68 */
[----:B------:R-:W-:Y:S01]  /*1b0f0*/  ISETP.GE.AND P2, PT, R8, R3, PT ;  /* 0x000000030800720c */ /* 0x000fe20003f46270 */
[----:B------:R-:W-:-:S12]  /*1b100*/  IMAD.MOV.U32 R5, RZ, RZ, R14 ;  /* 0x000000ffff057224 */ /* 0x000fd800078e000e */
[----:B0-----:R-:W-:Y:S05]  /*1b110*/  WARPSYNC.COLLECTIVE R15, `(.L_x_3233) ;  /* 0x000000000f087348 */ /* 0x001fea0003c00000 */
[----:B------:R1:W2:Y:S02]  /*1b120*/  SHFL.IDX P6, R14, R13, R12, R11 ;  /* 0x0000000c0d0e7389 */ /* 0x0002a400000c000b */
[----:B012---:R-:W-:Y:S01]  /*1b130*/  ENDCOLLECTIVE ;  /* 0x000000000000791b */ /* 0x007fe20003800000 */
.L_x_3233:
        /* <DEDUP_REMOVED lines=8> */
.L_x_3234:
        /* <DEDUP_REMOVED lines=9> */
[----:B------:R-:W-:Y:S01]  /*1b250*/  ISETP.GE.AND P2, PT, R5, R3, PT ;  /* 0x000000030500720c */ /* 0x000fe20003f46270 */
[----:B------:R-:W-:-:S12]  /*1b260*/  IMAD.MOV.U32 R5, RZ, RZ, R14 ;  /* 0x000000ffff057224 */ /* 0x000fd800078e000e */
[----:B0-----:R-:W-:Y:S05]  /*1b270*/  WARPSYNC.COLLECTIVE R15, `(.L_x_3235) ;  /* 0x000000000f087348 */ /* 0x001fea0003c00000 */
[----:B------:R1:W2:Y:S02]  /*1b280*/  SHFL.IDX P6, R14, R13, R12, R11 ;  /* 0x0000000c0d0e7389 */ /* 0x0002a400000c000b */
[----:B012---:R-:W-:Y:S01]  /*1b290*/  ENDCOLLECTIVE ;  /* 0x000000000000791b */ /* 0x007fe20003800000 */
.L_x_3235:
[----:B------:R-:W-:Y:S01]  /*1b2a0*/  @P2 LOP3.LUT R16, R16, 0x40, RZ, 0xfc, !PT ;  /* 0x0000004010102812 */ /* 0x000fe200078efcff */
[----:B------:R-:W-:Y:S02]  /*1b2b0*/  IMAD.MOV.U32 R13, RZ, RZ, R2 ;  /* 0x000000ffff0d7224 */ /* 0x000fe400078e0002 */
[----:B------:R-:W-:Y:S02]  /*1b2c0*/  IMAD.MOV.U32 R12, RZ, RZ, 0x3 ;  /* 0x00000003ff0c7424 */ /* 0x000fe400078e00ff */
[----:B------:R-:W-:-:S07]  /*1b2d0*/  IMAD.MOV.U32 R6, RZ, RZ, R14 ;  /* 0x000000ffff067224 */ /* 0x000fce00078e000e */
[----:B------:R-:W-:Y:S05]  /*1b2e0*/  WARPSYNC.COLLECTIVE R15, `(.L_x_3236) ;  /* 0x000000000f087348 */ /* 0x000fea0003c00000 */
[----:B------:R0:W1:Y:S02]  /*1b2f0*/  SHFL.IDX P6, R14, R13, R12, R11 ;  /* 0x0000000c0d0e7389 */ /* 0x00006400000c000b */
[----:B01----:R-:W-:Y:S01]  /*1b300*/  ENDCOLLECTIVE ;  /* 0x000000000000791b */ /* 0x003fe20003800000 */
.L_x_3236:
        /* <DEDUP_REMOVED lines=12> */
.L_x_3237:
[----:B------:R-:W-:Y:S01]  /*1b3d0*/  IMAD.MOV.U32 R0, RZ, RZ, R14 ;  /* 0x000000ffff007224 */ /* 0x000fe200078e000e */
[----:B------:R-:W-:Y:S06]  /*1b3e0*/  BRA `(.L_x_3238) ;  /* 0xffffffb400847947 */ /* 0x000fec000383ffff */
.L_x_3158:
        /* <DEDUP_REMOVED lines=44> */
[----:B-1----:R-:W-:Y:S05]  /*1b6b0*/  WARPSYNC.COLLECTIVE R15, `(.L_x_3240) ;  /* 0x000000000f087348 */ /* 0x002fea0003c00000 */
[----:B------:R0:W2:Y:S02]  /*1b6c0*/  SHFL.IDX P6, R14, R13, R12, R11 ;  /* 0x0000000c0d0e7389 */ /* 0x0000a400000c000b */
[----:B012---:R-:W-:Y:S01]  /*1b6d0*/  ENDCOLLECTIVE ;  /* 0x000000000000791b */ /* 0x007fe20003800000 */
.L_x_3240:
[----:B------:R-:W-:Y:S05]  /*1b6e0*/  BSYNC B0 ;  /* 0x0000000000007941 */ /* 0x000fea0003800000 */
.L_x_3239:
        /* <DEDUP_REMOVED lines=11> */
.L_x_3241:
[----:B------:R-:W-:-:S04]  /*1b7a0*/  LOP3.LUT R16, R16, 0xdfffffff, RZ, 0xc0, !PT ;  /* 0xdfffffff10107812 */ /* 0x000fc800078ec0ff */
[----:B------:R-:W-:-:S04]  /*1b7b0*/  @P1 LOP3.LUT R16, R16, 0x20000000, RZ, 0xfc, !PT ;  /* 0x2000000010101812 */ /* 0x000fc800078efcff */
[C---:B------:R-:W-:Y:S01]  /*1b7c0*/  LOP3.LUT P1, RZ, R16.reuse, 0x1000, RZ, 0xc0, !PT ;  /* 0x0000100010ff7812 */ /* 0x040fe2000782c0ff */
        /* <DEDUP_REMOVED lines=36> */
.L_x_3242:
[----:B------:R-:W-:Y:S02]  /*1ba10*/  IMAD.MOV.U32 R13, RZ, RZ, R0 ;  /* 0x000000ffff0d7224 */ /* 0x000fe400078e0000 */
[----:B------:R-:W-:-:S07]  /*1ba20*/  IMAD.MOV.U32 R7, RZ, RZ, R14 ;  /* 0x000000ffff077224 */ /* 0x000fce00078e000e */
[----:B------:R-:W-:Y:S05]  /*1ba30*/  WARPSYNC.COLLECTIVE R15, `(.L_x_3243) ;  /* 0x000000000f087348 */ /* 0x000fea0003c00000 */
[----:B------:R0:W1:Y:S02]  /*1ba40*/  SHFL.IDX P6, R14, R13, R12, R11 ;  /* 0x0000000c0d0e7389 */ /* 0x00006400000c000b */
[----:B01----:R-:W-:Y:S01]  /*1ba50*/  ENDCOLLECTIVE ;  /* 0x000000000000791b */ /* 0x003fe20003800000 */
.L_x_3243:
        /* <DEDUP_REMOVED lines=33> */
.L_x_3244:
[----:B------:R-:W-:Y:S02]  /*1bc70*/  IMAD.MOV.U32 R13, RZ, RZ, R0 ;  /* 0x000000ffff0d7224 */ /* 0x000fe400078e0000 */
[----:B------:R-:W-:-:S07]  /*1bc80*/  IMAD.MOV.U32 R7, RZ, RZ, R14 ;  /* 0x000000ffff077224 */ /* 0x000fce00078e000e */
[----:B------:R-:W-:Y:S05]  /*1bc90*/  WARPSYNC.COLLECTIVE R15, `(.L_x_3245) ;  /* 0x000000000f087348 */ /* 0x000fea0003c00000 */
[----:B------:R0:W1:Y:S02]  /*1bca0*/  SHFL.IDX P6, R14, R13, R12, R11 ;  /* 0x0000000c0d0e7389 */ /* 0x00006400000c000b */
[----:B01----:R-:W-:Y:S01]  /*1bcb0*/  ENDCOLLECTIVE ;  /* 0x000000000000791b */ /* 0x003fe20003800000 */
.L_x_3245:
        /* <DEDUP_REMOVED lines=27> */
.L_x_3246:
[----:B------:R-:W-:Y:S02]  /*1be70*/  IMAD.MOV.U32 R13, RZ, RZ, R0 ;  /* 0x000000ffff0d7224 */ /* 0x000fe400078e0000 */
[----:B------:R-:W-:-:S07]  /*1be80*/  IMAD.MOV.U32 R6, RZ, RZ, R14 ;  /* 0x000000ffff067224 */ /* 0x000fce00078e000e */
[----:B------:R-:W-:Y:S05]  /*1be90*/  WARPSYNC.COLLECTIVE R15, `(.L_x_3247) ;  /* 0x000000000f087348 */ /* 0x000fea0003c00000 */
[----:B------:R0:W1:Y:S02]  /*1bea0*/  SHFL.IDX P6, R14, R13, R12, R11 ;  /* 0x0000000c0d0e7389 */ /* 0x00006400000c000b */
[----:B01----:R-:W-:Y:S01]  /*1beb0*/  ENDCOLLECTIVE ;  /* 0x000000000000791b */ /* 0x003fe20003800000 */
.L_x_3247:
[----:B------:R-:W-:Y:S01]  /*1bec0*/  IMAD.MOV.U32 R0, RZ, RZ, R14 ;  /* 0x000000ffff007224 */ /* 0x000fe200078e000e */
[----:B------:R-:W-:Y:S06]  /*1bed0*/  BRA `(.L_x_3248) ;  /* 0xffffffb800007947 */ /* 0x000fec000383ffff */
.L_x_3163:
[----:B0-----:R0:W2:Y:S02]  /*1bee0*/  SYNCS.PHASECHK.TRANS64.TRYWAIT P0, [R17+URZ+0x38820], R0 ;  /* 0x03882000110075a7 */ /* 0x0010a4000800017f */
[----:B--2---:R-:W-:Y:S05]  /*1bef0*/  @!P0 NANOSLEEP.SYNCS 0x989680 ;  /* 0x009896800000895d */ /* 0x004fea0003900000 */
[----:B------:R-:W2:Y:S02]  /*1bf00*/  @!P0 SYNCS.PHASECHK.TRANS64 P0, [R17+URZ+0x38820], R0 ;  /* 0x03882000110085a7 */ /* 0x000ea4000800007f */
[----:B--2---:R-:W-:Y:S05]  /*1bf10*/  @!P0 BRA `(.L_x_3163) ;  /* 0xfffffffc00f08947 */ /* 0x004fea000383ffff */
[----:B------:R-:W-:Y:S05]  /*1bf20*/  BRA `(.L_x_3249) ;  /* 0xffffffb8009c7947 */ /* 0x000fea000383ffff */
.L_x_3166:
[----:B0-----:R0:W2:Y:S02]  /*1bf30*/  SYNCS.PHASECHK.TRANS64.TRYWAIT P0, [R22+URZ+0x38860], R0 ;  /* 0x03886000160075a7 */ /* 0x0010a4000800017f */
[----:B--2---:R-:W-:Y:S05]  /*1bf40*/  @!P0 NANOSLEEP.SYNCS 0x989680 ;  /* 0x009896800000895d */ /* 0x004fea0003900000 */
[----:B------:R-:W2:Y:S02]  /*1bf50*/  @!P0 SYNCS.PHASECHK.TRANS64 P0, [R22+URZ+0x38860], R0 ;  /* 0x03886000160085a7 */ /* 0x000ea4000800007f */
[----:B--2---:R-:W-:Y:S05]  /*1bf60*/  @!P0 BRA `(.L_x_3166) ;  /* 0xfffffffc00f08947 */ /* 0x004fea000383ffff */
[----:B------:R-:W-:Y:S05]  /*1bf70*/  BRA `(.L_x_3250) ;  /* 0xffffffb800ac7947 */ /* 0x000fea000383ffff */
.L_x_3167:
        /* <DEDUP_REMOVED lines=8> */
.L_x_3252:
[----:B------:R-:W-:Y:S05]  /*1c000*/  BSYNC B0 ;  /* 0x0000000000007941 */ /* 0x000fea0003800000 */
.L_x_3251:
        /* <DEDUP_REMOVED lines=15> */
.L_x_3253:
        /* <DEDUP_REMOVED lines=39> */
.L_x_3254:
[----:B------:R-:W-:Y:S02]  /*1c370*/  IMAD.MOV.U32 R13, RZ, RZ, R5 ;  /* 0x000000ffff0d7224 */ /* 0x000fe400078e0005 */
[----:B------:R-:W-:-:S07]  /*1c380*/  IMAD.MOV.U32 R3, RZ, RZ, R14 ;  /* 0x000000ffff037224 */ /* 0x000fce00078e000e */
[----:B------:R-:W-:Y:S05]  /*1c390*/  WARPSYNC.COLLECTIVE R15, `(.L_x_3255) ;  /* 0x000000000f087348 */ /* 0x000fea0003c00000 */
[----:B------:R0:W1:Y:S02]  /*1c3a0*/  SHFL.IDX P6, R14, R13, R12, R11 ;  /* 0x0000000c0d0e7389 */ /* 0x00006400000c000b */
[----:B01----:R-:W-:Y:S01]  /*1c3b0*/  ENDCOLLECTIVE ;  /* 0x000000000000791b */ /* 0x003fe20003800000 */
.L_x_3255:
        /* <DEDUP_REMOVED lines=29> */
.L_x_3256:
[----:B------:R-:W-:Y:S02]  /*1c590*/  IMAD.MOV.U32 R13, RZ, RZ, R5 ;  /* 0x000000ffff0d7224 */ /* 0x000fe400078e0005 */
[----:B------:R-:W-:-:S07]  /*1c5a0*/  IMAD.MOV.U32 R7, RZ, RZ, R14 ;  /* 0x000000ffff077224 */ /* 0x000fce00078e000e */
[----:B------:R-:W-:Y:S05]  /*1c5b0*/  WARPSYNC.COLLECTIVE R15, `(.L_x_3257) ;  /* 0x000000000f087348 */ /* 0x000fea0003c00000 */
[----:B------:R0:W1:Y:S02]  /*1c5c0*/  SHFL.IDX P6, R14, R13, R12, R11 ;  /* 0x0000000c0d0e7389 */ /* 0x00006400000c000b */
[----:B01----:R-:W-:Y:S01]  /*1c5d0*/  ENDCOLLECTIVE ;  /* 0x000000000000791b */ /* 0x003fe20003800000 */
.L_x_3257:
        /* <DEDUP_REMOVED lines=29> */
.L_x_3258:
[----:B------:R-:W-:Y:S02]  /*1c7b0*/  IMAD.MOV.U32 R13, RZ, RZ, R5 ;  /* 0x000000ffff0d7224 */ /* 0x000fe400078e0005 */
[----:B------:R-:W-:-:S07]  /*1c7c0*/  IMAD.MOV.U32 R6, RZ, RZ, R14 ;  /* 0x000000ffff067224 */ /* 0x000fce00078e000e */
[----:B------:R-:W-:Y:S05]  /*1c7d0*/  WARPSYNC.COLLECTIVE R15, `(.L_x_3259) ;  /* 0x000000000f087348 */ /* 0x000fea0003c00000 */
[----:B------:R0:W1:Y:S02]  /*1c7e0*/  SHFL.IDX P6, R14, R13, R12, R11 ;  /* 0x0000000c0d0e7389 */ /* 0x00006400000c000b */
[----:B01----:R-:W-:Y:S01]  /*1c7f0*/  ENDCOLLECTIVE ;  /* 0x000000000000791b */ /* 0x003fe20003800000 */
.L_x_3259:
[----:B------:R-:W-:Y:S01]  /*1c800*/  IMAD.MOV.U32 R2, RZ, RZ, R14 ;  /* 0x000000ffff027224 */ /* 0x000fe200078e000e */
[----:B------:R-:W-:Y:S06]  /*1c810*/  BRA `(.L_x_3260) ;  /* 0xffffffb800407947 */ /* 0x000fec000383ffff */
.L_x_3174:
[----:B0-----:R0:W2:Y:S02]  /*1c820*/  SYNCS.PHASECHK.TRANS64.TRYWAIT P0, [R6+URZ+0x38840], R20 ;  /* 0x03884014060075a7 */ /* 0x0010a4000800017f */
[----:B--2---:R-:W-:Y:S05]  /*1c830*/  @!P0 NANOSLEEP.SYNCS 0x989680 ;  /* 0x009896800000895d */ /* 0x004fea0003900000 */
[----:B------:R-:W2:Y:S02]  /*1c840*/  @!P0 SYNCS.PHASECHK.TRANS64 P0, [R6+URZ+0x38840], R20 ;  /* 0x03884014060085a7 */ /* 0x000ea4000800007f */
[----:B--2---:R-:W-:Y:S05]  /*1c850*/  @!P0 BRA `(.L_x_3174) ;  /* 0xfffffffc00f08947 */ /* 0x004fea000383ffff */
[----:B------:R-:W-:Y:S05]  /*1c860*/  BRA `(.L_x_3261) ;  /* 0xffffffbc00d47947 */ /* 0x000fea000383ffff */
.L_x_3175:
        /* <DEDUP_REMOVED lines=8> */
.L_x_3263:
[----:B------:R-:W-:Y:S05]  /*1c8f0*/  BSYNC B1 ;  /* 0x0000000000017941 */ /* 0x000fea0003800000 */
.L_x_3262:
        /* <DEDUP_REMOVED lines=9> */
.L_x_3264:
[----:B------:R-:W-:Y:S02]  /*1c990*/  IMAD.MOV.U32 R13, RZ, RZ, R25 ;  /* 0x000000ffff0d7224 */ /* 0x000fe400078e0019 */
[----:B------:R-:W-:Y:S02]  /*1c9a0*/  IMAD.MOV.U32 R12, RZ, RZ, 0x1 ;  /* 0x00000001ff0c7424 */ /* 0x000fe400078e00ff */
[----:B------:R-:W-:-:S07]  /*1c9b0*/  IMAD.MOV.U32 R2, RZ, RZ, R14 ;  /* 0x000000ffff027224 */ /* 0x000fce00078e000e */
[----:B------:R-:W-:Y:S05]  /*1c9c0*/  WARPSYNC.COLLECTIVE R15, `(.L_x_3265) ;  /* 0x000000000f087348 */ /* 0x000fea0003c00000 */
[----:B------:R0:W1:Y:S02]  /*1c9d0*/  SHFL.IDX P6, R14, R13, R12, R11 ;  /* 0x0000000c0d0e7389 */ /* 0x00006400000c000b */
[----:B01----:R-:W-:Y:S01]  /*1c9e0*/  ENDCOLLECTIVE ;  /* 0x000000000000791b */ /* 0x003fe20003800000 */
.L_x_3265:
        /* <DEDUP_REMOVED lines=11> */
.L_x_3266:
[----:B------:R-:W-:Y:S02]  /*1caa0*/  IMAD.MOV.U32 R13, RZ, RZ, R25 ;  /* 0x000000ffff0d7224 */ /* 0x000fe400078e0019 */
[----:B------:R-:W-:Y:S02]  /*1cab0*/  IMAD.MOV.U32 R12, RZ, RZ, 0x2 ;  /* 0x00000002ff0c7424 */ /* 0x000fe400078e00ff */
[----:B------:R-:W-:-:S07]  /*1cac0*/  IMAD.MOV.U32 R2, RZ, RZ, R14 ;  /* 0x000000ffff027224 */ /* 0x000fce00078e000e */
[----:B------:R-:W-:Y:S05]  /*1cad0*/  WARPSYNC.COLLECTIVE R15, `(.L_x_3267) ;  /* 0x000000000f087348 */ /* 0x000fea0003c00000 */
[----:B------:R0:W1:Y:S02]  /*1cae0*/  SHFL.IDX P6, R14, R13, R12, R11 ;  /* 0x0000000c0d0e7389 */ /* 0x00006400000c000b */
[----:B01----:R-:W-:Y:S01]  /*1caf0*/  ENDCOLLECTIVE ;  /* 0x000000000000791b */ /* 0x003fe20003800000 */
.L_x_3267:
        /* <DEDUP_REMOVED lines=11> */
.L_x_3268:
[----:B------:R-:W-:Y:S02]  /*1cbb0*/  IMAD.MOV.U32 R13, RZ, RZ, R25 ;  /* 0x000000ffff0d7224 */ /* 0x000fe400078e0019 */
[----:B------:R-:W-:Y:S02]  /*1cbc0*/  IMAD.MOV.U32 R12, RZ, RZ, 0x3 ;  /* 0x00000003ff0c7424 */ /* 0x000fe400078e00ff */
[----:B------:R-:W-:-:S07]  /*1cbd0*/  IMAD.MOV.U32 R2, RZ, RZ, R14 ;  /* 0x000000ffff027224 */ /* 0x000fce00078e000e */
[----:B------:R-:W-:Y:S05]  /*1cbe0*/  WARPSYNC.COLLECTIVE R15, `(.L_x_3269) ;  /* 0x000000000f087348 */ /* 0x000fea0003c00000 */
[----:B------:R0:W1:Y:S02]  /*1cbf0*/  SHFL.IDX P6, R14, R13, R12, R11 ;  /* 0x0000000c0d0e7389 */ /* 0x00006400000c000b */
[----:B01----:R-:W-:Y:S01]  /*1cc00*/  ENDCOLLECTIVE ;  /* 0x000000000000791b */ /* 0x003fe20003800000 */
.L_x_3269:
        /* <DEDUP_REMOVED lines=11> */
.L_x_3270:
[----:B------:R-:W-:Y:S01]  /*1ccc0*/  IMAD.MOV.U32 R2, RZ, RZ, R14 ;  /* 0x000000ffff027224 */ /* 0x000fe200078e000e */
[----:B------:R-:W-:Y:S06]  /*1ccd0*/  BRA `(.L_x_3271) ;  /* 0xffffffbc00647947 */ /* 0x000fec000383ffff */
.L_x_3180:
[----:B---3--:R3:W4:Y:S02]  /*1cce0*/  SYNCS.PHASECHK.TRANS64.TRYWAIT P0, [R6+URZ+0x38860], R20 ;  /* 0x03886014060075a7 */ /* 0x008724000800017f */
[----:B----4-:R-:W-:Y:S05]  /*1ccf0*/  @!P0 NANOSLEEP.SYNCS 0x989680 ;  /* 0x009896800000895d */ /* 0x010fea0003900000 */
[----:B------:R-:W4:Y:S02]  /*1cd00*/  @!P0 SYNCS.PHASECHK.TRANS64 P0, [R6+URZ+0x38860], R20 ;  /* 0x03886014060085a7 */ /* 0x000f24000800007f */
[----:B----4-:R-:W-:Y:S05]  /*1cd10*/  @!P0 BRA `(.L_x_3180) ;  /* 0xfffffffc00f08947 */ /* 0x010fea000383ffff */
[----:B------:R-:W-:Y:S05]  /*1cd20*/  BRA `(.L_x_3272) ;  /* 0xffffffbc00b47947 */ /* 0x000fea000383ffff */
.L_x_3181:
        /* <DEDUP_REMOVED lines=8> */
.L_x_3274:
[----:B------:R-:W-:Y:S05]  /*1cdb0*/  BSYNC B1 ;  /* 0x0000000000017941 */ /* 0x000fea0003800000 */
.L_x_3273:
        /* <DEDUP_REMOVED lines=13> */
.L_x_3275:
        /* <DEDUP_REMOVED lines=17> */
.L_x_3276:
        /* <DEDUP_REMOVED lines=16> */
.L_x_3277:
        /* <DEDUP_REMOVED lines=19> */
.L_x_3278:
        /* <DEDUP_REMOVED lines=14> */
.L_x_3279:
        /* <DEDUP_REMOVED lines=16> */
.L_x_3280:
        /* <DEDUP_REMOVED lines=14> */
.L_x_3281:
[----:B------:R-:W-:Y:S05]  /*1d490*/  BRA `(.L_x_3282) ;  /* 0xffffffbc00207947 */ /* 0x000fea000383ffff */
.L_x_3189:
[----:B------:R-:W-:Y:S01]  /*1d4a0*/  BSSY B0, `(.L_x_3283) ;  /* 0x0000008000007945 */ /* 0x000fe20003800000 */
[----:B------:R-:W-:Y:S02]  /*1d4b0*/  IMAD.MOV.U32 R13, RZ, RZ, R24 ;  /* 0x000000ffff0d7224 */ /* 0x000fe400078e0018 */
[----:B------:R-:W-:Y:S02]  /*1d4c0*/  IMAD.MOV.U32 R12, RZ, RZ, RZ ;  /* 0x000000ffff0c7224 */ /* 0x000fe400078e00ff */
[----:B------:R-:W-:Y:S02]  /*1d4d0*/  IMAD.MOV.U32 R11, RZ, RZ, 0x1f ;  /* 0x0000001fff0b7424 */ /* 0x000fe400078e00ff */
[----:B------:R-:W-:-:S07]  /*1d4e0*/  IMAD.MOV.U32 R15, RZ, RZ, -0x1 ;  /* 0xffffffffff0f7424 */ /* 0x000fce00078e00ff */
[----:B01234-:R-:W-:Y:S05]  /*1d4f0*/  WARPSYNC.COLLECTIVE R15, `(.L_x_3284) ;  /* 0x000000000f087348 */ /* 0x01ffea0003c00000 */
[----:B------:R0:W0:Y:S02]  /*1d500*/  SHFL.IDX P6, R14, R13, R12, R11 ;  /* 0x0000000c0d0e7389 */ /* 0x00002400000c000b */
[----:B01234-:R-:W-:Y:S01]  /*1d510*/  ENDCOLLECTIVE ;  /* 0x000000000000791b */ /* 0x01ffe20003800000 */
.L_x_3284:
[----:B------:R-:W-:Y:S05]  /*1d520*/  BSYNC B0 ;  /* 0x0000000000007941 */ /* 0x000fea0003800000 */
.L_x_3283:
        /* <DEDUP_REMOVED lines=9> */
.L_x_3285:
        /* <DEDUP_REMOVED lines=18> */
.L_x_3286:
[----:B------:R-:W-:Y:S01]  /*1d6e0*/  IMAD.MOV.U32 R12, RZ, RZ, 0x2 ;  /* 0x00000002ff0c7424 */ /* 0x000fe200078e00ff */
[----:B------:R-:W-:-:S05]  /*1d6f0*/  SEL R4, R14, RZ, P1 ;  /* 0x000000ff0e047207 */ /* 0x000fca0000800000 */
[----:B------:R-:W-:-:S04]  /*1d700*/  IMAD.IADD R4, R25, 0x1, R4 ;  /* 0x0000000119047824 */ /* 0x000fc800078e0204 */
[----:B------:R-:W-:-:S07]  /*1d710*/  IMAD.MOV.U32 R13, RZ, RZ, R4 ;  /* 0x000000ffff0d7224 */ /* 0x000fce00078e0004 */
[----:B------:R-:W-:Y:S05]  /*1d720*/  WARPSYNC.COLLECTIVE R15, `(.L_x_3287) ;  /* 0x000000000f087348 */ /* 0x000fea0003c00000 */
[----:B------:R0:W1:Y:S02]  /*1d730*/  SHFL.UP P6, R14, R13, R12, R11 ;  /* 0x0400000c0d0e7389 */ /* 0x00006400000c000b */
[----:B01----:R-:W-:Y:S01]  /*1d740*/  ENDCOLLECTIVE ;  /* 0x000000000000791b */ /* 0x003fe20003800000 */
.L_x_3287:
[----:B------:R-:W-:Y:S01]  /*1d750*/  IMAD.MOV.U32 R12, RZ, RZ, 0x4 ;  /* 0x00000004ff0c7424 */ /* 0x000fe200078e00ff */
[----:B------:R-:W-:-:S05]  /*1d760*/  SEL R3, R14, RZ, P2 ;  /* 0x000000ff0e037207 */ /* 0x000fca0001000000 */
[----:B------:R-:W-:-:S04]  /*1d770*/  IMAD.IADD R6, R4, 0x1, R3 ;  /* 0x0000000104067824 */ /* 0x000fc800078e0203 */
[----:B------:R-:W-:-:S07]  /*1d780*/  IMAD.MOV.U32 R13, RZ, RZ, R6 ;  /* 0x000000ffff0d7224 */ /* 0x000fce00078e0006 */
[----:B------:R-:W-:Y:S05]  /*1d790*/  WARPSYNC.COLLECTIVE R15, `(.L_x_3288) ;  /* 0x000000000f087348 */ /* 0x000fea0003c00000 */
[----:B------:R0:W1:Y:S02]  /*1d7a0*/  SHFL.UP P6, R14, R13, R12, R11 ;  /* 0x0400000c0d0e7389 */ /* 0x00006400000c000b */
[----:B01----:R-:W-:Y:S01]  /*1d7b0*/  ENDCOLLECTIVE ;  /* 0x000000000000791b */ /* 0x003fe20003800000 */
.L_x_3288:
[----:B------:R-:W-:Y:S01]  /*1d7c0*/  IMAD.MOV.U32 R12, RZ, RZ, 0x8 ;  /* 0x00000008ff0c7424 */ /* 0x000fe200078e00ff */
[----:B------:R-:W-:-:S05]  /*1d7d0*/  SEL R3, R14, RZ, P3 ;  /* 0x000000ff0e037207 */ /* 0x000fca0001800000 */
[----:B------:R-:W-:-:S04]  /*1d7e0*/  IMAD.IADD R2, R6, 0x1, R3 ;  /* 0x0000000106027824 */ /* 0x000fc800078e0203 */
[----:B------:R-:W-:-:S07]  /*1d7f0*/  IMAD.MOV.U32 R13, RZ, RZ, R2 ;  /* 0x000000ffff0d7224 */ /* 0x000fce00078e0002 */
[----:B------:R-:W-:Y:S05]  /*1d800*/  WARPSYNC.COLLECTIVE R15, `(.L_x_3289) ;  /* 0x000000000f087348 */ /* 0x000fea0003c00000 */
[----:B------:R0:W1:Y:S02]  /*1d810*/  SHFL.UP P6, R14, R13, R12, R11 ;  /* 0x0400000c0d0e7389 */ /* 0x00006400000c000b */
[----:B01----:R-:W-:Y:S01]  /*1d820*/  ENDCOLLECTIVE ;  /* 0x000000000000791b */ /* 0x003fe20003800000 */
.L_x_3289:
[----:B------:R-:W-:Y:S01]  /*1d830*/  IMAD.MOV.U32 R12, RZ, RZ, 0x10 ;  /* 0x00000010ff0c7424 */ /* 0x000fe200078e00ff */
[----:B------:R-:W-:-:S05]  /*1d840*/  SEL R3, R14, RZ, P4 ;  /* 0x000000ff0e037207 */ /* 0x000fca0002000000 */
[----:B------:R-:W-:-:S04]  /*1d850*/  IMAD.IADD R3, R2, 0x1, R3 ;  /* 0x0000000102037824 */ /* 0x000fc800078e0203 */
[----:B------:R-:W-:-:S07]  /*1d860*/  IMAD.MOV.U32 R13, RZ, RZ, R3 ;  /* 0x000000ffff0d7224 */ /* 0x000fce00078e0003 */
[----:B------:R-:W-:Y:S05]  /*1d870*/  WARPSYNC.COLLECTIVE R15, `(.L_x_3290) ;  /* 0x000000000f087348 */ /* 0x000fea0003c00000 */
[----:B------:R0:W1:Y:S02]  /*1d880*/  SHFL.UP P6, R14, R13, R12, R11 ;  /* 0x0400000c0d0e7389 */ /* 0x00006400000c000b */
[----:B01----:R-:W-:Y:S01]  /*1d890*/  ENDCOLLECTIVE ;  /* 0x000000000000791b */ /* 0x003fe20003800000 */
.L_x_3290:
        /* <DEDUP_REMOVED lines=8> */
.L_x_3291:
[----:B------:R-:W-:Y:S05]  /*1d920*/  BRA `(.L_x_3292) ;  /* 0xffffffbc00b47947 */ /* 0x000fea000383ffff */
.L_x_3194:
        /* <DEDUP_REMOVED lines=8> */
.L_x_3294:
[----:B------:R-:W-:Y:S05]  /*1d9b0*/  BSYNC B0 ;  /* 0x0000000000007941 */ /* 0x000fea0003800000 */
.L_x_3293:
        /* <DEDUP_REMOVED lines=8> */
.L_x_3295:
[----:B------:R-:W-:Y:S01]  /*1da40*/  IMAD.MOV.U32 R12, RZ, RZ, 0x4 ;  /* 0x00000004ff0c7424 */ /* 0x000fe200078e00ff */
[----:B------:R-:W-:-:S05]  /*1da50*/  SEL R2, R14, RZ, P2 ;  /* 0x000000ff0e027207 */ /* 0x000fca0001000000 */
[----:B------:R-:W-:-:S04]  /*1da60*/  IMAD.IADD R2, R13, 0x1, R2 ;  /* 0x000000010d027824 */ /* 0x000fc800078e0202 */
[----:B------:R-:W-:-:S07]  /*1da70*/  IMAD.MOV.U32 R13, RZ, RZ, R2 ;  /* 0x000000ffff0d7224 */ /* 0x000fce00078e0002 */
[----:B------:R-:W-:Y:S05]  /*1da80*/  WARPSYNC.COLLECTIVE R15, `(.L_x_3296) ;  /* 0x000000000f087348 */ /* 0x000fea0003c00000 */
[----:B------:R0:W1:Y:S02]  /*1da90*/  SHFL.UP P6, R14, R13, R12, R11 ;  /* 0x0400000c0d0e7389 */ /* 0x00006400000c000b */
[----:B01----:R-:W-:Y:S01]  /*1daa0*/  ENDCOLLECTIVE ;  /* 0x000000000000791b */ /* 0x003fe20003800000 */
.L_x_3296:
[----:B------:R-:W-:Y:S01]  /*1dab0*/  IMAD.MOV.U32 R12, RZ, RZ, 0x8 ;  /* 0x00000008ff0c7424 */ /* 0x000fe200078e00ff */
[----:B------:R-:W-:-:S05]  /*1dac0*/  SEL R3, R14, RZ, P3 ;  /* 0x000000ff0e037207 */ /* 0x000fca0001800000 */
[----:B------:R-:W-:-:S04]  /*1dad0*/  IMAD.IADD R3, R2, 0x1, R3 ;  /* 0x0000000102037824 */ /* 0x000fc800078e0203 */
[----:B------:R-:W-:-:S07]  /*1dae0*/  IMAD.MOV.U32 R13, RZ, RZ, R3 ;  /* 0x000000ffff0d7224 */ /* 0x000fce00078e0003 */
[----:B------:R-:W-:Y:S05]  /*1daf0*/  WARPSYNC.COLLECTIVE R15, `(.L_x_3297) ;  /* 0x000000000f087348 */ /* 0x000fea0003c00000 */
[----:B------:R0:W1:Y:S02]  /*1db00*/  SHFL.UP P6, R14, R13, R12, R11 ;  /* 0x0400000c0d0e7389 */ /* 0x00006400000c000b */
[----:B01----:R-:W-:Y:S01]  /*1db10*/  ENDCOLLECTIVE ;  /* 0x000000000000791b */ /* 0x003fe20003800000 */
.L_x_3297:
[----:B------:R-:W-:Y:S01]  /*1db20*/  IMAD.MOV.U32 R12, RZ, RZ, 0x10 ;  /* 0x00000010ff0c7424 */ /* 0x000fe200078e00ff */
[----:B------:R-:W-:-:S05]  /*1db30*/  SEL R4, R14, RZ, P4 ;  /* 0x000000ff0e047207 */ /* 0x000fca0002000000 */
[----:B------:R-:W-:-:S04]  /*1db40*/  IMAD.IADD R4, R3, 0x1, R4 ;  /* 0x0000000103047824 */ /* 0x000fc800078e0204 */
[----:B------:R-:W-:-:S07]  /*1db50*/  IMAD.MOV.U32 R13, RZ, RZ, R4 ;  /* 0x000000ffff0d7224 */ /* 0x000fce00078e0004 */
[----:B------:R-:W-:Y:S05]  /*1db60*/  WARPSYNC.COLLECTIVE R15, `(.L_x_3298) ;  /* 0x000000000f087348 */ /* 0x000fea0003c00000 */
[----:B------:R0:W1:Y:S02]  /*1db70*/  SHFL.UP P6, R14, R13, R12, R11 ;  /* 0x0400000c0d0e7389 */ /* 0x00006400000c000b */
[----:B01----:R-:W-:Y:S01]  /*1db80*/  ENDCOLLECTIVE ;  /* 0x000000000000791b */ /* 0x003fe20003800000 */
.L_x_3298:
        /* <DEDUP_REMOVED lines=8> */
.L_x_3299:
[----:B------:R-:W-:Y:S05]  /*1dc10*/  BRA `(.L_x_3300) ;  /* 0xffffffbc00947947 */ /* 0x000fea000383ffff */
.L_x_3196:
[----:B------:R-:W-:Y:S01]  /*1dc20*/  BSSY B0, `(.L_x_3301) ;  /* 0x0000006000007945 */ /* 0x000fe20003800000 */
[----:B------:R-:W-:Y:S01]  /*1dc30*/  PLOP3.LUT P6, PT, P6, PT, PT, 0x8, 0x0 ;  /* 0x000000000000781c */ /* 0x000fe200037ce170 */
[----:B------:R-:W-:-:S12]  /*1dc40*/  IMAD.MOV.U32 R15, RZ, RZ, -0x1 ;  /* 0xffffffffff0f7424 */ /* 0x000fd800078e00ff */
[----:B01----:R-:W-:Y:S05]  /*1dc50*/  WARPSYNC.COLLECTIVE R15, `(.L_x_3302) ;  /* 0x000000000f087348 */ /* 0x003fea0003c00000 */
[----:B------:R-:W-:Y:S01]  /*1dc60*/  VOTE.ANY R14, PT, P6 ;  /* 0x00000000000e7806 */ /* 0x000fe200030e0100 */
[----:B01----:R-:W-:Y:S06]  /*1dc70*/  ENDCOLLECTIVE ;  /* 0x000000000000791b */ /* 0x003fec0003800000 */
.L_x_3302:
[----:B------:R-:W-:Y:S05]  /*1dc80*/  BSYNC B0 ;  /* 0x0000000000007941 */ /* 0x000fea0003800000 */
.L_x_3301:
        /* <DEDUP_REMOVED lines=9> */
.L_x_3303:
[----:B------:R-:W-:Y:S01]  /*1dd20*/  IMAD.MOV.U32 R25, RZ, RZ, R14 ;  /* 0x000000ffff197224 */ /* 0x000fe200078e000e */
[----:B------:R-:W-:Y:S06]  /*1dd30*/  BRA `(.L_x_3304) ;  /* 0xffffffbc00847947 */ /* 0x000fec000383ffff */
.L_x_3198:
[----:B------:R-:W-:Y:S01]  /*1dd40*/  BSSY B0, `(.L_x_3305) ;  /* 0x0000007000007945 */ /* 0x000fe20003800000 */
[----:B------:R-:W-:Y:S02]  /*1dd50*/  IMAD.MOV.U32 R13, RZ, RZ, R3 ;  /* 0x000000ffff0d7224 */ /* 0x000fe400078e0003 */
[----:B------:R-:W-:Y:S02]  /*1dd60*/  IMAD.MOV.U32 R11, RZ, RZ, 0x1f ;  /* 0x0000001fff0b7424 */ /* 0x000fe400078e00ff */
[----:B------:R-:W-:-:S07]  /*1dd70*/  IMAD.MOV.U32 R15, RZ, RZ, -0x1 ;  /* 0xffffffffff0f7424 */ /* 0x000fce00078e00ff */
[----:B0123--:R-:W-:Y:S05]  /*1dd80*/  WARPSYNC.COLLECTIVE R15, `(.L_x_3306) ;  /* 0x000000000f087348 */ /* 0x00ffea0003c00000 */
[----:B------:R4:W0:Y:S02]  /*1dd90*/  SHFL.IDX P6, R14, R13, R12, R11 ;  /* 0x0000000c0d0e7389 */ /* 0x00082400000c000b */
[----:B01234-:R-:W-:Y:S01]  /*1dda0*/  ENDCOLLECTIVE ;  /* 0x000000000000791b */ /* 0x01ffe20003800000 */
.L_x_3306:
[----:B------:R-:W-:Y:S05]  /*1ddb0*/  BSYNC B0 ;  /* 0x0000000000007941 */ /* 0x000fea0003800000 */
.L_x_3305:
[----:B------:R-:W-:Y:S05]  /*1ddc0*/  BRA `(.L_x_3197) ;  /* 0xffffffbc007c7947 */ /* 0x000fea000383ffff */
.L_x_3202:
[----:B0-----:R0:W1:Y:S02]  /*1ddd0*/  SYNCS.PHASECHK.TRANS64.TRYWAIT P0, [R5+URZ+0x38820], R0 ;  /* 0x03882000050075a7 */ /* 0x001064000800017f */
[----:B-1----:R-:W-:Y:S05]  /*1dde0*/  @!P0 NANOSLEEP.SYNCS 0x989680 ;  /* 0x009896800000895d */ /* 0x002fea0003900000 */
[----:B------:R-:W1:Y:S02]  /*1ddf0*/  @!P0 SYNCS.PHASECHK.TRANS64 P0, [R5+URZ+0x38820], R0 ;  /* 0x03882000050085a7 */ /* 0x000e64000800007f */
[----:B-1----:R-:W-:Y:S05]  /*1de00*/  @!P0 BRA `(.L_x_3202) ;  /* 0xfffffffc00f08947 */ /* 0x002fea000383ffff */
[----:B------:R-:W-:Y:S05]  /*1de10*/  BRA `(.L_x_3307) ;  /* 0xffffffc000f47947 */ /* 0x000fea000383ffff */
.L_x_3203:
        /* <DEDUP_REMOVED lines=11> */
.L_x_3309:
[----:B------:R-:W-:Y:S05]  /*1ded0*/  BSYNC B0 ;  /* 0x0000000000007941 */ /* 0x000fea0003800000 */
.L_x_3308:
[----:B------:R-:W-:Y:S05]  /*1dee0*/  BRA `(.L_x_3310) ;  /* 0xffffffc000dc7947 */ /* 0x000fea000383ffff */
.L_x_3206:
[----:B------:R-:W-:Y:S01]  /*1def0*/  BSSY B1, `(.L_x_3311) ;  /* 0x0000006000017945 */ /* 0x000fe20003800000 */
[----:B------:R-:W-:-:S07]  /*1df00*/  IMAD.MOV.U32 R15, RZ, RZ, -0x1 ;  /* 0xffffffffff0f7424 */ /* 0x000fce00078e00ff */
[----:B0-234-:R-:W-:Y:S05]  /*1df10*/  WARPSYNC.COLLECTIVE R15, `(.L_x_3312) ;  /* 0x000000000f0c7348 */ /* 0x01dfea0003c00000 */
[----:B------:R-:W-:Y:S02]  /*1df20*/  ELECT P6, UR62, PT ;  /* 0x00000000003e782f */ /* 0x000fe400038c0000 */
[----:B------:R-:W-:Y:S01]  /*1df30*/  MOV R14, UR62 ;  /* 0x0000003e000e7c02 */ /* 0x000fe20008000f00 */
[----:B0-234-:R-:W-:Y:S10]  /*1df40*/  ENDCOLLECTIVE ;  /* 0x000000000000791b */ /* 0x01dff40003800000 */
.L_x_3312:
[----:B------:R-:W-:Y:S05]  /*1df50*/  BSYNC B1 ;  /* 0x0000000000017941 */ /* 0x000fea0003800000 */
.L_x_3311:
[----:B------:R-:W-:Y:S05]  /*1df60*/  BRA `(.L_x_3313) ;  /* 0xffffffc000d47947 */ /* 0x000fea000383ffff */
.L_x_3208:
[----:B0-----:R0:W1:Y:S02]  /*1df70*/  SYNCS.PHASECHK.TRANS64.TRYWAIT P1, [R3+URZ+0x38840], R2 ;  /* 0x03884002030075a7 */ /* 0x001064000802017f */
[----:B-1----:R-:W-:Y:S05]  /*1df80*/  @!P1 NANOSLEEP.SYNCS 0x989680 ;  /* 0x009896800000995d */ /* 0x002fea0003900000 */
[----:B------:R-:W1:Y:S02]  /*1df90*/  @!P1 SYNCS.PHASECHK.TRANS64 P1, [R3+URZ+0x38840], R2 ;  /* 0x03884002030095a7 */ /* 0x000e64000802007f */
[----:B-1----:R-:W-:Y:S05]  /*1dfa0*/  @!P1 BRA `(.L_x_3208) ;  /* 0xfffffffc00f09947 */ /* 0x002fea000383ffff */
[----:B------:R-:W-:Y:S05]  /*1dfb0*/  BRA `(.L_x_3314) ;  /* 0xffffffc000f47947 */ /* 0x000fea000383ffff */
.L_x_3210:
[----:B-1----:R1:W0:Y:S02]  /*1dfc0*/  SYNCS.PHASECHK.TRANS64.TRYWAIT P1, [R5+URZ+0x38840], R0 ;  /* 0x03884000050075a7 */ /* 0x002224000802017f */
[----:B0-----:R-:W-:Y:S05]  /*1dfd0*/  @!P1 NANOSLEEP.SYNCS 0x989680 ;  /* 0x009896800000995d */ /* 0x001fea0003900000 */
[----:B------:R-:W0:Y:S02]  /*1dfe0*/  @!P1 SYNCS.PHASECHK.TRANS64 P1, [R5+URZ+0x38840], R0 ;  /* 0x03884000050095a7 */ /* 0x000e24000802007f */
[----:B0-----:R-:W-:Y:S05]  /*1dff0*/  @!P1 BRA `(.L_x_3210) ;  /* 0xfffffffc00f09947 */ /* 0x001fea000383ffff */
[----:B------:R-:W-:Y:S05]  /*1e000*/  BRA `(.L_x_3315) ;  /* 0xffffffc400007947 */ /* 0x000fea000383ffff */
.L_x_3212:
[----:B------:R0:W0:Y:S02]  /*1e010*/  SYNCS.PHASECHK.TRANS64.TRYWAIT P1, [R3+URZ+0x38860], R2 ;  /* 0x03886002030075a7 */ /* 0x000024000802017f */
[----:B0-----:R-:W-:Y:S05]  /*1e020*/  @!P1 NANOSLEEP.SYNCS 0x989680 ;  /* 0x009896800000995d */ /* 0x001fea0003900000 */
[----:B------:R-:W0:Y:S02]  /*1e030*/  @!P1 SYNCS.PHASECHK.TRANS64 P1, [R3+URZ+0x38860], R2 ;  /* 0x03886002030095a7 */ /* 0x000e24000802007f */
[----:B0-----:R-:W-:Y:S05]  /*1e040*/  @!P1 BRA `(.L_x_3212) ;  /* 0xfffffffc00f09947 */ /* 0x001fea000383ffff */
[----:B------:R-:W-:Y:S05]  /*1e050*/  BRA `(.L_x_3316) ;  /* 0xffffffc000fc7947 */ /* 0x000fea000383ffff */
.L_x_3317:
        /* <DEDUP_REMOVED lines=10> */
.L_x_5643:


//--------------------- .text._ZN7cutlass13device_kernelIN5flash11enable_sm90INS1_16FlashAttnFwdSm90INS1_25CollectiveMainloopFwdSm90ILi2EN4cute5tupleIJNS5_1CILi1EEES8_S8_EEENS6_IJNS7_ILi64EEESA_SA_EEELi512ENS_10bfloat16_tEfNS_4arch4Sm90ELb0ELb1ELb0ELb1ELb1ELb1ELb1ELb0ELb0ELb1ELb0ELb0EEENS1_21CollectiveEpilogueFwdINS6_IJSA_NS7_ILi512EEESA_EEES9_SC_SE_Li256ELb1ELb1ELb0ELb0EEENS1_36VarlenDynamicPersistentTileSchedulerILi64ELi64ELi256ELi128ELb0ELb1ELb1ELb1ELb0ELb1EEEEEEEEEvNT_6ParamsE --------------------------
	.section	.text._ZN7cutlass13device_kernelIN5flash11enable_sm90INS1_16FlashAttnFwdSm90INS1_25CollectiveMainloopFwdSm90ILi2EN4cute5tupleIJNS5_1CILi1EEES8_S8_EEENS6_IJNS7_ILi64EEESA_SA_EEELi512ENS_10bfloat16_tEfNS_4arch4Sm90ELb0ELb1ELb0ELb1ELb1ELb1ELb1ELb0ELb0ELb1ELb0ELb0EEENS1_21CollectiveEpilogueFwdINS6_IJSA_NS7_ILi512EEESA_EEES9_SC_SE_Li256ELb1ELb1ELb0ELb0EEENS1_36VarlenDynamicPersistentTileSchedulerILi64ELi64ELi256ELi128ELb0ELb1ELb1ELb1ELb0ELb1EEEEEEEEEvNT_6ParamsE,"ax",@progbits
	.align	128
.text._ZN7cutlass13device_kernelIN5flash11enable_sm90INS1_16FlashAttnFwdSm90INS1_25CollectiveMainloopFwdSm90ILi2EN4cute5tupleIJNS5_1CILi1EEES8_S8_EEENS6_IJNS7_ILi64EEESA_SA_EEELi512ENS_10bfloat16_tEfNS_4arch4Sm90ELb0ELb1ELb0ELb1ELb1ELb1ELb1ELb0ELb0ELb1ELb0ELb0EEENS1_21CollectiveEpilogueFwdINS6_IJSA_NS7_ILi512EEESA_EEES9_SC_SE_Li256ELb1ELb1ELb0ELb0EEENS1_36VarlenDynamicPersistentTileSchedulerILi64ELi64ELi256ELi128ELb0ELb1ELb1ELb1ELb0ELb1EEEEEEEEEvNT_6ParamsE:
        .type           _ZN7cutlass13device_kernelIN5flash11enable_sm90INS1_16FlashAttnFwdSm90INS1_25CollectiveMainloopFwdSm90ILi2EN4cute5tupleIJNS5_1CILi1EEES8_S8_EEENS6_IJNS7_ILi64EEESA_SA_EEELi512ENS_10bfloat16_tEfNS_4arch4Sm90ELb0ELb1ELb0ELb1ELb1ELb1ELb1ELb0ELb0ELb1ELb0ELb0EEENS1_21CollectiveEpilogueFwdINS6_IJSA_NS7_ILi512EEESA_EEES9_SC_SE_Li256ELb1ELb1ELb0ELb0EEENS1_36VarlenDynamicPersistentTileSchedulerILi64ELi64ELi256ELi128ELb0ELb1ELb1ELb1ELb0ELb1EEEEEEEEEvNT_6ParamsE,@function
        .size           _ZN7cutlass13device_kernelIN5flash11enable_sm90INS1_16FlashAttnFwdSm90INS1_25CollectiveMainloopFwdSm90ILi2EN4cute5tupleIJNS5_1CILi1EEES8_S8_EEENS6_IJNS7_ILi64EEESA_SA_EEELi512ENS_10bfloat16_tEfNS_4arch4Sm90ELb0ELb1ELb0ELb1ELb1ELb1ELb1ELb0ELb0ELb1ELb0ELb0EEENS1_21CollectiveEpilogueFwdINS6_IJSA_NS7_ILi512EEESA_EEES9_SC_SE_Li256ELb1ELb1ELb0ELb0EEENS1_36VarlenDynamicPersistentTileSchedulerILi64ELi64ELi256ELi128ELb0ELb1ELb1ELb1ELb0ELb1EEEEEEEEEvNT_6ParamsE,(.L_x_5644 - _ZN7cutlass13device_kernelIN5flash11enable_sm90INS1_16FlashAttnFwdSm90INS1_25CollectiveMainloopFwdSm90ILi2EN4cute5tupleIJNS5_1CILi1EEES8_S8_EEENS6_IJNS7_ILi64EEESA_SA_EEELi512ENS_10bfloat16_tEfNS_4arch4Sm90ELb0ELb1ELb0ELb1ELb1ELb1ELb1ELb0ELb0ELb1ELb0ELb0EEENS1_21CollectiveEpilogueFwdINS6_IJSA_NS7_ILi512EEESA_EEES9_SC_SE_Li256ELb1ELb1ELb0ELb0EEENS1_36VarlenDynamicPersistentTileSchedulerILi64ELi64ELi256ELi128ELb0ELb1ELb1ELb1ELb0ELb1EEEEEEEEEvNT_6ParamsE)
        .other          _ZN7cutlass13device_kernelIN5flash11enable_sm90INS1_16FlashAttnFwdSm90INS1_25CollectiveMainloopFwdSm90ILi2EN4cute5tupleIJNS5_1CILi1EEES8_S8_EEENS6_IJNS7_ILi64EEESA_SA_EEELi512ENS_10bfloat16_tEfNS_4arch4Sm90ELb0ELb1ELb0ELb1ELb1ELb1ELb1ELb0ELb0ELb1ELb0ELb0EEENS1_21CollectiveEpilogueFwdINS6_IJSA_NS7_ILi512EEESA_EEES9_SC_SE_Li256ELb1ELb1ELb0ELb0EEENS1_36VarlenDynamicPersistentTileSchedulerILi64ELi64ELi256ELi128ELb0ELb1ELb1ELb1ELb0ELb1EEEEEEEEEvNT_6ParamsE,@"STO_CUDA_ENTRY STV_DEFAULT"
_ZN7cutlass13device_kernelIN5flash11enable_sm90INS1_16FlashAttnFwdSm90INS1_25CollectiveMainloopFwdSm90ILi2EN4cute5tupleIJNS5_1CILi1EEES8_S8_EEENS6_IJNS7_ILi64EEESA_SA_EEELi512ENS_10bfloat16_tEfNS_4arch4Sm90ELb0ELb1ELb0ELb1ELb1ELb1ELb1ELb0ELb0ELb1ELb0ELb0EEENS1_21CollectiveEpilogueFwdINS6_IJSA_NS7_ILi512EEESA_EEES9_SC_SE_Li256ELb1ELb1ELb0ELb0EEENS1_36VarlenDynamicPersistentTileSchedulerILi64ELi64ELi256ELi128ELb0ELb1ELb1ELb1ELb0ELb1EEEEEEEEEvNT_6ParamsE:
[----:B------:R-:W0:Y:S02]  /*0000*/  LDC R1, c[0x0][0x28] ;  /* 0x00000a00ff017b82 */ /* 0x000e240000000800 */
[----:B0-----:R-:W-:Y:S01]  /*0010*/  VIADD R1, R1, 0xffffff90 ;  /* 0xffffff9001017836 */ /* 0x001fe20000000000 */
[----:B------:R-:W0:Y:S01]  /*0020*/  S2R R0, SR_TID.X ;  /* 0x0000000000007919 */ /* 0x000e220000002100 */
[----:B------:R-:W-:Y:S01]  /*0030*/  ELECT P0, URZ, PT ;  /* 0x00000000003f782f */ /* 0x000fe20003800000 */
[----:B------:R-:W-:Y:S01]  /*0040*/  BSSY B0, `(.L_x_3318) ;  /* 0x000000e000007945 */ /* 0x000fe20003800000 */
[--C-:B0-----:R-:W-:Y:S02]  /*0050*/  SHF.R.U32.HI R2, RZ, 0x5, R0.reuse ;  /* 0x00000005ff027819 */ /* 0x101fe40000011600 */
[----:B------:R-:W-:-:S03]  /*0060*/  SHF.R.U32.HI R4, RZ, 0x7, R0 ;  /* 0x00000007ff047819 */ /* 0x000fc60000011600 */
        /* <DEDUP_REMOVED lines=11> */
.L_x_3319:
[----:B------:R-:W-:Y:S05]  /*0120*/  BSYNC B0 ;  /* 0x0000000000007941 */ /* 0x000fea0003800000 */
.L_x_3318:
        /* <DEDUP_REMOVED lines=21> */
[----:B0-----:R0:W1:Y:S01]  /*0280*/  @UP1 SYNCS.EXCH.64 URZ, [UR8+0x38800], UR4 ;  /* 0x03880004083f15b2 */ /* 0x0010620008000100 */
[----:B------:R0:W2:Y:S04]  /*0290*/  @UP2 SYNCS.EXCH.64 URZ, [UR8+0x38810], UR4 ;  /* 0x03881004083f25b2 */ /* 0x0000a80008000100 */
[----:B------:R0:W3:Y:S01]  /*02a0*/  @UP3 SYNCS.EXCH.64 URZ, [UR8+0x38820], UR6 ;  /* 0x03882006083f35b2 */ /* 0x0000e20008000100 */
        /* <DEDUP_REMOVED lines=14> */
[----:B----4-:R-:W-:Y:S01]  /*0390*/  NOP ;  /* 0x0000000000007918 */ /* 0x010fe20000000000 */
.L_x_3320:
[----:B------:R-:W4:Y:S01]  /*03a0*/  SHFL.IDX PT, R3, R2, RZ, 0x1f ;  /* 0x00001fff02037589 */ /* 0x000f2200000e0000 */
[----:B------:R-:W-:Y:S01]  /*03b0*/  NOP ;  /* 0x0000000000007918 */ /* 0x000fe20000000000 */
[----:B----4-:R-:W-:-:S13]  /*03c0*/  ISETP.NE.AND P0, PT, R3, RZ, PT ;  /* 0x000000ff0300720c */ /* 0x010fda0003f05270 */
        /* <DEDUP_REMOVED lines=18> */
[----:B----4-:R-:W-:Y:S01]  /*04f0*/  NOP ;  /* 0x0000000000007918 */ /* 0x010fe20000000000 */
.L_x_3321:
[----:B------:R-:W4:Y:S01]  /*0500*/  SHFL.IDX PT, R3, R2, RZ, 0x1f ;  /* 0x00001fff02037589 */ /* 0x000f2200000e0000 */
[----:B------:R-:W-:Y:S01]  /*0510*/  NOP ;  /* 0x0000000000007918 */ /* 0x000fe20000000000 */
[----:B----4-:R-:W-:-:S13]  /*0520*/  ISETP.NE.AND P0, PT, R3, RZ, PT ;  /* 0x000000ff0300720c */ /* 0x010fda0003f05270 */
        /* <DEDUP_REMOVED lines=15> */
.L_x_3322:
        /* <DEDUP_REMOVED lines=22> */
.L_x_3323:
        /* <DEDUP_REMOVED lines=22> */
.L_x_3324:
[----:B------:R-:W-:Y:S01]  /*08e0*/  PLOP3.LUT P0, PT, PT, PT, UP0, 0x80, 0x0 ;  /* 0x000000000000781c */ /* 0x000fe20003f0f008 */
[----:B------:R-:W-:Y:S01]  /*08f0*/  UMOV UR36, 0x1 ;  /* 0x0000000100247882 */ /* 0x000fe20000000000 */
[----:B------:R-:W-:Y:S01]  /*0900*/  NOP ;  /* 0x0000000000007918 */ /* 0x000fe20000000000 */
[----:B------:R-:W-:Y:S01]  /*0910*/  USEL UR36, UR36, 0x2, !UP0 ;  /* 0x0000000224247887 */ /* 0x000fe2000c000000 */
[----:B------:R-:W-:Y:S01]  /*0920*/  BSSY B9, `(.L_x_3325) ;  /* 0x00025bd000097945 */ /* 0x000fe20003800000 */
[----:B------:R-:W-:Y:S01]  /*0930*/  ULDC.64 UR50, c[0x0][0x208] ;  /* 0x0000820000327ab9 */ /* 0x000fe20000000a00 */
[----:B0123--:R-:W-:Y:S07]  /*0940*/  BAR.SYNC.DEFER_BLOCKING 0x0 ;  /* 0x0000000000007b1d */ /* 0x00ffee0000010000 */
[----:B------:R-:W-:Y:S05]  /*0950*/  @!P0 BRA `(.L_x_3326) ;  /* 0x000001d000048947 */ /* 0x000fea0003800000 */
.L_x_3327:
[----:B------:R-:W-:-:S08]  /*0960*/  NOP ;  /* 0x0000000000007918 */ /* 0x000fd00000000000 */
[----:B------:R-:W0:Y:S02]  /*0970*/  USETMAXREG.TRY_ALLOC.CTAPOOL UP0, 0xe8 ;  /* 0x000000e8000079c8 */ /* 0x000e240008000600 */
[----:B0-----:R-:W-:-:S13]  /*0980*/  PLOP3.LUT P0, PT, PT, PT, UP0, 0x80, 0x0 ;  /* 0x000000000000781c */ /* 0x001fda0003f0f008 */
[----:B------:R-:W-:Y:S05]  /*0990*/  @!P0 BRA `(.L_x_3327) ;  /* 0xfffffffc00f08947 */ /* 0x000fea000383ffff */
[----:B------:R-:W-:Y:S01]  /*09a0*/  SHF.R.U32.HI R2, RZ, 0x7, R0 ;  /* 0x00000007ff027819 */ /* 0x000fe20000011600 */
[----:B------:R-:W0:Y:S01]  /*09b0*/  S2UR UR4, SR_CgaCtaId ;  /* 0x00000000000479c3 */ /* 0x000e220000008800 */
[----:B------:R-:W-:Y:S02]  /*09c0*/  MOV R3, 0x400 ;  /* 0x0000040000037802 */ /* 0x000fe40000000f00 */
[----:B------:R-:W-:-:S13]  /*09d0*/  ISETP.NE.AND P0, PT, R2, 0x1, PT ;  /* 0x000000010200780c */ /* 0x000fda0003f05270 */
        /* <DEDUP_REMOVED lines=16> */
[----:B------:R-:W-:Y:S02]  /*0ae0*/  IMAD.MOV.U32 R191, RZ, RZ, RZ ;  /* 0x000000ffffbf7224 */ /* 0x000fe400078e00ff */
[----:B------:R-:W-:Y:S01]  /*0af0*/  IMAD.MOV.U32 R23, RZ, RZ, RZ ;  /* 0x000000ffff177224 */ /* 0x000fe200078e00ff */
[CC--:B------:R-:W-:Y:S02]  /*0b00*/  LEA.HI R2, R0.reuse, R18.reuse, RZ, 0x4 ;  /* 0x0000001200027211 */ /* 0x0c0fe400078f20ff */
[----:B------:R-:W-:-:S02]  /*0b10*/  LEA.HI R6, R0, R18, RZ, 0x7 ;  /* 0x0000001200067211 */ /* 0x000fc400078f38ff */
[----:B------:R-:W-:Y:S02]  /*0b20*/  LOP3.LUT R3, R2, 0xfffffff0, RZ, 0xc0, !PT ;  /* 0xfffffff002037812 */ /* 0x000fe400078ec0ff */
[----:B------:R-:W-:Y:S02]  /*0b30*/  LOP3.LUT R5, R6, 0xffffff80, RZ, 0xc0, !PT ;  /* 0xffffff8006057812 */ /* 0x000fe400078ec0ff */
[----:B------:R-:W-:Y:S01]  /*0b40*/  LEA.HI R4, R0, R18, RZ, 0x5 ;  /* 0x0000001200047211 */ /* 0x000fe200078f28ff */
[C---:B------:R-:W-:Y:S01]  /*0b50*/  IMAD.IADD R3, R18.reuse, 0x1, -R3 ;  /* 0x0000000112037824 */ /* 0x040fe200078e0a03 */
[----:B------:R-:W-:Y:S01]  /*0b60*/  SHF.R.S32.HI R15, RZ, 0x7, R6 ;  /* 0x00000007ff0f7819 */ /* 0x000fe20000011406 */
[----:B------:R-:W-:Y:S01]  /*0b70*/  IMAD.IADD R7, R18, 0x1, -R5 ;  /* 0x0000000112077824 */ /* 0x000fe200078e0a05 */
[--C-:B------:R-:W-:Y:S02]  /*0b80*/  SHF.R.S32.HI R17, RZ, 0x5, R4.reuse ;  /* 0x00000005ff117819 */ /* 0x100fe40000011404 */
[--C-:B------:R-:W-:Y:S01]  /*0b90*/  SHF.R.S32.HI R10, RZ, 0x1f, R3.reuse ;  /* 0x0000001fff0a7819 */ /* 0x100fe20000011403 */
[----:B------:R-:W-:Y:S01]  /*0ba0*/  IMAD R13, R15, 0x100, R3 ;  /* 0x000001000f0d7824 */ /* 0x000fe200078e0203 */
[----:B------:R-:W-:-:S02]  /*0bb0*/  SHF.R.S32.HI R4, RZ, 0x1f, R4 ;  /* 0x0000001fff047819 */ /* 0x000fc40000011404 */
[----:B------:R-:W-:Y:S02]  /*0bc0*/  SHF.R.S32.HI R5, RZ, 0x4, R2 ;  /* 0x00000004ff057819 */ /* 0x000fe40000011402 */
[----:B------:R-:W-:Y:S02]  /*0bd0*/  LEA.HI R12, R10, R3, RZ, 0x3 ;  /* 0x000000030a0c7211 */ /* 0x000fe400078f18ff */
[----:B------:R-:W-:Y:S02]  /*0be0*/  LEA.HI R2, R2, R5, RZ, 0x1 ;  /* 0x0000000502027211 */ /* 0x000fe400078f08ff */
[----:B------:R-:W-:Y:S02]  /*0bf0*/  LEA.HI R4, R4, R17, RZ, 0x2 ;  /* 0x0000001104047211 */ /* 0x000fe400078f10ff */
[C---:B------:R-:W-:Y:S01]  /*0c00*/  LOP3.LUT R14, R12.reuse, 0xfffffff8, RZ, 0xc0, !PT ;  /* 0xfffffff80c0e7812 */ /* 0x040fe200078ec0ff */
[----:B------:R-:W-:Y:S01]  /*0c10*/  IMAD.SHL.U32 R12, R12, 0x40, RZ ;  /* 0x000000400c0c7824 */ /* 0x000fe200078e00ff */
[----:B------:R-:W-:-:S02]  /*0c20*/  LOP3.LUT R2, R2, 0x1ffffffe, RZ, 0xc0, !PT ;  /* 0x1ffffffe02027812 */ /* 0x000fc400078ec0ff */
[----:B------:R-:W-:Y:S01]  /*0c30*/  LOP3.LUT R4, R4, 0x3ffffc, RZ, 0xc0, !PT ;  /* 0x003ffffc04047812 */ /* 0x000fe200078ec0ff */
[----:B------:R-:W-:Y:S01]  /*0c40*/  IMAD.IADD R14, R3, 0x1, -R14 ;  /* 0x00000001030e7824 */ /* 0x000fe200078e0a0e */
[----:B------:R-:W-:Y:S01]  /*0c50*/  SHF.R.S32.HI R8, RZ, 0x1f, R7 ;  /* 0x0000001fff087819 */ /* 0x000fe20000011407 */
[----:B------:R-:W-:Y:S01]  /*0c60*/  IMAD.IADD R2, R5, 0x1, -R2 ;  /* 0x0000000105027824 */ /* 0x000fe200078e0a02 */
[----:B------:R-:W-:Y:S01]  /*0c70*/  LEA.HI R6, R6, R15, RZ, 0x1 ;  /* 0x0000000f06067211 */ /* 0x000fe200078f08ff */
[----:B------:R-:W-:Y:S01]  /*0c80*/  IMAD.IADD R4, R17, 0x1, -R4 ;  /* 0x0000000111047824 */ /* 0x000fe200078e0a04 */
[-C--:B------:R-:W-:Y:S01]  /*0c90*/  LEA.HI R9, R8, R7.reuse, RZ, 0x2 ;  /* 0x0000000708097211 */ /* 0x080fe200078f10ff */
[----:B------:R-:W-:Y:S01]  /*0ca0*/  IMAD.SHL.U32 R3, R14, 0x40, RZ ;  /* 0x000000400e037824 */ /* 0x000fe200078e00ff */
[----:B------:R-:W-:Y:S01]  /*0cb0*/  LEA.HI R8, R8, R7, RZ, 0x5 ;  /* 0x0000000708087211 */ /* 0x000fe200078f28ff */
[----:B------:R-:W-:Y:S01]  /*0cc0*/  IMAD R13, R4, 0x10, R13 ;  /* 0x00000010040d7824 */ /* 0x000fe200078e020d */
[----:B------:R-:W-:Y:S01]  /*0cd0*/  SHF.R.S32.HI R10, RZ, 0x2, R9 ;  /* 0x00000002ff0a7819 */ /* 0x000fe20000011409 */
[----:B------:R-:W-:Y:S01]  /*0ce0*/  IMAD.SHL.U32 R2, R2, 0x8, RZ ;  /* 0x0000000802027824 */ /* 0x000fe200078e00ff */
[----:B------:R-:W-:-:S02]  /*0cf0*/  LOP3.LUT R3, R3, 0x1c0, RZ, 0xc0, !PT ;  /* 0x000001c003037812 */ /* 0x000fc400078ec0ff */
[----:B------:R-:W-:Y:S01]  /*0d00*/  SHF.R.S32.HI R11, RZ, 0x1f, R9 ;  /* 0x0000001fff0b7819 */ /* 0x000fe20000011409 */
[--C-:B------:R-:W-:Y:S01]  /*0d10*/  IMAD.U32 R4, R13, 0x40, R2.reuse ;  /* 0x000000400d047824 */ /* 0x100fe200078e0002 */
[----:B------:R-:W-:Y:S02]  /*0d20*/  LOP3.LUT R2, R3, 0x8, R2, 0xf8, !PT ;  /* 0x0000000803027812 */ /* 0x000fe400078ef802 */
[----:B------:R-:W-:Y:S02]  /*0d30*/  SHF.R.U32.HI R3, RZ, 0x3, R3 ;  /* 0x00000003ff037819 */ /* 0x000fe40000011603 */
[----:B------:R-:W-:Y:S01]  /*0d40*/  LEA.HI R11, R11, R10, RZ, 0x3 ;  /* 0x0000000a0b0b7211 */ /* 0x000fe200078f18ff */
[----:B------:R0:W-:Y:S01]  /*0d50*/  STL [R1+0x68], R4 ;  /* 0x0000680401007387 */ /* 0x0001e20000100800 */
[----:B------:R-:W-:Y:S02]  /*0d60*/  LOP3.LUT R3, R2, R3, RZ, 0x3c, !PT ;  /* 0x0000000302037212 */ /* 0x000fe400078e3cff */
[----:B------:R-:W-:Y:S01]  /*0d70*/  LEA.HI R2, R0, R18, RZ, 0x3 ;  /* 0x0000001200027211 */ /* 0x000fe200078f18ff */
[----:B------:R-:W-:Y:S01]  /*0d80*/  STL [R1+0x58], RZ ;  /* 0x000058ff01007387 */ /* 0x000fe20000100800 */
[----:B------:R-:W-:-:S02]  /*0d90*/  LOP3.LUT R11, R11, 0xfffffff8, RZ, 0xc0, !PT ;  /* 0xfffffff80b0b7812 */ /* 0x000fc400078ec0ff */
[----:B------:R-:W-:Y:S02]  /*0da0*/  LEA.HI R0, R0, R18, RZ, 0x2 ;  /* 0x0000001200007211 */ /* 0x000fe400078f10ff */
[----:B------:R-:W-:Y:S01]  /*0db0*/  SHF.R.S32.HI R5, RZ, 0x3, R2 ;  /* 0x00000003ff057819 */ /* 0x000fe20000011402 */
[----:B------:R-:W-:Y:S01]  /*0dc0*/  IMAD.IADD R11, R10, 0x1, -R11 ;  /* 0x000000010a0b7824 */ /* 0x000fe200078e0a0b */
[----:B------:R-:W-:Y:S02]  /*0dd0*/  LOP3.LUT R2, R2, 0xfffffff8, RZ, 0xc0, !PT ;  /* 0xfffffff802027812 */ /* 0x000fe400078ec0ff */
[----:B------:R-:W-:Y:S02]  /*0de0*/  SHF.R.S32.HI R8, RZ, 0x5, R8 ;  /* 0x00000005ff087819 */ /* 0x000fe40000011408 */
[----:B------:R-:W-:Y:S01]  /*0df0*/  SHF.R.S32.HI R190, RZ, 0x2, R0 ;  /* 0x00000002ffbe7819 */ /* 0x000fe20000011400 */
[----:B------:R-:W-:Y:S01]  /*0e00*/  IMAD.IADD R10, R18, 0x1, -R2 ;  /* 0x00000001120a7824 */ /* 0x000fe200078e0a02 */
[----:B------:R-:W-:Y:S01]  /*0e10*/  SHF.R.S32.HI R5, RZ, 0x1f, R0 ;  /* 0x0000001fff057819 */ /* 0x000fe20000011400 */
[----:B------:R-:W-:Y:S01]  /*0e20*/  IMAD R197, R8, 0x10, R11 ;  /* 0x0000001008c57824 */ /* 0x000fe200078e020b */
[----:B------:R-:W-:Y:S01]  /*0e30*/  LOP3.LUT R0, R0, 0xfffffffc, RZ, 0xc0, !PT ;  /* 0xfffffffc00007812 */ /* 0x000fe200078ec0ff */
[----:B------:R-:W-:Y:S01]  /*0e40*/  IMAD.SHL.U32 R217, R10, 0x8, RZ ;  /* 0x000000080ad97824 */ /* 0x000fe200078e00ff */
[----:B0-----:R-:W-:Y:S01]  /*0e50*/  LOP3.LUT R4, R9, 0x7ffffffc, RZ, 0xc0, !PT ;  /* 0x7ffffffc09047812 */ /* 0x001fe200078ec0ff */
[----:B------:R-:W-:Y:S01]  /*0e60*/  VIADD R9, R190, 0x20 ;  /* 0x00000020be097836 */ /* 0x000fe20000000000 */
[----:B------:R-:W-:Y:S01]  /*0e70*/  LEA.HI R5, R5, R190, RZ, 0x3 ;  /* 0x000000be05057211 */ /* 0x000fe200078f18ff */
[----:B------:R-:W-:Y:S01]  /*0e80*/  IMAD.IADD R8, R18, 0x1, -R0 ;  /* 0x0000000112087824 */ /* 0x000fe200078e0a00 */
[----:B------:R-:W-:Y:S01]  /*0e90*/  LOP3.LUT R6, R6, 0xfffffe, RZ, 0xc0, !PT ;  /* 0x00fffffe06067812 */ /* 0x000fe200078ec0ff */
[----:B------:R-:W-:Y:S01]  /*0ea0*/  IMAD.IADD R4, R7, 0x1, -R4 ;  /* 0x0000000107047824 */ /* 0x000fe200078e0a04 */
[----:B------:R-:W-:Y:S01]  /*0eb0*/  LOP3.LUT R5, R5, 0xfffffff8, RZ, 0xc0, !PT ;  /* 0xfffffff805057812 */ /* 0x000fe200078ec0ff */
[----:B------:R-:W-:Y:S01]  /*0ec0*/  IMAD.SHL.U32 R2, R9, 0x40, RZ ;  /* 0x0000004009027824 */ /* 0x000fe200078e00ff */
[----:B------:R-:W-:Y:S01]  /*0ed0*/  SHF.R.S32.HI R7, RZ, 0x1f, R9 ;  /* 0x0000001fff077819 */ /* 0x000fe20000011409 */
[C---:B------:R-:W-:Y:S01]  /*0ee0*/  IMAD.SHL.U32 R18, R8.reuse, 0x8, RZ ;  /* 0x0000000808127824 */ /* 0x040fe200078e00ff */
[C---:B------:R-:W-:Y:S01]  /*0ef0*/  LEA.HI R0, R8.reuse, R8, RZ, 0x1 ;  /* 0x0000000808007211 */ /* 0x040fe200078f08ff */
[----:B------:R-:W-:Y:S01]  /*0f00*/  VIADD R39, R217, 0x40 ;  /* 0x00000040d9277836 */ /* 0x000fe20000000000 */
[----:B------:R-:W-:Y:S01]  /*0f10*/  LEA.HI R7, R7, R9, RZ, 0x3 ;  /* 0x0000000907077211 */ /* 0x000fe200078f18ff */
[----:B------:R-:W-:Y:S01]  /*0f20*/  IMAD.SHL.U32 R192, R8, 0x4, RZ ;  /* 0x0000000408c07824 */ /* 0x000fe200078e00ff */
[----:B------:R-:W-:Y:S01]  /*0f30*/  LOP3.LUT R0, R0, 0x1ffffffe, RZ, 0xc0, !PT ;  /* 0x1ffffffe00007812 */ /* 0x000fe200078ec0ff */
[----:B------:R-:W-:Y:S01]  /*0f40*/  IMAD.IADD R209, R190, 0x1, -R5 ;  /* 0x00000001bed17824 */ /* 0x000fe200078e0a05 */
[----:B------:R-:W-:Y:S01]  /*0f50*/  LOP3.LUT R5, R2, 0x1c0, RZ, 0xc0, !PT ;  /* 0x000001c002057812 */ /* 0x000fe200078ec0ff */
[----:B------:R-:W-:Y:S01]  /*0f60*/  VIADD R38, R217, 0x80 ;  /* 0x00000080d9267836 */ /* 0x000fe20000000000 */
[----:B------:R-:W-:Y:S01]  /*0f70*/  SHF.R.S32.HI R40, RZ, 0x1f, R39 ;  /* 0x0000001fff287819 */ /* 0x000fe20000011427 */
[C---:B------:R-:W-:Y:S01]  /*0f80*/  VIADD R32, R18.reuse, 0x40 ;  /* 0x0000004012207836 */ /* 0x040fe20000000000 */
[----:B------:R-:W-:Y:S01]  /*0f90*/  LOP3.LUT R2, R5, 0x38, R18, 0xf8, !PT ;  /* 0x0000003805027812 */ /* 0x000fe200078ef812 */
[C---:B------:R-:W-:Y:S01]  /*0fa0*/  VIADD R37, R217.reuse, 0xc0 ;  /* 0x000000c0d9257836 */ /* 0x040fe20000000000 */
[----:B------:R-:W-:Y:S01]  /*0fb0*/  SHF.R.U32.HI R28, RZ, 0x3, R5 ;  /* 0x00000003ff1c7819 */ /* 0x000fe20000011605 */
[----:B------:R-:W-:Y:S01]  /*0fc0*/  VIADD R36, R217, 0x100 ;  /* 0x00000100d9247836 */ /* 0x000fe20000000000 */
[----:B------:R-:W-:Y:S01]  /*0fd0*/  SHF.R.S32.HI R39, RZ, 0x1f, R38 ;  /* 0x0000001fff277819 */ /* 0x000fe20000011426 */
[----:B------:R-:W-:Y:S01]  /*0fe0*/  IMAD.IADD R6, R15, 0x1, -R6 ;  /* 0x000000010f067824 */ /* 0x000fe200078e0a06 */
[----:B------:R-:W-:Y:S01]  /*0ff0*/  SHF.R.S32.HI R5, RZ, 0x1f, R32 ;  /* 0x0000001fff057819 */ /* 0x000fe20000011420 */
[C---:B------:R-:W-:Y:S01]  /*1000*/  VIADD R31, R18.reuse, 0x60 ;  /* 0x00000060121f7836 */ /* 0x040fe20000000000 */
[----:B------:R-:W-:Y:S01]  /*1010*/  SHF.R.S32.HI R38, RZ, 0x1f, R37 ;  /* 0x0000001fff267819 */ /* 0x000fe20000011425 */
[----:B------:R-:W-:Y:S01]  /*1020*/  VIADD R35, R217, 0x140 ;  /* 0x00000140d9237836 */ /* 0x000fe20000000000 */
[----:B------:R-:W-:Y:S01]  /*1030*/  SHF.R.S32.HI R37, RZ, 0x1f, R36 ;  /* 0x0000001fff257819 */ /* 0x000fe20000011424 */
[----:B------:R-:W-:Y:S01]  /*1040*/  VIADD R229, R18, 0x80 ;  /* 0x0000008012e57836 */ /* 0x000fe20000000000 */
[----:B------:R0:W-:Y:S01]  /*1050*/  STL [R1+0x4], R32 ;  /* 0x0000042001007387 */ /* 0x0001e20000100800 */
[----:B------:R-:W-:Y:S01]  /*1060*/  VIADD R216, R192, 0x10 ;  /* 0x00000010c0d87836 */ /* 0x000fe20000000000 */
[----:B------:R-:W-:Y:S01]  /*1070*/  SHF.R.S32.HI R36, RZ, 0x1f, R35 ;  /* 0x0000001fff247819 */ /* 0x000fe20000011423 */
[----:B------:R-:W-:Y:S01]  /*1080*/  IMAD.SHL.U32 R7, R7, 0x40, RZ ;  /* 0x0000004007077824 */ /* 0x000fe200078e00ff */
[----:B------:R-:W-:Y:S01]  /*1090*/  LOP3.LUT R12, R12, 0x7ffffe00, RZ, 0xc0, !PT ;  /* 0x7ffffe000c0c7812 */ /* 0x000fe200078ec0ff */
[----:B------:R-:W-:Y:S01]  /*10a0*/  VIADD R30, R18, 0x1c0 ;  /* 0x000001c0121e7836 */ /* 0x000fe20000000000 */
[----:B------:R-:W-:Y:S01]  /*10b0*/  SHF.R.S32.HI R35, RZ, 0x1f, R216 ;  /* 0x0000001fff237819 */ /* 0x000fe200000114d8 */
[----:B------:R-:W-:Y:S01]  /*10c0*/  IMAD.SHL.U32 R210, R6, 0x100, RZ ;  /* 0x0000010006d27824 */ /* 0x000fe200078e00ff */
[----:B------:R-:W-:Y:S01]  /*10d0*/  SHF.R.S32.HI R6, RZ, 0x1f, R31 ;  /* 0x0000001fff067819 */ /* 0x000fe2000001141f */
[----:B------:R-:W-:Y:S01]  /*10e0*/  VIADD R29, R18, 0x1e0 ;  /* 0x000001e0121d7836 */ /* 0x000fe20000000000 */
[----:B0-----:R-:W-:Y:S01]  /*10f0*/  SHF.L.U64.HI R32, R32, 0x1, R5 ;  /* 0x0000000120207819 */ /* 0x001fe20000010205 */
[----:B------:R-:W-:Y:S01]  /*1100*/  IMAD.IADD R0, R8, 0x1, -R0 ;  /* 0x0000000108007824 */ /* 0x000fe200078e0a00 */
[----:B------:R-:W-:Y:S01]  /*1110*/  SHF.R.S32.HI R8, RZ, 0x1f, R229 ;  /* 0x0000001fff087819 */ /* 0x000fe200000114e5 */
[C---:B------:R-:W-:Y:S01]  /*1120*/  VIADD R228, R18.reuse, 0xa0 ;  /* 0x000000a012e47836 */ /* 0x040fe20000000000 */
[----:B------:R-:W-:Y:S01]  /*1130*/  STL [R1], R31 ;  /* 0x0000001f01007387 */ /* 0x000fe20000100800 */
[C---:B------:R-:W-:Y:S01]  /*1140*/  VIADD R225, R18.reuse, 0xc0 ;  /* 0x000000c012e17836 */ /* 0x040fe20000000000 */
[----:B------:R-:W-:Y:S01]  /*1150*/  LOP3.LUT R7, R7, 0xfffffe00, RZ, 0xc0, !PT ;  /* 0xfffffe0007077812 */ /* 0x000fe200078ec0ff */
[C---:B------:R-:W-:Y:S01]  /*1160*/  VIADD R224, R18.reuse, 0xe0 ;  /* 0x000000e012e07836 */ /* 0x040fe20000000000 */
[----:B------:R-:W-:Y:S01]  /*1170*/  STL [R1+0x10], R30 ;  /* 0x0000101e01007387 */ /* 0x000fe20000100800 */
[----:B------:R-:W-:Y:S01]  /*1180*/  SHF.L.U64.HI R6, R31, 0x1, R6 ;  /* 0x000000011f067819 */ /* 0x000fe20000010206 */
[----:B------:R-:W-:Y:S01]  /*1190*/  IMAD R12, R17, 0x400, R12 ;  /* 0x00000400110c7824 */ /* 0x000fe200078e020c */
[----:B------:R-:W-:Y:S01]  /*11a0*/  SHF.L.U64.HI R5, R229, 0x1, R8 ;  /* 0x00000001e5057819 */ /* 0x000fe20000010208 */
[----:B------:R-:W-:Y:S01]  /*11b0*/  STL [R1+0xc], R29 ;  /* 0x00000c1d01007387 */ /* 0x000fe20000100800 */
[----:B------:R-:W-:Y:S01]  /*11c0*/  SHF.R.S32.HI R9, RZ, 0x1f, R228 ;  /* 0x0000001fff097819 */ /* 0x000fe200000114e4 */
[C---:B------:R-:W-:Y:S01]  /*11d0*/  VIADD R223, R18.reuse, 0x100 ;  /* 0x0000010012df7836 */ /* 0x040fe20000000000 */
[----:B------:R-:W-:Y:S01]  /*11e0*/  SHF.R.S32.HI R10, RZ, 0x1f, R225 ;  /* 0x0000001fff0a7819 */ /* 0x000fe200000114e1 */
[----:B------:R-:W-:Y:S01]  /*11f0*/  STL [R1+0x5c], R35 ;  /* 0x00005c2301007387 */ /* 0x000fe20000100800 */
[----:B------:R-:W-:Y:S01]  /*1200*/  VIADD R222, R18, 0x120 ;  /* 0x0000012012de7836 */ /* 0x000fe20000000000 */
[----:B------:R-:W-:Y:S01]  /*1210*/  SHF.R.S32.HI R11, RZ, 0x1f, R224 ;  /* 0x0000001fff0b7819 */ /* 0x000fe200000114e0 */
[----:B------:R-:W-:Y:S01]  /*1220*/  IMAD.IADD R3, R12, 0x1, R3 ;  /* 0x000000010c037824 */ /* 0x000fe200078e0203 */
[----:B------:R-:W-:Y:S01]  /*1230*/  STL [R1+0x18], R32 ;  /* 0x0000182001007387 */ /* 0x000fe20000100800 */
[C---:B------:R-:W-:Y:S01]  /*1240*/  VIADD R221, R18.reuse, 0x140 ;  /* 0x0000014012dd7836 */ /* 0x040fe20000000000 */
[----:B------:R-:W-:Y:S01]  /*1250*/  SHF.R.S32.HI R12, RZ, 0x1f, R223 ;  /* 0x0000001fff0c7819 */ /* 0x000fe200000114df */
[C---:B------:R-:W-:Y:S01]  /*1260*/  VIADD R220, R18.reuse, 0x160 ;  /* 0x0000016012dc7836 */ /* 0x040fe20000000000 */
[----:B------:R-:W-:Y:S01]  /*1270*/  STL [R1+0x64], R7 ;  /* 0x0000640701007387 */ /* 0x000fe20000100800 */
[----:B------:R-:W-:Y:S01]  /*1280*/  SHF.R.S32.HI R13, RZ, 0x1f, R222 ;  /* 0x0000001fff0d7819 */ /* 0x000fe200000114de */
[----:B------:R-:W-:Y:S01]  /*1290*/  VIADD R219, R18, 0x180 ;  /* 0x0000018012db7836 */ /* 0x000fe20000000000 */
[----:B------:R-:W-:Y:S01]  /*12a0*/  SHF.L.U64.HI R8, R224, 0x1, R11 ;  /* 0x00000001e0087819 */ /* 0x000fe2000001020b */
[----:B------:R0:W-:Y:S01]  /*12b0*/  STL [R1+0x1c], R6 ;  /* 0x00001c0601007387 */ /* 0x0001e20000100800 */
[----:B------:R-:W-:Y:S01]  /*12c0*/  R2P PR, R14, 0x6 ;  /* 0x000000060e007804 */ /* 0x000fe20000000000 */
[----:B------:R-:W-:Y:S01]  /*12d0*/  VIADD R218, R18, 0x1a0 ;  /* 0x000001a012da7836 */ /* 0x000fe20000000000 */
[----:B------:R-:W-:Y:S01]  /*12e0*/  SHF.R.S32.HI R14, RZ, 0x1f, R221 ;  /* 0x0000001fff0e7819 */ /* 0x000fe200000114dd */
[----:B------:R1:W-:Y:S01]  /*12f0*/  STL [R1+0x20], R5 ;  /* 0x0000200501007387 */ /* 0x0003e20000100800 */
[----:B------:R-:W-:Y:S01]  /*1300*/  SHF.R.S32.HI R15, RZ, 0x1f, R220 ;  /* 0x0000001fff0f7819 */ /* 0x000fe200000114dc */
[----:B------:R-:W-:Y:S01]  /*1310*/  IMAD R211, R3, 0x2, R16 ;  /* 0x0000000203d37824 */ /* 0x000fe200078e0210 */
[----:B------:R-:W-:Y:S01]  /*1320*/  SHF.R.S32.HI R20, RZ, 0x1f, R219 ;  /* 0x0000001fff147819 */ /* 0x000fe200000114db */
[----:B------:R-:W-:Y:S01]  /*1330*/  IMAD R0, R0, 0x8, R197 ;  /* 0x0000000800007824 */ /* 0x000fe200078e02c5 */
[----:B------:R-:W-:Y:S01]  /*1340*/  SHF.R.S32.HI R21, RZ, 0x1f, R218 ;  /* 0x0000001fff157819 */ /* 0x000fe200000114da */
[----:B------:R-:W-:Y:S01]  /*1350*/  VIADD R214, R211, 0x36400 ;  /* 0x00036400d3d67836 */ /* 0x000fe20000000000 */
[----:B0-----:R-:W-:Y:S01]  /*1360*/  SHF.L.U64.HI R6, R228, 0x1, R9 ;  /* 0x00000001e4067819 */ /* 0x001fe20000010209 */
[----:B------:R-:W-:Y:S01]  /*1370*/  VIADD R187, R18, 0x20 ;  /* 0x0000002012bb7836 */ /* 0x000fe20000000000 */
[----:B------:R-:W-:Y:S01]  /*1380*/  SHF.R.S32.HI R22, RZ, 0x1f, R30 ;  /* 0x0000001fff167819 */ /* 0x000fe2000001141e */
[----:B------:R-:W-:Y:S01]  /*1390*/  VIADD R34, R217, 0x180 ;  /* 0x00000180d9227836 */ /* 0x000fe20000000000 */
[----:B-1----:R-:W-:Y:S01]  /*13a0*/  SHF.L.U64.HI R5, R225, 0x1, R10 ;  /* 0x00000001e1057819 */ /* 0x002fe2000001020a */
[----:B------:R0:W-:Y:S01]  /*13b0*/  STL [R1+0x24], R6 ;  /* 0x0000240601007387 */ /* 0x0001e20000100800 */
[----:B------:R-:W-:Y:S01]  /*13c0*/  SHF.R.S32.HI R24, RZ, 0x1f, R29 ;  /* 0x0000001fff187819 */ /* 0x000fe2000001141d */
[----:B------:R-:W-:Y:S01]  /*13d0*/  VIADD R33, R217, 0x1c0 ;  /* 0x000001c0d9217836 */ /* 0x000fe20000000000 */
[----:B------:R-:W-:Y:S01]  /*13e0*/  SEL R213, R213, 0xffffffc0, !P2 ;  /* 0xffffffc0d5d57807 */ /* 0x000fe20005000000 */
[----:B------:R1:W-:Y:S01]  /*13f0*/  STL [R1+0x28], R5 ;  /* 0x0000280501007387 */ /* 0x0003e20000100800 */
[----:B------:R-:W-:Y:S01]  /*1400*/  SHF.L.U64.HI R3, R29, 0x1, R24 ;  /* 0x000000011d037819 */ /* 0x000fe20000010218 */
[----:B------:R-:W-:Y:S01]  /*1410*/  VIADD R212, R211, 0x36420 ;  /* 0x00036420d3d47836 */ /* 0x000fe20000000000 */
[----:B------:R-:W-:Y:S01]  /*1420*/  SHF.R.S32.HI R19, RZ, 0x1f, R18 ;  /* 0x0000001fff137819 */ /* 0x000fe20000011412 */
[----:B------:R2:W-:Y:S01]  /*1430*/  STL [R1+0x2c], R8 ;  /* 0x00002c0801007387 */ /* 0x0005e20000100800 */
[C---:B------:R-:W-:Y:S01]  /*1440*/  @P1 VIADD R212, R214.reuse, 0xffffffe0 ;  /* 0xffffffe0d6d41836 */ /* 0x040fe20000000000 */
[----:B0-----:R-:W-:Y:S01]  /*1450*/  SHF.L.U64.HI R6, R223, 0x1, R12 ;  /* 0x00000001df067819 */ /* 0x001fe2000001020c */
[----:B------:R-:W-:Y:S01]  /*1460*/  IMAD.IADD R214, R214, 0x1, R213 ;  /* 0x00000001d6d67824 */ /* 0x000fe200078e02d5 */
[----:B------:R-:W-:Y:S01]  /*1470*/  SHF.R.S32.HI R215, RZ, 0x1f, R187 ;  /* 0x0000001fffd77819 */ /* 0x000fe200000114bb */
[----:B------:R-:W-:Y:S01]  /*1480*/  IMAD.MOV.U32 R17, RZ, RZ, RZ ;  /* 0x000000ffff117224 */ /* 0x000fe200078e00ff */
[----:B-1----:R-:W-:Y:S01]  /*1490*/  SHF.L.U64.HI R5, R222, 0x1, R13 ;  /* 0x00000001de057819 */ /* 0x002fe2000001020d */
[----:B------:R0:W-:Y:S01]  /*14a0*/  STL [R1+0x30], R6 ;  /* 0x0000300601007387 */ /* 0x0001e20000100800 */
[----:B------:R-:W-:Y:S01]  /*14b0*/  SHF.R.S32.HI R34, RZ, 0x1f, R34 ;  /* 0x0000001fff227819 */ /* 0x000fe20000011422 */
[----:B------:R-:W-:Y:S01]  /*14c0*/  IMAD.SHL.U32 R184, R4, 0x2, RZ ;  /* 0x0000000204b87824 */ /* 0x000fe200078e00ff */
[----:B--2---:R-:W-:Y:S01]  /*14d0*/  SHF.L.U64.HI R8, R221, 0x1, R14 ;  /* 0x00000001dd087819 */ /* 0x004fe2000001020e */
[----:B------:R1:W-:Y:S01]  /*14e0*/  STL [R1+0x34], R5 ;  /* 0x0000340501007387 */ /* 0x0003e20000100800 */
[----:B------:R-:W-:Y:S01]  /*14f0*/  SHF.R.S32.HI R33, RZ, 0x1f, R33 ;  /* 0x0000001fff217819 */ /* 0x000fe20000011421 */
[----:B------:R-:W-:-:S02]  /*1500*/  IMAD.IADD R213, R213, 0x1, R212 ;  /* 0x00000001d5d57824 */ /* 0x000fc400078e02d4 */
[----:B------:R-:W-:Y:S01]  /*1510*/  STL [R1+0x38], R8 ;  /* 0x0000380801007387 */ /* 0x000fe20000100800 */
[----:B0-----:R-:W-:Y:S02]  /*1520*/  SHF.L.U64.HI R6, R220, 0x1, R15 ;  /* 0x00000001dc067819 */ /* 0x001fe4000001020f */
[----:B-1----:R-:W-:-:S03]  /*1530*/  SHF.L.U64.HI R5, R219, 0x1, R20 ;  /* 0x00000001db057819 */ /* 0x002fc60000010214 */
[----:B------:R0:W-:Y:S04]  /*1540*/  STL [R1+0x3c], R6 ;  /* 0x00003c0601007387 */ /* 0x0001e80000100800 */
[----:B------:R1:W-:Y:S01]  /*1550*/  STL [R1+0x40], R5 ;  /* 0x0000400501007387 */ /* 0x0003e20000100800 */
[----:B0-----:R-:W-:Y:S02]  /*1560*/  SHF.L.U64.HI R6, R218, 0x1, R21 ;  /* 0x00000001da067819 */ /* 0x001fe40000010215 */
[----:B-1----:R-:W-:-:S03]  /*1570*/  SHF.L.U64.HI R5, R30, 0x1, R22 ;  /* 0x000000011e057819 */ /* 0x002fc60000010216 */
[----:B------:R-:W-:Y:S04]  /*1580*/  STL [R1+0x44], R6 ;  /* 0x0000440601007387 */ /* 0x000fe80000100800 */
[----:B------:R-:W-:Y:S04]  /*1590*/  STL [R1+0x48], R5 ;  /* 0x0000480501007387 */ /* 0x000fe80000100800 */
[----:B------:R0:W-:Y:S02]  /*15a0*/  STL [R1+0x4c], R3 ;  /* 0x00004c0301007387 */ /* 0x0001e40000100800 */
[----:B0-----:R-:W-:-:S05]  /*15b0*/  LOP3.LUT R3, R7, R2, R28, 0xf6, !PT ;  /* 0x0000000207037212 */ /* 0x001fca00078ef61c */
[----:B------:R-:W-:-:S05]  /*15c0*/  IMAD R2, R3, 0x2, R16 ;  /* 0x0000000203027824 */ /* 0x000fca00078e0210 */
[----:B------:R0:W-:Y:S04]  /*15d0*/  STL [R1+0x60], R2 ;  /* 0x0000600201007387 */ /* 0x0001e80000100800 */
[----:B------:R0:W-:Y:S02]  /*15e0*/  STL [R1+0x8], R0 ;  /* 0x0000080001007387 */ /* 0x0001e40000100800 */
.L_x_3539:
[----:B------:R-:W-:Y:S01]  /*15f0*/  ULDC.64 UR4, c[0x0][0xb20] ;  /* 0x0002c80000047ab9 */ /* 0x000fe20000000a00 */
[----:B-1234-:R-:W1:Y:S01]  /*1600*/  LDC.64 R4, c[0x0][0xb00] ;  /* 0x0002c000ff047b82 */ /* 0x01ee620000000a00 */
        /* <DEDUP_REMOVED lines=16> */
[----:B------:R2:W-:Y:S01]  /*1710*/  STL [R1+0x50], R26 ;  /* 0x0000501a01007387 */ /* 0x0005e20000100800 */
        /* <DEDUP_REMOVED lines=26> */
.L_x_3329:
[----:B------:R-:W-:Y:S02]  /*18c0*/  IMAD.U32 R36, RZ, RZ, UR5 ;  /* 0x00000005ff247e24 */ /* 0x000fe4000f8e00ff */
[----:B------:R-:W-:Y:S01]  /*18d0*/  IMAD.U32 R29, RZ, RZ, UR4 ;  /* 0x00000004ff1d7e24 */ /* 0x000fe2000f8e00ff */
[----:B------:R-:W-:Y:S06]  /*18e0*/  @!P2 BRA `(.L_x_3330) ;  /* 0x000000000010a947 */ /* 0x000fec0003800000 */
[----:B------:R-:W0:Y:S02]  /*18f0*/  LDC.64 R2, c[0x0][0xb18] ;  /* 0x0002c600ff027b82 */ /* 0x000e240000000a00 */
[----:B0-----:R-:W-:-:S05]  /*1900*/  IMAD.WIDE R2, R27, 0x4, R2 ;  /* 0x000000041b027825 */ /* 0x001fca00078e0202 */
[----:B------:R0:W5:Y:S01]  /*1910*/  LDG.E R29, desc[UR50][R2.64] ;  /* 0x00000032021d7981 */ /* 0x000162000c1e1900 */
[----:B------:R-:W-:Y:S05]  /*1920*/  BRA `(.L_x_3331) ;  /* 0x0000000000107947 */ /* 0x000fea0003800000 */
.L_x_3330:
[----:B------:R-:W-:Y:S05]  /*1930*/  @!P3 BRA `(.L_x_3331) ;  /* 0x00000000000cb947 */ /* 0x000fea0003800000 */
[----:B------:R-:W2:Y:S04]  /*1940*/  LDG.E R2, desc[UR50][R8.64] ;  /* 0x0000003208027981 */ /* 0x000ea8000c1e1900 */
[----:B------:R-:W2:Y:S02]  /*1950*/  LDG.E R29, desc[UR50][R8.64+0x4] ;  /* 0x00000432081d7981 */ /* 0x000ea4000c1e1900 */
[----:B--2---:R-:W-:-:S07]  /*1960*/  IMAD.IADD R29, R29, 0x1, -R2 ;  /* 0x000000011d1d7824 */ /* 0x004fce00078e0a02 */
.L_x_3331:
        /* <DEDUP_REMOVED lines=11> */
[----:B------:R-:W3:Y:S01]  /*1a20*/  @P0 LDG.E R9, desc[UR50][R4.64+0x4] ;  /* 0x0000043204090981 */ /* 0x000ee2000c1e1900 */
[----:B-----5:R-:W-:Y:S02]  /*1a30*/  IMAD.MOV.U32 R24, RZ, RZ, R29 ;  /* 0x000000ffff187224 */ /* 0x020fe400078e001d */
[----:B--2---:R-:W-:-:S05]  /*1a40*/  @P1 IMAD.WIDE R6, R27, 0x4, R6 ;  /* 0x000000041b061825 */ /* 0x004fca00078e0206 */
[----:B------:R1:W5:Y:S01]  /*1a50*/  @P1 LDG.E R24, desc[UR50][R6.64] ;  /* 0x0000003206181981 */ /* 0x000362000c1e1900 */
[----:B0-----:R-:W-:Y:S01]  /*1a60*/  ISETP.NE.AND P1, PT, R2, 0x1, PT ;  /* 0x000000010200780c */ /* 0x001fe20003f25270 */
[----:B------:R-:W-:Y:S01]  /*1a70*/  IMAD.SHL.U32 R208, R25, 0x40, RZ ;  /* 0x0000004019d07824 */ /* 0x000fe200078e00ff */
[----:B------:R-:W0:Y:S11]  /*1a80*/  LDC.64 R2, c[0x0][0xad8] ;  /* 0x0002b600ff027b82 */ /* 0x000e360000000a00 */
[----:B------:R-:W2:Y:S08]  /*1a90*/  @P1 LDC R11, c[0x0][0x44c] ;  /* 0x00011300ff0b1b82 */ /* 0x000eb00000000800 */
[----:B------:R-:W4:Y:S01]  /*1aa0*/  @P1 LDC R13, c[0x0][0x450] ;  /* 0x00011400ff0d1b82 */ /* 0x000f220000000800 */
[----:B0-----:R-:W-:Y:S01]  /*1ab0*/  ISETP.GE.AND P2, PT, R3, 0x1, PT ;  /* 0x000000010300780c */ /* 0x001fe20003f46270 */
[----:B---3--:R-:W-:-:S02]  /*1ac0*/  @P0 IMAD.IADD R36, R9, 0x1, -R8 ;  /* 0x0000000109240824 */ /* 0x008fc400078e0a08 */
[----:B------:R-:W-:Y:S02]  /*1ad0*/  IMAD.IADD R8, R29, 0x1, -R0 ;  /* 0x000000011d087824 */ /* 0x000fe400078e0a00 */
[----:B------:R-:W-:Y:S02]  /*1ae0*/  VIADD R0, R208, 0x3f ;  /* 0x0000003fd0007836 */ /* 0x000fe40000000000 */
[----:B------:R-:W-:Y:S02]  /*1af0*/  IMAD.IADD R186, R8, 0x1, R36 ;  /* 0x0000000108ba7824 */ /* 0x000fe400078e0224 */
[----:B--2---:R-:W-:-:S03]  /*1b00*/  @P1 IMAD.HI.U32 R4, R0, R11, RZ ;  /* 0x0000000b00041227 */ /* 0x004fc600078e00ff */
[C---:B------:R-:W-:Y:S01]  /*1b10*/  IADD3 R38, R186.reuse, 0x1, -R185 ;  /* 0x00000001ba267810 */ /* 0x040fe20007ffe8b9 */
[----:B-1----:R-:W-:Y:S01]  /*1b20*/  IMAD.MOV.U32 R7, RZ, RZ, R0 ;  /* 0x000000ffff077224 */ /* 0x002fe200078e0000 */
[----:B----4-:R-:W-:Y:S01]  /*1b30*/  @P1 SHF.R.U32.HI R7, RZ, R13, R4 ;  /* 0x0000000dff071219 */ /* 0x010fe20000011604 */
[----:B------:R-:W-:-:S04]  /*1b40*/  VIADD R0, R186, 0x3f ;  /* 0x0000003fba007836 */ /* 0x000fc80000000000 */
[----:B------:R-:W-:Y:S01]  /*1b50*/  IMAD.IADD R9, R38, 0x1, R7 ;  /* 0x0000000126097824 */ /* 0x000fe200078e0207 */
[----:B------:R-:W-:-:S03]  /*1b60*/  SHF.R.S32.HI R5, RZ, 0x1f, R0 ;  /* 0x0000001fff057819 */ /* 0x000fc60000011400 */
[----:B------:R-:W-:Y:S01]  /*1b70*/  IMAD.IADD R2, R9, 0x1, R2 ;  /* 0x0000000109027824 */ /* 0x000fe200078e0202 */
[----:B------:R-:W-:-:S04]  /*1b80*/  LEA.HI R5, R5, R0, RZ, 0x6 ;  /* 0x0000000005057211 */ /* 0x000fc800078f30ff */
        /* <DEDUP_REMOVED lines=13> */
.L_x_3334:
[----:B------:R-:W-:-:S13]  /*1c60*/  ISETP.NE.AND P0, PT, R3, 0x1, PT ;  /* 0x000000010300780c */ /* 0x000fda0003f05270 */
[----:B------:R-:W0:Y:S02]  /*1c70*/  @P0 LDC.64 R4, c[0x0][0xae0] ;  /* 0x0002b800ff040b82 */ /* 0x000e240000000a00 */
[----:B0-----:R-:W-:-:S05]  /*1c80*/  @P0 IMAD.HI.U32 R4, R0, R4, RZ ;  /* 0x0000000400040227 */ /* 0x001fca00078e00ff */
[----:B------:R-:W-:-:S07]  /*1c90*/  @P0 SHF.R.U32.HI R0, RZ, R5, R4 ;  /* 0x00000005ff000219 */ /* 0x000fce0000011604 */
.L_x_3335:
[----:B------:R-:W-:Y:S05]  /*1ca0*/  BSYNC B0 ;  /* 0x0000000000007941 */ /* 0x000fea0003800000 */
.L_x_3333:
[----:B------:R-:W-:-:S05]  /*1cb0*/  IMAD R5, R0, R3, R3 ;  /* 0x0000000300057224 */ /* 0x000fca00078e0203 */
[----:B------:R-:W-:-:S07]  /*1cc0*/  VIMNMX R2, R2, R5, PT ;  /* 0x0000000502027248 */ /* 0x000fce0003fe0100 */
.L_x_3332:
        /* <DEDUP_REMOVED lines=20> */
.L_x_3338:
[----:B------:R-:W-:-:S13]  /*1e10*/  ISETP.NE.AND P0, PT, R3, 0x1, PT ;  /* 0x000000010300780c */ /* 0x000fda0003f05270 */
[----:B------:R-:W0:Y:S02]  /*1e20*/  @P0 LDC.64 R6, c[0x0][0xae0] ;  /* 0x0002b800ff060b82 */ /* 0x000e240000000a00 */
[----:B0-----:R-:W-:-:S05]  /*1e30*/  @P0 IMAD.HI.U32 R6, R0, R6, RZ ;  /* 0x0000000600060227 */ /* 0x001fca00078e00ff */
[----:B------:R-:W-:-:S07]  /*1e40*/  @P0 SHF.R.U32.HI R0, RZ, R7, R6 ;  /* 0x00000007ff000219 */ /* 0x000fce0000011606 */
.L_x_3339:
[----:B------:R-:W-:Y:S05]  /*1e50*/  BSYNC B0 ;  /* 0x0000000000007941 */ /* 0x000fea0003800000 */
.L_x_3337:
[----:B------:R-:W-:-:S05]  /*1e60*/  IMAD R3, R0, R3, RZ ;  /* 0x0000000300037224 */ /* 0x000fca00078e02ff */
[----:B------:R-:W-:-:S07]  /*1e70*/  VIMNMX R4, R4, R3, !PT ;  /* 0x0000000304047248 */ /* 0x000fce0007fe0100 */
.L_x_3336:
        /* <DEDUP_REMOVED lines=43> */
.L_x_3342:
[----:B------:R-:W-:Y:S05]  /*2130*/  BSYNC B6 ;  /* 0x0000000000067941 */ /* 0x000fea0003800000 */
.L_x_3341:
        /* <DEDUP_REMOVED lines=20> */
.L_x_3344:
[----:B------:R-:W-:Y:S05]  /*2280*/  BSYNC B6 ;  /* 0x0000000000067941 */ /* 0x000fea0003800000 */
.L_x_3343:
[----:B------:R-:W-:Y:S01]  /*2290*/  ULDC.64 UR4, c[0x0][0xaf0] ;  /* 0x0002bc0000047ab9 */ /* 0x000fe20000000a00 */
[----:B------:R-:W-:Y:S01]  /*22a0*/  IMAD.MOV.U32 R0, RZ, RZ, R27 ;  /* 0x000000ffff007224 */ /* 0x000fe200078e001b */
[----:B------:R-:W-:Y:S01]  /*22b0*/  ISETP.NE.U32.AND P0, PT, RZ, UR4, PT ;  /* 0x00000004ff007c0c */ /* 0x000fe2000bf05070 */
[----:B------:R-:W0:Y:S01]  /*22c0*/  S2R R31, SR_TID.X ;  /* 0x00000000001f7919 */ /* 0x000e220000002100 */
[----:B------:R-:W1:Y:S08]  /*22d0*/  LDC.64 R4, c[0x0][0x3f8] ;  /* 0x0000fe00ff047b82 */ /* 0x000e700000000a00 */
[----:B------:R-:W2:Y:S01]  /*22e0*/  LDC.64 R44, c[0x0][0x408] ;  /* 0x00010200ff2c7b82 */ /* 0x000ea20000000a00 */
[----:B------:R-:W-:-:S07]  /*22f0*/  ISETP.NE.AND.EX P0, PT, RZ, UR5, PT, P0 ;  /* 0x00000005ff007c0c */ /* 0x000fce000bf05300 */
[----:B------:R-:W3:Y:S01]  /*2300*/  LDC R49, c[0x0][0x3f4] ;  /* 0x0000fd00ff317b82 */ /* 0x000ee20000000800 */
[----:B------:R-:W-:Y:S01]  /*2310*/  SHF.R.S32.HI R9, RZ, 0x1f, R190 ;  /* 0x0000001fff097819 */ /* 0x000fe200000114be */
[----:B------:R-:W4:Y:S01]  /*2320*/  S2R R47, SR_TID.X ;  /* 0x00000000002f7919 */ /* 0x000f220000002100 */
[----:B------:R-:W-:Y:S01]  /*2330*/  SHF.R.S32.HI R193, RZ, 0x1f, R192 ;  /* 0x0000001fffc17819 */ /* 0x000fe200000114c0 */
[----:B------:R-:W-:Y:S01]  /*2340*/  IMAD.SHL.U32 R42, R209, 0x40, RZ ;  /* 0x00000040d12a7824 */ /* 0x000fe200078e00ff */
[----:B------:R-:W-:-:S03]  /*2350*/  ULDC UR4, c[0x0][0x2f4] ;  /* 0x0000bd0000047ab9 */ /* 0x000fc60000000800 */
[----:B------:R-:W0:Y:S02]  /*2360*/  @P0 LDC.64 R2, c[0x0][0xaf0] ;  /* 0x0002bc00ff020b82 */ /* 0x000e240000000a00 */
[----:B0-----:R-:W-:-:S05]  /*2370*/  @P0 IMAD.WIDE R2, R27, 0x4, R2 ;  /* 0x000000041b020825 */ /* 0x001fca00078e0202 */
[----:B------:R0:W4:Y:S01]  /*2380*/  @P0 LDG.E R0, desc[UR50][R2.64] ;  /* 0x0000003202000981 */ /* 0x000122000c1e1900 */
[----:B------:R-:W-:Y:S01]  /*2390*/  VIADD R31, R31, 0xffffff80 ;  /* 0xffffff801f1f7836 */ /* 0x000fe20000000000 */
[----:B---3--:R-:W-:Y:S01]  /*23a0*/  ISETP.GE.AND P3, PT, R18, R49, PT ;  /* 0x000000311200720c */ /* 0x008fe20003f66270 */
[C---:B-1----:R-:W-:Y:S01]  /*23b0*/  IMAD R6, R9.reuse, R4, RZ ;  /* 0x0000000409067224 */ /* 0x042fe200078e02ff */
[----:B------:R-:W-:Y:S01]  /*23c0*/  LOP3.LUT R42, R42, 0x1c0, RZ, 0xc0, !PT ;  /* 0x000001c02a2a7812 */ /* 0x000fe200078ec0ff */
[----:B--2---:R-:W-:Y:S01]  /*23d0*/  IMAD R9, R9, R44, RZ ;  /* 0x0000002c09097224 */ /* 0x004fe200078e02ff */
[----:B------:R-:W-:Y:S01]  /*23e0*/  SHF.R.S32.HI R30, RZ, 0x1f, R31 ;  /* 0x0000001fff1e7819 */ /* 0x000fe2000001141f */
[----:B------:R-:W-:Y:S01]  /*23f0*/  IMAD R11, R190, R5, R6 ;  /* 0x00000005be0b7224 */ /* 0x000fe200078e0206 */
[----:B------:R-:W-:Y:S01]  /*2400*/  SHF.L.U64.HI R40, R4, 0x6, R5 ;  /* 0x0000000604287819 */ /* 0x000fe20000010205 */
[----:B------:R-:W-:Y:S01]  /*2410*/  IMAD.WIDE.U32 R6, R190, R4, R192 ;  /* 0x00000004be067225 */ /* 0x000fe200078e00c0 */
[----:B------:R-:W-:-:S02]  /*2420*/  LEA.HI R30, R30, R31, RZ, 0x2 ;  /* 0x0000001f1e1e7211 */ /* 0x000fc400078f10ff */
[----:B------:R-:W-:Y:S01]  /*2430*/  SHF.L.U64.HI R43, R44, 0x6, R45 ;  /* 0x000000062c2b7819 */ /* 0x000fe2000001022d */
[----:B------:R-:W-:Y:S01]  /*2440*/  IMAD R13, R190, R45, R9 ;  /* 0x0000002dbe0d7224 */ /* 0x000fe200078e0209 */
[----:B------:R-:W-:Y:S01]  /*2450*/  LOP3.LUT R30, R30, 0xfffffffc, RZ, 0xc0, !PT ;  /* 0xfffffffc1e1e7812 */ /* 0x000fe200078ec0ff */
[----:B0-----:R-:W-:Y:S01]  /*2460*/  IMAD.IADD R3, R7, 0x1, R11 ;  /* 0x0000000107037824 */ /* 0x001fe200078e020b */
[----:B-----5:R-:W-:Y:S01]  /*2470*/  SHF.R.S32.HI R9, RZ, 0x1f, R24 ;  /* 0x0000001fff097819 */ /* 0x020fe20000011418 */
[-C--:B------:R-:W-:Y:S01]  /*2480*/  IMAD.WIDE.U32 R20, R190, R4.reuse, R18 ;  /* 0x00000004be147225 */ /* 0x080fe200078e0012 */
[----:B------:R-:W-:Y:S02]  /*2490*/  SEL R7, R49, RZ, P3 ;  /* 0x000000ff31077207 */ /* 0x000fe40001800000 */
[----:B----4-:R-:W-:Y:S01]  /*24a0*/  SHF.R.U32.HI R47, RZ, 0x7, R47 ;  /* 0x00000007ff2f7819 */ /* 0x010fe2000001162f */
[----:B------:R-:W-:Y:S01]  /*24b0*/  IMAD.IADD R30, R31, 0x1, -R30 ;  /* 0x000000011f1e7824 */ /* 0x000fe200078e0a1e */
[----:B------:R-:W-:Y:S01]  /*24c0*/  SHF.R.S32.HI R46, RZ, 0x1f, R26 ;  /* 0x0000001fff2e7819 */ /* 0x000fe2000001141a */
[----:B------:R-:W0:Y:S01]  /*24d0*/  S2R R31, SR_TID.X ;  /* 0x00000000001f7919 */ /* 0x000e220000002100 */
[----:B------:R-:W-:Y:S01]  /*24e0*/  IMAD R8, R9, R4, RZ ;  /* 0x0000000409087224 */ /* 0x000fe200078e02ff */
[----:B------:R-:W-:Y:S01]  /*24f0*/  ISETP.GE.AND P2, PT, R18, UR4, PT ;  /* 0x0000000412007c0c */ /* 0x000fe2000bf46270 */
[----:B------:R-:W-:Y:S01]  /*2500*/  IMAD.MOV.U32 R2, RZ, RZ, R6 ;  /* 0x000000ffff027224 */ /* 0x000fe200078e0006 */
[----:B------:R-:W-:Y:S01]  /*2510*/  ISETP.GE.AND P1, PT, R187, UR4, PT ;  /* 0x00000004bb007c0c */ /* 0x000fe2000bf26270 */
[----:B------:R-:W-:-:S02]  /*2520*/  IMAD.IADD R21, R11, 0x1, R21 ;  /* 0x000000010b157824 */ /* 0x000fc400078e0215 */
[----:B------:R-:W-:Y:S02]  /*2530*/  IMAD R9, R9, R44, RZ ;  /* 0x0000002c09097224 */ /* 0x000fe400078e02ff */
[----:B------:R-:W-:Y:S02]  /*2540*/  IMAD R48, R30, 0x40, R190 ;  /* 0x000000401e307824 */ /* 0x000fe400078e02be */
[----:B------:R-:W-:Y:S02]  /*2550*/  IMAD.IADD R7, R18, 0x1, R7 ;  /* 0x0000000112077824 */ /* 0x000fe400078e0207 */
        /* <DEDUP_REMOVED lines=11> */
[----:B------:R-:W-:Y:S01]  /*2610*/  IMAD.WIDE.U32 R34, R190, R44, R18 ;  /* 0x0000002cbe227225 */ /* 0x000fe200078e0012 */
[----:B------:R-:W-:-:S03]  /*2620*/  SHF.R.S32.HI R59, RZ, 0x1f, R56 ;  /* 0x0000001fff3b7819 */ /* 0x000fc60000011438 */
[----:B0-----:R-:W-:Y:S02]  /*2630*/  VIADD R31, R31, 0xffffff80 ;  /* 0xffffff801f1f7836 */ /* 0x001fe40000000000 */
[----:B------:R-:W-:Y:S02]  /*2640*/  IMAD.IADD R33, R33, 0x1, R13 ;  /* 0x0000000121217824 */ /* 0x000fe400078e020d */
[----:B------:R-:W-:Y:S01]  /*2650*/  IMAD.IADD R35, R13, 0x1, R35 ;  /* 0x000000010d237824 */ /* 0x000fe200078e0223 */
[----:B------:R-:W-:Y:S01]  /*2660*/  SHF.R.S32.HI R30, RZ, 0x1f, R31 ;  /* 0x0000001fff1e7819 */ /* 0x000fe2000001141f */
[C---:B------:R-:W-:Y:S02]  /*2670*/  IMAD R53, R24.reuse, R5, R8 ;  /* 0x0000000518357224 */ /* 0x040fe400078e0208 */
[----:B------:R-:W-:Y:S01]  /*2680*/  IMAD.WIDE.U32 R32, R24, R44, R32 ;  /* 0x0000002c18207225 */ /* 0x000fe200078e0020 */
[----:B------:R-:W-:-:S03]  /*2690*/  LEA.HI R30, R30, R31, RZ, 0x5 ;  /* 0x0000001f1e1e7211 */ /* 0x000fc600078f28ff */
[----:B------:R-:W-:Y:S01]  /*26a0*/  IMAD.WIDE.U32 R34, R24, R44, R34 ;  /* 0x0000002c18227225 */ /* 0x000fe200078e0022 */
[----:B------:R-:W-:-:S03]  /*26b0*/  SHF.R.S32.HI R30, RZ, 0x5, R30 ;  /* 0x00000005ff1e7819 */ /* 0x000fc6000001141e */
[----:B------:R-:W-:Y:S02]  /*26c0*/  IMAD.IADD R52, R3, 0x1, R53 ;  /* 0x0000000103347824 */ /* 0x000fe400078e0235 */
[----:B------:R-:W-:Y:S01]  /*26d0*/  IMAD R50, R30, 0x200, R4 ;  /* 0x000002001e327824 */ /* 0x000fe200078e0204 */
[----:B------:R-:W-:Y:S01]  /*26e0*/  LOP3.LUT R4, R42, 0x38, R39, 0xf8, !PT ;  /* 0x000000382a047812 */ /* 0x000fe200078ef827 */
[----:B------:R-:W-:Y:S02]  /*26f0*/  IMAD.IADD R27, R28, 0x1, R29 ;  /* 0x000000011c1b7824 */ /* 0x000fe400078e021d */
[----:B------:R-:W-:Y:S01]  /*2700*/  IMAD.SHL.U32 R44, R44, 0x40, RZ ;  /* 0x000000402c2c7824 */ /* 0x000fe200078e00ff */
[----:B------:R-:W-:Y:S01]  /*2710*/  LOP3.LUT R4, R4, R45, RZ, 0x3c, !PT ;  /* 0x0000002d04047212 */ /* 0x000fe200078e3cff */
[----:B------:R-:W-:Y:S02]  /*2720*/  VIADD R47, R47, 0x8 ;  /* 0x000000082f2f7836 */ /* 0x000fe40000000000 */
[----:B------:R-:W-:-:S02]  /*2730*/  IMAD.SHL.U32 R49, R49, 0x2, RZ ;  /* 0x0000000231317824 */ /* 0x000fc400078e00ff */
[----:B------:R-:W-:Y:S02]  /*2740*/  IMAD.IADD R53, R53, 0x1, R21 ;  /* 0x0000000135357824 */ /* 0x000fe400078e0215 */
[----:B------:R-:W-:Y:S02]  /*2750*/  IMAD.IADD R57, R33, 0x1, R9 ;  /* 0x0000000121397824 */ /* 0x000fe400078e0209 */
[----:B------:R-:W-:Y:S02]  /*2760*/  IMAD.IADD R58, R9, 0x1, R35 ;  /* 0x00000001093a7824 */ /* 0x000fe400078e0223 */
[----:B------:R-:W-:Y:S01]  /*2770*/  IMAD R60, R30, 0x200, R4 ;  /* 0x000002001e3c7824 */ /* 0x000fe200078e0204 */
[----:B------:R-:W-:-:S07]  /*2780*/  SHF.R.S32.HI R51, RZ, 0x1f, R0 ;  /* 0x0000001fff337819 */ /* 0x000fce0000011400 */
.L_x_3377:
[----:B0-----:R-:W0:Y:S01]  /*2790*/  LDC R63, c[0x0][0x430] ;  /* 0x00010c00ff3f7b82 */ /* 0x001e220000000800 */
[----:B------:R-:W-:Y:S02]  /*27a0*/  VIADD R25, R25, 0xffffffff ;  /* 0xffffffff19197836 */ /* 0x000fe40000000000 */
[----:B------:R-:W-:Y:S02]  /*27b0*/  IMAD.MOV.U32 R62, RZ, RZ, RZ ;  /* 0x000000ffff3e7224 */ /* 0x000fe400078e00ff */
[----:B------:R-:W-:-:S03]  /*27c0*/  IMAD R4, R25, 0x40, R48 ;  /* 0x0000004019047824 */ /* 0x000fc600078e0230 */
[----:B------:R-:W1:Y:S01]  /*27d0*/  LDC R73, c[0x0][0x3f4] ;  /* 0x0000fd00ff497b82 */ /* 0x000e620000000800 */
[----:B--2---:R-:W-:Y:S01]  /*27e0*/  IMAD.IADD R12, R27, 0x1, R4 ;  /* 0x000000011b0c7824 */ /* 0x004fe200078e0204 */
[----:B------:R-:W-:-:S03]  /*27f0*/  ISETP.GE.AND P0, PT, R4, R36, PT ;  /* 0x000000240400720c */ /* 0x000fc60003f06270 */
[----:B------:R-:W-:Y:S01]  /*2800*/  IMAD.MOV.U32 R8, RZ, RZ, R12 ;  /* 0x000000ffff087224 */ /* 0x000fe200078e000c */
[----:B------:R-:W-:Y:S02]  /*2810*/  ISETP.GT.OR P0, PT, R48, 0x3f, P0 ;  /* 0x0000003f3000780c */ /* 0x000fe40000704670 */
[----:B0-----:R-:W-:-:S11]  /*2820*/  ISETP.NE.AND P4, PT, R63, 0x1, PT ;  /* 0x000000013f00780c */ /* 0x001fd60003f85270 */
[----:B------:R-:W0:Y:S08]  /*2830*/  @!P0 LDC.64 R6, c[0x0][0x428] ;  /* 0x00010a00ff068b82 */ /* 0x000e300000000a00 */
[----:B------:R-:W2:Y:S08]  /*2840*/  @!P0 LDC.64 R4, c[0x0][0x418] ;  /* 0x00010600ff048b82 */ /* 0x000eb00000000a00 */
[----:B------:R-:W3:Y:S08]  /*2850*/  @P4 LDC R9, c[0x0][0x434] ;  /* 0x00010d00ff094b82 */ /* 0x000ef00000000800 */
        /* <DEDUP_REMOVED lines=80> */
.L_x_3349:
[----:B------:R-:W-:Y:S05]  /*2d60*/  BSYNC B1 ;  /* 0x0000000000017941 */ /* 0x000fea0003800000 */
.L_x_3348:
[----:B------:R-:W-:Y:S01]  /*2d70*/  UISETP.NE.AND UP0, UPT, UR47, 0x3, UPT ;  /* 0x000000032f00788c */ /* 0x000fe2000bf05270 */
[----:B0----5:R-:W-:Y:S02]  /*2d80*/  IMAD.MOV.U32 R4, RZ, RZ, R8 ;  /* 0x000000ffff047224 */ /* 0x021fe400078e0008 */
[----:B------:R-:W-:Y:S02]  /*2d90*/  IMAD.MOV.U32 R5, RZ, RZ, R9 ;  /* 0x000000ffff057224 */ /* 0x000fe400078e0009 */
[----:B------:R-:W-:Y:S01]  /*2da0*/  IMAD.MOV.U32 R6, RZ, RZ, R30 ;  /* 0x000000ffff067224 */ /* 0x000fe200078e001e */
[----:B------:R-:W-:Y:S01]  /*2db0*/  PLOP3.LUT P5, PT, PT, PT, UP0, 0x80, 0x0 ;  /* 0x000000000000781c */ /* 0x000fe20003faf008 */
[----:B------:R-:W-:Y:S01]  /*2dc0*/  IMAD.MOV.U32 R7, RZ, RZ, R55 ;  /* 0x000000ffff077224 */ /* 0x000fe200078e0037 */
[----:B------:R-:W-:Y:S01]  /*2dd0*/  PRMT R76, R5, 0x5410, R4 ;  /* 0x00005410054c7816 */ /* 0x000fe20000000004 */
[----:B------:R-:W-:Y:S02]  /*2de0*/  IMAD.MOV.U32 R4, RZ, RZ, R31 ;  /* 0x000000ffff047224 */ /* 0x000fe400078e001f */
[----:B------:R-:W-:Y:S01]  /*2df0*/  IMAD.MOV.U32 R5, RZ, RZ, R29 ;  /* 0x000000ffff057224 */ /* 0x000fe200078e001d */
[----:B------:R-:W-:-:S02]  /*2e00*/  PRMT R79, R79, 0x5410, R7 ;  /* 0x000054104f4f7816 */ /* 0x000fc40000000007 */
[----:B------:R-:W-:Y:S01]  /*2e10*/  PRMT R75, R4, 0x5410, R6 ;  /* 0x00005410044b7816 */ /* 0x000fe20000000006 */
[----:B------:R-:W-:Y:S01]  /*2e20*/  IMAD.MOV.U32 R4, RZ, RZ, R28 ;  /* 0x000000ffff047224 */ /* 0x000fe200078e001c */
[----:B------:R-:W-:Y:S01]  /*2e30*/  PRMT R80, R80, 0x5410, R5 ;  /* 0x0000541050507816 */ /* 0x000fe20000000005 */
[----:B------:R-:W-:-:S03]  /*2e40*/  IMAD.MOV.U32 R6, RZ, RZ, R54 ;  /* 0x000000ffff067224 */ /* 0x000fc600078e0036 */
[----:B------:R-:W-:Y:S02]  /*2e50*/  PRMT R78, R78, 0x5410, R4 ;  /* 0x000054104e4e7816 */ /* 0x000fe40000000004 */
[----:B------:R-:W-:Y:S01]  /*2e60*/  PRMT R77, R77, 0x5410, R6 ;  /* 0x000054104d4d7816 */ /* 0x000fe20000000006 */
[----:B------:R-:W-:Y:S06]  /*2e70*/  @!P5 BRA `(.L_x_3350) ;  /* 0x000000000004d947 */ /* 0x000fec0003800000 */
[----:B------:R-:W-:Y:S01]  /*2e80*/  BPT.TRAP 0x1 ;  /* 0x000000040000795c */ /* 0x000fe20000300000 */
.L_x_3350:
[----:B------:R-:W-:Y:S01]  /*2e90*/  IMAD R61, R189, 0x8, R16 ;  /* 0x00000008bd3d7824 */ /* 0x000fe200078e0210 */
[----:B------:R-:W-:Y:S01]  /*2ea0*/  SHF.L.U32 R68, R191, 0x1f, RZ ;  /* 0x0000001fbf447819 */ /* 0x000fe200000006ff */
[----:B------:R-:W-:Y:S03]  /*2eb0*/  BSSY B1, `(.L_x_3351) ;  /* 0x0000003000017945 */ /* 0x000fe60003800000 */
[----:B------:R-:W0:Y:S02]  /*2ec0*/  SYNCS.PHASECHK.TRANS64.TRYWAIT P6, [R61+URZ+0x38890], R68 ;  /* 0x038890443d0075a7 */ /* 0x000e2400080c017f */
[----:B0-----:R-:W-:Y:S05]  /*2ed0*/  @!P6 BRA `(.L_x_3352) ;  /* 0x00000234008ce947 */ /* 0x001fea0003800000 */
.L_x_3690:
[----:B------:R-:W-:Y:S05]  /*2ee0*/  BSYNC B1 ;  /* 0x0000000000017941 */ /* 0x000fea0003800000 */
.L_x_3351:
[----:B------:R-:W-:-:S03]  /*2ef0*/  UMOV UR4, 0xffffffff ;  /* 0xffffffff00047882 */ /* 0x000fc60000000000 */
[----:B------:R-:W-:Y:S05]  /*2f00*/  BRA.DIV UR4, `(.L_x_3353) ;  /* 0x0000023604947947 */ /* 0x000fea000b800000 */
[----:B------:R-:W1:Y:S04]  /*2f10*/  SHFL.IDX PT, R66, R66, RZ, 0x1c1f ;  /* 0x001c1fff42427589 */ /* 0x000e6800000e0000 */
[----:B------:R2:W3:Y:S02]  /*2f20*/  SHFL.IDX PT, R14, R67, RZ, 0x1c1f ;  /* 0x001c1fff430e7589 */ /* 0x0004e400000e0000 */
.L_x_3694:
        /* <DEDUP_REMOVED lines=9> */
[----:B------:R-:W-:Y:S01]  /*2fc0*/  SHF.R.U32.HI R74, RZ, 0x10, R55 ;  /* 0x00000010ff4a7819 */ /* 0x000fe20000011637 */
[----:B0-----:R-:W-:Y:S01]  /*2fd0*/  IMAD.U32 R15, R7, 0x10000, RZ ;  /* 0x00010000070f7824 */ /* 0x001fe200078e00ff */
[----:B--2---:R-:W-:Y:S01]  /*2fe0*/  SHF.R.U32.HI R67, RZ, 0x10, R31 ;  /* 0x00000010ff437819 */ /* 0x004fe2000001161f */
[----:B------:R-:W-:Y:S01]  /*2ff0*/  IMAD.U32 R12, R6, 0x10000, RZ ;  /* 0x00010000060c7824 */ /* 0x000fe200078e00ff */
[----:B------:R-:W-:Y:S02]  /*3000*/  SHF.R.U64 R70, R54, 0x10, R55 ;  /* 0x0000001036467819 */ /* 0x000fe40000001237 */
[----:B------:R-:W-:Y:S02]  /*3010*/  SHF.R.U64 R72, R30, 0x10, R31 ;  /* 0x000000101e487819 */ /* 0x000fe4000000121f */
[----:B------:R-:W-:Y:S02]  /*3020*/  PRMT R74, R79, 0x5432, R74 ;  /* 0x000054324f4a7816 */ /* 0x000fe4000000004a */
[----:B------:R-:W-:-:S02]  /*3030*/  PRMT R55, R75, 0x5410, R67 ;  /* 0x000054104b377816 */ /* 0x000fc40000000043 */
[----:B------:R-:W-:Y:S02]  /*3040*/  PRMT R70, R77, 0x5432, R70 ;  /* 0x000054324d467816 */ /* 0x000fe40000000046 */
[----:B------:R-:W-:Y:S01]  /*3050*/  LOP3.LUT R13, R6, 0xffff0000, RZ, 0xc0, !PT ;  /* 0xffff0000060d7812 */ /* 0x000fe200078ec0ff */
[----:B------:R-:W-:Y:S01]  /*3060*/  IMAD.U32 R67, R55, 0x10000, RZ ;  /* 0x0001000037437824 */ /* 0x000fe200078e00ff */
[----:B------:R-:W-:Y:S01]  /*3070*/  LOP3.LUT R30, R7, 0xffff0000, RZ, 0xc0, !PT ;  /* 0xffff0000071e7812 */ /* 0x000fe200078ec0ff */
[----:B------:R-:W-:Y:S01]  /*3080*/  IMAD.U32 R6, R5, 0x10000, RZ ;  /* 0x0001000005067824 */ /* 0x000fe200078e00ff */
[----:B------:R-:W-:Y:S01]  /*3090*/  PRMT R31, R75, 0x5432, R72 ;  /* 0x000054324b1f7816 */ /* 0x000fe20000000048 */
[----:B------:R-:W-:Y:S01]  /*30a0*/  IMAD.U32 R75, R74, 0x10000, RZ ;  /* 0x000100004a4b7824 */ /* 0x000fe200078e00ff */
[----:B------:R-:W-:Y:S01]  /*30b0*/  LOP3.LUT R7, R5, 0xffff0000, RZ, 0xc0, !PT ;  /* 0xffff000005077812 */ /* 0x000fe200078ec0ff */
[----:B------:R-:W-:Y:S01]  /*30c0*/  IMAD.U32 R5, R4, 0x10000, RZ ;  /* 0x0001000004057824 */ /* 0x000fe200078e00ff */
[----:B------:R-:W-:Y:S01]  /*30d0*/  LOP3.LUT R72, R70, 0xffff0000, RZ, 0xc0, !PT ;  /* 0xffff000046487812 */ /* 0x000fe200078ec0ff */
[----:B------:R-:W-:Y:S01]  /*30e0*/  FMUL.FTZ R79, R13, R75 ;  /* 0x0000004b0d4f7220 */ /* 0x000fe20000410000 */
[----:B------:R-:W-:Y:S01]  /*30f0*/  LOP3.LUT R54, R31, 0xffff0000, RZ, 0xc0, !PT ;  /* 0xffff00001f367812 */ /* 0x000fe200078ec0ff */
[-C--:B------:R-:W-:Y:S01]  /*3100*/  FMUL.FTZ R13, R13, R67.reuse ;  /* 0x000000430d0d7220 */ /* 0x080fe20000410000 */
[----:B------:R-:W-:Y:S01]  /*3110*/  LOP3.LUT R74, R74, 0xffff0000, RZ, 0xc0, !PT ;  /* 0xffff00004a4a7812 */ /* 0x000fe200078ec0ff */
[----:B------:R-:W-:Y:S01]  /*3120*/  FMUL.FTZ R77, R7, R72 ;  /* 0x00000048074d7220 */ /* 0x000fe20000410000 */
[----:B------:R-:W-:Y:S01]  /*3130*/  LOP3.LUT R55, R55, 0xffff0000, RZ, 0xc0, !PT ;  /* 0xffff000037377812 */ /* 0x000fe200078ec0ff */
[----:B------:R-:W-:Y:S01]  /*3140*/  FFMA.FTZ R79, R12, R67, -R79 ;  /* 0x000000430c4f7223 */ /* 0x000fe2000001084f */
[-C--:B------:R-:W-:Y:S01]  /*3150*/  FMUL.FTZ R7, R7, R54.reuse ;  /* 0x0000003607077220 */ /* 0x080fe20000410000 */
[----:B------:R-:W-:Y:S01]  /*3160*/  LOP3.LUT R4, R4, 0xffff0000, RZ, 0xc0, !PT ;  /* 0xffff000004047812 */ /* 0x000fe200078ec0ff */
[----:B------:R-:W-:Y:S01]  /*3170*/  FFMA.FTZ R77, R6, R54, -R77 ;  /* 0x00000036064d7223 */ /* 0x000fe2000001084d */
[----:B------:R-:W-:Y:S01]  /*3180*/  FFMA.FTZ R12, R12, R75, R13 ;  /* 0x0000004b0c0c7223 */ /* 0x000fe2000001000d */
[----:B------:R-:W-:-:S02]  /*3190*/  IMAD.U32 R70, R70, 0x10000, RZ ;  /* 0x0001000046467824 */ /* 0x000fc400078e00ff */
[C---:B------:R-:W-:Y:S01]  /*31a0*/  FMUL.FTZ R54, R30.reuse, R74 ;  /* 0x0000004a1e367220 */ /* 0x040fe20000410000 */
[----:B------:R-:W-:Y:S02]  /*31b0*/  IMAD.U32 R31, R31, 0x10000, RZ ;  /* 0x000100001f1f7824 */ /* 0x000fe400078e00ff */
        /* <DEDUP_REMOVED lines=14> */
.L_x_3358:
[----:B------:R-:W-:Y:S05]  /*32a0*/  BSYNC B2 ;  /* 0x0000000000027941 */ /* 0x000fea0003800000 */
.L_x_3357:
[----:B0-----:R4:W-:Y:S02]  /*32b0*/  ST.E.128 desc[UR50][R10.64], R4 ;  /* 0x000000040a007985 */ /* 0x0019e4000c101d32 */
.L_x_3356:
[----:B------:R-:W-:Y:S05]  /*32c0*/  BSYNC B1 ;  /* 0x0000000000017941 */ /* 0x000fea0003800000 */
.L_x_3355:
        /* <DEDUP_REMOVED lines=31> */
[C---:B--2---:R-:W-:Y:S01]  /*34c0*/  FMUL.FTZ R67, R7.reuse, R31 ;  /* 0x0000001f07437220 */ /* 0x044fe20000410000 */
        /* <DEDUP_REMOVED lines=26> */
.L_x_3360:
[----:B------:R-:W-:Y:S05]  /*3670*/  BSYNC B1 ;  /* 0x0000000000017941 */ /* 0x000fea0003800000 */
.L_x_3359:
[----:B-1----:R1:W-:Y:S01]  /*3680*/  ST.E.128 desc[UR50][R10.64], R4 ;  /* 0x000000040a007985 */ /* 0x0023e2000c101d32 */
[----:B------:R-:W-:Y:S05]  /*3690*/  BRA `(.L_x_3354) ;  /* 0x0000000c00b47947 */ /* 0x000fea0003800000 */
.L_x_3347:
        /* <DEDUP_REMOVED lines=29> */
[----:B------:R-:W-:Y:S01]  /*3870*/  IMAD.MOV.U32 R14, RZ, RZ, R4 ;  /* 0x000000ffff0e7224 */ /* 0x000fe200078e0004 */
[----:B------:R-:W-:Y:S01]  /*3880*/  PRMT R83, R83, 0x5410, R11 ;  /* 0x0000541053537816 */ /* 0x000fe2000000000b */
[----:B---3--:R-:W-:Y:S01]  /*3890*/  IMAD.MOV.U32 R8, RZ, RZ, R30 ;  /* 0x000000ffff087224 */ /* 0x008fe200078e001e */
[----:B------:R-:W-:Y:S01]  /*38a0*/  PRMT R79, R10, 0x5410, R15 ;  /* 0x000054100a4f7816 */ /* 0x000fe2000000000f */
[----:B------:R-:W-:Y:S01]  /*38b0*/  IMAD.MOV.U32 R9, RZ, RZ, R31 ;  /* 0x000000ffff097224 */ /* 0x000fe200078e001f */
[----:B------:R-:W-:Y:S01]  /*38c0*/  PRMT R82, R14, 0x7610, R82 ;  /* 0x000076100e527816 */ /* 0x000fe20000000052 */
[----:B------:R-:W-:-:S02]  /*38d0*/  IMAD.MOV.U32 R10, RZ, RZ, R28 ;  /* 0x000000ffff0a7224 */ /* 0x000fc400078e001c */
[----:B------:R-:W-:Y:S01]  /*38e0*/  IMAD.MOV.U32 R11, RZ, RZ, R29 ;  /* 0x000000ffff0b7224 */ /* 0x000fe200078e001d */
[----:B------:R-:W-:Y:S02]  /*38f0*/  PRMT R82, R82, 0x5410, R8 ;  /* 0x0000541052527816 */ /* 0x000fe40000000008 */
[----:B------:R-:W-:Y:S02]  /*3900*/  PRMT R83, R9, 0x7610, R83 ;  /* 0x0000761009537816 */ /* 0x000fe40000000053 */
[----:B------:R-:W-:Y:S01]  /*3910*/  PRMT R74, R10, 0x5410, R11 ;  /* 0x000054100a4a7816 */ /* 0x000fe2000000000b */
[----:B------:R-:W-:Y:S06]  /*3920*/  @!P5 BRA `(.L_x_3361) ;  /* 0x000000000004d947 */ /* 0x000fec0003800000 */
[----:B------:R-:W-:Y:S01]  /*3930*/  BPT.TRAP 0x1 ;  /* 0x000000040000795c */ /* 0x000fe20000300000 */
.L_x_3361:
[----:B------:R-:W-:Y:S01]  /*3940*/  IMAD R61, R189, 0x8, R16 ;  /* 0x00000008bd3d7824 */ /* 0x000fe200078e0210 */
[----:B------:R-:W-:Y:S01]  /*3950*/  SHF.L.U32 R68, R191, 0x1f, RZ ;  /* 0x0000001fbf447819 */ /* 0x000fe200000006ff */
[----:B------:R-:W-:Y:S03]  /*3960*/  BSSY B1, `(.L_x_3362) ;  /* 0x0000003000017945 */ /* 0x000fe60003800000 */
[----:B------:R-:W0:Y:S02]  /*3970*/  SYNCS.PHASECHK.TRANS64.TRYWAIT P6, [R61+URZ+0x38890], R68 ;  /* 0x038890443d0075a7 */ /* 0x000e2400080c017f */
[----:B0-----:R-:W-:Y:S05]  /*3980*/  @!P6 BRA `(.L_x_3363) ;  /* 0x0000022c003ce947 */ /* 0x001fea0003800000 */
.L_x_3695:
[----:B------:R-:W-:Y:S05]  /*3990*/  BSYNC B1 ;  /* 0x0000000000017941 */ /* 0x000fea0003800000 */
.L_x_3362:
[----:B------:R-:W-:-:S03]  /*39a0*/  UMOV UR4, 0xffffffff ;  /* 0xffffffff00047882 */ /* 0x000fc60000000000 */
[----:B------:R-:W-:Y:S05]  /*39b0*/  BRA.DIV UR4, `(.L_x_3364) ;  /* 0x0000022e04447947 */ /* 0x000fea000b800000 */
[----:B------:R-:W1:Y:S04]  /*39c0*/  SHFL.IDX PT, R66, R66, RZ, 0x1c1f ;  /* 0x001c1fff42427589 */ /* 0x000e6800000e0000 */
[----:B------:R-:W2:Y:S02]  /*39d0*/  SHFL.IDX PT, R67, R67, RZ, 0x1c1f ;  /* 0x001c1fff43437589 */ /* 0x000ea400000e0000 */
.L_x_3699:
        /* <DEDUP_REMOVED lines=13> */
[----:B------:R-:W-:Y:S01]  /*3ab0*/  SHF.R.S32.HI R8, RZ, 0x4, R9 ;  /* 0x00000004ff087819 */ /* 0x000fe20000011409 */
[----:B------:R-:W-:Y:S01]  /*3ac0*/  IMAD.IADD R9, R60, 0x1, R71 ;  /* 0x000000013c097824 */ /* 0x000fe200078e0247 */
[----:B------:R-:W-:Y:S02]  /*3ad0*/  LEA.HI R10, R10, R11, RZ, 0x5 ;  /* 0x0000000b0a0a7211 */ /* 0x000fe400078f28ff */
[----:B------:R-:W-:Y:S01]  /*3ae0*/  LEA.HI.SX32 R8, R39, R8, 0x1d ;  /* 0x0000000827087211 */ /* 0x000fe200078feaff */
[----:B------:R-:W-:Y:S01]  /*3af0*/  IMAD R9, R9, 0x2, R16 ;  /* 0x0000000209097824 */ /* 0x000fe200078e0210 */
[----:B------:R-:W-:-:S03]  /*3b00*/  SHF.R.S32.HI R10, RZ, 0x5, R10 ;  /* 0x00000005ff0a7819 */ /* 0x000fc6000001140a */
        /* <DEDUP_REMOVED lines=11> */
[----:B------:R-:W-:Y:S02]  /*3bc0*/  SHF.R.U64 R75, R6, 0x10, R7 ;  /* 0x00000010064b7819 */ /* 0x000fe40000001207 */
[----:B------:R-:W-:Y:S01]  /*3bd0*/  SHF.R.U64 R77, R28, 0x10, R29 ;  /* 0x000000101c4d7819 */ /* 0x000fe2000000121d */
[----:B---3--:R-:W-:Y:S01]  /*3be0*/  IMAD.U32 R28, R13, 0x10000, RZ ;  /* 0x000100000d1c7824 */ /* 0x008fe200078e00ff */
[----:B------:R-:W-:Y:S02]  /*3bf0*/  PRMT R72, R79, 0x5432, R72 ;  /* 0x000054324f487816 */ /* 0x000fe40000000048 */
[----:B------:R-:W-:-:S02]  /*3c00*/  PRMT R78, R74, 0x5432, R78 ;  /* 0x000054324a4e7816 */ /* 0x000fc4000000004e */
[----:B------:R-:W-:Y:S02]  /*3c10*/  SHF.R.U32.HI R81, RZ, 0x10, R31 ;  /* 0x00000010ff517819 */ /* 0x000fe4000001161f */
[----:B--2---:R-:W-:Y:S01]  /*3c20*/  SHF.R.U64 R71, R4, 0x10, R5 ;  /* 0x0000001004477819 */ /* 0x004fe20000001205 */
[----:B-1----:R-:W-:Y:S01]  /*3c30*/  IMAD.U32 R5, R9, 0x10000, RZ ;  /* 0x0001000009057824 */ /* 0x002fe200078e00ff */
[----:B------:R-:W-:Y:S01]  /*3c40*/  SHF.R.U64 R80, R30, 0x10, R31 ;  /* 0x000000101e507819 */ /* 0x000fe2000000121f */
        /* <DEDUP_REMOVED lines=8> */
[----:B------:R-:W-:Y:S01]  /*3cd0*/  FMUL.FTZ R84, R28, R74 ;  /* 0x0000004a1c547220 */ /* 0x000fe20000410000 */
[----:B------:R-:W-:Y:S01]  /*3ce0*/  LOP3.LUT R29, R13, 0xffff0000, RZ, 0xc0, !PT ;  /* 0xffff00000d1d7812 */ /* 0x000fe200078ec0ff */
[----:B------:R-:W-:Y:S01]  /*3cf0*/  IMAD.U32 R13, R12, 0x10000, RZ ;  /* 0x000100000c0d7824 */ /* 0x000fe200078e00ff */
[----:B------:R-:W-:Y:S01]  /*3d00*/  LOP3.LUT R78, R78, 0xffff0000, RZ, 0xc0, !PT ;  /* 0xffff00004e4e7812 */ /* 0x000fe200078ec0ff */
[-C--:B------:R-:W-:Y:S01]  /*3d10*/  FFMA.FTZ R84, R5, R79.reuse, R84 ;  /* 0x0000004f05547223 */ /* 0x080fe20000010054 */
[----:B------:R-:W-:Y:S01]  /*3d20*/  PRMT R71, R82, 0x5410, R71 ;  /* 0x0000541052477816 */ /* 0x000fe20000000047 */
[----:B------:R-:W-:Y:S01]  /*3d30*/  IMAD.U32 R7, R10, 0x10000, RZ ;  /* 0x000100000a077824 */ /* 0x000fe200078e00ff */
[----:B------:R-:W-:Y:S01]  /*3d40*/  PRMT R80, R82, 0x5432, R80 ;  /* 0x0000543252507816 */ /* 0x000fe20000000050 */
[----:B------:R-:W-:Y:S01]  /*3d50*/  FMUL.FTZ R82, R28, R79 ;  /* 0x0000004f1c527220 */ /* 0x000fe20000410000 */
[----:B------:R-:W-:Y:S01]  /*3d60*/  PRMT R76, R83, 0x5432, R76 ;  /* 0x00005432534c7816 */ /* 0x000fe2000000004c */
[----:B------:R-:W-:Y:S01]  /*3d70*/  IMAD.U32 R28, R81, 0x10000, RZ ;  /* 0x00010000511c7824 */ /* 0x000fe200078e00ff */
[----:B------:R-:W-:Y:S01]  /*3d80*/  LOP3.LUT R72, R72, 0xffff0000, RZ, 0xc0, !PT ;  /* 0xffff000048487812 */ /* 0x000fe200078ec0ff */
[----:B------:R-:W-:Y:S01]  /*3d90*/  FMUL.FTZ R83, R29, R78 ;  /* 0x0000004e1d537220 */ /* 0x000fe20000410000 */
[----:B------:R-:W-:Y:S01]  /*3da0*/  LOP3.LUT R6, R9, 0xffff0000, RZ, 0xc0, !PT ;  /* 0xffff000009067812 */ /* 0x000fe200078ec0ff */
[----:B------:R-:W-:Y:S01]  /*3db0*/  FFMA.FTZ R82, R5, R74, -R82 ;  /* 0x0000004a05527223 */ /* 0x000fe20000010852 */
[----:B------:R-:W-:-:S02]  /*3dc0*/  IMAD.U32 R5, R76, 0x10000, RZ ;  /* 0x000100004c057824 */ /* 0x000fc400078e00ff */
[----:B------:R-:W-:Y:S01]  /*3dd0*/  FMUL.FTZ R29, R29, R72 ;  /* 0x000000481d1d7220 */ /* 0x000fe20000410000 */
[----:B------:R-:W-:Y:S02]  /*3de0*/  IMAD.U32 R9, R11, 0x10000, RZ ;  /* 0x000100000b097824 */ /* 0x000fe400078e00ff */
[----:B------:R-:W-:Y:S01]  /*3df0*/  FMUL.FTZ R74, R30, R28 ;  /* 0x0000001c1e4a7220 */ /* 0x000fe20000410000 */
[----:B------:R-:W-:Y:S01]  /*3e00*/  FFMA.FTZ R83, R6, R72, -R83 ;  /* 0x0000004806537223 */ /* 0x000fe20000010853 */
[----:B------:R-:W-:Y:S01]  /*3e10*/  LOP3.LUT R72, R81, 0xffff0000, RZ, 0xc0, !PT ;  /* 0xffff000051487812 */ /* 0x000fe200078ec0ff */
[-C--:B------:R-:W-:Y:S01]  /*3e20*/  FMUL.FTZ R81, R30, R5.reuse ;  /* 0x000000051e517220 */ /* 0x080fe20000410000 */
[----:B------:R-:W-:Y:S01]  /*3e30*/  FFMA.FTZ R79, R6, R78, R29 ;  /* 0x0000004e064f7223 */ /* 0x000fe2000001001d */
[----:B------:R-:W-:Y:S01]  /*3e40*/  LOP3.LUT R31, R15, 0xffff0000, RZ, 0xc0, !PT ;  /* 0xffff00000f1f7812 */ /* 0x000fe200078ec0ff */
[----:B------:R-:W-:Y:S01]  /*3e50*/  FFMA.FTZ R74, R9, R5, -R74 ;  /* 0x00000005094a7223 */ /* 0x000fe2000001084a */
[----:B------:R-:W-:Y:S01]  /*3e60*/  LOP3.LUT R76, R76, 0xffff0000, RZ, 0xc0, !PT ;  /* 0xffff00004c4c7812 */ /* 0x000fe200078ec0ff */
[----:B------:R-:W-:-:S02]  /*3e70*/  IMAD.U32 R6, R77, 0x10000, RZ ;  /* 0x000100004d067824 */ /* 0x000fc400078e00ff */
[----:B------:R-:W-:Y:S01]  /*3e80*/  FFMA.FTZ R81, R9, R28, R81 ;  /* 0x0000001c09517223 */ /* 0x000fe20000010051 */
[----:B------:R-:W-:Y:S01]  /*3e90*/  IMAD.U32 R5, R71, 0x10000, RZ ;  /* 0x0001000047057824 */ /* 0x000fe200078e00ff */
[----:B------:R-:W-:Y:S01]  /*3ea0*/  LOP3.LUT R11, R11, 0xffff0000, RZ, 0xc0, !PT ;  /* 0xffff00000b0b7812 */ /* 0x000fe200078ec0ff */
[----:B------:R-:W-:Y:S01]  /*3eb0*/  FMUL.FTZ R9, R13, R6 ;  /* 0x000000060d097220 */ /* 0x000fe20000410000 */
[----:B------:R-:W-:Y:S01]  /*3ec0*/  LOP3.LUT R12, R12, 0xffff0000, RZ, 0xc0, !PT ;  /* 0xffff00000c0c7812 */ /* 0x000fe200078ec0ff */
[C---:B------:R-:W-:Y:S01]  /*3ed0*/  FMUL.FTZ R28, R31.reuse, R72 ;  /* 0x000000481f1c7220 */ /* 0x040fe20000410000 */
[-C--:B------:R-:W-:Y:S01]  /*3ee0*/  FMUL.FTZ R30, R31, R76.reuse ;  /* 0x0000004c1f1e7220 */ /* 0x080fe20000410000 */
[----:B------:R-:W-:Y:S01]  /*3ef0*/  LOP3.LUT R77, R77, 0xffff0000, RZ, 0xc0, !PT ;  /* 0xffff00004d4d7812 */ /* 0x000fe200078ec0ff */
[-C--:B------:R-:W-:Y:S01]  /*3f00*/  FMUL.FTZ R13, R13, R5.reuse ;  /* 0x000000050d0d7220 */ /* 0x080fe20000410000 */
[----:B------:R-:W-:Y:S01]  /*3f10*/  LOP3.LUT R71, R71, 0xffff0000, RZ, 0xc0, !PT ;  /* 0xffff000047477812 */ /* 0x000fe200078ec0ff */
[----:B------:R-:W-:Y:S01]  /*3f20*/  IMAD.U32 R15, R14, 0x10000, RZ ;  /* 0x000100000e0f7824 */ /* 0x000fe200078e00ff */
[----:B------:R-:W-:Y:S01]  /*3f30*/  LOP3.LUT R8, R8, 0xffff0000, RZ, 0xc0, !PT ;  /* 0xffff000008087812 */ /* 0x000fe200078ec0ff */
[C---:B------:R-:W-:Y:S01]  /*3f40*/  FFMA.FTZ R31, R11.reuse, R76, -R28 ;  /* 0x0000004c0b1f7223 */ /* 0x040fe2000001081c */
[----:B------:R-:W-:Y:S01]  /*3f50*/  FFMA.FTZ R30, R11, R72, R30 ;  /* 0x000000480b1e7223 */ /* 0x000fe2000001001e */
[C---:B------:R-:W-:Y:S01]  /*3f60*/  FFMA.FTZ R9, R4.reuse, R5, -R9 ;  /* 0x0000000504097223 */ /* 0x040fe20000010809 */
[----:B------:R-:W-:Y:S01]  /*3f70*/  FFMA.FTZ R13, R4, R6, R13 ;  /* 0x00000006040d7223 */ /* 0x000fe2000001000d */
[----:B------:R-:W-:Y:S01]  /*3f80*/  LOP3.LUT R14, R14, 0xffff0000, RZ, 0xc0, !PT ;  /* 0xffff00000e0e7812 */ /* 0x000fe200078ec0ff */
[----:B------:R-:W-:Y:S01]  /*3f90*/  FMUL.FTZ R11, R12, R77 ;  /* 0x0000004d0c0b7220 */ /* 0x000fe20000410000 */
[C---:B------:R-:W-:Y:S01]  /*3fa0*/  IMAD.U32 R4, R75.reuse, 0x10000, RZ ;  /* 0x000100004b047824 */ /* 0x040fe200078e00ff */
[C---:B------:R-:W-:Y:S01]  /*3fb0*/  LOP3.LUT R5, R80.reuse, 0xffff0000, RZ, 0xc0, !PT ;  /* 0xffff000050057812 */ /* 0x040fe200078ec0ff */
[----:B------:R-:W-:Y:S01]  /*3fc0*/  IMAD.U32 R6, R80, 0x10000, RZ ;  /* 0x0001000050067824 */ /* 0x000fe200078e00ff */
[----:B------:R-:W-:Y:S01]  /*3fd0*/  LOP3.LUT R75, R75, 0xffff0000, RZ, 0xc0, !PT ;  /* 0xffff00004b4b7812 */ /* 0x000fe200078ec0ff */
[-C--:B------:R-:W-:Y:S01]  /*3fe0*/  FMUL.FTZ R29, R12, R71.reuse ;  /* 0x000000470c1d7220 */ /* 0x080fe20000410000 */
[----:B------:R-:W-:Y:S01]  /*3ff0*/  FFMA.FTZ R12, R8, R71, -R11 ;  /* 0x00000047080c7223 */ /* 0x000fe2000001080b */
[----:B------:R-:W-:Y:S01]  /*4000*/  LOP3.LUT R10, R10, 0xffff0000, RZ, 0xc0, !PT ;  /* 0xffff00000a0a7812 */ /* 0x000fe200078ec0ff */
[C---:B------:R-:W-:Y:S01]  /*4010*/  FMUL.FTZ R28, R15.reuse, R6 ;  /* 0x000000060f1c7220 */ /* 0x040fe20000410000 */
[C---:B------:R-:W-:Y:S01]  /*4020*/  FMUL.FTZ R11, R14.reuse, R5 ;  /* 0x000000050e0b7220 */ /* 0x040fe20000410000 */
[-C--:B------:R-:W-:Y:S01]  /*4030*/  FMUL.FTZ R15, R15, R4.reuse ;  /* 0x000000040f0f7220 */ /* 0x080fe20000410000 */
[----:B------:R-:W-:Y:S01]  /*4040*/  FMUL.FTZ R14, R14, R75 ;  /* 0x0000004b0e0e7220 */ /* 0x000fe20000410000 */
[----:B------:R-:W-:Y:S01]  /*4050*/  FFMA.FTZ R8, R8, R77, R29 ;  /* 0x0000004d08087223 */ /* 0x000fe2000001001d */
        /* <DEDUP_REMOVED lines=17> */
.L_x_3366:
[----:B------:R-:W-:Y:S05]  /*4170*/  BSYNC B1 ;  /* 0x0000000000017941 */ /* 0x000fea0003800000 */
.L_x_3365:
        /* <DEDUP_REMOVED lines=8> */
.L_x_3346:
[----:B------:R-:W-:-:S06]  /*4200*/  UISETP.NE.AND UP0, UPT, UR47, 0x3, UPT ;  /* 0x000000032f00788c */ /* 0x000fcc000bf05270 */
[----:B------:R-:W-:-:S13]  /*4210*/  PLOP3.LUT P5, PT, PT, PT, UP0, 0x80, 0x0 ;  /* 0x000000000000781c */ /* 0x000fda0003faf008 */
[----:B------:R-:W-:Y:S05]  /*4220*/  @!P5 BRA `(.L_x_3367) ;  /* 0x000000000004d947 */ /* 0x000fea0003800000 */
[----:B------:R-:W-:Y:S01]  /*4230*/  BPT.TRAP 0x1 ;  /* 0x000000040000795c */ /* 0x000fe20000300000 */
.L_x_3367:
[----:B------:R-:W-:Y:S01]  /*4240*/  IMAD R61, R189, 0x8, R16 ;  /* 0x00000008bd3d7824 */ /* 0x000fe200078e0210 */
[----:B------:R-:W-:Y:S01]  /*4250*/  SHF.L.U32 R68, R191, 0x1f, RZ ;  /* 0x0000001fbf447819 */ /* 0x000fe200000006ff */
[----:B------:R-:W-:Y:S01]  /*4260*/  BSSY B1, `(.L_x_3368) ;  /* 0x0000004000017945 */ /* 0x000fe20003800000 */
[----:B------:R-:W-:Y:S02]  /*4270*/  SHF.R.S32.HI R65, RZ, 0x1f, R63 ;  /* 0x0000001fff417819 */ /* 0x000fe4000001143f */
[----:B------:R-:W0:Y:S02]  /*4280*/  SYNCS.PHASECHK.TRANS64.TRYWAIT P0, [R61+URZ+0x38890], R68 ;  /* 0x038890443d0075a7 */ /* 0x000e24000800017f */
[----:B0-----:R-:W-:Y:S05]  /*4290*/  @!P0 BRA `(.L_x_3369) ;  /* 0x0000022400588947 */ /* 0x001fea0003800000 */
.L_x_3700:
[----:B------:R-:W-:Y:S05]  /*42a0*/  BSYNC B1 ;  /* 0x0000000000017941 */ /* 0x000fea0003800000 */
.L_x_3368:
        /* <DEDUP_REMOVED lines=22> */
[----:B------:R-:W-:Y:S01]  /*4410*/  ISETP.GT.AND P0, PT, R69, R190, PT ;  /* 0x000000be4500720c */ /* 0x000fe20003f04270 */
[----:B------:R-:W-:-:S12]  /*4420*/  BRA.DIV UR4, `(.L_x_3370) ;  /* 0x0000022604087947 */ /* 0x000fd8000b800000 */
[----:B------:R1:W2:Y:S04]  /*4430*/  SHFL.IDX PT, R10, R13, RZ, 0x1c1f ;  /* 0x001c1fff0d0a7589 */ /* 0x0002a800000e0000 */
[----:B------:R1:W3:Y:S02]  /*4440*/  SHFL.IDX PT, R14, R5, RZ, 0x1c1f ;  /* 0x001c1fff050e7589 */ /* 0x0002e400000e0000 */
.L_x_3704:
        /* <DEDUP_REMOVED lines=18> */
.L_x_3354:
[----:B------:R-:W-:Y:S05]  /*4570*/  BSYNC B0 ;  /* 0x0000000000007941 */ /* 0x000fea0003800000 */
.L_x_3345:
[----:B-1-34-:R-:W1:Y:S01]  /*4580*/  S2R R4, SR_TID.X ;  /* 0x0000000000047919 */ /* 0x01ae620000002100 */
[----:B------:R-:W-:Y:S01]  /*4590*/  @!PT LDS RZ, [RZ] ;  /* 0x00000000fffff984 */ /* 0x000fe20000000800 */
[----:B------:R-:W-:Y:S01]  /*45a0*/  @!PT LDS RZ, [RZ] ;  /* 0x00000000fffff984 */ /* 0x000fe20000000800 */
[----:B------:R-:W-:Y:S01]  /*45b0*/  @!PT LDS RZ, [RZ] ;  /* 0x00000000fffff984 */ /* 0x000fe20000000800 */
[----:B------:R-:W-:Y:S01]  /*45c0*/  @!PT LDS RZ, [RZ] ;  /* 0x00000000fffff984 */ /* 0x000fe20000000800 */
[----:B------:R3:W-:Y:S06]  /*45d0*/  MEMBAR.ALL.CTA ;  /* 0x0000000000007992 */ /* 0x0007ec0000008000 */
[----:B---3--:R-:W3:Y:S01]  /*45e0*/  FENCE.VIEW.ASYNC.S ;  /* 0x00000000000073c6 */ /* 0x008ee20000000000 */
[----:B------:R-:W-:Y:S05]  /*45f0*/  WARPSYNC.ALL ;  /* 0x0000000000007948 */ /* 0x000fea0003800000 */
[----:B------:R-:W-:Y:S01]  /*4600*/  BSSY B0, `(.L_x_3371) ;  /* 0x0000009000007945 */ /* 0x000fe20003800000 */
[----:B-1----:R-:W-:Y:S01]  /*4610*/  LOP3.LUT R4, R4, 0x7f, RZ, 0xc0, !PT ;  /* 0x0000007f04047812 */ /* 0x002fe200078ec0ff */
[----:B---3--:R1:W-:Y:S03]  /*4620*/  BAR.SYNC.DEFER_BLOCKING R47, 0x80 ;  /* 0x0002002f0000751d */ /* 0x0083e60000010000 */
[----:B------:R-:W-:-:S13]  /*4630*/  ISETP.NE.AND P0, PT, R4, RZ, PT ;  /* 0x000000ff0400720c */ /* 0x000fda0003f05270 */
[----:B------:R-:W-:-:S05]  /*4640*/  @!P0 VIADD R4, R61, 0x388a0 ;  /* 0x000388a03d048836 */ /* 0x000fca0000000000 */
[----:B------:R-:W-:-:S04]  /*4650*/  @!P0 PRMT R4, RZ, 0x654, R4 ;  /* 0x00000654ff048816 */ /* 0x000fc80000000004 */
[----:B------:R1:W-:Y:S01]  /*4660*/  @!P0 SYNCS.ARRIVE.TRANS64.RED.A1T0 RZ, [R4+URZ], RZ ;  /* 0x000000ff04ff89a7 */ /* 0x0003e2000810043f */
[----:B------:R-:W-:Y:S05]  /*4670*/  @!P5 BRA `(.L_x_3372) ;  /* 0x000000000004d947 */ /* 0x000fea0003800000 */
[----:B------:R-:W-:Y:S01]  /*4680*/  BPT.TRAP 0x1 ;  /* 0x000000040000795c */ /* 0x000fe20000300000 */
.L_x_3372:
[----:B------:R-:W-:Y:S05]  /*4690*/  BSYNC B0 ;  /* 0x0000000000007941 */ /* 0x000fea0003800000 */
.L_x_3371:
[----:B------:R-:W3:Y:S01]  /*46a0*/  SYNCS.PHASECHK.TRANS64.TRYWAIT P5, [R61+URZ+0x388b0], R68 ;  /* 0x0388b0443d0075a7 */ /* 0x000ee200080a017f */
[----:B------:R-:W-:Y:S04]  /*46b0*/  BSSY B0, `(.L_x_3373) ;  /* 0x0000002000007945 */ /* 0x000fe80003800000 */
[----:B---3--:R-:W-:Y:S05]  /*46c0*/  @!P5 BRA `(.L_x_3374) ;  /* 0x0000022000a4d947 */ /* 0x008fea0003800000 */
.L_x_3705:
[----:B------:R-:W-:Y:S05]  /*46d0*/  BSYNC B0 ;  /* 0x0000000000007941 */ /* 0x000fea0003800000 */
.L_x_3373:
        /* <DEDUP_REMOVED lines=18> */
[----:B--2---:R-:W-:Y:S01]  /*4800*/  LEA.HI.X R10, R4, UR5, R7, 0x1, P5 ;  /* 0x00000005040a7c11 */ /* 0x004fe2000a8f0c07 */
[----:B------:R1:W2:Y:S01]  /*4810*/  SHFL.IDX PT, R12, R5, RZ, 0x1c1f ;  /* 0x001c1fff050c7589 */ /* 0x0002a200000e0000 */
[----:B------:R-:W-:-:S04]  /*4820*/  ISETP.GT.AND P5, PT, R69, R190, PT ;  /* 0x000000be4500720c */ /* 0x000fc80003fa4270 */
[----:B------:R-:W4:Y:S09]  /*4830*/  SHFL.IDX PT, R10, R10, RZ, 0x1c1f ;  /* 0x001c1fff0a0a7589 */ /* 0x000f3200000e0000 */
[----:B-1----:R-:W-:Y:S05]  /*4840*/  @!P5 BRA `(.L_x_3376) ;  /* 0x0000000400a4d947 */ /* 0x002fea0003800000 */
[----:B------:R-:W5:Y:S01]  /*4850*/  LDL R15, [R1+0x4] ;  /* 0x00000400010f7983 */ /* 0x000f620000100800 */
[----:B------:R-:W-:-:S03]  /*4860*/  ULDC UR4, c[0x0][0x320] ;  /* 0x0000c80000047ab9 */ /* 0x000fc60000000800 */
[----:B------:R-:W3:Y:S04]  /*4870*/  LDL R54, [R1+0x18] ;  /* 0x0000180001367983 */ /* 0x000ee80000100800 */
[----:B------:R-:W3:Y:S04]  /*4880*/  LDL R31, [R1] ;  /* 0x00000000011f7983 */ /* 0x000ee80000100800 */
[----:B------:R-:W3:Y:S04]  /*4890*/  LDL R14, [R1+0x1c] ;  /* 0x00001c00010e7983 */ /* 0x000ee80000100800 */
[----:B------:R-:W3:Y:S01]  /*48a0*/  LDL R30, [R1+0x20] ;  /* 0x00002000011e7983 */ /* 0x000ee20000100800 */
[----:B------:R-:W-:Y:S01]  /*48b0*/  ISETP.GE.AND P6, PT, R18, UR4, PT ;  /* 0x0000000412007c0c */ /* 0x000fe2000bfc6270 */
[----:B------:R-:W-:Y:S01]  /*48c0*/  IMAD R9, R189, 0x8000, R50 ;  /* 0x00008000bd097824 */ /* 0x000fe200078e0232 */
[----:B------:R-:W-:Y:S01]  /*48d0*/  LOP3.LUT P5, RZ, R209, 0x4, RZ, 0xc0, !PT ;  /* 0x00000004d1ff7812 */ /* 0x000fe200078ac0ff */
[----:B------:R-:W3:Y:S02]  /*48e0*/  LDL R29, [R1+0x24] ;  /* 0x00002400011d7983 */ /* 0x000ee40000100800 */
[----:B------:R-:W-:-:S02]  /*48f0*/  IMAD R13, R9, 0x2, R16 ;  /* 0x00000002090d7824 */ /* 0x000fc400078e0210 */
[----:B------:R-:W3:Y:S01]  /*4900*/  LDL R28, [R1+0x28] ;  /* 0x00002800011c7983 */ /* 0x000ee20000100800 */
[----:B------:R-:W-:-:S03]  /*4910*/  VIADD R11, R9, 0x20 ;  /* 0x00000020090b7836 */ /* 0x000fc60000000000 */
[----:B------:R-:W3:Y:S04]  /*4920*/  LDL R62, [R1+0x34] ;  /* 0x00003400013e7983 */ /* 0x000ee80000100800 */
[----:B------:R-:W1:Y:S01]  /*4930*/  @!P6 LDS.128 R4, [R13+0x400] ;  /* 0x000400000d04e984 */ /* 0x000e620000000c00 */
[----:B------:R-:W-:Y:S01]  /*4940*/  @P5 VIADD R11, R9, 0xffffffe0 ;  /* 0xffffffe0090b5836 */ /* 0x000fe20000000000 */
[C---:B--2---:R-:W-:Y:S02]  /*4950*/  @!P6 LEA R8, P5, R18.reuse, R12, 0x1 ;  /* 0x0000000c1208e211 */ /* 0x044fe400078a08ff */
[----:B------:R-:W2:Y:S01]  /*4960*/  LDL R55, [R1+0x38] ;  /* 0x0000380001377983 */ /* 0x000ea20000100800 */
[----:B------:R-:W-:Y:S01]  /*4970*/  IMAD R11, R11, 0x2, R16 ;  /* 0x000000020b0b7824 */ /* 0x000fe200078e0210 */
[----:B----4-:R-:W-:-:S02]  /*4980*/  @!P6 LEA.HI.X R9, R18, R10, R19, 0x1, P5 ;  /* 0x0000000a1209e211 */ /* 0x010fc400028f0c13 */
[----:B------:R-:W-:-:S03]  /*4990*/  ISETP.GE.AND P5, PT, R187, UR4, PT ;  /* 0x00000004bb007c0c */ /* 0x000fc6000bfa6270 */
[----:B-1----:R1:W-:Y:S10]  /*49a0*/  @!P6 ST.E.128 desc[UR50][R8.64], R4 ;  /* 0x000000040800e985 */ /* 0x0023f4000c101d32 */
[----:B------:R-:W4:Y:S01]  /*49b0*/  @!P5 LDS.128 R4, [R11+0x400] ;  /* 0x000400000b04d984 */ /* 0x000f220000000c00 */
[----:B-1----:R-:W-:-:S04]  /*49c0*/  @!P5 LEA R8, P6, R187, R12, 0x1 ;  /* 0x0000000cbb08d211 */ /* 0x002fc800078c08ff */
[----:B------:R-:W-:-:S05]  /*49d0*/  @!P5 LEA.HI.X R9, R187, R10, R215, 0x1, P6 ;  /* 0x0000000abb09d211 */ /* 0x000fca00030f0cd7 */
[----:B----4-:R1:W-:Y:S01]  /*49e0*/  @!P5 ST.E.128 desc[UR50][R8.64], R4 ;  /* 0x000000040800d985 */ /* 0x0103e2000c101d32 */
[----:B-----5:R-:W-:-:S13]  /*49f0*/  ISETP.GE.AND P6, PT, R15, UR4, PT ;  /* 0x000000040f007c0c */ /* 0x020fda000bfc6270 */
[-C--:B-1----:R-:W-:Y:S01]  /*4a00*/  @!P6 LEA R8, P5, R15, R12.reuse, 0x1 ;  /* 0x0000000c0f08e211 */ /* 0x082fe200078a08ff */
[----:B------:R-:W1:Y:S04]  /*4a10*/  @!P6 LDS.128 R4, [R13+0x2400] ;  /* 0x002400000d04e984 */ /* 0x000e680000000c00 */
[----:B------:R-:W4:Y:S01]  /*4a20*/  LDL R15, [R1+0x2c] ;  /* 0x00002c00010f7983 */ /* 0x000f220000100800 */
[----:B---3--:R-:W-:Y:S01]  /*4a30*/  @!P6 IMAD.X R9, R10, 0x1, R54, P5 ;  /* 0x000000010a09e824 */ /* 0x008fe200028e0636 */
[C---:B------:R-:W-:Y:S02]  /*4a40*/  ISETP.GE.AND P5, PT, R31.reuse, UR4, PT ;  /* 0x000000041f007c0c */ /* 0x040fe4000bfa6270 */
[----:B------:R-:W3:Y:S04]  /*4a50*/  LDL R54, [R1+0x3c] ;  /* 0x00003c0001367983 */ /* 0x000ee80000100800 */
[----:B-1----:R1:W-:Y:S07]  /*4a60*/  @!P6 ST.E.128 desc[UR50][R8.64], R4 ;  /* 0x000000040800e985 */ /* 0x0023ee000c101d32 */
[----:B------:R-:W5:Y:S01]  /*4a70*/  @!P5 LDS.128 R4, [R11+0x2400] ;  /* 0x002400000b04d984 */ /* 0x000f620000000c00 */
[----:B-1----:R-:W-:-:S03]  /*4a80*/  @!P5 LEA R8, P6, R31, R12, 0x1 ;  /* 0x0000000c1f08d211 */ /* 0x002fc600078c08ff */
[----:B------:R-:W3:Y:S02]  /*4a90*/  LDL R31, [R1+0x40] ;  /* 0x00004000011f7983 */ /* 0x000ee40000100800 */
[----:B------:R-:W-:Y:S02]  /*4aa0*/  @!P5 IMAD.X R9, R10, 0x1, R14, P6 ;  /* 0x000000010a09d824 */ /* 0x000fe400030e060e */
[----:B------:R-:W2:Y:S01]  /*4ab0*/  LDL R14, [R1+0x30] ;  /* 0x00003000010e7983 */ /* 0x000ea20000100800 */
[----:B------:R-:W-:-:S03]  /*4ac0*/  ISETP.GE.AND P6, PT, R229, UR4, PT ;  /* 0x00000004e5007c0c */ /* 0x000fc6000bfc6270 */
[----:B-----5:R1:W-:Y:S10]  /*4ad0*/  @!P5 ST.E.128 desc[UR50][R8.64], R4 ;  /* 0x000000040800d985 */ /* 0x0203f4000c101d32 */
[----:B------:R-:W5:Y:S01]  /*4ae0*/  @!P6 LDS.128 R4, [R13+0x4400] ;  /* 0x004400000d04e984 */ /* 0x000f620000000c00 */
[----:B-1----:R-:W-:-:S05]  /*4af0*/  @!P6 LEA R8, P5, R229, R12, 0x1 ;  /* 0x0000000ce508e211 */ /* 0x002fca00078a08ff */
[----:B------:R-:W-:Y:S01]  /*4b00*/  @!P6 IMAD.X R9, R10, 0x1, R30, P5 ;  /* 0x000000010a09e824 */ /* 0x000fe200028e061e */
[C---:B------:R-:W-:Y:S01]  /*4b10*/  ISETP.GE.AND P5, PT, R228.reuse, UR4, PT ;  /* 0x00000004e4007c0c */ /* 0x040fe2000bfa6270 */
[----:B------:R-:W3:Y:S04]  /*4b20*/  LDL R30, [R1+0x44] ;  /* 0x00004400011e7983 */ /* 0x000ee80000100800 */
[----:B-----5:R1:W-:Y:S08]  /*4b30*/  @!P6 ST.E.128 desc[UR50][R8.64], R4 ;  /* 0x000000040800e985 */ /* 0x0203f0000c101d32 */
        /* <DEDUP_REMOVED lines=14> */
[----:B----4-:R-:W-:Y:S02]  /*4c20*/  @!P5 IMAD.X R9, R10, 0x1, R15, P6 ;  /* 0x000000010a09d824 */ /* 0x010fe400030e060f */
[----:B------:R-:W4:Y:S01]  /*4c30*/  LDL R15, [R1+0xc] ;  /* 0x00000c00010f7983 */ /* 0x000f220000100800 */
[----:B------:R-:W-:-:S03]  /*4c40*/  ISETP.GE.AND P6, PT, R223, UR4, PT ;  /* 0x00000004df007c0c */ /* 0x000fc6000bfc6270 */
[----:B-----5:R1:W-:Y:S10]  /*4c50*/  @!P5 ST.E.128 desc[UR50][R8.64], R4 ;  /* 0x000000040800d985 */ /* 0x0203f4000c101d32 */
[----:B------:R-:W5:Y:S01]  /*4c60*/  @!P6 LDS.128 R4, [R13+0x8400] ;  /* 0x008400000d04e984 */ /* 0x000f620000000c00 */
[----:B-1----:R-:W-:-:S05]  /*4c70*/  @!P6 LEA R8, P5, R223, R12, 0x1 ;  /* 0x0000000cdf08e211 */ /* 0x002fca00078a08ff */
[----:B--2---:R-:W-:Y:S02]  /*4c80*/  @!P6 IMAD.X R9, R10, 0x1, R14, P5 ;  /* 0x000000010a09e824 */ /* 0x004fe400028e060e */
[----:B------:R-:W2:Y:S01]  /*4c90*/  LDL R14, [R1+0x4c] ;  /* 0x00004c00010e7983 */ /* 0x000ea20000100800 */
[----:B------:R-:W-:-:S03]  /*4ca0*/  ISETP.GE.AND P5, PT, R222, UR4, PT ;  /* 0x00000004de007c0c */ /* 0x000fc6000bfa6270 */
[----:B-----5:R1:W-:Y:S10]  /*4cb0*/  @!P6 ST.E.128 desc[UR50][R8.64], R4 ;  /* 0x000000040800e985 */ /* 0x0203f4000c101d32 */
[----:B------:R-:W5:Y:S01]  /*4cc0*/  @!P5 LDS.128 R4, [R11+0x8400] ;  /* 0x008400000b04d984 */ /* 0x000f620000000c00 */
[----:B-1----:R-:W-:-:S05]  /*4cd0*/  @!P5 LEA R8, P6, R222, R12, 0x1 ;  /* 0x0000000cde08d211 */ /* 0x002fca00078c08ff */
[----:B------:R-:W-:Y:S01]  /*4ce0*/  @!P5 IMAD.X R9, R10, 0x1, R62, P6 ;  /* 0x000000010a09d824 */ /* 0x000fe200030e063e */
[----:B------:R-:W-:-:S04]  /*4cf0*/  ISETP.GE.AND P6, PT, R221, UR4, PT ;  /* 0x00000004dd007c0c */ /* 0x000fc8000bfc6270 */
[----:B-----5:R1:W-:Y:S09]  /*4d00*/  @!P5 ST.E.128 desc[UR50][R8.64], R4 ;  /* 0x000000040800d985 */ /* 0x0203f2000c101d32 */
[----:B------:R-:W5:Y:S01]  /*4d10*/  @!P6 LDS.128 R4, [R13+0xa400] ;  /* 0x00a400000d04e984 */ /* 0x000f620000000c00 */
[----:B-1----:R-:W-:-:S05]  /*4d20*/  @!P6 LEA R8, P5, R221, R12, 0x1 ;  /* 0x0000000cdd08e211 */ /* 0x002fca00078a08ff */
[----:B------:R-:W-:Y:S01]  /*4d30*/  @!P6 IMAD.X R9, R10, 0x1, R55, P5 ;  /* 0x000000010a09e824 */ /* 0x000fe200028e0637 */
[----:B------:R-:W-:-:S04]  /*4d40*/  ISETP.GE.AND P5, PT, R220, UR4, PT ;  /* 0x00000004dc007c0c */ /* 0x000fc8000bfa6270 */
[----:B-----5:R1:W-:Y:S09]  /*4d50*/  @!P6 ST.E.128 desc[UR50][R8.64], R4 ;  /* 0x000000040800e985 */ /* 0x0203f2000c101d32 */
[----:B------:R-:W5:Y:S01]  /*4d60*/  @!P5 LDS.128 R4, [R11+0xa400] ;  /* 0x00a400000b04d984 */ /* 0x000f620000000c00 */
[----:B-1----:R-:W-:-:S05]  /*4d70*/  @!P5 LEA R8, P6, R220, R12, 0x1 ;  /* 0x0000000cdc08d211 */ /* 0x002fca00078c08ff */
[----:B---3--:R-:W-:Y:S01]  /*4d80*/  @!P5 IMAD.X R9, R10, 0x1, R54, P6 ;  /* 0x000000010a09d824 */ /* 0x008fe200030e0636 */
[----:B------:R-:W-:-:S04]  /*4d90*/  ISETP.GE.AND P6, PT, R219, UR4, PT ;  /* 0x00000004db007c0c */ /* 0x000fc8000bfc6270 */
[----:B-----5:R1:W-:Y:S09]  /*4da0*/  @!P5 ST.E.128 desc[UR50][R8.64], R4 ;  /* 0x000000040800d985 */ /* 0x0203f2000c101d32 */
[----:B------:R-:W3:Y:S01]  /*4db0*/  @!P6 LDS.128 R4, [R13+0xc400] ;  /* 0x00c400000d04e984 */ /* 0x000ee20000000c00 */
[----:B-1----:R-:W-:-:S05]  /*4dc0*/  @!P6 LEA R8, P5, R219, R12, 0x1 ;  /* 0x0000000cdb08e211 */ /* 0x002fca00078a08ff */
[----:B------:R-:W-:Y:S01]  /*4dd0*/  @!P6 IMAD.X R9, R10, 0x1, R31, P5 ;  /* 0x000000010a09e824 */ /* 0x000fe200028e061f */
[----:B------:R-:W-:-:S04]  /*4de0*/  ISETP.GE.AND P5, PT, R218, UR4, PT ;  /* 0x00000004da007c0c */ /* 0x000fc8000bfa6270 */
[----:B---3--:R1:W-:Y:S09]  /*4df0*/  @!P6 ST.E.128 desc[UR50][R8.64], R4 ;  /* 0x000000040800e985 */ /* 0x0083f2000c101d32 */
        /* <DEDUP_REMOVED lines=8> */
[----:B----4-:R-:W-:-:S04]  /*4e80*/  ISETP.GE.AND P5, PT, R15, UR4, PT ;  /* 0x000000040f007c0c */ /* 0x010fc8000bfa6270 */
[----:B---3--:R1:W-:Y:S09]  /*4e90*/  @!P6 ST.E.128 desc[UR50][R8.64], R4 ;  /* 0x000000040800e985 */ /* 0x0083f2000c101d32 */
[----:B------:R-:W3:Y:S01]  /*4ea0*/  @!P5 LDS.128 R4, [R11+0xe400] ;  /* 0x00e400000b04d984 */ /* 0x000ee20000000c00 */
[----:B-1----:R-:W-:-:S05]  /*4eb0*/  @!P5 LEA R8, P6, R15, R12, 0x1 ;  /* 0x0000000c0f08d211 */ /* 0x002fca00078c08ff */
[----:B--2---:R-:W-:-:S05]  /*4ec0*/  @!P5 IMAD.X R9, R10, 0x1, R14, P6 ;  /* 0x000000010a09d824 */ /* 0x004fca00030e060e */
[----:B---3--:R1:W-:Y:S03]  /*4ed0*/  @!P5 ST.E.128 desc[UR50][R8.64], R4 ;  /* 0x000000040800d985 */ /* 0x0083e6000c101d32 */
.L_x_3376:
[----:B------:R-:W-:Y:S05]  /*4ee0*/  BSYNC B0 ;  /* 0x0000000000007941 */ /* 0x000fea0003800000 */
.L_x_3375:
[----:B------:R-:W-:Y:S01]  /*4ef0*/  @!PT LDS RZ, [RZ] ;  /* 0x00000000fffff984 */ /* 0x000fe20000000800 */
[----:B------:R-:W-:Y:S01]  /*4f00*/  @!PT LDS RZ, [RZ] ;  /* 0x00000000fffff984 */ /* 0x000fe20000000800 */
[----:B------:R-:W-:Y:S01]  /*4f10*/  @!PT LDS RZ, [RZ] ;  /* 0x00000000fffff984 */ /* 0x000fe20000000800 */
[----:B------:R-:W-:Y:S01]  /*4f20*/  @!PT LDS RZ, [RZ] ;  /* 0x00000000fffff984 */ /* 0x000fe20000000800 */
[----:B------:R5:W-:Y:S06]  /*4f30*/  MEMBAR.ALL.CTA ;  /* 0x0000000000007992 */ /* 0x000bec0000008000 */
[----:B-----5:R-:W5:Y:S01]  /*4f40*/  FENCE.VIEW.ASYNC.S ;  /* 0x00000000000073c6 */ /* 0x020f620000000000 */
[----:B------:R-:W-:Y:S02]  /*4f50*/  VIADD R189, R189, 0x1 ;  /* 0x00000001bdbd7836 */ /* 0x000fe40000000000 */
[----:B0--3--:R-:W-:Y:S01]  /*4f60*/  @!P0 VIADD R61, R61, 0x388c0 ;  /* 0x000388c03d3d8836 */ /* 0x009fe20000000000 */
        /* <DEDUP_REMOVED lines=9> */
.L_x_3340:
[----:B------:R-:W-:Y:S04]  /*5000*/  BSSY B0, `(.L_x_3378) ;  /* 0x0000004000007945 */ /* 0x000fe80003800000 */
[----:B------:R-:W-:Y:S05]  /*5010*/  @P0 BRA `(.L_x_3379) ;  /* 0x0000000000080947 */ /* 0x000fea0003800000 */
[----:B------:R-:W1:Y:S02]  /*5020*/  FENCE.VIEW.ASYNC.G ;  /* 0x00000000000073c6 */ /* 0x000e640000000100 */
[----:B-1----:R-:W-:Y:S06]  /*5030*/  BAR.ARV 0xc, 0x180 ;  /* 0x0306000000007b1d */ /* 0x002fec0000002000 */
.L_x_3379:
[----:B------:R-:W-:Y:S05]  /*5040*/  BSYNC B0 ;  /* 0x0000000000007941 */ /* 0x000fea0003800000 */
.L_x_3378:
[----:B------:R-:W-:Y:S01]  /*5050*/  UISETP.NE.AND UP0, UPT, UR37, 0x1, UPT ;  /* 0x000000012500788c */ /* 0x000fe2000bf05270 */
[----:B------:R-:W-:Y:S05]  /*5060*/  BSSY B7, `(.L_x_3380) ;  /* 0x0001569000077945 */ /* 0x000fea0003800000 */
[----:B------:R-:W-:-:S13]  /*5070*/  PLOP3.LUT P0, PT, PT, PT, UP0, 0x80, 0x0 ;  /* 0x000000000000781c */ /* 0x000fda0003f0f008 */
[----:B------:R-:W-:Y:S05]  /*5080*/  @!P0 BRA `(.L_x_3381) ;  /* 0x0000002000908947 */ /* 0x000fea0003800000 */
[----:B------:R-:W1:Y:S01]  /*5090*/  LDC R0, c[0x0][0x448] ;  /* 0x00011200ff007b82 */ /* 0x000e620000000800 */
[----:B------:R-:W-:-:S07]  /*50a0*/  VIADD R5, R208, 0x3f ;  /* 0x0000003fd0057836 */ /* 0x000fce0000000000 */
[----:B------:R-:W3:Y:S01]  /*50b0*/  LDC.64 R2, c[0x0][0xad8] ;  /* 0x0002b600ff027b82 */ /* 0x000ee20000000a00 */
[----:B-1----:R-:W-:Y:S02]  /*50c0*/  ISETP.NE.AND P1, PT, R0, 0x1, PT ;  /* 0x000000010000780c */ /* 0x002fe40003f25270 */
[----:B---3--:R-:W-:-:S11]  /*50d0*/  ISETP.GE.AND P2, PT, R3, 0x1, PT ;  /* 0x000000010300780c */ /* 0x008fd60003f46270 */
[----:B------:R-:W1:Y:S08]  /*50e0*/  @P1 LDC R0, c[0x0][0x44c] ;  /* 0x00011300ff001b82 */ /* 0x000e700000000800 */
[----:B------:R-:W3:Y:S01]  /*50f0*/  @P1 LDC R7, c[0x0][0x450] ;  /* 0x00011400ff071b82 */ /* 0x000ee20000000800 */
[----:B-1----:R-:W-:-:S05]  /*5100*/  @P1 IMAD.HI.U32 R0, R5, R0, RZ ;  /* 0x0000000005001227 */ /* 0x002fca00078e00ff */
[----:B---3--:R-:W-:-:S05]  /*5110*/  @P1 SHF.R.U32.HI R5, RZ, R7, R0 ;  /* 0x00000007ff051219 */ /* 0x008fca0000011600 */
        /* <DEDUP_REMOVED lines=14> */
.L_x_3384:
[----:B------:R-:W-:-:S13]  /*5200*/  ISETP.NE.AND P0, PT, R3, 0x1, PT ;  /* 0x000000010300780c */ /* 0x000fda0003f05270 */
[----:B------:R-:W1:Y:S02]  /*5210*/  @P0 LDC.64 R4, c[0x0][0xae0] ;  /* 0x0002b800ff040b82 */ /* 0x000e640000000a00 */
[----:B-1----:R-:W-:-:S05]  /*5220*/  @P0 IMAD.HI.U32 R4, R0, R4, RZ ;  /* 0x0000000400040227 */ /* 0x002fca00078e00ff */
[----:B------:R-:W-:-:S07]  /*5230*/  @P0 SHF.R.U32.HI R0, RZ, R5, R4 ;  /* 0x00000005ff000219 */ /* 0x000fce0000011604 */
.L_x_3385:
[----:B------:R-:W-:Y:S05]  /*5240*/  BSYNC B0 ;  /* 0x0000000000007941 */ /* 0x000fea0003800000 */
.L_x_3383:
[----:B------:R-:W-:-:S05]  /*5250*/  IMAD R5, R0, R3, R3 ;  /* 0x0000000300057224 */ /* 0x000fca00078e0203 */
[----:B------:R-:W-:-:S07]  /*5260*/  VIMNMX R2, R2, R5, PT ;  /* 0x0000000502027248 */ /* 0x000fce0003fe0100 */
.L_x_3382:
[----:B------:R-:W1:Y:S01]  /*5270*/  @P1 LDC R7, c[0x0][0x44c] ;  /* 0x00011300ff071b82 */ /* 0x000e620000000800 */
[----:B------:R-:W-:Y:S01]  /*5280*/  VIADD R2, R2, 0x3f ;  /* 0x0000003f02027836 */ /* 0x000fe20000000000 */
[----:B------:R-:W-:Y:S01]  /*5290*/  ULDC UR4, c[0x0][0xad4] ;  /* 0x0002b50000047ab9 */ /* 0x000fe20000000800 */
[----:B------:R-:W-:-:S03]  /*52a0*/  IMAD.MOV.U32 R0, RZ, RZ, R208 ;  /* 0x000000ffff007224 */ /* 0x000fc600078e00d0 */
[----:B------:R-:W-:Y:S02]  /*52b0*/  SHF.R.S32.HI R5, RZ, 0x1f, R2 ;  /* 0x0000001fff057819 */ /* 0x000fe40000011402 */
[----:B------:R-:W3:Y:S02]  /*52c0*/  @P1 LDC R4, c[0x0][0x450] ;  /* 0x00011400ff041b82 */ /* 0x000ee40000000800 */
[----:B------:R-:W-:-:S04]  /*52d0*/  LEA.HI R5, R5, R2, RZ, 0x6 ;  /* 0x0000000205057211 */ /* 0x000fc800078f30ff */
[----:B------:R-:W-:-:S04]  /*52e0*/  SHF.R.S32.HI R5, RZ, 0x6, R5 ;  /* 0x00000006ff057819 */ /* 0x000fc80000011405 */
[----:B------:R-:W-:Y:S01]  /*52f0*/  VIMNMX R20, R168, R5, PT ;  /* 0x00000005a8147248 */ /* 0x000fe20003fe0100 */
[----:B-1----:R-:W-:-:S05]  /*5300*/  @P1 IMAD.HI.U32 R7, R208, R7, RZ ;  /* 0x00000007d0071227 */ /* 0x002fca00078e00ff */
[----:B---3--:R-:W-:-:S05]  /*5310*/  @P1 SHF.R.U32.HI R0, RZ, R4, R7 ;  /* 0x00000004ff001219 */ /* 0x008fca0000011607 */
        /* <DEDUP_REMOVED lines=13> */
.L_x_3388:
[----:B------:R-:W-:-:S13]  /*53f0*/  ISETP.NE.AND P0, PT, R3, 0x1, PT ;  /* 0x000000010300780c */ /* 0x000fda0003f05270 */
[----:B------:R-:W1:Y:S02]  /*5400*/  @P0 LDC.64 R4, c[0x0][0xae0] ;  /* 0x0002b800ff040b82 */ /* 0x000e640000000a00 */
[----:B-1----:R-:W-:-:S05]  /*5410*/  @P0 IMAD.HI.U32 R2, R169, R4, RZ ;  /* 0x00000004a9020227 */ /* 0x002fca00078e00ff */
[----:B------:R-:W-:-:S07]  /*5420*/  @P0 SHF.R.U32.HI R169, RZ, R5, R2 ;  /* 0x00000005ffa90219 */ /* 0x000fce0000011602 */
.L_x_3389:
[----:B------:R-:W-:Y:S05]  /*5430*/  BSYNC B0 ;  /* 0x0000000000007941 */ /* 0x000fea0003800000 */
.L_x_3387:
[----:B------:R-:W-:-:S05]  /*5440*/  IMAD R3, R169, R3, RZ ;  /* 0x00000003a9037224 */ /* 0x000fca00078e02ff */
[----:B------:R-:W-:-:S07]  /*5450*/  VIMNMX R0, R0, R3, !PT ;  /* 0x0000000300007248 */ /* 0x000fce0007fe0100 */
.L_x_3386:
[----:B------:R-:W-:Y:S02]  /*5460*/  SHF.R.S32.HI R3, RZ, 0x1f, R0 ;  /* 0x0000001fff037819 */ /* 0x000fe40000011400 */
[----:B------:R-:W-:Y:S02]  /*5470*/  CS2R R150, SRZ ;  /* 0x0000000000967805 */ /* 0x000fe4000001ff00 */
[----:B------:R-:W-:Y:S02]  /*5480*/  PLOP3.LUT P0, PT, PT, PT, PT, 0x80, 0x0 ;  /* 0x000000000000781c */ /* 0x000fe40003f0f070 */
[----:B------:R-:W-:Y:S02]  /*5490*/  CS2R R148, SRZ ;  /* 0x0000000000947805 */ /* 0x000fe4000001ff00 */
[----:B------:R-:W-:Y:S01]  /*54a0*/  LEA.HI R3, R3, R0, RZ, 0x6 ;  /* 0x0000000003037211 */ /* 0x000fe200078f30ff */
[----:B------:R-:W-:Y:S01]  /*54b0*/  IMAD.MOV.U32 R0, RZ, RZ, RZ ;  /* 0x000000ffff007224 */ /* 0x000fe200078e00ff */
        /* <DEDUP_REMOVED lines=41> */
[----:B------:R-:W-:Y:S01]  /*5750*/  CS2R R76, SRZ ;  /* 0x00000000004c7805 */ /* 0x000fe2000001ff00 */
[----:B------:R-:W-:Y:S01]  /*5760*/  IMAD.MOV.U32 R75, RZ, RZ, RZ ;  /* 0x000000ffff4b7224 */ /* 0x000fe200078e00ff */
[----:B--2---:R-:W-:-:S02]  /*5770*/  CS2R R12, SRZ ;  /* 0x00000000000c7805 */ /* 0x004fc4000001ff00 */
        /* <DEDUP_REMOVED lines=15> */
[----:B0-----:R-:W-:Y:S02]  /*5870*/  CS2R R46, SRZ ;  /* 0x00000000002e7805 */ /* 0x001fe4000001ff00 */
[----:B------:R-:W-:Y:S01]  /*5880*/  CS2R R170, SRZ ;  /* 0x0000000000aa7805 */ /* 0x000fe2000001ff00 */
[----:B------:R-:W-:Y:S01]  /*5890*/  IMAD.MOV.U32 R43, RZ, RZ, RZ ;  /* 0x000000ffff2b7224 */ /* 0x000fe200078e00ff */
[----:B------:R-:W-:Y:S01]  /*58a0*/  CS2R R28, SRZ ;  /* 0x00000000001c7805 */ /* 0x000fe2000001ff00 */
[----:B------:R-:W-:Y:S01]  /*58b0*/  IMAD.MOV.U32 R172, RZ, RZ, RZ ;  /* 0x000000ffffac7224 */ /* 0x000fe200078e00ff */
[----:B----4-:R-:W-:Y:S01]  /*58c0*/  CS2R R10, SRZ ;  /* 0x00000000000a7805 */ /* 0x010fe2000001ff00 */
[----:B------:R-:W-:Y:S01]  /*58d0*/  IMAD.MOV.U32 R39, RZ, RZ, RZ ;  /* 0x000000ffff277224 */ /* 0x000fe200078e00ff */
[----:B------:R-:W-:Y:S01]  /*58e0*/  CS2R R8, SRZ ;  /* 0x0000000000087805 */ /* 0x000fe2000001ff00 */
[----:B------:R-:W-:Y:S01]  /*58f0*/  IMAD.MOV.U32 R35, RZ, RZ, RZ ;  /* 0x000000ffff237224 */ /* 0x000fe200078e00ff */
[----:B------:R-:W-:Y:S01]  /*5900*/  CS2R R6, SRZ ;  /* 0x0000000000067805 */ /* 0x000fe2000001ff00 */
[----:B------:R-:W-:Y:S01]  /*5910*/  IMAD.MOV.U32 R31, RZ, RZ, RZ ;  /* 0x000000ffff1f7224 */ /* 0x000fe200078e00ff */
[----:B------:R-:W-:Y:S01]  /*5920*/  CS2R R2, SRZ ;  /* 0x0000000000027805 */ /* 0x000fe2000001ff00 */
[----:B------:R-:W-:Y:S01]  /*5930*/  IMAD.MOV.U32 R5, RZ, RZ, RZ ;  /* 0x000000ffff057224 */ /* 0x000fe200078e00ff */
[----:B------:R-:W-:Y:S06]  /*5940*/  @!P1 BRA `(.L_x_3390) ;  /* 0x0000014c00689947 */ /* 0x000fec0003800000 */
[----:B-----5:R-:W0:Y:S01]  /*5950*/  S2R R24, SR_TID.X ;  /* 0x0000000000187919 */ /* 0x020e220000002100 */
[----:B------:R-:W-:Y:S02]  /*5960*/  IMAD.MOV.U32 R7, RZ, RZ, 0x40000040 ;  /* 0x40000040ff077424 */ /* 0x000fe400078e00ff */
[----:B------:R-:W-:Y:S01]  /*5970*/  IMAD.MOV.U32 R9, RZ, RZ, 0x40000040 ;  /* 0x40000040ff097424 */ /* 0x000fe200078e00ff */
[----:B------:R-:W-:Y:S01]  /*5980*/  BAR.SYNC.DEFER_BLOCKING 0xe, 0x100 ;  /* 0x0384000000007b1d */ /* 0x000fe20000010000 */
[----:B------:R-:W-:Y:S01]  /*5990*/  IMAD.MOV.U32 R11, RZ, RZ, 0x40000040 ;  /* 0x40000040ff0b7424 */ /* 0x000fe200078e00ff */
[----:B------:R-:W-:Y:S01]  /*59a0*/  R2UR UR7, R7 ;  /* 0x00000000070772ca */ /* 0x000fe200000e0000 */
[----:B------:R-:W-:Y:S02]  /*59b0*/  IMAD.MOV.U32 R7, RZ, RZ, 0x40000040 ;  /* 0x40000040ff077424 */ /* 0x000fe400078e00ff */
[----:B------:R-:W-:-:S05]  /*59c0*/  IMAD.U32 R5, RZ, RZ, UR47 ;  /* 0x0000002fff057e24 */ /* 0x000fca000f8e00ff */
[----:B------:R-:W-:Y:S01]  /*59d0*/  ISETP.NE.AND P2, PT, R5, 0x3, PT ;  /* 0x000000030500780c */ /* 0x000fe20003f45270 */
[----:B0-----:R-:W-:-:S05]  /*59e0*/  VIADD R24, R24, 0xffffff80 ;  /* 0xffffff8018187836 */ /* 0x001fca0000000000 */
[----:B------:R-:W-:-:S04]  /*59f0*/  SHF.R.S32.HI R21, RZ, 0x1f, R24 ;  /* 0x0000001fff157819 */ /* 0x000fc80000011418 */
[----:B------:R-:W-:Y:S02]  /*5a00*/  LEA.HI R21, R21, R24, RZ, 0x7 ;  /* 0x0000001815157211 */ /* 0x000fe400078f38ff */
[----:B------:R-:W-:Y:S02]  /*5a10*/  WARPGROUP.ARRIVE ;  /* 0x00000000000079c5 */ /* 0x000fe40000000000 */
        /* <DEDUP_REMOVED lines=12> */
[----:B------:R-:W-:Y:S01]  /*5ae0*/  LOP3.LUT R0, R3, 0x3fff, RZ, 0xc0, !PT ;  /* 0x00003fff03007812 */ /* 0x000fe200078ec0ff */
[----:B------:R-:W-:Y:S01]  /*5af0*/  IMAD.MOV.U32 R3, RZ, RZ, 0x40000040 ;  /* 0x40000040ff037424 */ /* 0x000fe200078e00ff */
[C---:B------:R-:W-:Y:S01]  /*5b00*/  R2UR UR4, R2.reuse ;  /* 0x00000000020472ca */ /* 0x040fe200000e0000 */
[----:B------:R-:W-:Y:S01]  /*5b10*/  VIADD R10, R2, 0x2 ;  /* 0x00000002020a7836 */ /* 0x000fe20000000000 */
[----:B------:R-:W-:-:S02]  /*5b20*/  LOP3.LUT R0, R0, 0x2000000, RZ, 0xfc, !PT ;  /* 0x0200000000007812 */ /* 0x000fc400078efcff */
[----:B------:R-:W-:-:S03]  /*5b30*/  R2UR UR5, R3 ;  /* 0x00000000030572ca */ /* 0x000fc600000e0000 */
[----:B------:R-:W-:-:S04]  /*5b40*/  IMAD R6, R17, 0x1000, R0 ;  /* 0x0000100011067824 */ /* 0x000fc800078e0200 */
[C---:B------:R-:W-:Y:S01]  /*5b50*/  VIADD R8, R6.reuse, 0x80 ;  /* 0x0000008006087836 */ /* 0x040fe20000000000 */
[----:B------:R-:W-:-:S13]  /*5b60*/  R2UR UR6, R6 ;  /* 0x00000000060672ca */ /* 0x000fda00000e0000 */
        /* <DEDUP_REMOVED lines=36> */
.L_x_3391:
[----:B------:R-:W-:Y:S01]  /*5db0*/  IMAD R5, R17, 0x8, R16 ;  /* 0x0000000811057824 */ /* 0x000fe200078e0210 */
[----:B------:R-:W-:Y:S03]  /*5dc0*/  BSSY B0, `(.L_x_3392) ;  /* 0x00000c1000007945 */ /* 0x000fe60003800000 */
[----:B------:R-:W-:-:S05]  /*5dd0*/  VIADD R5, R5, 0x38860 ;  /* 0x0003886005057836 */ /* 0x000fca0000000000 */
[----:B------:R-:W-:-:S04]  /*5de0*/  PRMT R5, R188, 0x654, R5 ;  /* 0x00000654bc057816 */ /* 0x000fc80000000005 */
[----:B------:R0:W-:Y:S02]  /*5df0*/  SYNCS.ARRIVE.TRANS64.RED.A1T0 RZ, [R5+URZ], RZ ;  /* 0x000000ff05ff79a7 */ /* 0x0001e4000810043f */
[----:B0-----:R-:W-:-:S05]  /*5e00*/  VIADD R5, R20, 0xfffffffe ;  /* 0xfffffffe14057836 */ /* 0x001fca0000000000 */
[----:B------:R-:W-:-:S13]  /*5e10*/  ISETP.GE.AND P0, PT, R5, R4, PT ;  /* 0x000000040500720c */ /* 0x000fda0003f06270 */
[----:B------:R-:W-:Y:S05]  /*5e20*/  @!P0 BRA `(.L_x_3393) ;  /* 0x0000000800e88947 */ /* 0x000fea0003800000 */
.L_x_3395:
[----:B------:R-:W-:Y:S01]  /*5e30*/  BAR.SYNC.DEFER_BLOCKING 0xe, 0x100 ;  /* 0x0384000000007b1d */ /* 0x000fe20000010000 */
[C---:B0-----:R-:W-:Y:S01]  /*5e40*/  IMAD R13, R17.reuse, 0x40, R197 ;  /* 0x00000040110d7824 */ /* 0x041fe200078e02c5 */
[----:B------:R-:W-:Y:S01]  /*5e50*/  R2UR UR4, R2 ;  /* 0x00000000020472ca */ /* 0x000fe200000e0000 */
[----:B------:R-:W-:Y:S01]  /*5e60*/  VIADD R17, R17, 0x1 ;  /* 0x0000000111117836 */ /* 0x000fe20000000000 */
[----:B------:R-:W-:Y:S01]  /*5e70*/  R2UR UR5, R3 ;  /* 0x00000000030572ca */ /* 0x000fe200000e0000 */
[----:B------:R-:W-:Y:S01]  /*5e80*/  IMAD R13, R13, 0x4, R16 ;  /* 0x000000040d0d7824 */ /* 0x000fe200078e0210 */
[----:B------:R-:W-:Y:S01]  /*5e90*/  ISETP.GT.AND P1, PT, R5, R4, PT ;  /* 0x000000040500720c */ /* 0x000fe20003f24270 */
[----:B------:R-:W-:Y:S01]  /*5ea0*/  IMAD.MOV.U32 R15, RZ, RZ, 0x40000040 ;  /* 0x40000040ff0f7424 */ /* 0x000fe200078e00ff */
[----:B------:R-:W-:Y:S01]  /*5eb0*/  ISETP.NE.AND P0, PT, R17, 0x2, PT ;  /* 0x000000021100780c */ /* 0x000fe20003f05270 */
[----:B------:R-:W-:-:S03]  /*5ec0*/  VIADD R5, R5, 0xffffffff ;  /* 0xffffffff05057836 */ /* 0x000fc60000000000 */
[----:B------:R-:W-:Y:S01]  /*5ed0*/  SEL R17, R17, RZ, P0 ;  /* 0x000000ff11117207 */ /* 0x000fe20000000000 */
[----:B------:R-:W0:Y:S04]  /*5ee0*/  LDS R12, [R13+0x38400] ;  /* 0x038400000d0c7984 */ /* 0x000e280000000800 */
[----:B------:R1:W2:Y:S02]  /*5ef0*/  LDS R14, [R13+0x38420] ;  /* 0x038420000d0e7984 */ /* 0x0002a40000000800 */
[----:B-1----:R-:W-:-:S05]  /*5f00*/  IMAD.MOV.U32 R13, RZ, RZ, 0x40000040 ;  /* 0x40000040ff0d7424 */ /* 0x002fca00078e00ff */
[----:B------:R-:W-:Y:S01]  /*5f10*/  R2UR UR7, R13 ;  /* 0x000000000d0772ca */ /* 0x000fe200000e0000 */
[----:B------:R-:W-:Y:S02]  /*5f20*/  IMAD.MOV.U32 R13, RZ, RZ, 0x40000040 ;  /* 0x40000040ff0d7424 */ /* 0x000fe400078e00ff */
        /* <DEDUP_REMOVED lines=65> */
[-C--:B--2---:R-:W-:Y:S01]  /*6340*/  FMUL.FTZ R26, R26, R14.reuse ;  /* 0x0000000e1a1a7220 */ /* 0x084fe20000410000 */
        /* <DEDUP_REMOVED lines=64> */
[----:B------:R-:W-:-:S05]  /*6750*/  VIADD R14, R12, 0x80 ;  /* 0x000000800c0e7836 */ /* 0x000fca0000000000 */
[----:B------:R-:W-:-:S06]  /*6760*/  WARPGROUP.ARRIVE ;  /* 0x00000000000079c5 */ /* 0x000fcc0000000000 */
        /* <DEDUP_REMOVED lines=23> */
[----:B------:R-:W-:Y:S02]  /*68e0*/  R2UR UR5, R7 ;  /* 0x00000000070572ca */ /* 0x000fe400000e0000 */
[----:B------:R-:W-:-:S04]  /*68f0*/  SEL R12, RZ, 0x1, P0 ;  /* 0x00000001ff0c7807 */ /* 0x000fc80000000000 */
[----:B------:R-:W-:Y:S01]  /*6900*/  LOP3.LUT R23, R23, R12, RZ, 0x3c, !PT ;  /* 0x0000000c17177212 */ /* 0x000fe200078e3cff */
[----:B------:R-:W-:Y:S02]  /*6910*/  WARPGROUP.DEPBAR.LE gsb0, 0x0 ;  /* 0x00008000000079c5 */ /* 0x000fe40000010000 */
[----:B------:R-:W-:-:S12]  /*6920*/  WARPGROUP.ARRIVE ;  /* 0x00000000000079c5 */ /* 0x000fd80000000000 */
[----:B------:R-:W-:Y:S03]  /*6930*/  HGMMA.64x256x16.F32.BF16 R24, gdesc[UR4].tnspB, R24, gsb0 ;  /* 0x43e00000041879f0 */ /* 0x000fe60008001818 */
[----:B------:R-:W-:Y:S02]  /*6940*/  WARPGROUP.DEPBAR.LE gsb0, 0x0 ;  /* 0x00008000000079c5 */ /* 0x000fe40000010000 */
[----:B------:R-:W-:Y:S06]  /*6950*/  BAR.ARV 0xf, 0x100 ;  /* 0x03c4000000007b1d */ /* 0x000fec0000002000 */
[----:B------:R-:W-:Y:S05]  /*6960*/  @!P2 BRA `(.L_x_3394) ;  /* 0x000000000004a947 */ /* 0x000fea0003800000 */
[----:B------:R-:W-:Y:S01]  /*6970*/  BPT.TRAP 0x1 ;  /* 0x000000040000795c */ /* 0x000fe20000300000 */
.L_x_3394:
[----:B------:R-:W-:-:S04]  /*6980*/  IMAD R12, R17, 0x8, R16 ;  /* 0x00000008110c7824 */ /* 0x000fc800078e0210 */
[----:B------:R-:W-:-:S05]  /*6990*/  VIADD R13, R12, 0x38860 ;  /* 0x000388600c0d7836 */ /* 0x000fca0000000000 */
[----:B------:R-:W-:-:S04]  /*69a0*/  PRMT R13, R188, 0x654, R13 ;  /* 0x00000654bc0d7816 */ /* 0x000fc8000000000d */
[----:B------:R0:W-:Y:S01]  /*69b0*/  SYNCS.ARRIVE.TRANS64.RED.A1T0 RZ, [R13+URZ], RZ ;  /* 0x000000ff0dff79a7 */ /* 0x0001e2000810043f */
[----:B------:R-:W-:Y:S05]  /*69c0*/  @P1 BRA `(.L_x_3395) ;  /* 0xfffffff400181947 */ /* 0x000fea000383ffff */
.L_x_3393:
[----:B------:R-:W-:Y:S05]  /*69d0*/  BSYNC B0 ;  /* 0x0000000000007941 */ /* 0x000fea0003800000 */
.L_x_3392:
[----:B------:R-:W-:Y:S01]  /*69e0*/  BAR.SYNC.DEFER_BLOCKING 0xe, 0x100 ;  /* 0x0384000000007b1d */ /* 0x000fe20000010000 */
[C---:B------:R-:W-:Y:S01]  /*69f0*/  IMAD R3, R17.reuse, 0x40, R197 ;  /* 0x0000004011037824 */ /* 0x040fe200078e02c5 */
[----:B------:R-:W-:Y:S01]  /*6a00*/  PLOP3.LUT P0, PT, PT, PT, PT, 0x8, 0x0 ;  /* 0x000000000000781c */ /* 0x000fe20003f0e170 */
[----:B------:R-:W-:Y:S02]  /*6a10*/  VIADD R17, R17, 0x1 ;  /* 0x0000000111117836 */ /* 0x000fe40000000000 */
[----:B------:R-:W-:-:S03]  /*6a20*/  IMAD R3, R3, 0x4, R16 ;  /* 0x0000000403037824 */ /* 0x000fc600078e0210 */
[----:B------:R-:W-:-:S04]  /*6a30*/  ISETP.NE.AND P1, PT, R17, 0x2, PT ;  /* 0x000000021100780c */ /* 0x000fc80003f25270 */
[----:B------:R-:W-:Y:S01]  /*6a40*/  SEL R17, R17, RZ, P1 ;  /* 0x000000ff11117207 */ /* 0x000fe20000800000 */
[----:B------:R-:W1:Y:S04]  /*6a50*/  LDS R2, [R3+0x38400] ;  /* 0x0384000003027984 */ /* 0x000e680000000800 */
[----:B------:R-:W2:Y:S01]  /*6a60*/  LDS R0, [R3+0x38420] ;  /* 0x0384200003007984 */ /* 0x000ea20000000800 */
        /* <DEDUP_REMOVED lines=65> */
[-C--:B--2---:R-:W-:Y:S01]  /*6e80*/  FMUL.FTZ R5, R26, R0.reuse ;  /* 0x000000001a057220 */ /* 0x084fe20000410000 */
        /* <DEDUP_REMOVED lines=68> */
.L_x_3381:
        /* <DEDUP_REMOVED lines=23> */
.L_x_3398:
[----:B------:R-:W-:-:S13]  /*7440*/  ISETP.NE.AND P0, PT, R3, 0x1, PT ;  /* 0x000000010300780c */ /* 0x000fda0003f05270 */
[----:B------:R-:W1:Y:S02]  /*7450*/  @P0 LDC.64 R4, c[0x0][0xae0] ;  /* 0x0002b800ff040b82 */ /* 0x000e640000000a00 */
[----:B-1----:R-:W-:-:S05]  /*7460*/  @P0 IMAD.HI.U32 R4, R0, R4, RZ ;  /* 0x0000000400040227 */ /* 0x002fca00078e00ff */
[----:B------:R-:W-:-:S07]  /*7470*/  @P0 SHF.R.U32.HI R0, RZ, R5, R4 ;  /* 0x00000005ff000219 */ /* 0x000fce0000011604 */
.L_x_3399:
[----:B------:R-:W-:Y:S05]  /*7480*/  BSYNC B0 ;  /* 0x0000000000007941 */ /* 0x000fea0003800000 */
.L_x_3397:
[----:B------:R-:W-:-:S05]  /*7490*/  IMAD R5, R0, R3, R3 ;  /* 0x0000000300057224 */ /* 0x000fca00078e0203 */
[----:B------:R-:W-:-:S07]  /*74a0*/  VIMNMX R2, R2, R5, PT ;  /* 0x0000000502027248 */ /* 0x000fce0003fe0100 */
.L_x_3396:
        /* <DEDUP_REMOVED lines=24> */
.L_x_3402:
[----:B------:R-:W-:-:S13]  /*7630*/  ISETP.NE.AND P0, PT, R3, 0x1, PT ;  /* 0x000000010300780c */ /* 0x000fda0003f05270 */
[----:B------:R-:W1:Y:S02]  /*7640*/  @P0 LDC.64 R6, c[0x0][0xae0] ;  /* 0x0002b800ff060b82 */ /* 0x000e640000000a00 */
[----:B-1----:R-:W-:-:S05]  /*7650*/  @P0 IMAD.HI.U32 R2, R0, R6, RZ ;  /* 0x0000000600020227 */ /* 0x002fca00078e00ff */
[----:B------:R-:W-:-:S07]  /*7660*/  @P0 SHF.R.U32.HI R0, RZ, R7, R2 ;  /* 0x00000007ff000219 */ /* 0x000fce0000011602 */
.L_x_3403:
[----:B------:R-:W-:Y:S05]  /*7670*/  BSYNC B0 ;  /* 0x0000000000007941 */ /* 0x000fea0003800000 */
.L_x_3401:
[----:B------:R-:W-:-:S05]  /*7680*/  IMAD R3, R0, R3, RZ ;  /* 0x0000000300037224 */ /* 0x000fca00078e02ff */
[----:B------:R-:W-:-:S07]  /*7690*/  VIMNMX R4, R4, R3, !PT ;  /* 0x0000000304047248 */ /* 0x000fce0007fe0100 */
.L_x_3400:
        /* <DEDUP_REMOVED lines=16> */
[----:B------:R-:W-:Y:S01]  /*77a0*/  ISETP.GT.AND P1, PT, R168, R5, PT ;  /* 0x00000005a800720c */ /* 0x000fe20003f24270 */
[----:B------:R1:W-:Y:S01]  /*77b0*/  STL [R1+0x14], R5 ;  /* 0x0000140501007387 */ /* 0x0003e20000100800 */
        /* <DEDUP_REMOVED lines=60> */
[----:B-1----:R-:W-:Y:S01]  /*7b80*/  IMAD.MOV.U32 R5, RZ, RZ, RZ ;  /* 0x000000ffff057224 */ /* 0x002fe200078e00ff */
[----:B------:R-:W-:Y:S06]  /*7b90*/  @!P1 BRA `(.L_x_3390) ;  /* 0x0000012800d49947 */ /* 0x000fec0003800000 */
        /* <DEDUP_REMOVED lines=34> */
.L_x_3405:
[----:B------:R-:W-:Y:S05]  /*7dc0*/  BSYNC B6 ;  /* 0x0000000000067941 */ /* 0x000fea0003800000 */
.L_x_3404:
        /* <DEDUP_REMOVED lines=13> */
.L_x_3409:
[----:B-1----:R1:W2:Y:S02]  /*7ea0*/  SYNCS.PHASECHK.TRANS64.TRYWAIT P0, [R16+URZ+0x38800], R3 ;  /* 0x03880003100075a7 */ /* 0x0022a4000800017f */
[----:B--2---:R-:W-:Y:S05]  /*7eb0*/  @!P0 NANOSLEEP.SYNCS 0x989680 ;  /* 0x009896800000895d */ /* 0x004fea0003900000 */
[----:B------:R-:W2:Y:S02]  /*7ec0*/  @!P0 SYNCS.PHASECHK.TRANS64 P0, [R16+URZ+0x38800], R3 ;  /* 0x03880003100085a7 */ /* 0x000ea4000800007f */
[----:B--2---:R-:W-:Y:S05]  /*7ed0*/  @!P0 BRA `(.L_x_3409) ;  /* 0xfffffffc00f08947 */ /* 0x004fea000383ffff */
.L_x_3408:
[----:B------:R-:W-:Y:S05]  /*7ee0*/  BSYNC B0 ;  /* 0x0000000000007941 */ /* 0x000fea0003800000 */
.L_x_3407:
[----:B------:R-:W-:Y:S05]  /*7ef0*/  BRA `(.L_x_3410) ;  /* 0x0000002c00e47947 */ /* 0x000fea0003800000 */
.L_x_3406:
        /* <DEDUP_REMOVED lines=31> */
.L_x_3412:
[----:B------:R-:W-:Y:S05]  /*80f0*/  BSYNC B6 ;  /* 0x0000000000067941 */ /* 0x000fea0003800000 */
.L_x_3411:
        /* <DEDUP_REMOVED lines=19> */
[----:B------:R-:W-:Y:S02]  /*8230*/  IMAD R7, R2, 0x20, R36 ;  /* 0x0000002002077824 */ /* 0x000fe400078e0224 */
[----:B------:R-:W-:Y:S02]  /*8240*/  IMAD.MOV.U32 R2, RZ, RZ, R24 ;  /* 0x000000ffff027224 */ /* 0x000fe400078e0018 */
[----:B0-----:R-:W-:-:S05]  /*8250*/  @P0 IMAD.HI.U32 R0, R7, R0, RZ ;  /* 0x0000000007000227 */ /* 0x001fca00078e00ff */
[----:B-1----:R-:W-:Y:S01]  /*8260*/  @P0 SHF.R.U32.HI R7, RZ, R3, R0 ;  /* 0x00000003ff070219 */ /* 0x002fe20000011600 */
[----:B------:R-:W-:-:S03]  /*8270*/  IMAD.MOV.U32 R3, RZ, RZ, R31 ;  /* 0x000000ffff037224 */ /* 0x000fc600078e001f */
[----:B------:R-:W-:Y:S01]  /*8280*/  SHF.R.S32.HI R0, RZ, 0x1f, R7 ;  /* 0x0000001fff007819 */ /* 0x000fe20000011407 */
[----:B------:R-:W-:-:S04]  /*8290*/  IMAD.WIDE.U32 R4, R7, UR4, R4 ;  /* 0x0000000407047c25 */ /* 0x000fc8000f8e0004 */
[C---:B------:R-:W-:Y:S02]  /*82a0*/  IMAD R6, R0.reuse, UR4, RZ ;  /* 0x0000000400067c24 */ /* 0x040fe4000f8e02ff */
[----:B------:R-:W-:Y:S02]  /*82b0*/  IMAD R0, R0, UR6, RZ ;  /* 0x0000000600007c24 */ /* 0x000fe4000f8e02ff */
[C---:B------:R-:W-:Y:S01]  /*82c0*/  IMAD R9, R7.reuse, UR5, R6 ;  /* 0x0000000507097c24 */ /* 0x040fe2000f8e0206 */
[----:B------:R-:W-:Y:S01]  /*82d0*/  ULDC.64 UR4, c[0x0][0x3e8] ;  /* 0x0000fa0000047ab9 */ /* 0x000fe20000000a00 */
[----:B------:R-:W-:-:S04]  /*82e0*/  IMAD.WIDE.U32 R2, R7, UR6, R2 ;  /* 0x0000000607027c25 */ /* 0x000fc8000f8e0002 */
[----:B------:R-:W-:Y:S01]  /*82f0*/  IMAD R7, R7, UR7, R0 ;  /* 0x0000000707077c24 */ /* 0x000fe2000f8e0200 */
[----:B------:R-:W-:Y:S01]  /*8300*/  ULDC.64 UR6, c[0x0][0x400] ;  /* 0x0001000000067ab9 */ /* 0x000fe20000000a00 */
[----:B------:R-:W-:Y:S01]  /*8310*/  IMAD.IADD R5, R5, 0x1, R9 ;  /* 0x0000000105057824 */ /* 0x000fe200078e0209 */
[----:B------:R-:W-:Y:S01]  /*8320*/  LEA R0, P0, R4, UR4, 0x1 ;  /* 0x0000000404007c11 */ /* 0x000fe2000f8008ff */
[----:B------:R-:W-:Y:S01]  /*8330*/  IMAD.IADD R7, R3, 0x1, R7 ;  /* 0x0000000103077824 */ /* 0x000fe200078e0207 */
[----:B------:R-:W-:Y:S01]  /*8340*/  LEA R6, P1, R2, UR6, 0x1 ;  /* 0x0000000602067c11 */ /* 0x000fe2000f8208ff */
[----:B------:R-:W-:Y:S01]  /*8350*/  UMOV UR4, 0xffffffff ;  /* 0xffffffff00047882 */ /* 0x000fe20000000000 */
[----:B------:R-:W-:Y:S02]  /*8360*/  LEA.HI.X R4, R4, UR5, R5, 0x1, P0 ;  /* 0x0000000504047c11 */ /* 0x000fe400080f0c05 */
[----:B------:R-:W-:Y:S01]  /*8370*/  LEA.HI.X R7, R2, UR7, R7, 0x1, P1 ;  /* 0x0000000702077c11 */ /* 0x000fe200088f0c07 */
[----:B------:R-:W-:Y:S08]  /*8380*/  BRA.DIV UR4, `(.L_x_3415) ;  /* 0x000001e604887947 */ /* 0x000ff0000b800000 */
[----:B------:R0:W1:Y:S04]  /*8390*/  SHFL.IDX PT, R3, R4, RZ, 0x1c1f ;  /* 0x001c1fff04037589 */ /* 0x00006800000e0000 */
[----:B------:R0:W2:Y:S04]  /*83a0*/  SHFL.IDX PT, R2, R0, RZ, 0x1c1f ;  /* 0x001c1fff00027589 */ /* 0x0000a800000e0000 */
[----:B------:R0:W3:Y:S04]  /*83b0*/  SHFL.IDX PT, R5, R7, RZ, 0x1c1f ;  /* 0x001c1fff07057589 */ /* 0x0000e800000e0000 */
[----:B------:R0:W4:Y:S02]  /*83c0*/  SHFL.IDX PT, R14, R6, RZ, 0x1c1f ;  /* 0x001c1fff060e7589 */ /* 0x00012400000e0000 */
.L_x_3711:
        /* <DEDUP_REMOVED lines=10> */
[----:B------:R-:W-:Y:S02]  /*8470*/  CS2R R28, SRZ ;  /* 0x00000000001c7805 */ /* 0x000fe4000001ff00 */
[----:B------:R-:W-:Y:S02]  /*8480*/  ISETP.GE.AND P3, PT, R216, UR4, PT ;  /* 0x00000004d8007c0c */ /* 0x000fe4000bf66270 */
[----:B------:R-:W-:Y:S01]  /*8490*/  ISETP.GE.AND P2, PT, R192, UR4, PT ;  /* 0x00000004c0007c0c */ /* 0x000fe2000bf46270 */
[----:B---3--:R-:W-:-:S10]  /*84a0*/  IMAD.MOV.U32 R15, RZ, RZ, R5 ;  /* 0x000000ffff0f7224 */ /* 0x008fd400078e0005 */
[----:B------:R-:W-:Y:S02]  /*84b0*/  @!P3 IMAD.SHL.U32 R13, R216, 0x2, RZ ;  /* 0x00000002d80db824 */ /* 0x000fe400078e00ff */
[----:B-12---:R-:W-:-:S03]  /*84c0*/  @!P2 IMAD.WIDE R8, R192, 0x2, R2 ;  /* 0x00000002c008a825 */ /* 0x006fc600078e0202 */
[-C--:B------:R-:W-:Y:S02]  /*84d0*/  @!P3 IADD3 R2, P0, R2, R13.reuse, RZ ;  /* 0x0000000d0202b210 */ /* 0x080fe40007f1e0ff */
[----:B----4-:R-:W-:Y:S02]  /*84e0*/  @!P3 IADD3 R12, P1, R14, R13, RZ ;  /* 0x0000000d0e0cb210 */ /* 0x010fe40007f3e0ff */
[----:B------:R-:W-:Y:S02]  /*84f0*/  CS2R R26, SRZ ;  /* 0x00000000001a7805 */ /* 0x000fe4000001ff00 */
[----:B------:R-:W-:Y:S01]  /*8500*/  CS2R R20, SRZ ;  /* 0x0000000000147805 */ /* 0x000fe2000001ff00 */
[----:B------:R1:W5:Y:S01]  /*8510*/  @!P2 LD.E.64 R28, desc[UR50][R8.64] ;  /* 0x00000032081ca980 */ /* 0x000362000c101b00 */
[----:B------:R-:W-:Y:S01]  /*8520*/  @!P3 SHF.L.U64.HI R24, R216, 0x1, R10 ;  /* 0x00000001d818b819 */ /* 0x000fe2000001020a */
[----:B------:R-:W-:-:S04]  /*8530*/  @!P2 IMAD.WIDE R10, R192, 0x2, R14 ;  /* 0x00000002c00aa825 */ /* 0x000fc800078e020e */
[--C-:B------:R-:W-:Y:S01]  /*8540*/  @!P3 IMAD.X R3, R3, 0x1, R24.reuse, P0 ;  /* 0x000000010303b824 */ /* 0x100fe200000e0618 */
[----:B------:R1:W5:Y:S01]  /*8550*/  @!P2 LD.E.64 R26, desc[UR50][R10.64] ;  /* 0x000000320a1aa980 */ /* 0x000362000c101b00 */
[----:B------:R-:W-:Y:S01]  /*8560*/  @!P3 IMAD.X R13, R5, 0x1, R24, P1 ;  /* 0x00000001050db824 */ /* 0x000fe200008e0618 */
[----:B------:R-:W-:Y:S02]  /*8570*/  CS2R R24, SRZ ;  /* 0x0000000000187805 */ /* 0x000fe4000001ff00 */
[----:B------:R1:W5:Y:S04]  /*8580*/  @!P3 LD.E.64 R20, desc[UR50][R2.64] ;  /* 0x000000320214b980 */ /* 0x000368000c101b00 */
[----:B------:R1:W5:Y:S02]  /*8590*/  @!P3 LD.E.64 R24, desc[UR50][R12.64] ;  /* 0x000000320c18b980 */ /* 0x000364000c101b00 */
.L_x_3417:
[----:B------:R-:W-:Y:S05]  /*85a0*/  BSYNC B1 ;  /* 0x0000000000017941 */ /* 0x000fea0003800000 */
.L_x_3416:
[----:B---3-5:R-:W-:Y:S01]  /*85b0*/  IMAD.MOV.U32 R5, RZ, RZ, R24 ;  /* 0x000000ffff057224 */ /* 0x028fe200078e0018 */
[----:B------:R-:W-:Y:S01]  /*85c0*/  UMOV UR4, 0xffffffff ;  /* 0xffffffff00047882 */ /* 0x000fe20000000000 */
[----:B-1----:R-:W-:Y:S02]  /*85d0*/  IMAD.MOV.U32 R8, RZ, RZ, R25 ;  /* 0x000000ffff087224 */ /* 0x002fe400078e0019 */
[----:B--2---:R-:W-:Y:S02]  /*85e0*/  IMAD.MOV.U32 R2, RZ, RZ, R26 ;  /* 0x000000ffff027224 */ /* 0x004fe400078e001a */
[----:B------:R-:W-:Y:S01]  /*85f0*/  IMAD.MOV.U32 R3, RZ, RZ, R27 ;  /* 0x000000ffff037224 */ /* 0x000fe200078e001b */
[----:B------:R-:W-:Y:S01]  /*8600*/  PRMT R42, R5, 0x5410, R8 ;  /* 0x00005410052a7816 */ /* 0x000fe20000000008 */
[----:B------:R-:W-:Y:S02]  /*8610*/  IMAD.MOV.U32 R5, RZ, RZ, R20 ;  /* 0x000000ffff057224 */ /* 0x000fe400078e0014 */
[----:B------:R-:W-:Y:S01]  /*8620*/  IMAD.MOV.U32 R8, RZ, RZ, R21 ;  /* 0x000000ffff087224 */ /* 0x000fe200078e0015 */
[----:B------:R-:W-:Y:S01]  /*8630*/  PRMT R39, R2, 0x5410, R3 ;  /* 0x0000541002277816 */ /* 0x000fe20000000003 */
[----:B------:R-:W-:-:S02]  /*8640*/  IMAD.MOV.U32 R2, RZ, RZ, R28 ;  /* 0x000000ffff027224 */ /* 0x000fc400078e001c */
[----:B------:R-:W-:Y:S01]  /*8650*/  IMAD.MOV.U32 R3, RZ, RZ, R29 ;  /* 0x000000ffff037224 */ /* 0x000fe200078e001d */
[----:B------:R-:W-:Y:S02]  /*8660*/  PRMT R44, R8, 0x5410, R5 ;  /* 0x00005410082c7816 */ /* 0x000fe40000000005 */
[----:B------:R-:W-:Y:S02]  /*8670*/  CS2R R8, SRZ ;  /* 0x0000000000087805 */ /* 0x000fe4000001ff00 */
[----:B------:R-:W-:Y:S01]  /*8680*/  PRMT R40, R3, 0x5410, R2 ;  /* 0x0000541003287816 */ /* 0x000fe20000000002 */
[----:B------:R-:W-:Y:S06]  /*8690*/  BRA.DIV UR4, `(.L_x_3418) ;  /* 0x000001e604347947 */ /* 0x000fec000b800000 */
[----:B------:R1:W2:Y:S04]  /*86a0*/  SHFL.IDX PT, R3, R4, 0x1, 0x1c1f ;  /* 0x003c1f0004037f89 */ /* 0x0002a800000e0000 */
[----:B------:R1:W3:Y:S04]  /*86b0*/  SHFL.IDX PT, R2, R0, 0x1, 0x1c1f ;  /* 0x003c1f0000027f89 */ /* 0x0002e800000e0000 */
[----:B------:R1:W0:Y:S04]  /*86c0*/  SHFL.IDX PT, R5, R7, 0x1, 0x1c1f ;  /* 0x003c1f0007057f89 */ /* 0x00022800000e0000 */
[----:B----4-:R1:W4:Y:S02]  /*86d0*/  SHFL.IDX PT, R14, R6, 0x1, 0x1c1f ;  /* 0x003c1f00060e7f89 */ /* 0x01032400000e0000 */
.L_x_3717:
        /* <DEDUP_REMOVED lines=15> */
[----:B------:R-:W-:Y:S02]  /*87d0*/  CS2R R30, SRZ ;  /* 0x00000000001e7805 */ /* 0x000fe4000001ff00 */
[----:B------:R-:W-:Y:S02]  /*87e0*/  ISETP.GE.AND P3, PT, R216, UR4, PT ;  /* 0x00000004d8007c0c */ /* 0x000fe4000bf66270 */
[----:B------:R-:W-:Y:S01]  /*87f0*/  ISETP.GE.AND P2, PT, R192, UR4, PT ;  /* 0x00000004c0007c0c */ /* 0x000fe2000bf46270 */
[----:B------:R-:W-:Y:S01]  /*8800*/  IMAD.MOV.U32 R15, RZ, RZ, R5 ;  /* 0x000000ffff0f7224 */ /* 0x000fe200078e0005 */
[----:B------:R-:W-:-:S09]  /*8810*/  CS2R R8, SRZ ;  /* 0x0000000000087805 */ /* 0x000fd2000001ff00 */
[----:B------:R-:W-:Y:S02]  /*8820*/  @!P3 IMAD.SHL.U32 R7, R216, 0x2, RZ ;  /* 0x00000002d807b824 */ /* 0x000fe400078e00ff */
[----:B--23--:R-:W-:-:S03]  /*8830*/  @!P2 IMAD.WIDE R32, R192, 0x2, R2 ;  /* 0x00000002c020a825 */ /* 0x00cfc600078e0202 */
[-C--:B------:R-:W-:Y:S02]  /*8840*/  @!P3 IADD3 R2, P0, R2, R7.reuse, RZ ;  /* 0x000000070202b210 */ /* 0x080fe40007f1e0ff */
[----:B------:R-:W-:Y:S02]  /*8850*/  CS2R R12, SRZ ;  /* 0x00000000000c7805 */ /* 0x000fe4000001ff00 */
[----:B------:R-:W-:Y:S01]  /*8860*/  CS2R R10, SRZ ;  /* 0x00000000000a7805 */ /* 0x000fe2000001ff00 */
[----:B------:R0:W5:Y:S01]  /*8870*/  @!P2 LD.E.64 R30, desc[UR50][R32.64] ;  /* 0x00000032201ea980 */ /* 0x000162000c101b00 */
[----:B----4-:R-:W-:Y:S02]  /*8880*/  @!P3 SHF.L.U64.HI R0, R216, 0x1, R4 ;  /* 0x00000001d800b819 */ /* 0x010fe40000010204 */
[----:B------:R-:W-:Y:S01]  /*8890*/  @!P3 IADD3 R4, P1, R14, R7, RZ ;  /* 0x000000070e04b210 */ /* 0x000fe20007f3e0ff */
[----:B------:R-:W-:-:S04]  /*88a0*/  @!P2 IMAD.WIDE R6, R192, 0x2, R14 ;  /* 0x00000002c006a825 */ /* 0x000fc800078e020e */
[--C-:B------:R-:W-:Y:S01]  /*88b0*/  @!P3 IMAD.X R3, R3, 0x1, R0.reuse, P0 ;  /* 0x000000010303b824 */ /* 0x100fe200000e0600 */
[----:B------:R0:W5:Y:S01]  /*88c0*/  @!P2 LD.E.64 R8, desc[UR50][R6.64] ;  /* 0x000000320608a980 */ /* 0x000162000c101b00 */
[----:B------:R-:W-:-:S03]  /*88d0*/  @!P3 IMAD.X R5, R5, 0x1, R0, P1 ;  /* 0x000000010505b824 */ /* 0x000fc600008e0600 */
[----:B------:R0:W5:Y:S04]  /*88e0*/  @!P3 LD.E.64 R12, desc[UR50][R2.64] ;  /* 0x00000032020cb980 */ /* 0x000168000c101b00 */
[----:B------:R0:W5:Y:S02]  /*88f0*/  @!P3 LD.E.64 R10, desc[UR50][R4.64] ;  /* 0x00000032040ab980 */ /* 0x000164000c101b00 */
.L_x_3420:
[----:B------:R-:W-:Y:S05]  /*8900*/  BSYNC B1 ;  /* 0x0000000000017941 */ /* 0x000fea0003800000 */
.L_x_3419:
[----:B0-----:R-:W0:Y:S01]  /*8910*/  S2R R7, SR_TID.X ;  /* 0x0000000000077919 */ /* 0x001e220000002100 */
[----:B------:R-:W1:Y:S01]  /*8920*/  SYNCS.PHASECHK.TRANS64.TRYWAIT P0, [R16+URZ+0x38800], R35 ;  /* 0x03880023100075a7 */ /* 0x000e62000800017f */
[----:B--2---:R-:W-:Y:S01]  /*8930*/  LOP3.LUT R3, R34, 0x1c0, RZ, 0xc0, !PT ;  /* 0x000001c022037812 */ /* 0x004fe200078ec0ff */
[----:B---3-5:R-:W-:Y:S01]  /*8940*/  IMAD.MOV.U32 R2, RZ, RZ, R8 ;  /* 0x000000ffff027224 */ /* 0x028fe200078e0008 */
[----:B------:R-:W-:Y:S01]  /*8950*/  VIADDMNMX R33, R37, -R208, 0x40, PT ;  /* 0x0000004025217446 */ /* 0x000fe200038009d0 */
[----:B------:R-:W-:Y:S01]  /*8960*/  IMAD.MOV.U32 R5, RZ, RZ, R30 ;  /* 0x000000ffff057224 */ /* 0x000fe200078e001e */
[----:B------:R-:W-:Y:S01]  /*8970*/  LOP3.LUT R0, R3, 0x18, R18, 0xf8, !PT ;  /* 0x0000001803007812 */ /* 0x000fe200078ef812 */
[----:B------:R-:W-:Y:S01]  /*8980*/  IMAD.MOV.U32 R4, RZ, RZ, R11 ;  /* 0x000000ffff047224 */ /* 0x000fe200078e000b */
[----:B------:R-:W-:Y:S01]  /*8990*/  SHF.R.U32.HI R3, RZ, 0x3, R3 ;  /* 0x00000003ff037819 */ /* 0x000fe20000011603 */
[----:B------:R-:W-:Y:S01]  /*89a0*/  BSSY B1, `(.L_x_3421) ;  /* 0x0000018000017945 */ /* 0x000fe20003800000 */
[----:B------:R-:W-:Y:S01]  /*89b0*/  PRMT R45, R2, 0x7610, R45 ;  /* 0x00007610022d7816 */ /* 0x000fe2000000002d */
[----:B------:R-:W-:Y:S01]  /*89c0*/  IMAD.MOV.U32 R2, RZ, RZ, R9 ;  /* 0x000000ffff027224 */ /* 0x000fe200078e0009 */
[----:B------:R-:W-:Y:S01]  /*89d0*/  LOP3.LUT R0, R0, R3, RZ, 0x3c, !PT ;  /* 0x0000000300007212 */ /* 0x000fe200078e3cff */
[----:B------:R-:W-:Y:S01]  /*89e0*/  IMAD.MOV.U32 R3, RZ, RZ, R10 ;  /* 0x000000ffff037224 */ /* 0x000fe200078e000a */
[----:B------:R-:W-:-:S02]  /*89f0*/  LOP3.LUT P2, RZ, R209, 0x4, RZ, 0xc0, !PT ;  /* 0x00000004d1ff7812 */ /* 0x000fc4000784c0ff */
[----:B------:R-:W-:Y:S02]  /*8a00*/  ISETP.GE.AND P1, PT, R190, R33, PT ;  /* 0x00000021be00720c */ /* 0x000fe40003f26270 */
[----:B------:R-:W-:-:S04]  /*8a10*/  PRMT R3, R3, 0x5410, R2 ;  /* 0x0000541003037816 */ /* 0x000fc80000000002 */
[----:B----4-:R-:W-:Y:S02]  /*8a20*/  PRMT R14, R3, 0x5410, R5 ;  /* 0x00005410030e7816 */ /* 0x010fe40000000005 */
[----:B------:R-:W-:Y:S01]  /*8a30*/  PRMT R3, R4, 0x7610, R3 ;  /* 0x0000761004037816 */ /* 0x000fe20000000003 */
[----:B------:R-:W-:-:S05]  /*8a40*/  IMAD.MOV.U32 R4, RZ, RZ, R12 ;  /* 0x000000ffff047224 */ /* 0x000fca00078e000c */
[----:B------:R-:W-:Y:S01]  /*8a50*/  PRMT R15, R4, 0x7610, R15 ;  /* 0x00007610040f7816 */ /* 0x000fe2000000000f */
[----:B0-----:R-:W-:-:S05]  /*8a60*/  VIADD R7, R7, 0xffffff80 ;  /* 0xffffff8007077836 */ /* 0x001fca0000000000 */
[----:B------:R-:W-:-:S04]  /*8a70*/  SHF.R.S32.HI R6, RZ, 0x1f, R7 ;  /* 0x0000001fff067819 */ /* 0x000fc80000011407 */
[----:B------:R-:W-:-:S04]  /*8a80*/  LEA.HI R6, R6, R7, RZ, 0x5 ;  /* 0x0000000706067211 */ /* 0x000fc800078f28ff */
[----:B------:R-:W-:-:S05]  /*8a90*/  SHF.R.S32.HI R6, RZ, 0x5, R6 ;  /* 0x00000005ff067819 */ /* 0x000fca0000011406 */
[----:B------:R-:W-:Y:S02]  /*8aa0*/  IMAD R5, R6, 0x200, R0 ;  /* 0x0000020006057824 */ /* 0x000fe400078e0200 */
[----:B------:R-:W-:Y:S02]  /*8ab0*/  IMAD.MOV.U32 R0, RZ, RZ, R31 ;  /* 0x000000ffff007224 */ /* 0x000fe400078e001f */
[----:B------:R-:W-:Y:S02]  /*8ac0*/  IMAD R2, R5, 0x2, R16 ;  /* 0x0000000205027824 */ /* 0x000fe400078e0210 */
[----:B------:R-:W-:Y:S01]  /*8ad0*/  IMAD.MOV.U32 R5, RZ, RZ, R13 ;  /* 0x000000ffff057224 */ /* 0x000fe200078e000d */
[----:B------:R-:W-:Y:S01]  /*8ae0*/  PRMT R46, R0, 0x7610, R46 ;  /* 0x00007610002e7816 */ /* 0x000fe2000000002e */
[C---:B------:R-:W-:Y:S02]  /*8af0*/  VIADD R4, R2.reuse, 0x20400 ;  /* 0x0002040002047836 */ /* 0x040fe40000000000 */
[----:B------:R-:W-:Y:S01]  /*8b00*/  VIADD R0, R2, 0x20440 ;  /* 0x0002044002007836 */ /* 0x000fe20000000000 */
[----:B-1----:R-:W-:Y:S06]  /*8b10*/  @!P0 BRA `(.L_x_3422) ;  /* 0x000001e000848947 */ /* 0x002fec0003800000 */
.L_x_3718:
[----:B------:R-:W-:Y:S05]  /*8b20*/  BSYNC B1 ;  /* 0x0000000000017941 */ /* 0x000fea0003800000 */
.L_x_3421:
        /* <DEDUP_REMOVED lines=12> */
[----:B------:R-:W-:Y:S02]  /*8bf0*/  SHF.R.U64 R37, R26, 0x10, R27 ;  /* 0x000000101a257819 */ /* 0x000fe4000000121b */
[C---:B------:R-:W-:Y:S02]  /*8c00*/  PRMT R38, R39.reuse, 0x5432, R38 ;  /* 0x0000543227267816 */ /* 0x040fe40000000026 */
[----:B------:R-:W-:Y:S02]  /*8c10*/  PRMT R35, R40, 0x5410, R35 ;  /* 0x0000541028237816 */ /* 0x000fe40000000023 */
[----:B------:R-:W-:Y:S01]  /*8c20*/  PRMT R37, R39, 0x5410, R37 ;  /* 0x0000541027257816 */ /* 0x000fe20000000025 */
[----:B------:R-:W-:Y:S01]  /*8c30*/  IMAD.U32 R39, R38, 0x10000, RZ ;  /* 0x0001000026277824 */ /* 0x000fe200078e00ff */
[----:B------:R-:W-:Y:S01]  /*8c40*/  SHF.R.U64 R34, R28, 0x10, R29 ;  /* 0x000000101c227819 */ /* 0x000fe2000000121d */
[----:B------:R-:W-:Y:S01]  /*8c50*/  IMAD.U32 R36, R35, 0x10000, RZ ;  /* 0x0001000023247824 */ /* 0x000fe200078e00ff */
[----:B------:R-:W-:-:S02]  /*8c60*/  LOP3.LUT R38, R38, 0xffff0000, RZ, 0xc0, !PT ;  /* 0xffff000026267812 */ /* 0x000fc400078ec0ff */
        /* <DEDUP_REMOVED lines=35> */
.L_x_3426:
[----:B------:R-:W-:Y:S05]  /*8ea0*/  BSYNC B2 ;  /* 0x0000000000027941 */ /* 0x000fea0003800000 */
.L_x_3425:
        /* <DEDUP_REMOVED lines=47> */
.L_x_3424:
[----:B------:R-:W-:Y:S05]  /*91a0*/  BSYNC B1 ;  /* 0x0000000000017941 */ /* 0x000fea0003800000 */
.L_x_3423:
        /* <DEDUP_REMOVED lines=14> */
[C---:B------:R-:W-:Y:S01]  /*9290*/  IMAD.U32 R29, R28.reuse, 0x10000, RZ ;  /* 0x000100001c1d7824 */ /* 0x040fe200078e00ff */
[----:B------:R-:W-:Y:S01]  /*92a0*/  LOP3.LUT R28, R28, 0xffff0000, RZ, 0xc0, !PT ;  /* 0xffff00001c1c7812 */ /* 0x000fe200078ec0ff */
[----:B------:R-:W-:Y:S01]  /*92b0*/  IMAD.U32 R26, R25, 0x10000, RZ ;  /* 0x00010000191a7824 */ /* 0x000fe200078e00ff */
[----:B------:R-:W-:-:S02]  /*92c0*/  SHF.R.U64 R24, R30, 0x10, R31 ;  /* 0x000000101e187819 */ /* 0x000fc4000000121f */
        /* <DEDUP_REMOVED lines=36> */
.L_x_3429:
[----:B------:R-:W-:Y:S05]  /*9510*/  BSYNC B1 ;  /* 0x0000000000017941 */ /* 0x000fea0003800000 */
.L_x_3428:
[----:B------:R-:W-:Y:S05]  /*9520*/  @P1 BRA `(.L_x_3427) ;  /* 0x0000001800341947 */ /* 0x000fea0003800000 */
[----:B-1----:R-:W1:Y:S01]  /*9530*/  LDS.128 R4, [R0+0x1000] ;  /* 0x0010000000047984 */ /* 0x002e620000000c00 */
[----:B------:R-:W-:Y:S02]  /*9540*/  SHF.R.U64 R9, R10, 0x10, R11 ;  /* 0x000000100a097819 */ /* 0x000fe4000000120b */
[----:B------:R-:W-:Y:S02]  /*9550*/  SHF.R.U64 R2, R12, 0x10, R13 ;  /* 0x000000100c027819 */ /* 0x000fe4000000120d */
        /* <DEDUP_REMOVED lines=9> */
[----:B------:R-:W-:Y:S01]  /*95f0*/  PRMT R15, R15, 0x5410, R2 ;  /* 0x000054100f0f7816 */ /* 0x000fe20000000002 */
        /* <DEDUP_REMOVED lines=8> */
[----:B------:R-:W-:Y:S01]  /*9680*/  FMUL.FTZ R20, R7, R10 ;  /* 0x0000000a07147220 */ /* 0x000fe20000410000 */
[----:B------:R-:W-:-:S02]  /*9690*/  IMAD.U32 R4, R5, 0x10000, RZ ;  /* 0x0001000005047824 */ /* 0x000fc400078e00ff */
[C---:B------:R-:W-:Y:S01]  /*96a0*/  FFMA.FTZ R21, R8.reuse, R11, -R21 ;  /* 0x0000000b08157223 */ /* 0x040fe20000010815 */
[----:B------:R-:W-:Y:S01]  /*96b0*/  FFMA.FTZ R12, R8, R13, R6 ;  /* 0x0000000d080c7223 */ /* 0x000fe20000010006 */
[-C--:B------:R-:W-:Y:S01]  /*96c0*/  FMUL.FTZ R8, R7, R32.reuse ;  /* 0x0000002007087220 */ /* 0x080fe20000410000 */
[C---:B------:R-:W-:Y:S01]  /*96d0*/  IMAD.U32 R7, R14.reuse, 0x10000, RZ ;  /* 0x000100000e077824 */ /* 0x040fe200078e00ff */
        /* <DEDUP_REMOVED lines=20> */
.L_x_3414:
[----:B------:R-:W0:Y:S01]  /*9820*/  S2R R0, SR_TID.X ;  /* 0x0000000000007919 */ /* 0x000e220000002100 */
[----:B------:R-:W1:Y:S01]  /*9830*/  LDC R6, c[0x0][0x448] ;  /* 0x00011200ff067b82 */ /* 0x000e620000000800 */
[----:B------:R-:W-:Y:S01]  /*9840*/  ULDC.64 UR4, c[0x0][0x3f8] ;  /* 0x0000fe0000047ab9 */ /* 0x000fe20000000a00 */
[----:B------:R-:W-:Y:S01]  /*9850*/  ULDC.64 UR6, c[0x0][0x408] ;  /* 0x0001020000067ab9 */ /* 0x000fe20000000a00 */
        /* <DEDUP_REMOVED lines=9> */
[----:B------:R-:W-:Y:S02]  /*98f0*/  IMAD R5, R2, 0x20, R36 ;  /* 0x0000002002057824 */ /* 0x000fe400078e0224 */
[----:B------:R-:W-:Y:S02]  /*9900*/  IMAD.MOV.U32 R2, RZ, RZ, R24 ;  /* 0x000000ffff027224 */ /* 0x000fe400078e0018 */
        /* <DEDUP_REMOVED lines=31> */
[----:B--2---:R-:W-:Y:S02]  /*9b00*/  @!P1 IMAD.X R5, R0, 0x1, R4, P2 ;  /* 0x0000000100059824 */ /* 0x004fe400010e0604 */
[----:B------:R-:W-:Y:S02]  /*9b10*/  @!P1 IMAD.MOV.U32 R8, RZ, RZ, R2 ;  /* 0x000000ffff089224 */ /* 0x000fe400078e0002 */
[----:B------:R-:W-:-:S06]  /*9b20*/  @!P1 IMAD.MOV.U32 R9, RZ, RZ, R5 ;  /* 0x000000ffff099224 */ /* 0x000fcc00078e0005 */
        /* <DEDUP_REMOVED lines=8> */
[----:B------:R-:W1:Y:S04]  /*9bb0*/  SHFL.IDX PT, R24, R24, 0x1, 0x1c1f ;  /* 0x003c1f0018187f89 */ /* 0x000e6800000e0000 */
[----:B------:R-:W4:Y:S04]  /*9bc0*/  SHFL.IDX PT, R25, R25, 0x1, 0x1c1f ;  /* 0x003c1f0019197f89 */ /* 0x000f2800000e0000 */
[----:B0-----:R0:W0:Y:S01]  /*9bd0*/  SHFL.IDX PT, R14, R27, 0x1, 0x1c1f ;  /* 0x003c1f001b0e7f89 */ /* 0x00102200000e0000 */
[----:B--2---:R-:W-:-:S02]  /*9be0*/  @!P1 IMAD.MOV.U32 R28, RZ, RZ, R8 ;  /* 0x000000ffff1c9224 */ /* 0x004fc400078e0008 */
[----:B------:R-:W-:Y:S02]  /*9bf0*/  @!P1 IMAD.MOV.U32 R29, RZ, RZ, R9 ;  /* 0x000000ffff1d9224 */ /* 0x000fe400078e0009 */
[----:B------:R-:W-:Y:S02]  /*9c00*/  IMAD.MOV.U32 R0, RZ, RZ, R28 ;  /* 0x000000ffff007224 */ /* 0x000fe400078e001c */
[----:B------:R-:W-:Y:S02]  /*9c10*/  IMAD.MOV.U32 R2, RZ, RZ, R29 ;  /* 0x000000ffff027224 */ /* 0x000fe400078e001d */
[----:B------:R-:W-:Y:S01]  /*9c20*/  @!P1 IMAD.MOV.U32 R30, RZ, RZ, R10 ;  /* 0x000000ffff1e9224 */ /* 0x000fe200078e000a */
[----:B------:R-:W-:Y:S01]  /*9c30*/  PRMT R32, R32, 0x5410, R0 ;  /* 0x0000541020207816 */ /* 0x000fe20000000000 */
[----:B------:R-:W-:Y:S01]  /*9c40*/  @!P1 IMAD.MOV.U32 R31, RZ, RZ, R11 ;  /* 0x000000ffff1f9224 */ /* 0x000fe200078e000b */
[----:B------:R2:W0:Y:S01]  /*9c50*/  SHFL.IDX PT, R0, R26, 0x1, 0x1c1f ;  /* 0x003c1f001a007f89 */ /* 0x00042200000e0000 */
[----:B------:R-:W-:-:S02]  /*9c60*/  PRMT R34, R34, 0x5410, R2 ;  /* 0x0000541022227816 */ /* 0x000fc40000000002 */
[----:B------:R-:W-:Y:S01]  /*9c70*/  CS2R R2, SRZ ;  /* 0x0000000000027805 */ /* 0x000fe2000001ff00 */
[----:B------:R-:W-:Y:S02]  /*9c80*/  IMAD.MOV.U32 R8, RZ, RZ, R30 ;  /* 0x000000ffff087224 */ /* 0x000fe400078e001e */
[----:B---3--:R-:W-:Y:S02]  /*9c90*/  @!P1 IMAD.MOV.U32 R20, RZ, RZ, R4 ;  /* 0x000000ffff149224 */ /* 0x008fe400078e0004 */
[----:B------:R-:W-:Y:S01]  /*9ca0*/  @!P1 IMAD.MOV.U32 R21, RZ, RZ, R5 ;  /* 0x000000ffff159224 */ /* 0x000fe200078e0005 */
[----:B------:R-:W-:Y:S01]  /*9cb0*/  PRMT R32, R8, 0x7610, R32 ;  /* 0x0000761008207816 */ /* 0x000fe20000000020 */
[----:B------:R-:W-:Y:S02]  /*9cc0*/  @!P1 IMAD.MOV.U32 R2, RZ, RZ, R6 ;  /* 0x000000ffff029224 */ /* 0x000fe400078e0006 */
[----:B------:R-:W-:Y:S02]  /*9cd0*/  @!P1 IMAD.MOV.U32 R3, RZ, RZ, R7 ;  /* 0x000000ffff039224 */ /* 0x000fe400078e0007 */
[----:B------:R-:W-:-:S02]  /*9ce0*/  IMAD.MOV.U32 R4, RZ, RZ, R20 ;  /* 0x000000ffff047224 */ /* 0x000fc400078e0014 */
[----:B------:R-:W-:Y:S02]  /*9cf0*/  IMAD.MOV.U32 R5, RZ, RZ, R21 ;  /* 0x000000ffff057224 */ /* 0x000fe400078e0015 */
[----:B------:R-:W-:Y:S02]  /*9d00*/  IMAD.MOV.U32 R9, RZ, RZ, R31 ;  /* 0x000000ffff097224 */ /* 0x000fe400078e001f */
[----:B------:R-:W-:Y:S01]  /*9d10*/  IMAD.MOV.U32 R6, RZ, RZ, R2 ;  /* 0x000000ffff067224 */ /* 0x000fe200078e0002 */
[----:B------:R-:W-:Y:S01]  /*9d20*/  PRMT R37, R4, 0x5410, R5 ;  /* 0x0000541004257816 */ /* 0x000fe20000000005 */
[----:B------:R-:W-:Y:S01]  /*9d30*/  IMAD.MOV.U32 R7, RZ, RZ, R3 ;  /* 0x000000ffff077224 */ /* 0x000fe200078e0003 */
[----:B------:R-:W-:Y:S02]  /*9d40*/  PRMT R34, R9, 0x7610, R34 ;  /* 0x0000761009227816 */ /* 0x000fe40000000022 */
[----:B------:R-:W-:Y:S02]  /*9d50*/  CS2R R4, SRZ ;  /* 0x0000000000047805 */ /* 0x000fe4000001ff00 */
[----:B012-4-:R-:W-:-:S07]  /*9d60*/  PRMT R41, R7, 0x5410, R6 ;  /* 0x0000541007297816 */ /* 0x017fce0000000006 */
.L_x_3728:
        /* <DEDUP_REMOVED lines=18> */
[-C--:B------:R-:W-:Y:S02]  /*9e90*/  IADD3 R8, P1, R24, R7.reuse, RZ ;  /* 0x0000000718087210 */ /* 0x080fe40007f3e0ff */
[----:B------:R-:W-:-:S03]  /*9ea0*/  IADD3 R4, P2, R14, R7, RZ ;  /* 0x000000070e047210 */ /* 0x000fc60007f5e0ff */
[--C-:B------:R-:W-:Y:S02]  /*9eb0*/  IMAD.X R9, R0, 0x1, R5.reuse, P1 ;  /* 0x0000000100097824 */ /* 0x100fe400008e0605 */
[----:B------:R-:W-:-:S04]  /*9ec0*/  IMAD.X R5, R25, 0x1, R5, P2 ;  /* 0x0000000119057824 */ /* 0x000fc800010e0605 */
[----:B------:R-:W5:Y:S04]  /*9ed0*/  LD.E.128 R8, desc[UR50][R8.64] ;  /* 0x0000003208087980 */ /* 0x000f68000c101d00 */
[----:B------:R-:W5:Y:S02]  /*9ee0*/  LD.E.128 R4, desc[UR50][R4.64] ;  /* 0x0000003204047980 */ /* 0x000f64000c101d00 */
.L_x_3432:
[----:B------:R-:W-:Y:S05]  /*9ef0*/  BSYNC B1 ;  /* 0x0000000000017941 */ /* 0x000fea0003800000 */
.L_x_3431:
[----:B------:R-:W0:Y:S01]  /*9f00*/  SYNCS.PHASECHK.TRANS64.TRYWAIT P1, [R16+URZ+0x38800], R13 ;  /* 0x0388000d100075a7 */ /* 0x000e22000802017f */
[----:B-----5:R-:W-:Y:S01]  /*9f10*/  IMAD.MOV.U32 R0, RZ, RZ, R4 ;  /* 0x000000ffff007224 */ /* 0x020fe200078e0004 */
[----:B------:R-:W-:Y:S01]  /*9f20*/  VIADDMNMX R33, R33, -R208, 0x40, PT ;  /* 0x0000004021217446 */ /* 0x000fe200038009d0 */
[----:B------:R-:W-:Y:S01]  /*9f30*/  IMAD.MOV.U32 R12, RZ, RZ, R5 ;  /* 0x000000ffff0c7224 */ /* 0x000fe200078e0005 */
[----:B------:R-:W-:Y:S01]  /*9f40*/  BSSY B1, `(.L_x_3433) ;  /* 0x000000f000017945 */ /* 0x000fe20003800000 */
[C---:B------:R-:W-:Y:S01]  /*9f50*/  VIADD R14, R190.reuse, 0x20 ;  /* 0x00000020be0e7836 */ /* 0x040fe20000000000 */
[-C--:B------:R-:W-:Y:S01]  /*9f60*/  ISETP.GE.OR P2, PT, R190, R33.reuse, P0 ;  /* 0x00000021be00720c */ /* 0x080fe20000746670 */
[----:B------:R-:W-:Y:S01]  /*9f70*/  IMAD.MOV.U32 R15, RZ, RZ, R9 ;  /* 0x000000ffff0f7224 */ /* 0x000fe200078e0009 */
[----:B------:R-:W-:Y:S01]  /*9f80*/  PRMT R49, R0, 0x5410, R12 ;  /* 0x0000541000317816 */ /* 0x000fe2000000000c */
[----:B------:R-:W-:Y:S01]  /*9f90*/  IMAD.MOV.U32 R0, RZ, RZ, R6 ;  /* 0x000000ffff007224 */ /* 0x000fe200078e0006 */
[----:B------:R-:W-:Y:S01]  /*9fa0*/  ISETP.GE.OR P0, PT, R14, R33, P0 ;  /* 0x000000210e00720c */ /* 0x000fe20000706670 */
[----:B------:R-:W-:Y:S01]  /*9fb0*/  IMAD.MOV.U32 R12, RZ, RZ, R7 ;  /* 0x000000ffff0c7224 */ /* 0x000fe200078e0007 */
[----:B------:R-:W-:Y:S01]  /*9fc0*/  PRMT R52, R52, 0x5410, R15 ;  /* 0x0000541034347816 */ /* 0x000fe2000000000f */
[----:B------:R-:W-:-:S02]  /*9fd0*/  IMAD.MOV.U32 R14, RZ, RZ, R8 ;  /* 0x000000ffff0e7224 */ /* 0x000fc400078e0008 */
[----:B------:R-:W-:Y:S01]  /*9fe0*/  IMAD.MOV.U32 R33, RZ, RZ, R11 ;  /* 0x000000ffff217224 */ /* 0x000fe200078e000b */
[----:B------:R-:W-:Y:S01]  /*9ff0*/  PRMT R50, R0, 0x5410, R12 ;  /* 0x0000541000327816 */ /* 0x000fe2000000000c */
[----:B------:R-:W-:Y:S01]  /*a000*/  IMAD.MOV.U32 R0, RZ, RZ, R10 ;  /* 0x000000ffff007224 */ /* 0x000fe200078e000a */
[----:B------:R-:W-:Y:S01]  /*a010*/  PRMT R51, R51, 0x5410, R14 ;  /* 0x0000541033337816 */ /* 0x000fe2000000000e */
[----:B0-----:R-:W-:Y:S06]  /*a020*/  @!P1 BRA `(.L_x_3434) ;  /* 0x000001d000c49947 */ /* 0x001fec0003800000 */
.L_x_3729:
[----:B------:R-:W-:Y:S05]  /*a030*/  BSYNC B1 ;  /* 0x0000000000017941 */ /* 0x000fea0003800000 */
.L_x_3433:
[----:B------:R-:W-:Y:S04]  /*a040*/  BSSY B1, `(.L_x_3435) ;  /* 0x000006f000017945 */ /* 0x000fe80003800000 */
[----:B------:R-:W-:Y:S05]  /*a050*/  @P2 BRA `(.L_x_3436) ;  /* 0x0000000400b42947 */ /* 0x000fea0003800000 */
[----:B------:R-:W1:Y:S01]  /*a060*/  S2R R25, SR_TID.X ;  /* 0x0000000000197919 */ /* 0x000e620000002100 */
[----:B------:R-:W-:Y:S01]  /*a070*/  IMAD.SHL.U32 R12, R209, 0x40, RZ ;  /* 0x00000040d10c7824 */ /* 0x000fe200078e00ff */
[----:B------:R-:W-:Y:S01]  /*a080*/  SHF.R.U64 R36, R28, 0x10, R29 ;  /* 0x000000101c247819 */ /* 0x000fe2000000121d */
[----:B0-----:R-:W-:Y:S01]  /*a090*/  IMAD.IADD R13, R18, 0x1, R35 ;  /* 0x00000001120d7824 */ /* 0x001fe200078e0223 */
[--C-:B------:R-:W-:Y:S02]  /*a0a0*/  SHF.R.U64 R39, R20, 0x10, R21.reuse ;  /* 0x0000001014277819 */ /* 0x100fe40000001215 */
[----:B------:R-:W-:Y:S02]  /*a0b0*/  LOP3.LUT R14, R12, 0x1c0, RZ, 0xc0, !PT ;  /* 0x000001c00c0e7812 */ /* 0x000fe400078ec0ff */
[----:B------:R-:W-:Y:S02]  /*a0c0*/  SHF.R.U32.HI R40, RZ, 0x10, R21 ;  /* 0x00000010ff287819 */ /* 0x000fe40000011615 */
[----:B------:R-:W-:-:S02]  /*a0d0*/  LOP3.LUT R12, R14, 0x38, R18, 0xf8, !PT ;  /* 0x000000380e0c7812 */ /* 0x000fc400078ef812 */
[----:B------:R-:W-:Y:S02]  /*a0e0*/  SHF.R.U32.HI R15, RZ, 0x3, R14 ;  /* 0x00000003ff0f7819 */ /* 0x000fe4000001160e */
[----:B------:R-:W-:Y:S02]  /*a0f0*/  LOP3.LUT R14, R14, 0x38, R13, 0xf8, !PT ;  /* 0x000000380e0e7812 */ /* 0x000fe400078ef80d */
[-C--:B------:R-:W-:Y:S02]  /*a100*/  LOP3.LUT R12, R12, R15.reuse, RZ, 0x3c, !PT ;  /* 0x0000000f0c0c7212 */ /* 0x080fe400078e3cff */
[----:B------:R-:W-:Y:S02]  /*a110*/  LOP3.LUT R14, R14, R15, RZ, 0x3c, !PT ;  /* 0x0000000f0e0e7212 */ /* 0x000fe400078e3cff */
[--C-:B------:R-:W-:Y:S02]  /*a120*/  SHF.R.U64 R42, R2, 0x10, R3.reuse ;  /* 0x00000010022a7819 */ /* 0x100fe40000001203 */
        /* <DEDUP_REMOVED lines=17> */
[----:B------:R-:W-:Y:S01]  /*a240*/  IMAD R25, R24, 0x200, R14 ;  /* 0x0000020018197824 */ /* 0x000fe200078e020e */
[----:B------:R-:W-:Y:S01]  /*a250*/  LOP3.LUT R36, R36, 0xffff0000, RZ, 0xc0, !PT ;  /* 0xffff000024247812 */ /* 0x000fe200078ec0ff */
[----:B------:R-:W-:Y:S01]  /*a260*/  IMAD R13, R24, 0x200, R12 ;  /* 0x00000200180d7824 */ /* 0x000fe200078e020c */
[----:B------:R-:W-:Y:S01]  /*a270*/  SHF.R.U32.HI R31, RZ, 0x10, R31 ;  /* 0x00000010ff1f7819 */ /* 0x000fe2000001161f */
[--C-:B------:R-:W-:Y:S02]  /*a280*/  IMAD R48, R25, 0x2, R16.reuse ;  /* 0x0000000219307824 */ /* 0x100fe400078e0210 */
[----:B------:R-:W-:Y:S01]  /*a290*/  IMAD R46, R13, 0x2, R16 ;  /* 0x000000020d2e7824 */ /* 0x000fe200078e0210 */
[----:B------:R-:W-:Y:S02]  /*a2a0*/  PRMT R34, R34, 0x5410, R31 ;  /* 0x0000541022227816 */ /* 0x000fe4000000001f */
[----:B------:R-:W0:Y:S04]  /*a2b0*/  LDS.128 R24, [R48+0x20400] ;  /* 0x0204000030187984 */ /* 0x000e280000000c00 */
[----:B------:R-:W1:Y:S01]  /*a2c0*/  LDS.128 R12, [R46+0x20400] ;  /* 0x020400002e0c7984 */ /* 0x000e620000000c00 */
[C---:B0-----:R-:W-:Y:S01]  /*a2d0*/  IMAD.U32 R28, R24.reuse, 0x10000, RZ ;  /* 0x00010000181c7824 */ /* 0x041fe200078e00ff */
[----:B------:R-:W-:Y:S01]  /*a2e0*/  LOP3.LUT R24, R24, 0xffff0000, RZ, 0xc0, !PT ;  /* 0xffff000018187812 */ /* 0x000fe200078ec0ff */
[C---:B------:R-:W-:Y:S01]  /*a2f0*/  IMAD.U32 R29, R25.reuse, 0x10000, RZ ;  /* 0x00010000191d7824 */ /* 0x040fe200078e00ff */
[----:B------:R-:W-:Y:S01]  /*a300*/  LOP3.LUT R25, R25, 0xffff0000, RZ, 0xc0, !PT ;  /* 0xffff000019197812 */ /* 0x000fe200078ec0ff */
[----:B-1----:R-:W-:-:S02]  /*a310*/  IMAD.U32 R2, R12, 0x10000, RZ ;  /* 0x000100000c027824 */ /* 0x002fc400078e00ff */
[C---:B------:R-:W-:Y:S01]  /*a320*/  FMUL.FTZ R45, R28.reuse, R41 ;  /* 0x000000291c2d7220 */ /* 0x040fe20000410000 */
[-C--:B------:R-:W-:Y:S01]  /*a330*/  FMUL.FTZ R47, R28, R37.reuse ;  /* 0x000000251c2f7220 */ /* 0x080fe20000410000 */
[----:B------:R-:W-:Y:S01]  /*a340*/  IMAD.U32 R28, R40, 0x10000, RZ ;  /* 0x00010000281c7824 */ /* 0x000fe200078e00ff */
[----:B------:R-:W-:Y:S01]  /*a350*/  LOP3.LUT R3, R12, 0xffff0000, RZ, 0xc0, !PT ;  /* 0xffff00000c037812 */ /* 0x000fe200078ec0ff */
[C---:B------:R-:W-:Y:S01]  /*a360*/  FFMA.FTZ R45, R2.reuse, R37, -R45 ;  /* 0x00000025022d7223 */ /* 0x040fe2000001082d */
[----:B------:R-:W-:Y:S01]  /*a370*/  FFMA.FTZ R47, R2, R41, R47 ;  /* 0x00000029022f7223 */ /* 0x000fe2000001002f */
[----:B------:R-:W-:Y:S02]  /*a380*/  IMAD.U32 R2, R38, 0x10000, RZ ;  /* 0x0001000026027824 */ /* 0x000fe400078e00ff */
[----:B------:R-:W-:Y:S01]  /*a390*/  FMUL.FTZ R37, R29, R28 ;  /* 0x0000001c1d257220 */ /* 0x000fe20000410000 */
[----:B------:R-:W-:Y:S02]  /*a3a0*/  IMAD.U32 R12, R13, 0x10000, RZ ;  /* 0x000100000d0c7824 */ /* 0x000fe400078e00ff */
[CC--:B------:R-:W-:Y:S01]  /*a3b0*/  FMUL.FTZ R44, R24.reuse, R39.reuse ;  /* 0x00000027182c7220 */ /* 0x0c0fe20000410000 */
[----:B------:R-:W-:Y:S01]  /*a3c0*/  FMUL.FTZ R29, R29, R2 ;  /* 0x000000021d1d7220 */ /* 0x000fe20000410000 */
[----:B------:R-:W-:Y:S01]  /*a3d0*/  FMUL.FTZ R24, R24, R36 ;  /* 0x0000002418187220 */ /* 0x000fe20000410000 */
[----:B------:R-:W-:Y:S01]  /*a3e0*/  LOP3.LUT R40, R40, 0xffff0000, RZ, 0xc0, !PT ;  /* 0xffff000028287812 */ /* 0x000fe200078ec0ff */
[----:B------:R-:W-:Y:S01]  /*a3f0*/  IMAD.U32 R30, R26, 0x10000, RZ ;  /* 0x000100001a1e7824 */ /* 0x000fe200078e00ff */
[----:B------:R-:W-:Y:S01]  /*a400*/  LOP3.LUT R38, R38, 0xffff0000, RZ, 0xc0, !PT ;  /* 0xffff000026267812 */ /* 0x000fe200078ec0ff */
[C---:B------:R-:W-:Y:S01]  /*a410*/  FFMA.FTZ R28, R12.reuse, R28, R29 ;  /* 0x0000001c0c1c7223 */ /* 0x040fe2000001001d */
[----:B------:R-:W-:Y:S01]  /*a420*/  LOP3.LUT R13, R13, 0xffff0000, RZ, 0xc0, !PT ;  /* 0xffff00000d0d7812 */ /* 0x000fe200078ec0ff */
[C---:B------:R-:W-:Y:S01]  /*a430*/  FFMA.FTZ R44, R3.reuse, R36, -R44 ;  /* 0x00000024032c7223 */ /* 0x040fe2000001082c */
[----:B------:R-:W-:Y:S01]  /*a440*/  FFMA.FTZ R24, R3, R39, R24 ;  /* 0x0000002703187223 */ /* 0x000fe20000010018 */
[----:B------:R-:W-:Y:S01]  /*a450*/  FFMA.FTZ R37, R12, R2, -R37 ;  /* 0x000000020c257223 */ /* 0x000fe20000010825 */
[----:B------:R-:W-:-:S02]  /*a460*/  IMAD.U32 R29, R42, 0x10000, RZ ;  /* 0x000100002a1d7824 */ /* 0x000fc400078e00ff */
[C---:B------:R-:W-:Y:S01]  /*a470*/  FMUL.FTZ R2, R25.reuse, R40 ;  /* 0x0000002819027220 */ /* 0x040fe20000410000 */
        /* <DEDUP_REMOVED lines=8> */
[----:B------:R-:W-:Y:S01]  /*a500*/  FFMA.FTZ R25, R13, R40, R36 ;  /* 0x000000280d197223 */ /* 0x000fe20000010024 */
[----:B------:R-:W-:Y:S02]  /*a510*/  IMAD.U32 R21, R15, 0x10000, RZ ;  /* 0x000100000f157824 */ /* 0x000fe400078e00ff */
[C---:B------:R-:W-:Y:S01]  /*a520*/  FMUL.FTZ R36, R31.reuse, R12 ;  /* 0x0000000c1f247220 */ /* 0x040fe20000410000 */
[----:B------:R-:W-:Y:S02]  /*a530*/  IMAD.U32 R2, R34, 0x10000, RZ ;  /* 0x0001000022027824 */ /* 0x000fe400078e00ff */
[C---:B------:R-:W-:Y:S01]  /*a540*/  FFMA.FTZ R39, R20.reuse, R3, -R39 ;  /* 0x0000000314277223 */ /* 0x040fe20000010827 */
[----:B------:R-:W-:Y:S01]  /*a550*/  FFMA.FTZ R30, R20, R29, R30 ;  /* 0x0000001d141e7223 */ /* 0x000fe2000001001e */
[----:B------:R-:W-:Y:S01]  /*a560*/  LOP3.LUT R26, R26, 0xffff0000, RZ, 0xc0, !PT ;  /* 0xffff00001a1a7812 */ /* 0x000fe200078ec0ff */
[-C--:B------:R-:W-:Y:S01]  /*a570*/  FMUL.FTZ R20, R31, R2.reuse ;  /* 0x000000021f147220 */ /* 0x080fe20000410000 */
[----:B------:R-:W-:Y:S01]  /*a580*/  FFMA.FTZ R36, R21, R2, -R36 ;  /* 0x0000000215247223 */ /* 0x000fe20000010824 */
[----:B------:R-:W-:-:S02]  /*a590*/  LOP3.LUT R13, R42, 0xffff0000, RZ, 0xc0, !PT ;  /* 0xffff00002a0d7812 */ /* 0x000fc400078ec0ff */
[----:B------:R-:W-:Y:S01]  /*a5a0*/  LOP3.LUT R27, R27, 0xffff0000, RZ, 0xc0, !PT ;  /* 0xffff00001b1b7812 */ /* 0x000fe200078ec0ff */
[----:B------:R-:W-:Y:S01]  /*a5b0*/  FFMA.FTZ R29, R21, R12, R20 ;  /* 0x0000000c151d7223 */ /* 0x000fe20000010014 */
[----:B------:R-:W-:Y:S01]  /*a5c0*/  LOP3.LUT R2, R43, 0xffff0000, RZ, 0xc0, !PT ;  /* 0xffff00002b027812 */ /* 0x000fe200078ec0ff */
[----:B------:R-:W-:Y:S01]  /*a5d0*/  FMUL.FTZ R21, R26, R13 ;  /* 0x0000000d1a157220 */ /* 0x000fe20000410000 */
[----:B------:R-:W-:Y:S02]  /*a5e0*/  LOP3.LUT R3, R32, 0xffff0000, RZ, 0xc0, !PT ;  /* 0xffff000020037812 */ /* 0x000fe400078ec0ff */
[----:B------:R-:W-:Y:S01]  /*a5f0*/  LOP3.LUT R34, R34, 0xffff0000, RZ, 0xc0, !PT ;  /* 0xffff000022227812 */ /* 0x000fe200078ec0ff */
[----:B------:R-:W-:Y:S01]  /*a600*/  FMUL.FTZ R12, R27, R2 ;  /* 0x000000021b0c7220 */ /* 0x000fe20000410000 */
[----:B------:R-:W-:Y:S01]  /*a610*/  LOP3.LUT R14, R14, 0xffff0000, RZ, 0xc0, !PT ;  /* 0xffff00000e0e7812 */ /* 0x000fe200078ec0ff */
[----:B------:R-:W-:Y:S01]  /*a620*/  FMUL.FTZ R26, R26, R3 ;  /* 0x000000031a1a7220 */ /* 0x000fe20000410000 */
[----:B------:R-:W-:Y:S01]  /*a630*/  LOP3.LUT R15, R15, 0xffff0000, RZ, 0xc0, !PT ;  /* 0xffff00000f0f7812 */ /* 0x000fe200078ec0ff */
[-C--:B------:R-:W-:Y:S01]  /*a640*/  FMUL.FTZ R27, R27, R34.reuse ;  /* 0x000000221b1b7220 */ /* 0x080fe20000410000 */
[----:B------:R-:W-:Y:S01]  /*a650*/  F2FP.BF16.F32.PACK_AB R24, R24, R47 ;  /* 0x0000002f1818723e */ /* 0x000fe200000010ff */
        /* <DEDUP_REMOVED lines=11> */
[----:B------:R-:W-:-:S05]  /*a710*/  F2FP.BF16.F32.PACK_AB R27, R2, R29 ;  /* 0x0000001d021b723e */ /* 0x000fca00000010ff */
[----:B------:R1:W-:Y:S02]  /*a720*/  STS.128 [R48+0x20400], R24 ;  /* 0x0204001830007388 */ /* 0x0003e40000000c00 */
.L_x_3436:
[----:B------:R-:W-:Y:S05]  /*a730*/  BSYNC B1 ;  /* 0x0000000000017941 */ /* 0x000fea0003800000 */
.L_x_3435:
[----:B------:R-:W-:Y:S01]  /*a740*/  PRMT R2, R0, 0x5410, R33 ;  /* 0x0000541000027816 */ /* 0x000fe20000000021 */
[----:B------:R-:W-:Y:S06]  /*a750*/  @P0 BRA `(.L_x_3427) ;  /* 0x0000000400a80947 */ /* 0x000fec0003800000 */
[----:B------:R-:W2:Y:S01]  /*a760*/  LDL R3, [R1+0x64] ;  /* 0x0000640001037983 */ /* 0x000ea20000100800 */
[C---:B-1----:R-:W-:Y:S02]  /*a770*/  VIADD R12, R190.reuse, 0x20 ;  /* 0x00000020be0c7836 */ /* 0x042fe40000000000 */
[----:B0-----:R-:W-:Y:S01]  /*a780*/  VIADD R13, R190, 0x20 ;  /* 0x00000020be0d7836 */ /* 0x001fe20000000000 */
        /* <DEDUP_REMOVED lines=12> */
[----:B------:R-:W-:Y:S02]  /*a850*/  SHF.R.U32.HI R28, RZ, 0x10, R9 ;  /* 0x00000010ff1c7819 */ /* 0x000fe40000011609 */
[----:B------:R-:W-:-:S02]  /*a860*/  PRMT R20, R51, 0x5432, R20 ;  /* 0x0000543233147816 */ /* 0x000fc40000000014 */
[--C-:B------:R-:W-:Y:S02]  /*a870*/  SHF.R.U64 R29, R10, 0x10, R11.reuse ;  /* 0x000000100a1d7819 */ /* 0x100fe4000000120b */
[----:B------:R-:W-:Y:S02]  /*a880*/  SHF.R.U32.HI R30, RZ, 0x10, R11 ;  /* 0x00000010ff1e7819 */ /* 0x000fe4000001160b */
[----:B------:R-:W-:Y:S01]  /*a890*/  SHF.R.U32.HI R32, RZ, 0x10, R5 ;  /* 0x00000010ff207819 */ /* 0x000fe20000011605 */
[----:B------:R-:W-:Y:S01]  /*a8a0*/  IMAD.U32 R21, R20, 0x10000, RZ ;  /* 0x0001000014157824 */ /* 0x000fe200078e00ff */
[----:B------:R-:W-:Y:S02]  /*a8b0*/  SHF.R.U32.HI R34, RZ, 0x10, R7 ;  /* 0x00000010ff227819 */ /* 0x000fe40000011607 */
[----:B------:R-:W-:Y:S02]  /*a8c0*/  PRMT R28, R52, 0x5432, R28 ;  /* 0x00005432341c7816 */ /* 0x000fe4000000001c */
[----:B------:R-:W-:-:S02]  /*a8d0*/  PRMT R29, R2, 0x5410, R29 ;  /* 0x00005410021d7816 */ /* 0x000fc4000000001d */
[----:B------:R-:W-:Y:S02]  /*a8e0*/  PRMT R30, R2, 0x5432, R30 ;  /* 0x00005432021e7816 */ /* 0x000fe4000000001e */
[----:B------:R-:W-:Y:S02]  /*a8f0*/  PRMT R32, R49, 0x5432, R32 ;  /* 0x0000543231207816 */ /* 0x000fe40000000020 */
[----:B------:R-:W-:Y:S02]  /*a900*/  SHF.R.U64 R33, R6, 0x10, R7 ;  /* 0x0000001006217819 */ /* 0x000fe40000001207 */
[----:B------:R-:W-:Y:S02]  /*a910*/  PRMT R34, R50, 0x5432, R34 ;  /* 0x0000543232227816 */ /* 0x000fe40000000022 */
[----:B------:R-:W-:Y:S02]  /*a920*/  LOP3.LUT R20, R20, 0xffff0000, RZ, 0xc0, !PT ;  /* 0xffff000014147812 */ /* 0x000fe400078ec0ff */
        /* <DEDUP_REMOVED lines=9> */
[----:B------:R-:W-:Y:S01]  /*a9c0*/  IMAD.U32 R25, R31, 0x10000, RZ ;  /* 0x000100001f197824 */ /* 0x000fe200078e00ff */
[C---:B------:R-:W-:Y:S01]  /*a9d0*/  LOP3.LUT R2, R12.reuse, 0xffff0000, RZ, 0xc0, !PT ;  /* 0xffff00000c027812 */ /* 0x040fe200078ec0ff */
[----:B------:R-:W-:-:S02]  /*a9e0*/  IMAD.U32 R0, R12, 0x10000, RZ ;  /* 0x000100000c007824 */ /* 0x000fc400078e00ff */
[----:B------:R-:W-:Y:S01]  /*a9f0*/  FMUL.FTZ R35, R8, R25 ;  /* 0x0000001908237220 */ /* 0x000fe20000410000 */
[C---:B------:R-:W-:Y:S01]  /*aa00*/  IMAD.U32 R4, R13.reuse, 0x10000, RZ ;  /* 0x000100000d047824 */ /* 0x040fe200078e00ff */
[----:B------:R-:W-:Y:S01]  /*aa10*/  LOP3.LUT R12, R13, 0xffff0000, RZ, 0xc0, !PT ;  /* 0xffff00000d0c7812 */ /* 0x000fe200078ec0ff */
[C---:B------:R-:W-:Y:S01]  /*aa20*/  IMAD.U32 R5, R14.reuse, 0x10000, RZ ;  /* 0x000100000e057824 */ /* 0x040fe200078e00ff */
[----:B------:R-:W-:Y:S01]  /*aa30*/  LOP3.LUT R6, R14, 0xffff0000, RZ, 0xc0, !PT ;  /* 0xffff00000e067812 */ /* 0x000fe200078ec0ff */
[-C--:B------:R-:W-:Y:S01]  /*aa40*/  FMUL.FTZ R37, R8, R21.reuse ;  /* 0x0000001508257220 */ /* 0x080fe20000410000 */
[C---:B------:R-:W-:Y:S01]  /*aa50*/  IMAD.U32 R7, R15.reuse, 0x10000, RZ ;  /* 0x000100000f077824 */ /* 0x040fe200078e00ff */
[----:B------:R-:W-:Y:S01]  /*aa60*/  LOP3.LUT R14, R15, 0xffff0000, RZ, 0xc0, !PT ;  /* 0xffff00000f0e7812 */ /* 0x000fe200078ec0ff */
[C---:B------:R-:W-:Y:S01]  /*aa70*/  IMAD.U32 R11, R26.reuse, 0x10000, RZ ;  /* 0x000100001a0b7824 */ /* 0x040fe200078e00ff */
[----:B------:R-:W-:Y:S01]  /*aa80*/  LOP3.LUT R13, R26, 0xffff0000, RZ, 0xc0, !PT ;  /* 0xffff00001a0d7812 */ /* 0x000fe200078ec0ff */
[C---:B------:R-:W-:Y:S01]  /*aa90*/  IMAD.U32 R15, R27.reuse, 0x10000, RZ ;  /* 0x000100001b0f7824 */ /* 0x040fe200078e00ff */
[----:B------:R-:W-:Y:S01]  /*aaa0*/  LOP3.LUT R26, R27, 0xffff0000, RZ, 0xc0, !PT ;  /* 0xffff00001b1a7812 */ /* 0x000fe200078ec0ff */
[----:B------:R-:W-:Y:S01]  /*aab0*/  FFMA.FTZ R35, R0, R21, -R35 ;  /* 0x0000001500237223 */ /* 0x000fe20000010823 */
[----:B------:R-:W-:-:S02]  /*aac0*/  IMAD.U32 R27, R32, 0x10000, RZ ;  /* 0x00010000201b7824 */ /* 0x000fc400078e00ff */
[----:B------:R-:W-:Y:S01]  /*aad0*/  FFMA.FTZ R37, R0, R25, R37 ;  /* 0x0000001900257223 */ /* 0x000fe20000010025 */
[----:B------:R-:W-:Y:S02]  /*aae0*/  IMAD.U32 R21, R28, 0x10000, RZ ;  /* 0x000100001c157824 */ /* 0x000fe400078e00ff */
[----:B------:R-:W-:Y:S02]  /*aaf0*/  IMAD.U32 R8, R34, 0x10000, RZ ;  /* 0x0001000022087824 */ /* 0x000fe400078e00ff */
[----:B------:R-:W-:Y:S02]  /*ab00*/  IMAD.U32 R0, R30, 0x10000, RZ ;  /* 0x000100001e007824 */ /* 0x000fe400078e00ff */
[C---:B------:R-:W-:Y:S01]  /*ab10*/  FMUL.FTZ R39, R10.reuse, R27 ;  /* 0x0000001b0a277220 */ /* 0x040fe20000410000 */
[-C--:B------:R-:W-:Y:S01]  /*ab20*/  FMUL.FTZ R25, R10, R21.reuse ;  /* 0x000000150a197220 */ /* 0x080fe20000410000 */
[----:B------:R-:W-:Y:S01]  /*ab30*/  FMUL.FTZ R10, R15, R8 ;  /* 0x000000080f0a7220 */ /* 0x000fe20000410000 */
[----:B------:R-:W-:Y:S01]  /*ab40*/  LOP3.LUT R31, R31, 0xffff0000, RZ, 0xc0, !PT ;  /* 0xffff00001f1f7812 */ /* 0x000fe200078ec0ff */
[-C--:B------:R-:W-:Y:S01]  /*ab50*/  FMUL.FTZ R15, R15, R0.reuse ;  /* 0x000000000f0f7220 */ /* 0x080fe20000410000 */
[C---:B------:R-:W-:Y:S01]  /*ab60*/  FFMA.FTZ R39, R4.reuse, R21, -R39 ;  /* 0x0000001504277223 */ /* 0x040fe20000010827 */
[----:B------:R-:W-:Y:S01]  /*ab70*/  FFMA.FTZ R25, R4, R27, R25 ;  /* 0x0000001b04197223 */ /* 0x000fe20000010019 */
[C---:B------:R-:W-:Y:S01]  /*ab80*/  FFMA.FTZ R27, R7.reuse, R0, -R10 ;  /* 0x00000000071b7223 */ /* 0x040fe2000001080a */
[----:B------:R-:W-:Y:S01]  /*ab90*/  FFMA.FTZ R36, R7, R8, R15 ;  /* 0x0000000807247223 */ /* 0x000fe2000001000f */
[----:B------:R-:W-:Y:S01]  /*aba0*/  FMUL.FTZ R21, R9, R31 ;  /* 0x0000001f09157220 */ /* 0x000fe20000410000 */
[----:B------:R-:W-:-:S02]  /*abb0*/  LOP3.LUT R15, R32, 0xffff0000, RZ, 0xc0, !PT ;  /* 0xffff0000200f7812 */ /* 0x000fc400078ec0ff */
[----:B------:R-:W-:Y:S01]  /*abc0*/  LOP3.LUT R7, R28, 0xffff0000, RZ, 0xc0, !PT ;  /* 0xffff00001c077812 */ /* 0x000fe200078ec0ff */
[-C--:B------:R-:W-:Y:S01]  /*abd0*/  FMUL.FTZ R9, R9, R20.reuse ;  /* 0x0000001409097220 */ /* 0x080fe20000410000 */
[----:B------:R-:W-:Y:S01]  /*abe0*/  FFMA.FTZ R20, R2, R20, -R21 ;  /* 0x0000001402147223 */ /* 0x000fe20000010815 */
[C---:B------:R-:W-:Y:S01]  /*abf0*/  FMUL.FTZ R21, R24.reuse, R15 ;  /* 0x0000000f18157220 */ /* 0x040fe20000410000 */
[----:B------:R-:W-:Y:S02]  /*ac00*/  IMAD.U32 R4, R33, 0x10000, RZ ;  /* 0x0001000021047824 */ /* 0x000fe400078e00ff */
[----:B------:R-:W-:Y:S01]  /*ac10*/  FMUL.FTZ R24, R24, R7 ;  /* 0x0000000718187220 */ /* 0x000fe20000410000 */
[----:B------:R-:W-:Y:S02]  /*ac20*/  IMAD.U32 R0, R29, 0x10000, RZ ;  /* 0x000100001d007824 */ /* 0x000fe400078e00ff */
[----:B------:R-:W-:Y:S01]  /*ac30*/  FFMA.FTZ R8, R2, R31, R9 ;  /* 0x0000001f02087223 */ /* 0x000fe20000010009 */
[----:B------:R-:W-:Y:S01]  /*ac40*/  FMUL.FTZ R10, R11, R4 ;  /* 0x000000040b0a7220 */ /* 0x000fe20000410000 */
[C---:B------:R-:W-:Y:S01]  /*ac50*/  FFMA.FTZ R2, R12.reuse, R7, -R21 ;  /* 0x000000070c027223 */ /* 0x040fe20000010815 */
[----:B------:R-:W-:Y:S01]  /*ac60*/  FFMA.FTZ R24, R12, R15, R24 ;  /* 0x0000000f0c187223 */ /* 0x000fe20000010018 */
[----:B------:R-:W-:Y:S01]  /*ac70*/  LOP3.LUT R29, R29, 0xffff0000, RZ, 0xc0, !PT ;  /* 0xffff00001d1d7812 */ /* 0x000fe200078ec0ff */
[----:B------:R-:W-:Y:S01]  /*ac80*/  FMUL.FTZ R12, R11, R0 ;  /* 0x000000000b0c7220 */ /* 0x000fe20000410000 */
[----:B------:R-:W-:-:S02]  /*ac90*/  LOP3.LUT R33, R33, 0xffff0000, RZ, 0xc0, !PT ;  /* 0xffff000021217812 */ /* 0x000fc400078ec0ff */
[----:B------:R-:W-:Y:S02]  /*aca0*/  LOP3.LUT R9, R34, 0xffff0000, RZ, 0xc0, !PT ;  /* 0xffff000022097812 */ /* 0x000fe400078ec0ff */
[----:B------:R-:W-:Y:S01]  /*acb0*/  LOP3.LUT R7, R30, 0xffff0000, RZ, 0xc0, !PT ;  /* 0xffff00001e077812 */ /* 0x000fe200078ec0ff */
[C---:B------:R-:W-:Y:S01]  /*acc0*/  FFMA.FTZ R10, R5.reuse, R0, -R10 ;  /* 0x00000000050a7223 */ /* 0x040fe2000001080a */
[----:B------:R-:W-:Y:S01]  /*acd0*/  FFMA.FTZ R12, R5, R4, R12 ;  /* 0x00000004050c7223 */ /* 0x000fe2000001000c */
[C---:B------:R-:W-:Y:S01]  /*ace0*/  FMUL.FTZ R0, R13.reuse, R29 ;  /* 0x0000001d0d007220 */ /* 0x040fe20000410000 */
[----:B------:R-:W-:Y:S01]  /*acf0*/  FMUL.FTZ R5, R13, R33 ;  /* 0x000000210d057220 */ /* 0x000fe20000410000 */
[C---:B------:R-:W-:Y:S01]  /*ad00*/  FMUL.FTZ R11, R26.reuse, R9 ;  /* 0x000000091a0b7220 */ /* 0x040fe20000410000 */
[----:B------:R-:W-:Y:S01]  /*ad10*/  FMUL.FTZ R26, R26, R7 ;  /* 0x000000071a1a7220 */ /* 0x000fe20000410000 */
[C---:B------:R-:W-:Y:S01]  /*ad20*/  FFMA.FTZ R33, R6.reuse, R33, R0 ;  /* 0x0000002106217223 */ /* 0x040fe20000010000 */
[----:B------:R-:W-:Y:S01]  /*ad30*/  FFMA.FTZ R29, R6, R29, -R5 ;  /* 0x0000001d061d7223 */ /* 0x000fe20000010805 */
[C---:B------:R-:W-:Y:S01]  /*ad40*/  FFMA.FTZ R0, R14.reuse, R7, -R11 ;  /* 0x000000070e007223 */ /* 0x040fe2000001080b */
        /* <DEDUP_REMOVED lines=11> */
.L_x_3427:
[----:B------:R-:W-:Y:S05]  /*ae00*/  BSYNC B0 ;  /* 0x0000000000007941 */ /* 0x000fea0003800000 */
.L_x_3413:
        /* <DEDUP_REMOVED lines=8> */
.L_x_3410:
[----:B--2---:R-:W-:-:S05]  /*ae90*/  IMAD.U32 R0, RZ, RZ, UR47 ;  /* 0x0000002fff007e24 */ /* 0x004fca000f8e00ff */
[----:B------:R-:W-:-:S13]  /*aea0*/  ISETP.NE.AND P0, PT, R0, 0x3, PT ;  /* 0x000000030000780c */ /* 0x000fda0003f05270 */
[----:B------:R-:W-:Y:S05]  /*aeb0*/  @!P0 BRA `(.L_x_3437) ;  /* 0x0000000000048947 */ /* 0x000fea0003800000 */
[----:B------:R-:W-:Y:S01]  /*aec0*/  BPT.TRAP 0x1 ;  /* 0x000000040000795c */ /* 0x000fe20000300000 */
.L_x_3437:
[----:B-1----:R-:W-:Y:S01]  /*aed0*/  IMAD R14, R17, 0x8, R16 ;  /* 0x00000008110e7824 */ /* 0x002fe200078e0210 */
[----:B------:R-:W-:-:S04]  /*aee0*/  SHF.L.U32 R15, R23, 0x1f, RZ ;  /* 0x0000001f170f7819 */ /* 0x000fc800000006ff */
[----:B------:R1:W2:Y:S01]  /*aef0*/  SYNCS.PHASECHK.TRANS64.TRYWAIT P1, [R14+URZ+0x38830], R15 ;  /* 0x0388300f0e0075a7 */ /* 0x0002a2000802017f */
[----:B------:R-:W-:Y:S05]  /*af00*/  @!P0 BRA `(.L_x_3438) ;  /* 0x0000000000048947 */ /* 0x000fea0003800000 */
[----:B------:R-:W-:Y:S01]  /*af10*/  BPT.TRAP 0x1 ;  /* 0x000000040000795c */ /* 0x000fe20000300000 */
.L_x_3438:
[C---:B------:R-:W-:Y:S02]  /*af20*/  VIADD R0, R16.reuse, 0x22400 ;  /* 0x0002240010007836 */ /* 0x040fe40000000000 */
[----:B------:R-:W-:-:S03]  /*af30*/  VIADD R2, R16, 0x20400 ;  /* 0x0002040010027836 */ /* 0x000fc60000000000 */
[----:B------:R-:W-:Y:S02]  /*af40*/  SHF.R.U32.HI R0, RZ, 0x4, R0 ;  /* 0x00000004ff007819 */ /* 0x000fe40000011600 */
[----:B------:R-:W-:Y:S02]  /*af50*/  SHF.R.U32.HI R2, RZ, 0x4, R2 ;  /* 0x00000004ff027819 */ /* 0x000fe40000011602 */
[----:B------:R-:W-:Y:S02]  /*af60*/  LOP3.LUT R0, R0, 0x3fff, RZ, 0xc0, !PT ;  /* 0x00003fff00007812 */ /* 0x000fe400078ec0ff */
[----:B------:R-:W-:Y:S02]  /*af70*/  LOP3.LUT R2, R2, 0x3fff, RZ, 0xc0, !PT ;  /* 0x00003fff02027812 */ /* 0x000fe400078ec0ff */
[----:B------:R-:W-:Y:S01]  /*af80*/  LOP3.LUT R194, R0, 0x10000, RZ, 0xfc, !PT ;  /* 0x0001000000c27812 */ /* 0x000fe200078efcff */
[----:B--2---:R-:W-:Y:S06]  /*af90*/  @P1 BRA `(.L_x_3439) ;  /* 0x0000000000081947 */ /* 0x004fec0003800000 */
[----:B------:R-:W2:Y:S02]  /*afa0*/  SYNCS.PHASECHK.TRANS64.TRYWAIT P1, [R14+URZ+0x38830], R15 ;  /* 0x0388300f0e0075a7 */ /* 0x000ea4000802017f */
[----:B--2---:R-:W-:Y:S05]  /*afb0*/  @!P1 BRA `(.L_x_3440) ;  /* 0x000001c000f49947 */ /* 0x004fea0003800000 */
.L_x_3439:
[----:B---3--:R-:W-:Y:S01]  /*afc0*/  LOP3.LUT R4, R2, 0x10000, RZ, 0xfc, !PT ;  /* 0x0001000002047812 */ /* 0x008fe200078efcff */
[----:B------:R-:W-:Y:S01]  /*afd0*/  IMAD R2, R17, 0x200, R194 ;  /* 0x0000020011027824 */ /* 0x000fe200078e02c2 */
[----:B------:R-:W-:Y:S05]  /*afe0*/  WARPSYNC.ALL ;  /* 0x0000000000007948 */ /* 0x000fea0003800000 */
[----:B------:R-:W-:Y:S01]  /*aff0*/  IMAD.MOV.U32 R5, RZ, RZ, 0x40000040 ;  /* 0x40000040ff057424 */ /* 0x000fe200078e00ff */
[----:B------:R-:W-:Y:S01]  /*b000*/  R2UR UR4, R4 ;  /* 0x00000000040472ca */ /* 0x000fe200000e0000 */
[----:B0-----:R-:W-:Y:S01]  /*b010*/  IMAD.MOV.U32 R3, RZ, RZ, 0x40000040 ;  /* 0x40000040ff037424 */ /* 0x001fe200078e00ff */
[----:B------:R-:W-:Y:S01]  /*b020*/  R2UR UR6, R2 ;  /* 0x00000000020672ca */ /* 0x000fe200000e0000 */
[----:B-----5:R-:W-:Y:S01]  /*b030*/  WARPGROUP.ARRIVE ;  /* 0x00000000000079c5 */ /* 0x020fe20000000000 */
[----:B------:R-:W-:Y:S01]  /*b040*/  R2UR UR5, R5 ;  /* 0x00000000050572ca */ /* 0x000fe200000e0000 */
[----:B------:R-:W-:Y:S01]  /*b050*/  VIADD R12, R4, 0x2 ;  /* 0x00000002040c7836 */ /* 0x000fe20000000000 */
[----:B------:R-:W-:Y:S01]  /*b060*/  R2UR UR7, R3 ;  /* 0x00000000030772ca */ /* 0x000fe200000e0000 */
[----:B------:R-:W-:Y:S01]  /*b070*/  VIADD R6, R2, 0x2 ;  /* 0x0000000202067836 */ /* 0x000fe20000000000 */
[----:B------:R-:W-:Y:S01]  /*b080*/  BSSY B0, `(.L_x_3441) ;  /* 0x0000025000007945 */ /* 0x000fe20003800000 */
[----:B------:R-:W-:-:S02]  /*b090*/  IMAD.MOV.U32 R13, RZ, RZ, 0x40000040 ;  /* 0x40000040ff0d7424 */ /* 0x000fc400078e00ff */
[----:B------:R-:W-:Y:S02]  /*b0a0*/  IMAD.MOV.U32 R7, RZ, RZ, 0x40000040 ;  /* 0x40000040ff077424 */ /* 0x000fe400078e00ff */
[C---:B------:R-:W-:Y:S02]  /*b0b0*/  VIADD R10, R4.reuse, 0x4 ;  /* 0x00000004040a7836 */ /* 0x040fe40000000000 */
[----:B------:R-:W-:Y:S02]  /*b0c0*/  IMAD.MOV.U32 R11, RZ, RZ, 0x40000040 ;  /* 0x40000040ff0b7424 */ /* 0x000fe400078e00ff */
[----:B------:R-:W-:Y:S02]  /*b0d0*/  VIADD R8, R4, 0x6 ;  /* 0x0000000604087836 */ /* 0x000fe40000000000 */
[----:B------:R-:W-:Y:S01]  /*b0e0*/  HGMMA.64x64x16.F32.BF16 R24, gdesc[UR4], RZ, !UPT, gsb0 ;  /* 0x00e00000041879f0 */ /* 0x000fe2000c0018ff */
[----:B------:R-:W-:Y:S01]  /*b0f0*/  R2UR UR4, R12 ;  /* 0x000000000c0472ca */ /* 0x000fe200000e0000 */
[----:B------:R-:W-:Y:S01]  /*b100*/  IMAD.MOV.U32 R9, RZ, RZ, 0x40000040 ;  /* 0x40000040ff097424 */ /* 0x000fe200078e00ff */
[----:B------:R-:W-:Y:S01]  /*b110*/  R2UR UR5, R13 ;  /* 0x000000000d0572ca */ /* 0x000fe200000e0000 */
[----:B------:R-:W-:Y:S01]  /*b120*/  IMAD.MOV.U32 R3, RZ, RZ, 0x40000040 ;  /* 0x40000040ff037424 */ /* 0x000fe200078e00ff */
        /* <DEDUP_REMOVED lines=18> */
[----:B------:R-:W-:Y:S02]  /*b250*/  R2UR UR7, R3 ;  /* 0x00000000030772ca */ /* 0x000fe400000e0000 */
[----:B------:R-:W-:Y:S01]  /*b260*/  SHF.L.U32 R3, R56, 0x1f, RZ ;  /* 0x0000001f38037819 */ /* 0x000fe200000006ff */
[----:B------:R-:W-:-:S02]  /*b270*/  WARPGROUP.DEPBAR.LE gsb0, 0x0 ;  /* 0x00008000000079c5 */ /* 0x000fc40000010000 */
[----:B------:R-:W-:-:S08]  /*b280*/  WARPGROUP.ARRIVE ;  /* 0x00000000000079c5 */ /* 0x000fd00000000000 */
[----:B------:R-:W-:Y:S03]  /*b290*/  HGMMA.64x64x16.F32.BF16 R24, gdesc[UR4], R24, gsb0 ;  /* 0x00e00000041879f0 */ /* 0x000fe60008001818 */
[----:B------:R-:W-:Y:S02]  /*b2a0*/  WARPGROUP.DEPBAR.LE gsb0, 0x0 ;  /* 0x00008000000079c5 */ /* 0x000fe40000010000 */
[----:B------:R-:W0:Y:S02]  /*b2b0*/  SYNCS.PHASECHK.TRANS64.TRYWAIT P1, [R16+URZ+0x38810], R3 ;  /* 0x03881003100075a7 */ /* 0x000e24000802017f */
[----:B0-----:R-:W-:Y:S05]  /*b2c0*/  @!P1 BRA `(.L_x_3442) ;  /* 0x000001c000449947 */ /* 0x001fea0003800000 */
.L_x_3730:
[----:B------:R-:W-:Y:S05]  /*b2d0*/  BSYNC B0 ;  /* 0x0000000000007941 */ /* 0x000fea0003800000 */
.L_x_3441:
[----:B------:R-:W-:Y:S05]  /*b2e0*/  @!P0 BRA `(.L_x_3443) ;  /* 0x0000000000048947 */ /* 0x000fea0003800000 */
[----:B------:R-:W-:Y:S01]  /*b2f0*/  BPT.TRAP 0x1 ;  /* 0x000000040000795c */ /* 0x000fe20000300000 */
.L_x_3443:
[----:B------:R3:W4:Y:S01]  /*b300*/  SYNCS.PHASECHK.TRANS64.TRYWAIT P1, [R14+URZ+0x38850], R15 ;  /* 0x0388500f0e0075a7 */ /* 0x000722000802017f */
[----:B------:R-:W-:Y:S05]  /*b310*/  @!P0 BRA `(.L_x_3444) ;  /* 0x0000000000048947 */ /* 0x000fea0003800000 */
[----:B------:R-:W-:Y:S01]  /*b320*/  BPT.TRAP 0x1 ;  /* 0x000000040000795c */ /* 0x000fe20000300000 */
.L_x_3444:
[C---:B------:R-:W-:Y:S02]  /*b330*/  VIADD R0, R16.reuse, 0x400 ;  /* 0x0000040010007836 */ /* 0x040fe40000000000 */
[----:B------:R-:W-:-:S03]  /*b340*/  VIADD R2, R16, 0x26400 ;  /* 0x0002640010027836 */ /* 0x000fc60000000000 */
[----:B------:R-:W-:Y:S02]  /*b350*/  SHF.R.U32.HI R0, RZ, 0x4, R0 ;  /* 0x00000004ff007819 */ /* 0x000fe40000011600 */
[----:B------:R-:W-:Y:S02]  /*b360*/  SHF.R.U32.HI R2, RZ, 0x4, R2 ;  /* 0x00000004ff027819 */ /* 0x000fe40000011602 */
[----:B------:R-:W-:Y:S02]  /*b370*/  LOP3.LUT R0, R0, 0x3fff, RZ, 0xc0, !PT ;  /* 0x00003fff00007812 */ /* 0x000fe400078ec0ff */
[----:B------:R-:W-:Y:S02]  /*b380*/  LOP3.LUT R2, R2, 0x3fff, RZ, 0xc0, !PT ;  /* 0x00003fff02027812 */ /* 0x000fe400078ec0ff */
[----:B------:R-:W-:Y:S01]  /*b390*/  LOP3.LUT R195, R0, 0x10000, RZ, 0xfc, !PT ;  /* 0x0001000000c37812 */ /* 0x000fe200078efcff */
[----:B----4-:R-:W-:Y:S06]  /*b3a0*/  @P1 BRA `(.L_x_3445) ;  /* 0x0000000000081947 */ /* 0x010fec0003800000 */
[----:B------:R-:W4:Y:S02]  /*b3b0*/  SYNCS.PHASECHK.TRANS64.TRYWAIT P1, [R14+URZ+0x38850], R15 ;  /* 0x0388500f0e0075a7 */ /* 0x000f24000802017f */
[----:B----4-:R-:W-:Y:S05]  /*b3c0*/  @!P1 BRA `(.L_x_3446) ;  /* 0x000001c000189947 */ /* 0x010fea0003800000 */
.L_x_3445:
[----:B------:R-:W-:Y:S01]  /*b3d0*/  IMAD R6, R17, 0x1000, R195 ;  /* 0x0000100011067824 */ /* 0x000fe200078e02c3 */
[----:B------:R-:W-:Y:S01]  /*b3e0*/  LOP3.LUT R2, R2, 0x10000, RZ, 0xfc, !PT ;  /* 0x0001000002027812 */ /* 0x000fe200078efcff */
[----:B0-----:R-:W-:Y:S01]  /*b3f0*/  IMAD.MOV.U32 R3, RZ, RZ, 0x40000040 ;  /* 0x40000040ff037424 */ /* 0x001fe200078e00ff */
[----:B------:R-:W-:Y:S05]  /*b400*/  WARPSYNC.ALL ;  /* 0x0000000000007948 */ /* 0x000fea0003800000 */
[----:B------:R-:W-:Y:S01]  /*b410*/  IMAD.MOV.U32 R7, RZ, RZ, 0x40000040 ;  /* 0x40000040ff077424 */ /* 0x000fe200078e00ff */
[C---:B------:R-:W-:Y:S01]  /*b420*/  R2UR UR4, R2.reuse ;  /* 0x00000000020472ca */ /* 0x040fe200000e0000 */
[----:B------:R-:W-:Y:S01]  /*b430*/  WARPGROUP.ARRIVE ;  /* 0x00000000000079c5 */ /* 0x000fe20000000000 */
[----:B------:R-:W-:Y:S01]  /*b440*/  R2UR UR5, R3 ;  /* 0x00000000030572ca */ /* 0x000fe200000e0000 */
[----:B------:R-:W-:Y:S01]  /*b450*/  VIADD R20, R2, 0x2 ;  /* 0x0000000202147836 */ /* 0x000fe20000000000 */
[C---:B------:R-:W-:Y:S01]  /*b460*/  R2UR UR6, R6.reuse ;  /* 0x00000000060672ca */ /* 0x040fe200000e0000 */
[----:B------:R-:W-:Y:S01]  /*b470*/  VIADD R56, R6, 0x2 ;  /* 0x0000000206387836 */ /* 0x000fe20000000000 */
[----:B------:R-:W-:Y:S01]  /*b480*/  R2UR UR7, R7 ;  /* 0x00000000070772ca */ /* 0x000fe200000e0000 */
[----:B------:R-:W-:Y:S01]  /*b490*/  IMAD.MOV.U32 R21, RZ, RZ, 0x40000040 ;  /* 0x40000040ff157424 */ /* 0x000fe200078e00ff */
[----:B------:R-:W0:Y:S01]  /*b4a0*/  S2R R0, SR_TID.X ;  /* 0x0000000000007919 */ /* 0x000e220000002100 */
[----:B------:R-:W-:-:S02]  /*b4b0*/  IMAD.MOV.U32 R57, RZ, RZ, 0x40000040 ;  /* 0x40000040ff397424 */ /* 0x000fc400078e00ff */
[----:B-1234-:R-:W-:Y:S02]  /*b4c0*/  VIADD R15, R6, 0x800 ;  /* 0x00000800060f7836 */ /* 0x01efe40000000000 */
[----:B------:R-:W-:Y:S02]  /*b4d0*/  VIADD R7, R2, 0x800 ;  /* 0x0000080002077836 */ /* 0x000fe40000000000 */
[----:B------:R-:W-:-:S04]  /*b4e0*/  IMAD.MOV.U32 R60, RZ, RZ, 0x4 ;  /* 0x00000004ff3c7424 */ /* 0x000fc800078e00ff */
        /* <DEDUP_REMOVED lines=9> */
[----:B0-----:R-:W-:-:S06]  /*b580*/  SHF.R.U32.HI R0, RZ, 0x7, R0 ;  /* 0x00000007ff007819 */ /* 0x001fcc0000011600 */
[----:B------:R-:W0:Y:S02]  /*b590*/  SHFL.IDX PT, R0, R0, RZ, 0x1f ;  /* 0x00001fff00007589 */ /* 0x000e2400000e0000 */
[----:B0-----:R-:W-:-:S04]  /*b5a0*/  ISETP.GT.AND P1, PT, R0, 0x7f, PT ;  /* 0x0000007f0000780c */ /* 0x001fc80003f24270 */
        /* <DEDUP_REMOVED lines=180> */
[----:B------:R-:W-:-:S03]  /*c0f0*/  IMAD.MOV.U32 R15, RZ, RZ, 0xa00 ;  /* 0x00000a00ff0f7424 */ /* 0x000fc600078e00ff */
[----:B------:R-:W-:Y:S02]  /*c100*/  SEL R7, R7, 0x26, P1 ;  /* 0x0000002607077807 */ /* 0x000fe40000800000 */
[----:B------:R-:W-:Y:S02]  /*c110*/  SEL R15, R15, 0x980, P1 ;  /* 0x000009800f0f7807 */ /* 0x000fe40000800000 */
[----:B------:R-:W-:Y:S02]  /*c120*/  LOP3.LUT R7, R7, 0x6, RZ, 0xc0, !PT ;  /* 0x0000000607077812 */ /* 0x000fe400078ec0ff */
[----:B------:R-:W-:Y:S01]  /*c130*/  LOP3.LUT R15, R15, 0xa00, RZ, 0xc0, !PT ;  /* 0x00000a000f0f7812 */ /* 0x000fe200078ec0ff */
[----:B------:R-:W-:Y:S02]  /*c140*/  WARPGROUP.DEPBAR.LE gsb0, 0x0 ;  /* 0x00008000000079c5 */ /* 0x000fe40000010000 */
[----:B------:R-:W-:-:S06]  /*c150*/  WARPGROUP.ARRIVE ;  /* 0x00000000000079c5 */ /* 0x000fcc0000000000 */
[----:B------:R-:W-:Y:S01]  /*c160*/  HGMMA.64x64x16.F32.BF16 R24, gdesc[UR4], R24, gsb0 ;  /* 0x00e00000041879f0 */ /* 0x000fe20008001818 */
[----:B------:R-:W-:Y:S02]  /*c170*/  R2UR UR4, R20 ;  /* 0x00000000140472ca */ /* 0x000fe400000e0000 */
[----:B------:R-:W-:Y:S01]  /*c180*/  R2UR UR5, R21 ;  /* 0x00000000150572ca */ /* 0x000fe200000e0000 */
[----:B------:R-:W-:Y:S01]  /*c190*/  IMAD.MOV.U32 R21, RZ, RZ, 0x40000040 ;  /* 0x40000040ff157424 */ /* 0x000fe200078e00ff */
[----:B------:R-:W-:Y:S02]  /*c1a0*/  R2UR UR6, R56 ;  /* 0x00000000380672ca */ /* 0x000fe400000e0000 */
[----:B------:R-:W-:Y:S01]  /*c1b0*/  R2UR UR7, R57 ;  /* 0x00000000390772ca */ /* 0x000fe200000e0000 */
[----:B------:R-:W-:Y:S01]  /*c1c0*/  IMAD.MOV.U32 R57, RZ, RZ, 0x40000040 ;  /* 0x40000040ff397424 */ /* 0x000fe200078e00ff */
[CC--:B------:R-:W-:Y:S02]  /*c1d0*/  IADD3 R20, R7.reuse, R15.reuse, R2 ;  /* 0x0000000f07147210 */ /* 0x0c0fe40007ffe002 */
[----:B------:R-:W-:Y:S01]  /*c1e0*/  IADD3 R56, R7, R15, R6 ;  /* 0x0000000f07387210 */ /* 0x000fe20007ffe006 */
[----:B------:R-:W-:-:S02]  /*c1f0*/  VIADD R7, R2, 0xa00 ;  /* 0x00000a0002077836 */ /* 0x000fc40000000000 */
[----:B------:R-:W-:Y:S01]  /*c200*/  VIADD R15, R6, 0xa00 ;  /* 0x00000a00060f7836 */ /* 0x000fe20000000000 */
        /* <DEDUP_REMOVED lines=116> */
[----:B------:R-:W-:Y:S01]  /*c950*/  SEL R0, R0, 0x3e, P1 ;  /* 0x0000003e00007807 */ /* 0x000fe20000800000 */
        /* <DEDUP_REMOVED lines=22> */
[----:B------:R-:W-:Y:S01]  /*cac0*/  LOP3.LUT R7, R0, 0x6, RZ, 0xc0, !PT ;  /* 0x0000000600077812 */ /* 0x000fe200078ec0ff */
        /* <DEDUP_REMOVED lines=27> */
.L_x_3447:
[----:B------:R-:W2:Y:S01]  /*cc80*/  LDL R0, [R1+0x8] ;  /* 0x0000080001007983 */ /* 0x000ea20000100800 */
[----:B------:R-:W0:Y:S01]  /*cc90*/  LDC R170, c[0x0][0x448] ;  /* 0x00011200ffaa7b82 */ /* 0x000e220000000800 */
[----:B------:R-:W-:Y:S01]  /*cca0*/  IMAD.MOV.U32 R57, RZ, RZ, -0x40 ;  /* 0xffffffc0ff397424 */ /* 0x000fe200078e00ff */
[----:B------:R-:W-:Y:S01]  /*ccb0*/  ULDC.64 UR4, c[0x0][0xad8] ;  /* 0x0002b60000047ab9 */ /* 0x000fe20000000a00 */
[----:B------:R-:W-:Y:S01]  /*ccc0*/  LOP3.LUT R22, R22, 0xffffff7f, RZ, 0xc0, !PT ;  /* 0xffffff7f16167812 */ /* 0x000fe200078ec0ff */
[----:B------:R-:W-:Y:S01]  /*ccd0*/  UISETP.GE.AND UP0, UPT, UR5, 0x1, UPT ;  /* 0x000000010500788c */ /* 0x000fe2000bf06270 */
[C---:B------:R-:W-:Y:S01]  /*cce0*/  IMAD R57, R168.reuse, R57, 0x41 ;  /* 0x00000041a8397424 */ /* 0x040fe200078e0239 */
[----:B------:R-:W-:Y:S01]  /*ccf0*/  ULDC UR6, c[0x0][0xad4] ;  /* 0x0002b50000067ab9 */ /* 0x000fe20000000800 */
[----:B------:R-:W-:Y:S01]  /*cd00*/  LEA R61, R168, 0xffffffc0, 0x6 ;  /* 0xffffffc0a83d7811 */ /* 0x000fe200078e30ff */
[----:B------:R-:W-:Y:S01]  /*cd10*/  UP2UR UR48, UPR, URZ, 0x1 ;  /* 0x000000013f307883 */ /* 0x000fe20008000000 */
[----:B------:R-:W-:-:S02]  /*cd20*/  VIADD R67, R57, 0xffffffff ;  /* 0xffffffff39437836 */ /* 0x000fc40000000000 */
[----:B------:R-:W-:Y:S02]  /*cd30*/  IADD3 R63, -R184, R186, -R61 ;  /* 0x000000bab83f7210 */ /* 0x000fe40007ffe93d */
[----:B0-----:R-:W-:-:S13]  /*cd40*/  ISETP.NE.AND P1, PT, R170, 0x1, PT ;  /* 0x00000001aa00780c */ /* 0x001fda0003f25270 */
[----:B------:R-:W0:Y:S01]  /*cd50*/  @P1 LDC R7, c[0x0][0x44c] ;  /* 0x00011300ff071b82 */ /* 0x000e220000000800 */
[----:B------:R-:W-:-:S07]  /*cd60*/  @P1 LOP3.LUT R22, R22, 0x80, RZ, 0xfc, !PT ;  /* 0x0000008016161812 */ /* 0x000fce00078efcff */
[----:B------:R-:W1:Y:S01]  /*cd70*/  @P1 LDC R21, c[0x0][0x450] ;  /* 0x00011400ff151b82 */ /* 0x000e620000000800 */
[----:B--2---:R-:W-:-:S04]  /*cd80*/  IMAD.IADD R0, R0, 0x1, R208 ;  /* 0x0000000100007824 */ /* 0x004fc800078e02d0 */
[----:B0-----:R-:W-:-:S04]  /*cd90*/  @P1 IMAD.HI.U32 R6, R0, R7, RZ ;  /* 0x0000000700061227 */ /* 0x001fc800078e00ff */
[----:B------:R-:W-:Y:S01]  /*cda0*/  IMAD.MOV.U32 R15, RZ, RZ, R0 ;  /* 0x000000ffff0f7224 */ /* 0x000fe200078e0000 */
[----:B-1----:R-:W-:Y:S01]  /*cdb0*/  @P1 SHF.R.U32.HI R15, RZ, R21, R6 ;  /* 0x00000015ff0f1219 */ /* 0x002fe20000011606 */
[----:B------:R-:W-:Y:S01]  /*cdc0*/  VIADD R7, R14, 0x38840 ;  /* 0x000388400e077836 */ /* 0x000fe20000000000 */
[----:B------:R-:W-:Y:S01]  /*cdd0*/  PLOP3.LUT P1, PT, PT, PT, UP0, 0x40, 0x0 ;  /* 0x000000000000781c */ /* 0x000fe20003f2e808 */
[----:B------:R-:W-:Y:S01]  /*cde0*/  IMAD.U32 R21, RZ, RZ, UR6 ;  /* 0x00000006ff157e24 */ /* 0x000fe2000f8e00ff */
[----:B------:R-:W-:Y:S01]  /*cdf0*/  IADD3 R0, -R184, R57, R186 ;  /* 0x00000039b8007210 */ /* 0x000fe20007ffe1ba */
[----:B------:R-:W0:Y:S01]  /*ce00*/  SHFL.IDX PT, R6, R15, RZ, 0x1c1f ;  /* 0x001c1fff0f067589 */ /* 0x000e2200000e0000 */
[----:B------:R-:W-:-:S03]  /*ce10*/  PRMT R7, R188, 0x654, R7 ;  /* 0x00000654bc077816 */ /* 0x000fc60000000007 */
[----:B------:R-:W-:Y:S01]  /*ce20*/  IMAD.IADD R0, R0, 0x1, -R185 ;  /* 0x0000000100007824 */ /* 0x000fe200078e0ab9 */
[----:B------:R1:W-:Y:S03]  /*ce30*/  SYNCS.ARRIVE.TRANS64.RED.A1T0 RZ, [R7+URZ], RZ ;  /* 0x000000ff07ff79a7 */ /* 0x0003e6000810043f */
[----:B------:R-:W-:Y:S01]  /*ce40*/  VIADD R74, R0, UR4 ;  /* 0x00000004004a7c36 */ /* 0x000fe20008000000 */
[----:B-1----:R-:W-:-:S05]  /*ce50*/  LOP3.LUT R7, RZ, R21, RZ, 0x33, !PT ;  /* 0x00000015ff077212 */ /* 0x002fca00078e33ff */
[----:B------:R-:W-:Y:S01]  /*ce60*/  IMAD.IADD R65, R0, 0x1, R7 ;  /* 0x0000000100417824 */ /* 0x000fe200078e0207 */
[----:B0-----:R-:W-:-:S03]  /*ce70*/  VIADDMNMX R7, R6, R74, R63, PT ;  /* 0x0000004a06077246 */ /* 0x001fc6000380013f */
        /* <DEDUP_REMOVED lines=14> */
.L_x_3450:
[----:B------:R-:W-:-:S06]  /*cf60*/  UISETP.NE.AND UP0, UPT, UR5, 0x1, UPT ;  /* 0x000000010500788c */ /* 0x000fcc000bf05270 */
[----:B------:R-:W-:-:S05]  /*cf70*/  PLOP3.LUT P1, PT, PT, PT, UP0, 0x80, 0x0 ;  /* 0x000000000000781c */ /* 0x000fca0003f2f008 */
[----:B------:R-:W-:-:S08]  /*cf80*/  @UP0 ULDC.64 UR6, c[0x0][0xae0] ;  /* 0x0002b80000060ab9 */ /* 0x000fd00000000a00 */
[----:B------:R-:W-:-:S05]  /*cf90*/  @P1 IMAD.HI.U32 R6, R0, UR6, RZ ;  /* 0x0000000600061c27 */ /* 0x000fca000f8e00ff */
[----:B------:R-:W-:-:S07]  /*cfa0*/  @P1 SHF.R.U32.HI R0, RZ, UR7, R6 ;  /* 0x00000007ff001c19 */ /* 0x000fce0008011606 */
.L_x_3451:
[----:B------:R-:W-:Y:S05]  /*cfb0*/  BSYNC B0 ;  /* 0x0000000000007941 */ /* 0x000fea0003800000 */
.L_x_3449:
[----:B------:R-:W-:-:S04]  /*cfc0*/  IMAD R59, R0, UR5, -R61 ;  /* 0x00000005003b7c24 */ /* 0x000fc8000f8e0a3d */
[----:B------:R-:W-:-:S05]  /*cfd0*/  IMAD.IADD R0, R59, 0x1, -R184 ;  /* 0x000000013b007824 */ /* 0x000fca00078e0ab8 */
[----:B------:R-:W-:Y:S02]  /*cfe0*/  VIMNMX R57, R57, R0, !PT ;  /* 0x0000000039397248 */ /* 0x000fe40007fe0100 */
[----:B------:R-:W-:-:S07]  /*cff0*/  VIADDMNMX R7, R0, UR5, R7, PT ;  /* 0x0000000500077c46 */ /* 0x000fce000b800107 */
.L_x_3448:
[C---:B------:R-:W-:Y:S01]  /*d000*/  ISETP.GE.AND P1, PT, R67.reuse, 0x2, PT ;  /* 0x000000024300780c */ /* 0x040fe20003f26270 */
[----:B------:R-:W-:Y:S01]  /*d010*/  UISETP.NE.AND UP0, UPT, UR48, URZ, UPT ;  /* 0x0000003f3000728c */ /* 0x000fe2000bf05270 */
[----:B------:R-:W-:Y:S02]  /*d020*/  ISETP.GE.AND P5, PT, R67, 0xa, PT ;  /* 0x0000000a4300780c */ /* 0x000fe40003fa6270 */
        /* <DEDUP_REMOVED lines=13> */
[----:B------:R-:W-:Y:S01]  /*d100*/  ISETP.LT.OR P3, PT, R7, 0x11, P3 ;  /* 0x000000110700780c */ /* 0x000fe20001f61670 */
[----:B------:R-:W0:Y:S01]  /*d110*/  SHFL.IDX PT, R28, R15, 0x1, 0x1c1f ;  /* 0x003c1f000f1c7f89 */ /* 0x000e2200000e0000 */
        /* <DEDUP_REMOVED lines=11> */
[----:B------:R-:W-:Y:S01]  /*d1d0*/  FSEL R62, R36, -INF , !P3 ;  /* 0xff800000243e7808 */ /* 0x000fe20005800000 */
[----:B0-----:R-:W-:Y:S01]  /*d1e0*/  IMAD.IADD R29, R65, 0x1, R28 ;  /* 0x00000001411d7824 */ /* 0x001fe200078e021c */
        /* <DEDUP_REMOVED lines=33> */
[----:B------:R-:W-:Y:S02]  /*d400*/  VIADDMNMX R25, R28, R74, R63, PT ;  /* 0x0000004a1c197246 */ /* 0x000fe4000380013f */
[----:B------:R-:W-:-:S04]  /*d410*/  ISETP.LT.OR P4, PT, R7, 0x32, P4 ;  /* 0x000000320700780c */ /* 0x000fc80002781670 */
[----:B------:R-:W-:Y:S02]  /*d420*/  FSEL R6, R49, -INF , !P4 ;  /* 0xff80000031067808 */ /* 0x000fe40006000000 */
[----:B------:R-:W-:-:S04]  /*d430*/  ISETP.GE.AND P4, PT, R67, 0x39, PT ;  /* 0x000000394300780c */ /* 0x000fc80003f86270 */
[----:B------:R-:W-:-:S04]  /*d440*/  ISETP.GT.AND P5, PT, R57, 0x38, !P4 ;  /* 0x000000383900780c */ /* 0x000fc800067a4270 */
[----:B------:R-:W-:-:S04]  /*d450*/  ISETP.LT.OR P5, PT, R7, 0x39, P5 ;  /* 0x000000390700780c */ /* 0x000fc80002fa1670 */
[----:B------:R-:W-:Y:S02]  /*d460*/  FSEL R52, R52, -INF , !P5 ;  /* 0xff80000034347808 */ /* 0x000fe40006800000 */
[----:B------:R-:W-:-:S04]  /*d470*/  ISETP.GT.AND P5, PT, R57, RZ, !P6 ;  /* 0x000000ff3900720c */ /* 0x000fc800077a4270 */
[----:B------:R-:W-:-:S04]  /*d480*/  ISETP.LT.OR P5, PT, R7, 0x1, P5 ;  /* 0x000000010700780c */ /* 0x000fc80002fa1670 */
[----:B------:R-:W-:Y:S02]  /*d490*/  FSEL R164, R24, -INF , !P5 ;  /* 0xff80000018a47808 */ /* 0x000fe40006800000 */
[----:B------:R-:W-:-:S04]  /*d4a0*/  ISETP.GE.AND P5, PT, R67, 0x3a, PT ;  /* 0x0000003a4300780c */ /* 0x000fc80003fa6270 */
[----:B------:R-:W-:Y:S02]  /*d4b0*/  P2R R49, PR, RZ, 0x20 ;  /* 0x00000020ff317803 */ /* 0x000fe40000000000 */
[----:B------:R-:W-:-:S04]  /*d4c0*/  ISETP.GT.AND P5, PT, R57, 0x39, !P5 ;  /* 0x000000393900780c */ /* 0x000fc80006fa4270 */
[----:B------:R-:W-:-:S04]  /*d4d0*/  ISETP.LT.OR P5, PT, R7, 0x3a, P5 ;  /* 0x0000003a0700780c */ /* 0x000fc80002fa1670 */
[----:B------:R-:W-:Y:S02]  /*d4e0*/  FSEL R24, R53, -INF , !P5 ;  /* 0xff80000035187808 */ /* 0x000fe40006800000 */
[----:B------:R-:W-:-:S13]  /*d4f0*/  PLOP3.LUT P5, PT, PT, PT, UP0, 0x40, 0x0 ;  /* 0x000000000000781c */ /* 0x000fda0003fae808 */
        /* <DEDUP_REMOVED lines=14> */
.L_x_3454:
[----:B------:R-:W-:-:S06]  /*d5e0*/  UISETP.NE.AND UP0, UPT, UR5, 0x1, UPT ;  /* 0x000000010500788c */ /* 0x000fcc000bf05270 */
[----:B------:R-:W-:-:S05]  /*d5f0*/  PLOP3.LUT P5, PT, PT, PT, UP0, 0x80, 0x0 ;  /* 0x000000000000781c */ /* 0x000fca0003faf008 */
[----:B------:R-:W-:-:S08]  /*d600*/  @UP0 ULDC.64 UR6, c[0x0][0xae0] ;  /* 0x0002b80000060ab9 */ /* 0x000fd00000000a00 */
[----:B------:R-:W-:Y:S01]  /*d610*/  @P5 IMAD.HI.U32 R15, R7, UR6, RZ ;  /* 0x00000006070f5c27 */ /* 0x000fe2000f8e00ff */
[----:B------:R-:W-:-:S13]  /*d620*/  PLOP3.LUT P5, PT, PT, PT, UP0, 0x80, 0x0 ;  /* 0x000000000000781c */ /* 0x000fda0003faf008 */
[----:B------:R-:W-:-:S07]  /*d630*/  @P5 SHF.R.U32.HI R7, RZ, UR7, R15 ;  /* 0x00000007ff075c19 */ /* 0x000fce000801160f */
.L_x_3455:
[----:B------:R-:W-:Y:S05]  /*d640*/  BSYNC B0 ;  /* 0x0000000000007941 */ /* 0x000fea0003800000 */
.L_x_3453:
[----:B------:R-:W-:-:S04]  /*d650*/  IMAD R7, R7, UR5, -R61 ;  /* 0x0000000507077c24 */ /* 0x000fc8000f8e0a3d */
[----:B------:R-:W-:-:S05]  /*d660*/  IMAD.IADD R28, R7, 0x1, -R184 ;  /* 0x00000001071c7824 */ /* 0x000fca00078e0ab8 */
[----:B------:R-:W-:Y:S02]  /*d670*/  VIMNMX R29, R29, R28, !PT ;  /* 0x0000001c1d1d7248 */ /* 0x000fe40007fe0100 */
[----:B------:R-:W-:-:S07]  /*d680*/  VIADDMNMX R25, R28, UR5, R25, PT ;  /* 0x000000051c197c46 */ /* 0x000fce000b800119 */
.L_x_3452:
[----:B------:R-:W-:Y:S01]  /*d690*/  FMNMX.FTZ R7, R164, R72, !PT ;  /* 0x00000048a4077209 */ /* 0x000fe20007810000 */
[----:B------:R-:W-:Y:S01]  /*d6a0*/  ULDC UR6, c[0x0][0xa80] ;  /* 0x0002a00000067ab9 */ /* 0x000fe20000000800 */
[----:B------:R-:W-:Y:S01]  /*d6b0*/  BAR.SYNC.DEFER_BLOCKING 0xf, 0x100 ;  /* 0x03c4000000007b1d */ /* 0x000fe20000010000 */
[----:B------:R-:W-:Y:S02]  /*d6c0*/  ISETP.GT.AND P1, PT, R29, 0x1, !P1 ;  /* 0x000000011d00780c */ /* 0x000fe40004f24270 */
[----:B------:R-:W-:Y:S02]  /*d6d0*/  FMNMX.FTZ R7, R70, R7, !PT ;  /* 0x0000000746077209 */ /* 0x000fe40007810000 */
[----:B------:R-:W-:Y:S02]  /*d6e0*/  ISETP.LT.OR P1, PT, R25, 0x2, P1 ;  /* 0x000000021900780c */ /* 0x000fe40000f21670 */
[----:B------:R-:W-:Y:S02]  /*d6f0*/  FMNMX.FTZ R7, R68, R7, !PT ;  /* 0x0000000744077209 */ /* 0x000fe40007810000 */
[----:B------:R-:W-:-:S02]  /*d700*/  FSEL R28, R27, -INF , !P1 ;  /* 0xff8000001b1c7808 */ /* 0x000fc40004800000 */
[----:B------:R-:W-:Y:S02]  /*d710*/  FMNMX.FTZ R7, R66, R7, !PT ;  /* 0x0000000742077209 */ /* 0x000fe40007810000 */
[----:B------:R-:W-:Y:S02]  /*d720*/  ISETP.NE.AND P1, PT, R59, RZ, PT ;  /* 0x000000ff3b00720c */ /* 0x000fe40003f25270 */
[----:B------:R-:W-:Y:S02]  /*d730*/  FMNMX.FTZ R7, R64, R7, !PT ;  /* 0x0000000740077209 */ /* 0x000fe40007810000 */
[C---:B------:R-:W-:Y:S02]  /*d740*/  ISETP.GT.AND P2, PT, R29.reuse, 0x8, !P2 ;  /* 0x000000081d00780c */ /* 0x040fe40005744270 */
[----:B------:R-:W-:Y:S02]  /*d750*/  FMNMX.FTZ R7, R62, R7, !PT ;  /* 0x000000073e077209 */ /* 0x000fe40007810000 */
[----:B------:R-:W-:-:S02]  /*d760*/  ISETP.GT.AND P1, PT, R29, 0x9, !P1 ;  /* 0x000000091d00780c */ /* 0x000fc40004f24270 */
[----:B------:R-:W-:Y:S02]  /*d770*/  FMNMX.FTZ R7, R60, R7, !PT ;  /* 0x000000073c077209 */ /* 0x000fe40007810000 */
[C---:B------:R-:W-:Y:S02]  /*d780*/  ISETP.LT.OR P2, PT, R25.reuse, 0x9, P2 ;  /* 0x000000091900780c */ /* 0x040fe40001741670 */
[----:B------:R-:W-:Y:S02]  /*d790*/  FMNMX.FTZ R7, R58, R7, !PT ;  /* 0x000000073a077209 */ /* 0x000fe40007810000 */
[----:B------:R-:W-:Y:S02]  /*d7a0*/  ISETP.LT.OR P1, PT, R25, 0xa, P1 ;  /* 0x0000000a1900780c */ /* 0x000fe40000f21670 */
[----:B------:R-:W-:Y:S02]  /*d7b0*/  FMNMX.FTZ R7, R56, R7, !PT ;  /* 0x0000000738077209 */ /* 0x000fe40007810000 */
[----:B------:R-:W-:-:S02]  /*d7c0*/  FSEL R30, R30, -INF , !P2 ;  /* 0xff8000001e1e7808 */ /* 0x000fc40005000000 */
[----:B------:R-:W-:Y:S02]  /*d7d0*/  FMNMX.FTZ R7, R20, R7, !PT ;  /* 0x0000000714077209 */ /* 0x000fe40007810000 */
[----:B------:R-:W-:Y:S02]  /*d7e0*/  ISETP.NE.AND P2, PT, R32, RZ, PT ;  /* 0x000000ff2000720c */ /* 0x000fe40003f45270 */
        /* <DEDUP_REMOVED lines=9> */
[----:B------:R-:W-:-:S02]  /*d880*/  ISETP.NE.AND P1, PT, R71, RZ, PT ;  /* 0x000000ff4700720c */ /* 0x000fc40003f25270 */
[----:B------:R-:W-:Y:S02]  /*d890*/  FMNMX.FTZ R31, R24, R7, !PT ;  /* 0x00000007181f7209 */ /* 0x000fe40007810000 */
[----:B------:R-:W-:Y:S02]  /*d8a0*/  ISETP.GT.AND P1, PT, R29, 0x11, !P1 ;  /* 0x000000111d00780c */ /* 0x000fe40004f24270 */
[----:B------:R-:W-:Y:S01]  /*d8b0*/  ISETP.NE.AND P5, PT, R36, RZ, PT ;  /* 0x000000ff2400720c */ /* 0x000fe20003fa5270 */
[----:B------:R-:W0:Y:S01]  /*d8c0*/  SHFL.BFLY PT, R74, R31, 0x2, 0x1f ;  /* 0x0c401f001f4a7f89 */ /* 0x000e2200000e0000 */
[----:B------:R-:W-:Y:S02]  /*d8d0*/  ISETP.LT.OR P1, PT, R25, 0x12, P1 ;  /* 0x000000121900780c */ /* 0x000fe40000f21670 */
[----:B------:R-:W-:Y:S02]  /*d8e0*/  ISETP.GT.AND P6, PT, R29, RZ, !P6 ;  /* 0x000000ff1d00720c */ /* 0x000fe400077c4270 */
[----:B------:R-:W-:-:S02]  /*d8f0*/  FSEL R36, R35, -INF , !P1 ;  /* 0xff80000023247808 */ /* 0x000fc40004800000 */
[----:B------:R-:W-:Y:S02]  /*d900*/  ISETP.NE.AND P1, PT, R33, RZ, PT ;  /* 0x000000ff2100720c */ /* 0x000fe40003f25270 */
[----:B------:R-:W-:Y:S02]  /*d910*/  ISETP.LT.OR P6, PT, R25, 0x1, P6 ;  /* 0x000000011900780c */ /* 0x000fe400037c1670 */
[----:B------:R-:W-:Y:S02]  /*d920*/  ISETP.GT.AND P1, PT, R29, 0x18, !P1 ;  /* 0x000000181d00780c */ /* 0x000fe40004f24270 */
[----:B------:R-:W-:Y:S02]  /*d930*/  FSEL R26, R26, -INF , !P6 ;  /* 0xff8000001a1a7808 */ /* 0x000fe40007000000 */
[----:B------:R-:W-:Y:S02]  /*d940*/  ISETP.LT.OR P1, PT, R25, 0x19, P1 ;  /* 0x000000191900780c */ /* 0x000fe40000f21670 */
[----:B------:R-:W-:-:S02]  /*d950*/  FMNMX.FTZ R7, R26, R28, !PT ;  /* 0x0000001c1a077209 */ /* 0x000fc40007810000 */
[----:B------:R-:W-:Y:S02]  /*d960*/  FSEL R38, R38, -INF , !P1 ;  /* 0xff80000026267808 */ /* 0x000fe40004800000 */
[----:B------:R-:W-:Y:S02]  /*d970*/  ISETP.NE.AND P1, PT, R73, RZ, PT ;  /* 0x000000ff4900720c */ /* 0x000fe40003f25270 */
[----:B------:R-:W-:Y:S02]  /*d980*/  FMNMX.FTZ R7, R30, R7, !PT ;  /* 0x000000071e077209 */ /* 0x000fe40007810000 */
[----:B------:R-:W-:Y:S02]  /*d990*/  ISETP.GT.AND P1, PT, R29, 0x19, !P1 ;  /* 0x000000191d00780c */ /* 0x000fe40004f24270 */
[----:B0-----:R-:W-:Y:S02]  /*d9a0*/  FMNMX.FTZ R74, R31, R74, !PT ;  /* 0x0000004a1f4a7209 */ /* 0x001fe40007810000 */
[----:B------:R-:W-:-:S02]  /*d9b0*/  ISETP.LT.OR P1, PT, R25, 0x1a, P1 ;  /* 0x0000001a1900780c */ /* 0x000fc40000f21670 */
[----:B------:R-:W-:Y:S01]  /*d9c0*/  FMNMX.FTZ R7, R32, R7, !PT ;  /* 0x0000000720077209 */ /* 0x000fe20007810000 */
[----:B------:R-:W0:Y:S01]  /*d9d0*/  SHFL.BFLY PT, R27, R74, 0x1, 0x1f ;  /* 0x0c201f004a1b7f89 */ /* 0x000e2200000e0000 */
[----:B------:R-:W-:Y:S02]  /*d9e0*/  FSEL R40, R39, -INF , !P1 ;  /* 0xff80000027287808 */ /* 0x000fe40004800000 */
[----:B------:R-:W-:Y:S02]  /*d9f0*/  ISETP.NE.AND P1, PT, R37, RZ, PT ;  /* 0x000000ff2500720c */ /* 0x000fe40003f25270 */
[----:B------:R-:W-:Y:S02]  /*da00*/  FMNMX.FTZ R15, R34, R7, !PT ;  /* 0x00000007220f7209 */ /* 0x000fe40007810000 */
[C---:B------:R-:W-:Y:S02]  /*da10*/  ISETP.GT.AND P1, PT, R29.reuse, 0x20, !P1 ;  /* 0x000000201d00780c */ /* 0x040fe40004f24270 */
[----:B------:R-:W-:-:S02]  /*da20*/  ISETP.GT.AND P3, PT, R29, 0x31, !P3 ;  /* 0x000000311d00780c */ /* 0x000fc40005f64270 */
[----:B------:R-:W-:Y:S02]  /*da30*/  ISETP.LT.OR P1, PT, R25, 0x21, P1 ;  /* 0x000000211900780c */ /* 0x000fe40000f21670 */
[C---:B------:R-:W-:Y:S02]  /*da40*/  ISETP.GT.AND P4, PT, R29.reuse, 0x38, !P4 ;  /* 0x000000381d00780c */ /* 0x040fe40006784270 */
[----:B------:R-:W-:Y:S02]  /*da50*/  FSEL R42, R42, -INF , !P1 ;  /* 0xff8000002a2a7808 */ /* 0x000fe40004800000 */
[----:B------:R-:W-:Y:S02]  /*da60*/  ISETP.GT.AND P1, PT, R29, 0x21, !P2 ;  /* 0x000000211d00780c */ /* 0x000fe40005724270 */
[----:B------:R-:W-:Y:S02]  /*da70*/  ISETP.NE.AND P2, PT, R45, RZ, PT ;  /* 0x000000ff2d00720c */ /* 0x000fe40003f45270 */
[----:B------:R-:W-:-:S02]  /*da80*/  ISETP.LT.OR P1, PT, R25, 0x22, P1 ;  /* 0x000000221900780c */ /* 0x000fc40000f21670 */
[----:B------:R-:W-:Y:S02]  /*da90*/  ISETP.GT.AND P2, PT, R29, 0x30, !P2 ;  /* 0x000000301d00780c */ /* 0x000fe40005744270 */
[----:B------:R-:W-:Y:S02]  /*daa0*/  FSEL R44, R43, -INF , !P1 ;  /* 0xff8000002b2c7808 */ /* 0x000fe40004800000 */
[----:B------:R-:W-:Y:S02]  /*dab0*/  ISETP.GT.AND P1, PT, R29, 0x28, !P5 ;  /* 0x000000281d00780c */ /* 0x000fe40006f24270 */
[----:B0-----:R-:W-:Y:S02]  /*dac0*/  FMNMX.FTZ R7, R74, R27, !PT ;  /* 0x0000001b4a077209 */ /* 0x001fe40007810000 */
[----:B------:R-:W-:Y:S01]  /*dad0*/  FMNMX.FTZ R27, R36, R15, !PT ;  /* 0x0000000f241b7209 */ /* 0x000fe20007810000 */
[----:B------:R-:W-:Y:S01]  /*dae0*/  IMAD.U32 R15, RZ, RZ, UR6 ;  /* 0x00000006ff0f7e24 */ /* 0x000fe2000f8e00ff */
[----:B------:R-:W-:-:S02]  /*daf0*/  ISETP.LT.OR P1, PT, R25, 0x29, P1 ;  /* 0x000000291900780c */ /* 0x000fc40000f21670 */
[----:B------:R-:W-:Y:S01]  /*db00*/  FMNMX.FTZ R27, R38, R27, !PT ;  /* 0x0000001b261b7209 */ /* 0x000fe20007810000 */
[----:B------:R-:W-:Y:S01]  /*db10*/  FMUL.FTZ R31, R7, R15 ;  /* 0x0000000f071f7220 */ /* 0x000fe20000410000 */
        /* <DEDUP_REMOVED lines=8> */
[----:B------:R-:W-:Y:S02]  /*dba0*/  ISETP.LT.OR P2, PT, R25, 0x31, P2 ;  /* 0x000000311900780c */ /* 0x000fe40001741670 */
[----:B------:R-:W-:Y:S02]  /*dbb0*/  FMNMX.FTZ R27, R46, R27, !PT ;  /* 0x0000001b2e1b7209 */ /* 0x000fe40007810000 */
[----:B------:R-:W-:-:S02]  /*dbc0*/  FSETP.NEU.FTZ.AND P1, PT, R7, -INF , PT ;  /* 0xff8000000700780b */ /* 0x000fc40003f3d000 */
[----:B------:R-:W-:Y:S02]  /*dbd0*/  ISETP.NE.AND P5, PT, R49, RZ, PT ;  /* 0x000000ff3100720c */ /* 0x000fe40003fa5270 */
[----:B------:R-:W-:Y:S02]  /*dbe0*/  ISETP.LT.OR P3, PT, R25, 0x32, P3 ;  /* 0x000000321900780c */ /* 0x000fe40001f61670 */
[----:B------:R-:W-:Y:S02]  /*dbf0*/  FSEL R50, R50, -INF , !P2 ;  /* 0xff80000032327808 */ /* 0x000fe40005000000 */
[----:B------:R-:W-:Y:S02]  /*dc00*/  FMNMX.FTZ R27, R74, R27, !PT ;  /* 0x0000001b4a1b7209 */ /* 0x000fe40007810000 */
[----:B------:R-:W-:Y:S02]  /*dc10*/  FSEL R35, R31, RZ, P1 ;  /* 0x000000ff1f237208 */ /* 0x000fe40000800000 */
[----:B------:R-:W-:-:S02]  /*dc20*/  ISETP.GT.AND P1, PT, R29, 0x39, !P5 ;  /* 0x000000391d00780c */ /* 0x000fc40006f24270 */
[----:B------:R-:W-:Y:S01]  /*dc30*/  ISETP.LT.OR P4, PT, R25, 0x39, P4 ;  /* 0x000000391900780c */ /* 0x000fe20002781670 */
[-CC-:B------:R-:W-:Y:S01]  /*dc40*/  FFMA.FTZ R29, R72, R15.reuse, -R35.reuse ;  /* 0x0000000f481d7223 */ /* 0x180fe20000010823 */
[----:B------:R-:W-:Y:S01]  /*dc50*/  FSEL R76, R51, -INF , !P3 ;  /* 0xff800000334c7808 */ /* 0x000fe20005800000 */
[--C-:B------:R-:W-:Y:S01]  /*dc60*/  FFMA.FTZ R31, R68, R15, -R35.reuse ;  /* 0x0000000f441f7223 */ /* 0x100fe20000010823 */
[----:B------:R-:W-:Y:S01]  /*dc70*/  FMNMX.FTZ R27, R50, R27, !PT ;  /* 0x0000001b321b7209 */ /* 0x000fe20007810000 */
[-CC-:B------:R-:W-:Y:S01]  /*dc80*/  FFMA.FTZ R164, R164, R15.reuse, -R35.reuse ;  /* 0x0000000fa4a47223 */ /* 0x180fe20000010823 */
[----:B------:R-:W-:Y:S01]  /*dc90*/  ISETP.LT.OR P1, PT, R25, 0x3a, P1 ;  /* 0x0000003a1900780c */ /* 0x000fe20000f21670 */
[--C-:B------:R-:W-:Y:S01]  /*dca0*/  FFMA.FTZ R166, R70, R15, -R35.reuse ;  /* 0x0000000f46a67223 */ /* 0x100fe20000010823 */
[----:B------:R-:W-:Y:S01]  /*dcb0*/  FSEL R54, R54, -INF , !P4 ;  /* 0xff80000036367808 */ /* 0x000fe20006000000 */
[----:B------:R-:W-:Y:S01]  /*dcc0*/  MUFU.EX2 R29, R29 ;  /* 0x0000001d001d7308 */ /* 0x000fe20000000800 */
[----:B------:R-:W-:Y:S01]  /*dcd0*/  FMNMX.FTZ R27, R76, R27, !PT ;  /* 0x0000001b4c1b7209 */ /* 0x000fe20007810000 */
[-CC-:B------:R-:W-:Y:S01]  /*dce0*/  FFMA.FTZ R160, R66, R15.reuse, -R35.reuse ;  /* 0x0000000f42a07223 */ /* 0x180fe20000010823 */
[----:B------:R-:W-:Y:S01]  /*dcf0*/  FSEL R72, R55, -INF , !P1 ;  /* 0xff80000037487808 */ /* 0x000fe20004800000 */
[--C-:B------:R-:W-:Y:S01]  /*dd00*/  FFMA.FTZ R33, R64, R15, -R35.reuse ;  /* 0x0000000f40217223 */ /* 0x100fe20000010823 */
[----:B------:R-:W-:Y:S01]  /*dd10*/  FMNMX.FTZ R27, R54, R27, !PT ;  /* 0x0000001b361b7209 */ /* 0x000fe20007810000 */
[-CC-:B------:R-:W-:Y:S01]  /*dd20*/  FFMA.FTZ R162, R62, R15.reuse, -R35.reuse ;  /* 0x0000000f3ea27223 */ /* 0x180fe20000010823 */
[--C-:B------:R-:W-:Y:S01]  /*dd30*/  FFMA.FTZ R0, R0, R15, -R35.reuse ;  /* 0x0000000f00007223 */ /* 0x100fe20000010823 */
[----:B------:R-:W0:Y:S01]  /*dd40*/  MUFU.EX2 R164, R164 ;  /* 0x000000a400a47308 */ /* 0x000e220000000800 */
[----:B------:R-:W-:Y:S01]  /*dd50*/  FMNMX.FTZ R27, R72, R27, !PT ;  /* 0x0000001b481b7209 */ /* 0x000fe20007810000 */
[-CC-:B------:R-:W-:Y:S01]  /*dd60*/  FFMA.FTZ R60, R60, R15.reuse, -R35.reuse ;  /* 0x0000000f3c3c7223 */ /* 0x180fe20000010823 */
[-CC-:B------:R-:W-:Y:S01]  /*dd70*/  FFMA.FTZ R58, R58, R15.reuse, -R35.reuse ;  /* 0x0000000f3a3a7223 */ /* 0x180fe20000010823 */
[-CC-:B------:R-:W-:Y:S01]  /*dd80*/  FFMA.FTZ R6, R6, R15.reuse, -R35.reuse ;  /* 0x0000000f06067223 */ /* 0x180fe20000010823 */
[-CC-:B------:R-:W-:Y:S01]  /*dd90*/  FFMA.FTZ R56, R56, R15.reuse, -R35.reuse ;  /* 0x0000000f38387223 */ /* 0x180fe20000010823 */
[----:B------:R-:W1:Y:S01]  /*dda0*/  SHFL.BFLY PT, R68, R27, 0x2, 0x1f ;  /* 0x0c401f001b447f89 */ /* 0x000e6200000e0000 */
[-CC-:B------:R-:W-:Y:S01]  /*ddb0*/  FFMA.FTZ R48, R48, R15.reuse, -R35.reuse ;  /* 0x0000000f30307223 */ /* 0x180fe20000010823 */
[----:B------:R-:W2:Y:S01]  /*ddc0*/  MUFU.EX2 R166, R166 ;  /* 0x000000a600a67308 */ /* 0x000ea20000000800 */
[-CC-:B------:R-:W-:Y:S01]  /*ddd0*/  FFMA.FTZ R52, R52, R15.reuse, -R35.reuse ;  /* 0x0000000f34347223 */ /* 0x180fe20000010823 */
[----:B------:R-:W-:-:S06]  /*dde0*/  FFMA.FTZ R24, R24, R15, -R35 ;  /* 0x0000000f18187223 */ /* 0x000fcc0000010823 */
[----:B------:R-:W3:Y:S08]  /*ddf0*/  MUFU.EX2 R31, R31 ;  /* 0x0000001f001f7308 */ /* 0x000ef00000000800 */
[----:B------:R-:W-:Y:S01]  /*de00*/  MUFU.EX2 R160, R160 ;  /* 0x000000a000a07308 */ /* 0x000fe20000000800 */
[----:B-1----:R-:W-:Y:S01]  /*de10*/  FMNMX.FTZ R68, R27, R68, !PT ;  /* 0x000000441b447209 */ /* 0x002fe20007810000 */
[----:B------:R-:W-:-:S06]  /*de20*/  FFMA.FTZ R27, R20, R15, -R35 ;  /* 0x0000000f141b7223 */ /* 0x000fcc0000010823 */
[----:B------:R-:W-:Y:S01]  /*de30*/  MUFU.EX2 R33, R33 ;  /* 0x0000002100217308 */ /* 0x000fe20000000800 */
[----:B------:R-:W1:Y:S07]  /*de40*/  SHFL.BFLY PT, R25, R68, 0x1, 0x1f ;  /* 0x0c201f0044197f89 */ /* 0x000e6e00000e0000 */
[----:B------:R0:W-:Y:S08]  /*de50*/  MUFU.EX2 R158, R27 ;  /* 0x0000001b009e7308 */ /* 0x0001f00000000800 */
[----:B------:R-:W-:Y:S01]  /*de60*/  MUFU.EX2 R162, R162 ;  /* 0x000000a200a27308 */ /* 0x000fe20000000800 */
[----:B0-----:R-:W-:Y:S01]  /*de70*/  FADD.FTZ R27, R164, R29 ;  /* 0x0000001da41b7221 */ /* 0x001fe20000010000 */
[----:B------:R-:W-:-:S06]  /*de80*/  F2FP.BF16.F32.PACK_AB R164, R29, R164 ;  /* 0x000000a41da4723e */ /* 0x000fcc00000010ff */
[----:B------:R2:W-:Y:S01]  /*de90*/  MUFU.EX2 R41, R0 ;  /* 0x0000000000297308 */ /* 0x0005e20000000800 */
[----:B-1----:R-:W-:-:S04]  /*dea0*/  FMNMX.FTZ R20, R68, R25, !PT ;  /* 0x0000001944147209 */ /* 0x002fc80007810000 */
[C---:B------:R-:W-:Y:S01]  /*deb0*/  FSETP.NEU.FTZ.AND P1, PT, R20.reuse, -INF , PT ;  /* 0xff8000001400780b */ /* 0x040fe20003f3d000 */
[----:B------:R-:W-:Y:S01]  /*dec0*/  FMUL.FTZ R25, R20, R15 ;  /* 0x0000000f14197220 */ /* 0x000fe20000410000 */
[----:B--2---:R-:W-:Y:S01]  /*ded0*/  FADD.FTZ R0, R166, R27 ;  /* 0x0000001ba6007221 */ /* 0x004fe20000010000 */
[----:B------:R-:W-:Y:S01]  /*dee0*/  MUFU.EX2 R37, R60 ;  /* 0x0000003c00257308 */ /* 0x000fe20000000800 */
[----:B---3--:R-:W-:Y:S02]  /*def0*/  F2FP.BF16.F32.PACK_AB R166, R31, R166 ;  /* 0x000000a61fa6723e */ /* 0x008fe400000010ff */
        /* <DEDUP_REMOVED lines=18> */
[----:B------:R-:W-:Y:S01]  /*e020*/  FFMA.FTZ R72, R72, R15, -R25 ;  /* 0x0000000f48487223 */ /* 0x000fe20000010819 */
[----:B------:R-:W-:-:S03]  /*e030*/  FADD.FTZ R25, R31, R0 ;  /* 0x000000001f197221 */ /* 0x000fc60000010000 */
[----:B------:R-:W1:Y:S08]  /*e040*/  MUFU.EX2 R30, R30 ;  /* 0x0000001e001e7308 */ /* 0x000e700000000800 */
[----:B------:R-:W2:Y:S01]  /*e050*/  MUFU.EX2 R167, R32 ;  /* 0x0000002000a77308 */ /* 0x000ea20000000800 */
[----:B0-----:R-:W-:Y:S01]  /*e060*/  FADD.FTZ R27, R165, R28 ;  /* 0x0000001ca51b7221 */ /* 0x001fe20000010000 */
[----:B------:R-:W-:-:S06]  /*e070*/  F2FP.BF16.F32.PACK_AB R165, R28, R165 ;  /* 0x000000a51ca5723e */ /* 0x000fcc00000010ff */
[----:B------:R-:W0:Y:S01]  /*e080*/  MUFU.EX2 R34, R34 ;  /* 0x0000002200227308 */ /* 0x000e220000000800 */
[----:B-1----:R-:W-:Y:S01]  /*e090*/  FADD.FTZ R0, R30, R27 ;  /* 0x0000001b1e007221 */ /* 0x002fe20000010000 */
[----:B------:R-:W-:-:S05]  /*e0a0*/  IMAD.MOV.U32 R27, RZ, RZ, 0x40000040 ;  /* 0x40000040ff1b7424 */ /* 0x000fca00078e00ff */
[----:B------:R-:W-:Y:S01]  /*e0b0*/  R2UR UR11, R27 ;  /* 0x000000001b0b72ca */ /* 0x000fe200000e0000 */
[----:B------:R-:W1:Y:S08]  /*e0c0*/  MUFU.EX2 R161, R36 ;  /* 0x0000002400a17308 */ /* 0x000e700000000800 */
[----:B------:R-:W3:Y:S08]  /*e0d0*/  MUFU.EX2 R58, R58 ;  /* 0x0000003a003a7308 */ /* 0x000ef00000000800 */
[----:B------:R4:W-:Y:S08]  /*e0e0*/  MUFU.EX2 R43, R6 ;  /* 0x00000006002b7308 */ /* 0x0009f00000000800 */
[----:B------:R-:W5:Y:S01]  /*e0f0*/  MUFU.EX2 R38, R38 ;  /* 0x0000002600267308 */ /* 0x000f620000000800 */
[----:B----4-:R-:W-:Y:S01]  /*e100*/  FADD.FTZ R6, R160, R25 ;  /* 0x00000019a0067221 */ /* 0x010fe20000010000 */
[----:B------:R-:W-:Y:S01]  /*e110*/  IMAD.MOV.U32 R25, RZ, RZ, 0x40000040 ;  /* 0x40000040ff197424 */ /* 0x000fe200078e00ff */
[----:B------:R-:W-:-:S02]  /*e120*/  F2FP.BF16.F32.PACK_AB R160, R33, R160 ;  /* 0x000000a021a0723e */ /* 0x000fc400000010ff */
[----:B------:R-:W-:Y:S02]  /*e130*/  FADD.FTZ R45, R33, R6 ;  /* 0x00000006212d7221 */ /* 0x000fe40000010000 */
[----:B------:R-:W-:Y:S01]  /*e140*/  R2UR UR7, R25 ;  /* 0x00000000190772ca */ /* 0x000fe200000e0000 */
[----:B------:R-:W4:Y:S01]  /*e150*/  MUFU.EX2 R163, R40 ;  /* 0x0000002800a37308 */ /* 0x000f220000000800 */
[C---:B--2---:R-:W-:Y:S01]  /*e160*/  FADD.FTZ R25, R167.reuse, R0 ;  /* 0x00000000a7197221 */ /* 0x044fe20000010000 */
[----:B------:R-:W-:Y:S01]  /*e170*/  FADD.FTZ R6, R162, R45 ;  /* 0x0000002da2067221 */ /* 0x000fe20000010000 */
[----:B------:R-:W-:Y:S02]  /*e180*/  F2FP.BF16.F32.PACK_AB R167, R167, R30 ;  /* 0x0000001ea7a7723e */ /* 0x000fe400000010ff */
[----:B0-----:R-:W-:Y:S01]  /*e190*/  FADD.FTZ R0, R34, R25 ;  /* 0x0000001922007221 */ /* 0x001fe20000010000 */
[C---:B------:R-:W-:Y:S01]  /*e1a0*/  FADD.FTZ R27, R37.reuse, R6 ;  /* 0x00000006251b7221 */ /* 0x040fe20000010000 */
[----:B------:R-:W-:Y:S01]  /*e1b0*/  F2FP.BF16.F32.PACK_AB R162, R37, R162 ;  /* 0x000000a225a2723e */ /* 0x000fe200000010ff */
[----:B------:R-:W0:Y:S01]  /*e1c0*/  MUFU.EX2 R42, R42 ;  /* 0x0000002a002a7308 */ /* 0x000e220000000800 */
[C---:B-1----:R-:W-:Y:S01]  /*e1d0*/  FADD.FTZ R25, R161.reuse, R0 ;  /* 0x00000000a1197221 */ /* 0x042fe20000010000 */
[----:B---3--:R-:W-:Y:S01]  /*e1e0*/  FADD.FTZ R6, R58, R27 ;  /* 0x0000001b3a067221 */ /* 0x008fe20000010000 */
[----:B------:R-:W-:Y:S01]  /*e1f0*/  IMAD.MOV.U32 R27, RZ, RZ, 0x40000040 ;  /* 0x40000040ff1b7424 */ /* 0x000fe200078e00ff */
[----:B------:R-:W-:Y:S01]  /*e200*/  F2FP.BF16.F32.PACK_AB R161, R161, R34 ;  /* 0x00000022a1a1723e */ /* 0x000fe200000010ff */
[----:B-----5:R-:W-:Y:S01]  /*e210*/  FADD.FTZ R0, R38, R25 ;  /* 0x0000001926007221 */ /* 0x020fe20000010000 */
[----:B------:R-:W-:Y:S01]  /*e220*/  IMAD.MOV.U32 R25, RZ, RZ, 0x40000040 ;  /* 0x40000040ff197424 */ /* 0x000fe200078e00ff */
[----:B------:R1:W-:Y:S01]  /*e230*/  STSM.16.M88.4 [R211+0x36400], R164 ;  /* 0x036400a4d3007844 */ /* 0x0003e20000000200 */
[----:B------:R-:W2:Y:S01]  /*e240*/  MUFU.EX2 R157, R44 ;  /* 0x0000002c009d7308 */ /* 0x000ea20000000800 */
[----:B------:R-:W-:Y:S01]  /*e250*/  R2UR UR15, R27 ;  /* 0x000000001b0f72ca */ /* 0x000fe200000e0000 */
[----:B----4-:R-:W-:Y:S01]  /*e260*/  FADD.FTZ R27, R163, R0 ;  /* 0x00000000a31b7221 */ /* 0x010fe20000010000 */
[----:B------:R-:W-:-:S02]  /*e270*/  R2UR UR19, R25 ;  /* 0x00000000191372ca */ /* 0x000fc400000e0000 */
[----:B------:R-:W-:-:S03]  /*e280*/  F2FP.BF16.F32.PACK_AB R163, R163, R38 ;  /* 0x00000026a3a3723e */ /* 0x000fc600000010ff */
[----:B------:R-:W3:Y:S01]  /*e290*/  MUFU.EX2 R46, R46 ;  /* 0x0000002e002e7308 */ /* 0x000ee20000000800 */
[----:B0-----:R-:W-:Y:S01]  /*e2a0*/  FADD.FTZ R0, R42, R27 ;  /* 0x0000001b2a007221 */ /* 0x001fe20000010000 */
[----:B------:R1:W-:Y:S06]  /*e2b0*/  STSM.16.M88.4 [R212], R160 ;  /* 0x000000a0d4007844 */ /* 0x0003ec0000000200 */
[----:B------:R-:W0:Y:S01]  /*e2c0*/  MUFU.EX2 R39, R56 ;  /* 0x0000003800277308 */ /* 0x000e220000000800 */
[C---:B--2---:R-:W-:Y:S01]  /*e2d0*/  FADD.FTZ R25, R157.reuse, R0 ;  /* 0x000000009d197221 */ /* 0x044fe20000010000 */
[----:B------:R-:W-:-:S06]  /*e2e0*/  F2FP.BF16.F32.PACK_AB R157, R157, R42 ;  /* 0x0000002a9d9d723e */ /* 0x000fcc00000010ff */
[----:B------:R-:W2:Y:S01]  /*e2f0*/  MUFU.EX2 R159, R74 ;  /* 0x0000004a009f7308 */ /* 0x000ea20000000800 */
[----:B---3--:R-:W-:-:S07]  /*e300*/  FADD.FTZ R0, R46, R25 ;  /* 0x000000192e007221 */ /* 0x008fce0000010000 */
[----:B------:R-:W3:Y:S01]  /*e310*/  MUFU.EX2 R50, R50 ;  /* 0x0000003200327308 */ /* 0x000ee20000000800 */
[C---:B0-----:R-:W-:Y:S01]  /*e320*/  FADD.FTZ R45, R39.reuse, R6 ;  /* 0x00000006272d7221 */ /* 0x041fe20000010000 */
[----:B------:R-:W-:-:S03]  /*e330*/  F2FP.BF16.F32.PACK_AB R156, R39, R58 ;  /* 0x0000003a279c723e */ /* 0x000fc600000010ff */
[----:B------:R-:W-:Y:S01]  /*e340*/  FADD.FTZ R6, R158, R45 ;  /* 0x0000002d9e067221 */ /* 0x000fe20000010000 */
[----:B------:R-:W-:Y:S02]  /*e350*/  F2FP.BF16.F32.PACK_AB R158, R41, R158 ;  /* 0x0000009e299e723e */ /* 0x000fe400000010ff */
[----:B------:R-:W0:Y:S01]  /*e360*/  MUFU.EX2 R153, R76 ;  /* 0x0000004c00997308 */ /* 0x000e220000000800 */
[----:B--2---:R-:W-:Y:S01]  /*e370*/  FADD.FTZ R25, R159, R0 ;  /* 0x000000009f197221 */ /* 0x004fe20000010000 */
[----:B------:R-:W-:Y:S01]  /*e380*/  FADD.FTZ R27, R41, R6 ;  /* 0x00000006291b7221 */ /* 0x000fe20000010000 */
[----:B------:R-:W-:-:S05]  /*e390*/  F2FP.BF16.F32.PACK_AB R159, R159, R46 ;  /* 0x0000002e9f9f723e */ /* 0x000fca00000010ff */
[----:B------:R-:W2:Y:S01]  /*e3a0*/  MUFU.EX2 R48, R48 ;  /* 0x0000003000307308 */ /* 0x000ea20000000800 */
[----:B---3--:R-:W-:Y:S01]  /*e3b0*/  FADD.FTZ R0, R50, R25 ;  /* 0x0000001932007221 */ /* 0x008fe20000010000 */
[----:B------:R1:W-:Y:S06]  /*e3c0*/  STSM.16.M88.4 [R214], R156 ;  /* 0x0000009cd6007844 */ /* 0x0003ec0000000200 */
[----:B------:R-:W3:Y:S01]  /*e3d0*/  MUFU.EX2 R54, R54 ;  /* 0x0000003600367308 */ /* 0x000ee20000000800 */
[C---:B0-----:R-:W-:Y:S01]  /*e3e0*/  FADD.FTZ R25, R153.reuse, R0 ;  /* 0x0000000099197221 */ /* 0x041fe20000010000 */
[----:B------:R-:W-:-:S06]  /*e3f0*/  F2FP.BF16.F32.PACK_AB R153, R153, R50 ;  /* 0x000000329999723e */ /* 0x000fcc00000010ff */
[----:B------:R-:W0:Y:S01]  /*e400*/  MUFU.EX2 R155, R72 ;  /* 0x00000048009b7308 */ /* 0x000e220000000800 */
[----:B--2---:R-:W-:Y:S01]  /*e410*/  FADD.FTZ R6, R48, R27 ;  /* 0x0000001b30067221 */ /* 0x004fe20000010000 */
[----:B------:R-:W-:-:S03]  /*e420*/  F2FP.BF16.F32.PACK_AB R152, R43, R48 ;  /* 0x000000302b98723e */ /* 0x000fc600000010ff */
[----:B------:R-:W-:-:S03]  /*e430*/  FADD.FTZ R27, R43, R6 ;  /* 0x000000062b1b7221 */ /* 0x000fc60000010000 */
[----:B------:R-:W2:Y:S01]  /*e440*/  MUFU.EX2 R52, R52 ;  /* 0x0000003400347308 */ /* 0x000ea20000000800 */
[----:B---3--:R-:W-:-:S07]  /*e450*/  FADD.FTZ R0, R54, R25 ;  /* 0x0000001936007221 */ /* 0x008fce0000010000 */
[----:B------:R3:W4:Y:S01]  /*e460*/  MUFU.EX2 R35, R24 ;  /* 0x0000001800237308 */ /* 0x0007220000000800 */
[C---:B0-----:R-:W-:Y:S01]  /*e470*/  FADD.FTZ R0, R155.reuse, R0 ;  /* 0x000000009b007221 */ /* 0x041fe20000010000 */
[----:B------:R-:W-:Y:S01]  /*e480*/  F2FP.BF16.F32.PACK_AB R155, R155, R54 ;  /* 0x000000369b9b723e */ /* 0x000fe200000010ff */
[----:B---3--:R-:W-:Y:S02]  /*e490*/  IMAD R24, R17, 0x1000, R196 ;  /* 0x0000100011187824 */ /* 0x008fe400078e02c4 */
[----:B--2---:R-:W-:Y:S02]  /*e4a0*/  FADD.FTZ R6, R52, R27 ;  /* 0x0000001b34067221 */ /* 0x004fe40000010000 */
[C---:B------:R-:W-:Y:S01]  /*e4b0*/  VIADD R26, R24.reuse, 0x80 ;  /* 0x00000080181a7836 */ /* 0x040fe20000000000 */
[----:B------:R-:W-:Y:S02]  /*e4c0*/  R2UR UR6, R24 ;  /* 0x00000000180672ca */ /* 0x000fe400000e0000 */
[C---:B----4-:R-:W-:Y:S01]  /*e4d0*/  F2FP.BF16.F32.PACK_AB R154, R35.reuse, R52 ;  /* 0x00000034239a723e */ /* 0x050fe200000010ff */
[----:B------:R-:W-:Y:S01]  /*e4e0*/  FADD.FTZ R6, R35, R6 ;  /* 0x0000000623067221 */ /* 0x000fe20000010000 */
[----:B------:R-:W-:Y:S01]  /*e4f0*/  R2UR UR10, R26 ;  /* 0x000000001a0a72ca */ /* 0x000fe200000e0000 */
[----:B------:R-:W-:-:S02]  /*e500*/  VIADD R26, R24, 0x100 ;  /* 0x00000100181a7836 */ /* 0x000fc40000000000 */
[----:B------:R-:W-:Y:S01]  /*e510*/  VIADD R24, R24, 0x180 ;  /* 0x0000018018187836 */ /* 0x000fe20000000000 */
[----:B------:R1:W-:Y:S02]  /*e520*/  STSM.16.M88.4 [R213], R152 ;  /* 0x00000098d5007844 */ /* 0x0003e40000000200 */
        /* <DEDUP_REMOVED lines=23> */
.L_x_3456:
[----:B------:R-:W-:Y:S01]  /*e6a0*/  ISETP.NE.AND P1, PT, R170, 0x1, PT ;  /* 0x00000001aa00780c */ /* 0x000fe20003f25270 */
[----:B------:R-:W-:Y:S01]  /*e6b0*/  VIADD R14, R14, 0x38860 ;  /* 0x000388600e0e7836 */ /* 0x000fe20000000000 */
[----:B------:R-:W-:Y:S01]  /*e6c0*/  UISETP.NE.AND UP0, UPT, UR48, URZ, UPT ;  /* 0x0000003f3000728c */ /* 0x000fe2000bf05270 */
[----:B------:R-:W-:-:S03]  /*e6d0*/  IMAD.MOV.U32 R153, RZ, RZ, R208 ;  /* 0x000000ffff997224 */ /* 0x000fc600078e00d0 */
[----:B------:R-:W-:-:S04]  /*e6e0*/  PRMT R14, R188, 0x654, R14 ;  /* 0x00000654bc0e7816 */ /* 0x000fc8000000000e */
[----:B------:R0:W-:Y:S03]  /*e6f0*/  SYNCS.ARRIVE.TRANS64.RED.A1T0 RZ, [R14+URZ], RZ ;  /* 0x000000ff0eff79a7 */ /* 0x0001e6000810043f */
[----:B------:R-:W1:Y:S08]  /*e700*/  @P1 LDC R152, c[0x0][0x44c] ;  /* 0x00011300ff981b82 */ /* 0x000e700000000800 */
[----:B0-----:R-:W0:Y:S01]  /*e710*/  @P1 LDC R14, c[0x0][0x450] ;  /* 0x00011400ff0e1b82 */ /* 0x001e220000000800 */
[----:B-1----:R-:W-:-:S05]  /*e720*/  @P1 IMAD.HI.U32 R152, R208, R152, RZ ;  /* 0x00000098d0981227 */ /* 0x002fca00078e00ff */
[----:B0-----:R-:W-:Y:S01]  /*e730*/  @P1 SHF.R.U32.HI R153, RZ, R14, R152 ;  /* 0x0000000eff991219 */ /* 0x001fe20000011698 */
[----:B------:R-:W-:Y:S01]  /*e740*/  VIADD R14, R168, 0xfffffffe ;  /* 0xfffffffea80e7836 */ /* 0x000fe20000000000 */
[----:B------:R-:W-:-:S03]  /*e750*/  PLOP3.LUT P1, PT, PT, PT, UP0, 0x40, 0x0 ;  /* 0x000000000000781c */ /* 0x000fc60003f2e808 */
[----:B------:R-:W-:-:S04]  /*e760*/  IMAD.IADD R169, R169, 0x1, R153 ;  /* 0x00000001a9a97824 */ /* 0x000fc800078e0299 */
        /* <DEDUP_REMOVED lines=14> */
.L_x_3459:
[----:B------:R-:W-:-:S06]  /*e850*/  UISETP.NE.AND UP0, UPT, UR5, 0x1, UPT ;  /* 0x000000010500788c */ /* 0x000fcc000bf05270 */
[----:B------:R-:W-:-:S05]  /*e860*/  PLOP3.LUT P1, PT, PT, PT, UP0, 0x80, 0x0 ;  /* 0x000000000000781c */ /* 0x000fca0003f2f008 */
[----:B------:R-:W-:-:S08]  /*e870*/  @UP0 ULDC.64 UR6, c[0x0][0xae0] ;  /* 0x0002b80000060ab9 */ /* 0x000fd00000000a00 */
[----:B------:R-:W-:-:S05]  /*e880*/  @P1 IMAD.HI.U32 R154, R153, UR6, RZ ;  /* 0x00000006999a1c27 */ /* 0x000fca000f8e00ff */
[----:B------:R-:W-:-:S07]  /*e890*/  @P1 SHF.R.U32.HI R153, RZ, UR7, R154 ;  /* 0x00000007ff991c19 */ /* 0x000fce000801169a */
.L_x_3460:
[----:B------:R-:W-:Y:S05]  /*e8a0*/  BSYNC B0 ;  /* 0x0000000000007941 */ /* 0x000fea0003800000 */
.L_x_3458:
[----:B------:R-:W-:-:S04]  /*e8b0*/  IMAD.U32 R154, RZ, RZ, UR5 ;  /* 0x00000005ff9a7e24 */ /* 0x000fc8000f8e00ff */
[----:B------:R-:W-:-:S05]  /*e8c0*/  IMAD R154, R153, R154, UR5 ;  /* 0x00000005999a7e24 */ /* 0x000fca000f8e029a */
[----:B------:R-:W-:-:S07]  /*e8d0*/  VIMNMX R152, R152, R154, PT ;  /* 0x0000009a98987248 */ /* 0x000fce0003fe0100 */
.L_x_3457:
[----:B------:R-:W2:Y:S01]  /*e8e0*/  LDL R154, [R1+0x14] ;  /* 0x00001400019a7983 */ /* 0x000ea20000100800 */
[----:B------:R-:W-:Y:S01]  /*e8f0*/  SHF.R.S32.HI R153, RZ, 0x1f, R152 ;  /* 0x0000001fff997819 */ /* 0x000fe20000011498 */
[----:B------:R-:W-:Y:S01]  /*e900*/  ULDC UR42, c[0x0][0xadc] ;  /* 0x0002b700002a7ab9 */ /* 0x000fe20000000800 */
[----:B------:R-:W-:Y:S01]  /*e910*/  ULDC UR39, c[0x0][0xadc] ;  /* 0x0002b70000277ab9 */ /* 0x000fe20000000800 */
[----:B------:R-:W-:Y:S01]  /*e920*/  ULDC UR43, c[0x0][0xad4] ;  /* 0x0002b500002b7ab9 */ /* 0x000fe20000000800 */
[----:B------:R-:W-:Y:S01]  /*e930*/  LEA.HI R153, R153, R152, RZ, 0x6 ;  /* 0x0000009899997211 */ /* 0x000fe200078f30ff */
[----:B------:R-:W-:Y:S01]  /*e940*/  ULDC UR45, c[0x0][0xad4] ;  /* 0x0002b500002d7ab9 */ /* 0x000fe20000000800 */
[----:B------:R-:W-:Y:S01]  /*e950*/  ULDC UR38, c[0x0][0xa80] ;  /* 0x0002a00000267ab9 */ /* 0x000fe20000000800 */
[----:B------:R-:W-:Y:S01]  /*e960*/  ULDC UR41, c[0x0][0xa80] ;  /* 0x0002a00000297ab9 */ /* 0x000fe20000000800 */
[----:B------:R-:W-:Y:S01]  /*e970*/  SHF.R.S32.HI R153, RZ, 0x6, R153 ;  /* 0x00000006ff997819 */ /* 0x000fe20000011499 */
[----:B------:R-:W-:Y:S01]  /*e980*/  ULDC UR40, c[0x0][0xa80] ;  /* 0x0002a00000287ab9 */ /* 0x000fe20000000800 */
[----:B------:R-:W-:Y:S01]  /*e990*/  ULDC UR46, c[0x0][0xad8] ;  /* 0x0002b600002e7ab9 */ /* 0x000fe20000000800 */
[----:B------:R-:W-:Y:S01]  /*e9a0*/  ULDC UR44, c[0x0][0xad8] ;  /* 0x0002b600002c7ab9 */ /* 0x000fe20000000800 */
[----:B------:R-:W-:Y:S01]  /*e9b0*/  BSSY B1, `(.L_x_3461) ;  /* 0x00003fd000017945 */ /* 0x000fe20003800000 */
[----:B--2---:R-:W-:-:S04]  /*e9c0*/  VIMNMX R206, R154, R153, !PT ;  /* 0x000000999ace7248 */ /* 0x004fc80007fe0100 */
[----:B------:R-:W-:-:S13]  /*e9d0*/  ISETP.GE.AND P1, PT, R14, R206, PT ;  /* 0x000000ce0e00720c */ /* 0x000fda0003f26270 */
[----:B------:R-:W-:Y:S05]  /*e9e0*/  @!P1 BRA `(.L_x_3462) ;  /* 0x0000003c00e49947 */ /* 0x000fea0003800000 */
[----:B------:R-:W-:Y:S01]  /*e9f0*/  BSSY B0, `(.L_x_3463) ;  /* 0x00003f5000007945 */ /* 0x000fe20003800000 */
.L_x_3484:
[----:B------:R-:W-:-:S05]  /*ea00*/  VIADD R198, R17, 0x1 ;  /* 0x0000000111c67836 */ /* 0x000fca0000000000 */
[----:B------:R-:W-:-:S04]  /*ea10*/  ISETP.NE.AND P1, PT, R198, 0x2, PT ;  /* 0x00000002c600780c */ /* 0x000fc80003f25270 */
[----:B------:R-:W-:Y:S02]  /*ea20*/  SEL R15, RZ, 0x1, P1 ;  /* 0x00000001ff0f7807 */ /* 0x000fe40000800000 */
[----:B------:R-:W-:Y:S02]  /*ea30*/  SEL R198, R198, RZ, P1 ;  /* 0x000000ffc6c67207 */ /* 0x000fe40000800000 */
[----:B------:R-:W-:Y:S01]  /*ea40*/  LOP3.LUT R23, R23, R15, RZ, 0x3c, !PT ;  /* 0x0000000f17177212 */ /* 0x000fe200078e3cff */
[----:B0-----:R-:W-:Y:S06]  /*ea50*/  @!P0 BRA `(.L_x_3464) ;  /* 0x0000000000048947 */ /* 0x001fec0003800000 */
[----:B------:R-:W-:Y:S01]  /*ea60*/  BPT.TRAP 0x1 ;  /* 0x000000040000795c */ /* 0x000fe20000300000 */
.L_x_3464:
[----:B------:R-:W-:Y:S01]  /*ea70*/  IMAD R199, R198, 0x8, R16 ;  /* 0x00000008c6c77824 */ /* 0x000fe200078e0210 */
[----:B------:R-:W-:-:S04]  /*ea80*/  SHF.L.U32 R15, R23, 0x1f, RZ ;  /* 0x0000001f170f7819 */ /* 0x000fc800000006ff */
[----:B------:R0:W1:Y:S01]  /*ea90*/  SYNCS.PHASECHK.TRANS64.TRYWAIT P1, [R199+URZ+0x38830], R15 ;  /* 0x0388300fc70075a7 */ /* 0x000062000802017f */
[----:B------:R-:W-:Y:S05]  /*eaa0*/  @!P0 BRA `(.L_x_3465) ;  /* 0x0000000000048947 */ /* 0x000fea0003800000 */
[----:B------:R-:W-:Y:S01]  /*eab0*/  BPT.TRAP 0x1 ;  /* 0x000000040000795c */ /* 0x000fe20000300000 */
.L_x_3465:
[----:B------:R-:W-:Y:S01]  /*eac0*/  BSSY B2, `(.L_x_3466) ;  /* 0x0000006000027945 */ /* 0x000fe20003800000 */
[----:B------:R-:W-:Y:S02]  /*ead0*/  IMAD R156, R198, 0x200, R194 ;  /* 0x00000200c69c7824 */ /* 0x000fe400078e02c2 */
[----:B------:R-:W-:Y:S01]  /*eae0*/  IMAD.MOV.U32 R157, RZ, RZ, 0x40000040 ;  /* 0x40000040ff9d7424 */ /* 0x000fe200078e00ff */
[----:B-1----:R-:W-:Y:S06]  /*eaf0*/  @P1 BRA `(.L_x_3467) ;  /* 0x0000000000081947 */ /* 0x002fec0003800000 */
[----:B------:R-:W1:Y:S02]  /*eb00*/  SYNCS.PHASECHK.TRANS64.TRYWAIT P1, [R199+URZ+0x38830], R15 ;  /* 0x0388300fc70075a7 */ /* 0x000e64000802017f */
[----:B-1----:R-:W-:Y:S05]  /*eb10*/  @!P1 BRA `(.L_x_3468) ;  /* 0x0000018800589947 */ /* 0x002fea0003800000 */
.L_x_3467:
[----:B------:R-:W-:Y:S05]  /*eb20*/  BSYNC B2 ;  /* 0x0000000000027941 */ /* 0x000fea0003800000 */
.L_x_3466:
        /* <DEDUP_REMOVED lines=36> */
.L_x_3469:
[----:B------:R2:W3:Y:S01]  /*ed70*/  SYNCS.PHASECHK.TRANS64.TRYWAIT P1, [R199+URZ+0x38850], R15 ;  /* 0x0388500fc70075a7 */ /* 0x0004e2000802017f */
[----:B------:R-:W-:Y:S05]  /*ed80*/  @!P0 BRA `(.L_x_3470) ;  /* 0x0000000000048947 */ /* 0x000fea0003800000 */
[----:B------:R-:W-:Y:S01]  /*ed90*/  BPT.TRAP 0x1 ;  /* 0x000000040000795c */ /* 0x000fe20000300000 */
.L_x_3470:
[----:B------:R-:W-:Y:S04]  /*eda0*/  BSSY B2, `(.L_x_3471) ;  /* 0x0000004000027945 */ /* 0x000fe80003800000 */
[----:B---3--:R-:W-:Y:S05]  /*edb0*/  @P1 BRA `(.L_x_3472) ;  /* 0x0000000000081947 */ /* 0x008fea0003800000 */
[----:B------:R-:W3:Y:S02]  /*edc0*/  SYNCS.PHASECHK.TRANS64.TRYWAIT P1, [R199+URZ+0x38850], R15 ;  /* 0x0388500fc70075a7 */ /* 0x000ee4000802017f */
[----:B---3--:R-:W-:Y:S05]  /*edd0*/  @!P1 BRA `(.L_x_3473) ;  /* 0x0000018400bc9947 */ /* 0x008fea0003800000 */
.L_x_3472:
[----:B------:R-:W-:Y:S05]  /*ede0*/  BSYNC B2 ;  /* 0x0000000000027941 */ /* 0x000fea0003800000 */
.L_x_3471:
[----:B------:R-:W-:Y:S01]  /*edf0*/  IMAD R200, R198, 0x1000, R195 ;  /* 0x00001000c6c87824 */ /* 0x000fe200078e02c3 */
[----:B------:R-:W-:Y:S01]  /*ee00*/  R2UR UR4, R2 ;  /* 0x00000000020472ca */ /* 0x000fe200000e0000 */
[----:B------:R-:W-:Y:S01]  /*ee10*/  IMAD.MOV.U32 R201, RZ, RZ, 0x40000040 ;  /* 0x40000040ffc97424 */ /* 0x000fe200078e00ff */
[----:B------:R-:W-:Y:S01]  /*ee20*/  R2UR UR5, R3 ;  /* 0x00000000030572ca */ /* 0x000fe200000e0000 */
[----:B------:R-:W-:Y:S01]  /*ee30*/  WARPGROUP.ARRIVE ;  /* 0x00000000000079c5 */ /* 0x000fe20000000000 */
[----:B------:R-:W-:Y:S01]  /*ee40*/  R2UR UR6, R200 ;  /* 0x00000000c80672ca */ /* 0x000fe200000e0000 */
[----:B------:R-:W-:Y:S01]  /*ee50*/  VIADD R202, R2, 0x2 ;  /* 0x0000000202ca7836 */ /* 0x000fe20000000000 */
[----:B------:R-:W-:Y:S01]  /*ee60*/  R2UR UR7, R201 ;  /* 0x00000000c90772ca */ /* 0x000fe200000e0000 */
[----:B------:R-:W-:Y:S02]  /*ee70*/  IMAD.MOV.U32 R203, RZ, RZ, 0x40000040 ;  /* 0x40000040ffcb7424 */ /* 0x000fe400078e00ff */
[----:B------:R-:W4:Y:S01]  /*ee80*/  S2R R21, SR_TID.X ;  /* 0x0000000000157919 */ /* 0x000f220000002100 */
[----:B------:R-:W-:-:S02]  /*ee90*/  VIADD R204, R200, 0x800 ;  /* 0x00000800c8cc7836 */ /* 0x000fc40000000000 */
[----:B------:R-:W-:-:S07]  /*eea0*/  VIADD R205, R2, 0x800 ;  /* 0x0000080002cd7836 */ /* 0x000fce0000000000 */
        /* <DEDUP_REMOVED lines=9> */
[----:B----4-:R-:W-:-:S05]  /*ef40*/  SHF.R.U32.HI R21, RZ, 0x7, R21 ;  /* 0x00000007ff157819 */ /* 0x010fca0000011615 */
[----:B0123--:R-:W0:Y:S02]  /*ef50*/  SHFL.IDX PT, R15, R21, RZ, 0x1f ;  /* 0x00001fff150f7589 */ /* 0x00fe2400000e0000 */
[----:B0-----:R-:W-:Y:S01]  /*ef60*/  ISETP.GT.AND P1, PT, R15, 0x7f, PT ;  /* 0x0000007f0f00780c */ /* 0x001fe20003f24270 */
[----:B------:R-:W-:-:S03]  /*ef70*/  IMAD.MOV.U32 R15, RZ, RZ, 0x4 ;  /* 0x00000004ff0f7424 */ /* 0x000fc600078e00ff */
        /* <DEDUP_REMOVED lines=367> */
.L_x_3474:
[----:B------:R-:W2:Y:S01]  /*10670*/  LDL R200, [R1+0x8] ;  /* 0x0000080001c87983 */ /* 0x000ea20000100800 */
[----:B------:R-:W0:Y:S02]  /*10680*/  LDC R15, c[0x0][0x448] ;  /* 0x00011200ff0f7b82 */ /* 0x000e240000000800 */
[----:B0-----:R-:W-:-:S13]  /*10690*/  ISETP.NE.AND P1, PT, R15, 0x1, PT ;  /* 0x000000010f00780c */ /* 0x001fda0003f25270 */
[----:B------:R-:W0:Y:S08]  /*106a0*/  @P1 LDC R21, c[0x0][0x44c] ;  /* 0x00011300ff151b82 */ /* 0x000e300000000800 */
[----:B------:R-:W1:Y:S01]  /*106b0*/  @P1 LDC R15, c[0x0][0x450] ;  /* 0x00011400ff0f1b82 */ /* 0x000e620000000800 */
[----:B------:R-:W-:Y:S01]  /*106c0*/  UISETP.NE.AND UP0, UPT, UR48, URZ, UPT ;  /* 0x0000003f3000728c */ /* 0x000fe2000bf05270 */
[----:B--2---:R-:W-:-:S04]  /*106d0*/  IMAD.IADD R207, R200, 0x1, R208 ;  /* 0x00000001c8cf7824 */ /* 0x004fc800078e02d0 */
[----:B0-----:R-:W-:-:S05]  /*106e0*/  @P1 IMAD.HI.U32 R21, R207, R21, RZ ;  /* 0x00000015cf151227 */ /* 0x001fca00078e00ff */
[----:B-1----:R-:W-:Y:S01]  /*106f0*/  @P1 SHF.R.U32.HI R207, RZ, R15, R21 ;  /* 0x0000000fffcf1219 */ /* 0x002fe20000011615 */
[----:B------:R-:W-:-:S04]  /*10700*/  VIADD R15, R199, 0x38840 ;  /* 0x00038840c70f7836 */ /* 0x000fc80000000000 */
[----:B------:R-:W0:Y:S01]  /*10710*/  SHFL.IDX PT, R226, R207, RZ, 0x1c1f ;  /* 0x001c1fffcfe27589 */ /* 0x000e2200000e0000 */
[----:B------:R-:W-:-:S04]  /*10720*/  PRMT R15, R188, 0x654, R15 ;  /* 0x00000654bc0f7816 */ /* 0x000fc8000000000f */
[----:B------:R1:W-:Y:S01]  /*10730*/  SYNCS.ARRIVE.TRANS64.RED.A1T0 RZ, [R15+URZ], RZ ;  /* 0x000000ff0fff79a7 */ /* 0x0003e2000810043f */
[----:B------:R-:W-:Y:S01]  /*10740*/  IMAD.U32 R21, RZ, RZ, UR43 ;  /* 0x0000002bff157e24 */ /* 0x000fe2000f8e00ff */
[----:B------:R-:W-:Y:S01]  /*10750*/  PLOP3.LUT P1, PT, PT, PT, UP0, 0x40, 0x0 ;  /* 0x000000000000781c */ /* 0x000fe20003f2e808 */
[----:B-1----:R-:W-:-:S03]  /*10760*/  IMAD.SHL.U32 R15, R14, 0x40, RZ ;  /* 0x000000400e0f7824 */ /* 0x002fc600078e00ff */
[----:B------:R-:W-:Y:S02]  /*10770*/  LOP3.LUT R205, RZ, R21, RZ, 0x33, !PT ;  /* 0x00000015ffcd7212 */ /* 0x000fe400078e33ff */
[----:B------:R-:W-:-:S04]  /*10780*/  IADD3 R204, -R184, 0x1, -R15 ;  /* 0x00000001b8cc7810 */ /* 0x000fc80007ffe90f */
[----:B------:R-:W-:-:S05]  /*10790*/  IADD3 R204, -R185, R204, R186 ;  /* 0x000000ccb9cc7210 */ /* 0x000fca0007ffe1ba */
[----:B------:R-:W-:Y:S02]  /*107a0*/  IMAD.IADD R205, R205, 0x1, R204 ;  /* 0x00000001cdcd7824 */ /* 0x000fe400078e02cc */
[----:B------:R-:W-:Y:S02]  /*107b0*/  VIADD R204, R204, UR46 ;  /* 0x0000002ecccc7c36 */ /* 0x000fe40008000000 */
[C---:B0-----:R-:W-:Y:S02]  /*107c0*/  IMAD.IADD R202, R226.reuse, 0x1, R205 ;  /* 0x00000001e2ca7824 */ /* 0x041fe400078e02cd */
        /* <DEDUP_REMOVED lines=14> */
.L_x_3477:
[----:B------:R-:W-:-:S05]  /*108b0*/  IMAD.U32 R227, RZ, RZ, UR42 ;  /* 0x0000002affe37e24 */ /* 0x000fca000f8e00ff */
[----:B------:R-:W-:-:S13]  /*108c0*/  ISETP.NE.AND P1, PT, R227, 0x1, PT ;  /* 0x00000001e300780c */ /* 0x000fda0003f25270 */
[----:B------:R-:W0:Y:S02]  /*108d0*/  @P1 LDC.64 R200, c[0x0][0xae0] ;  /* 0x0002b800ffc81b82 */ /* 0x000e240000000a00 */
[----:B0-----:R-:W-:-:S05]  /*108e0*/  @P1 IMAD.HI.U32 R200, R226, R200, RZ ;  /* 0x000000c8e2c81227 */ /* 0x001fca00078e00ff */
[----:B------:R-:W-:-:S07]  /*108f0*/  @P1 SHF.R.U32.HI R226, RZ, R201, R200 ;  /* 0x000000c9ffe21219 */ /* 0x000fce00000116c8 */
.L_x_3478:
[----:B------:R-:W-:Y:S05]  /*10900*/  BSYNC B2 ;  /* 0x0000000000027941 */ /* 0x000fea0003800000 */
.L_x_3476:
[----:B------:R-:W-:-:S04]  /*10910*/  IMAD R226, R226, R227, -R15 ;  /* 0x000000e3e2e27224 */ /* 0x000fc800078e0a0f */
[----:B------:R-:W-:-:S05]  /*10920*/  IMAD.IADD R226, R226, 0x1, -R184 ;  /* 0x00000001e2e27824 */ /* 0x000fca00078e0ab8 */
[----:B------:R-:W-:Y:S02]  /*10930*/  VIMNMX R202, R202, R226, !PT ;  /* 0x000000e2caca7248 */ /* 0x000fe40007fe0100 */
[----:B------:R-:W-:-:S07]  /*10940*/  VIADDMNMX R203, R226, R227, R203, PT ;  /* 0x000000e3e2cb7246 */ /* 0x000fce00038001cb */
.L_x_3475:
[----:B------:R-:W-:Y:S01]  /*10950*/  ISETP.GT.AND P1, PT, R14, -0x1, PT ;  /* 0xffffffff0e00780c */ /* 0x000fe20003f24270 */
[----:B------:R-:W0:Y:S01]  /*10960*/  SHFL.IDX PT, R207, R207, 0x1, 0x1c1f ;  /* 0x003c1f00cfcf7f89 */ /* 0x000e2200000e0000 */
[----:B------:R-:W-:Y:S02]  /*10970*/  UISETP.NE.AND UP0, UPT, UR48, URZ, UPT ;  /* 0x0000003f3000728c */ /* 0x000fe4000bf05270 */
[C---:B------:R-:W-:Y:S02]  /*10980*/  ISETP.GT.AND P4, PT, R202.reuse, RZ, P1 ;  /* 0x000000ffca00720c */ /* 0x040fe40000f84270 */
[C---:B------:R-:W-:Y:S02]  /*10990*/  ISETP.GT.AND P3, PT, R202.reuse, 0x1, P1 ;  /* 0x00000001ca00780c */ /* 0x040fe40000f64270 */
[----:B------:R-:W-:Y:S02]  /*109a0*/  ISETP.LT.OR P4, PT, R203, 0x1, P4 ;  /* 0x00000001cb00780c */ /* 0x000fe40002781670 */
[----:B------:R-:W-:-:S02]  /*109b0*/  ISETP.GT.AND P5, PT, R202, 0x8, P1 ;  /* 0x00000008ca00780c */ /* 0x000fc40000fa4270 */
[----:B------:R-:W-:Y:S02]  /*109c0*/  ISETP.GT.AND P2, PT, R202, 0x9, P1 ;  /* 0x00000009ca00780c */ /* 0x000fe40000f44270 */
[----:B------:R-:W-:Y:S02]  /*109d0*/  FSEL R200, R152, -INF , !P4 ;  /* 0xff80000098c87808 */ /* 0x000fe40006000000 */
[----:B------:R-:W-:Y:S02]  /*109e0*/  ISETP.GT.AND P4, PT, R202, 0x10, P1 ;  /* 0x00000010ca00780c */ /* 0x000fe40000f84270 */
[C---:B------:R-:W-:Y:S02]  /*109f0*/  ISETP.LT.OR P3, PT, R203.reuse, 0x2, P3 ;  /* 0x00000002cb00780c */ /* 0x040fe40001f61670 */
[C---:B------:R-:W-:Y:S02]  /*10a00*/  ISETP.LT.OR P5, PT, R203.reuse, 0x9, P5 ;  /* 0x00000009cb00780c */ /* 0x040fe40002fa1670 */
[----:B------:R-:W-:-:S02]  /*10a10*/  ISETP.LT.OR P2, PT, R203, 0xa, P2 ;  /* 0x0000000acb00780c */ /* 0x000fc40001741670 */
[----:B------:R-:W-:Y:S01]  /*10a20*/  ISETP.LT.OR P4, PT, R203, 0x11, P4 ;  /* 0x00000011cb00780c */ /* 0x000fe20002781670 */
[--C-:B0-----:R-:W-:Y:S01]  /*10a30*/  IMAD.IADD R204, R204, 0x1, R207.reuse ;  /* 0x00000001cccc7824 */ /* 0x101fe200078e02cf */
[----:B------:R-:W-:Y:S01]  /*10a40*/  FSEL R201, R153, -INF , !P3 ;  /* 0xff80000099c97808 */ /* 0x000fe20005800000 */
[----:B------:R-:W-:Y:S01]  /*10a50*/  IMAD.IADD R205, R205, 0x1, R207 ;  /* 0x00000001cdcd7824 */ /* 0x000fe200078e02cf */
[----:B------:R-:W-:Y:S02]  /*10a60*/  FSEL R156, R156, -INF , !P5 ;  /* 0xff8000009c9c7808 */ /* 0x000fe40006800000 */
[----:B------:R-:W-:Y:S02]  /*10a70*/  FSEL R157, R157, -INF , !P2 ;  /* 0xff8000009d9d7808 */ /* 0x000fe40005000000 */
[C---:B------:R-:W-:Y:S02]  /*10a80*/  ISETP.GT.AND P3, PT, R202.reuse, 0x11, P1 ;  /* 0x00000011ca00780c */ /* 0x040fe40000f64270 */
[----:B------:R-:W-:-:S02]  /*10a90*/  ISETP.GT.AND P5, PT, R202, 0x18, P1 ;  /* 0x00000018ca00780c */ /* 0x000fc40000fa4270 */
[----:B------:R-:W-:Y:S02]  /*10aa0*/  ISETP.GT.AND P2, PT, R202, 0x19, P1 ;  /* 0x00000019ca00780c */ /* 0x000fe40000f44270 */
[----:B------:R-:W-:Y:S02]  /*10ab0*/  FSEL R160, R160, -INF , !P4 ;  /* 0xff800000a0a07808 */ /* 0x000fe40006000000 */
[----:B------:R-:W-:Y:S02]  /*10ac0*/  ISETP.GT.AND P4, PT, R202, 0x20, P1 ;  /* 0x00000020ca00780c */ /* 0x000fe40000f84270 */
[C---:B------:R-:W-:Y:S02]  /*10ad0*/  ISETP.LT.OR P3, PT, R203.reuse, 0x12, P3 ;  /* 0x00000012cb00780c */ /* 0x040fe40001f61670 */
[C---:B------:R-:W-:Y:S02]  /*10ae0*/  ISETP.LT.OR P5, PT, R203.reuse, 0x19, P5 ;  /* 0x00000019cb00780c */ /* 0x040fe40002fa1670 */
[----:B------:R-:W-:-:S02]  /*10af0*/  ISETP.LT.OR P2, PT, R203, 0x1a, P2 ;  /* 0x0000001acb00780c */ /* 0x000fc40001741670 */
[----:B------:R-:W-:Y:S02]  /*10b00*/  ISETP.LT.OR P4, PT, R203, 0x21, P4 ;  /* 0x00000021cb00780c */ /* 0x000fe40002781670 */
[----:B------:R-:W-:Y:S02]  /*10b10*/  FSEL R161, R161, -INF , !P3 ;  /* 0xff800000a1a17808 */ /* 0x000fe40005800000 */
        /* <DEDUP_REMOVED lines=18> */
[----:B------:R-:W-:Y:S02]  /*10c40*/  PLOP3.LUT P4, PT, PT, PT, UP0, 0x40, 0x0 ;  /* 0x000000000000781c */ /* 0x000fe40003f8e808 */
        /* <DEDUP_REMOVED lines=19> */
.L_x_3481:
[----:B------:R-:W-:-:S05]  /*10d80*/  IMAD.U32 R176, RZ, RZ, UR42 ;  /* 0x0000002affb07e24 */ /* 0x000fca000f8e00ff */
[----:B------:R-:W-:-:S13]  /*10d90*/  ISETP.NE.AND P2, PT, R176, 0x1, PT ;  /* 0x00000001b000780c */ /* 0x000fda0003f45270 */
[----:B------:R-:W0:Y:S02]  /*10da0*/  @P2 LDC.64 R152, c[0x0][0xae0] ;  /* 0x0002b800ff982b82 */ /* 0x000e240000000a00 */
[----:B0-----:R-:W-:-:S05]  /*10db0*/  @P2 IMAD.HI.U32 R152, R207, R152, RZ ;  /* 0x00000098cf982227 */ /* 0x001fca00078e00ff */
[----:B------:R-:W-:-:S07]  /*10dc0*/  @P2 SHF.R.U32.HI R207, RZ, R153, R152 ;  /* 0x00000099ffcf2219 */ /* 0x000fce0000011698 */
.L_x_3482:
[----:B------:R-:W-:Y:S05]  /*10dd0*/  BSYNC B2 ;  /* 0x0000000000027941 */ /* 0x000fea0003800000 */
.L_x_3480:
[----:B------:R-:W-:-:S04]  /*10de0*/  IMAD R15, R207, R176, -R15 ;  /* 0x000000b0cf0f7224 */ /* 0x000fc800078e0a0f */
[----:B------:R-:W-:-:S05]  /*10df0*/  IMAD.IADD R15, R15, 0x1, -R184 ;  /* 0x000000010f0f7824 */ /* 0x000fca00078e0ab8 */
[----:B------:R-:W-:Y:S02]  /*10e00*/  VIMNMX R205, R205, R15, !PT ;  /* 0x0000000fcdcd7248 */ /* 0x000fe40007fe0100 */
[----:B------:R-:W-:-:S07]  /*10e10*/  VIADDMNMX R204, R15, R176, R204, PT ;  /* 0x000000b00fcc7246 */ /* 0x000fce00038001cc */
.L_x_3479:
        /* <DEDUP_REMOVED lines=40> */
[----:B------:R-:W0:Y:S01]  /*110a0*/  SHFL.BFLY PT, R152, R15, 0x2, 0x1f ;  /* 0x0c401f000f987f89 */ /* 0x000e2200000e0000 */
        /* <DEDUP_REMOVED lines=14> */
[----:B0-----:R-:W-:Y:S02]  /*11190*/  FMNMX.FTZ R152, R15, R152, !PT ;  /* 0x000000980f987209 */ /* 0x001fe40007810000 */
[C---:B------:R-:W-:Y:S02]  /*111a0*/  LOP3.LUT P0, RZ, R22.reuse, 0x400000, RZ, 0xc0, !PT ;  /* 0x0040000016ff7812 */ /* 0x040fe4000780c0ff */
[----:B------:R-:W-:Y:S01]  /*111b0*/  LOP3.LUT R22, R22, 0xfffffff7, RZ, 0xc0, !PT ;  /* 0xfffffff716167812 */ /* 0x000fe200078ec0ff */
[----:B------:R-:W0:Y:S01]  /*111c0*/  SHFL.BFLY PT, R176, R152, 0x1, 0x1f ;  /* 0x0c201f0098b07f89 */ /* 0x000e2200000e0000 */
        /* <DEDUP_REMOVED lines=12> */
[----:B0-----:R-:W-:Y:S02]  /*11290*/  FMNMX.FTZ R176, R152, R176, !PT ;  /* 0x000000b098b07209 */ /* 0x001fe40007810000 */
        /* <DEDUP_REMOVED lines=23> */
[----:B------:R-:W-:Y:S01]  /*11410*/  FMNMX.FTZ R168, R154, R20, !PT ;  /* 0x000000149aa87209 */ /* 0x000fe20007810000 */
[-CC-:B------:R-:W-:Y:S01]  /*11420*/  FFMA.FTZ R200, R200, R15.reuse, -R152.reuse ;  /* 0x0000000fc8c87223 */ /* 0x180fe20000010898 */
[----:B------:R-:W-:Y:S01]  /*11430*/  LOP3.LUT P5, RZ, R22, 0x40, RZ, 0xc0, !PT ;  /* 0x0000004016ff7812 */ /* 0x000fe200078ac0ff */
[-CC-:B------:R-:W-:Y:S01]  /*11440*/  FFMA.FTZ R201, R201, R15.reuse, -R152.reuse ;  /* 0x0000000fc9c97223 */ /* 0x180fe20000010898 */
[----:B------:R-:W-:Y:S01]  /*11450*/  FMNMX.FTZ R168, R155, R168, !PT ;  /* 0x000000a89ba87209 */ /* 0x000fe20007810000 */
[-CC-:B------:R-:W-:Y:S01]  /*11460*/  FFMA.FTZ R156, R156, R15.reuse, -R152.reuse ;  /* 0x0000000f9c9c7223 */ /* 0x180fe20000010898 */
[----:B------:R-:W-:Y:S01]  /*11470*/  LOP3.LUT P0, RZ, R22, 0x10, RZ, 0xc0, !PT ;  /* 0x0000001016ff7812 */ /* 0x000fe2000780c0ff */
[-CC-:B------:R-:W-:Y:S01]  /*11480*/  FFMA.FTZ R157, R157, R15.reuse, -R152.reuse ;  /* 0x0000000f9d9d7223 */ /* 0x180fe20000010898 */
[----:B------:R-:W-:Y:S01]  /*11490*/  FMNMX.FTZ R168, R158, R168, !PT ;  /* 0x000000a89ea87209 */ /* 0x000fe20007810000 */
[-CC-:B------:R-:W-:Y:S01]  /*114a0*/  FFMA.FTZ R160, R160, R15.reuse, -R152.reuse ;  /* 0x0000000fa0a07223 */ /* 0x180fe20000010898 */
[----:B------:R-:W-:Y:S01]  /*114b0*/  FSEL R170, R170, -INF , !P5 ;  /* 0xff800000aaaa7808 */ /* 0x000fe20006800000 */
        /* <DEDUP_REMOVED lines=18> */
[----:B------:R-:W-:Y:S01]  /*115e0*/  FFMA.FTZ R152, R181, R15, -R152 ;  /* 0x0000000fb5987223 */ /* 0x000fe20000010898 */
[----:B------:R-:W-:Y:S01]  /*115f0*/  LOP3.LUT P5, RZ, R22, 0x200000, RZ, 0xc0, !PT ;  /* 0x0020000016ff7812 */ /* 0x000fe200078ac0ff */
[----:B------:R0:W-:Y:S01]  /*11600*/  MUFU.EX2 R203, R156 ;  /* 0x0000009c00cb7308 */ /* 0x0001e20000000800 */
[----:B------:R-:W-:-:S02]  /*11610*/  FMNMX.FTZ R168, R170, R168, !PT ;  /* 0x000000a8aaa87209 */ /* 0x000fc40007810000 */
[----:B------:R-:W-:Y:S02]  /*11620*/  FSEL R175, R175, -INF , !P0 ;  /* 0xff800000afaf7808 */ /* 0x000fe40004000000 */
[----:B------:R-:W-:Y:S02]  /*11630*/  FMNMX.FTZ R168, R171, R168, !PT ;  /* 0x000000a8aba87209 */ /* 0x000fe40007810000 */
[----:B------:R-:W-:Y:S01]  /*11640*/  FSEL R178, R178, -INF , !P5 ;  /* 0xff800000b2b27808 */ /* 0x000fe20006800000 */
[----:B------:R-:W-:Y:S01]  /*11650*/  MUFU.EX2 R204, R157 ;  /* 0x0000009d00cc7308 */ /* 0x000fe20000000800 */
[----:B------:R-:W-:Y:S01]  /*11660*/  FMNMX.FTZ R168, R174, R168, !PT ;  /* 0x000000a8aea87209 */ /* 0x000fe20007810000 */
[----:B0-----:R-:W-:Y:S01]  /*11670*/  IMAD.MOV R156, RZ, RZ, -R210 ;  /* 0x000000ffff9c7224 */ /* 0x001fe200078e0ad2 */
[----:B------:R-:W-:Y:S02]  /*11680*/  LOP3.LUT P0, RZ, R22, 0x80000, RZ, 0xc0, !PT ;  /* 0x0008000016ff7812 */ /* 0x000fe4000780c0ff */
[----:B------:R-:W-:-:S02]  /*11690*/  FMNMX.FTZ R168, R175, R168, !PT ;  /* 0x000000a8afa87209 */ /* 0x000fc40007810000 */
[----:B------:R-:W-:Y:S01]  /*116a0*/  ISETP.NE.AND P1, PT, R184, R156, PT ;  /* 0x0000009cb800720c */ /* 0x000fe20003f25270 */
[----:B------:R-:W-:Y:S01]  /*116b0*/  MUFU.EX2 R157, R160 ;  /* 0x000000a0009d7308 */ /* 0x000fe20000000800 */
[----:B------:R-:W-:-:S04]  /*116c0*/  FMNMX.FTZ R168, R178, R168, !PT ;  /* 0x000000a8b2a87209 */ /* 0x000fc80007810000 */
[----:B------:R-:W-:-:S03]  /*116d0*/  FMNMX.FTZ R168, R179, R168, !PT ;  /* 0x000000a8b3a87209 */ /* 0x000fc60007810000 */
[----:B------:R-:W-:Y:S01]  /*116e0*/  MUFU.EX2 R160, R153 ;  /* 0x0000009900a07308 */ /* 0x000fe20000000800 */
[----:B------:R-:W-:-:S04]  /*116f0*/  FMNMX.FTZ R168, R182, R168, !PT ;  /* 0x000000a8b6a87209 */ /* 0x000fc80007810000 */
[----:B------:R-:W-:-:S03]  /*11700*/  FMNMX.FTZ R168, R183, R168, !PT ;  /* 0x000000a8b7a87209 */ /* 0x000fc60007810000 */
[----:B------:R0:W1:Y:S02]  /*11710*/  MUFU.EX2 R153, R7 ;  /* 0x0000000700997308 */ /* 0x0000640000000800 */
[----:B------:R-:W2:Y:S06]  /*11720*/  SHFL.BFLY PT, R181, R168, 0x2, 0x1f ;  /* 0x0c401f00a8b57f89 */ /* 0x000eac00000e0000 */
[----:B------:R-:W3:Y:S01]  /*11730*/  MUFU.EX2 R200, R200 ;  /* 0x000000c800c87308 */ /* 0x000ee20000000800 */
[----:B0-----:R-:W-:-:S04]  /*11740*/  @!P1 IMAD R7, R17, 0x40, R197 ;  /* 0x0000004011079824 */ /* 0x001fc800078e02c5 */
[----:B------:R-:W-:-:S03]  /*11750*/  @!P1 IMAD R7, R7, 0x4, R16 ;  /* 0x0000000407079824 */ /* 0x000fc600078e0210 */
[----:B------:R-:W0:Y:S01]  /*11760*/  MUFU.EX2 R201, R201 ;  /* 0x000000c900c97308 */ /* 0x000e220000000800 */
[-C--:B-1----:R-:W-:Y:S01]  /*11770*/  FMUL.FTZ R24, R24, R153.reuse ;  /* 0x0000009918187220 */ /* 0x082fe20000410000 */
[----:B------:R-:W-:Y:S01]  /*11780*/  @!P1 STS [R7+0x38400], R153 ;  /* 0x0384009907009388 */ /* 0x000fe20000000800 */
[-C--:B------:R-:W-:Y:S01]  /*11790*/  FMUL.FTZ R25, R25, R153.reuse ;  /* 0x0000009919197220 */ /* 0x080fe20000410000 */
[-C--:B------:R-:W-:Y:S01]  /*117a0*/  FMUL.FTZ R28, R28, R153.reuse ;  /* 0x000000991c1c7220 */ /* 0x080fe20000410000 */
[-C--:B------:R-:W-:Y:S01]  /*117b0*/  FMUL.FTZ R29, R29, R153.reuse ;  /* 0x000000991d1d7220 */ /* 0x080fe20000410000 */
[-C--:B------:R-:W-:Y:S01]  /*117c0*/  FMUL.FTZ R32, R32, R153.reuse ;  /* 0x0000009920207220 */ /* 0x080fe20000410000 */
[----:B------:R-:W-:Y:S01]  /*117d0*/  FMUL.FTZ R33, R33, R153 ;  /* 0x0000009921217220 */ /* 0x000fe20000410000 */
[----:B------:R-:W-:Y:S01]  /*117e0*/  MUFU.EX2 R17, R172 ;  /* 0x000000ac00117308 */ /* 0x000fe20000000800 */
[----:B---3--:R-:W-:Y:S01]  /*117f0*/  FFMA.FTZ R6, R153, R6, R200 ;  /* 0x0000000699067223 */ /* 0x008fe200000100c8 */
[----:B--2---:R-:W-:Y:S01]  /*11800*/  FMNMX.FTZ R168, R168, R181, !PT ;  /* 0x000000b5a8a87209 */ /* 0x004fe20007810000 */
[-C--:B------:R-:W-:Y:S01]  /*11810*/  FMUL.FTZ R36, R36, R153.reuse ;  /* 0x0000009924247220 */ /* 0x080fe20000410000 */
[-C--:B------:R-:W-:Y:S01]  /*11820*/  FMUL.FTZ R37, R37, R153.reuse ;  /* 0x0000009925257220 */ /* 0x080fe20000410000 */
[-C--:B------:R-:W-:Y:S01]  /*11830*/  FMUL.FTZ R40, R40, R153.reuse ;  /* 0x0000009928287220 */ /* 0x080fe20000410000 */
[-C--:B------:R-:W-:Y:S01]  /*11840*/  FMUL.FTZ R41, R41, R153.reuse ;  /* 0x0000009929297220 */ /* 0x080fe20000410000 */
[----:B------:R-:W1:Y:S01]  /*11850*/  SHFL.BFLY PT, R205, R168, 0x1, 0x1f ;  /* 0x0c201f00a8cd7f89 */ /* 0x000e6200000e0000 */
[----:B------:R-:W-:Y:S01]  /*11860*/  MUFU.EX2 R181, R161 ;  /* 0x000000a100b57308 */ /* 0x000fe20000000800 */
[----:B0-----:R-:W-:Y:S01]  /*11870*/  FADD.FTZ R6, R201, R6 ;  /* 0x00000006c9067221 */ /* 0x001fe20000010000 */
[-C--:B------:R-:W-:Y:S01]  /*11880*/  FMUL.FTZ R44, R44, R153.reuse ;  /* 0x000000992c2c7220 */ /* 0x080fe20000410000 */
[-C--:B------:R-:W-:Y:S01]  /*11890*/  FMUL.FTZ R45, R45, R153.reuse ;  /* 0x000000992d2d7220 */ /* 0x080fe20000410000 */
[-C--:B------:R-:W-:Y:S01]  /*118a0*/  FMUL.FTZ R48, R48, R153.reuse ;  /* 0x0000009930307220 */ /* 0x080fe20000410000 */
[----:B------:R-:W-:Y:S01]  /*118b0*/  FADD.FTZ R6, R203, R6 ;  /* 0x00000006cb067221 */ /* 0x000fe20000010000 */
        /* <DEDUP_REMOVED lines=21> */
[----:B------:R-:W-:Y:S01]  /*11a10*/  FSETP.NEU.FTZ.AND P2, PT, R168, -INF , PT ;  /* 0xff800000a800780b */ /* 0x000fe20003f5d000 */
[-C--:B------:R-:W-:Y:S01]  /*11a20*/  FMUL.FTZ R84, R84, R153.reuse ;  /* 0x0000009954547220 */ /* 0x080fe20000410000 */
[-C--:B------:R-:W-:Y:S01]  /*11a30*/  FMUL.FTZ R85, R85, R153.reuse ;  /* 0x0000009955557220 */ /* 0x080fe20000410000 */
[-C--:B------:R-:W-:Y:S01]  /*11a40*/  FMUL.FTZ R88, R88, R153.reuse ;  /* 0x0000009958587220 */ /* 0x080fe20000410000 */
[----:B------:R-:W-:Y:S01]  /*11a50*/  FSEL R156, R168, RZ, P2 ;  /* 0x000000ffa89c7208 */ /* 0x000fe20001000000 */
[----:B------:R-:W-:Y:S01]  /*11a60*/  MUFU.EX2 R177, R177 ;  /* 0x000000b100b17308 */ /* 0x000fe20000000800 */
[-C--:B------:R-:W-:Y:S01]  /*11a70*/  FMUL.FTZ R89, R89, R153.reuse ;  /* 0x0000009959597220 */ /* 0x080fe20000410000 */
[-C--:B------:R-:W-:Y:S01]  /*11a80*/  FMUL.FTZ R92, R92, R153.reuse ;  /* 0x000000995c5c7220 */ /* 0x080fe20000410000 */
[-C--:B------:R-:W-:Y:S01]  /*11a90*/  FMUL.FTZ R93, R93, R153.reuse ;  /* 0x000000995d5d7220 */ /* 0x080fe20000410000 */
[----:B------:R-:W-:Y:S01]  /*11aa0*/  FADD.FTZ R156, -R156, R20 ;  /* 0x000000149c9c7221 */ /* 0x000fe20000010100 */
[-C--:B------:R-:W-:Y:S01]  /*11ab0*/  FMUL.FTZ R96, R96, R153.reuse ;  /* 0x0000009960607220 */ /* 0x080fe20000410000 */
[-C--:B------:R-:W-:Y:S01]  /*11ac0*/  FMUL.FTZ R97, R97, R153.reuse ;  /* 0x0000009961617220 */ /* 0x080fe20000410000 */
[----:B------:R-:W-:Y:S01]  /*11ad0*/  FMUL.FTZ R100, R100, R153 ;  /* 0x0000009964647220 */ /* 0x000fe20000410000 */
[----:B------:R-:W-:Y:S01]  /*11ae0*/  FMUL.FTZ R156, R156, R15 ;  /* 0x0000000f9c9c7220 */ /* 0x000fe20000410000 */
        /* <DEDUP_REMOVED lines=15> */
[----:B------:R-:W-:Y:S01]  /*11be0*/  FMUL.FTZ R128, R128, R153 ;  /* 0x0000009980807220 */ /* 0x000fe20000410000 */
[----:B------:R2:W-:Y:S01]  /*11bf0*/  MUFU.EX2 R169, R173 ;  /* 0x000000ad00a97308 */ /* 0x0005e20000000800 */
[----:B0-----:R-:W-:Y:S01]  /*11c00*/  F2FP.BF16.F32.PACK_AB R156, R201, R200 ;  /* 0x000000c8c99c723e */ /* 0x001fe200000010ff */
[----:B------:R-:W-:Y:S01]  /*11c10*/  FADD.FTZ R201, R204, R6 ;  /* 0x00000006ccc97221 */ /* 0x000fe20000010000 */
[----:B------:R-:W-:-:S02]  /*11c20*/  IMAD R6, R198, 0x1000, R196 ;  /* 0x00001000c6067824 */ /* 0x000fc400078e02c4 */
[-C--:B------:R-:W-:Y:S01]  /*11c30*/  FMUL.FTZ R129, R129, R153.reuse ;  /* 0x0000009981817220 */ /* 0x080fe20000410000 */
[-C--:B------:R-:W-:Y:S01]  /*11c40*/  FMUL.FTZ R132, R132, R153.reuse ;  /* 0x0000009984847220 */ /* 0x080fe20000410000 */
[-C--:B------:R-:W-:Y:S01]  /*11c50*/  FMUL.FTZ R133, R133, R153.reuse ;  /* 0x0000009985857220 */ /* 0x080fe20000410000 */
[-C--:B------:R-:W-:Y:S01]  /*11c60*/  FMUL.FTZ R136, R136, R153.reuse ;  /* 0x0000009988887220 */ /* 0x080fe20000410000 */
[----:B------:R-:W-:Y:S01]  /*11c70*/  MUFU.EX2 R180, R180 ;  /* 0x000000b400b47308 */ /* 0x000fe20000000800 */
[----:B-1----:R0:W-:Y:S01]  /*11c80*/  @!P1 STS [R7+0x38420], R161 ;  /* 0x038420a107009388 */ /* 0x0021e20000000800 */
        /* <DEDUP_REMOVED lines=8> */
[----:B------:R-:W-:Y:S01]  /*11d10*/  FMUL.FTZ R27, R27, R161 ;  /* 0x000000a11b1b7220 */ /* 0x000fe20000410000 */
[----:B0-----:R-:W-:Y:S01]  /*11d20*/  FMUL.FTZ R7, R168, R15 ;  /* 0x0000000fa8077220 */ /* 0x001fe20000410000 */
[-C--:B------:R-:W-:Y:S01]  /*11d30*/  FMUL.FTZ R30, R30, R161.reuse ;  /* 0x000000a11e1e7220 */ /* 0x080fe20000410000 */
[-C--:B------:R-:W-:Y:S01]  /*11d40*/  FMUL.FTZ R31, R31, R161.reuse ;  /* 0x000000a11f1f7220 */ /* 0x080fe20000410000 */
        /* <DEDUP_REMOVED lines=16> */
[-CC-:B--2---:R-:W-:Y:S01]  /*11e50*/  FFMA.FTZ R173, R170, R15.reuse, -R7.reuse ;  /* 0x0000000faaad7223 */ /* 0x184fe20000010807 */
[-CC-:B------:R-:W-:Y:S01]  /*11e60*/  FFMA.FTZ R171, R171, R15.reuse, -R7.reuse ;  /* 0x0000000fabab7223 */ /* 0x180fe20000010807 */
[-CC-:B------:R-:W-:Y:S01]  /*11e70*/  FFMA.FTZ R174, R174, R15.reuse, -R7.reuse ;  /* 0x0000000faeae7223 */ /* 0x180fe20000010807 */
[----:B------:R-:W1:Y:S01]  /*11e80*/  MUFU.EX2 R172, R172 ;  /* 0x000000ac00ac7308 */ /* 0x000e620000000800 */
[-CC-:B------:R-:W-:Y:S01]  /*11e90*/  FFMA.FTZ R175, R175, R15.reuse, -R7.reuse ;  /* 0x0000000fafaf7223 */ /* 0x180fe20000010807 */
[-CC-:B------:R-:W-:Y:S01]  /*11ea0*/  FFMA.FTZ R178, R178, R15.reuse, -R7.reuse ;  /* 0x0000000fb2b27223 */ /* 0x180fe20000010807 */
[-CC-:B------:R-:W-:Y:S01]  /*11eb0*/  FFMA.FTZ R179, R179, R15.reuse, -R7.reuse ;  /* 0x0000000fb3b37223 */ /* 0x180fe20000010807 */
[-CC-:B------:R-:W-:Y:S01]  /*11ec0*/  FFMA.FTZ R182, R182, R15.reuse, -R7.reuse ;  /* 0x0000000fb6b67223 */ /* 0x180fe20000010807 */
[----:B------:R-:W-:Y:S01]  /*11ed0*/  FFMA.FTZ R183, R183, R15, -R7 ;  /* 0x0000000fb7b77223 */ /* 0x000fe20000010807 */
[----:B------:R-:W-:Y:S01]  /*11ee0*/  IMAD.MOV.U32 R7, RZ, RZ, 0x40000040 ;  /* 0x40000040ff077424 */ /* 0x000fe200078e00ff */
[----:B------:R-:W-:Y:S01]  /*11ef0*/  F2FP.BF16.F32.PACK_AB R158, R204, R203 ;  /* 0x000000cbcc9e723e */ /* 0x000fe200000010ff */
[----:B------:R-:W2:Y:S01]  /*11f00*/  MUFU.EX2 R155, R155 ;  /* 0x0000009b009b7308 */ /* 0x000ea20000000800 */
[----:B0-----:R-:W-:Y:S01]  /*11f10*/  FFMA.FTZ R0, R161, R0, R200 ;  /* 0x00000000a1007223 */ /* 0x001fe200000100c8 */
[----:B------:R-:W-:Y:S01]  /*11f20*/  F2FP.BF16.F32.PACK_AB R154, R165, R164 ;  /* 0x000000a4a59a723e */ /* 0x000fe200000010ff */
[-C--:B------:R-:W-:Y:S01]  /*11f30*/  FMUL.FTZ R46, R46, R161.reuse ;  /* 0x000000a12e2e7220 */ /* 0x080fe20000410000 */
[----:B------:R-:W-:Y:S01]  /*11f40*/  R2UR UR7, R7 ;  /* 0x00000000070772ca */ /* 0x000fe200000e0000 */
[----:B------:R-:W-:Y:S01]  /*11f50*/  FADD.FTZ R7, R157, R201 ;  /* 0x000000c99d077221 */ /* 0x000fe20000010000 */
[-C--:B------:R-:W-:Y:S01]  /*11f60*/  FMUL.FTZ R47, R47, R161.reuse ;  /* 0x000000a12f2f7220 */ /* 0x080fe20000410000 */
[-C--:B------:R-:W-:Y:S01]  /*11f70*/  FMUL.FTZ R50, R50, R161.reuse ;  /* 0x000000a132327220 */ /* 0x080fe20000410000 */
[----:B------:R-:W0:Y:S01]  /*11f80*/  MUFU.EX2 R159, R159 ;  /* 0x0000009f009f7308 */ /* 0x000e220000000800 */
[----:B-1----:R-:W-:Y:S01]  /*11f90*/  FADD.FTZ R0, R172, R0 ;  /* 0x00000000ac007221 */ /* 0x002fe20000010000 */
[----:B------:R-:W-:Y:S01]  /*11fa0*/  FADD.FTZ R7, R181, R7 ;  /* 0x00000007b5077221 */ /* 0x000fe20000010000 */
[-C--:B------:R-:W-:Y:S01]  /*11fb0*/  FMUL.FTZ R51, R51, R161.reuse ;  /* 0x000000a133337220 */ /* 0x080fe20000410000 */
[-C--:B------:R-:W-:Y:S01]  /*11fc0*/  FMUL.FTZ R54, R54, R161.reuse ;  /* 0x000000a136367220 */ /* 0x080fe20000410000 */
[-C--:B------:R-:W-:Y:S01]  /*11fd0*/  FMUL.FTZ R55, R55, R161.reuse ;  /* 0x000000a137377220 */ /* 0x080fe20000410000 */
[----:B------:R-:W-:Y:S01]  /*11fe0*/  FADD.FTZ R7, R164, R7 ;  /* 0x00000007a4077221 */ /* 0x000fe20000010000 */
[-C--:B------:R-:W-:Y:S01]  /*11ff0*/  FMUL.FTZ R58, R58, R161.reuse ;  /* 0x000000a13a3a7220 */ /* 0x080fe20000410000 */
[----:B------:R-:W1:Y:S01]  /*12000*/  MUFU.EX2 R162, R162 ;  /* 0x000000a200a27308 */ /* 0x000e620000000800 */
[----:B--2---:R-:W-:Y:S01]  /*12010*/  FADD.FTZ R0, R155, R0 ;  /* 0x000000009b007221 */ /* 0x004fe20000010000 */
[----:B------:R-:W-:Y:S01]  /*12020*/  FADD.FTZ R7, R165, R7 ;  /* 0x00000007a5077221 */ /* 0x000fe20000010000 */
        /* <DEDUP_REMOVED lines=62> */
[----:B------:R-:W-:-:S02]  /*12410*/  R2UR UR6, R6 ;  /* 0x00000000060672ca */ /* 0x000fc400000e0000 */
[----:B0-----:R-:W-:Y:S02]  /*12420*/  F2FP.BF16.F32.PACK_AB R161, R171, R173 ;  /* 0x000000adaba1723e */ /* 0x001fe400000010ff */
[----:B------:R-:W-:Y:S02]  /*12430*/  F2FP.BF16.F32.PACK_AB R162, R169, R17 ;  /* 0x00000011a9a2723e */ /* 0x000fe400000010ff */
[----:B------:R-:W-:Y:S01]  /*12440*/  F2FP.BF16.F32.PACK_AB R164, R177, R202 ;  /* 0x000000cab1a4723e */ /* 0x000fe200000010ff */
[----:B------:R-:W-:Y:S01]  /*12450*/  MUFU.EX2 R178, R178 ;  /* 0x000000b200b27308 */ /* 0x000fe20000000800 */
[----:B--2---:R-:W-:Y:S02]  /*12460*/  F2FP.BF16.F32.PACK_AB R152, R181, R157 ;  /* 0x0000009db598723e */ /* 0x004fe400000010ff */
[----:B------:R-:W-:Y:S01]  /*12470*/  F2FP.BF16.F32.PACK_AB R157, R172, R200 ;  /* 0x000000c8ac9d723e */ /* 0x000fe200000010ff */
[----:B------:R-:W-:Y:S01]  /*12480*/  BAR.SYNC.DEFER_BLOCKING 0xf, 0x100 ;  /* 0x03c4000000007b1d */ /* 0x000fe20000010000 */
[----:B------:R-:W-:Y:S01]  /*12490*/  FADD.FTZ R172, R167, R0 ;  /* 0x00000000a7ac7221 */ /* 0x000fe20000010000 */
[----:B------:R-:W-:Y:S01]  /*124a0*/  FADD.FTZ R0, R160, R7 ;  /* 0x00000007a0007221 */ /* 0x000fe20000010000 */
[----:B------:R-:W-:Y:S01]  /*124b0*/  F2FP.BF16.F32.PACK_AB R160, R20, R160 ;  /* 0x000000a014a0723e */ /* 0x000fe200000010ff */
[----:B------:R-:W-:Y:S01]  /*124c0*/  IMAD.MOV.U32 R7, RZ, RZ, 0x40000040 ;  /* 0x40000040ff077424 */ /* 0x000fe200078e00ff */
[----:B-1----:R-:W-:Y:S01]  /*124d0*/  F2FP.BF16.F32.PACK_AB R163, R175, R174 ;  /* 0x000000aeafa3723e */ /* 0x002fe200000010ff */
[----:B------:R-:W0:Y:S01]  /*124e0*/  MUFU.EX2 R179, R179 ;  /* 0x000000b300b37308 */ /* 0x000e220000000800 */
[----:B---3--:R-:W-:Y:S01]  /*124f0*/  F2FP.BF16.F32.PACK_AB R166, R170, R180 ;  /* 0x000000b4aaa6723e */ /* 0x008fe200000010ff */
[----:B------:R-:W-:Y:S01]  /*12500*/  FADD.FTZ R172, R173, R172 ;  /* 0x000000acadac7221 */ /* 0x000fe20000010000 */
[----:B------:R-:W-:-:S03]  /*12510*/  FADD.FTZ R0, R20, R0 ;  /* 0x0000000014007221 */ /* 0x000fc60000010000 */
[----:B------:R-:W-:Y:S01]  /*12520*/  FADD.FTZ R172, R171, R172 ;  /* 0x000000acabac7221 */ /* 0x000fe20000010000 */
[----:B------:R-:W-:Y:S01]  /*12530*/  FADD.FTZ R0, R17, R0 ;  /* 0x0000000011007221 */ /* 0x000fe20000010000 */
[----:B------:R-:W1:Y:S02]  /*12540*/  MUFU.EX2 R182, R182 ;  /* 0x000000b600b67308 */ /* 0x000e640000000800 */
[----:B------:R-:W-:Y:S01]  /*12550*/  FADD.FTZ R172, R174, R172 ;  /* 0x000000acaeac7221 */ /* 0x000fe20000010000 */
[----:B------:R-:W-:-:S03]  /*12560*/  FADD.FTZ R0, R169, R0 ;  /* 0x00000000a9007221 */ /* 0x000fc60000010000 */
[----:B------:R-:W-:Y:S01]  /*12570*/  FADD.FTZ R172, R175, R172 ;  /* 0x000000acafac7221 */ /* 0x000fe20000010000 */
[----:B------:R-:W-:Y:S01]  /*12580*/  FADD.FTZ R0, R202, R0 ;  /* 0x00000000ca007221 */ /* 0x000fe20000010000 */
[----:B------:R-:W2:Y:S01]  /*12590*/  MUFU.EX2 R183, R183 ;  /* 0x000000b700b77308 */ /* 0x000ea20000000800 */
[----:B0-----:R-:W-:Y:S01]  /*125a0*/  F2FP.BF16.F32.PACK_AB R165, R179, R178 ;  /* 0x000000b2b3a5723e */ /* 0x001fe200000010ff */
[----:B------:R0:W-:Y:S01]  /*125b0*/  STSM.16.M88.4 [R211+0x36400], R156 ;  /* 0x0364009cd3007844 */ /* 0x0001e20000000200 */
[----:B------:R-:W-:Y:S01]  /*125c0*/  FADD.FTZ R172, R178, R172 ;  /* 0x000000acb2ac7221 */ /* 0x000fe20000010000 */
[----:B------:R-:W-:Y:S02]  /*125d0*/  FADD.FTZ R0, R177, R0 ;  /* 0x00000000b1007221 */ /* 0x000fe40000010000 */
[----:B------:R3:W-:Y:S01]  /*125e0*/  STSM.16.M88.4 [R212], R152 ;  /* 0x00000098d4007844 */ /* 0x0007e20000000200 */
[----:B------:R-:W-:Y:S01]  /*125f0*/  FADD.FTZ R172, R179, R172 ;  /* 0x000000acb3ac7221 */ /* 0x000fe20000010000 */
[----:B------:R-:W-:-:S02]  /*12600*/  FADD.FTZ R0, R180, R0 ;  /* 0x00000000b4007221 */ /* 0x000fc40000010000 */
[----:B------:R4:W-:Y:S01]  /*12610*/  STSM.16.M88.4 [R214], R160 ;  /* 0x000000a0d6007844 */ /* 0x0009e20000000200 */
[----:B-1----:R-:W-:Y:S01]  /*12620*/  FADD.FTZ R172, R182, R172 ;  /* 0x000000acb6ac7221 */ /* 0x002fe20000010000 */
[----:B--2---:R-:W-:-:S05]  /*12630*/  F2FP.BF16.F32.PACK_AB R167, R183, R182 ;  /* 0x000000b6b7a7723e */ /* 0x004fca00000010ff */
[----:B------:R4:W-:Y:S01]  /*12640*/  STSM.16.M88.4 [R213], R164 ;  /* 0x000000a4d5007844 */ /* 0x0009e20000000200 */
[----:B------:R-:W-:-:S06]  /*12650*/  WARPGROUP.ARRIVE ;  /* 0x00000000000079c5 */ /* 0x000fcc0000000000 */
[----:B------:R-:W-:Y:S03]  /*12660*/  HGMMA.64x256x16.F32.BF16 R24, R156, gdesc[UR4].tnspB, R24, gsb0 ;  /* 0x43e000049c187df0 */ /* 0x000fe60008001818 */
[----:B------:R-:W-:Y:S02]  /*12670*/  WARPGROUP.DEPBAR.LE gsb0, 0x0 ;  /* 0x00008000000079c5 */ /* 0x000fe40000010000 */
[----:B0-----:R-:W-:Y:S01]  /*12680*/  VIADD R156, R6, 0x80 ;  /* 0x00000080069c7836 */ /* 0x001fe20000000000 */
[----:B------:R-:W-:Y:S01]  /*12690*/  WARPGROUP.ARRIVE ;  /* 0x00000000000079c5 */ /* 0x000fe20000000000 */
[----:B------:R-:W-:-:S03]  /*126a0*/  IMAD.MOV.U32 R157, RZ, RZ, 0x40000040 ;  /* 0x40000040ff9d7424 */ /* 0x000fc600078e00ff */
[----:B------:R-:W-:Y:S02]  /*126b0*/  R2UR UR6, R156 ;  /* 0x000000009c0672ca */ /* 0x000fe400000e0000 */
[----:B------:R-:W-:-:S15]  /*126c0*/  R2UR UR7, R157 ;  /* 0x000000009d0772ca */ /* 0x000fde00000e0000 */
[----:B------:R-:W-:-:S01]  /*126d0*/  NOP ;  /* 0x0000000000007918 */ /* 0x000fc20000000000 */
[----:B------:R-:W-:Y:S03]  /*126e0*/  HGMMA.64x256x16.F32.BF16 R24, R152, gdesc[UR4].tnspB, R24, gsb0 ;  /* 0x43e0000498187df0 */ /* 0x000fe60008001818 */
[----:B------:R-:W-:Y:S02]  /*126f0*/  WARPGROUP.DEPBAR.LE gsb0, 0x0 ;  /* 0x00008000000079c5 */ /* 0x000fe40000010000 */
[C---:B---3--:R-:W-:Y:S01]  /*12700*/  VIADD R152, R6.reuse, 0x100 ;  /* 0x0000010006987836 */ /* 0x048fe20000000000 */
[----:B------:R-:W-:Y:S01]  /*12710*/  WARPGROUP.ARRIVE ;  /* 0x00000000000079c5 */ /* 0x000fe20000000000 */
[----:B------:R-:W-:Y:S02]  /*12720*/  IMAD.MOV.U32 R153, RZ, RZ, 0x40000040 ;  /* 0x40000040ff997424 */ /* 0x000fe400078e00ff */
[----:B------:R-:W-:Y:S01]  /*12730*/  VIADD R6, R6, 0x180 ;  /* 0x0000018006067836 */ /* 0x000fe20000000000 */
[----:B------:R-:W-:-:S02]  /*12740*/  R2UR UR6, R152 ;  /* 0x00000000980672ca */ /* 0x000fc400000e0000 */
[----:B------:R-:W-:-:S15]  /*12750*/  R2UR UR7, R153 ;  /* 0x00000000990772ca */ /* 0x000fde00000e0000 */
[----:B------:R-:W-:-:S01]  /*12760*/  NOP ;  /* 0x0000000000007918 */ /* 0x000fc20000000000 */
[----:B------:R-:W-:Y:S01]  /*12770*/  HGMMA.64x256x16.F32.BF16 R24, R160, gdesc[UR4].tnspB, R24, gsb0 ;  /* 0x43e00004a0187df0 */ /* 0x000fe20008001818 */
[----:B------:R-:W-:Y:S01]  /*12780*/  R2UR UR6, R6 ;  /* 0x00000000060672ca */ /* 0x000fe200000e0000 */
[----:B------:R-:W-:Y:S01]  /*12790*/  FADD.FTZ R6, R170, R0 ;  /* 0x00000000aa067221 */ /* 0x000fe20000010000 */
[----:B------:R-:W-:Y:S01]  /*127a0*/  R2UR UR7, R7 ;  /* 0x00000000070772ca */ /* 0x000fe200000e0000 */
[----:B------:R-:W-:Y:S01]  /*127b0*/  FADD.FTZ R0, R183, R172 ;  /* 0x000000acb7007221 */ /* 0x000fe20000010000 */
[----:B------:R-:W-:Y:S02]  /*127c0*/  WARPGROUP.DEPBAR.LE gsb0, 0x0 ;  /* 0x00008000000079c5 */ /* 0x000fe40000010000 */
[----:B------:R-:W-:-:S15]  /*127d0*/  WARPGROUP.ARRIVE ;  /* 0x00000000000079c5 */ /* 0x000fde0000000000 */
[----:B------:R-:W-:-:S06]  /*127e0*/  NOP ;  /* 0x0000000000007918 */ /* 0x000fcc0000000000 */
        /* <DEDUP_REMOVED lines=10> */
[----:B----4-:R-:W-:Y:S05]  /*12890*/  @!P0 BRA `(.L_x_3483) ;  /* 0x0000000000048947 */ /* 0x010fea0003800000 */
[----:B------:R-:W-:Y:S01]  /*128a0*/  BPT.TRAP 0x1 ;  /* 0x000000040000795c */ /* 0x000fe20000300000 */
.L_x_3483:
[C---:B------:R-:W-:Y:S01]  /*128b0*/  ISETP.GT.AND P1, PT, R14.reuse, R206, PT ;  /* 0x000000ce0e00720c */ /* 0x040fe20003f24270 */
[----:B------:R-:W-:Y:S02]  /*128c0*/  VIADD R199, R199, 0x38860 ;  /* 0x00038860c7c77836 */ /* 0x000fe40000000000 */
        /* <DEDUP_REMOVED lines=8> */
.L_x_3463:
[----:B------:R-:W-:Y:S02]  /*12950*/  IMAD.MOV.U32 R20, RZ, RZ, R168 ;  /* 0x000000ffff147224 */ /* 0x000fe400078e00a8 */
[----:B------:R-:W-:Y:S02]  /*12960*/  IMAD.MOV.U32 R7, RZ, RZ, R176 ;  /* 0x000000ffff077224 */ /* 0x000fe400078e00b0 */
[----:B------:R-:W-:-:S07]  /*12970*/  IMAD.MOV.U32 R17, RZ, RZ, R198 ;  /* 0x000000ffff117224 */ /* 0x000fce00078e00c6 */
.L_x_3462:
[----:B------:R-:W-:Y:S05]  /*12980*/  BSYNC B1 ;  /* 0x0000000000017941 */ /* 0x000fea0003800000 */
.L_x_3461:
[----:B------:R-:W1:Y:S01]  /*12990*/  LDC R152, c[0x0][0x448] ;  /* 0x00011200ff987b82 */ /* 0x000e620000000800 */
[----:B------:R-:W-:-:S07]  /*129a0*/  VIADD R153, R208, 0x3f ;  /* 0x0000003fd0997836 */ /* 0x000fce0000000000 */
[----:B------:R-:W2:Y:S01]  /*129b0*/  LDC R155, c[0x0][0xadc] ;  /* 0x0002b700ff9b7b82 */ /* 0x000ea20000000800 */
[----:B-1----:R-:W-:Y:S02]  /*129c0*/  ISETP.NE.AND P4, PT, R152, 0x1, PT ;  /* 0x000000019800780c */ /* 0x002fe40003f85270 */
[----:B--2---:R-:W-:-:S11]  /*129d0*/  ISETP.GE.AND P5, PT, R155, 0x1, PT ;  /* 0x000000019b00780c */ /* 0x004fd60003fa6270 */
[----:B------:R-:W1:Y:S08]  /*129e0*/  @P4 LDC R154, c[0x0][0x44c] ;  /* 0x00011300ff9a4b82 */ /* 0x000e700000000800 */
[----:B------:R-:W2:Y:S01]  /*129f0*/  @P4 LDC R152, c[0x0][0x450] ;  /* 0x00011400ff984b82 */ /* 0x000ea20000000800 */
[----:B-1----:R-:W-:-:S05]  /*12a00*/  @P4 IMAD.HI.U32 R154, R153, R154, RZ ;  /* 0x0000009a999a4227 */ /* 0x002fca00078e00ff */
[----:B--2---:R-:W-:Y:S02]  /*12a10*/  @P4 SHF.R.U32.HI R153, RZ, R152, R154 ;  /* 0x00000098ff994219 */ /* 0x004fe4000001169a */
[----:B------:R-:W-:-:S05]  /*12a20*/  IADD3 R154, R186, 0x1, -R185 ;  /* 0x00000001ba9a7810 */ /* 0x000fca0007ffe8b9 */
[----:B------:R-:W-:-:S04]  /*12a30*/  IMAD.IADD R154, R153, 0x1, R154 ;  /* 0x00000001999a7824 */ /* 0x000fc800078e029a */
[----:B------:R-:W-:Y:S01]  /*12a40*/  IMAD.IADD R21, R154, 0x1, -R21 ;  /* 0x000000019a157824 */ /* 0x000fe200078e0a15 */
        /* <DEDUP_REMOVED lines=11> */
.L_x_3487:
[----:B------:R-:W-:-:S13]  /*12b00*/  ISETP.NE.AND P1, PT, R155, 0x1, PT ;  /* 0x000000019b00780c */ /* 0x000fda0003f25270 */
[----:B------:R-:W1:Y:S02]  /*12b10*/  @P1 LDC.64 R152, c[0x0][0xae0] ;  /* 0x0002b800ff981b82 */ /* 0x000e640000000a00 */
[----:B-1----:R-:W-:-:S05]  /*12b20*/  @P1 IMAD.HI.U32 R152, R154, R152, RZ ;  /* 0x000000989a981227 */ /* 0x002fca00078e00ff */
[----:B------:R-:W-:-:S07]  /*12b30*/  @P1 SHF.R.U32.HI R154, RZ, R153, R152 ;  /* 0x00000099ff9a1219 */ /* 0x000fce0000011698 */
.L_x_3488:
[----:B------:R-:W-:Y:S05]  /*12b40*/  BSYNC B0 ;  /* 0x0000000000007941 */ /* 0x000fea0003800000 */
.L_x_3486:
[----:B------:R-:W-:-:S05]  /*12b50*/  IMAD R154, R154, R155, RZ ;  /* 0x0000009b9a9a7224 */ /* 0x000fca00078e02ff */
[----:B------:R-:W-:-:S07]  /*12b60*/  VIMNMX R21, R21, R154, !PT ;  /* 0x0000009a15157248 */ /* 0x000fce0007fe0100 */
.L_x_3485:
        /* <DEDUP_REMOVED lines=11> */
[----:B0-----:R-:W-:Y:S02]  /*12c20*/  IMAD.MOV.U32 R199, RZ, RZ, R7 ;  /* 0x000000ffffc77224 */ /* 0x001fe400078e0007 */
[----:B------:R-:W-:-:S07]  /*12c30*/  IMAD.MOV.U32 R200, RZ, RZ, R17 ;  /* 0x000000ffffc87224 */ /* 0x000fce00078e0011 */
.L_x_3503:
        /* <DEDUP_REMOVED lines=10> */
.L_x_3491:
[----:B------:R-:W-:Y:S01]  /*12ce0*/  IMAD R21, R17, 0x8, R16 ;  /* 0x0000000811157824 */ /* 0x000fe200078e0210 */
[----:B------:R-:W-:-:S04]  /*12cf0*/  SHF.L.U32 R7, R23, 0x1f, RZ ;  /* 0x0000001f17077819 */ /* 0x000fc800000006ff */
[----:B------:R0:W1:Y:S01]  /*12d00*/  SYNCS.PHASECHK.TRANS64.TRYWAIT P2, [R21+URZ+0x38830], R7 ;  /* 0x03883007150075a7 */ /* 0x000062000804017f */
[----:B------:R-:W-:Y:S05]  /*12d10*/  @!P0 BRA `(.L_x_3492) ;  /* 0x0000000000048947 */ /* 0x000fea0003800000 */
[----:B------:R-:W-:Y:S01]  /*12d20*/  BPT.TRAP 0x1 ;  /* 0x000000040000795c */ /* 0x000fe20000300000 */
.L_x_3492:
[----:B------:R-:W-:Y:S01]  /*12d30*/  BSSY B2, `(.L_x_3493) ;  /* 0x0000006000027945 */ /* 0x000fe20003800000 */
[----:B------:R-:W-:Y:S02]  /*12d40*/  IMAD R156, R17, 0x200, R194 ;  /* 0x00000200119c7824 */ /* 0x000fe400078e02c2 */
[----:B------:R-:W-:Y:S01]  /*12d50*/  IMAD.MOV.U32 R157, RZ, RZ, 0x40000040 ;  /* 0x40000040ff9d7424 */ /* 0x000fe200078e00ff */
[----:B-1----:R-:W-:Y:S06]  /*12d60*/  @P2 BRA `(.L_x_3494) ;  /* 0x0000000000082947 */ /* 0x002fec0003800000 */
[----:B------:R-:W1:Y:S02]  /*12d70*/  SYNCS.PHASECHK.TRANS64.TRYWAIT P2, [R21+URZ+0x38830], R7 ;  /* 0x03883007150075a7 */ /* 0x000e64000804017f */
[----:B-1----:R-:W-:Y:S05]  /*12d80*/  @!P2 BRA `(.L_x_3495) ;  /* 0x0000014400e4a947 */ /* 0x002fea0003800000 */
.L_x_3494:
[----:B------:R-:W-:Y:S05]  /*12d90*/  BSYNC B2 ;  /* 0x0000000000027941 */ /* 0x000fea0003800000 */
.L_x_3493:
        /* <DEDUP_REMOVED lines=36> */
.L_x_3496:
[----:B------:R2:W3:Y:S01]  /*12fe0*/  SYNCS.PHASECHK.TRANS64.TRYWAIT P2, [R21+URZ+0x38850], R7 ;  /* 0x03885007150075a7 */ /* 0x0004e2000804017f */
[----:B------:R-:W-:Y:S05]  /*12ff0*/  @!P0 BRA `(.L_x_3497) ;  /* 0x0000000000048947 */ /* 0x000fea0003800000 */
[----:B------:R-:W-:Y:S01]  /*13000*/  BPT.TRAP 0x1 ;  /* 0x000000040000795c */ /* 0x000fe20000300000 */
.L_x_3497:
[----:B------:R-:W-:Y:S04]  /*13010*/  BSSY B2, `(.L_x_3498) ;  /* 0x0000004000027945 */ /* 0x000fe80003800000 */
[----:B---3--:R-:W-:Y:S05]  /*13020*/  @P2 BRA `(.L_x_3499) ;  /* 0x0000000000082947 */ /* 0x008fea0003800000 */
[----:B------:R-:W3:Y:S02]  /*13030*/  SYNCS.PHASECHK.TRANS64.TRYWAIT P2, [R21+URZ+0x38850], R7 ;  /* 0x03885007150075a7 */ /* 0x000ee4000804017f */
[----:B---3--:R-:W-:Y:S05]  /*13040*/  @!P2 BRA `(.L_x_3500) ;  /* 0x000001440048a947 */ /* 0x008fea0003800000 */
.L_x_3499:
[----:B------:R-:W-:Y:S05]  /*13050*/  BSYNC B2 ;  /* 0x0000000000027941 */ /* 0x000fea0003800000 */
.L_x_3498:
        /* <DEDUP_REMOVED lines=11> */
[----:B------:R-:W-:Y:S02]  /*13110*/  VIADD R206, R2, 0x800 ;  /* 0x0000080002ce7836 */ /* 0x000fe40000000000 */
[----:B------:R-:W-:-:S05]  /*13120*/  IMAD.MOV.U32 R207, RZ, RZ, 0xa00 ;  /* 0x00000a00ffcf7424 */ /* 0x000fca00078e00ff */
        /* <DEDUP_REMOVED lines=15> */
[----:B------:R-:W-:Y:S02]  /*13220*/  SEL R7, R7, 0x6, !P2 ;  /* 0x0000000607077807 */ /* 0x000fe40005000000 */
[----:B------:R-:W-:-:S04]  /*13230*/  SEL R207, R207, 0x980, P2 ;  /* 0x00000980cfcf7807 */ /* 0x000fc80001000000 */
[----:B------:R-:W-:Y:S01]  /*13240*/  LOP3.LUT R207, R207, 0xa00, RZ, 0xc0, !PT ;  /* 0x00000a00cfcf7812 */ /* 0x000fe200078ec0ff */
        /* <DEDUP_REMOVED lines=186> */
[----:B------:R-:W-:Y:S01]  /*13df0*/  VIADD R203, R2, 0xa00 ;  /* 0x00000a0002cb7836 */ /* 0x000fe20000000000 */
[----:B------:R-:W-:Y:S02]  /*13e00*/  R2UR UR6, R204 ;  /* 0x00000000cc0672ca */ /* 0x000fe400000e0000 */
[----:B------:R-:W-:Y:S01]  /*13e10*/  R2UR UR7, R205 ;  /* 0x00000000cd0772ca */ /* 0x000fe200000e0000 */
[----:B------:R-:W-:Y:S01]  /*13e20*/  IMAD.MOV.U32 R205, RZ, RZ, 0x40000040 ;  /* 0x40000040ffcd7424 */ /* 0x000fe200078e00ff */
[----:B------:R-:W-:-:S02]  /*13e30*/  IADD3 R204, R206, R207, R2 ;  /* 0x000000cfcecc7210 */ /* 0x000fc40007ffe002 */
        /* <DEDUP_REMOVED lines=10> */
[----:B------:R-:W-:Y:S01]  /*13ee0*/  VIADD R206, R202, 0xa00 ;  /* 0x00000a00cace7836 */ /* 0x000fe20000000000 */
[----:B------:R-:W-:Y:S01]  /*13ef0*/  R2UR UR7, R207 ;  /* 0x00000000cf0772ca */ /* 0x000fe200000e0000 */
        /* <DEDUP_REMOVED lines=25> */
[----:B------:R-:W-:Y:S01]  /*14090*/  VIADD R203, R2, 0xc00 ;  /* 0x00000c0002cb7836 */ /* 0x000fe20000000000 */
[----:B------:R-:W-:Y:S02]  /*140a0*/  WARPGROUP.DEPBAR.LE gsb0, 0x0 ;  /* 0x00008000000079c5 */ /* 0x000fe40000010000 */
[----:B------:R-:W-:-:S07]  /*140b0*/  WARPGROUP.ARRIVE ;  /* 0x00000000000079c5 */ /* 0x000fce0000000000 */
        /* <DEDUP_REMOVED lines=75> */
[----:B------:R-:W-:Y:S02]  /*14570*/  IMAD.MOV.U32 R207, RZ, RZ, 0x40000040 ;  /* 0x40000040ffcf7424 */ /* 0x000fe400078e00ff */
        /* <DEDUP_REMOVED lines=16> */
[C---:B------:R-:W-:Y:S01]  /*14680*/  IMAD.IADD R204, R206.reuse, 0x1, R15 ;  /* 0x00000001cecc7824 */ /* 0x040fe200078e020f */
[----:B------:R-:W-:Y:S01]  /*14690*/  R2UR UR5, R205 ;  /* 0x00000000cd0572ca */ /* 0x000fe200000e0000 */
[----:B------:R-:W-:Y:S02]  /*146a0*/  IMAD.MOV.U32 R205, RZ, RZ, 0x40000040 ;  /* 0x40000040ffcd7424 */ /* 0x000fe400078e00ff */
[--C-:B------:R-:W-:Y:S01]  /*146b0*/  IMAD.IADD R206, R206, 0x1, R7.reuse ;  /* 0x00000001cece7824 */ /* 0x100fe200078e0207 */
[----:B------:R-:W-:Y:S01]  /*146c0*/  R2UR UR6, R204 ;  /* 0x00000000cc0672ca */ /* 0x000fe200000e0000 */
[----:B------:R-:W-:Y:S01]  /*146d0*/  IMAD.IADD R204, R203, 0x1, R7 ;  /* 0x00000001cbcc7824 */ /* 0x000fe200078e0207 */
[----:B------:R-:W-:Y:S01]  /*146e0*/  R2UR UR7, R205 ;  /* 0x00000000cd0772ca */ /* 0x000fe200000e0000 */
[----:B------:R-:W-:-:S02]  /*146f0*/  IMAD.MOV.U32 R205, RZ, RZ, 0x40000040 ;  /* 0x40000040ffcd7424 */ /* 0x000fc400078e00ff */
[----:B------:R-:W-:Y:S02]  /*14700*/  IMAD.MOV.U32 R203, RZ, RZ, 0x40 ;  /* 0x00000040ffcb7424 */ /* 0x000fe400078e00ff */
[----:B------:R-:W-:-:S03]  /*14710*/  IMAD.MOV.U32 R7, RZ, RZ, 0x1000 ;  /* 0x00001000ff077424 */ /* 0x000fc600078e00ff */
[----:B------:R-:W-:Y:S02]  /*14720*/  SEL R203, R203, 0x3e, P2 ;  /* 0x0000003ecbcb7807 */ /* 0x000fe40001000000 */
[----:B------:R-:W-:Y:S02]  /*14730*/  SEL R7, R7, 0xf80, P2 ;  /* 0x00000f8007077807 */ /* 0x000fe40001000000 */
[----:B------:R-:W-:Y:S02]  /*14740*/  LOP3.LUT R203, R203, 0x6, RZ, 0xc0, !PT ;  /* 0x00000006cbcb7812 */ /* 0x000fe400078ec0ff */
        /* <DEDUP_REMOVED lines=25> */
.L_x_3501:
        /* <DEDUP_REMOVED lines=44> */
[----:B------:R-:W0:Y:S01]  /*14ba0*/  MUFU.EX2 R157, R157 ;  /* 0x0000009d009d7308 */ /* 0x000e220000000800 */
[----:B------:R-:W-:-:S04]  /*14bb0*/  PRMT R20, R188, 0x654, R20 ;  /* 0x00000654bc147816 */ /* 0x000fc80000000014 */
[----:B------:R1:W-:Y:S03]  /*14bc0*/  SYNCS.ARRIVE.TRANS64.RED.A1T0 RZ, [R20+URZ], RZ ;  /* 0x000000ff14ff79a7 */ /* 0x0003e6000810043f */
[----:B------:R-:W2:Y:S01]  /*14bd0*/  MUFU.EX2 R153, R153 ;  /* 0x0000009900997308 */ /* 0x000ea20000000800 */
[----:B-1----:R-:W-:-:S07]  /*14be0*/  FMNMX.FTZ R20, R154, R198, !PT ;  /* 0x000000c69a147209 */ /* 0x002fce0007810000 */
[----:B------:R-:W1:Y:S01]  /*14bf0*/  MUFU.EX2 R156, R156 ;  /* 0x0000009c009c7308 */ /* 0x000e620000000800 */
[----:B------:R-:W-:Y:S01]  /*14c00*/  FMNMX.FTZ R20, R155, R20, !PT ;  /* 0x000000149b147209 */ /* 0x000fe20007810000 */
[----:B0-----:R-:W-:Y:S01]  /*14c10*/  FFMA.FTZ R6, R157, R6, R152 ;  /* 0x000000069d067223 */ /* 0x001fe20000010098 */
[-C--:B------:R-:W-:Y:S01]  /*14c20*/  FMUL.FTZ R24, R24, R157.reuse ;  /* 0x0000009d18187220 */ /* 0x080fe20000410000 */
[-C--:B------:R-:W-:Y:S01]  /*14c30*/  FMUL.FTZ R25, R25, R157.reuse ;  /* 0x0000009d19197220 */ /* 0x080fe20000410000 */
[----:B------:R-:W-:Y:S01]  /*14c40*/  FMNMX.FTZ R20, R158, R20, !PT ;  /* 0x000000149e147209 */ /* 0x000fe20007810000 */
[-C--:B------:R-:W-:Y:S01]  /*14c50*/  FMUL.FTZ R28, R28, R157.reuse ;  /* 0x0000009d1c1c7220 */ /* 0x080fe20000410000 */
[-C--:B------:R-:W-:Y:S01]  /*14c60*/  FMUL.FTZ R29, R29, R157.reuse ;  /* 0x0000009d1d1d7220 */ /* 0x080fe20000410000 */
[----:B------:R-:W0:Y:S01]  /*14c70*/  MUFU.EX2 R199, R199 ;  /* 0x000000c700c77308 */ /* 0x000e220000000800 */
[----:B------:R-:W-:Y:S01]  /*14c80*/  FMNMX.FTZ R20, R159, R20, !PT ;  /* 0x000000149f147209 */ /* 0x000fe20007810000 */
[C---:B--2---:R-:W-:Y:S01]  /*14c90*/  FADD.FTZ R6, R153.reuse, R6 ;  /* 0x0000000699067221 */ /* 0x044fe20000010000 */
[----:B------:R-:W-:Y:S01]  /*14ca0*/  F2FP.BF16.F32.PACK_AB R152, R153, R152 ;  /* 0x000000989998723e */ /* 0x000fe200000010ff */
[-C--:B------:R-:W-:Y:S01]  /*14cb0*/  FMUL.FTZ R32, R32, R157.reuse ;  /* 0x0000009d20207220 */ /* 0x080fe20000410000 */
[----:B------:R-:W-:Y:S01]  /*14cc0*/  FMNMX.FTZ R20, R162, R20, !PT ;  /* 0x00000014a2147209 */ /* 0x000fe20007810000 */
[-C--:B------:R-:W-:Y:S01]  /*14cd0*/  FMUL.FTZ R33, R33, R157.reuse ;  /* 0x0000009d21217220 */ /* 0x080fe20000410000 */
[-C--:B------:R-:W-:Y:S01]  /*14ce0*/  FMUL.FTZ R36, R36, R157.reuse ;  /* 0x0000009d24247220 */ /* 0x080fe20000410000 */
[----:B------:R-:W2:Y:S01]  /*14cf0*/  MUFU.EX2 R160, R160 ;  /* 0x000000a000a07308 */ /* 0x000ea20000000800 */
[----:B------:R-:W-:Y:S01]  /*14d00*/  FMNMX.FTZ R20, R163, R20, !PT ;  /* 0x00000014a3147209 */ /* 0x000fe20007810000 */
[----:B-1----:R-:W-:Y:S01]  /*14d10*/  FADD.FTZ R6, R156, R6 ;  /* 0x000000069c067221 */ /* 0x002fe20000010000 */
[-C--:B------:R-:W-:Y:S01]  /*14d20*/  FMUL.FTZ R37, R37, R157.reuse ;  /* 0x0000009d25257220 */ /* 0x080fe20000410000 */
[-C--:B------:R-:W-:Y:S01]  /*14d30*/  FMUL.FTZ R40, R40, R157.reuse ;  /* 0x0000009d28287220 */ /* 0x080fe20000410000 */
[----:B------:R-:W-:Y:S01]  /*14d40*/  FMNMX.FTZ R20, R166, R20, !PT ;  /* 0x00000014a6147209 */ /* 0x000fe20007810000 */
[-C--:B------:R-:W-:Y:S01]  /*14d50*/  FMUL.FTZ R41, R41, R157.reuse ;  /* 0x0000009d29297220 */ /* 0x080fe20000410000 */
[-C--:B------:R-:W-:Y:S01]  /*14d60*/  FMUL.FTZ R44, R44, R157.reuse ;  /* 0x0000009d2c2c7220 */ /* 0x080fe20000410000 */
[----:B------:R-:W1:Y:S01]  /*14d70*/  MUFU.EX2 R202, R161 ;  /* 0x000000a100ca7308 */ /* 0x000e620000000800 */
[----:B------:R-:W-:Y:S01]  /*14d80*/  FMNMX.FTZ R20, R167, R20, !PT ;  /* 0x00000014a7147209 */ /* 0x000fe20007810000 */
[----:B0-----:R-:W-:Y:S01]  /*14d90*/  FADD.FTZ R6, R199, R6 ;  /* 0x00000006c7067221 */ /* 0x001fe20000010000 */
[-C--:B------:R-:W-:Y:S01]  /*14da0*/  FMUL.FTZ R45, R45, R157.reuse ;  /* 0x0000009d2d2d7220 */ /* 0x080fe20000410000 */
[-C--:B------:R-:W-:Y:S01]  /*14db0*/  FMUL.FTZ R48, R48, R157.reuse ;  /* 0x0000009d30307220 */ /* 0x080fe20000410000 */
[----:B------:R-:W-:Y:S01]  /*14dc0*/  FMNMX.FTZ R20, R170, R20, !PT ;  /* 0x00000014aa147209 */ /* 0x000fe20007810000 */
[-C--:B------:R-:W-:Y:S01]  /*14dd0*/  FMUL.FTZ R49, R49, R157.reuse ;  /* 0x0000009d31317220 */ /* 0x080fe20000410000 */
[-C--:B------:R-:W-:Y:S01]  /*14de0*/  FMUL.FTZ R52, R52, R157.reuse ;  /* 0x0000009d34347220 */ /* 0x080fe20000410000 */
[----:B------:R-:W0:Y:S01]  /*14df0*/  MUFU.EX2 R164, R164 ;  /* 0x000000a400a47308 */ /* 0x000e220000000800 */
[----:B------:R-:W-:Y:S01]  /*14e00*/  FMNMX.FTZ R20, R171, R20, !PT ;  /* 0x00000014ab147209 */ /* 0x000fe20007810000 */
[----:B--2---:R-:W-:Y:S01]  /*14e10*/  FADD.FTZ R6, R160, R6 ;  /* 0x00000006a0067221 */ /* 0x004fe20000010000 */
[-C--:B------:R-:W-:Y:S01]  /*14e20*/  FMUL.FTZ R53, R53, R157.reuse ;  /* 0x0000009d35357220 */ /* 0x080fe20000410000 */
        /* <DEDUP_REMOVED lines=20> */
[----:B------:R-:W-:Y:S01]  /*14f70*/  MUFU.EX2 R172, R172 ;  /* 0x000000ac00ac7308 */ /* 0x000fe20000000800 */
[----:B------:R-:W-:Y:S01]  /*14f80*/  FMNMX.FTZ R20, R183, R20, !PT ;  /* 0x00000014b7147209 */ /* 0x000fe20007810000 */
[----:B--2---:R-:W-:Y:S01]  /*14f90*/  FADD.FTZ R6, R165, R6 ;  /* 0x00000006a5067221 */ /* 0x004fe20000010000 */
[-C--:B------:R-:W-:Y:S01]  /*14fa0*/  FMUL.FTZ R77, R77, R157.reuse ;  /* 0x0000009d4d4d7220 */ /* 0x080fe20000410000 */
[-C--:B------:R-:W-:Y:S01]  /*14fb0*/  FMUL.FTZ R80, R80, R157.reuse ;  /* 0x0000009d50507220 */ /* 0x080fe20000410000 */
[-C--:B------:R-:W-:Y:S01]  /*14fc0*/  FMUL.FTZ R81, R81, R157.reuse ;  /* 0x0000009d51517220 */ /* 0x080fe20000410000 */
[----:B------:R-:W0:Y:S01]  /*14fd0*/  SHFL.BFLY PT, R153, R20, 0x2, 0x1f ;  /* 0x0c401f0014997f89 */ /* 0x000e2200000e0000 */
[-C--:B------:R-:W-:Y:S01]  /*14fe0*/  FMUL.FTZ R84, R84, R157.reuse ;  /* 0x0000009d54547220 */ /* 0x080fe20000410000 */
[----:B------:R-:W-:Y:S01]  /*14ff0*/  MUFU.EX2 R173, R173 ;  /* 0x000000ad00ad7308 */ /* 0x000fe20000000800 */
[----:B-1----:R-:W-:Y:S01]  /*15000*/  FADD.FTZ R6, R203, R6 ;  /* 0x00000006cb067221 */ /* 0x002fe20000010000 */
        /* <DEDUP_REMOVED lines=20> */
[----:B0-----:R-:W-:Y:S01]  /*15150*/  FMNMX.FTZ R20, R20, R153, !PT ;  /* 0x0000009914147209 */ /* 0x001fe20007810000 */
[-C--:B------:R-:W-:Y:S01]  /*15160*/  FMUL.FTZ R121, R121, R157.reuse ;  /* 0x0000009d79797220 */ /* 0x080fe20000410000 */
[-C--:B------:R-:W-:Y:S01]  /*15170*/  FMUL.FTZ R124, R124, R157.reuse ;  /* 0x0000009d7c7c7220 */ /* 0x080fe20000410000 */
[-C--:B------:R-:W-:Y:S01]  /*15180*/  FMUL.FTZ R125, R125, R157.reuse ;  /* 0x0000009d7d7d7220 */ /* 0x080fe20000410000 */
[-C--:B------:R-:W-:Y:S01]  /*15190*/  FMUL.FTZ R128, R128, R157.reuse ;  /* 0x0000009d80807220 */ /* 0x080fe20000410000 */
[----:B------:R-:W0:Y:S01]  /*151a0*/  SHFL.BFLY PT, R153, R20, 0x1, 0x1f ;  /* 0x0c201f0014997f89 */ /* 0x000e2200000e0000 */
        /* <DEDUP_REMOVED lines=11> */
[----:B0-----:R-:W-:-:S05]  /*15260*/  FMNMX.FTZ R20, R20, R153, !PT ;  /* 0x0000009914147209 */ /* 0x001fca0007810000 */
[----:B------:R-:W-:Y:S02]  /*15270*/  FADD.FTZ R153, -R20, R198 ;  /* 0x000000c614997221 */ /* 0x000fe40000010100 */
[----:B------:R-:W0:Y:S02]  /*15280*/  MUFU.EX2 R198, R169 ;  /* 0x000000a900c67308 */ /* 0x000e240000000800 */
[----:B------:R-:W-:-:S06]  /*15290*/  FMUL.FTZ R153, R153, R15 ;  /* 0x0000000f99997220 */ /* 0x000fcc0000410000 */
[----:B------:R1:W2:Y:S02]  /*152a0*/  MUFU.EX2 R161, R153 ;  /* 0x0000009900a17308 */ /* 0x0002a40000000800 */
[----:B-1----:R-:W-:Y:S02]  /*152b0*/  @!P2 IMAD R153, R200, 0x40, R197 ;  /* 0x00000040c899a824 */ /* 0x002fe400078e02c5 */
[----:B0-----:R-:W-:Y:S02]  /*152c0*/  FADD.FTZ R6, R198, R6 ;  /* 0x00000006c6067221 */ /* 0x001fe40000010000 */
[----:B------:R-:W-:Y:S02]  /*152d0*/  @!P2 IMAD R153, R153, 0x4, R16 ;  /* 0x000000049999a824 */ /* 0x000fe400078e0210 */
[----:B------:R-:W-:Y:S01]  /*152e0*/  FADD.FTZ R6, R172, R6 ;  /* 0x00000006ac067221 */ /* 0x000fe20000010000 */
[-C--:B--2---:R-:W-:Y:S02]  /*152f0*/  FMUL.FTZ R26, R26, R161.reuse ;  /* 0x000000a11a1a7220 */ /* 0x084fe40000410000 */
[----:B------:R-:W-:Y:S01]  /*15300*/  @!P2 STS [R153+0x38400], R157 ;  /* 0x0384009d9900a388 */ /* 0x000fe20000000800 */
[----:B------:R-:W-:Y:S01]  /*15310*/  FADD.FTZ R6, R173, R6 ;  /* 0x00000006ad067221 */ /* 0x000fe20000010000 */
[-C--:B------:R-:W-:Y:S01]  /*15320*/  FMUL.FTZ R27, R27, R161.reuse ;  /* 0x000000a11b1b7220 */ /* 0x080fe20000410000 */
[-C--:B------:R-:W-:Y:S01]  /*15330*/  FMUL.FTZ R30, R30, R161.reuse ;  /* 0x000000a11e1e7220 */ /* 0x080fe20000410000 */
[----:B------:R0:W-:Y:S01]  /*15340*/  @!P2 STS [R153+0x38420], R161 ;  /* 0x038420a19900a388 */ /* 0x0001e20000000800 */
[----:B------:R-:W-:Y:S01]  /*15350*/  FADD.FTZ R6, R176, R6 ;  /* 0x00000006b0067221 */ /* 0x000fe20000010000 */
[-C--:B------:R-:W-:Y:S01]  /*15360*/  FMUL.FTZ R31, R31, R161.reuse ;  /* 0x000000a11f1f7220 */ /* 0x080fe20000410000 */
[-C--:B------:R-:W-:Y:S01]  /*15370*/  FMUL.FTZ R34, R34, R161.reuse ;  /* 0x000000a122227220 */ /* 0x080fe20000410000 */
[-C--:B------:R-:W-:Y:S01]  /*15380*/  FMUL.FTZ R35, R35, R161.reuse ;  /* 0x000000a123237220 */ /* 0x080fe20000410000 */
[----:B------:R-:W-:Y:S01]  /*15390*/  FADD.FTZ R6, R177, R6 ;  /* 0x00000006b1067221 */ /* 0x000fe20000010000 */
        /* <DEDUP_REMOVED lines=49> */
[----:B0-----:R-:W-:Y:S01]  /*156b0*/  FFMA.FTZ R0, R161, R0, R153 ;  /* 0x00000000a1007223 */ /* 0x001fe20000010099 */
[-C--:B------:R-:W-:Y:S01]  /*156c0*/  FMUL.FTZ R94, R94, R161.reuse ;  /* 0x000000a15e5e7220 */ /* 0x080fe20000410000 */
[-C--:B------:R-:W-:Y:S01]  /*156d0*/  FMUL.FTZ R95, R95, R161.reuse ;  /* 0x000000a15f5f7220 */ /* 0x080fe20000410000 */
[-C--:B------:R-:W-:Y:S01]  /*156e0*/  FMUL.FTZ R98, R98, R161.reuse ;  /* 0x000000a162627220 */ /* 0x080fe20000410000 */
[-C--:B------:R-:W-:Y:S01]  /*156f0*/  FMUL.FTZ R99, R99, R161.reuse ;  /* 0x000000a163637220 */ /* 0x080fe20000410000 */
[-C--:B------:R-:W-:Y:S01]  /*15700*/  FMUL.FTZ R102, R102, R161.reuse ;  /* 0x000000a166667220 */ /* 0x080fe20000410000 */
[-C--:B------:R-:W-:Y:S01]  /*15710*/  FMUL.FTZ R103, R103, R161.reuse ;  /* 0x000000a167677220 */ /* 0x080fe20000410000 */
[----:B------:R-:W-:Y:S01]  /*15720*/  MUFU.EX2 R170, R204 ;  /* 0x000000cc00aa7308 */ /* 0x000fe20000000800 */
[----:B--2---:R-:W-:Y:S01]  /*15730*/  F2FP.BF16.F32.PACK_AB R154, R199, R156 ;  /* 0x0000009cc79a723e */ /* 0x004fe200000010ff */
[----:B-1----:R-:W-:Y:S01]  /*15740*/  FADD.FTZ R0, R168, R0 ;  /* 0x00000000a8007221 */ /* 0x002fe20000010000 */
[----:B------:R-:W-:Y:S01]  /*15750*/  F2FP.BF16.F32.PACK_AB R156, R202, R160 ;  /* 0x000000a0ca9c723e */ /* 0x000fe200000010ff */
[----:B------:R-:W-:Y:S01]  /*15760*/  FMUL.FTZ R106, R106, R161 ;  /* 0x000000a16a6a7220 */ /* 0x000fe20000410000 */
[----:B------:R-:W-:Y:S01]  /*15770*/  F2FP.BF16.F32.PACK_AB R160, R198, R203 ;  /* 0x000000cbc6a0723e */ /* 0x000fe200000010ff */
[----:B------:R-:W-:Y:S01]  /*15780*/  FMUL.FTZ R107, R107, R161 ;  /* 0x000000a16b6b7220 */ /* 0x000fe20000410000 */
[----:B------:R-:W-:Y:S01]  /*15790*/  F2FP.BF16.F32.PACK_AB R153, R168, R153 ;  /* 0x00000099a899723e */ /* 0x000fe200000010ff */
[----:B------:R-:W-:Y:S01]  /*157a0*/  MUFU.EX2 R171, R205 ;  /* 0x000000cd00ab7308 */ /* 0x000fe20000000800 */
[----:B------:R-:W-:-:S02]  /*157b0*/  IMAD R168, R17, 0x1000, R196 ;  /* 0x0000100011a87824 */ /* 0x000fc400078e02c4 */
        /* <DEDUP_REMOVED lines=24> */
[----:B------:R-:W-:Y:S01]  /*15940*/  FMUL.FTZ R151, R151, R161 ;  /* 0x000000a197977220 */ /* 0x000fe20000410000 */
[----:B------:R-:W-:Y:S01]  /*15950*/  R2UR UR6, R168 ;  /* 0x00000000a80672ca */ /* 0x000fe200000e0000 */
[----:B------:R-:W-:Y:S01]  /*15960*/  FADD.FTZ R6, R166, R6 ;  /* 0x00000006a6067221 */ /* 0x000fe20000010000 */
[----:B0-----:R-:W-:Y:S01]  /*15970*/  F2FP.BF16.F32.PACK_AB R166, R200, R166 ;  /* 0x000000a6c8a6723e */ /* 0x001fe200000010ff */
[----:B------:R-:W-:-:S02]  /*15980*/  FADD.FTZ R0, R170, R0 ;  /* 0x00000000aa007221 */ /* 0x000fc40000010000 */
[----:B------:R0:W3:Y:S01]  /*15990*/  MUFU.EX2 R178, R169 ;  /* 0x000000a900b27308 */ /* 0x0000e20000000800 */
[----:B------:R-:W-:Y:S01]  /*159a0*/  FADD.FTZ R6, R200, R6 ;  /* 0x00000006c8067221 */ /* 0x000fe20000010000 */
[----:B------:R-:W-:-:S04]  /*159b0*/  FADD.FTZ R0, R171, R0 ;  /* 0x00000000ab007221 */ /* 0x000fc80000010000 */
[----:B-1----:R-:W-:Y:S02]  /*159c0*/  FADD.FTZ R0, R174, R0 ;  /* 0x00000000ae007221 */ /* 0x002fe40000010000 */
[----:B------:R-:W1:Y:S01]  /*159d0*/  MUFU.EX2 R179, R167 ;  /* 0x000000a700b37308 */ /* 0x000e620000000800 */
[----:B0-----:R-:W-:Y:S01]  /*159e0*/  IMAD.MOV.U32 R169, RZ, RZ, 0x40000040 ;  /* 0x40000040ffa97424 */ /* 0x001fe200078e00ff */
[C---:B--2---:R-:W-:Y:S01]  /*159f0*/  F2FP.BF16.F32.PACK_AB R157, R175.reuse, R174 ;  /* 0x000000aeaf9d723e */ /* 0x044fe200000010ff */
[----:B------:R-:W-:-:S03]  /*15a00*/  FADD.FTZ R0, R175, R0 ;  /* 0x00000000af007221 */ /* 0x000fc60000010000 */
[----:B------:R-:W-:Y:S01]  /*15a10*/  R2UR UR7, R169 ;  /* 0x00000000a90772ca */ /* 0x000fe200000e0000 */
[----:B------:R-:W-:Y:S01]  /*15a20*/  IMAD.MOV.U32 R169, RZ, RZ, 0x40000040 ;  /* 0x40000040ffa97424 */ /* 0x000fe200078e00ff */
[----:B------:R0:W-:Y:S01]  /*15a30*/  MUFU.EX2 R198, R162 ;  /* 0x000000a200c67308 */ /* 0x0001e20000000800 */
[----:B---3--:R-:W-:-:S07]  /*15a40*/  FADD.FTZ R0, R178, R0 ;  /* 0x00000000b2007221 */ /* 0x008fce0000010000 */
[----:B------:R2:W3:Y:S01]  /*15a50*/  MUFU.EX2 R181, R158 ;  /* 0x0000009e00b57308 */ /* 0x0004e20000000800 */
[----:B0-----:R-:W-:Y:S01]  /*15a60*/  F2FP.BF16.F32.PACK_AB R162, R173, R172 ;  /* 0x000000acada2723e */ /* 0x001fe200000010ff */
[----:B-1----:R-:W-:-:S04]  /*15a70*/  FADD.FTZ R0, R179, R0 ;  /* 0x00000000b3007221 */ /* 0x002fc80000010000 */
[----:B------:R-:W-:Y:S02]  /*15a80*/  FADD.FTZ R0, R180, R0 ;  /* 0x00000000b4007221 */ /* 0x000fe40000010000 */
[----:B------:R0:W1:Y:S01]  /*15a90*/  MUFU.EX2 R199, R155 ;  /* 0x0000009b00c77308 */ /* 0x0000620000000800 */
[----:B--2---:R-:W-:Y:S02]  /*15aa0*/  F2FP.BF16.F32.PACK_AB R158, R165, R164 ;  /* 0x000000a4a59e723e */ /* 0x004fe400000010ff */
[----:B------:R-:W-:-:S05]  /*15ab0*/  F2FP.BF16.F32.PACK_AB R164, R177, R176 ;  /* 0x000000b0b1a4723e */ /* 0x000fca00000010ff */
[----:B------:R2:W4:Y:S01]  /*15ac0*/  MUFU.EX2 R202, R159 ;  /* 0x0000009f00ca7308 */ /* 0x0005220000000800 */
[----:B0-----:R-:W-:Y:S01]  /*15ad0*/  F2FP.BF16.F32.PACK_AB R155, R171, R170 ;  /* 0x000000aaab9b723e */ /* 0x001fe200000010ff */
[----:B------:R-:W-:Y:S01]  /*15ae0*/  BAR.SYNC.DEFER_BLOCKING 0xf, 0x100 ;  /* 0x03c4000000007b1d */ /* 0x000fe20000010000 */
[C---:B---3--:R-:W-:Y:S01]  /*15af0*/  F2FP.BF16.F32.PACK_AB R161, R181.reuse, R180 ;  /* 0x000000b4b5a1723e */ /* 0x048fe200000010ff */
[----:B------:R-:W-:-:S04]  /*15b00*/  FADD.FTZ R0, R181, R0 ;  /* 0x00000000b5007221 */ /* 0x000fc80000010000 */
[----:B------:R4:W0:Y:S01]  /*15b10*/  MUFU.EX2 R172, R163 ;  /* 0x000000a300ac7308 */ /* 0x0008220000000800 */
[----:B--2---:R-:W-:Y:S01]  /*15b20*/  F2FP.BF16.F32.PACK_AB R159, R179, R178 ;  /* 0x000000b2b39f723e */ /* 0x004fe200000010ff */
[----:B-1----:R-:W-:-:S06]  /*15b30*/  FADD.FTZ R0, R199, R0 ;  /* 0x00000000c7007221 */ /* 0x002fcc0000010000 */
[----:B------:R-:W1:Y:S01]  /*15b40*/  MUFU.EX2 R182, R182 ;  /* 0x000000b600b67308 */ /* 0x000e620000000800 */
[C---:B----4-:R-:W-:Y:S01]  /*15b50*/  F2FP.BF16.F32.PACK_AB R163, R202.reuse, R199 ;  /* 0x000000c7caa3723e */ /* 0x050fe200000010ff */
[----:B------:R-:W-:-:S04]  /*15b60*/  FADD.FTZ R0, R202, R0 ;  /* 0x00000000ca007221 */ /* 0x000fc80000010000 */
[----:B------:R-:W-:Y:S02]  /*15b70*/  FADD.FTZ R0, R198, R0 ;  /* 0x00000000c6007221 */ /* 0x000fe40000010000 */
[----:B------:R-:W2:Y:S01]  /*15b80*/  MUFU.EX2 R183, R183 ;  /* 0x000000b700b77308 */ /* 0x000ea20000000800 */
[C---:B0-----:R-:W-:Y:S01]  /*15b90*/  F2FP.BF16.F32.PACK_AB R165, R172.reuse, R198 ;  /* 0x000000c6aca5723e */ /* 0x041fe200000010ff */
[----:B------:R0:W-:Y:S01]  /*15ba0*/  STSM.16.M88.4 [R211+0x36400], R152 ;  /* 0x03640098d3007844 */ /* 0x0001e20000000200 */
[----:B------:R-:W-:-:S03]  /*15bb0*/  FADD.FTZ R0, R172, R0 ;  /* 0x00000000ac007221 */ /* 0x000fc60000010000 */
[----:B------:R3:W-:Y:S01]  /*15bc0*/  STSM.16.M88.4 [R212], R156 ;  /* 0x0000009cd4007844 */ /* 0x0007e20000000200 */
[----:B-1----:R-:W-:-:S03]  /*15bd0*/  FADD.FTZ R0, R182, R0 ;  /* 0x00000000b6007221 */ /* 0x002fc60000010000 */
[----:B------:R3:W-:Y:S01]  /*15be0*/  STSM.16.M88.4 [R214], R160 ;  /* 0x000000a0d6007844 */ /* 0x0007e20000000200 */
[C---:B--2---:R-:W-:Y:S01]  /*15bf0*/  F2FP.BF16.F32.PACK_AB R167, R183.reuse, R182 ;  /* 0x000000b6b7a7723e */ /* 0x044fe200000010ff */
[----:B------:R-:W-:-:S04]  /*15c00*/  FADD.FTZ R0, R183, R0 ;  /* 0x00000000b7007221 */ /* 0x000fc80000010000 */
[----:B------:R3:W-:Y:S01]  /*15c10*/  STSM.16.M88.4 [R213], R164 ;  /* 0x000000a4d5007844 */ /* 0x0007e20000000200 */
[----:B------:R-:W-:-:S06]  /*15c20*/  WARPGROUP.ARRIVE ;  /* 0x00000000000079c5 */ /* 0x000fcc0000000000 */
[----:B------:R-:W-:Y:S03]  /*15c30*/  HGMMA.64x256x16.F32.BF16 R24, R152, gdesc[UR4].tnspB, R24, gsb0 ;  /* 0x43e0000498187df0 */ /* 0x000fe60008001818 */
[----:B------:R-:W-:Y:S02]  /*15c40*/  WARPGROUP.DEPBAR.LE gsb0, 0x0 ;  /* 0x00008000000079c5 */ /* 0x000fe40000010000 */
[----:B0-----:R-:W-:Y:S01]  /*15c50*/  VIADD R152, R168, 0x80 ;  /* 0x00000080a8987836 */ /* 0x001fe20000000000 */
        /* <DEDUP_REMOVED lines=31> */
.L_x_3502:
[----:B------:R-:W-:Y:S02]  /*15e50*/  VIADD R21, R21, 0x38860 ;  /* 0x0003886015157836 */ /* 0x000fe40000000000 */
[----:B------:R-:W-:Y:S02]  /*15e60*/  IMAD.MOV.U32 R198, RZ, RZ, R20 ;  /* 0x000000ffffc67224 */ /* 0x000fe400078e0014 */
[----:B------:R-:W-:Y:S01]  /*15e70*/  IMAD.MOV.U32 R199, RZ, RZ, R7 ;  /* 0x000000ffffc77224 */ /* 0x000fe200078e0007 */
[----:B------:R-:W-:Y:S01]  /*15e80*/  PRMT R21, R188, 0x654, R21 ;  /* 0x00000654bc157816 */ /* 0x000fe20000000015 */
[----:B------:R-:W-:-:S03]  /*15e90*/  IMAD.MOV.U32 R200, RZ, RZ, R17 ;  /* 0x000000ffffc87224 */ /* 0x000fc600078e0011 */
[----:B------:R0:W-:Y:S01]  /*15ea0*/  SYNCS.ARRIVE.TRANS64.RED.A1T0 RZ, [R21+URZ], RZ ;  /* 0x000000ff15ff79a7 */ /* 0x0001e2000810043f */
[----:B------:R-:W-:Y:S05]  /*15eb0*/  @P1 BRA `(.L_x_3503) ;  /* 0xffffffcc00601947 */ /* 0x000fea000383ffff */
[----:B------:R-:W-:Y:S05]  /*15ec0*/  BSYNC B0 ;  /* 0x0000000000007941 */ /* 0x000fea0003800000 */
.L_x_3490:
[----:B------:R-:W-:Y:S05]  /*15ed0*/  BSYNC B1 ;  /* 0x0000000000017941 */ /* 0x000fea0003800000 */
.L_x_3489:
[----:B0-----:R-:W2:Y:S01]  /*15ee0*/  LDL R21, [R1+0x14] ;  /* 0x0000140001157983 */ /* 0x001ea20000100800 */
[----:B------:R-:W-:Y:S01]  /*15ef0*/  BSSY B0, `(.L_x_3504) ;  /* 0x00003d5000007945 */ /* 0x000fe20003800000 */
[----:B--2---:R-:W-:-:S13]  /*15f00*/  ISETP.GE.AND P1, PT, R14, R21, PT ;  /* 0x000000150e00720c */ /* 0x004fda0003f26270 */
[----:B------:R-:W-:Y:S05]  /*15f10*/  @!P1 BRA `(.L_x_3505) ;  /* 0x0000003c00489947 */ /* 0x000fea0003800000 */
[----:B------:R-:W-:Y:S02]  /*15f20*/  IMAD.MOV.U32 R198, RZ, RZ, R20 ;  /* 0x000000ffffc67224 */ /* 0x000fe400078e0014 */
[----:B------:R-:W-:Y:S02]  /*15f30*/  IMAD.MOV.U32 R200, RZ, RZ, R7 ;  /* 0x000000ffffc87224 */ /* 0x000fe400078e0007 */
[----:B------:R-:W-:-:S07]  /*15f40*/  IMAD.MOV.U32 R199, RZ, RZ, R17 ;  /* 0x000000ffffc77224 */ /* 0x000fce00078e0011 */
.L_x_3526:
[----:B------:R-:W-:-:S05]  /*15f50*/  VIADD R17, R199, 0x1 ;  /* 0x00000001c7117836 */ /* 0x000fca0000000000 */
[----:B------:R-:W-:-:S04]  /*15f60*/  ISETP.NE.AND P1, PT, R17, 0x2, PT ;  /* 0x000000021100780c */ /* 0x000fc80003f25270 */
[----:B------:R-:W-:Y:S02]  /*15f70*/  SEL R7, RZ, 0x1, P1 ;  /* 0x00000001ff077807 */ /* 0x000fe40000800000 */
[----:B------:R-:W-:Y:S02]  /*15f80*/  SEL R17, R17, RZ, P1 ;  /* 0x000000ff11117207 */ /* 0x000fe40000800000 */
[----:B------:R-:W-:Y:S01]  /*15f90*/  LOP3.LUT R23, R23, R7, RZ, 0x3c, !PT ;  /* 0x0000000717177212 */ /* 0x000fe200078e3cff */
[----:B------:R-:W-:Y:S06]  /*15fa0*/  @!P0 BRA `(.L_x_3506) ;  /* 0x0000000000048947 */ /* 0x000fec0003800000 */
[----:B------:R-:W-:Y:S01]  /*15fb0*/  BPT.TRAP 0x1 ;  /* 0x000000040000795c */ /* 0x000fe20000300000 */
.L_x_3506:
[----:B------:R-:W-:Y:S01]  /*15fc0*/  IMAD R21, R17, 0x8, R16 ;  /* 0x0000000811157824 */ /* 0x000fe200078e0210 */
[----:B------:R-:W-:-:S04]  /*15fd0*/  SHF.L.U32 R7, R23, 0x1f, RZ ;  /* 0x0000001f17077819 */ /* 0x000fc800000006ff */
[----:B------:R0:W1:Y:S01]  /*15fe0*/  SYNCS.PHASECHK.TRANS64.TRYWAIT P1, [R21+URZ+0x38830], R7 ;  /* 0x03883007150075a7 */ /* 0x000062000802017f */
[----:B------:R-:W-:Y:S05]  /*15ff0*/  @!P0 BRA `(.L_x_3507) ;  /* 0x0000000000048947 */ /* 0x000fea0003800000 */
[----:B------:R-:W-:Y:S01]  /*16000*/  BPT.TRAP 0x1 ;  /* 0x000000040000795c */ /* 0x000fe20000300000 */
.L_x_3507:
[----:B------:R-:W-:Y:S01]  /*16010*/  BSSY B1, `(.L_x_3508) ;  /* 0x0000006000017945 */ /* 0x000fe20003800000 */
[----:B------:R-:W-:Y:S02]  /*16020*/  IMAD R156, R17, 0x200, R194 ;  /* 0x00000200119c7824 */ /* 0x000fe400078e02c2 */
[----:B------:R-:W-:Y:S01]  /*16030*/  IMAD.MOV.U32 R157, RZ, RZ, 0x40000040 ;  /* 0x40000040ff9d7424 */ /* 0x000fe200078e00ff */
[----:B-1----:R-:W-:Y:S06]  /*16040*/  @P1 BRA `(.L_x_3509) ;  /* 0x0000000000081947 */ /* 0x002fec0003800000 */
[----:B------:R-:W1:Y:S02]  /*16050*/  SYNCS.PHASECHK.TRANS64.TRYWAIT P1, [R21+URZ+0x38830], R7 ;  /* 0x03883007150075a7 */ /* 0x000e64000802017f */
[----:B-1----:R-:W-:Y:S05]  /*16060*/  @!P1 BRA `(.L_x_3510) ;  /* 0x0000011400549947 */ /* 0x002fea0003800000 */
.L_x_3509:
[----:B------:R-:W-:Y:S05]  /*16070*/  BSYNC B1 ;  /* 0x0000000000017941 */ /* 0x000fea0003800000 */
.L_x_3508:
        /* <DEDUP_REMOVED lines=36> */
.L_x_3511:
[----:B------:R2:W3:Y:S01]  /*162c0*/  SYNCS.PHASECHK.TRANS64.TRYWAIT P1, [R21+URZ+0x38850], R7 ;  /* 0x03885007150075a7 */ /* 0x0004e2000802017f */
[----:B------:R-:W-:Y:S05]  /*162d0*/  @!P0 BRA `(.L_x_3512) ;  /* 0x0000000000048947 */ /* 0x000fea0003800000 */
[----:B------:R-:W-:Y:S01]  /*162e0*/  BPT.TRAP 0x1 ;  /* 0x000000040000795c */ /* 0x000fe20000300000 */
.L_x_3512:
[----:B------:R-:W-:Y:S04]  /*162f0*/  BSSY B1, `(.L_x_3513) ;  /* 0x0000004000017945 */ /* 0x000fe80003800000 */
[----:B---3--:R-:W-:Y:S05]  /*16300*/  @P1 BRA `(.L_x_3514) ;  /* 0x0000000000081947 */ /* 0x008fea0003800000 */
[----:B------:R-:W3:Y:S02]  /*16310*/  SYNCS.PHASECHK.TRANS64.TRYWAIT P1, [R21+URZ+0x38850], R7 ;  /* 0x03885007150075a7 */ /* 0x000ee4000802017f */
[----:B---3--:R-:W-:Y:S05]  /*16320*/  @!P1 BRA `(.L_x_3515) ;  /* 0x0000011000b89947 */ /* 0x008fea0003800000 */
.L_x_3514:
[----:B------:R-:W-:Y:S05]  /*16330*/  BSYNC B1 ;  /* 0x0000000000017941 */ /* 0x000fea0003800000 */
.L_x_3513:
        /* <DEDUP_REMOVED lines=12> */
[----:B------:R-:W-:Y:S02]  /*16400*/  IMAD.MOV.U32 R206, RZ, RZ, 0x28 ;  /* 0x00000028ffce7424 */ /* 0x000fe400078e00ff */
[----:B------:R-:W-:-:S03]  /*16410*/  IMAD.MOV.U32 R207, RZ, RZ, 0xa00 ;  /* 0x00000a00ffcf7424 */ /* 0x000fc600078e00ff */
        /* <DEDUP_REMOVED lines=16> */
[----:B------:R-:W-:Y:S02]  /*16520*/  SEL R206, R206, 0x26, P1 ;  /* 0x00000026cece7807 */ /* 0x000fe40000800000 */
[----:B------:R-:W-:Y:S02]  /*16530*/  SEL R207, R207, 0x980, P1 ;  /* 0x00000980cfcf7807 */ /* 0x000fe40000800000 */
[----:B------:R-:W-:-:S02]  /*16540*/  LOP3.LUT R206, R206, 0x6, RZ, 0xc0, !PT ;  /* 0x00000006cece7812 */ /* 0x000fc400078ec0ff */
        /* <DEDUP_REMOVED lines=200> */
[----:B------:R-:W-:Y:S01]  /*171d0*/  IMAD.MOV.U32 R206, RZ, RZ, 0x30 ;  /* 0x00000030ffce7424 */ /* 0x000fe200078e00ff */
[----:B------:R-:W-:Y:S01]  /*171e0*/  R2UR UR7, R207 ;  /* 0x00000000cf0772ca */ /* 0x000fe200000e0000 */
        /* <DEDUP_REMOVED lines=91> */
[----:B------:R-:W-:-:S02]  /*177a0*/  IADD3 R204, R206, R207, R2 ;  /* 0x000000cfcecc7210 */ /* 0x000fc40007ffe002 */
[----:B------:R-:W-:Y:S01]  /*177b0*/  IADD3 R206, R206, R207, R202 ;  /* 0x000000cfcece7210 */ /* 0x000fe20007ffe0ca */
[----:B------:R-:W-:Y:S01]  /*177c0*/  IMAD.MOV.U32 R207, RZ, RZ, 0x40000040 ;  /* 0x40000040ffcf7424 */ /* 0x000fe200078e00ff */
[----:B------:R-:W-:-:S04]  /*177d0*/  SEL R203, R203, 0x3e, P1 ;  /* 0x0000003ecbcb7807 */ /* 0x000fc80000800000 */
[----:B------:R-:W-:Y:S01]  /*177e0*/  LOP3.LUT R203, R203, 0x6, RZ, 0xc0, !PT ;  /* 0x00000006cbcb7812 */ /* 0x000fe200078ec0ff */
        /* <DEDUP_REMOVED lines=61> */
.L_x_3516:
[----:B------:R-:W2:Y:S01]  /*17bc0*/  LDL R20, [R1+0x8] ;  /* 0x0000080001147983 */ /* 0x000ea20000100800 */
[----:B------:R-:W0:Y:S01]  /*17bd0*/  @P4 LDC R15, c[0x0][0x44c] ;  /* 0x00011300ff0f4b82 */ /* 0x000e220000000800 */
[----:B------:R-:W-:-:S07]  /*17be0*/  ULOP3.LUT UR4, URZ, UR45, URZ, 0x33, !UPT ;  /* 0x0000002d3f047292 */ /* 0x000fce000f8e333f */
[----:B------:R-:W1:Y:S01]  /*17bf0*/  @P4 LDC R7, c[0x0][0x450] ;  /* 0x00011400ff074b82 */ /* 0x000e620000000800 */
[----:B--2---:R-:W-:-:S04]  /*17c00*/  IMAD.IADD R207, R20, 0x1, R208 ;  /* 0x0000000114cf7824 */ /* 0x004fc800078e02d0 */
[----:B0-----:R-:W-:-:S05]  /*17c10*/  @P4 IMAD.HI.U32 R15, R207, R15, RZ ;  /* 0x0000000fcf0f4227 */ /* 0x001fca00078e00ff */
[----:B-1----:R-:W-:Y:S01]  /*17c20*/  @P4 SHF.R.U32.HI R207, RZ, R7, R15 ;  /* 0x00000007ffcf4219 */ /* 0x002fe2000001160f */
[----:B------:R-:W-:-:S04]  /*17c30*/  VIADD R7, R21, 0x38840 ;  /* 0x0003884015077836 */ /* 0x000fc80000000000 */
[----:B------:R-:W0:Y:S01]  /*17c40*/  SHFL.IDX PT, R20, R207, RZ, 0x1c1f ;  /* 0x001c1fffcf147589 */ /* 0x000e2200000e0000 */
[----:B------:R-:W-:-:S04]  /*17c50*/  PRMT R7, R188, 0x654, R7 ;  /* 0x00000654bc077816 */ /* 0x000fc80000000007 */
[----:B------:R1:W-:Y:S02]  /*17c60*/  SYNCS.ARRIVE.TRANS64.RED.A1T0 RZ, [R7+URZ], RZ ;  /* 0x000000ff07ff79a7 */ /* 0x0003e4000810043f */
[----:B-1----:R-:W-:-:S05]  /*17c70*/  IMAD.SHL.U32 R7, R14, 0x40, RZ ;  /* 0x000000400e077824 */ /* 0x002fca00078e00ff */
[----:B------:R-:W-:-:S04]  /*17c80*/  IADD3 R205, -R184, 0x1, -R7 ;  /* 0x00000001b8cd7810 */ /* 0x000fc80007ffe907 */
[----:B------:R-:W-:-:S05]  /*17c90*/  IADD3 R205, -R185, R205, R186 ;  /* 0x000000cdb9cd7210 */ /* 0x000fca0007ffe1ba */
[C---:B------:R-:W-:Y:S02]  /*17ca0*/  VIADD R206, R205.reuse, UR44 ;  /* 0x0000002ccdce7c36 */ /* 0x040fe40008000000 */
[----:B------:R-:W-:Y:S02]  /*17cb0*/  VIADD R205, R205, UR4 ;  /* 0x00000004cdcd7c36 */ /* 0x000fe40008000000 */
        /* <DEDUP_REMOVED lines=15> */
.L_x_3519:
[----:B------:R-:W-:-:S05]  /*17db0*/  IMAD.U32 R201, RZ, RZ, UR39 ;  /* 0x00000027ffc97e24 */ /* 0x000fca000f8e00ff */
[----:B------:R-:W-:-:S13]  /*17dc0*/  ISETP.NE.AND P1, PT, R201, 0x1, PT ;  /* 0x00000001c900780c */ /* 0x000fda0003f25270 */
[----:B------:R-:W0:Y:S02]  /*17dd0*/  @P1 LDC.64 R202, c[0x0][0xae0] ;  /* 0x0002b800ffca1b82 */ /* 0x000e240000000a00 */
[----:B0-----:R-:W-:-:S05]  /*17de0*/  @P1 IMAD.HI.U32 R202, R20, R202, RZ ;  /* 0x000000ca14ca1227 */ /* 0x001fca00078e00ff */
[----:B------:R-:W-:-:S07]  /*17df0*/  @P1 SHF.R.U32.HI R20, RZ, R203, R202 ;  /* 0x000000cbff141219 */ /* 0x000fce00000116ca */
.L_x_3520:
[----:B------:R-:W-:Y:S05]  /*17e00*/  BSYNC B1 ;  /* 0x0000000000017941 */ /* 0x000fea0003800000 */
.L_x_3518:
[----:B------:R-:W-:-:S04]  /*17e10*/  IMAD R20, R20, R201, -R7 ;  /* 0x000000c914147224 */ /* 0x000fc800078e0a07 */
[----:B------:R-:W-:-:S05]  /*17e20*/  IMAD.IADD R20, R20, 0x1, -R184 ;  /* 0x0000000114147824 */ /* 0x000fca00078e0ab8 */
[----:B------:R-:W-:Y:S02]  /*17e30*/  VIMNMX R15, R15, R20, !PT ;  /* 0x000000140f0f7248 */ /* 0x000fe40007fe0100 */
[----:B------:R-:W-:-:S07]  /*17e40*/  VIADDMNMX R204, R20, R201, R204, PT ;  /* 0x000000c914cc7246 */ /* 0x000fce00038001cc */
.L_x_3517:
        /* <DEDUP_REMOVED lines=65> */
.L_x_3523:
[----:B------:R-:W-:-:S05]  /*18260*/  IMAD.U32 R15, RZ, RZ, UR39 ;  /* 0x00000027ff0f7e24 */ /* 0x000fca000f8e00ff */
[----:B------:R-:W-:-:S13]  /*18270*/  ISETP.NE.AND P2, PT, R15, 0x1, PT ;  /* 0x000000010f00780c */ /* 0x000fda0003f45270 */
[----:B------:R-:W0:Y:S02]  /*18280*/  @P2 LDC.64 R152, c[0x0][0xae0] ;  /* 0x0002b800ff982b82 */ /* 0x000e240000000a00 */
[----:B0-----:R-:W-:-:S05]  /*18290*/  @P2 IMAD.HI.U32 R152, R207, R152, RZ ;  /* 0x00000098cf982227 */ /* 0x001fca00078e00ff */
[----:B------:R-:W-:-:S07]  /*182a0*/  @P2 SHF.R.U32.HI R207, RZ, R153, R152 ;  /* 0x00000099ffcf2219 */ /* 0x000fce0000011698 */
.L_x_3524:
[----:B------:R-:W-:Y:S05]  /*182b0*/  BSYNC B1 ;  /* 0x0000000000017941 */ /* 0x000fea0003800000 */
.L_x_3522:
[----:B------:R-:W-:-:S04]  /*182c0*/  IMAD R7, R207, R15, -R7 ;  /* 0x0000000fcf077224 */ /* 0x000fc800078e0a07 */
[----:B------:R-:W-:-:S05]  /*182d0*/  IMAD.IADD R7, R7, 0x1, -R184 ;  /* 0x0000000107077824 */ /* 0x000fca00078e0ab8 */
[----:B------:R-:W-:Y:S02]  /*182e0*/  VIMNMX R205, R205, R7, !PT ;  /* 0x00000007cdcd7248 */ /* 0x000fe40007fe0100 */
[----:B------:R-:W-:-:S07]  /*182f0*/  VIADDMNMX R206, R7, R15, R206, PT ;  /* 0x0000000f07ce7246 */ /* 0x000fce00038001ce */
.L_x_3521:
        /* <DEDUP_REMOVED lines=19> */
[C---:B------:R-:W-:Y:S02]  /*18430*/  ISETP.GT.AND P6, PT, R205.reuse, RZ, P1 ;  /* 0x000000ffcd00720c */ /* 0x040fe40000fc4270 */
        /* <DEDUP_REMOVED lines=23> */
[----:B0-----:R-:W-:Y:S02]  /*185b0*/  FMNMX.FTZ R7, R7, R15, !PT ;  /* 0x0000000f07077209 */ /* 0x001fe40007810000 */
[----:B------:R-:W-:Y:S02]  /*185c0*/  FSEL R174, R174, -INF , !P3 ;  /* 0xff800000aeae7808 */ /* 0x000fe40005800000 */
[----:B------:R-:W-:Y:S01]  /*185d0*/  ISETP.GT.AND P3, PT, R205, 0x30, P1 ;  /* 0x00000030cd00780c */ /* 0x000fe20000f64270 */
[----:B------:R-:W0:Y:S03]  /*185e0*/  SHFL.BFLY PT, R15, R7, 0x1, 0x1f ;  /* 0x0c201f00070f7f89 */ /* 0x000e2600000e0000 */
[----:B------:R-:W-:-:S04]  /*185f0*/  ISETP.LT.OR P3, PT, R206, 0x31, P3 ;  /* 0x00000031ce00780c */ /* 0x000fc80001f61670 */
[----:B------:R-:W-:Y:S02]  /*18600*/  FSEL R178, R178, -INF , !P3 ;  /* 0xff800000b2b27808 */ /* 0x000fe40005800000 */
[----:B0-----:R-:W-:Y:S01]  /*18610*/  FMNMX.FTZ R7, R7, R15, !PT ;  /* 0x0000000f07077209 */ /* 0x001fe20007810000 */
[----:B------:R-:W-:-:S03]  /*18620*/  IMAD.U32 R15, RZ, RZ, UR38 ;  /* 0x00000026ff0f7e24 */ /* 0x000fc6000f8e00ff */
[C---:B------:R-:W-:Y:S01]  /*18630*/  FSETP.NEU.FTZ.AND P2, PT, R7.reuse, -INF , PT ;  /* 0xff8000000700780b */ /* 0x040fe20003f5d000 */
[----:B------:R-:W-:-:S03]  /*18640*/  FMUL.FTZ R152, R7, R15 ;  /* 0x0000000f07987220 */ /* 0x000fc60000410000 */
[----:B------:R-:W-:Y:S02]  /*18650*/  FSEL R153, R7, RZ, P2 ;  /* 0x000000ff07997208 */ /* 0x000fe40001000000 */
[----:B------:R-:W-:Y:S02]  /*18660*/  FSEL R152, R152, RZ, P2 ;  /* 0x000000ff98987208 */ /* 0x000fe40001000000 */
[----:B------:R-:W-:Y:S01]  /*18670*/  ISETP.GT.AND P2, PT, R205, 0x8, P1 ;  /* 0x00000008cd00780c */ /* 0x000fe20000f44270 */
[----:B------:R-:W-:Y:S02]  /*18680*/  FADD.FTZ R153, -R153, R200 ;  /* 0x000000c899997221 */ /* 0x000fe40000010100 */
[-CC-:B------:R-:W-:Y:S01]  /*18690*/  FFMA.FTZ R20, R20, R15.reuse, -R152.reuse ;  /* 0x0000000f14147223 */ /* 0x180fe20000010898 */
[-CC-:B------:R-:W-:Y:S01]  /*186a0*/  FFMA.FTZ R201, R201, R15.reuse, -R152.reuse ;  /* 0x0000000fc9c97223 */ /* 0x180fe20000010898 */
[-C--:B------:R-:W-:Y:S01]  /*186b0*/  FMUL.FTZ R153, R153, R15.reuse ;  /* 0x0000000f99997220 */ /* 0x080fe20000410000 */
        /* <DEDUP_REMOVED lines=16> */
[----:B------:R-:W-:-:S03]  /*187c0*/  ISETP.LT.OR P2, PT, R206, 0x9, P2 ;  /* 0x00000009ce00780c */ /* 0x000fc60001741670 */
[----:B------:R-:W1:Y:S01]  /*187d0*/  MUFU.EX2 R152, R201 ;  /* 0x000000c900987308 */ /* 0x000e620000000800 */
[----:B------:R-:W-:Y:S02]  /*187e0*/  FSEL R158, R158, -INF , !P2 ;  /* 0xff8000009e9e7808 */ /* 0x000fe40005000000 */
[----:B------:R-:W-:-:S04]  /*187f0*/  ISETP.GT.AND P2, PT, R205, 0x11, P1 ;  /* 0x00000011cd00780c */ /* 0x000fc80000f44270 */
[----:B------:R-:W-:Y:S01]  /*18800*/  ISETP.LT.OR P2, PT, R206, 0x12, P2 ;  /* 0x00000012ce00780c */ /* 0x000fe20001741670 */
[----:B------:R-:W2:Y:S01]  /*18810*/  MUFU.EX2 R156, R156 ;  /* 0x0000009c009c7308 */ /* 0x000ea20000000800 */
[----:B0-----:R-:W-:Y:S01]  /*18820*/  FFMA.FTZ R6, R153, R6, R20 ;  /* 0x0000000699067223 */ /* 0x001fe20000010014 */
[-C--:B------:R-:W-:Y:S01]  /*18830*/  FMUL.FTZ R24, R24, R153.reuse ;  /* 0x0000009918187220 */ /* 0x080fe20000410000 */
[----:B------:R-:W-:Y:S01]  /*18840*/  FSEL R163, R163, -INF , !P2 ;  /* 0xff800000a3a37808 */ /* 0x000fe20005000000 */
[-C--:B------:R-:W-:Y:S01]  /*18850*/  FMUL.FTZ R25, R25, R153.reuse ;  /* 0x0000009919197220 */ /* 0x080fe20000410000 */
[----:B------:R-:W-:Y:S01]  /*18860*/  ISETP.GT.AND P2, PT, R205, 0x20, P1 ;  /* 0x00000020cd00780c */ /* 0x000fe20000f44270 */
[-C--:B------:R-:W-:Y:S01]  /*18870*/  FMUL.FTZ R28, R28, R153.reuse ;  /* 0x000000991c1c7220 */ /* 0x080fe20000410000 */
[-C--:B------:R-:W-:Y:S01]  /*18880*/  FMUL.FTZ R29, R29, R153.reuse ;  /* 0x000000991d1d7220 */ /* 0x080fe20000410000 */
[----:B------:R-:W0:Y:S01]  /*18890*/  MUFU.EX2 R157, R157 ;  /* 0x0000009d009d7308 */ /* 0x000e220000000800 */
[C---:B-1----:R-:W-:Y:S01]  /*188a0*/  FADD.FTZ R6, R152.reuse, R6 ;  /* 0x0000000698067221 */ /* 0x042fe20000010000 */
[----:B------:R-:W-:Y:S01]  /*188b0*/  F2FP.BF16.F32.PACK_AB R152, R152, R20 ;  /* 0x000000149898723e */ /* 0x000fe200000010ff */
[-C--:B------:R-:W-:Y:S01]  /*188c0*/  FMUL.FTZ R32, R32, R153.reuse ;  /* 0x0000009920207220 */ /* 0x080fe20000410000 */
[----:B------:R-:W-:Y:S01]  /*188d0*/  FMNMX.FTZ R20, R154, R198, !PT ;  /* 0x000000c69a147209 */ /* 0x000fe20007810000 */
[-C--:B------:R-:W-:Y:S01]  /*188e0*/  FMUL.FTZ R33, R33, R153.reuse ;  /* 0x0000009921217220 */ /* 0x080fe20000410000 */
[----:B------:R-:W-:Y:S01]  /*188f0*/  ISETP.LT.OR P2, PT, R206, 0x21, P2 ;  /* 0x00000021ce00780c */ /* 0x000fe20001741670 */
[-C--:B------:R-:W-:Y:S01]  /*18900*/  FMUL.FTZ R36, R36, R153.reuse ;  /* 0x0000009924247220 */ /* 0x080fe20000410000 */
[----:B------:R-:W-:Y:S01]  /*18910*/  FMNMX.FTZ R20, R155, R20, !PT ;  /* 0x000000149b147209 */ /* 0x000fe20007810000 */
[----:B------:R-:W1:Y:S01]  /*18920*/  MUFU.EX2 R160, R160 ;  /* 0x000000a000a07308 */ /* 0x000e620000000800 */
[----:B------:R-:W-:Y:S01]  /*18930*/  FSEL R170, R170, -INF , !P2 ;  /* 0xff800000aaaa7808 */ /* 0x000fe20005000000 */
[----:B--2---:R-:W-:Y:S01]  /*18940*/  FADD.FTZ R6, R156, R6 ;  /* 0x000000069c067221 */ /* 0x004fe20000010000 */
[----:B------:R-:W-:Y:S01]  /*18950*/  FMNMX.FTZ R20, R158, R20, !PT ;  /* 0x000000149e147209 */ /* 0x000fe20007810000 */
[-C--:B------:R-:W-:Y:S01]  /*18960*/  FMUL.FTZ R37, R37, R153.reuse ;  /* 0x0000009925257220 */ /* 0x080fe20000410000 */
[----:B------:R-:W-:Y:S01]  /*18970*/  ISETP.GT.AND P2, PT, R205, 0x29, P1 ;  /* 0x00000029cd00780c */ /* 0x000fe20000f44270 */
[-C--:B------:R-:W-:Y:S01]  /*18980*/  FMUL.FTZ R40, R40, R153.reuse ;  /* 0x0000009928287220 */ /* 0x080fe20000410000 */
[----:B------:R-:W-:Y:S01]  /*18990*/  FMNMX.FTZ R20, R159, R20, !PT ;  /* 0x000000149f147209 */ /* 0x000fe20007810000 */
[----:B------:R-:W-:Y:S01]  /*189a0*/  MUFU.EX2 R164, R164 ;  /* 0x000000a400a47308 */ /* 0x000fe20000000800 */
[----:B------:R-:W-:Y:S01]  /*189b0*/  ISETP.LT.OR P2, PT, R206, 0x2a, P2 ;  /* 0x0000002ace00780c */ /* 0x000fe20001741670 */
[----:B0-----:R-:W-:Y:S01]  /*189c0*/  FADD.FTZ R6, R157, R6 ;  /* 0x000000069d067221 */ /* 0x001fe20000010000 */
[----:B------:R-:W-:Y:S01]  /*189d0*/  FMNMX.FTZ R20, R162, R20, !PT ;  /* 0x00000014a2147209 */ /* 0x000fe20007810000 */
[-C--:B------:R-:W-:Y:S01]  /*189e0*/  FMUL.FTZ R41, R41, R153.reuse ;  /* 0x0000009929297220 */ /* 0x080fe20000410000 */
[----:B------:R-:W-:Y:S01]  /*189f0*/  FSEL R175, R175, -INF , !P2 ;  /* 0xff800000afaf7808 */ /* 0x000fe20005000000 */
[-C--:B------:R-:W-:Y:S01]  /*18a00*/  FMUL.FTZ R44, R44, R153.reuse ;  /* 0x000000992c2c7220 */ /* 0x080fe20000410000 */
[----:B------:R-:W-:Y:S01]  /*18a10*/  FMNMX.FTZ R20, R163, R20, !PT ;  /* 0x00000014a3147209 */ /* 0x000fe20007810000 */
[----:B------:R-:W-:Y:S01]  /*18a20*/  MUFU.EX2 R165, R165 ;  /* 0x000000a500a57308 */ /* 0x000fe20000000800 */
[----:B------:R-:W-:Y:S01]  /*18a30*/  ISETP.GT.AND P2, PT, R205, 0x31, P1 ;  /* 0x00000031cd00780c */ /* 0x000fe20000f44270 */
[----:B-1----:R-:W-:Y:S01]  /*18a40*/  FADD.FTZ R6, R160, R6 ;  /* 0x00000006a0067221 */ /* 0x002fe20000010000 */
[----:B------:R-:W-:Y:S01]  /*18a50*/  FMNMX.FTZ R20, R166, R20, !PT ;  /* 0x00000014a6147209 */ /* 0x000fe20007810000 */
[-C--:B------:R-:W-:Y:S01]  /*18a60*/  FMUL.FTZ R45, R45, R153.reuse ;  /* 0x000000992d2d7220 */ /* 0x080fe20000410000 */
[----:B------:R-:W-:Y:S01]  /*18a70*/  ISETP.LT.OR P2, PT, R206, 0x32, P2 ;  /* 0x00000032ce00780c */ /* 0x000fe20001741670 */
[-C--:B------:R-:W-:Y:S01]  /*18a80*/  FMUL.FTZ R48, R48, R153.reuse ;  /* 0x0000009930307220 */ /* 0x080fe20000410000 */
[----:B------:R-:W-:Y:S01]  /*18a90*/  FMNMX.FTZ R20, R167, R20, !PT ;  /* 0x00000014a7147209 */ /* 0x000fe20007810000 */
[----:B------:R0:W-:Y:S01]  /*18aa0*/  MUFU.EX2 R201, R168 ;  /* 0x000000a800c97308 */ /* 0x0001e20000000800 */
[----:B------:R-:W-:Y:S01]  /*18ab0*/  ISETP.GT.AND P1, PT, R205, 0x39, P1 ;  /* 0x00000039cd00780c */ /* 0x000fe20000f24270 */
[-C--:B------:R-:W-:Y:S01]  /*18ac0*/  FMUL.FTZ R49, R49, R153.reuse ;  /* 0x0000009931317220 */ /* 0x080fe20000410000 */
[----:B------:R-:W-:Y:S01]  /*18ad0*/  FMNMX.FTZ R20, R170, R20, !PT ;  /* 0x00000014aa147209 */ /* 0x000fe20007810000 */
[-C--:B------:R-:W-:Y:S01]  /*18ae0*/  FMUL.FTZ R52, R52, R153.reuse ;  /* 0x0000009934347220 */ /* 0x080fe20000410000 */
[----:B------:R-:W-:Y:S01]  /*18af0*/  FSEL R179, R179, -INF , !P2 ;  /* 0xff800000b3b37808 */ /* 0x000fe20005000000 */
[-C--:B------:R-:W-:Y:S01]  /*18b00*/  FMUL.FTZ R53, R53, R153.reuse ;  /* 0x0000009935357220 */ /* 0x080fe20000410000 */
[----:B------:R-:W-:Y:S01]  /*18b10*/  FMNMX.FTZ R20, R171, R20, !PT ;  /* 0x00000014ab147209 */ /* 0x000fe20007810000 */
[----:B------:R-:W-:Y:S01]  /*18b20*/  MUFU.EX2 R172, R172 ;  /* 0x000000ac00ac7308 */ /* 0x000fe20000000800 */
[----:B------:R-:W-:Y:S01]  /*18b30*/  ISETP.LT.OR P1, PT, R206, 0x3a, P1 ;  /* 0x0000003ace00780c */ /* 0x000fe20000f21670 */
[----:B0-----:R-:W-:Y:S01]  /*18b40*/  IMAD R168, R17, 0x1000, R196 ;  /* 0x0000100011a87824 */ /* 0x001fe200078e02c4 */
[----:B------:R-:W-:Y:S01]  /*18b50*/  FMNMX.FTZ R20, R174, R20, !PT ;  /* 0x00000014ae147209 */ /* 0x000fe20007810000 */
[-C--:B------:R-:W-:Y:S01]  /*18b60*/  FMUL.FTZ R56, R56, R153.reuse ;  /* 0x0000009938387220 */ /* 0x080fe20000410000 */
[----:B------:R-:W-:Y:S01]  /*18b70*/  FSEL R183, R183, -INF , !P1 ;  /* 0xff800000b7b77808 */ /* 0x000fe20004800000 */
[-C--:B------:R-:W-:Y:S01]  /*18b80*/  FMUL.FTZ R57, R57, R153.reuse ;  /* 0x0000009939397220 */ /* 0x080fe20000410000 */
[----:B------:R-:W-:Y:S01]  /*18b90*/  FMNMX.FTZ R20, R175, R20, !PT ;  /* 0x00000014af147209 */ /* 0x000fe20007810000 */
[----:B------:R-:W-:Y:S01]  /*18ba0*/  MUFU.EX2 R173, R173 ;  /* 0x000000ad00ad7308 */ /* 0x000fe20000000800 */
[-C--:B------:R-:W-:Y:S01]  /*18bb0*/  FMUL.FTZ R60, R60, R153.reuse ;  /* 0x000000993c3c7220 */ /* 0x080fe20000410000 */
[-C--:B------:R-:W-:Y:S01]  /*18bc0*/  FMUL.FTZ R61, R61, R153.reuse ;  /* 0x000000993d3d7220 */ /* 0x080fe20000410000 */
[----:B------:R-:W-:Y:S01]  /*18bd0*/  FMNMX.FTZ R20, R178, R20, !PT ;  /* 0x00000014b2147209 */ /* 0x000fe20007810000 */
[-C--:B------:R-:W-:Y:S01]  /*18be0*/  FMUL.FTZ R64, R64, R153.reuse ;  /* 0x0000009940407220 */ /* 0x080fe20000410000 */
[-C--:B------:R-:W-:Y:S01]  /*18bf0*/  FMUL.FTZ R65, R65, R153.reuse ;  /* 0x0000009941417220 */ /* 0x080fe20000410000 */
        /* <DEDUP_REMOVED lines=38> */
[----:B0-----:R-:W-:Y:S01]  /*18e60*/  FMNMX.FTZ R20, R20, R200, !PT ;  /* 0x000000c814147209 */ /* 0x001fe20007810000 */
[-C--:B------:R-:W-:Y:S01]  /*18e70*/  FMUL.FTZ R128, R128, R153.reuse ;  /* 0x0000009980807220 */ /* 0x080fe20000410000 */
[----:B------:R0:W1:Y:S01]  /*18e80*/  MUFU.EX2 R200, R161 ;  /* 0x000000a100c87308 */ /* 0x0000620000000800 */
[-C--:B------:R-:W-:Y:S01]  /*18e90*/  FMUL.FTZ R129, R129, R153.reuse ;  /* 0x0000009981817220 */ /* 0x080fe20000410000 */
[-C--:B------:R-:W-:Y:S01]  /*18ea0*/  FMUL.FTZ R132, R132, R153.reuse ;  /* 0x0000009984847220 */ /* 0x080fe20000410000 */
[----:B------:R-:W2:Y:S01]  /*18eb0*/  SHFL.BFLY PT, R202, R20, 0x1, 0x1f ;  /* 0x0c201f0014ca7f89 */ /* 0x000ea200000e0000 */
[-C--:B------:R-:W-:Y:S01]  /*18ec0*/  FMUL.FTZ R133, R133, R153.reuse ;  /* 0x0000009985857220 */ /* 0x080fe20000410000 */
[-C--:B------:R-:W-:Y:S01]  /*18ed0*/  FMUL.FTZ R136, R136, R153.reuse ;  /* 0x0000009988887220 */ /* 0x080fe20000410000 */
[-C--:B------:R-:W-:Y:S01]  /*18ee0*/  FMUL.FTZ R137, R137, R153.reuse ;  /* 0x0000009989897220 */ /* 0x080fe20000410000 */
[-C--:B------:R-:W-:Y:S01]  /*18ef0*/  FMUL.FTZ R140, R140, R153.reuse ;  /* 0x000000998c8c7220 */ /* 0x080fe20000410000 */
[----:B------:R-:W-:Y:S01]  /*18f00*/  FMUL.FTZ R141, R141, R153 ;  /* 0x000000998d8d7220 */ /* 0x000fe20000410000 */
[----:B0-----:R-:W-:-:S02]  /*18f10*/  IMAD.MOV R161, RZ, RZ, -R210 ;  /* 0x000000ffffa17224 */ /* 0x001fc400078e0ad2 */
[-C--:B------:R-:W-:Y:S01]  /*18f20*/  FMUL.FTZ R144, R144, R153.reuse ;  /* 0x0000009990907220 */ /* 0x080fe20000410000 */
[-C--:B------:R-:W-:Y:S01]  /*18f30*/  FMUL.FTZ R145, R145, R153.reuse ;  /* 0x0000009991917220 */ /* 0x080fe20000410000 */
[-C--:B------:R-:W-:Y:S01]  /*18f40*/  FMUL.FTZ R148, R148, R153.reuse ;  /* 0x0000009994947220 */ /* 0x080fe20000410000 */
[----:B------:R-:W-:Y:S01]  /*18f50*/  FMUL.FTZ R149, R149, R153 ;  /* 0x0000009995957220 */ /* 0x000fe20000410000 */
[----:B------:R-:W-:Y:S02]  /*18f60*/  ISETP.NE.AND P2, PT, R184, R161, PT ;  /* 0x000000a1b800720c */ /* 0x000fe40003f45270 */
[----:B------:R-:W-:Y:S01]  /*18f70*/  R2UR UR6, R168 ;  /* 0x00000000a80672ca */ /* 0x000fe200000e0000 */
[----:B-1----:R-:W-:-:S04]  /*18f80*/  FADD.FTZ R6, R200, R6 ;  /* 0x00000006c8067221 */ /* 0x002fc80000010000 */
[----:B------:R-:W-:-:S04]  /*18f90*/  FADD.FTZ R6, R164, R6 ;  /* 0x00000006a4067221 */ /* 0x000fc80000010000 */
[----:B------:R-:W-:Y:S01]  /*18fa0*/  FADD.FTZ R6, R165, R6 ;  /* 0x00000006a5067221 */ /* 0x000fe20000010000 */
[----:B--2---:R-:W-:Y:S02]  /*18fb0*/  FMNMX.FTZ R20, R20, R202, !PT ;  /* 0x000000ca14147209 */ /* 0x004fe40007810000 */
[----:B------:R0:W1:Y:S01]  /*18fc0*/  MUFU.EX2 R202, R169 ;  /* 0x000000a900ca7308 */ /* 0x0000620000000800 */
[----:B------:R-:W-:Y:S01]  /*18fd0*/  FADD.FTZ R6, R201, R6 ;  /* 0x00000006c9067221 */ /* 0x000fe20000010000 */
[----:B------:R-:W-:-:S04]  /*18fe0*/  FSETP.NEU.FTZ.AND P1, PT, R20, -INF , PT ;  /* 0xff8000001400780b */ /* 0x000fc80003f3d000 */
[----:B------:R-:W-:Y:S01]  /*18ff0*/  FSEL R161, R20, RZ, P1 ;  /* 0x000000ff14a17208 */ /* 0x000fe20000800000 */
[----:B0-----:R-:W-:-:S04]  /*19000*/  @!P2 IMAD R169, R199, 0x40, R197 ;  /* 0x00000040c7a9a824 */ /* 0x001fc800078e02c5 */
[----:B------:R-:W-:Y:S01]  /*19010*/  FADD.FTZ R161, -R161, R198 ;  /* 0x000000c6a1a17221 */ /* 0x000fe20000010100 */
[----:B------:R-:W-:-:S03]  /*19020*/  @!P2 IMAD R198, R169, 0x4, R16 ;  /* 0x00000004a9c6a824 */ /* 0x000fc600078e0210 */
[-C--:B------:R-:W-:Y:S01]  /*19030*/  FMUL.FTZ R161, R161, R15.reuse ;  /* 0x0000000fa1a17220 */ /* 0x080fe20000410000 */
[----:B------:R-:W-:Y:S02]  /*19040*/  IMAD.MOV.U32 R169, RZ, RZ, 0x40000040 ;  /* 0x40000040ffa97424 */ /* 0x000fe400078e00ff */
[----:B-1----:R-:W-:Y:S01]  /*19050*/  FADD.FTZ R6, R202, R6 ;  /* 0x00000006ca067221 */ /* 0x002fe20000010000 */
[----:B------:R-:W-:Y:S02]  /*19060*/  @!P2 STS [R198+0x38400], R153 ;  /* 0x03840099c600a388 */ /* 0x000fe40000000800 */
[----:B------:R-:W0:Y:S01]  /*19070*/  MUFU.EX2 R161, R161 ;  /* 0x000000a100a17308 */ /* 0x000e220000000800 */
[----:B------:R-:W-:Y:S01]  /*19080*/  R2UR UR7, R169 ;  /* 0x00000000a90772ca */ /* 0x000fe200000e0000 */
[----:B------:R-:W-:Y:S01]  /*19090*/  FMUL.FTZ R169, R20, R15 ;  /* 0x0000000f14a97220 */ /* 0x000fe20000410000 */
[----:B------:R-:W-:-:S04]  /*190a0*/  FADD.FTZ R6, R172, R6 ;  /* 0x00000006ac067221 */ /* 0x000fc80000010000 */
[----:B------:R-:W-:Y:S01]  /*190b0*/  FSEL R169, R169, RZ, P1 ;  /* 0x000000ffa9a97208 */ /* 0x000fe20000800000 */
[----:B------:R-:W-:-:S04]  /*190c0*/  FADD.FTZ R6, R173, R6 ;  /* 0x00000006ad067221 */ /* 0x000fc80000010000 */
[-CC-:B------:R-:W-:Y:S01]  /*190d0*/  FFMA.FTZ R158, R158, R15.reuse, -R169.reuse ;  /* 0x0000000f9e9e7223 */ /* 0x180fe200000108a9 */
[-CC-:B------:R-:W-:Y:S01]  /*190e0*/  FFMA.FTZ R162, R162, R15.reuse, -R169.reuse ;  /* 0x0000000fa2a27223 */ /* 0x180fe200000108a9 */
[-CC-:B------:R-:W-:Y:S01]  /*190f0*/  FFMA.FTZ R154, R154, R15.reuse, -R169.reuse ;  /* 0x0000000f9a9a7223 */ /* 0x180fe200000108a9 */
[-CC-:B------:R-:W-:Y:S01]  /*19100*/  FFMA.FTZ R199, R155, R15.reuse, -R169.reuse ;  /* 0x0000000f9bc77223 */ /* 0x180fe200000108a9 */
[-CC-:B------:R-:W-:Y:S01]  /*19110*/  FFMA.FTZ R159, R159, R15.reuse, -R169.reuse ;  /* 0x0000000f9f9f7223 */ /* 0x180fe200000108a9 */
[----:B0-----:R0:W-:Y:S01]  /*19120*/  @!P2 STS [R198+0x38420], R161 ;  /* 0x038420a1c600a388 */ /* 0x0011e20000000800 */
        /* <DEDUP_REMOVED lines=9> */
[-CC-:B0-----:R-:W-:Y:S01]  /*191c0*/  FFMA.FTZ R198, R170, R15.reuse, -R169.reuse ;  /* 0x0000000faac67223 */ /* 0x181fe200000108a9 */
[----:B------:R-:W-:Y:S01]  /*191d0*/  FFMA.FTZ R169, R183, R15, -R169 ;  /* 0x0000000fb7a97223 */ /* 0x000fe200000108a9 */
[----:B------:R0:W-:Y:S01]  /*191e0*/  MUFU.EX2 R175, R158 ;  /* 0x0000009e00af7308 */ /* 0x0001e20000000800 */
[----:B------:R-:W-:Y:S01]  /*191f0*/  FADD.FTZ R6, R176, R6 ;  /* 0x00000006b0067221 */ /* 0x000fe20000010000 */
[-C--:B------:R-:W-:Y:S01]  /*19200*/  FMUL.FTZ R26, R26, R161.reuse ;  /* 0x000000a11a1a7220 */ /* 0x080fe20000410000 */
[-C--:B------:R-:W-:Y:S01]  /*19210*/  FMUL.FTZ R27, R27, R161.reuse ;  /* 0x000000a11b1b7220 */ /* 0x080fe20000410000 */
[-C--:B------:R-:W-:Y:S01]  /*19220*/  FMUL.FTZ R30, R30, R161.reuse ;  /* 0x000000a11e1e7220 */ /* 0x080fe20000410000 */
[----:B------:R-:W-:Y:S01]  /*19230*/  FADD.FTZ R6, R177, R6 ;  /* 0x00000006b1067221 */ /* 0x000fe20000010000 */
[-C--:B------:R-:W-:Y:S01]  /*19240*/  FMUL.FTZ R31, R31, R161.reuse ;  /* 0x000000a11f1f7220 */ /* 0x080fe20000410000 */
[-C--:B------:R-:W-:Y:S01]  /*19250*/  FMUL.FTZ R34, R34, R161.reuse ;  /* 0x000000a122227220 */ /* 0x080fe20000410000 */
[----:B------:R1:W-:Y:S01]  /*19260*/  MUFU.EX2 R183, R162 ;  /* 0x000000a200b77308 */ /* 0x0003e20000000800 */
[----:B0-----:R-:W-:Y:S01]  /*19270*/  F2FP.BF16.F32.PACK_AB R158, R165, R164 ;  /* 0x000000a4a59e723e */ /* 0x001fe200000010ff */
[-C--:B------:R-:W-:Y:S01]  /*19280*/  FMUL.FTZ R35, R35, R161.reuse ;  /* 0x000000a123237220 */ /* 0x080fe20000410000 */
[----:B------:R-:W-:Y:S01]  /*19290*/  F2FP.BF16.F32.PACK_AB R164, R177, R176 ;  /* 0x000000b0b1a4723e */ /* 0x000fe200000010ff */
[-C--:B------:R-:W-:Y:S01]  /*192a0*/  FMUL.FTZ R38, R38, R161.reuse ;  /* 0x000000a126267220 */ /* 0x080fe20000410000 */
[-C--:B------:R-:W-:Y:S01]  /*192b0*/  FMUL.FTZ R39, R39, R161.reuse ;  /* 0x000000a127277220 */ /* 0x080fe20000410000 */
[-C--:B------:R-:W-:Y:S01]  /*192c0*/  FMUL.FTZ R42, R42, R161.reuse ;  /* 0x000000a12a2a7220 */ /* 0x080fe20000410000 */
[-C--:B------:R-:W-:Y:S01]  /*192d0*/  FMUL.FTZ R43, R43, R161.reuse ;  /* 0x000000a12b2b7220 */ /* 0x080fe20000410000 */
[----:B------:R0:W2:Y:S01]  /*192e0*/  MUFU.EX2 R205, R154 ;  /* 0x0000009a00cd7308 */ /* 0x0000a20000000800 */
        /* <DEDUP_REMOVED lines=24> */
[----:B-1----:R-:W-:Y:S01]  /*19470*/  F2FP.BF16.F32.PACK_AB R153, R170, R205 ;  /* 0x000000cdaa99723e */ /* 0x002fe200000010ff */
        /* <DEDUP_REMOVED lines=44> */
[----:B--2---:R-:W-:Y:S01]  /*19740*/  F2FP.BF16.F32.PACK_AB R157, R172, R183 ;  /* 0x000000b7ac9d723e */ /* 0x004fe200000010ff */
[----:B------:R2:W-:Y:S01]  /*19750*/  STSM.16.M88.4 [R211+0x36400], R152 ;  /* 0x03640098d3007844 */ /* 0x0005e20000000200 */
[----:B------:R-:W3:Y:S01]  /*19760*/  MUFU.EX2 R203, R203 ;  /* 0x000000cb00cb7308 */ /* 0x000ee20000000800 */
[----:B-1----:R-:W-:Y:S01]  /*19770*/  F2FP.BF16.F32.PACK_AB R159, R176, R173 ;  /* 0x000000adb09f723e */ /* 0x002fe200000010ff */
[----:B------:R-:W-:Y:S01]  /*19780*/  FADD.FTZ R0, R170, R0 ;  /* 0x00000000aa007221 */ /* 0x000fe20000010000 */
[----:B------:R-:W-:Y:S01]  /*19790*/  F2FP.BF16.F32.PACK_AB R160, R202, R201 ;  /* 0x000000c9caa0723e */ /* 0x000fe200000010ff */
[----:B------:R-:W-:Y:S01]  /*197a0*/  FADD.FTZ R6, R180, R6 ;  /* 0x00000006b4067221 */ /* 0x000fe20000010000 */
[----:B0-----:R-:W-:Y:S01]  /*197b0*/  F2FP.BF16.F32.PACK_AB R161, R171, R198 ;  /* 0x000000c6aba1723e */ /* 0x001fe200000010ff */
[----:B------:R0:W-:Y:S01]  /*197c0*/  STSM.16.M88.4 [R212], R156 ;  /* 0x0000009cd4007844 */ /* 0x0001e20000000200 */
[----:B------:R-:W-:Y:S01]  /*197d0*/  F2FP.BF16.F32.PACK_AB R166, R181, R180 ;  /* 0x000000b4b5a6723e */ /* 0x000fe200000010ff */
[----:B------:R-:W-:Y:S01]  /*197e0*/  MUFU.EX2 R178, R178 ;  /* 0x000000b200b27308 */ /* 0x000fe20000000800 */
[----:B------:R-:W-:Y:S01]  /*197f0*/  FADD.FTZ R0, R175, R0 ;  /* 0x00000000af007221 */ /* 0x000fe20000010000 */
[----:B------:R-:W-:-:S03]  /*19800*/  FADD.FTZ R6, R181, R6 ;  /* 0x00000006b5067221 */ /* 0x000fc60000010000 */
[----:B------:R-:W-:-:S03]  /*19810*/  FADD.FTZ R0, R179, R0 ;  /* 0x00000000b3007221 */ /* 0x000fc60000010000 */
[----:B------:R-:W1:Y:S01]  /*19820*/  MUFU.EX2 R204, R204 ;  /* 0x000000cc00cc7308 */ /* 0x000e620000000800 */
[----:B---3--:R-:W-:Y:S01]  /*19830*/  F2FP.BF16.F32.PACK_AB R163, R203, R174 ;  /* 0x000000aecba3723e */ /* 0x008fe200000010ff */
[----:B------:R-:W-:-:S04]  /*19840*/  FADD.FTZ R0, R183, R0 ;  /* 0x00000000b7007221 */ /* 0x000fc80000010000 */
[----:B------:R0:W-:Y:S01]  /*19850*/  STSM.16.M88.4 [R214], R160 ;  /* 0x000000a0d6007844 */ /* 0x0001e20000000200 */
[----:B------:R-:W-:Y:S01]  /*19860*/  FADD.FTZ R0, R172, R0 ;  /* 0x00000000ac007221 */ /* 0x000fe20000010000 */
[----:B------:R-:W-:Y:S03]  /*19870*/  MUFU.EX2 R182, R182 ;  /* 0x000000b600b67308 */ /* 0x000fe60000000800 */
[----:B------:R-:W-:-:S04]  /*19880*/  FADD.FTZ R0, R173, R0 ;  /* 0x00000000ad007221 */ /* 0x000fc80000010000 */
[----:B------:R-:W-:Y:S01]  /*19890*/  FADD.FTZ R0, R176, R0 ;  /* 0x00000000b0007221 */ /* 0x000fe20000010000 */
[----:B------:R3:W4:Y:S01]  /*198a0*/  MUFU.EX2 R177, R169 ;  /* 0x000000a900b17308 */ /* 0x0007220000000800 */
[----:B-1----:R-:W-:Y:S02]  /*198b0*/  F2FP.BF16.F32.PACK_AB R165, R204, R178 ;  /* 0x000000b2cca5723e */ /* 0x002fe400000010ff */
[----:B------:R-:W-:-:S04]  /*198c0*/  FADD.FTZ R0, R198, R0 ;  /* 0x00000000c6007221 */ /* 0x000fc80000010000 */
[----:B------:R-:W-:Y:S01]  /*198d0*/  FADD.FTZ R0, R171, R0 ;  /* 0x00000000ab007221 */ /* 0x000fe20000010000 */
[----:B---3--:R-:W-:-:S03]  /*198e0*/  IMAD.MOV.U32 R169, RZ, RZ, 0x40000040 ;  /* 0x40000040ffa97424 */ /* 0x008fc600078e00ff */
[----:B------:R-:W-:-:S04]  /*198f0*/  FADD.FTZ R0, R174, R0 ;  /* 0x00000000ae007221 */ /* 0x000fc80000010000 */
[----:B------:R-:W-:Y:S01]  /*19900*/  FADD.FTZ R0, R203, R0 ;  /* 0x00000000cb007221 */ /* 0x000fe20000010000 */
[----:B----4-:R-:W-:-:S03]  /*19910*/  F2FP.BF16.F32.PACK_AB R167, R177, R182 ;  /* 0x000000b6b1a7723e */ /* 0x010fc600000010ff */
[----:B------:R-:W-:Y:S02]  /*19920*/  FADD.FTZ R0, R178, R0 ;  /* 0x00000000b2007221 */ /* 0x000fe40000010000 */
[----:B------:R0:W-:Y:S01]  /*19930*/  STSM.16.M88.4 [R213], R164 ;  /* 0x000000a4d5007844 */ /* 0x0001e20000000200 */
[----:B------:R-:W-:Y:S01]  /*19940*/  WARPGROUP.ARRIVE ;  /* 0x00000000000079c5 */ /* 0x000fe20000000000 */
[----:B------:R-:W-:-:S04]  /*19950*/  FADD.FTZ R0, R204, R0 ;  /* 0x00000000cc007221 */ /* 0x000fc80000010000 */
[----:B------:R-:W-:Y:S01]  /*19960*/  FADD.FTZ R0, R182, R0 ;  /* 0x00000000b6007221 */ /* 0x000fe20000010000 */
[----:B------:R-:W-:Y:S03]  /*19970*/  HGMMA.64x256x16.F32.BF16 R24, R152, gdesc[UR4].tnspB, R24, gsb0 ;  /* 0x43e0000498187df0 */ /* 0x000fe60008001818 */
[----:B------:R-:W-:Y:S01]  /*19980*/  FADD.FTZ R0, R177, R0 ;  /* 0x00000000b1007221 */ /* 0x000fe20000010000 */
[----:B------:R-:W-:Y:S02]  /*19990*/  WARPGROUP.DEPBAR.LE gsb0, 0x0 ;  /* 0x00008000000079c5 */ /* 0x000fe40000010000 */
[----:B--2---:R-:W-:Y:S01]  /*199a0*/  VIADD R152, R168, 0x80 ;  /* 0x00000080a8987836 */ /* 0x004fe20000000000 */
[----:B------:R-:W-:Y:S01]  /*199b0*/  WARPGROUP.ARRIVE ;  /* 0x00000000000079c5 */ /* 0x000fe20000000000 */
[----:B------:R-:W-:-:S03]  /*199c0*/  IMAD.MOV.U32 R153, RZ, RZ, 0x40000040 ;  /* 0x40000040ff997424 */ /* 0x000fc600078e00ff */
[----:B------:R-:W-:Y:S01]  /*199d0*/  R2UR UR6, R152 ;  /* 0x00000000980672ca */ /* 0x000fe200000e0000 */
[C---:B------:R-:W-:Y:S01]  /*199e0*/  VIADD R152, R168.reuse, 0x100 ;  /* 0x00000100a8987836 */ /* 0x040fe20000000000 */
[----:B------:R-:W-:Y:S01]  /*199f0*/  R2UR UR7, R153 ;  /* 0x00000000990772ca */ /* 0x000fe200000e0000 */
[----:B------:R-:W-:Y:S02]  /*19a00*/  IMAD.MOV.U32 R153, RZ, RZ, 0x40000040 ;  /* 0x40000040ff997424 */ /* 0x000fe400078e00ff */
[----:B------:R-:W-:-:S12]  /*19a10*/  VIADD R168, R168, 0x180 ;  /* 0x00000180a8a87836 */ /* 0x000fd80000000000 */
        /* <DEDUP_REMOVED lines=24> */
.L_x_3525:
[----:B------:R-:W2:Y:S01]  /*19ba0*/  LDL R152, [R1+0x14] ;  /* 0x0000140001987983 */ /* 0x000ea20000100800 */
[----:B------:R-:W-:Y:S02]  /*19bb0*/  VIADD R21, R21, 0x38860 ;  /* 0x0003886015157836 */ /* 0x000fe40000000000 */
[----:B------:R-:W-:Y:S02]  /*19bc0*/  IMAD.MOV.U32 R198, RZ, RZ, R20 ;  /* 0x000000ffffc67224 */ /* 0x000fe400078e0014 */
[----:B------:R-:W-:Y:S01]  /*19bd0*/  IMAD.MOV.U32 R200, RZ, RZ, R7 ;  /* 0x000000ffffc87224 */ /* 0x000fe200078e0007 */
[----:B------:R-:W-:Y:S01]  /*19be0*/  PRMT R21, R188, 0x654, R21 ;  /* 0x00000654bc157816 */ /* 0x000fe20000000015 */
[----:B------:R-:W-:-:S03]  /*19bf0*/  IMAD.MOV.U32 R199, RZ, RZ, R17 ;  /* 0x000000ffffc77224 */ /* 0x000fc600078e0011 */
[----:B------:R0:W-:Y:S01]  /*19c00*/  SYNCS.ARRIVE.TRANS64.RED.A1T0 RZ, [R21+URZ], RZ ;  /* 0x000000ff15ff79a7 */ /* 0x0001e2000810043f */
[C---:B--2---:R-:W-:Y:S01]  /*19c10*/  ISETP.GT.AND P1, PT, R14.reuse, R152, PT ;  /* 0x000000980e00720c */ /* 0x044fe20003f24270 */
[----:B------:R-:W-:-:S12]  /*19c20*/  VIADD R14, R14, 0xffffffff ;  /* 0xffffffff0e0e7836 */ /* 0x000fd80000000000 */
[----:B0-----:R-:W-:Y:S05]  /*19c30*/  @P1 BRA `(.L_x_3526) ;  /* 0xffffffc000c41947 */ /* 0x001fea000383ffff */
.L_x_3505:
[----:B------:R-:W-:Y:S05]  /*19c40*/  BSYNC B0 ;  /* 0x0000000000007941 */ /* 0x000fea0003800000 */
.L_x_3504:
[----:B------:R-:W2:Y:S04]  /*19c50*/  LDL.LU R21, [R1+0x58] ;  /* 0x0000580001157983 */ /* 0x000ea80000300800 */
[----:B------:R-:W0:Y:S04]  /*19c60*/  SHFL.BFLY PT, R3, R6, 0x2, 0x1f ;  /* 0x0c401f0006037f89 */ /* 0x000e2800000e0000 */
[----:B------:R-:W1:Y:S01]  /*19c70*/  SHFL.BFLY PT, R5, R0, 0x2, 0x1f ;  /* 0x0c401f0000057f89 */ /* 0x000e6200000e0000 */
[----:B0-----:R-:W-:Y:S01]  /*19c80*/  FADD.FTZ R3, R3, R6 ;  /* 0x0000000603037221 */ /* 0x001fe20000010000 */
[----:B-1----:R-:W-:-:S04]  /*19c90*/  FADD.FTZ R4, R5, R0 ;  /* 0x0000000005047221 */ /* 0x002fc80000010000 */
[----:B------:R-:W0:Y:S01]  /*19ca0*/  SHFL.BFLY PT, R2, R3, 0x1, 0x1f ;  /* 0x0c201f0003027f89 */ /* 0x000e2200000e0000 */
[----:B------:R-:W-:-:S03]  /*19cb0*/  IMAD.MOV.U32 R0, RZ, RZ, -0x800000 ;  /* 0xff800000ff007424 */ /* 0x000fc600078e00ff */
[----:B------:R-:W1:Y:S01]  /*19cc0*/  SHFL.BFLY PT, R9, R4, 0x1, 0x1f ;  /* 0x0c201f0004097f89 */ /* 0x000e6200000e0000 */
[----:B0-----:R-:W-:Y:S01]  /*19cd0*/  FADD.FTZ R5, R3, R2 ;  /* 0x0000000203057221 */ /* 0x001fe20000010000 */
[----:B-1----:R-:W-:Y:S01]  /*19ce0*/  FADD.FTZ R10, R4, R9 ;  /* 0x00000009040a7221 */ /* 0x002fe20000010000 */
[----:B------:R-:W-:Y:S08]  /*19cf0*/  BAR.ARV 0x8, 0x100 ;  /* 0x0204000000007b1d */ /* 0x000ff00000002000 */
[----:B------:R-:W-:Y:S01]  /*19d00*/  BAR.SYNC.DEFER_BLOCKING 0xf, 0x100 ;  /* 0x03c4000000007b1d */ /* 0x000fe20000010000 */
[----:B------:R-:W-:-:S02]  /*19d10*/  FSETP.NE.FTZ.AND P0, PT, R5, RZ, PT ;  /* 0x000000ff0500720b */ /* 0x000fc40003f15000 */
[----:B------:R-:W-:-:S11]  /*19d20*/  FSETP.NE.FTZ.AND P1, PT, R10, RZ, PT ;  /* 0x000000ff0a00720b */ /* 0x000fd60003f35000 */
[----:B------:R-:W0:Y:S02]  /*19d30*/  @P0 MUFU.LG2 R2, R5 ;  /* 0x0000000500020308 */ /* 0x000e240000000c00 */
[----:B------:R-:W-:-:S06]  /*19d40*/  @P1 FMUL.FTZ R4, R15, 0.69314718246459960938 ;  /* 0x3f3172180f041820 */ /* 0x000fcc0000410000 */
[----:B------:R-:W1:Y:S01]  /*19d50*/  @P1 MUFU.LG2 R6, R10 ;  /* 0x0000000a00061308 */ /* 0x000e620000000c00 */
[----:B0-----:R-:W-:Y:S01]  /*19d60*/  @P0 FMUL.FTZ R9, R2, 0.69314718246459960938 ;  /* 0x3f31721802090820 */ /* 0x001fe20000410000 */
[----:B------:R-:W-:-:S04]  /*19d70*/  @P0 FMUL.FTZ R2, R15, 0.69314718246459960938 ;  /* 0x3f3172180f020820 */ /* 0x000fc80000410000 */
[----:B------:R-:W-:Y:S01]  /*19d80*/  @P0 FFMA.FTZ R0, R2, R7, R9 ;  /* 0x0000000702000223 */ /* 0x000fe20000010009 */
[----:B------:R-:W-:Y:S02]  /*19d90*/  IMAD.MOV.U32 R2, RZ, RZ, -0x800000 ;  /* 0xff800000ff027424 */ /* 0x000fe400078e00ff */
[----:B-1----:R-:W-:-:S04]  /*19da0*/  @P1 FMUL.FTZ R3, R6, 0.69314718246459960938 ;  /* 0x3f31721806031820 */ /* 0x002fc80000410000 */
[----:B------:R-:W-:Y:S01]  /*19db0*/  @P1 FFMA.FTZ R2, R4, R20, R3 ;  /* 0x0000001404021223 */ /* 0x000fe20000010003 */
[----:B------:R-:W-:Y:S02]  /*19dc0*/  IMAD.MOV R3, RZ, RZ, -R210 ;  /* 0x000000ffff037224 */ /* 0x000fe400078e0ad2 */
[----:B------:R-:W-:-:S03]  /*19dd0*/  IMAD.MOV.U32 R4, RZ, RZ, RZ ;  /* 0x000000ffff047224 */ /* 0x000fc600078e00ff */
[----:B------:R-:W-:Y:S01]  /*19de0*/  ISETP.NE.AND P2, PT, R184, R3, PT ;  /* 0x00000003b800720c */ /* 0x000fe20003f45270 */
[----:B------:R-:W-:Y:S02]  /*19df0*/  IMAD.MOV.U32 R3, RZ, RZ, RZ ;  /* 0x000000ffff037224 */ /* 0x000fe400078e00ff */
[----:B------:R-:W0:Y:S08]  /*19e00*/  @P1 MUFU.RCP R4, R10 ;  /* 0x0000000a00041308 */ /* 0x000e300000001000 */
[----:B------:R0:W1:Y:S01]  /*19e10*/  @P0 MUFU.RCP R3, R5 ;  /* 0x0000000500030308 */ /* 0x0000620000001000 */
[----:B------:R-:W-:Y:S01]  /*19e20*/  PLOP3.LUT P0, PT, PT, PT, PT, 0x8, 0x0 ;  /* 0x000000000000781c */ /* 0x000fe20003f0e170 */
[----:B------:R-:W-:-:S02]  /*19e30*/  @!P2 IMAD R7, R17, 0x40, R197 ;  /* 0x000000401107a824 */ /* 0x000fc400078e02c5 */
[----:B------:R-:W-:Y:S02]  /*19e40*/  VIADD R17, R17, 0x1 ;  /* 0x0000000111117836 */ /* 0x000fe40000000000 */
[----:B------:R-:W-:-:S03]  /*19e50*/  @!P2 IMAD R7, R7, 0x4, R16 ;  /* 0x000000040707a824 */ /* 0x000fc600078e0210 */
[----:B------:R-:W-:Y:S01]  /*19e60*/  ISETP.NE.AND P1, PT, R17, 0x2, PT ;  /* 0x000000021100780c */ /* 0x000fe20003f25270 */
[-C--:B0-----:R-:W-:Y:S01]  /*19e70*/  FMUL.FTZ R5, R26, R4.reuse ;  /* 0x000000041a057220 */ /* 0x081fe20000410000 */
[----:B------:R-:W-:Y:S01]  /*19e80*/  @!P2 STS [R7+0x38420], R4 ;  /* 0x038420040700a388 */ /* 0x000fe20000000800 */
[-C--:B------:R-:W-:Y:S01]  /*19e90*/  FMUL.FTZ R31, R31, R4.reuse ;  /* 0x000000041f1f7220 */ /* 0x080fe20000410000 */
[-C--:B------:R-:W-:Y:S01]  /*19ea0*/  FMUL.FTZ R9, R34, R4.reuse ;  /* 0x0000000422097220 */ /* 0x080fe20000410000 */
[-C--:B------:R-:W-:Y:S01]  /*19eb0*/  FMUL.FTZ R35, R35, R4.reuse ;  /* 0x0000000423237220 */ /* 0x080fe20000410000 */
[-C--:B------:R-:W-:Y:S01]  /*19ec0*/  FMUL.FTZ R11, R38, R4.reuse ;  /* 0x00000004260b7220 */ /* 0x080fe20000410000 */
[-C--:B------:R-:W-:Y:S01]  /*19ed0*/  FMUL.FTZ R39, R39, R4.reuse ;  /* 0x0000000427277220 */ /* 0x080fe20000410000 */
        /* <DEDUP_REMOVED lines=129> */
.L_x_3390:
[----:B------:R-:W-:Y:S05]  /*1a6f0*/  BSYNC B7 ;  /* 0x0000000000077941 */ /* 0x000fea0003800000 */
.L_x_3380:
[----:B------:R-:W1:Y:S08]  /*1a700*/  S2UR UR4, SR_CgaCtaId ;  /* 0x00000000000479c3 */ /* 0x000e700000008800 */
[----:B------:R-:W-:Y:S01]  /*1a710*/  BAR.SYNC.DEFER_BLOCKING 0x5, 0x180 ;  /* 0x0146000000007b1d */ /* 0x000fe20000010000 */
[----:B0-----:R-:W-:-:S05]  /*1a720*/  MOV R21, 0x400 ;  /* 0x0000040000157802 */ /* 0x001fca0000000f00 */
[----:B------:R-:W-:Y:S01]  /*1a730*/  BSSY B0, `(.L_x_3527) ;  /* 0x000031f000007945 */ /* 0x000fe20003800000 */
[----:B-1----:R-:W-:-:S05]  /*1a740*/  IMAD.U32 R188, RZ, RZ, UR4 ;  /* 0x00000004ffbc7e24 */ /* 0x002fca000f8e00ff */
[----:B------:R-:W-:-:S05]  /*1a750*/  LEA R16, R188, R21, 0x18 ;  /* 0x00000015bc107211 */ /* 0x000fca00078ec0ff */
[----:B-----5:R0:W1:Y:S01]  /*1a760*/  LDS.128 R24, [R16+0x388d0] ;  /* 0x0388d00010187984 */ /* 0x0200620000000c00 */
[----:B------:R-:W-:Y:S06]  /*1a770*/  BAR.ARV 0x4, 0x180 ;  /* 0x0106000000007b1d */ /* 0x000fec0000002000 */
[----:B------:R-:W-:Y:S05]  /*1a780*/  @P0 BRA `(.L_x_3528) ;  /* 0x0000002000900947 */ /* 0x000fea0003800000 */
[----:B------:R-:W2:Y:S01]  /*1a790*/  LDL R30, [R1+0x68] ;  /* 0x00006800011e7983 */ /* 0x000ea20000100800 */
[----:B------:R-:W-:Y:S01]  /*1a7a0*/  F2FP.BF16.F32.PACK_AB R4, R6, R8 ;  /* 0x000000080604723e */ /* 0x000fe200000010ff */
[----:B------:R-:W-:Y:S02]  /*1a7b0*/  ULDC.64 UR4, c[0x0][0xd00] ;  /* 0x0003400000047ab9 */ /* 0x000fe40000000a00 */
[----:B------:R-:W3:Y:S01]  /*1a7c0*/  LDL R50, [R1+0x54] ;  /* 0x0000540001327983 */ /* 0x000ee20000100800 */
[----:B------:R-:W4:Y:S01]  /*1a7d0*/  S2R R45, SR_SWINHI ;  /* 0x00000000002d7919 */ /* 0x000f220000002f00 */
[----:B------:R-:W-:Y:S02]  /*1a7e0*/  F2FP.BF16.F32.PACK_AB R6, R14, R152 ;  /* 0x000000980e06723e */ /* 0x000fe400000010ff */
[----:B------:R-:W-:Y:S02]  /*1a7f0*/  F2FP.BF16.F32.PACK_AB R7, R31, R7 ;  /* 0x000000071f07723e */ /* 0x000fe400000010ff */
[----:B------:R-:W-:-:S02]  /*1a800*/  F2FP.BF16.F32.PACK_AB R5, R3, R5 ;  /* 0x000000050305723e */ /* 0x000fc400000010ff */
[----:B------:R-:W-:Y:S02]  /*1a810*/  MOV R20, R16 ;  /* 0x0000001000147202 */ /* 0x000fe40000000f00 */
[----:B----4-:R-:W-:Y:S02]  /*1a820*/  MOV R21, R45 ;  /* 0x0000002d00157202 */ /* 0x010fe40000000f00 */
[----:B------:R-:W-:Y:S02]  /*1a830*/  F2FP.BF16.F32.PACK_AB R11, R39, R11 ;  /* 0x0000000b270b723e */ /* 0x000fe400000010ff */
[----:B------:R-:W-:Y:S02]  /*1a840*/  F2FP.BF16.F32.PACK_AB R9, R35, R9 ;  /* 0x000000092309723e */ /* 0x000fe400000010ff */
[----:B------:R-:W-:Y:S02]  /*1a850*/  F2FP.BF16.F32.PACK_AB R8, R10, R32 ;  /* 0x000000200a08723e */ /* 0x000fe400000010ff */
[----:B------:R-:W-:Y:S01]  /*1a860*/  F2FP.BF16.F32.PACK_AB R10, R12, R28 ;  /* 0x0000001c0c0a723e */ /* 0x000fe200000010ff */
[----:B------:R-:W4:Y:S01]  /*1a870*/  S2R R98, SR_TID.X ;  /* 0x0000000000627919 */ /* 0x000f220000002100 */
        /* <DEDUP_REMOVED lines=23> */
[----:B----4-:R-:W-:Y:S01]  /*1a9f0*/  VIADD R98, R98, 0xffffff80 ;  /* 0xffffff8062627836 */ /* 0x010fe20000000000 */
[----:B------:R-:W-:Y:S02]  /*1aa00*/  F2FP.BF16.F32.PACK_AB R146, R149, R148 ;  /* 0x000000949592723e */ /* 0x000fe400000010ff */
[----:B------:R-:W-:-:S02]  /*1aa10*/  F2FP.BF16.F32.PACK_AB R147, R151, R150 ;  /* 0x000000969793723e */ /* 0x000fc400000010ff */
[----:B------:R-:W-:-:S04]  /*1aa20*/  SHF.R.S32.HI R97, RZ, 0x1f, R98 ;  /* 0x0000001fff617819 */ /* 0x000fc80000011462 */
[----:B------:R-:W-:-:S04]  /*1aa30*/  LEA.HI R97, R97, R98, RZ, 0x3 ;  /* 0x0000006261617211 */ /* 0x000fc800078f18ff */
[----:B------:R-:W-:Y:S01]  /*1aa40*/  SHF.R.S32.HI R97, RZ, 0x3, R97 ;  /* 0x00000003ff617819 */ /* 0x000fe20000011461 */
[----:B--2---:R-:W-:-:S03]  /*1aa50*/  IMAD.WIDE R44, R30, 0x2, R20 ;  /* 0x000000021e2c7825 */ /* 0x004fc600078e0214 */
[----:B------:R-:W-:Y:S01]  /*1aa60*/  LOP3.LUT R49, R44, 0x380, RZ, 0xc0, !PT ;  /* 0x000003802c317812 */ /* 0x000fe200078ec0ff */
[----:B------:R-:W-:-:S03]  /*1aa70*/  IMAD.MOV.U32 R31, RZ, RZ, R45 ;  /* 0x000000ffff1f7224 */ /* 0x000fc600078e002d */
[----:B------:R-:W-:Y:S01]  /*1aa80*/  SHF.R.U64 R49, R49, 0x3, RZ ;  /* 0x0000000331317819 */ /* 0x000fe200000012ff */
[----:B------:R-:W-:Y:S01]  /*1aa90*/  BAR.SYNC.DEFER_BLOCKING 0x1, 0x100 ;  /* 0x0044000000007b1d */ /* 0x000fe20000010000 */
[----:B------:R-:W-:Y:S02]  /*1aaa0*/  IADD3 R14, P0, R44, 0x20, RZ ;  /* 0x000000202c0e7810 */ /* 0x000fe40007f1e0ff */
[----:B------:R-:W-:Y:S02]  /*1aab0*/  LOP3.LUT R30, R49, R44, RZ, 0x3c, !PT ;  /* 0x0000002c311e7212 */ /* 0x000fe400078e3cff */
[----:B------:R-:W-:Y:S02]  /*1aac0*/  LOP3.LUT R3, R14, 0x380, RZ, 0xc0, !PT ;  /* 0x000003800e037812 */ /* 0x000fe400078ec0ff */
[----:B------:R-:W-:Y:S02]  /*1aad0*/  MOV R30, R30 ;  /* 0x0000001e001e7202 */ /* 0x000fe40000000f00 */
[----:B------:R-:W-:-:S02]  /*1aae0*/  SHF.R.U64 R3, R3, 0x3, RZ ;  /* 0x0000000303037819 */ /* 0x000fc400000012ff */
[C---:B------:R-:W-:Y:S02]  /*1aaf0*/  IADD3 R53, P2, R44.reuse, 0x4000, RZ ;  /* 0x000040002c357810 */ /* 0x040fe40007f5e0ff */
[C---:B------:R-:W-:Y:S02]  /*1ab00*/  IADD3 R49, P1, R44.reuse, 0x2060, RZ ;  /* 0x000020602c317810 */ /* 0x040fe40007f3e0ff */
[----:B------:R-:W-:Y:S01]  /*1ab10*/  LOP3.LUT R52, R53, 0x380, RZ, 0xc0, !PT ;  /* 0x0000038035347812 */ /* 0x000fe200078ec0ff */
[----:B------:R2:W-:Y:S01]  /*1ab20*/  STSM.16.M88.4 [R30], R4 ;  /* 0x000000041e007844 */ /* 0x0005e20000000200 */
[C---:B------:R-:W-:Y:S02]  /*1ab30*/  IADD3 R31, P5, R44.reuse, 0x2000, RZ ;  /* 0x000020002c1f7810 */ /* 0x040fe40007fbe0ff */
[----:B------:R-:W-:Y:S02]  /*1ab40*/  IADD3 R35, P6, R44, 0x2020, RZ ;  /* 0x000020202c237810 */ /* 0x000fe40007fde0ff */
[----:B------:R-:W-:Y:S01]  /*1ab50*/  LOP3.LUT R48, R49, 0x380, RZ, 0xc0, !PT ;  /* 0x0000038031307812 */ /* 0x000fe200078ec0ff */
[----:B--2---:R-:W-:Y:S01]  /*1ab60*/  IMAD.X R5, RZ, RZ, R45, P0 ;  /* 0x000000ffff057224 */ /* 0x004fe200000e062d */
[----:B------:R-:W-:-:S02]  /*1ab70*/  LOP3.LUT R4, R3, R14, RZ, 0x3c, !PT ;  /* 0x0000000e03047212 */ /* 0x000fc400078e3cff */
[C---:B------:R-:W-:Y:S02]  /*1ab80*/  IADD3 R39, P0, R44.reuse, 0x2040, RZ ;  /* 0x000020402c277810 */ /* 0x040fe40007f1e0ff */
[----:B------:R-:W-:Y:S02]  /*1ab90*/  MOV R3, R4 ;  /* 0x0000000400037202 */ /* 0x000fe40000000f00 */
[C---:B------:R-:W-:Y:S02]  /*1aba0*/  IADD3 R7, P4, R44.reuse, 0x60, RZ ;  /* 0x000000602c077810 */ /* 0x040fe40007f9e0ff */
[----:B------:R-:W-:Y:S02]  /*1abb0*/  IADD3 R5, P3, R44, 0x40, RZ ;  /* 0x000000402c057810 */ /* 0x000fe40007f7e0ff */
[----:B------:R-:W-:Y:S02]  /*1abc0*/  LOP3.LUT R38, R39, 0x380, RZ, 0xc0, !PT ;  /* 0x0000038027267812 */ /* 0x000fe400078ec0ff */
[----:B------:R-:W-:-:S02]  /*1abd0*/  LOP3.LUT R6, R7, 0x380, RZ, 0xc0, !PT ;  /* 0x0000038007067812 */ /* 0x000fc400078ec0ff */
[----:B------:R-:W-:Y:S02]  /*1abe0*/  LOP3.LUT R4, R5, 0x380, RZ, 0xc0, !PT ;  /* 0x0000038005047812 */ /* 0x000fe400078ec0ff */
[----:B------:R-:W-:Y:S02]  /*1abf0*/  SHF.R.U64 R38, R38, 0x3, RZ ;  /* 0x0000000326267819 */ /* 0x000fe400000012ff */
[----:B------:R-:W-:Y:S02]  /*1ac00*/  SHF.R.U64 R52, R52, 0x3, RZ ;  /* 0x0000000334347819 */ /* 0x000fe400000012ff */
[----:B------:R-:W-:Y:S02]  /*1ac10*/  SHF.R.U64 R6, R6, 0x3, RZ ;  /* 0x0000000306067819 */ /* 0x000fe400000012ff */
[----:B------:R-:W-:Y:S02]  /*1ac20*/  LOP3.LUT R30, R31, 0x380, RZ, 0xc0, !PT ;  /* 0x000003801f1e7812 */ /* 0x000fe400078ec0ff */
[----:B------:R-:W-:-:S02]  /*1ac30*/  LOP3.LUT R34, R35, 0x380, RZ, 0xc0, !PT ;  /* 0x0000038023227812 */ /* 0x000fc400078ec0ff */
[----:B------:R-:W-:Y:S02]  /*1ac40*/  SHF.R.U64 R48, R48, 0x3, RZ ;  /* 0x0000000330307819 */ /* 0x000fe400000012ff */
[----:B------:R-:W-:Y:S01]  /*1ac50*/  SHF.R.U64 R4, R4, 0x3, RZ ;  /* 0x0000000304047819 */ /* 0x000fe200000012ff */
[----:B------:R2:W-:Y:S01]  /*1ac60*/  STSM.16.M88.4 [R3], R8 ;  /* 0x0000000803007844 */ /* 0x0005e20000000200 */
[----:B------:R-:W-:Y:S01]  /*1ac70*/  LOP3.LUT R38, R38, R39, RZ, 0x3c, !PT ;  /* 0x0000002726267212 */ /* 0x000fe200078e3cff */
[--C-:B------:R-:W-:Y:S01]  /*1ac80*/  IMAD.X R39, RZ, RZ, R45.reuse, P0 ;  /* 0x000000ffff277224 */ /* 0x100fe200000e062d */
[----:B------:R-:W-:Y:S01]  /*1ac90*/  LOP3.LUT R52, R52, R53, RZ, 0x3c, !PT ;  /* 0x0000003534347212 */ /* 0x000fe200078e3cff */
[----:B------:R-:W-:Y:S01]  /*1aca0*/  IMAD.X R53, RZ, RZ, R45, P2 ;  /* 0x000000ffff357224 */ /* 0x000fe200010e062d */
[----:B------:R-:W-:Y:S02]  /*1acb0*/  SHF.R.U64 R30, R30, 0x3, RZ ;  /* 0x000000031e1e7819 */ /* 0x000fe400000012ff */
[----:B------:R-:W-:-:S02]  /*1acc0*/  SHF.R.U64 R34, R34, 0x3, RZ ;  /* 0x0000000322227819 */ /* 0x000fc400000012ff */
[----:B------:R-:W-:Y:S01]  /*1acd0*/  LOP3.LUT R48, R48, R49, RZ, 0x3c, !PT ;  /* 0x0000003130307212 */ /* 0x000fe200078e3cff */
[--C-:B------:R-:W-:Y:S01]  /*1ace0*/  IMAD.X R49, RZ, RZ, R45.reuse, P1 ;  /* 0x000000ffff317224 */ /* 0x100fe200008e062d */
[----:B------:R-:W-:Y:S02]  /*1acf0*/  IADD3 R72, P0, R44, 0x6020, RZ ;  /* 0x000060202c487810 */ /* 0x000fe40007f1e0ff */
[----:B--2---:R-:W-:Y:S02]  /*1ad00*/  LOP3.LUT R10, R6, R7, RZ, 0x3c, !PT ;  /* 0x00000007060a7212 */ /* 0x004fe400078e3cff */
[----:B------:R-:W-:Y:S02]  /*1ad10*/  LOP3.LUT R8, R4, R5, RZ, 0x3c, !PT ;  /* 0x0000000504087212 */ /* 0x000fe400078e3cff */
[C---:B------:R-:W-:Y:S02]  /*1ad20*/  IADD3 R6, P2, R44.reuse, 0x6060, RZ ;  /* 0x000060602c067810 */ /* 0x040fe40007f5e0ff */
[----:B------:R-:W-:Y:S01]  /*1ad30*/  IADD3 R4, P1, R44, 0x6040, RZ ;  /* 0x000060402c047810 */ /* 0x000fe20007f3e0ff */
[--C-:B------:R-:W-:Y:S01]  /*1ad40*/  IMAD.X R9, RZ, RZ, R45.reuse, P3 ;  /* 0x000000ffff097224 */ /* 0x100fe200018e062d */
[----:B------:R-:W-:Y:S01]  /*1ad50*/  LOP3.LUT R30, R30, R31, RZ, 0x3c, !PT ;  /* 0x0000001f1e1e7212 */ /* 0x000fe200078e3cff */
[--C-:B------:R-:W-:Y:S01]  /*1ad60*/  IMAD.X R11, RZ, RZ, R45.reuse, P4 ;  /* 0x000000ffff0b7224 */ /* 0x100fe200020e062d */
[----:B------:R-:W-:Y:S01]  /*1ad70*/  LOP3.LUT R34, R34, R35, RZ, 0x3c, !PT ;  /* 0x0000002322227212 */ /* 0x000fe200078e3cff */
[--C-:B------:R-:W-:Y:S01]  /*1ad80*/  IMAD.X R31, RZ, RZ, R45.reuse, P5 ;  /* 0x000000ffff1f7224 */ /* 0x100fe200028e062d */
[----:B------:R-:W-:Y:S01]  /*1ad90*/  LOP3.LUT R73, R72, 0x380, RZ, 0xc0, !PT ;  /* 0x0000038048497812 */ /* 0x000fe200078ec0ff */
[----:B------:R-:W-:Y:S01]  /*1ada0*/  IMAD.X R35, RZ, RZ, R45, P6 ;  /* 0x000000ffff237224 */ /* 0x000fe200030e062d */
[----:B------:R-:W-:-:S02]  /*1adb0*/  LOP3.LUT R3, R6, 0x380, RZ, 0xc0, !PT ;  /* 0x0000038006037812 */ /* 0x000fc400078ec0ff */
[C---:B------:R-:W-:Y:S02]  /*1adc0*/  IADD3 R57, P3, R44.reuse, 0x4020, RZ ;  /* 0x000040202c397810 */ /* 0x040fe40007f7e0ff */
[C---:B------:R-:W-:Y:S02]  /*1add0*/  IADD3 R61, P4, R44.reuse, 0x4040, RZ ;  /* 0x000040402c3d7810 */ /* 0x040fe40007f9e0ff */
[C---:B------:R-:W-:Y:S02]  /*1ade0*/  IADD3 R64, P5, R44.reuse, 0x4060, RZ ;  /* 0x000040602c407810 */ /* 0x040fe40007fbe0ff */
[----:B------:R-:W-:Y:S02]  /*1adf0*/  IADD3 R68, P6, R44, 0x6000, RZ ;  /* 0x000060002c447810 */ /* 0x000fe40007fde0ff */
[----:B------:R-:W-:Y:S02]  /*1ae00*/  LOP3.LUT R5, R4, 0x380, RZ, 0xc0, !PT ;  /* 0x0000038004057812 */ /* 0x000fe400078ec0ff */
[----:B------:R-:W-:-:S02]  /*1ae10*/  SHF.R.U64 R73, R73, 0x3, RZ ;  /* 0x0000000349497819 */ /* 0x000fc400000012ff */
[----:B------:R-:W-:Y:S02]  /*1ae20*/  SHF.R.U64 R3, R3, 0x3, RZ ;  /* 0x0000000303037819 */ /* 0x000fe400000012ff */
[----:B------:R-:W-:Y:S02]  /*1ae30*/  LOP3.LUT R56, R57, 0x380, RZ, 0xc0, !PT ;  /* 0x0000038039387812 */ /* 0x000fe400078ec0ff */
[----:B------:R-:W-:Y:S02]  /*1ae40*/  LOP3.LUT R60, R61, 0x380, RZ, 0xc0, !PT ;  /* 0x000003803d3c7812 */ /* 0x000fe400078ec0ff */
[----:B------:R-:W-:Y:S02]  /*1ae50*/  LOP3.LUT R65, R64, 0x380, RZ, 0xc0, !PT ;  /* 0x0000038040417812 */ /* 0x000fe400078ec0ff */
[----:B------:R-:W-:Y:S02]  /*1ae60*/  LOP3.LUT R69, R68, 0x380, RZ, 0xc0, !PT ;  /* 0x0000038044457812 */ /* 0x000fe400078ec0ff */
[----:B------:R-:W-:-:S02]  /*1ae70*/  SHF.R.U64 R5, R5, 0x3, RZ ;  /* 0x0000000305057819 */ /* 0x000fc400000012ff */
[----:B------:R-:W-:Y:S01]  /*1ae80*/  LOP3.LUT R72, R73, R72, RZ, 0x3c, !PT ;  /* 0x0000004849487212 */ /* 0x000fe200078e3cff */
[--C-:B------:R-:W-:Y:S01]  /*1ae90*/  IMAD.X R73, RZ, RZ, R45.reuse, P0 ;  /* 0x000000ffff497224 */ /* 0x100fe200000e062d */
[----:B------:R-:W-:Y:S01]  /*1aea0*/  LOP3.LUT R6, R3, R6, RZ, 0x3c, !PT ;  /* 0x0000000603067212 */ /* 0x000fe200078e3cff */
[----:B------:R-:W-:Y:S01]  /*1aeb0*/  IMAD.X R7, RZ, RZ, R45, P2 ;  /* 0x000000ffff077224 */ /* 0x000fe200010e062d */
[----:B------:R-:W-:Y:S02]  /*1aec0*/  SHF.R.U64 R56, R56, 0x3, RZ ;  /* 0x0000000338387819 */ /* 0x000fe400000012ff */
[----:B------:R-:W-:Y:S02]  /*1aed0*/  SHF.R.U64 R60, R60, 0x3, RZ ;  /* 0x000000033c3c7819 */ /* 0x000fe400000012ff */
[----:B------:R-:W-:Y:S02]  /*1aee0*/  SHF.R.U64 R65, R65, 0x3, RZ ;  /* 0x0000000341417819 */ /* 0x000fe400000012ff */
[----:B------:R-:W-:-:S02]  /*1aef0*/  SHF.R.U64 R69, R69, 0x3, RZ ;  /* 0x0000000345457819 */ /* 0x000fc400000012ff */
[----:B------:R-:W-:Y:S01]  /*1af00*/  LOP3.LUT R4, R5, R4, RZ, 0x3c, !PT ;  /* 0x0000000405047212 */ /* 0x000fe200078e3cff */
[----:B------:R-:W-:Y:S01]  /*1af10*/  IMAD.X R5, RZ, RZ, R45, P1 ;  /* 0x000000ffff057224 */ /* 0x000fe200008e062d */
[----:B------:R-:W-:Y:S02]  /*1af20*/  MOV R3, R30 ;  /* 0x0000001e00037202 */ /* 0x000fe40000000f00 */
[----:B------:R-:W-:Y:S02]  /*1af30*/  ISETP.NE.U32.AND P0, PT, RZ, UR4, PT ;  /* 0x00000004ff007c0c */ /* 0x000fe4000bf05070 */
[----:B------:R-:W-:Y:S02]  /*1af40*/  MOV R8, R8 ;  /* 0x0000000800087202 */ /* 0x000fe40000000f00 */
[----:B-1----:R-:W-:Y:S02]  /*1af50*/  MOV R24, R34 ;  /* 0x0000002200187202 */ /* 0x002fe40000000f00 */
[----:B------:R-:W-:-:S02]  /*1af60*/  F2FP.BF16.F32.PACK_AB R30, R166, R171 ;  /* 0x000000aba61e723e */ /* 0x000fc400000010ff */
[----:B------:R-:W-:Y:S02]  /*1af70*/  F2FP.BF16.F32.PACK_AB R31, R47, R46 ;  /* 0x0000002e2f1f723e */ /* 0x000fe400000010ff */
[----:B------:R-:W-:Y:S02]  /*1af80*/  MOV R10, R10 ;  /* 0x0000000a000a7202 */ /* 0x000fe40000000f00 */
[----:B------:R-:W-:Y:S02]  /*1af90*/  F2FP.BF16.F32.PACK_AB R34, R162, R165 ;  /* 0x000000a5a222723e */ /* 0x000fe400000010ff */
[----:B------:R-:W-:Y:S02]  /*1afa0*/  F2FP.BF16.F32.PACK_AB R35, R55, R54 ;  /* 0x000000363723723e */ /* 0x000fe400000010ff */
        /* <DEDUP_REMOVED lines=8> */
[----:B------:R-:W-:Y:S01]  /*1b030*/  ISETP.NE.AND.EX P0, PT, RZ, UR5, PT, P0 ;  /* 0x00000005ff007c0c */ /* 0x000fe2000bf05300 */
[----:B------:R-:W-:Y:S01]  /*1b040*/  ULDC.64 UR4, c[0x0][0xd08] ;  /* 0x0003420000047ab9 */ /* 0x000fe20000000a00 */
[----:B------:R-:W-:Y:S01]  /*1b050*/  MOV R44, R4 ;  /* 0x00000004002c7202 */ /* 0x000fe20000000f00 */
[----:B------:R1:W-:Y:S01]  /*1b060*/  STSM.16.M88.4 [R8], R28 ;  /* 0x0000001c08007844 */ /* 0x0003e20000000200 */
[----:B------:R-:W-:-:S02]  /*1b070*/  MOV R45, R6 ;  /* 0x00000006002d7202 */ /* 0x000fc40000000f00 */
[----:B------:R-:W-:Y:S01]  /*1b080*/  F2FP.BF16.F32.PACK_AB R4, R160, R163 ;  /* 0x000000a3a004723e */ /* 0x000fe200000010ff */
[----:B------:R2:W-:Y:S01]  /*1b090*/  STSM.16.M88.4 [R10], R32 ;  /* 0x000000200a007844 */ /* 0x0005e20000000200 */
[----:B------:R-:W-:Y:S02]  /*1b0a0*/  F2FP.BF16.F32.PACK_AB R5, R59, R58 ;  /* 0x0000003a3b05723e */ /* 0x000fe400000010ff */
[----:B------:R-:W-:Y:S02]  /*1b0b0*/  F2FP.BF16.F32.PACK_AB R6, R158, R161 ;  /* 0x000000a19e06723e */ /* 0x000fe400000010ff */
[----:B------:R-:W-:Y:S02]  /*1b0c0*/  F2FP.BF16.F32.PACK_AB R7, R63, R62 ;  /* 0x0000003e3f07723e */ /* 0x000fe400000010ff */
[----:B------:R-:W-:Y:S02]  /*1b0d0*/  ISETP.NE.U32.AND P6, PT, RZ, UR4, PT ;  /* 0x00000004ff007c0c */ /* 0x000fe4000bfc5070 */
[----:B------:R-:W-:-:S02]  /*1b0e0*/  F2FP.BF16.F32.PACK_AB R9, R67, R66 ;  /* 0x000000424309723e */ /* 0x000fc400000010ff */
[----:B------:R-:W-:Y:S02]  /*1b0f0*/  F2FP.BF16.F32.PACK_AB R11, R71, R70 ;  /* 0x00000046470b723e */ /* 0x000fe400000010ff */
[----:B-1----:R-:W-:Y:S02]  /*1b100*/  F2FP.BF16.F32.PACK_AB R8, R156, R159 ;  /* 0x0000009f9c08723e */ /* 0x002fe400000010ff */
[----:B------:R-:W-:Y:S02]  /*1b110*/  MOV R38, R38 ;  /* 0x0000002600267202 */ /* 0x000fe40000000f00 */
[----:B--2---:R-:W-:Y:S02]  /*1b120*/  F2FP.BF16.F32.PACK_AB R10, R154, R157 ;  /* 0x0000009d9a0a723e */ /* 0x004fe400000010ff */
[----:B------:R-:W-:Y:S01]  /*1b130*/  F2FP.BF16.F32.PACK_AB R14, R77, R76 ;  /* 0x0000004c4d0e723e */ /* 0x000fe200000010ff */
[----:B------:R-:W-:Y:S01]  /*1b140*/  STSM.16.M88.4 [R3], R4 ;  /* 0x0000000403007844 */ /* 0x000fe20000000200 */
[----:B------:R-:W-:-:S02]  /*1b150*/  ISETP.NE.AND.EX P6, PT, RZ, UR5, PT, P6 ;  /* 0x00000005ff007c0c */ /* 0x000fc4000bfc5360 */
[----:B------:R-:W-:Y:S01]  /*1b160*/  MOV R48, R48 ;  /* 0x0000003000307202 */ /* 0x000fe20000000f00 */
[----:B------:R-:W-:Y:S01]  /*1b170*/  STSM.16.M88.4 [R24], R8 ;  /* 0x0000000818007844 */ /* 0x000fe20000000200 */
[----:B------:R-:W-:Y:S02]  /*1b180*/  F2FP.BF16.F32.PACK_AB R28, R81, R80 ;  /* 0x00000050511c723e */ /* 0x000fe400000010ff */
[----:B------:R-:W-:Y:S01]  /*1b190*/  F2FP.BF16.F32.PACK_AB R29, R83, R82 ;  /* 0x00000052531d723e */ /* 0x000fe200000010ff */
[----:B------:R1:W-:Y:S01]  /*1b1a0*/  STSM.16.M88.4 [R38], R12 ;  /* 0x0000000c26007844 */ /* 0x0003e20000000200 */
[----:B------:R-:W-:Y:S02]  /*1b1b0*/  F2FP.BF16.F32.PACK_AB R30, R85, R84 ;  /* 0x00000054551e723e */ /* 0x000fe400000010ff */
[----:B------:R-:W-:Y:S02]  /*1b1c0*/  F2FP.BF16.F32.PACK_AB R31, R87, R86 ;  /* 0x00000056571f723e */ /* 0x000fe400000010ff */
[----:B------:R-:W-:-:S02]  /*1b1d0*/  MOV R52, R52 ;  /* 0x0000003400347202 */ /* 0x000fc40000000f00 */
[----:B------:R-:W-:Y:S02]  /*1b1e0*/  F2FP.BF16.F32.PACK_AB R32, R89, R88 ;  /* 0x000000585920723e */ /* 0x000fe400000010ff */
[----:B------:R-:W-:Y:S02]  /*1b1f0*/  F2FP.BF16.F32.PACK_AB R33, R91, R90 ;  /* 0x0000005a5b21723e */ /* 0x000fe400000010ff */
[----:B------:R-:W-:Y:S02]  /*1b200*/  F2FP.BF16.F32.PACK_AB R34, R93, R92 ;  /* 0x0000005c5d22723e */ /* 0x000fe400000010ff */
[----:B------:R-:W-:Y:S02]  /*1b210*/  F2FP.BF16.F32.PACK_AB R35, R95, R94 ;  /* 0x0000005e5f23723e */ /* 0x000fe400000010ff */
[----:B------:R-:W-:Y:S01]  /*1b220*/  MOV R56, R56 ;  /* 0x0000003800387202 */ /* 0x000fe20000000f00 */
[----:B-1----:R-:W3:Y:S01]  /*1b230*/  LDC.64 R12, c[0x0][0xd00] ;  /* 0x00034000ff0c7b82 */ /* 0x002ee20000000a00 */
[----:B------:R-:W-:-:S02]  /*1b240*/  F2FP.BF16.F32.PACK_AB R38, R101, R100 ;  /* 0x000000646526723e */ /* 0x000fc400000010ff */
[----:B------:R-:W-:Y:S02]  /*1b250*/  F2FP.BF16.F32.PACK_AB R39, R103, R102 ;  /* 0x000000666727723e */ /* 0x000fe400000010ff */
[----:B------:R-:W-:Y:S01]  /*1b260*/  MOV R60, R60 ;  /* 0x0000003c003c7202 */ /* 0x000fe20000000f00 */
[----:B------:R-:W-:Y:S01]  /*1b270*/  STSM.16.M88.4 [R48], R28 ;  /* 0x0000001c30007844 */ /* 0x000fe20000000200 */
[----:B------:R-:W-:Y:S02]  /*1b280*/  MOV R64, R64 ;  /* 0x0000004000407202 */ /* 0x000fe40000000f00 */
        /* <DEDUP_REMOVED lines=9> */
[----:B------:R-:W-:Y:S01]  /*1b320*/  F2FP.BF16.F32.PACK_AB R11, R127, R126 ;  /* 0x0000007e7f0b723e */ /* 0x000fe200000010ff */
[----:B------:R-:W-:Y:S01]  /*1b330*/  STSM.16.M88.4 [R56], R36 ;  /* 0x0000002438007844 */ /* 0x000fe20000000200 */
[----:B------:R-:W-:-:S03]  /*1b340*/  MOV R72, R72 ;  /* 0x0000004800487202 */ /* 0x000fc60000000f00 */
[----:B------:R-:W-:Y:S04]  /*1b350*/  STSM.16.M88.4 [R60], R40 ;  /* 0x000000283c007844 */ /* 0x000fe80000000200 */
[----:B------:R-:W-:Y:S04]  /*1b360*/  STSM.16.M88.4 [R64], R4 ;  /* 0x0000000440007844 */ /* 0x000fe80000000200 */
[----:B------:R1:W-:Y:S04]  /*1b370*/  STSM.16.M88.4 [R68], R8 ;  /* 0x0000000844007844 */ /* 0x0003e80000000200 */
[----:B------:R-:W-:Y:S04]  /*1b380*/  STSM.16.M88.4 [R72], R128 ;  /* 0x0000008048007844 */ /* 0x000fe80000000200 */
[----:B------:R-:W-:Y:S04]  /*1b390*/  STSM.16.M88.4 [R44], R136 ;  /* 0x000000882c007844 */ /* 0x000fe80000000200 */
[----:B------:R2:W-:Y:S01]  /*1b3a0*/  STSM.16.M88.4 [R45], R144 ;  /* 0x000000902d007844 */ /* 0x0005e20000000200 */
[----:B-1----:R-:W1:Y:S01]  /*1b3b0*/  @P6 LDC.64 R10, c[0x0][0xd08] ;  /* 0x00034200ff0a6b82 */ /* 0x002e620000000a00 */
[----:B------:R-:W-:Y:S01]  /*1b3c0*/  IMAD R5, R97, 0x40, R217 ;  /* 0x0000004061057824 */ /* 0x000fe200078e02d9 */
[----:B------:R-:W-:Y:S01]  /*1b3d0*/  ULDC UR4, c[0x0][0xb88] ;  /* 0x0002e20000047ab9 */ /* 0x000fe20000000800 */
[----:B------:R-:W-:-:S02]  /*1b3e0*/  IMAD.MOV.U32 R24, RZ, RZ, RZ ;  /* 0x000000ffff187224 */ /* 0x000fc400078e00ff */
[----:B------:R-:W-:-:S04]  /*1b3f0*/  IMAD.WIDE R4, R5, 0x2, R20 ;  /* 0x0000000205047825 */ /* 0x000fc800078e0214 */
[----:B------:R-:W-:Y:S02]  /*1b400*/  IMAD.U32 R20, RZ, RZ, UR4 ;  /* 0x00000004ff147e24 */ /* 0x000fe4000f8e00ff */
[C---:B---3--:R-:W-:Y:S01]  /*1b410*/  IMAD.WIDE R6, R50.reuse, 0x4, R12 ;  /* 0x0000000432067825 */ /* 0x048fe200078e020c */
[----:B------:R-:W-:Y:S03]  /*1b420*/  BAR.SYNC.DEFER_BLOCKING 0x1, 0x100 ;  /* 0x0044000000007b1d */ /* 0x000fe60000010000 */
[----:B-1----:R-:W-:-:S03]  /*1b430*/  @P6 IMAD.WIDE R10, R50, 0x4, R10 ;  /* 0x00000004320a6825 */ /* 0x002fc600078e020a */
[----:B------:R1:W5:Y:S04]  /*1b440*/  @P0 LDG.E R24, desc[UR50][R6.64] ;  /* 0x0000003206180981 */ /* 0x000368000c1e1900 */
[----:B------:R1:W5:Y:S01]  /*1b450*/  @P6 LDG.E R20, desc[UR50][R10.64] ;  /* 0x000000320a146981 */ /* 0x000362000c1e1900 */
        /* <DEDUP_REMOVED lines=22> */
[C---:B--2---:R-:W-:Y:S02]  /*1b5c0*/  IADD3 R45, P2, R4.reuse, 0x7000, RZ ;  /* 0x00007000042d7810 */ /* 0x044fe40007f5e0ff */
[C---:B------:R-:W-:Y:S02]  /*1b5d0*/  IADD3 R49, P3, R4.reuse, 0x8000, RZ ;  /* 0x0000800004317810 */ /* 0x040fe40007f7e0ff */
[----:B------:R-:W-:Y:S02]  /*1b5e0*/  IADD3 R53, P4, R4, 0x9000, RZ ;  /* 0x0000900004357810 */ /* 0x000fe40007f9e0ff */
[----:B------:R-:W-:Y:S02]  /*1b5f0*/  P2R R14, PR, RZ, 0x20 ;  /* 0x00000020ff0e7803 */ /* 0x000fe40000000000 */
[----:B------:R-:W-:-:S02]  /*1b600*/  LOP3.LUT R36, R37, 0x380, RZ, 0xc0, !PT ;  /* 0x0000038025247812 */ /* 0x000fc400078ec0ff */
[----:B------:R-:W-:Y:S02]  /*1b610*/  LOP3.LUT R40, R41, 0x380, RZ, 0xc0, !PT ;  /* 0x0000038029287812 */ /* 0x000fe400078ec0ff */
[----:B------:R-:W-:Y:S02]  /*1b620*/  LOP3.LUT R44, R45, 0x380, RZ, 0xc0, !PT ;  /* 0x000003802d2c7812 */ /* 0x000fe400078ec0ff */
        /* <DEDUP_REMOVED lines=20> */
.L_x_3529:
[----:B------:R-:W2:Y:S01]  /*1b770*/  LDL R82, [R1+0x50] ;  /* 0x0000500001527983 */ /* 0x000ea20000100800 */
[----:B------:R-:W-:Y:S01]  /*1b780*/  ISETP.NE.AND P6, PT, R14, RZ, PT ;  /* 0x000000ff0e00720c */ /* 0x000fe20003fc5270 */
[----:B------:R-:W1:Y:S02]  /*1b790*/  S2R R6, SR_TID.X ;  /* 0x0000000000067919 */ /* 0x000e640000002100 */
[----:B-1----:R-:W-:-:S05]  /*1b7a0*/  VIADD R6, R6, 0xffffff80 ;  /* 0xffffff8006067836 */ /* 0x002fca0000000000 */
[----:B------:R-:W-:-:S04]  /*1b7b0*/  SHF.R.S32.HI R3, RZ, 0x1f, R6 ;  /* 0x0000001fff037819 */ /* 0x000fc80000011406 */
[----:B------:R-:W-:-:S04]  /*1b7c0*/  LEA.HI R3, R3, R6, RZ, 0x7 ;  /* 0x0000000603037211 */ /* 0x000fc800078f38ff */
[----:B------:R-:W-:-:S06]  /*1b7d0*/  SHF.R.S32.HI R3, RZ, 0x7, R3 ;  /* 0x00000007ff037819 */ /* 0x000fcc0000011403 */
[----:B------:R-:W1:Y:S01]  /*1b7e0*/  SHFL.IDX PT, R3, R3, RZ, 0x1f ;  /* 0x00001fff03037589 */ /* 0x000e6200000e0000 */
        /* <DEDUP_REMOVED lines=15> */
[----:B-1----:R-:W-:Y:S02]  /*1b8e0*/  ISETP.NE.AND P4, PT, R3, RZ, PT ;  /* 0x000000ff0300720c */ /* 0x002fe40003f85270 */
        /* <DEDUP_REMOVED lines=26> */
[----:B------:R-:W2:Y:S01]  /*1ba90*/  LDL R10, [R1+0x8] ;  /* 0x00000800010a7983 */ /* 0x000ea20000100800 */
[----:B------:R-:W1:Y:S01]  /*1baa0*/  LDC R35, c[0x0][0xce8] ;  /* 0x00033a00ff237b82 */ /* 0x000e620000000800 */
[----:B------:R-:W-:Y:S01]  /*1bab0*/  ULDC.64 UR4, c[0x0][0xc90] ;  /* 0x0003240000047ab9 */ /* 0x000fe20000000a00 */
[----:B------:R-:W-:Y:S02]  /*1bac0*/  IMAD.MOV.U32 R6, RZ, RZ, R24 ;  /* 0x000000ffff067224 */ /* 0x000fe400078e0018 */
[----:B------:R-:W-:Y:S02]  /*1bad0*/  IMAD.MOV.U32 R7, RZ, RZ, R3 ;  /* 0x000000ffff077224 */ /* 0x000fe400078e0003 */
[----:B------:R-:W-:Y:S02]  /*1bae0*/  IMAD.IADD R34, R197, 0x1, R208 ;  /* 0x00000001c5227824 */ /* 0x000fe400078e02d0 */
[----:B------:R-:W-:Y:S01]  /*1baf0*/  IMAD.WIDE.U32 R6, R82, UR4, R6 ;  /* 0x0000000452067c25 */ /* 0x000fe2000f8e0006 */
[----:B-1----:R-:W-:-:S13]  /*1bb00*/  ISETP.NE.AND P0, PT, R35, 0x1, PT ;  /* 0x000000012300780c */ /* 0x002fda0003f05270 */
[----:B------:R-:W1:Y:S08]  /*1bb10*/  @P0 LDC R11, c[0x0][0xcec] ;  /* 0x00033b00ff0b0b82 */ /* 0x000e700000000800 */
[----:B------:R-:W3:Y:S01]  /*1bb20*/  @P0 LDC R31, c[0x0][0xcf0] ;  /* 0x00033c00ff1f0b82 */ /* 0x000ee20000000800 */
[----:B--2---:R-:W-:Y:S02]  /*1bb30*/  IMAD.IADD R30, R10, 0x1, R208 ;  /* 0x000000010a1e7824 */ /* 0x004fe400078e02d0 */
[----:B------:R-:W-:-:S04]  /*1bb40*/  IMAD R10, R81, UR4, RZ ;  /* 0x00000004510a7c24 */ /* 0x000fc8000f8e02ff */
[----:B------:R-:W-:Y:S01]  /*1bb50*/  IMAD R15, R82, UR5, R10 ;  /* 0x00000005520f7c24 */ /* 0x000fe2000f8e020a */
[----:B------:R-:W-:Y:S01]  /*1bb60*/  ULDC.64 UR4, c[0x0][0xc98] ;  /* 0x0003260000047ab9 */ /* 0x000fe20000000a00 */
[----:B-1----:R-:W-:-:S04]  /*1bb70*/  @P0 IMAD.HI.U32 R10, R30, R11, RZ ;  /* 0x0000000b1e0a0227 */ /* 0x002fc800078e00ff */
        /* <DEDUP_REMOVED lines=28> */
[----:B------:R-:W1:Y:S04]  /*1bd40*/  SHFL.IDX PT, R7, R30, RZ, 0x1c1f ;  /* 0x001c1fff1e077589 */ /* 0x000e6800000e0000 */
[----:B------:R-:W2:Y:S06]  /*1bd50*/  SHFL.IDX PT, R11, R30, 0x1, 0x1c1f ;  /* 0x003c1f001e0b7f89 */ /* 0x000eac00000e0000 */
[----:B-1----:R1:W-:Y:S04]  /*1bd60*/  @!P1 ST.E desc[UR50][R6.64], R0 ;  /* 0x0000000006009985 */ /* 0x0023e8000c101932 */
[----:B--2---:R1:W-:Y:S02]  /*1bd70*/  @!P0 ST.E desc[UR50][R10.64], R2 ;  /* 0x000000020a008985 */ /* 0x0043e4000c101932 */
.L_x_3530:
[----:B------:R-:W2:Y:S01]  /*1bd80*/  LDC R85, c[0x0][0xce8] ;  /* 0x00033a00ff557b82 */ /* 0x000ea20000000800 */
[----:B------:R-:W-:Y:S01]  /*1bd90*/  ULDC.64 UR4, c[0x0][0xba0] ;  /* 0x0002e80000047ab9 */ /* 0x000fe20000000a00 */
[----:B-1----:R-:W5:Y:S01]  /*1bda0*/  LD.E.128 R4, desc[UR50][R4.64] ;  /* 0x0000003204047980 */ /* 0x002f62000c101d00 */
[----:B------:R-:W-:-:S03]  /*1bdb0*/  IMAD R3, R3, UR4, RZ ;  /* 0x0000000403037c24 */ /* 0x000fc6000f8e02ff */
[----:B------:R-:W5:Y:S01]  /*1bdc0*/  LD.E.128 R8, desc[UR50][R8.64] ;  /* 0x0000003208087980 */ /* 0x000f62000c101d00 */
[C---:B------:R-:W-:Y:S01]  /*1bdd0*/  IMAD R83, R24.reuse, UR5, R3 ;  /* 0x0000000518537c24 */ /* 0x040fe2000f8e0203 */
[----:B------:R-:W1:Y:S01]  /*1bde0*/  LDC R0, c[0x0][0xbc8] ;  /* 0x0002f200ff007b82 */ /* 0x000e620000000800 */
        /* <DEDUP_REMOVED lines=22> */
[----:B------:R-:W5:Y:S01]  /*1bf50*/  LD.E.128 R56, desc[UR50][R56.64] ;  /* 0x0000003238387980 */ /* 0x000f62000c101d00 */
[----:B------:R-:W-:-:S02]  /*1bf60*/  IMAD.IADD R3, R3, 0x1, R81 ;  /* 0x0000000103037824 */ /* 0x000fc400078e0251 */
[----:B------:R-:W-:Y:S01]  /*1bf70*/  IMAD R81, R82, 0x20, R97 ;  /* 0x0000002052517824 */ /* 0x000fe200078e0261 */
[----:B------:R-:W5:Y:S01]  /*1bf80*/  LD.E.128 R60, desc[UR50][R60.64] ;  /* 0x000000323c3c7980 */ /* 0x000f62000c101d00 */
[C---:B------:R-:W-:Y:S02]  /*1bf90*/  VIADD R102, R217.reuse, 0x40 ;  /* 0x00000040d9667836 */ /* 0x040fe40000000000 */
[----:B------:R-:W-:Y:S01]  /*1bfa0*/  IMAD.IADD R82, R208, 0x1, R81 ;  /* 0x00000001d0527824 */ /* 0x000fe200078e0251 */
[----:B------:R-:W5:Y:S01]  /*1bfb0*/  LD.E.128 R64, desc[UR50][R64.64] ;  /* 0x0000003240407980 */ /* 0x000f62000c101d00 */
[----:B------:R-:W-:Y:S01]  /*1bfc0*/  IMAD R80, R80, UR4, RZ ;  /* 0x0000000450507c24 */ /* 0x000fe2000f8e02ff */
[----:B-1----:R-:W-:Y:S01]  /*1bfd0*/  ISETP.GE.AND P0, PT, R102, R0, PT ;  /* 0x000000006600720c */ /* 0x002fe20003f06270 */
[----:B------:R-:W-:Y:S01]  /*1bfe0*/  VIADD R100, R217, 0x80 ;  /* 0x00000080d9647836 */ /* 0x000fe20000000000 */
[----:B------:R-:W5:Y:S01]  /*1bff0*/  LD.E.128 R68, desc[UR50][R68.64] ;  /* 0x0000003244447980 */ /* 0x000f62000c101d00 */
[----:B--2---:R-:W-:-:S03]  /*1c000*/  @P1 IMAD.HI.U32 R24, R82, R87, RZ ;  /* 0x0000005752181227 */ /* 0x004fc600078e00ff */
[----:B------:R-:W5:Y:S01]  /*1c010*/  LD.E.128 R72, desc[UR50][R72.64] ;  /* 0x0000003248487980 */ /* 0x000f62000c101d00 */
[C---:B------:R-:W-:Y:S01]  /*1c020*/  IMAD R83, R21.reuse, UR5, R80 ;  /* 0x0000000515537c24 */ /* 0x040fe2000f8e0250 */
[----:B------:R-:W-:Y:S01]  /*1c030*/  SEL R80, RZ, 0xffffffff, P0 ;  /* 0xffffffffff507807 */ /* 0x000fe20000000000 */
[----:B------:R-:W-:Y:S01]  /*1c040*/  IMAD.WIDE.U32 R2, R21, UR4, R2 ;  /* 0x0000000415027c25 */ /* 0x000fe2000f8e0002 */
[-C--:B------:R-:W-:Y:S01]  /*1c050*/  ISETP.GE.AND P0, PT, R100, R0.reuse, PT ;  /* 0x000000006400720c */ /* 0x080fe20003f06270 */
[----:B------:R-:W-:Y:S01]  /*1c060*/  ULDC.64 UR4, c[0x0][0xbe0] ;  /* 0x0002f80000047ab9 */ /* 0x000fe20000000a00 */
[----:B------:R-:W5:Y:S01]  /*1c070*/  LD.E.128 R76, desc[UR50][R76.64] ;  /* 0x000000324c4c7980 */ /* 0x000f62000c101d00 */
[----:B------:R-:W-:Y:S01]  /*1c080*/  IMAD.MOV.U32 R21, RZ, RZ, R82 ;  /* 0x000000ffff157224 */ /* 0x000fe200078e0052 */
[----:B---3--:R-:W-:Y:S01]  /*1c090*/  @P1 SHF.R.U32.HI R21, RZ, R89, R24 ;  /* 0x00000059ff151219 */ /* 0x008fe20000011618 */
[C---:B------:R-:W-:Y:S01]  /*1c0a0*/  VIADD R98, R217.reuse, 0xc0 ;  /* 0x000000c0d9627836 */ /* 0x040fe20000000000 */
[-C--:B------:R-:W-:Y:S01]  /*1c0b0*/  ISETP.GE.AND P1, PT, R217, R0.reuse, PT ;  /* 0x00000000d900720c */ /* 0x080fe20003f26270 */
[----:B------:R-:W-:Y:S01]  /*1c0c0*/  IMAD.IADD R3, R3, 0x1, R83 ;  /* 0x0000000103037824 */ /* 0x000fe200078e0253 */
[----:B------:R-:W-:Y:S01]  /*1c0d0*/  @!PT LDS RZ, [RZ] ;  /* 0x00000000fffff984 */ /* 0x000fe20000000800 */
[----:B------:R-:W-:Y:S01]  /*1c0e0*/  @!PT LDS RZ, [RZ] ;  /* 0x00000000fffff984 */ /* 0x000fe20000000800 */
[----:B------:R-:W-:Y:S01]  /*1c0f0*/  @!PT LDS RZ, [RZ] ;  /* 0x00000000fffff984 */ /* 0x000fe20000000800 */
[----:B------:R-:W-:Y:S01]  /*1c100*/  @!PT LDS RZ, [RZ] ;  /* 0x00000000fffff984 */ /* 0x000fe20000000800 */
[----:B------:R1:W-:Y:S06]  /*1c110*/  MEMBAR.ALL.CTA ;  /* 0x0000000000007992 */ /* 0x0003ec0000008000 */
[----:B-1----:R-:W1:Y:S01]  /*1c120*/  FENCE.VIEW.ASYNC.S ;  /* 0x00000000000073c6 */ /* 0x002e620000000000 */
[----:B------:R-:W-:Y:S01]  /*1c130*/  IMAD.SHL.U32 R83, R80, 0x2, RZ ;  /* 0x0000000250537824 */ /* 0x000fe200078e00ff */
[----:B------:R-:W-:Y:S01]  /*1c140*/  SEL R24, RZ, 0x1, P1 ;  /* 0x00000001ff187807 */ /* 0x000fe20000800000 */
[--C-:B------:R-:W-:Y:S01]  /*1c150*/  IMAD.MOV R81, RZ, RZ, -R21.reuse ;  /* 0x000000ffff517224 */ /* 0x100fe200078e0a15 */
[----:B------:R-:W-:Y:S01]  /*1c160*/  SEL R80, RZ, 0xffffffff, P0 ;  /* 0xffffffffff507807 */ /* 0x000fe20000000000 */
[----:B------:R-:W-:Y:S01]  /*1c170*/  VIADD R96, R217, 0x100 ;  /* 0x00000100d9607836 */ /* 0x000fe20000000000 */
[-C--:B------:R-:W-:Y:S01]  /*1c180*/  ISETP.GE.AND P0, PT, R98, R0.reuse, PT ;  /* 0x000000006200720c */ /* 0x080fe20003f06270 */
[----:B------:R-:W-:Y:S01]  /*1c190*/  IMAD R81, R85, R81, R82 ;  /* 0x0000005155517224 */ /* 0x000fe200078e0252 */
[----:B------:R-:W-:Y:S01]  /*1c1a0*/  LOP3.LUT R24, R83, 0x2, R24, 0xe2, !PT ;  /* 0x0000000253187812 */ /* 0x000fe200078ee218 */
[----:B------:R-:W-:Y:S01]  /*1c1b0*/  IMAD.SHL.U32 R83, R80, 0x4, RZ ;  /* 0x0000000450537824 */ /* 0x000fe200078e00ff */
[----:B------:R-:W-:Y:S01]  /*1c1c0*/  SEL R80, RZ, 0xffffffff, P0 ;  /* 0xffffffffff507807 */ /* 0x000fe20000000000 */
[----:B------:R-:W-:Y:S01]  /*1c1d0*/  VIADD R94, R217, 0x140 ;  /* 0x00000140d95e7836 */ /* 0x000fe20000000000 */
[----:B------:R-:W-:Y:S01]  /*1c1e0*/  SHF.R.S32.HI R82, RZ, 0x1f, R21 ;  /* 0x0000001fff527819 */ /* 0x000fe20000011415 */
[----:B------:R-:W-:Y:S01]  /*1c1f0*/  IMAD.WIDE.U32 R2, R21, UR4, R2 ;  /* 0x0000000415027c25 */ /* 0x000fe2000f8e0002 */
[-C--:B------:R-:W-:Y:S01]  /*1c200*/  ISETP.GE.AND P0, PT, R96, R0.reuse, PT ;  /* 0x000000006000720c */ /* 0x080fe20003f06270 */
[----:B------:R-:W-:Y:S01]  /*1c210*/  BSSY B1, `(.L_x_3531) ;  /* 0x0000055000017945 */ /* 0x000fe20003800000 */
[----:B------:R-:W-:Y:S01]  /*1c220*/  LOP3.LUT R24, R83, 0x4, R24, 0xe2, !PT ;  /* 0x0000000453187812 */ /* 0x000fe200078ee218 */
[----:B------:R-:W-:Y:S01]  /*1c230*/  IMAD.SHL.U32 R83, R80, 0x8, RZ ;  /* 0x0000000850537824 */ /* 0x000fe200078e00ff */
[----:B------:R-:W-:Y:S01]  /*1c240*/  SEL R80, RZ, 0xffffffff, P0 ;  /* 0xffffffffff507807 */ /* 0x000fe20000000000 */
[----:B------:R-:W-:Y:S01]  /*1c250*/  IMAD R82, R82, UR4, RZ ;  /* 0x0000000452527c24 */ /* 0x000fe2000f8e02ff */
[-C--:B------:R-:W-:Y:S01]  /*1c260*/  ISETP.GE.AND P0, PT, R94, R0.reuse, PT ;  /* 0x000000005e00720c */ /* 0x080fe20003f06270 */
[----:B------:R-:W-:Y:S01]  /*1c270*/  VIADD R92, R217, 0x180 ;  /* 0x00000180d95c7836 */ /* 0x000fe20000000000 */
[----:B------:R-:W-:Y:S01]  /*1c280*/  LOP3.LUT R24, R83, 0x8, R24, 0xe2, !PT ;  /* 0x0000000853187812 */ /* 0x000fe200078ee218 */
[----:B------:R-:W-:Y:S01]  /*1c290*/  IMAD R83, R21, UR5, R82 ;  /* 0x0000000515537c24 */ /* 0x000fe2000f8e0252 */
[----:B------:R-:W-:Y:S01]  /*1c2a0*/  SEL R21, RZ, 0xffffffff, P0 ;  /* 0xffffffffff157807 */ /* 0x000fe20000000000 */
[----:B------:R-:W-:Y:S01]  /*1c2b0*/  IMAD.SHL.U32 R87, R80, 0x10, RZ ;  /* 0x0000001050577824 */ /* 0x000fe200078e00ff */
[----:B------:R-:W-:Y:S01]  /*1c2c0*/  SHF.R.S32.HI R80, RZ, 0x1f, R81 ;  /* 0x0000001fff507819 */ /* 0x000fe20000011451 */
[----:B------:R-:W-:Y:S01]  /*1c2d0*/  ULDC.64 UR4, c[0x0][0xbd8] ;  /* 0x0002f60000047ab9 */ /* 0x000fe20000000a00 */
[----:B------:R-:W-:Y:S01]  /*1c2e0*/  ISETP.GE.AND P0, PT, R92, R0, PT ;  /* 0x000000005c00720c */ /* 0x000fe20003f06270 */
[----:B------:R-:W-:Y:S01]  /*1c2f0*/  IMAD.SHL.U32 R21, R21, 0x20, RZ ;  /* 0x0000002015157824 */ /* 0x000fe200078e00ff */
[----:B------:R-:W-:Y:S01]  /*1c300*/  LOP3.LUT R24, R87, 0x10, R24, 0xe2, !PT ;  /* 0x0000001057187812 */ /* 0x000fe200078ee218 */
[----:B------:R-:W-:-:S02]  /*1c310*/  IMAD.IADD R3, R3, 0x1, R83 ;  /* 0x0000000103037824 */ /* 0x000fc400078e0253 */
[----:B------:R-:W-:Y:S01]  /*1c320*/  IMAD R80, R80, UR4, RZ ;  /* 0x0000000450507c24 */ /* 0x000fe2000f8e02ff */
[----:B------:R-:W-:Y:S01]  /*1c330*/  LOP3.LUT R24, R21, 0x20, R24, 0xe2, !PT ;  /* 0x0000002015187812 */ /* 0x000fe200078ee218 */
[----:B------:R-:W-:Y:S01]  /*1c340*/  IMAD R89, R20, R85, RZ ;  /* 0x0000005514597224 */ /* 0x000fe200078e02ff */
[----:B------:R-:W-:Y:S01]  /*1c350*/  SEL R21, RZ, 0x40, P0 ;  /* 0x00000040ff157807 */ /* 0x000fe20000000000 */
[----:B------:R-:W-:Y:S02]  /*1c360*/  IMAD.IADD R208, R97, 0x1, R208 ;  /* 0x0000000161d07824 */ /* 0x000fe400078e02d0 */
[----:B------:R-:W-:Y:S01]  /*1c370*/  VIADD R90, R217, 0x1c0 ;  /* 0x000001c0d95a7836 */ /* 0x000fe20000000000 */
[----:B------:R-:W-:Y:S01]  /*1c380*/  LOP3.LUT R24, R24, R21, RZ, 0xfc, !PT ;  /* 0x0000001518187212 */ /* 0x000fe200078efcff */
[C---:B------:R-:W-:Y:S01]  /*1c390*/  IMAD R83, R81.reuse, UR5, R80 ;  /* 0x0000000551537c24 */ /* 0x040fe2000f8e0250 */
[----:B------:R-:W-:Y:S01]  /*1c3a0*/  ISETP.GE.AND P1, PT, R208, R89, PT ;  /* 0x00000059d000720c */ /* 0x000fe20003f26270 */
[----:B------:R-:W-:Y:S01]  /*1c3b0*/  IMAD.WIDE.U32 R2, R81, UR4, R2 ;  /* 0x0000000451027c25 */ /* 0x000fe2000f8e0002 */
[----:B------:R-:W-:Y:S01]  /*1c3c0*/  ULDC.64 UR4, c[0x0][0xb80] ;  /* 0x0002e00000047ab9 */ /* 0x000fe20000000a00 */
[----:B------:R-:W-:-:S02]  /*1c3d0*/  ISETP.GE.AND P0, PT, R90, R0, PT ;  /* 0x000000005a00720c */ /* 0x000fc40003f06270 */
[----:B------:R-:W-:Y:S01]  /*1c3e0*/  IMAD.IADD R21, R3, 0x1, R83 ;  /* 0x0000000103157824 */ /* 0x000fe200078e0253 */
[----:B------:R-:W-:Y:S01]  /*1c3f0*/  LEA R87, P2, R2, UR4, 0x1 ;  /* 0x0000000402577c11 */ /* 0x000fe2000f8408ff */
[----:B------:R-:W-:Y:S01]  /*1c400*/  VIADD R20, R16, 0x38820 ;  /* 0x0003882010147836 */ /* 0x000fe20000000000 */
[----:B------:R-:W-:Y:S01]  /*1c410*/  SEL R3, RZ, 0x80, P0 ;  /* 0x00000080ff037807 */ /* 0x000fe20000000000 */
[C---:B------:R-:W-:Y:S01]  /*1c420*/  VIADD R91, R217.reuse, 0x1c0 ;  /* 0x000001c0d95b7836 */ /* 0x040fe20000000000 */
[----:B------:R-:W-:Y:S01]  /*1c430*/  LEA.HI.X R88, R2, UR5, R21, 0x1, P2 ;  /* 0x0000000502587c11 */ /* 0x000fe200090f0c15 */
[C---:B------:R-:W-:Y:S01]  /*1c440*/  VIADD R93, R217.reuse, 0x180 ;  /* 0x00000180d95d7836 */ /* 0x040fe20000000000 */
[----:B------:R-:W-:Y:S01]  /*1c450*/  PRMT R20, RZ, 0x654, R20 ;  /* 0x00000654ff147816 */ /* 0x000fe20000000014 */
[C---:B------:R-:W-:Y:S01]  /*1c460*/  VIADD R95, R217.reuse, 0x140 ;  /* 0x00000140d95f7836 */ /* 0x040fe20000000000 */
[----:B------:R-:W-:Y:S01]  /*1c470*/  LOP3.LUT R86, R24, R3, RZ, 0xfc, !PT ;  /* 0x0000000318567212 */ /* 0x000fe200078efcff */
[C---:B------:R-:W-:Y:S01]  /*1c480*/  VIADD R97, R217.reuse, 0x100 ;  /* 0x00000100d9617836 */ /* 0x040fe20000000000 */
[----:B-1----:R1:W-:Y:S01]  /*1c490*/  SYNCS.ARRIVE.TRANS64.RED.A1T0 RZ, [R20+URZ], RZ ;  /* 0x000000ff14ff79a7 */ /* 0x0023e2000810043f */
[C---:B------:R-:W-:Y:S01]  /*1c4a0*/  VIADD R99, R217.reuse, 0xc0 ;  /* 0x000000c0d9637836 */ /* 0x040fe20000000000 */
[----:B------:R1:W2:Y:S01]  /*1c4b0*/  SHFL.IDX PT, R2, R87, RZ, 0x181f ;  /* 0x00181fff57027589 */ /* 0x0002a200000e0000 */
[C---:B------:R-:W-:Y:S01]  /*1c4c0*/  VIADD R101, R217.reuse, 0x80 ;  /* 0x00000080d9657836 */ /* 0x040fe20000000000 */
[----:B------:R-:W-:Y:S01]  /*1c4d0*/  SHF.R.S32.HI R91, RZ, 0x1f, R91 ;  /* 0x0000001fff5b7819 */ /* 0x000fe2000001145b */
[----:B------:R-:W-:Y:S01]  /*1c4e0*/  VIADD R103, R217, 0x40 ;  /* 0x00000040d9677836 */ /* 0x000fe20000000000 */
[----:B------:R1:W3:Y:S01]  /*1c4f0*/  SHFL.IDX PT, R3, R88, RZ, 0x181f ;  /* 0x00181fff58037589 */ /* 0x0002e200000e0000 */
[----:B------:R-:W-:-:S02]  /*1c500*/  SHF.R.S32.HI R93, RZ, 0x1f, R93 ;  /* 0x0000001fff5d7819 */ /* 0x000fc4000001145d */
[----:B------:R-:W-:Y:S02]  /*1c510*/  SHF.R.S32.HI R95, RZ, 0x1f, R95 ;  /* 0x0000001fff5f7819 */ /* 0x000fe4000001145f */
[----:B------:R-:W-:Y:S02]  /*1c520*/  SHF.R.S32.HI R97, RZ, 0x1f, R97 ;  /* 0x0000001fff617819 */ /* 0x000fe40000011461 */
[----:B------:R-:W-:Y:S02]  /*1c530*/  SHF.R.S32.HI R99, RZ, 0x1f, R99 ;  /* 0x0000001fff637819 */ /* 0x000fe40000011463 */
[----:B------:R-:W-:Y:S02]  /*1c540*/  SHF.R.S32.HI R101, RZ, 0x1f, R101 ;  /* 0x0000001fff657819 */ /* 0x000fe40000011465 */
[----:B------:R-:W-:Y:S01]  /*1c550*/  SHF.R.S32.HI R103, RZ, 0x1f, R103 ;  /* 0x0000001fff677819 */ /* 0x000fe20000011467 */
[----:B-1----:R-:W-:Y:S06]  /*1c560*/  @P1 BRA `(.L_x_3532) ;  /* 0x00000000007c1947 */ /* 0x002fec0003800000 */
        /* <DEDUP_REMOVED lines=31> */
.L_x_3532:
[----:B------:R-:W-:Y:S05]  /*1c760*/  BSYNC B1 ;  /* 0x0000000000017941 */ /* 0x000fea0003800000 */
.L_x_3531:
[----:B--2-4-:R-:W-:Y:S01]  /*1c770*/  VIADD R2, R208, 0x20 ;  /* 0x00000020d0027836 */ /* 0x014fe20000000000 */
[----:B-----5:R1:W2:Y:S04]  /*1c780*/  SHFL.IDX PT, R5, R88, 0x1, 0x181f ;  /* 0x00381f0058057f89 */ /* 0x0202a800000e0000 */
[----:B------:R-:W-:Y:S01]  /*1c790*/  ISETP.GE.AND P0, PT, R2, R89, PT ;  /* 0x000000590200720c */ /* 0x000fe20003f06270 */
[----:B------:R1:W4:-:S12]  /*1c7a0*/  SHFL.IDX PT, R4, R87, 0x1, 0x181f ;  /* 0x00381f0057047f89 */ /* 0x00031800000e0000 */
[----:B-1----:R-:W-:Y:S05]  /*1c7b0*/  @P0 BRA `(.L_x_3533) ;  /* 0x0000001000580947 */ /* 0x002fea0003800000 */
[-C--:B------:R-:W-:Y:S02]  /*1c7c0*/  ISETP.GE.AND P5, PT, R102, R0.reuse, PT ;  /* 0x000000006600720c */ /* 0x080fe40003fa6270 */
[-C--:B------:R-:W-:Y:S02]  /*1c7d0*/  ISETP.GE.AND P6, PT, R217, R0.reuse, PT ;  /* 0x00000000d900720c */ /* 0x080fe40003fc6270 */
[-C--:B------:R-:W-:Y:S02]  /*1c7e0*/  ISETP.GE.AND P3, PT, R100, R0.reuse, PT ;  /* 0x000000006400720c */ /* 0x080fe40003f66270 */
[-C--:B------:R-:W-:Y:S02]  /*1c7f0*/  ISETP.GE.AND P2, PT, R98, R0.reuse, PT ;  /* 0x000000006200720c */ /* 0x080fe40003f46270 */
[-C--:B------:R-:W-:Y:S02]  /*1c800*/  ISETP.GE.AND P1, PT, R96, R0.reuse, PT ;  /* 0x000000006000720c */ /* 0x080fe40003f26270 */
[----:B------:R-:W-:-:S03]  /*1c810*/  ISETP.GE.AND P0, PT, R94, R0, PT ;  /* 0x000000005e00720c */ /* 0x000fc60003f06270 */
[CC--:B----4-:R-:W-:Y:S02]  /*1c820*/  @!P5 LEA R6, P4, R102.reuse, R4.reuse, 0x1 ;  /* 0x000000046606d211 */ /* 0x0d0fe400078808ff */
[----:B--23--:R-:W-:Y:S02]  /*1c830*/  @!P6 IMAD.WIDE R2, R217, 0x2, R4 ;  /* 0x00000002d902e825 */ /* 0x00cfe400078e0204 */
[----:B------:R-:W-:Y:S02]  /*1c840*/  @!P5 LEA.HI.X R7, R102, R5, R103, 0x1, P4 ;  /* 0x000000056607d211 */ /* 0x000fe400020f0c67 */
[----:B------:R-:W-:Y:S01]  /*1c850*/  LOP3.LUT P4, RZ, R24, 0x40, RZ, 0xc0, !PT ;  /* 0x0000004018ff7812 */ /* 0x000fe2000788c0ff */
[----:B------:R1:W-:Y:S01]  /*1c860*/  @!P6 ST.E.128 desc[UR50][R2.64], R8 ;  /* 0x000000080200e985 */ /* 0x0003e2000c101d32 */
[----:B------:R-:W-:-:S03]  /*1c870*/  @!P3 LEA R12, P6, R100, R4, 0x1 ;  /* 0x00000004640cb211 */ /* 0x000fc600078c08ff */
[----:B------:R2:W-:Y:S01]  /*1c880*/  @!P5 ST.E.128 desc[UR50][R6.64], R28 ;  /* 0x0000001c0600d985 */ /* 0x0005e2000c101d32 */
[-C--:B------:R-:W-:Y:S02]  /*1c890*/  @!P3 LEA.HI.X R13, R100, R5.reuse, R101, 0x1, P6 ;  /* 0x00000005640db211 */ /* 0x080fe400030f0c65 */
[-C--:B------:R-:W-:Y:S02]  /*1c8a0*/  @!P2 LEA R14, P5, R98, R4.reuse, 0x1 ;  /* 0x00000004620ea211 */ /* 0x080fe400078a08ff */
[-C--:B------:R-:W-:Y:S01]  /*1c8b0*/  @!P1 LEA R20, P6, R96, R4.reuse, 0x1 ;  /* 0x0000000460149211 */ /* 0x080fe200078c08ff */
[----:B------:R2:W-:Y:S01]  /*1c8c0*/  @!P3 ST.E.128 desc[UR50][R12.64], R36 ;  /* 0x000000240c00b985 */ /* 0x0005e2000c101d32 */
[----:B------:R-:W-:Y:S02]  /*1c8d0*/  @!P0 LEA R32, P3, R94, R4, 0x1 ;  /* 0x000000045e208211 */ /* 0x000fe400078608ff */
[-C--:B------:R-:W-:Y:S02]  /*1c8e0*/  @!P2 LEA.HI.X R15, R98, R5.reuse, R99, 0x1, P5 ;  /* 0x00000005620fa211 */ /* 0x080fe400028f0c63 */
[----:B------:R-:W-:-:S02]  /*1c8f0*/  @!P1 LEA.HI.X R21, R96, R5, R97, 0x1, P6 ;  /* 0x0000000560159211 */ /* 0x000fc400030f0c61 */
[----:B------:R-:W-:Y:S01]  /*1c900*/  @!P0 LEA.HI.X R33, R94, R5, R95, 0x1, P3 ;  /* 0x000000055e218211 */ /* 0x000fe200018f0c5f */
[----:B------:R2:W-:Y:S01]  /*1c910*/  @!P2 ST.E.128 desc[UR50][R14.64], R44 ;  /* 0x0000002c0e00a985 */ /* 0x0005e2000c101d32 */
[----:B-1----:R-:W-:-:S03]  /*1c920*/  @P4 LEA R2, P5, R92, R4, 0x1 ;  /* 0x000000045c024211 */ /* 0x002fc600078a08ff */
[----:B------:R2:W-:Y:S01]  /*1c930*/  @!P1 ST.E.128 desc[UR50][R20.64], R52 ;  /* 0x0000003414009985 */ /* 0x0005e2000c101d32 */
[----:B------:R-:W-:-:S03]  /*1c940*/  @P4 LEA.HI.X R3, R92, R5, R93, 0x1, P5 ;  /* 0x000000055c034211 */ /* 0x000fc600028f0c5d */
[----:B------:R2:W-:Y:S01]  /*1c950*/  @!P0 ST.E.128 desc[UR50][R32.64], R60 ;  /* 0x0000003c20008985 */ /* 0x0005e2000c101d32 */
[----:B------:R-:W-:-:S03]  /*1c960*/  LOP3.LUT P0, RZ, R86, 0x80, RZ, 0xc0, !PT ;  /* 0x0000008056ff7812 */ /* 0x000fc6000780c0ff */
[----:B------:R2:W-:Y:S10]  /*1c970*/  @P4 ST.E.128 desc[UR50][R2.64], R68 ;  /* 0x0000004402004985 */ /* 0x0005f4000c101d32 */
[----:B------:R-:W-:Y:S05]  /*1c980*/  @!P0 BRA `(.L_x_3533) ;  /* 0x0000000c00e48947 */ /* 0x000fea0003800000 */
[----:B--2---:R-:W-:-:S04]  /*1c990*/  LEA R2, P0, R90, R4, 0x1 ;  /* 0x000000045a027211 */ /* 0x004fc800078008ff */
[----:B------:R-:W-:-:S05]  /*1c9a0*/  LEA.HI.X R3, R90, R5, R91, 0x1, P0 ;  /* 0x000000055a037211 */ /* 0x000fca00000f0c5b */
[----:B------:R1:W-:Y:S01]  /*1c9b0*/  ST.E.128 desc[UR50][R2.64], R76 ;  /* 0x0000004c02007985 */ /* 0x0003e2000c101d32 */
[----:B------:R-:W-:Y:S05]  /*1c9c0*/  BRA `(.L_x_3533) ;  /* 0x0000000c00d47947 */ /* 0x000fea0003800000 */
.L_x_3528:
[----:B------:R-:W2:Y:S01]  /*1c9d0*/  LDL R8, [R1+0x54] ;  /* 0x0000540001087983 */ /* 0x000ea20000100800 */
[----:B------:R-:W-:Y:S01]  /*1c9e0*/  ULDC.64 UR4, c[0x0][0xd00] ;  /* 0x0003400000047ab9 */ /* 0x000fe20000000a00 */
[----:B------:R-:W2:Y:S01]  /*1c9f0*/  LDC.64 R2, c[0x0][0xd00] ;  /* 0x00034000ff027b82 */ /* 0x000ea20000000a00 */
[----:B------:R-:W-:Y:S01]  /*1ca00*/  ISETP.NE.U32.AND P0, PT, RZ, UR4, PT ;  /* 0x00000004ff007c0c */ /* 0x000fe2000bf05070 */
[----:B------:R-:W-:-:S03]  /*1ca10*/  IMAD.MOV.U32 R6, RZ, RZ, RZ ;  /* 0x000000ffff067224 */ /* 0x000fc600078e00ff */
[----:B------:R-:W-:Y:S01]  /*1ca20*/  ISETP.NE.AND.EX P0, PT, RZ, UR5, PT, P0 ;  /* 0x00000005ff007c0c */ /* 0x000fe2000bf05300 */
[----:B------:R-:W-:Y:S02]  /*1ca30*/  ULDC.64 UR4, c[0x0][0xd08] ;  /* 0x0003420000047ab9 */ /* 0x000fe40000000a00 */
[----:B------:R-:W-:Y:S01]  /*1ca40*/  ISETP.NE.U32.AND P1, PT, RZ, UR4, PT ;  /* 0x00000004ff007c0c */ /* 0x000fe2000bf25070 */
[----:B-1----:R-:W1:Y:S01]  /*1ca50*/  S2R R24, SR_TID.X ;  /* 0x0000000000187919 */ /* 0x002e620000002100 */
[----:B------:R-:W3:Y:S02]  /*1ca60*/  LDC R29, c[0x0][0xce8] ;  /* 0x00033a00ff1d7b82 */ /* 0x000ee40000000800 */
[----:B------:R-:W-:-:S13]  /*1ca70*/  ISETP.NE.AND.EX P1, PT, RZ, UR5, PT, P1 ;  /* 0x00000005ff007c0c */ /* 0x000fda000bf25310 */
[----:B------:R-:W4:Y:S01]  /*1ca80*/  @P1 LDC.64 R4, c[0x0][0xd08] ;  /* 0x00034200ff041b82 */ /* 0x000f220000000a00 */
[----:B------:R-:W-:Y:S02]  /*1ca90*/  ULDC UR4, c[0x0][0xb88] ;  /* 0x0002e20000047ab9 */ /* 0x000fe40000000800 */
[----:B------:R-:W-:Y:S02]  /*1caa0*/  IMAD.U32 R0, RZ, RZ, UR4 ;  /* 0x00000004ff007e24 */ /* 0x000fe4000f8e00ff */
[----:B--2---:R-:W-:-:S04]  /*1cab0*/  IMAD.WIDE R2, R8, 0x4, R2 ;  /* 0x0000000408027825 */ /* 0x004fc800078e0202 */
[----:B----4-:R-:W-:Y:S01]  /*1cac0*/  @P1 IMAD.WIDE R4, R8, 0x4, R4 ;  /* 0x0000000408041825 */ /* 0x010fe200078e0204 */
[----:B------:R2:W5:Y:S03]  /*1cad0*/  @P0 LDG.E R6, desc[UR50][R2.64] ;  /* 0x0000003202060981 */ /* 0x000566000c1e1900 */
[----:B-1----:R-:W-:Y:S01]  /*1cae0*/  VIADD R24, R24, 0xffffff80 ;  /* 0xffffff8018187836 */ /* 0x002fe20000000000 */
[----:B------:R2:W5:Y:S01]  /*1caf0*/  @P1 LDG.E R0, desc[UR50][R4.64] ;  /* 0x0000003204001981 */ /* 0x000562000c1e1900 */
[----:B------:R-:W-:-:S03]  /*1cb00*/  SHF.R.S32.HI R7, RZ, 0x1f, R8 ;  /* 0x0000001fff077819 */ /* 0x000fc60000011408 */
[----:B------:R-:W-:Y:S01]  /*1cb10*/  ISETP.GE.AND P2, PT, R24, 0x40, PT ;  /* 0x000000401800780c */ /* 0x000fe20003f46270 */
[----:B---3--:R-:W-:-:S12]  /*1cb20*/  @P1 BRA `(.L_x_3534) ;  /* 0x0000000000101947 */ /* 0x008fd80003800000 */
[----:B------:R-:W-:Y:S05]  /*1cb30*/  @!P0 BRA `(.L_x_3534) ;  /* 0x00000000000c8947 */ /* 0x000fea0003800000 */
[----:B--2---:R-:W2:Y:S04]  /*1cb40*/  LDG.E R5, desc[UR50][R2.64] ;  /* 0x0000003202057981 */ /* 0x004ea8000c1e1900 */
[----:B-----5:R-:W2:Y:S02]  /*1cb50*/  LDG.E R0, desc[UR50][R2.64+0x4] ;  /* 0x0000043202007981 */ /* 0x020ea4000c1e1900 */
[----:B--2---:R-:W-:-:S07]  /*1cb60*/  IMAD.IADD R0, R0, 0x1, -R5 ;  /* 0x0000000100007824 */ /* 0x004fce00078e0a05 */
.L_x_3534:
[----:B------:R-:W3:Y:S01]  /*1cb70*/  LDL R14, [R1+0x50] ;  /* 0x00005000010e7983 */ /* 0x000ee20000100800 */
[----:B------:R-:W-:Y:S01]  /*1cb80*/  BSSY B1, `(.L_x_3535) ;  /* 0x000002d000017945 */ /* 0x000fe20003800000 */
[----:B------:R-:W-:Y:S02]  /*1cb90*/  SEL R13, R8, RZ, !P0 ;  /* 0x000000ff080d7207 */ /* 0x000fe40004000000 */
[----:B------:R-:W-:Y:S02]  /*1cba0*/  SEL R12, R7, RZ, !P0 ;  /* 0x000000ff070c7207 */ /* 0x000fe40004000000 */
[----:B-----5:R-:W-:Y:S02]  /*1cbb0*/  SHF.R.S32.HI R11, RZ, 0x1f, R6 ;  /* 0x0000001fff0b7819 */ /* 0x020fe40000011406 */
[----:B---3--:R-:W-:Y:S01]  /*1cbc0*/  SHF.R.S32.HI R10, RZ, 0x1f, R14 ;  /* 0x0000001fff0a7819 */ /* 0x008fe2000001140e */
[----:B------:R-:W-:Y:S06]  /*1cbd0*/  @P2 BRA `(.L_x_3536) ;  /* 0x00000000009c2947 */ /* 0x000fec0003800000 */
[----:B--2---:R-:W1:Y:S01]  /*1cbe0*/  S2R R3, SR_TID.X ;  /* 0x0000000000037919 */ /* 0x004e620000002100 */
[----:B------:R-:W2:Y:S02]  /*1cbf0*/  LDC R9, c[0x0][0xce8] ;  /* 0x00033a00ff097b82 */ /* 0x000ea40000000800 */
[----:B--2---:R-:W-:Y:S01]  /*1cc00*/  IMAD R2, R0, R9, RZ ;  /* 0x0000000900027224 */ /* 0x004fe200078e02ff */
[----:B-1----:R-:W-:-:S04]  /*1cc10*/  IADD3 R8, R208, -0x80, R3 ;  /* 0xffffff80d0087810 */ /* 0x002fc80007ffe003 */
        /* <DEDUP_REMOVED lines=9> */
[----:B------:R-:W1:Y:S01]  /*1ccb0*/  @P0 LDC R15, c[0x0][0xcec] ;  /* 0x00033b00ff0f0b82 */ /* 0x000e620000000800 */
[----:B------:R-:W-:Y:S01]  /*1ccc0*/  IMAD R7, R14, UR5, R7 ;  /* 0x000000050e077c24 */ /* 0x000fe2000f8e0207 */
[----:B------:R-:W-:-:S03]  /*1ccd0*/  ULDC.64 UR4, c[0x0][0xc98] ;  /* 0x0003260000047ab9 */ /* 0x000fc60000000a00 */
[----:B------:R-:W-:-:S03]  /*1cce0*/  IMAD.IADD R3, R3, 0x1, R7 ;  /* 0x0000000103037824 */ /* 0x000fc600078e0207 */
[----:B------:R-:W2:Y:S01]  /*1ccf0*/  @P0 LDC R21, c[0x0][0xcf0] ;  /* 0x00033c00ff150b82 */ /* 0x000ea20000000800 */
[----:B------:R-:W-:-:S04]  /*1cd00*/  IMAD.WIDE.U32 R2, R13, UR4, R2 ;  /* 0x000000040d027c25 */ /* 0x000fc8000f8e0002 */
[----:B-1----:R-:W-:-:S05]  /*1cd10*/  @P0 IMAD.HI.U32 R4, R8, R15, RZ ;  /* 0x0000000f08040227 */ /* 0x002fca00078e00ff */
[----:B--2---:R-:W-:Y:S01]  /*1cd20*/  @P0 SHF.R.U32.HI R5, RZ, R21, R4 ;  /* 0x00000015ff050219 */ /* 0x004fe20000011604 */
[----:B------:R-:W-:-:S03]  /*1cd30*/  IMAD R4, R12, UR4, RZ ;  /* 0x000000040c047c24 */ /* 0x000fc6000f8e02ff */
[----:B------:R-:W-:Y:S01]  /*1cd40*/  IADD3 R2, P0, R5, R2, RZ ;  /* 0x0000000205027210 */ /* 0x000fe20007f1e0ff */
[----:B------:R-:W-:-:S04]  /*1cd50*/  IMAD.MOV R7, RZ, RZ, -R5 ;  /* 0x000000ffff077224 */ /* 0x000fc800078e0a05 */
[----:B------:R-:W-:Y:S01]  /*1cd60*/  IMAD R7, R9, R7, R8 ;  /* 0x0000000709077224 */ /* 0x000fe200078e0208 */
[----:B------:R-:W-:Y:S01]  /*1cd70*/  SHF.R.S32.HI R9, RZ, 0x1f, R5 ;  /* 0x0000001fff097819 */ /* 0x000fe20000011405 */
[----:B------:R-:W-:Y:S01]  /*1cd80*/  IMAD R8, R13, UR5, R4 ;  /* 0x000000050d087c24 */ /* 0x000fe2000f8e0204 */
[----:B------:R-:W-:Y:S02]  /*1cd90*/  ULDC.64 UR4, c[0x0][0xc88] ;  /* 0x0003220000047ab9 */ /* 0x000fe40000000a00 */
        /* <DEDUP_REMOVED lines=11> */
.L_x_3536:
[----:B------:R-:W-:Y:S05]  /*1ce50*/  BSYNC B1 ;  /* 0x0000000000017941 */ /* 0x000fea0003800000 */
.L_x_3535:
[----:B------:R-:W-:Y:S01]  /*1ce60*/  ISETP.NE.AND P0, PT, R29, 0x1, PT ;  /* 0x000000011d00780c */ /* 0x000fe20003f05270 */
[----:B------:R-:W-:Y:S01]  /*1ce70*/  ULDC.64 UR4, c[0x0][0xba0] ;  /* 0x0002e80000047ab9 */ /* 0x000fe20000000a00 */
[----:B------:R-:W3:Y:S01]  /*1ce80*/  LDC R20, c[0x0][0xbc8] ;  /* 0x0002f200ff147b82 */ /* 0x000ee20000000800 */
[----:B-12---:R-:W-:Y:S01]  /*1ce90*/  IMAD R5, R11, UR4, RZ ;  /* 0x000000040b057c24 */ /* 0x006fe2000f8e02ff */
[----:B------:R-:W-:Y:S01]  /*1cea0*/  SHF.R.S32.HI R7, RZ, 0x1f, R24 ;  /* 0x0000001fff077819 */ /* 0x000fe20000011418 */
[C---:B------:R-:W-:Y:S01]  /*1ceb0*/  IMAD.WIDE.U32 R2, R6.reuse, UR4, RZ ;  /* 0x0000000406027c25 */ /* 0x040fe2000f8e00ff */
[----:B------:R-:W-:Y:S02]  /*1cec0*/  BSSY B1, `(.L_x_3537) ;  /* 0x0000081000017945 */ /* 0x000fe40003800000 */
[----:B------:R-:W-:Y:S01]  /*1ced0*/  LEA.HI R7, R7, R24, RZ, 0x3 ;  /* 0x0000001807077211 */ /* 0x000fe200078f18ff */
[----:B------:R-:W-:Y:S01]  /*1cee0*/  IMAD R5, R6, UR5, R5 ;  /* 0x0000000506057c24 */ /* 0x000fe2000f8e0205 */
[----:B------:R-:W-:Y:S01]  /*1cef0*/  ULDC.64 UR4, c[0x0][0xbe8] ;  /* 0x0002fa0000047ab9 */ /* 0x000fe20000000a00 */
[----:B------:R-:W-:Y:S01]  /*1cf00*/  VIADD R42, R217, 0x40 ;  /* 0x00000040d92a7836 */ /* 0x000fe20000000000 */
[----:B------:R-:W-:Y:S01]  /*1cf10*/  LOP3.LUT R7, R7, 0xfffffff8, RZ, 0xc0, !PT ;  /* 0xfffffff807077812 */ /* 0x000fe200078ec0ff */
[----:B------:R-:W-:Y:S01]  /*1cf20*/  IMAD.IADD R3, R3, 0x1, R5 ;  /* 0x0000000103037824 */ /* 0x000fe200078e0205 */
[----:B------:R-:W1:Y:S01]  /*1cf30*/  @P0 LDC R9, c[0x0][0xcec] ;  /* 0x00033b00ff090b82 */ /* 0x000e620000000800 */
[----:B------:R-:W-:-:S02]  /*1cf40*/  IMAD R4, R10, UR4, RZ ;  /* 0x000000040a047c24 */ /* 0x000fc4000f8e02ff */
[----:B------:R-:W-:-:S04]  /*1cf50*/  IMAD.WIDE.U32 R2, R14, UR4, R2 ;  /* 0x000000040e027c25 */ /* 0x000fc8000f8e0002 */
[----:B------:R-:W-:Y:S01]  /*1cf60*/  IMAD R5, R14, UR5, R4 ;  /* 0x000000050e057c24 */ /* 0x000fe2000f8e0204 */
[----:B------:R-:W-:Y:S01]  /*1cf70*/  SHF.R.S32.HI R14, RZ, 0x1f, R24 ;  /* 0x0000001fff0e7819 */ /* 0x000fe20000011418 */
[----:B------:R-:W2:Y:S01]  /*1cf80*/  @P0 LDC R11, c[0x0][0xcf0] ;  /* 0x00033c00ff0b0b82 */ /* 0x000ea20000000800 */
[----:B------:R-:W-:Y:S01]  /*1cf90*/  IMAD.IADD R7, R24, 0x1, -R7 ;  /* 0x0000000118077824 */ /* 0x000fe200078e0a07 */
[----:B------:R-:W-:Y:S01]  /*1cfa0*/  ULDC.64 UR4, c[0x0][0xbf0] ;  /* 0x0002fc0000047ab9 */ /* 0x000fe20000000a00 */
[----:B------:R-:W-:Y:S01]  /*1cfb0*/  LEA.HI R14, R14, R24, RZ, 0x3 ;  /* 0x000000180e0e7211 */ /* 0x000fe200078f18ff */
[----:B------:R-:W-:Y:S01]  /*1cfc0*/  IMAD.IADD R3, R3, 0x1, R5 ;  /* 0x0000000103037824 */ /* 0x000fe200078e0205 */
[-C--:B---3--:R-:W-:Y:S01]  /*1cfd0*/  ISETP.GE.AND P1, PT, R42, R20.reuse, PT ;  /* 0x000000142a00720c */ /* 0x088fe20003f26270 */
[----:B------:R-:W-:Y:S01]  /*1cfe0*/  IMAD R4, R12, UR4, RZ ;  /* 0x000000040c047c24 */ /* 0x000fe2000f8e02ff */
[----:B------:R-:W-:Y:S01]  /*1cff0*/  SHF.R.S32.HI R14, RZ, 0x3, R14 ;  /* 0x00000003ff0e7819 */ /* 0x000fe2000001140e */
[C---:B------:R-:W-:Y:S01]  /*1d000*/  VIADD R40, R217.reuse, 0x80 ;  /* 0x00000080d9287836 */ /* 0x040fe20000000000 */
[----:B------:R-:W-:Y:S01]  /*1d010*/  ISETP.GE.AND P2, PT, R217, R20, PT ;  /* 0x00000014d900720c */ /* 0x000fe20003f46270 */
[----:B------:R-:W-:Y:S01]  /*1d020*/  IMAD R5, R13, UR5, R4 ;  /* 0x000000050d057c24 */ /* 0x000fe2000f8e0204 */
[----:B------:R-:W-:Y:S01]  /*1d030*/  SEL R8, RZ, 0xffffffff, P1 ;  /* 0xffffffffff087807 */ /* 0x000fe20000800000 */
[----:B------:R-:W-:-:S02]  /*1d040*/  IMAD R7, R7, 0x20, R14 ;  /* 0x0000002007077824 */ /* 0x000fc400078e020e */
[----:B------:R-:W-:Y:S01]  /*1d050*/  IMAD.WIDE.U32 R2, R13, UR4, R2 ;  /* 0x000000040d027c25 */ /* 0x000fe2000f8e0002 */
[----:B------:R-:W-:-:S03]  /*1d060*/  ULDC.64 UR4, c[0x0][0xbe0] ;  /* 0x0002f80000047ab9 */ /* 0x000fc60000000a00 */
[----:B------:R-:W-:Y:S01]  /*1d070*/  IMAD.IADD R6, R208, 0x1, R7 ;  /* 0x00000001d0067824 */ /* 0x000fe200078e0207 */
[----:B------:R-:W-:Y:S01]  /*1d080*/  SEL R7, RZ, 0x1, P2 ;  /* 0x00000001ff077807 */ /* 0x000fe20001000000 */
[----:B------:R-:W-:Y:S01]  /*1d090*/  IMAD.IADD R3, R3, 0x1, R5 ;  /* 0x0000000103037824 */ /* 0x000fe200078e0205 */
[----:B------:R-:W-:Y:S01]  /*1d0a0*/  ISETP.GE.AND P2, PT, R40, R20, PT ;  /* 0x000000142800720c */ /* 0x000fe20003f46270 */
[----:B-1----:R-:W-:-:S03]  /*1d0b0*/  @P0 IMAD.HI.U32 R4, R6, R9, RZ ;  /* 0x0000000906040227 */ /* 0x002fc600078e00ff */
[----:B------:R-:W-:Y:S01]  /*1d0c0*/  SEL R9, RZ, 0xffffffff, P2 ;  /* 0xffffffffff097807 */ /* 0x000fe20001000000 */
[----:B------:R-:W-:Y:S01]  /*1d0d0*/  IMAD.MOV.U32 R5, RZ, RZ, R6 ;  /* 0x000000ffff057224 */ /* 0x000fe200078e0006 */
[----:B--2---:R-:W-:Y:S01]  /*1d0e0*/  @P0 SHF.R.U32.HI R5, RZ, R11, R4 ;  /* 0x0000000bff050219 */ /* 0x004fe20000011604 */
[C---:B------:R-:W-:Y:S02]  /*1d0f0*/  VIADD R38, R217.reuse, 0xc0 ;  /* 0x000000c0d9267836 */ /* 0x040fe40000000000 */
[----:B------:R-:W-:Y:S01]  /*1d100*/  IMAD.SHL.U32 R8, R8, 0x2, RZ ;  /* 0x0000000208087824 */ /* 0x000fe200078e00ff */
[----:B------:R-:W-:Y:S01]  /*1d110*/  SHF.R.S32.HI R4, RZ, 0x1f, R5 ;  /* 0x0000001fff047819 */ /* 0x000fe20000011405 */
[----:B------:R-:W-:Y:S01]  /*1d120*/  VIADD R36, R217, 0x100 ;  /* 0x00000100d9247836 */ /* 0x000fe20000000000 */
[-C--:B------:R-:W-:Y:S01]  /*1d130*/  ISETP.GE.AND P1, PT, R38, R20.reuse, PT ;  /* 0x000000142600720c */ /* 0x080fe20003f26270 */
[----:B------:R-:W-:Y:S01]  /*1d140*/  IMAD.SHL.U32 R9, R9, 0x4, RZ ;  /* 0x0000000409097824 */ /* 0x000fe200078e00ff */
[----:B------:R-:W-:Y:S01]  /*1d150*/  LOP3.LUT R8, R8, 0x2, R7, 0xe2, !PT ;  /* 0x0000000208087812 */ /* 0x000fe200078ee207 */
[----:B------:R-:W-:Y:S01]  /*1d160*/  IMAD.MOV R7, RZ, RZ, -R5 ;  /* 0x000000ffff077224 */ /* 0x000fe200078e0a05 */
[----:B------:R-:W-:Y:S01]  /*1d170*/  SEL R10, RZ, 0xffffffff, P1 ;  /* 0xffffffffff0a7807 */ /* 0x000fe20000800000 */
[----:B------:R-:W-:Y:S01]  /*1d180*/  IMAD R4, R4, UR4, RZ ;  /* 0x0000000404047c24 */ /* 0x000fe2000f8e02ff */
[----:B------:R-:W-:Y:S01]  /*1d190*/  ISETP.GE.AND P0, PT, R36, R20, PT ;  /* 0x000000142400720c */ /* 0x000fe20003f06270 */
[----:B------:R-:W-:Y:S01]  /*1d1a0*/  IMAD R7, R29, R7, R6 ;  /* 0x000000071d077224 */ /* 0x000fe200078e0206 */
[----:B------:R-:W-:Y:S01]  /*1d1b0*/  LOP3.LUT R8, R9, 0x4, R8, 0xe2, !PT ;  /* 0x0000000409087812 */ /* 0x000fe200078ee208 */
[----:B------:R-:W-:-:S02]  /*1d1c0*/  VIADD R34, R217, 0x140 ;  /* 0x00000140d9227836 */ /* 0x000fc40000000000 */
[C---:B------:R-:W-:Y:S01]  /*1d1d0*/  IMAD R9, R5.reuse, UR5, R4 ;  /* 0x0000000505097c24 */ /* 0x040fe2000f8e0204 */
[----:B------:R-:W-:Y:S01]  /*1d1e0*/  SEL R4, RZ, 0xffffffff, P0 ;  /* 0xffffffffff047807 */ /* 0x000fe20000000000 */
[----:B------:R-:W-:Y:S01]  /*1d1f0*/  IMAD R31, R0, R29, RZ ;  /* 0x0000001d001f7224 */ /* 0x000fe200078e02ff */
[----:B------:R-:W-:Y:S01]  /*1d200*/  SHF.R.S32.HI R0, RZ, 0x1f, R7 ;  /* 0x0000001fff007819 */ /* 0x000fe20000011407 */
[----:B------:R-:W-:Y:S01]  /*1d210*/  IMAD.SHL.U32 R11, R10, 0x8, RZ ;  /* 0x000000080a0b7824 */ /* 0x000fe200078e00ff */
[----:B------:R-:W-:Y:S01]  /*1d220*/  ISETP.GE.AND P0, PT, R34, R20, PT ;  /* 0x000000142200720c */ /* 0x000fe20003f06270 */
[----:B------:R-:W-:Y:S01]  /*1d230*/  IMAD.WIDE.U32 R2, R5, UR4, R2 ;  /* 0x0000000405027c25 */ /* 0x000fe2000f8e0002 */
[----:B------:R-:W-:Y:S02]  /*1d240*/  ULDC.64 UR4, c[0x0][0xbd8] ;  /* 0x0002f60000047ab9 */ /* 0x000fe40000000a00 */
[----:B------:R-:W-:Y:S01]  /*1d250*/  LOP3.LUT R8, R11, 0x8, R8, 0xe2, !PT ;  /* 0x000000080b087812 */ /* 0x000fe200078ee208 */
[----:B------:R-:W-:-:S02]  /*1d260*/  VIADD R32, R217, 0x180 ;  /* 0x00000180d9207836 */ /* 0x000fc40000000000 */
[----:B------:R-:W-:Y:S01]  /*1d270*/  IMAD.SHL.U32 R5, R4, 0x10, RZ ;  /* 0x0000001004057824 */ /* 0x000fe200078e00ff */
[----:B------:R-:W-:Y:S01]  /*1d280*/  SEL R4, RZ, 0xffffffff, P0 ;  /* 0xffffffffff047807 */ /* 0x000fe20000000000 */
[----:B------:R-:W-:Y:S01]  /*1d290*/  IMAD.IADD R3, R3, 0x1, R9 ;  /* 0x0000000103037824 */ /* 0x000fe200078e0209 */
[----:B------:R-:W-:Y:S01]  /*1d2a0*/  ISETP.GE.AND P0, PT, R32, R20, PT ;  /* 0x000000142000720c */ /* 0x000fe20003f06270 */
[----:B------:R-:W-:Y:S01]  /*1d2b0*/  IMAD R0, R0, UR4, RZ ;  /* 0x0000000400007c24 */ /* 0x000fe2000f8e02ff */
[----:B------:R-:W-:Y:S01]  /*1d2c0*/  LOP3.LUT R8, R5, 0x10, R8, 0xe2, !PT ;  /* 0x0000001005087812 */ /* 0x000fe200078ee208 */
        /* <DEDUP_REMOVED lines=11> */
[C---:B------:R-:W-:Y:S01]  /*1d380*/  VIADD R30, R217.reuse, 0x1c0 ;  /* 0x000001c0d91e7836 */ /* 0x040fe20000000000 */
[----:B------:R-:W-:Y:S01]  /*1d390*/  ISETP.GE.AND P2, PT, R28, R20, PT ;  /* 0x000000141c00720c */ /* 0x000fe20003f46270 */
[C---:B------:R-:W-:Y:S01]  /*1d3a0*/  VIADD R33, R217.reuse, 0x180 ;  /* 0x00000180d9217836 */ /* 0x040fe20000000000 */
[----:B------:R-:W-:Y:S01]  /*1d3b0*/  LEA.HI.X R15, R2, UR5, R3, 0x1, P1 ;  /* 0x00000005020f7c11 */ /* 0x000fe200088f0c03 */
[C---:B------:R-:W-:Y:S01]  /*1d3c0*/  VIADD R35, R217.reuse, 0x140 ;  /* 0x00000140d9237836 */ /* 0x040fe20000000000 */
        /* <DEDUP_REMOVED lines=48> */
.L_x_3538:
[----:B------:R-:W-:Y:S05]  /*1d6d0*/  BSYNC B1 ;  /* 0x0000000000017941 */ /* 0x000fea0003800000 */
.L_x_3537:
[----:B------:R-:W-:Y:S01]  /*1d6e0*/  VIADD R0, R208, 0x20 ;  /* 0x00000020d0007836 */ /* 0x000fe20000000000 */
[----:B---34-:R1:W3:Y:S04]  /*1d6f0*/  SHFL.IDX PT, R5, R15, 0x1, 0x181f ;  /* 0x00381f000f057f89 */ /* 0x0182e800000e0000 */
[----:B------:R-:W-:Y:S01]  /*1d700*/  ISETP.GE.AND P0, PT, R0, R31, PT ;  /* 0x0000001f0000720c */ /* 0x000fe20003f06270 */
[----:B--2---:R1:W2:-:S12]  /*1d710*/  SHFL.IDX PT, R4, R14, 0x1, 0x181f ;  /* 0x00381f000e047f89 */ /* 0x00429800000e0000 */
[----:B-1----:R-:W-:Y:S05]  /*1d720*/  @P0 BRA `(.L_x_3533) ;  /* 0x00000000007c0947 */ /* 0x002fea0003800000 */
        /* <DEDUP_REMOVED lines=19> */
[-C--:B-1----:R-:W-:Y:S02]  /*1d860*/  @!P1 LEA R2, P5, R34, R4.reuse, 0x1 ;  /* 0x0000000422029211 */ /* 0x082fe400078a08ff */
        /* <DEDUP_REMOVED lines=11> */
.L_x_3533:
[----:B------:R-:W-:Y:S05]  /*1d920*/  BSYNC B0 ;  /* 0x0000000000007941 */ /* 0x000fea0003800000 */
.L_x_3527:
[----:B------:R-:W-:Y:S02]  /*1d930*/  ULDC UR4, c[0x0][0xd3c] ;  /* 0x00034f0000047ab9 */ /* 0x000fe40000000800 */
[----:B------:R-:W-:-:S13]  /*1d940*/  ISETP.GE.AND P0, PT, R27, UR4, PT ;  /* 0x000000041b007c0c */ /* 0x000fda000bf06270 */
[----:B------:R-:W-:Y:S05]  /*1d950*/  @!P0 BRA `(.L_x_3539) ;  /* 0xfffffe3c00248947 */ /* 0x000fea000383ffff */
[----:B------:R-:W-:Y:S05]  /*1d960*/  BRA `(.L_x_3328) ;  /* 0x0000008800e07947 */ /* 0x000fea0003800000 */
.L_x_3326:
        /* <DEDUP_REMOVED lines=16> */
.L_x_3540:
        /* <DEDUP_REMOVED lines=41> */
.L_x_3546:
        /* <DEDUP_REMOVED lines=12> */
.L_x_3545:
[----:B------:R-:W-:Y:S05]  /*1ddc0*/  BSYNC B0 ;  /* 0x0000000000007941 */ /* 0x000fea0003800000 */
.L_x_3544:
        /* <DEDUP_REMOVED lines=20> */
.L_x_3542:
        /* <DEDUP_REMOVED lines=20> */
.L_x_3547:
        /* <DEDUP_REMOVED lines=59> */
.L_x_3543:
[----:B------:R-:W-:Y:S02]  /*1e400*/  IMAD.MOV.U32 R17, RZ, RZ, RZ ;  /* 0x000000ffff117224 */ /* 0x000fe400078e00ff */
[----:B------:R-:W-:Y:S02]  /*1e410*/  IMAD.U32 R16, RZ, RZ, UR6 ;  /* 0x00000006ff107e24 */ /* 0x000fe4000f8e00ff */
[----:B------:R-:W-:-:S07]  /*1e420*/  IMAD.MOV.U32 R18, RZ, RZ, RZ ;  /* 0x000000ffff127224 */ /* 0x000fce00078e00ff */
.L_x_3548:
[----:B------:R-:W-:-:S13]  /*1e430*/  ISETP.NE.AND P0, PT, R5, RZ, PT ;  /* 0x000000ff0500720c */ /* 0x000fda0003f05270 */
[----:B------:R-:W0:Y:S01]  /*1e440*/  @!P0 S2R R3, SR_CgaCtaId ;  /* 0x0000000000038919 */ /* 0x000e220000008800 */
[----:B------:R-:W-:-:S04]  /*1e450*/  @!P0 MOV R2, 0x400 ;  /* 0x0000040000028802 */ /* 0x000fc80000000f00 */
[----:B0-----:R-:W-:-:S05]  /*1e460*/  @!P0 LEA R2, R3, R2, 0x18 ;  /* 0x0000000203028211 */ /* 0x001fca00078ec0ff */
[----:B------:R0:W-:Y:S01]  /*1e470*/  @!P0 STS.128 [R2+0x388d0], R16 ;  /* 0x0388d01002008388 */ /* 0x0001e20000000c00 */
[----:B------:R-:W-:Y:S06]  /*1e480*/  BAR.ARV 0x5, 0x180 ;  /* 0x0146000000007b1d */ /* 0x000fec0000002000 */
.L_x_3541:
[----:B------:R2:W-:Y:S01]  /*1e490*/  STL [R1+0x24], RZ ;  /* 0x000024ff01007387 */ /* 0x0005e20000100800 */
[----:B------:R-:W-:Y:S01]  /*1e4a0*/  ULDC UR4, c[0x0][0xd3c] ;  /* 0x00034f0000047ab9 */ /* 0x000fe20000000800 */
[----:B------:R-:W-:Y:S01]  /*1e4b0*/  IMAD.MOV.U32 R28, RZ, RZ, 0x1 ;  /* 0x00000001ff1c7424 */ /* 0x000fe200078e00ff */
[----:B-1----:R-:W-:Y:S01]  /*1e4c0*/  ISETP.GE.AND P0, PT, R19, UR4, PT ;  /* 0x0000000413007c0c */ /* 0x002fe2000bf06270 */
[----:B------:R-:W-:-:S12]  /*1e4d0*/  IMAD.MOV.U32 R25, RZ, RZ, RZ ;  /* 0x000000ffff197224 */ /* 0x000fd800078e00ff */
[----:B--2---:R-:W-:Y:S05]  /*1e4e0*/  @P0 BRA `(.L_x_3549) ;  /* 0x0000007c00240947 */ /* 0x004fea0003800000 */
[----:B------:R-:W1:Y:S01]  /*1e4f0*/  S2UR UR5, SR_CgaCtaId ;  /* 0x00000000000579c3 */ /* 0x000e620000008800 */
[----:B------:R2:W-:Y:S01]  /*1e500*/  STL [R1+0x24], RZ ;  /* 0x000024ff01007387 */ /* 0x0005e20000100800 */
[C---:B0-----:R-:W-:Y:S01]  /*1e510*/  IMAD.SHL.U32 R2, R0.reuse, 0x8, RZ ;  /* 0x0000000800027824 */ /* 0x041fe200078e00ff */
        /* <DEDUP_REMOVED lines=10> */
[----:B------:R-:W-:Y:S01]  /*1e5c0*/  SHF.R.U32.HI R3, RZ, 0x3, R5 ;  /* 0x00000003ff037819 */ /* 0x000fe20000011605 */
[----:B------:R-:W-:Y:S01]  /*1e5d0*/  IMAD.MOV.U32 R28, RZ, RZ, 0x1 ;  /* 0x00000001ff1c7424 */ /* 0x000fe200078e00ff */
[----:B------:R-:W-:Y:S01]  /*1e5e0*/  LOP3.LUT R37, R4, 0x200, R37, 0xf8, !PT ;  /* 0x0000020004257812 */ /* 0x000fe200078ef825 */
[----:B------:R-:W-:Y:S01]  /*1e5f0*/  ULDC.64 UR40, c[0x0][0x198] ;  /* 0x0000660000287ab9 */ /* 0x000fe20000000a00 */
[----:B------:R-:W-:Y:S01]  /*1e600*/  LOP3.LUT R3, R3, 0x70, R0, 0xf8, !PT ;  /* 0x0000007003037812 */ /* 0x000fe200078ef800 */
[----:B------:R-:W-:Y:S01]  /*1e610*/  ULOP3.LUT UR39, UR36, 0x2, URZ, 0xfc, !UPT ;  /* 0x0000000224277892 */ /* 0x000fe2000f8efc3f */
[C---:B------:R-:W-:Y:S01]  /*1e620*/  LOP3.LUT R0, R2.reuse, 0x40, RZ, 0xfc, !PT ;  /* 0x0000004002007812 */ /* 0x040fe200078efcff */
[----:B------:R-:W-:Y:S01]  /*1e630*/  ULDC UR38, c[0x0][0xc] ;  /* 0x0000030000267ab9 */ /* 0x000fe20000000800 */
[----:B------:R-:W-:-:S02]  /*1e640*/  LOP3.LUT R4, R2, 0x80, RZ, 0xfc, !PT ;  /* 0x0000008002047812 */ /* 0x000fc400078efcff */
[C---:B------:R-:W-:Y:S01]  /*1e650*/  LOP3.LUT R3, R2.reuse, 0xc0, RZ, 0xfc, !PT ;  /* 0x000000c002037812 */ /* 0x040fe200078efcff */
[----:B-1----:R-:W-:Y:S01]  /*1e660*/  ULEA UR4, UR5, UR4, 0x18 ;  /* 0x0000000405047291 */ /* 0x002fe2000f8ec03f */
[C---:B------:R-:W-:Y:S02]  /*1e670*/  LOP3.LUT R0, R2.reuse, 0x100, RZ, 0xfc, !PT ;  /* 0x0000010002007812 */ /* 0x040fe400078efcff */
[C---:B------:R-:W-:Y:S02]  /*1e680*/  LOP3.LUT R4, R2.reuse, 0x140, RZ, 0xfc, !PT ;  /* 0x0000014002047812 */ /* 0x040fe400078efcff */
[C---:B------:R-:W-:Y:S01]  /*1e690*/  LOP3.LUT R3, R2.reuse, 0x180, RZ, 0xfc, !PT ;  /* 0x0000018002037812 */ /* 0x040fe200078efcff */
[----:B------:R-:W-:Y:S01]  /*1e6a0*/  IMAD.U32 R23, RZ, RZ, UR4 ;  /* 0x00000004ff177e24 */ /* 0x000fe2000f8e00ff */
[----:B------:R-:W-:-:S03]  /*1e6b0*/  LOP3.LUT R0, R2, 0x1c0, RZ, 0xfc, !PT ;  /* 0x000001c002007812 */ /* 0x000fc600078efcff */
[----:B--2---:R-:W-:-:S07]  /*1e6c0*/  IMAD R26, R37, 0x2, R23 ;  /* 0x00000002251a7824 */ /* 0x004fce00078e0217 */
.L_x_3678:
[----:B------:R-:W-:Y:S05]  /*1e6d0*/  YIELD ;  /* 0x0000000000007946 */ /* 0x000fea0003800000 */
[----:B------:R-:W-:Y:S01]  /*1e6e0*/  ULDC.64 UR4, c[0x0][0xb20] ;  /* 0x0002c80000047ab9 */ /* 0x000fe20000000a00 */
[----:B------:R-:W-:Y:S01]  /*1e6f0*/  IMAD.MOV.U32 R34, RZ, RZ, RZ ;  /* 0x000000ffff227224 */ /* 0x000fe200078e00ff */
[----:B------:R-:W-:Y:S01]  /*1e700*/  ISETP.NE.U32.AND P0, PT, RZ, UR4, PT ;  /* 0x00000004ff007c0c */ /* 0x000fe2000bf05070 */
[----:B------:R-:W0:Y:S01]  /*1e710*/  LDC.64 R4, c[0x0][0xaf8] ;  /* 0x0002be00ff047b82 */ /* 0x000e220000000a00 */
[----:B------:R-:W-:Y:S01]  /*1e720*/  IMAD.MOV.U32 R8, RZ, RZ, RZ ;  /* 0x000000ffff087224 */ /* 0x000fe200078e00ff */
[----:B------:R-:W-:Y:S01]  /*1e730*/  ULDC.64 UR6, c[0x0][0xb08] ;  /* 0x0002c20000067ab9 */ /* 0x000fe20000000a00 */
[----:B------:R-:W-:Y:S01]  /*1e740*/  ISETP.NE.AND.EX P0, PT, RZ, UR5, PT, P0 ;  /* 0x00000005ff007c0c */ /* 0x000fe2000bf05300 */
[----:B------:R-:W-:-:S12]  /*1e750*/  ULDC.64 UR4, c[0x0][0xb10] ;  /* 0x0002c40000047ab9 */ /* 0x000fd80000000a00 */
[----:B-1----:R-:W1:Y:S02]  /*1e760*/  @P0 LDC.64 R2, c[0x0][0xb20] ;  /* 0x0002c800ff020b82 */ /* 0x002e640000000a00 */
[----:B-1----:R-:W-:-:S05]  /*1e770*/  @P0 IMAD.WIDE R2, R19, 0x4, R2 ;  /* 0x0000000413020825 */ /* 0x002fca00078e0202 */
[----:B------:R1:W5:Y:S01]  /*1e780*/  @P0 LDG.E R34, desc[UR50][R2.64] ;  /* 0x0000003202220981 */ /* 0x000362000c1e1900 */
[----:B------:R-:W-:Y:S01]  /*1e790*/  ISETP.NE.U32.AND P0, PT, RZ, UR4, PT ;  /* 0x00000004ff007c0c */ /* 0x000fe2000bf05070 */
[----:B0-----:R-:W-:Y:S01]  /*1e7a0*/  IMAD.WIDE R4, R19, 0x4, R4 ;  /* 0x0000000413047825 */ /* 0x001fe200078e0204 */
[----:B------:R-:W-:Y:S02]  /*1e7b0*/  ISETP.NE.U32.AND P1, PT, RZ, UR6, PT ;  /* 0x00000006ff007c0c */ /* 0x000fe4000bf25070 */
[----:B------:R-:W-:Y:S01]  /*1e7c0*/  ISETP.NE.AND.EX P2, PT, RZ, UR5, PT, P0 ;  /* 0x00000005ff007c0c */ /* 0x000fe2000bf45300 */
[----:B------:R-:W-:Y:S01]  /*1e7d0*/  ULDC.64 UR4, c[0x0][0xaf8] ;  /* 0x0002be0000047ab9 */ /* 0x000fe20000000a00 */
[----:B------:R-:W-:Y:S01]  /*1e7e0*/  ISETP.NE.AND.EX P1, PT, RZ, UR7, PT, P1 ;  /* 0x00000007ff007c0c */ /* 0x000fe2000bf25310 */
[----:B------:R-:W-:Y:S01]  /*1e7f0*/  IMAD.MOV.U32 R0, RZ, RZ, RZ ;  /* 0x000000ffff007224 */ /* 0x000fe200078e00ff */
[----:B------:R-:W-:Y:S01]  /*1e800*/  ISETP.NE.U32.AND P0, PT, RZ, UR4, PT ;  /* 0x00000004ff007c0c */ /* 0x000fe2000bf05070 */
[----:B-1----:R-:W0:Y:S03]  /*1e810*/  LDC.64 R2, c[0x0][0xb08] ;  /* 0x0002c200ff027b82 */ /* 0x002e260000000a00 */
[----:B------:R-:W-:-:S05]  /*1e820*/  ISETP.NE.AND.EX P0, PT, RZ, UR5, PT, P0 ;  /* 0x00000005ff007c0c */ /* 0x000fca000bf05300 */
[----:B--23--:R-:W1:Y:S08]  /*1e830*/  @P2 LDC.64 R6, c[0x0][0xb10] ;  /* 0x0002c400ff062b82 */ /* 0x00ce700000000a00 */
[----:B------:R-:W2:Y:S01]  /*1e840*/  @P0 LDG.E R8, desc[UR50][R4.64] ;  /* 0x0000003204080981 */ /* 0x000ea2000c1e1900 */
[----:B------:R-:W-:Y:S01]  /*1e850*/  ULDC UR4, c[0x0][0x288] ;  /* 0x0000a20000047ab9 */ /* 0x000fe20000000800 */
[----:B0-----:R-:W-:-:S05]  /*1e860*/  IMAD.WIDE R2, R19, 0x4, R2 ;  /* 0x0000000413027825 */ /* 0x001fca00078e0202 */
[----:B------:R-:W5:Y:S01]  /*1e870*/  @P1 LDG.E R0, desc[UR50][R2.64] ;  /* 0x0000003202001981 */ /* 0x000f62000c1e1900 */
[----:B-1----:R-:W-:-:S03]  /*1e880*/  @P2 IMAD.WIDE R6, R19, 0x4, R6 ;  /* 0x0000000413062825 */ /* 0x002fc600078e0206 */
[----:B--2---:R0:W-:Y:S02]  /*1e890*/  STL [R1+0x8], R8 ;  /* 0x0000080801007387 */ /* 0x0041e40000100800 */
[----:B0-----:R-:W-:Y:S01]  /*1e8a0*/  IMAD.U32 R8, RZ, RZ, UR4 ;  /* 0x00000004ff087e24 */ /* 0x001fe2000f8e00ff */
[----:B------:R-:W-:-:S05]  /*1e8b0*/  ULDC.64 UR4, c[0x0][0x418] ;  /* 0x0001060000047ab9 */ /* 0x000fca0000000a00 */
        /* <DEDUP_REMOVED lines=18> */
.L_x_3550:
        /* <DEDUP_REMOVED lines=8> */
.L_x_3551:
        /* <DEDUP_REMOVED lines=9> */
.L_x_3552:
        /* <DEDUP_REMOVED lines=34> */
.L_x_3555:
[----:B------:R-:W-:-:S13]  /*1ed10*/  ISETP.NE.AND P0, PT, R3, 0x1, PT ;  /* 0x000000010300780c */ /* 0x000fda0003f05270 */
[----:B------:R-:W0:Y:S02]  /*1ed20*/  @P0 LDC.64 R4, c[0x0][0xae0] ;  /* 0x0002b800ff040b82 */ /* 0x000e240000000a00 */
[----:B0-----:R-:W-:-:S05]  /*1ed30*/  @P0 IMAD.HI.U32 R4, R11, R4, RZ ;  /* 0x000000040b040227 */ /* 0x001fca00078e00ff */
[----:B------:R-:W-:-:S07]  /*1ed40*/  @P0 SHF.R.U32.HI R11, RZ, R5, R4 ;  /* 0x00000005ff0b0219 */ /* 0x000fce0000011604 */
.L_x_3556:
[----:B------:R-:W-:Y:S05]  /*1ed50*/  BSYNC B0 ;  /* 0x0000000000007941 */ /* 0x000fea0003800000 */
.L_x_3554:
[----:B------:R-:W-:-:S05]  /*1ed60*/  IMAD R11, R11, R3, R3 ;  /* 0x000000030b0b7224 */ /* 0x000fca00078e0203 */
[----:B------:R-:W-:-:S07]  /*1ed70*/  VIMNMX R2, R2, R11, PT ;  /* 0x0000000b02027248 */ /* 0x000fce0003fe0100 */
.L_x_3553:
        /* <DEDUP_REMOVED lines=20> */
.L_x_3559:
[----:B------:R-:W-:-:S13]  /*1eec0*/  ISETP.NE.AND P0, PT, R3, 0x1, PT ;  /* 0x000000010300780c */ /* 0x000fda0003f05270 */
[----:B------:R-:W0:Y:S02]  /*1eed0*/  @P0 LDC.64 R4, c[0x0][0xae0] ;  /* 0x0002b800ff040b82 */ /* 0x000e240000000a00 */
[----:B0-----:R-:W-:-:S05]  /*1eee0*/  @P0 IMAD.HI.U32 R4, R12, R4, RZ ;  /* 0x000000040c040227 */ /* 0x001fca00078e00ff */
[----:B------:R-:W-:-:S07]  /*1eef0*/  @P0 SHF.R.U32.HI R12, RZ, R5, R4 ;  /* 0x00000005ff0c0219 */ /* 0x000fce0000011604 */
.L_x_3560:
[----:B------:R-:W-:Y:S05]  /*1ef00*/  BSYNC B0 ;  /* 0x0000000000007941 */ /* 0x000fea0003800000 */
.L_x_3558:
[----:B------:R-:W-:-:S05]  /*1ef10*/  IMAD R3, R12, R3, RZ ;  /* 0x000000030c037224 */ /* 0x000fca00078e02ff */
[----:B------:R-:W-:-:S07]  /*1ef20*/  VIMNMX R11, R11, R3, !PT ;  /* 0x000000030b0b7248 */ /* 0x000fce0007fe0100 */
.L_x_3557:
        /* <DEDUP_REMOVED lines=31> */
.L_x_3733:
[----:B-1----:R-:W-:Y:S02]  /*1f120*/  ISETP.NE.AND P0, PT, R14, RZ, PT ;  /* 0x000000ff0e00720c */ /* 0x002fe40003f05270 */
[----:B------:R-:W-:-:S11]  /*1f130*/  PLOP3.LUT P6, PT, PT, PT, PT, 0x8, 0x0 ;  /* 0x000000000000781c */ /* 0x000fd60003fce170 */
[----:B------:R-:W-:Y:S05]  /*1f140*/  @P0 BRA `(.L_x_3564) ;  /* 0x00000000000c0947 */ /* 0x000fea0003800000 */
[----:B------:R-:W-:-:S03]  /*1f150*/  UMOV UR4, 0xffffffff ;  /* 0xffffffff00047882 */ /* 0x000fc60000000000 */
[----:B------:R-:W-:Y:S05]  /*1f160*/  BRA.DIV UR4, `(.L_x_3565) ;  /* 0x0000008604707947 */ /* 0x000fea000b800000 */
[----:B------:R-:W-:-:S13]  /*1f170*/  ELECT P6, URZ, PT ;  /* 0x00000000003f782f */ /* 0x000fda00038c0000 */
.L_x_3564:
        /* <DEDUP_REMOVED lines=9> */
.L_x_3736:
[----:B------:R-:W-:Y:S05]  /*1f210*/  BSYNC B1 ;  /* 0x0000000000017941 */ /* 0x000fea0003800000 */
.L_x_3566:
[----:B------:R-:W-:Y:S04]  /*1f220*/  BSSY B1, `(.L_x_3568) ;  /* 0x00000b7000017945 */ /* 0x000fe80003800000 */
[----:B------:R-:W-:Y:S05]  /*1f230*/  @!P6 BRA `(.L_x_3569) ;  /* 0x0000000800d4e947 */ /* 0x000fea0003800000 */
[----:B0-----:R-:W-:Y:S01]  /*1f240*/  IMAD R3, R24, 0x8, R23 ;  /* 0x0000000818037824 */ /* 0x001fe200078e0217 */
[----:B------:R-:W-:Y:S01]  /*1f250*/  SHF.L.U32 R7, R29, 0x1f, RZ ;  /* 0x0000001f1d077819 */ /* 0x000fe200000006ff */
[----:B------:R-:W0:Y:S01]  /*1f260*/  S2R R10, SR_TID.X ;  /* 0x00000000000a7919 */ /* 0x000e220000002100 */
[----:B------:R-:W-:Y:S02]  /*1f270*/  BSSY B2, `(.L_x_3570) ;  /* 0x0000005000027945 */ /* 0x000fe40003800000 */
[----:B------:R-:W1:Y:S01]  /*1f280*/  SYNCS.PHASECHK.TRANS64.TRYWAIT P0, [R3+URZ+0x388a0], R7 ;  /* 0x0388a007030075a7 */ /* 0x000e62000800017f */
[----:B0-----:R-:W-:-:S04]  /*1f290*/  LOP3.LUT R10, R10, 0x7f, RZ, 0xc0, !PT ;  /* 0x0000007f0a0a7812 */ /* 0x001fc800078ec0ff */
[----:B------:R-:W-:Y:S01]  /*1f2a0*/  ISETP.NE.AND P1, PT, R10, RZ, PT ;  /* 0x000000ff0a00720c */ /* 0x000fe20003f25270 */
[----:B-1----:R-:W-:-:S12]  /*1f2b0*/  @!P0 BRA `(.L_x_3571) ;  /* 0x0000008400508947 */ /* 0x002fd80003800000 */
.L_x_3737:
[----:B------:R-:W-:Y:S05]  /*1f2c0*/  BSYNC B2 ;  /* 0x0000000000027941 */ /* 0x000fea0003800000 */
.L_x_3570:
        /* <DEDUP_REMOVED lines=9> */
.L_x_3573:
[----:B------:R-:W-:Y:S05]  /*1f360*/  BSYNC B2 ;  /* 0x0000000000027941 */ /* 0x000fea0003800000 */
.L_x_3572:
        /* <DEDUP_REMOVED lines=12> */
.L_x_3574:
        /* <DEDUP_REMOVED lines=13> */
.L_x_3738:
[----:B------:R-:W-:Y:S05]  /*1f500*/  BSYNC B2 ;  /* 0x0000000000027941 */ /* 0x000fea0003800000 */
.L_x_3575:
        /* <DEDUP_REMOVED lines=11> */
.L_x_3578:
[----:B------:R-:W-:Y:S05]  /*1f5c0*/  BSYNC B2 ;  /* 0x0000000000027941 */ /* 0x000fea0003800000 */
.L_x_3577:
        /* <DEDUP_REMOVED lines=9> */
.L_x_3579:
        /* <DEDUP_REMOVED lines=15> */
.L_x_3580:
        /* <DEDUP_REMOVED lines=15> */
.L_x_3581:
        /* <DEDUP_REMOVED lines=15> */
.L_x_3582:
        /* <DEDUP_REMOVED lines=15> */
.L_x_3583:
        /* <DEDUP_REMOVED lines=15> */
.L_x_3584:
        /* <DEDUP_REMOVED lines=15> */
.L_x_3585:
        /* <DEDUP_REMOVED lines=15> */
.L_x_3586:
        /* <DEDUP_REMOVED lines=10> */
.L_x_3569:
[----:B------:R-:W-:Y:S05]  /*1fd90*/  BSYNC B1 ;  /* 0x0000000000017941 */ /* 0x000fea0003800000 */
.L_x_3568:
        /* <DEDUP_REMOVED lines=9> */
.L_x_3606:
[----:B------:R-:W-:Y:S05]  /*1fe30*/  YIELD ;  /* 0x0000000000007946 */ /* 0x000fea0003800000 */
[----:B------:R-:W-:Y:S04]  /*1fe40*/  BSSY B1, `(.L_x_3587) ;  /* 0x00000b6000017945 */ /* 0x000fe80003800000 */
[----:B------:R-:W-:Y:S05]  /*1fe50*/  @!P6 BRA `(.L_x_3588) ;  /* 0x0000000800d0e947 */ /* 0x000fea0003800000 */
[----:B------:R-:W-:Y:S01]  /*1fe60*/  IMAD R10, R24, 0x8, R23 ;  /* 0x00000008180a7824 */ /* 0x000fe200078e0217 */
[----:B------:R-:W-:Y:S01]  /*1fe70*/  SHF.L.U32 R2, R29, 0x1f, RZ ;  /* 0x0000001f1d027819 */ /* 0x000fe200000006ff */
[----:B0-----:R-:W0:Y:S01]  /*1fe80*/  S2R R3, SR_TID.X ;  /* 0x0000000000037919 */ /* 0x001e220000002100 */
[----:B------:R-:W-:Y:S02]  /*1fe90*/  BSSY B2, `(.L_x_3589) ;  /* 0x0000005000027945 */ /* 0x000fe40003800000 */
[----:B------:R-:W1:Y:S01]  /*1fea0*/  SYNCS.PHASECHK.TRANS64.TRYWAIT P1, [R10+URZ+0x388a0], R2 ;  /* 0x0388a0020a0075a7 */ /* 0x000e62000802017f */
[----:B0-----:R-:W-:-:S04]  /*1feb0*/  LOP3.LUT R3, R3, 0x7f, RZ, 0xc0, !PT ;  /* 0x0000007f03037812 */ /* 0x001fc800078ec0ff */
[----:B------:R-:W-:Y:S01]  /*1fec0*/  ISETP.NE.AND P2, PT, R3, RZ, PT ;  /* 0x000000ff0300720c */ /* 0x000fe20003f45270 */
[----:B-1----:R-:W-:-:S12]  /*1fed0*/  @!P1 BRA `(.L_x_3590) ;  /* 0x0000007800709947 */ /* 0x002fd80003800000 */
.L_x_3739:
[----:B------:R-:W-:Y:S05]  /*1fee0*/  BSYNC B2 ;  /* 0x0000000000027941 */ /* 0x000fea0003800000 */
.L_x_3589:
        /* <DEDUP_REMOVED lines=9> */
.L_x_3592:
[----:B------:R-:W-:Y:S05]  /*1ff80*/  BSYNC B2 ;  /* 0x0000000000027941 */ /* 0x000fea0003800000 */
.L_x_3591:
        /* <DEDUP_REMOVED lines=11> */
.L_x_3593:
        /* <DEDUP_REMOVED lines=13> */
.L_x_3740:
[----:B------:R-:W-:Y:S05]  /*20110*/  BSYNC B2 ;  /* 0x0000000000027941 */ /* 0x000fea0003800000 */
.L_x_3594:
        /* <DEDUP_REMOVED lines=11> */
.L_x_3597:
[----:B------:R-:W-:Y:S05]  /*201d0*/  BSYNC B2 ;  /* 0x0000000000027941 */ /* 0x000fea0003800000 */
.L_x_3596:
        /* <DEDUP_REMOVED lines=9> */
.L_x_3598:
        /* <DEDUP_REMOVED lines=15> */
.L_x_3599:
        /* <DEDUP_REMOVED lines=15> */
.L_x_3600:
        /* <DEDUP_REMOVED lines=15> */
.L_x_3601:
        /* <DEDUP_REMOVED lines=15> */
.L_x_3602:
        /* <DEDUP_REMOVED lines=15> */
.L_x_3603:
        /* <DEDUP_REMOVED lines=15> */
.L_x_3604:
        /* <DEDUP_REMOVED lines=15> */
.L_x_3605:
        /* <DEDUP_REMOVED lines=10> */
.L_x_3588:
[----:B------:R-:W-:Y:S05]  /*209a0*/  BSYNC B1 ;  /* 0x0000000000017941 */ /* 0x000fea0003800000 */
.L_x_3587:
        /* <DEDUP_REMOVED lines=8> */
.L_x_3562:
[----:B------:R-:W-:Y:S05]  /*20a30*/  BSYNC B0 ;  /* 0x0000000000007941 */ /* 0x000fea0003800000 */
.L_x_3561:
[----:B------:R-:W1:Y:S01]  /*20a40*/  LDC R0, c[0x0][0x448] ;  /* 0x00011200ff007b82 */ /* 0x000e620000000800 */
[----:B0-----:R-:W-:Y:S01]  /*20a50*/  VIADD R3, R33, 0x3f ;  /* 0x0000003f21037836 */ /* 0x001fe20000000000 */
[----:B------:R-:W-:Y:S06]  /*20a60*/  @!P0 WARPSYNC.ALL ;  /* 0x0000000000008948 */ /* 0x000fec0003800000 */
[----:B------:R-:W-:Y:S01]  /*20a70*/  @!P0 BAR.SYNC.DEFER_BLOCKING 0xc, 0x180 ;  /* 0x0306000000008b1d */ /* 0x000fe20000010000 */
[----:B-1----:R-:W-:-:S13]  /*20a80*/  ISETP.NE.AND P1, PT, R0, 0x1, PT ;  /* 0x000000010000780c */ /* 0x002fda0003f25270 */
        /* <DEDUP_REMOVED lines=20> */
.L_x_3609:
[----:B------:R-:W-:-:S13]  /*20bd0*/  ISETP.NE.AND P0, PT, R3, 0x1, PT ;  /* 0x000000010300780c */ /* 0x000fda0003f05270 */
[----:B------:R-:W0:Y:S02]  /*20be0*/  @P0 LDC.64 R4, c[0x0][0xae0] ;  /* 0x0002b800ff040b82 */ /* 0x000e240000000a00 */
[----:B0-----:R-:W-:-:S05]  /*20bf0*/  @P0 IMAD.HI.U32 R4, R0, R4, RZ ;  /* 0x0000000400040227 */ /* 0x001fca00078e00ff */
[----:B------:R-:W-:-:S07]  /*20c00*/  @P0 SHF.R.U32.HI R0, RZ, R5, R4 ;  /* 0x00000005ff000219 */ /* 0x000fce0000011604 */
.L_x_3610:
[----:B------:R-:W-:Y:S05]  /*20c10*/  BSYNC B0 ;  /* 0x0000000000007941 */ /* 0x000fea0003800000 */
.L_x_3608:
[----:B------:R-:W-:-:S05]  /*20c20*/  IMAD R5, R0, R3, R3 ;  /* 0x0000000300057224 */ /* 0x000fca00078e0203 */
[----:B------:R-:W-:-:S07]  /*20c30*/  VIMNMX R2, R2, R5, PT ;  /* 0x0000000502027248 */ /* 0x000fce0003fe0100 */
.L_x_3607:
[----:B------:R-:W-:Y:S01]  /*20c40*/  VIADD R2, R2, 0x3f ;  /* 0x0000003f02027836 */ /* 0x000fe20000000000 */
[----:B------:R-:W0:Y:S01]  /*20c50*/  @P1 LDC R7, c[0x0][0x450] ;  /* 0x00011400ff071b82 */ /* 0x000e220000000800 */
[----:B------:R-:W-:-:S03]  /*20c60*/  ULDC UR4, c[0x0][0xad4] ;  /* 0x0002b50000047ab9 */ /* 0x000fc60000000800 */
[----:B------:R-:W-:-:S04]  /*20c70*/  SHF.R.S32.HI R5, RZ, 0x1f, R2 ;  /* 0x0000001fff057819 */ /* 0x000fc80000011402 */
[----:B------:R-:W-:-:S04]  /*20c80*/  LEA.HI R5, R5, R2, RZ, 0x6 ;  /* 0x0000000205057211 */ /* 0x000fc800078f30ff */
[----:B------:R-:W-:Y:S01]  /*20c90*/  SHF.R.S32.HI R0, RZ, 0x6, R5 ;  /* 0x00000006ff007819 */ /* 0x000fe20000011405 */
[----:B------:R-:W-:-:S03]  /*20ca0*/  IMAD.MOV.U32 R5, RZ, RZ, R33 ;  /* 0x000000ffff057224 */ /* 0x000fc600078e0021 */
[----:B------:R-:W-:Y:S02]  /*20cb0*/  VIMNMX R30, R9, R0, PT ;  /* 0x00000000091e7248 */ /* 0x000fe40003fe0100 */
[----:B------:R-:W1:Y:S03]  /*20cc0*/  @P1 LDC R0, c[0x0][0x44c] ;  /* 0x00011300ff001b82 */ /* 0x000e660000000800 */
[----:B------:R2:W-:Y:S01]  /*20cd0*/  STL [R1+0x30], R30 ;  /* 0x0000301e01007387 */ /* 0x0005e20000100800 */
[----:B-1----:R-:W-:-:S05]  /*20ce0*/  @P1 IMAD.HI.U32 R0, R33, R0, RZ ;  /* 0x0000000021001227 */ /* 0x002fca00078e00ff */
        /* <DEDUP_REMOVED lines=14> */
.L_x_3613:
[----:B------:R-:W-:-:S13]  /*20dd0*/  ISETP.NE.AND P0, PT, R3, 0x1, PT ;  /* 0x000000010300780c */ /* 0x000fda0003f05270 */
[----:B------:R-:W0:Y:S02]  /*20de0*/  @P0 LDC.64 R4, c[0x0][0xae0] ;  /* 0x0002b800ff040b82 */ /* 0x000e240000000a00 */
[----:B0-----:R-:W-:-:S05]  /*20df0*/  @P0 IMAD.HI.U32 R4, R2, R4, RZ ;  /* 0x0000000402040227 */ /* 0x001fca00078e00ff */
[----:B------:R-:W-:-:S07]  /*20e00*/  @P0 SHF.R.U32.HI R2, RZ, R5, R4 ;  /* 0x00000005ff020219 */ /* 0x000fce0000011604 */
.L_x_3614:
[----:B------:R-:W-:Y:S05]  /*20e10*/  BSYNC B0 ;  /* 0x0000000000007941 */ /* 0x000fea0003800000 */
.L_x_3612:
[----:B------:R-:W-:-:S05]  /*20e20*/  IMAD R3, R2, R3, RZ ;  /* 0x0000000302037224 */ /* 0x000fca00078e02ff */
[----:B------:R-:W-:-:S07]  /*20e30*/  VIMNMX R0, R0, R3, !PT ;  /* 0x0000000300007248 */ /* 0x000fce0007fe0100 */
.L_x_3611:
        /* <DEDUP_REMOVED lines=24> */
.L_x_3616:
        /* <DEDUP_REMOVED lines=20> */
.L_x_3619:
[----:B------:R-:W-:Y:S05]  /*21100*/  BSYNC B6 ;  /* 0x0000000000067941 */ /* 0x000fea0003800000 */
.L_x_3618:
        /* <DEDUP_REMOVED lines=20> */
.L_x_3622:
        /* <DEDUP_REMOVED lines=15> */
.L_x_3621:
[----:B------:R-:W-:Y:S05]  /*21340*/  BSYNC B6 ;  /* 0x0000000000067941 */ /* 0x000fea0003800000 */
.L_x_3620:
        /* <DEDUP_REMOVED lines=11> */
[----:B------:R-:W-:Y:S02]  /*21400*/  SHF.R.U32.HI R20, RZ, 0x3, R17 ;  /* 0x00000003ff147819 */ /* 0x000fe40000011611 */
        /* <DEDUP_REMOVED lines=41> */
[----:B------:R-:W-:Y:S01]  /*216a0*/  SEL R6, RZ, 0x4, P2 ;  /* 0x00000004ff067807 */ /* 0x000fe20001000000 */
[----:B------:R-:W1:Y:S01]  /*216b0*/  S2R R20, SR_TID.X ;  /* 0x0000000000147919 */ /* 0x000e620000002100 */
        /* <DEDUP_REMOVED lines=10> */
[----:B--2---:R-:W-:Y:S01]  /*21760*/  SHF.R.S32.HI R36, RZ, 0x1f, R31 ;  /* 0x0000001fff247819 */ /* 0x004fe2000001141f */
[----:B0-----:R-:W-:-:S04]  /*21770*/  @!P0 IMAD.WIDE.U32 R6, R31, R2, R6 ;  /* 0x000000021f068225 */ /* 0x001fc800078e0006 */
[----:B------:R-:W-:Y:S01]  /*21780*/  @!P0 IMAD R2, R36, R2, RZ ;  /* 0x0000000224028224 */ /* 0x000fe200078e02ff */
[----:B---3--:R-:W-:-:S03]  /*21790*/  @!P0 LEA R4, P1, R6, R4, 0x2 ;  /* 0x0000000406048211 */ /* 0x008fc600078210ff */
[----:B------:R-:W-:Y:S02]  /*217a0*/  @!P0 IMAD R3, R31, R3, R2 ;  /* 0x000000031f038224 */ /* 0x000fe400078e0202 */
[----:B------:R-:W-:Y:S02]  /*217b0*/  IMAD.MOV.U32 R2, RZ, RZ, RZ ;  /* 0x000000ffff027224 */ /* 0x000fe400078e00ff */
[----:B------:R-:W-:-:S05]  /*217c0*/  @!P0 IMAD.IADD R3, R7, 0x1, R3 ;  /* 0x0000000107038824 */ /* 0x000fca00078e0203 */
[----:B------:R-:W-:-:S05]  /*217d0*/  @!P0 LEA.HI.X R5, R6, R5, R3, 0x2, P1 ;  /* 0x0000000506058211 */ /* 0x000fca00008f1403 */
[----:B------:R0:W2:Y:S01]  /*217e0*/  @!P0 LDG.E R2, desc[UR50][R4.64] ;  /* 0x0000003204028981 */ /* 0x0000a2000c1e1900 */
[----:B------:R-:W-:Y:S02]  /*217f0*/  ISETP.GE.AND P0, PT, R13, UR4, PT ;  /* 0x000000040d007c0c */ /* 0x000fe4000bf06270 */
[C---:B------:R-:W-:Y:S02]  /*21800*/  LOP3.LUT R14, R12.reuse, 0x1c0, RZ, 0xfc, !PT ;  /* 0x000001c00c0e7812 */ /* 0x040fe400078efcff */
[C---:B------:R-:W-:Y:S02]  /*21810*/  LOP3.LUT R13, R12.reuse, 0x100, RZ, 0xfc, !PT ;  /* 0x000001000c0d7812 */ /* 0x040fe400078efcff */
[----:B------:R-:W-:Y:S02]  /*21820*/  LOP3.LUT R12, R12, 0x140, RZ, 0xfc, !PT ;  /* 0x000001400c0c7812 */ /* 0x000fe400078efcff */
[----:B------:R-:W-:Y:S02]  /*21830*/  ISETP.GE.AND P3, PT, R13, UR4, PT ;  /* 0x000000040d007c0c */ /* 0x000fe4000bf66270 */
[----:B------:R-:W-:-:S02]  /*21840*/  ISETP.GE.AND P2, PT, R12, UR4, PT ;  /* 0x000000040c007c0c */ /* 0x000fc4000bf46270 */
[----:B------:R-:W-:Y:S02]  /*21850*/  SEL R3, RZ, 0x10, P3 ;  /* 0x00000010ff037807 */ /* 0x000fe40001800000 */
[----:B0-----:R-:W-:Y:S02]  /*21860*/  SEL R4, RZ, 0x20, P2 ;  /* 0x00000020ff047807 */ /* 0x001fe40001000000 */
[----:B------:R-:W-:Y:S02]  /*21870*/  LOP3.LUT R22, R22, 0xfffffff7, RZ, 0xc0, !PT ;  /* 0xfffffff716167812 */ /* 0x000fe400078ec0ff */
[----:B------:R-:W-:-:S03]  /*21880*/  LOP3.LUT R3, R4, R10, R3, 0xfe, !PT ;  /* 0x0000000a04037212 */ /* 0x000fc600078efe03 */
[----:B------:R-:W-:-:S04]  /*21890*/  @P3 LOP3.LUT R22, R22, 0x8, RZ, 0xfc, !PT ;  /* 0x0000000816163812 */ /* 0x000fc800078efcff */
[----:B------:R-:W-:-:S04]  /*218a0*/  LOP3.LUT R22, R22, 0xfffffffb, RZ, 0xc0, !PT ;  /* 0xfffffffb16167812 */ /* 0x000fc800078ec0ff */
[----:B------:R-:W-:Y:S01]  /*218b0*/  @P2 LOP3.LUT R22, R22, 0x4, RZ, 0xfc, !PT ;  /* 0x0000000416162812 */ /* 0x000fe200078efcff */
[----:B--2---:R0:W-:Y:S02]  /*218c0*/  STL [R1+0xc], R2 ;  /* 0x00000c0201007387 */ /* 0x0041e40000100800 */
[----:B0-----:R-:W-:Y:S02]  /*218d0*/  SEL R2, RZ, 0x40, P0 ;  /* 0x00000040ff027807 */ /* 0x001fe40000000000 */
[----:B------:R-:W-:Y:S01]  /*218e0*/  ISETP.GE.AND P0, PT, R14, UR4, PT ;  /* 0x000000040e007c0c */ /* 0x000fe2000bf06270 */
[----:B------:R-:W-:Y:S01]  /*218f0*/  UMOV UR4, 0xffffffff ;  /* 0xffffffff00047882 */ /* 0x000fe20000000000 */
[----:B------:R-:W-:Y:S01]  /*21900*/  LOP3.LUT R5, R3, R2, RZ, 0xfc, !PT ;  /* 0x0000000203057212 */ /* 0x000fe200078efcff */
[----:B------:R-:W-:Y:S01]  /*21910*/  IMAD.MOV R2, RZ, RZ, -R8 ;  /* 0x000000ffff027224 */ /* 0x000fe200078e0a08 */
[----:B------:R-:W-:-:S03]  /*21920*/  SEL R32, RZ, 0x80, P0 ;  /* 0x00000080ff207807 */ /* 0x000fc60000000000 */
[----:B------:R-:W-:Y:S01]  /*21930*/  IMAD R2, R11, R2, R9 ;  /* 0x000000020b027224 */ /* 0x000fe200078e0209 */
[----:B------:R0:W-:Y:S04]  /*21940*/  STL [R1+0x44], R5 ;  /* 0x0000440501007387 */ /* 0x0001e80000100800 */
[----:B------:R0:W-:Y:S01]  /*21950*/  STL [R1+0x10], R2 ;  /* 0x0000100201007387 */ /* 0x0001e20000100800 */
[----:B------:R-:W-:Y:S05]  /*21960*/  BRA.DIV UR4, `(.L_x_3623) ;  /* 0x0000005e04f47947 */ /* 0x000fea000b800000 */
.L_x_3743:
[----:B0-----:R-:W-:Y:S01]  /*21970*/  IMAD.U32 R2, RZ, RZ, UR39 ;  /* 0x00000027ff027e24 */ /* 0x001fe2000f8e00ff */
[----:B------:R-:W-:Y:S02]  /*21980*/  ISETP.GT.U32.AND P1, PT, R17, 0x3f, PT ;  /* 0x0000003f1100780c */ /* 0x000fe40003f24070 */
[----:B------:R-:W-:Y:S02]  /*21990*/  LOP3.LUT R22, R22, 0xffff7fff, RZ, 0xc0, !PT ;  /* 0xffff7fff16167812 */ /* 0x000fe400078ec0ff */
[----:B------:R-:W-:Y:S02]  /*219a0*/  ISETP.NE.AND P0, PT, R2, 0x3, PT ;  /* 0x000000030200780c */ /* 0x000fe40003f05270 */
[----:B------:R-:W-:Y:S02]  /*219b0*/  LOP3.LUT R32, R5, R32, RZ, 0xfc, !PT ;  /* 0x0000002005207212 */ /* 0x000fe400078efcff */
[----:B------:R-:W-:-:S09]  /*219c0*/  SHF.R.S32.HI R30, RZ, 0x1f, R18 ;  /* 0x0000001fff1e7819 */ /* 0x000fd20000011412 */
[----:B------:R-:W-:-:S04]  /*219d0*/  @P0 LOP3.LUT R22, R22, 0x8000, RZ, 0xfc, !PT ;  /* 0x0000800016160812 */ /* 0x000fc800078efcff */
[----:B------:R-:W-:-:S04]  /*219e0*/  LOP3.LUT R22, R22, 0xfffffffe, RZ, 0xc0, !PT ;  /* 0xfffffffe16167812 */ /* 0x000fc800078ec0ff */
[----:B------:R-:W-:Y:S01]  /*219f0*/  @P1 LOP3.LUT R22, R22, 0x1, RZ, 0xfc, !PT ;  /* 0x0000000116161812 */ /* 0x000fe200078efcff */
[----:B------:R-:W-:Y:S06]  /*21a00*/  @!P0 BRA `(.L_x_3624) ;  /* 0x0000000000048947 */ /* 0x000fec0003800000 */
[----:B------:R-:W-:Y:S01]  /*21a10*/  BPT.TRAP 0x1 ;  /* 0x000000040000795c */ /* 0x000fe20000300000 */
.L_x_3624:
        /* <DEDUP_REMOVED lines=9> */
.L_x_3744:
[----:B------:R-:W-:Y:S05]  /*21ab0*/  BSYNC B0 ;  /* 0x0000000000007941 */ /* 0x000fea0003800000 */
.L_x_3625:
[----:B------:R-:W0:Y:S01]  /*21ac0*/  LDL R2, [R1+0x10] ;  /* 0x0000100001027983 */ /* 0x000e220000100800 */
[----:B------:R-:W-:-:S03]  /*21ad0*/  ULDC.64 UR4, c[0x0][0x300] ;  /* 0x0000c00000047ab9 */ /* 0x000fc60000000a00 */
[----:B------:R-:W2:Y:S01]  /*21ae0*/  LDL R4, [R1+0xc] ;  /* 0x00000c0001047983 */ /* 0x000ea20000100800 */
        /* <DEDUP_REMOVED lines=17> */
[----:B-1----:R-:W-:Y:S02]  /*21c00*/  IMAD R5, R25, 0x1000, R37 ;  /* 0x0000100019057824 */ /* 0x002fe400078e0225 */
[----:B------:R-:W-:Y:S02]  /*21c10*/  IMAD.IADD R3, R3, 0x1, R0 ;  /* 0x0000000103037824 */ /* 0x000fe400078e0200 */
[----:B------:R-:W-:Y:S02]  /*21c20*/  IMAD R0, R30, UR4, RZ ;  /* 0x000000041e007c24 */ /* 0x000fe4000f8e02ff */
[----:B------:R-:W-:-:S04]  /*21c30*/  IMAD.WIDE.U32 R2, R18, UR4, R2 ;  /* 0x0000000412027c25 */ /* 0x000fc8000f8e0002 */
[----:B------:R-:W-:Y:S01]  /*21c40*/  IMAD R0, R18, UR5, R0 ;  /* 0x0000000512007c24 */ /* 0x000fe2000f8e0200 */
[----:B------:R-:W-:-:S03]  /*21c50*/  ULDC.64 UR4, c[0x0][0x2e8] ;  /* 0x0000ba0000047ab9 */ /* 0x000fc60000000a00 */
        /* <DEDUP_REMOVED lines=41> */
.L_x_3754:
        /* <DEDUP_REMOVED lines=10> */
.L_x_3628:
        /* <DEDUP_REMOVED lines=11> */
.L_x_3629:
[----:B0-----:R0:W5:Y:S01]  /*22040*/  LDL R2, [R1+0x8] ;  /* 0x0000080001027983 */ /* 0x0011620000100800 */
[----:B------:R0:W-:Y:S02]  /*22050*/  SYNCS.ARRIVE.TRANS64.A1T0 RZ, [R17+URZ+0x38830], RZ ;  /* 0x038830ff11ff79a7 */ /* 0x0001e4000810003f */
[----:B------:R-:W-:Y:S05]  /*22060*/  WARPSYNC.ALL ;  /* 0x0000000000007948 */ /* 0x000fea0003800000 */
[----:B------:R-:W-:Y:S01]  /*22070*/  ULDC.64 UR4, c[0x0][0xaf8] ;  /* 0x0002be0000047ab9 */ /* 0x000fe20000000a00 */
[----:B------:R-:W-:Y:S01]  /*22080*/  VIADD R0, R23, 0x20400 ;  /* 0x0002040017007836 */ /* 0x000fe20000000000 */
[----:B------:R-:W-:Y:S01]  /*22090*/  BAR.SYNC.DEFER_BLOCKING 0x8, 0x100 ;  /* 0x0204000000007b1d */ /* 0x000fe20000010000 */
[----:B------:R-:W-:-:S03]  /*220a0*/  ISETP.NE.U32.AND P0, PT, RZ, UR4, PT ;  /* 0x00000004ff007c0c */ /* 0x000fc6000bf05070 */
[----:B------:R-:W-:Y:S02]  /*220b0*/  LOP3.LUT P1, RZ, R0, 0x3ff, RZ, 0xc0, !PT ;  /* 0x000003ff00ff7812 */ /* 0x000fe4000782c0ff */
[----:B------:R-:W-:Y:S01]  /*220c0*/  ISETP.NE.AND.EX P0, PT, RZ, UR5, PT, P0 ;  /* 0x00000005ff007c0c */ /* 0x000fe2000bf05300 */
[----:B------:R-:W-:Y:S01]  /*220d0*/  BSSY B6, `(.L_x_3630) ;  /* 0x0000019000067945 */ /* 0x000fe20003800000 */
[----:B------:R-:W-:Y:S02]  /*220e0*/  SHF.R.S32.HI R0, RZ, 0x1f, R19 ;  /* 0x0000001fff007819 */ /* 0x000fe40000011413 */
[----:B------:R-:W-:Y:S02]  /*220f0*/  SEL R3, R19, RZ, !P0 ;  /* 0x000000ff13037207 */ /* 0x000fe40004000000 */
[----:B------:R-:W-:-:S05]  /*22100*/  SEL R0, R0, RZ, !P0 ;  /* 0x000000ff00007207 */ /* 0x000fca0004000000 */
[----:B------:R1:W-:Y:S04]  /*22110*/  STL [R1+0x28], R0 ;  /* 0x0000280001007387 */ /* 0x0003e80000100800 */
[----:B------:R2:W-:Y:S01]  /*22120*/  STL [R1+0x14], R3 ;  /* 0x0000140301007387 */ /* 0x0005e20000100800 */
[----:B-1---5:R-:W-:-:S05]  /*22130*/  SHF.R.S32.HI R0, RZ, 0x1f, R2 ;  /* 0x0000001fff007819 */ /* 0x022fca0000011402 */
[----:B------:R2:W-:Y:S01]  /*22140*/  STL [R1+0x20], R0 ;  /* 0x0000200001007387 */ /* 0x0005e20000100800 */
[----:B------:R-:W-:Y:S05]  /*22150*/  @!P1 BRA `(.L_x_3631) ;  /* 0x0000000000409947 */ /* 0x000fea0003800000 */
[----:B------:R-:W-:Y:S01]  /*22160*/  MOV R2, 0x0 ;  /* 0x0000000000027802 */ /* 0x000fe20000000f00 */
[----:B------:R-:W-:Y:S01]  /*22170*/  ULDC.64 UR4, c[0x4][0x90] ;  /* 0x0100240000047ab9 */ /* 0x000fe20000000a00 */
[----:B------:R-:W-:Y:S01]  /*22180*/  ULDC.64 UR6, c[0x4][0x98] ;  /* 0x0100260000067ab9 */ /* 0x000fe20000000a00 */
[----:B------:R-:W-:Y:S01]  /*22190*/  ULDC.64 UR8, c[0x4][0x20] ;  /* 0x0100080000087ab9 */ /* 0x000fe20000000a00 */
[----:B------:R-:W-:Y:S02]  /*221a0*/  IMAD.U32 R4, RZ, RZ, UR4 ;  /* 0x00000004ff047e24 */ /* 0x000fe4000f8e00ff */
[----:B--2---:R-:W1:Y:S01]  /*221b0*/  LDC.64 R2, c[0x4][R2] ;  /* 0x0100000002027b82 */ /* 0x004e620000000a00 */
        /* <DEDUP_REMOVED lines=10> */
.L_x_3631:
[----:B------:R-:W-:Y:S05]  /*22260*/  BSYNC B6 ;  /* 0x0000000000067941 */ /* 0x000fea0003800000 */
.L_x_3630:
[----:B------:R-:W3:Y:S01]  /*22270*/  LDL R20, [R1+0x28] ;  /* 0x0000280001147983 */ /* 0x000ee20000100800 */
[----:B------:R-:W1:Y:S01]  /*22280*/  LDC R6, c[0x0][0x448] ;  /* 0x00011200ff067b82 */ /* 0x000e620000000800 */
[----:B------:R-:W-:Y:S02]  /*22290*/  ULDC.64 UR4, c[0x0][0x298] ;  /* 0x0000a60000047ab9 */ /* 0x000fe40000000a00 */
[----:B------:R-:W4:Y:S04]  /*222a0*/  LDL R4, [R1+0x20] ;  /* 0x0000200001047983 */ /* 0x000f280000100800 */
[----:B------:R-:W4:Y:S01]  /*222b0*/  LDL R7, [R1+0x8] ;  /* 0x0000080001077983 */ /* 0x000f220000100800 */
[----:B------:R-:W0:Y:S01]  /*222c0*/  S2R R2, SR_TID.X ;  /* 0x0000000000027919 */ /* 0x000e220000002100 */
[----:B--2---:R-:W2:Y:S01]  /*222d0*/  S2R R0, SR_TID.X ;  /* 0x0000000000007919 */ /* 0x004ea20000002100 */
[----:B0-----:R-:W-:Y:S01]  /*222e0*/  LOP3.LUT R2, R2, 0x7f, RZ, 0xc0, !PT ;  /* 0x0000007f02027812 */ /* 0x001fe200078ec0ff */
[----:B--2---:R-:W-:-:S03]  /*222f0*/  IMAD.SHL.U32 R0, R0, 0x10, RZ ;  /* 0x0000001000007824 */ /* 0x004fc600078e00ff */
[----:B------:R-:W-:-:S04]  /*22300*/  SHF.R.U32.HI R2, RZ, 0x3, R2 ;  /* 0x00000003ff027819 */ /* 0x000fc80000011602 */
[----:B------:R-:W-:-:S05]  /*22310*/  LOP3.LUT R0, R2, 0x70, R0, 0xf8, !PT ;  /* 0x0000007002007812 */ /* 0x000fca00078ef800 */
[----:B------:R-:W-:Y:S01]  /*22320*/  IMAD.IADD R5, R0, 0x1, R33 ;  /* 0x0000000100057824 */ /* 0x000fe200078e0221 */
[----:B-1----:R-:W-:-:S13]  /*22330*/  ISETP.NE.AND P0, PT, R6, 0x1, PT ;  /* 0x000000010600780c */ /* 0x002fda0003f05270 */
[----:B------:R-:W0:Y:S08]  /*22340*/  @P0 LDC R2, c[0x0][0x44c] ;  /* 0x00011300ff020b82 */ /* 0x000e300000000800 */
[----:B------:R-:W1:Y:S01]  /*22350*/  @P0 LDC R3, c[0x0][0x450] ;  /* 0x00011400ff030b82 */ /* 0x000e620000000800 */
[----:B---3--:R-:W-:Y:S02]  /*22360*/  IMAD.MOV.U32 R21, RZ, RZ, R20 ;  /* 0x000000ffff157224 */ /* 0x008fe400078e0014 */
[----:B------:R-:W2:Y:S04]  /*22370*/  LDL R20, [R1+0x14] ;  /* 0x0000140001147983 */ /* 0x000ea80000100800 */
[----:B------:R3:W-:Y:S04]  /*22380*/  STL [R1], R5 ;  /* 0x0000000501007387 */ /* 0x0007e80000100800 */
[----:B------:R3:W5:Y:S01]  /*22390*/  LDL R9, [R1+0x4] ;  /* 0x0000040001097983 */ /* 0x0007620000100800 */
[----:B0-----:R-:W-:-:S04]  /*223a0*/  @P0 IMAD.HI.U32 R2, R5, R2, RZ ;  /* 0x0000000205020227 */ /* 0x001fc800078e00ff */
[----:B----4-:R-:W-:Y:S02]  /*223b0*/  IMAD R4, R4, UR4, RZ ;  /* 0x0000000404047c24 */ /* 0x010fe4000f8e02ff */
[----:B------:R-:W-:Y:S01]  /*223c0*/  IMAD.MOV.U32 R0, RZ, RZ, R5 ;  /* 0x000000ffff007224 */ /* 0x000fe200078e0005 */
[----:B-1----:R-:W-:Y:S01]  /*223d0*/  @P0 SHF.R.U32.HI R0, RZ, R3, R2 ;  /* 0x00000003ff000219 */ /* 0x002fe20000011602 */
        /* <DEDUP_REMOVED lines=39> */
[----:B---3--:R-:W-:Y:S10]  /*22650*/  BRA.DIV UR5, `(.L_x_3632) ;  /* 0x0000005a05507947 */ /* 0x008ff4000b800000 */
[----:B------:R-:W0:Y:S01]  /*22660*/  SHFL.IDX PT, R4, R0, RZ, 0x181f ;  /* 0x00181fff00047589 */ /* 0x000e2200000e0000 */
[----:B-----5:R-:W-:Y:S02]  /*22670*/  IMAD R2, R9, R6, RZ ;  /* 0x0000000609027224 */ /* 0x020fe400078e02ff */
[----:B------:R-:W-:Y:S01]  /*22680*/  IMAD.IADD R33, R8, 0x1, R33 ;  /* 0x0000000108217824 */ /* 0x000fe200078e0221 */
        /* <DEDUP_REMOVED lines=30> */
.L_x_3763:
        /* <DEDUP_REMOVED lines=11> */
.L_x_3633:
        /* <DEDUP_REMOVED lines=28> */
.L_x_3635:
[----:B------:R-:W-:Y:S05]  /*22ae0*/  BSYNC B6 ;  /* 0x0000000000067941 */ /* 0x000fea0003800000 */
.L_x_3634:
[----:B------:R-:W2:Y:S01]  /*22af0*/  LDL.LU R0, [R1+0x20] ;  /* 0x0000200001007983 */ /* 0x000ea20000300800 */
[----:B------:R-:W1:Y:S01]  /*22b00*/  LDC R6, c[0x0][0x448] ;  /* 0x00011200ff067b82 */ /* 0x000e620000000800 */
[----:B------:R-:W-:Y:S02]  /*22b10*/  ULDC.64 UR4, c[0x0][0x398] ;  /* 0x0000e60000047ab9 */ /* 0x000fe40000000a00 */
[----:B0-----:R-:W3:Y:S04]  /*22b20*/  LDL.LU R2, [R1+0x8] ;  /* 0x0000080001027983 */ /* 0x001ee80000300800 */
[----:B------:R-:W4:Y:S04]  /*22b30*/  LDL.LU R4, [R1+0x28] ;  /* 0x0000280001047983 */ /* 0x000f280000300800 */
[----:B------:R-:W5:Y:S04]  /*22b40*/  LDL.LU R21, [R1+0x14] ;  /* 0x0000140001157983 */ /* 0x000f680000300800 */
[----:B------:R-:W5:Y:S01]  /*22b50*/  LDL.LU R20, [R1] ;  /* 0x0000000001147983 */ /* 0x000f620000300800 */
        /* <DEDUP_REMOVED lines=18> */
[----:B-----5:R-:W-:-:S04]  /*22c80*/  IMAD.WIDE.U32 R2, R21, UR4, R2 ;  /* 0x0000000415027c25 */ /* 0x020fc8000f8e0002 */
[----:B------:R-:W-:Y:S01]  /*22c90*/  IMAD R0, R21, UR5, R0 ;  /* 0x0000000515007c24 */ /* 0x000fe2000f8e0200 */
[----:B------:R-:W-:Y:S01]  /*22ca0*/  ULDC.64 UR4, c[0x0][0x3d0] ;  /* 0x0000f40000047ab9 */ /* 0x000fe20000000a00 */
[----:B------:R-:W0:Y:S01]  /*22cb0*/  S2R R21, SR_TID.X ;  /* 0x0000000000157919 */ /* 0x000e220000002100 */
[----:B------:R-:W-:Y:S02]  /*22cc0*/  IMAD.MOV.U32 R4, RZ, RZ, R20 ;  /* 0x000000ffff047224 */ /* 0x000fe400078e0014 */
[----:B------:R-:W-:Y:S02]  /*22cd0*/  IMAD.IADD R3, R3, 0x1, R0 ;  /* 0x0000000103037824 */ /* 0x000fe400078e0200 */
[----:B------:R-:W2:Y:S02]  /*22ce0*/  @P0 LDC R0, c[0x0][0x44c] ;  /* 0x00011300ff000b82 */ /* 0x000ea40000000800 */
[----:B--2---:R-:W-:-:S04]  /*22cf0*/  @P0 IMAD.HI.U32 R0, R20, R0, RZ ;  /* 0x0000000014000227 */ /* 0x004fc800078e00ff */
[----:B0-----:R-:W-:Y:S01]  /*22d00*/  IMAD.SHL.U32 R21, R21, 0x8, RZ ;  /* 0x0000000815157824 */ /* 0x001fe200078e00ff */
[----:B-1----:R-:W-:-:S04]  /*22d10*/  @P0 SHF.R.U32.HI R4, RZ, R5, R0 ;  /* 0x00000005ff040219 */ /* 0x002fc80000011600 */
[--C-:B------:R-:W-:Y:S01]  /*22d20*/  SHF.R.S32.HI R5, RZ, 0x1f, R4.reuse ;  /* 0x0000001fff057819 */ /* 0x100fe20000011404 */
[----:B------:R-:W-:Y:S01]  /*22d30*/  IMAD.MOV R0, RZ, RZ, -R4 ;  /* 0x000000ffff007224 */ /* 0x000fe200078e0a04 */
[----:B------:R-:W-:Y:S01]  /*22d40*/  LOP3.LUT R21, R21, 0x38, RZ, 0xc0, !PT ;  /* 0x0000003815157812 */ /* 0x000fe200078ec0ff */
[----:B------:R-:W-:-:S03]  /*22d50*/  IMAD.WIDE.U32 R2, R4, UR4, R2 ;  /* 0x0000000404027c25 */ /* 0x000fc6000f8e0002 */
[----:B------:R-:W-:Y:S01]  /*22d60*/  LOP3.LUT R7, R21, 0x80, RZ, 0xfc, !PT ;  /* 0x0000008015077812 */ /* 0x000fe200078efcff */
[----:B------:R-:W-:Y:S01]  /*22d70*/  IMAD R0, R6, R0, R20 ;  /* 0x0000000006007224 */ /* 0x000fe200078e0214 */
[----:B------:R-:W0:Y:S01]  /*22d80*/  S2R R21, SR_TID.X ;  /* 0x0000000000157919 */ /* 0x000e220000002100 */
[----:B------:R-:W-:Y:S01]  /*22d90*/  IMAD R5, R5, UR4, RZ ;  /* 0x0000000405057c24 */ /* 0x000fe2000f8e02ff */
[----:B------:R-:W1:Y:S03]  /*22da0*/  S2R R20, SR_TID.X ;  /* 0x0000000000147919 */ /* 0x000e660000002100 */
[----:B------:R-:W-:Y:S01]  /*22db0*/  IMAD R5, R4, UR5, R5 ;  /* 0x0000000504057c24 */ /* 0x000fe2000f8e0205 */
[----:B------:R-:W-:Y:S01]  /*22dc0*/  SHF.R.S32.HI R4, RZ, 0x1f, R0 ;  /* 0x0000001fff047819 */ /* 0x000fe20000011400 */
[----:B------:R-:W-:Y:S02]  /*22dd0*/  ULDC.64 UR4, c[0x0][0x3c8] ;  /* 0x0000f20000047ab9 */ /* 0x000fe40000000a00 */
[----:B------:R-:W-:-:S02]  /*22de0*/  IMAD.IADD R3, R3, 0x1, R5 ;  /* 0x0000000103037824 */ /* 0x000fc400078e0205 */
        /* <DEDUP_REMOVED lines=8> */
[----:B------:R-:W-:Y:S02]  /*22e70*/  LEA.HI.X R4, R2, UR5, R4, 0x1, P0 ;  /* 0x0000000502047c11 */ /* 0x000fe400080f0c04 */
[----:B------:R-:W-:-:S02]  /*22e80*/  ISETP.GE.AND P0, PT, R7, UR4, PT ;  /* 0x0000000407007c0c */ /* 0x000fc4000bf06270 */
[----:B------:R-:W2:Y:S01]  /*22e90*/  S2R R7, SR_TID.X ;  /* 0x0000000000077919 */ /* 0x000ea20000002100 */
[----:B0-----:R-:W-:Y:S01]  /*22ea0*/  IMAD.SHL.U32 R21, R21, 0x8, RZ ;  /* 0x0000000815157824 */ /* 0x001fe200078e00ff */
[----:B------:R-:W-:Y:S01]  /*22eb0*/  SEL R2, RZ, 0x4, P0 ;  /* 0x00000004ff027807 */ /* 0x000fe20000000000 */
[----:B-1----:R-:W-:-:S03]  /*22ec0*/  IMAD.SHL.U32 R20, R20, 0x8, RZ ;  /* 0x0000000814147824 */ /* 0x002fc600078e00ff */
[----:B------:R-:W-:Y:S02]  /*22ed0*/  LOP3.LUT R21, R21, 0x38, RZ, 0xc0, !PT ;  /* 0x0000003815157812 */ /* 0x000fe400078ec0ff */
[----:B------:R-:W-:-:S04]  /*22ee0*/  LOP3.LUT R20, R20, 0x38, RZ, 0xc0, !PT ;  /* 0x0000003814147812 */ /* 0x000fc800078ec0ff */
[----:B------:R-:W-:-:S04]  /*22ef0*/  ISETP.GE.AND P1, PT, R20, UR4, PT ;  /* 0x0000000414007c0c */ /* 0x000fc8000bf26270 */
[----:B------:R-:W-:-:S09]  /*22f00*/  SEL R0, RZ, 0x1, P1 ;  /* 0x00000001ff007807 */ /* 0x000fd20000800000 */
[----:B------:R-:W-:Y:S01]  /*22f10*/  @P1 LOP3.LUT R22, R22, 0x400, RZ, 0xfc, !PT ;  /* 0x0000040016161812 */ /* 0x000fe200078efcff */
[----:B--2---:R-:W-:-:S03]  /*22f20*/  IMAD.SHL.U32 R7, R7, 0x8, RZ ;  /* 0x0000000807077824 */ /* 0x004fc600078e00ff */
[----:B------:R-:W-:Y:S02]  /*22f30*/  LOP3.LUT R22, R22, 0xfffffeff, RZ, 0xc0, !PT ;  /* 0xfffffeff16167812 */ /* 0x000fe400078ec0ff */
[----:B------:R-:W-:Y:S02]  /*22f40*/  LOP3.LUT R7, R7, 0x38, RZ, 0xc0, !PT ;  /* 0x0000003807077812 */ /* 0x000fe400078ec0ff */
[----:B------:R-:W-:Y:S02]  /*22f50*/  @P0 LOP3.LUT R22, R22, 0x100, RZ, 0xfc, !PT ;  /* 0x0000010016160812 */ /* 0x000fe400078efcff */
[----:B------:R-:W-:Y:S02]  /*22f60*/  LOP3.LUT R7, R7, 0x40, RZ, 0xfc, !PT ;  /* 0x0000004007077812 */ /* 0x000fe400078efcff */
[----:B------:R-:W-:Y:S02]  /*22f70*/  LOP3.LUT R22, R22, 0xfffffdff, RZ, 0xc0, !PT ;  /* 0xfffffdff16167812 */ /* 0x000fe400078ec0ff */
[----:B------:R-:W-:-:S02]  /*22f80*/  ISETP.GE.AND P0, PT, R7, UR4, PT ;  /* 0x0000000407007c0c */ /* 0x000fc4000bf06270 */
[----:B------:R-:W-:Y:S02]  /*22f90*/  LOP3.LUT R7, R21, 0x100, RZ, 0xfc, !PT ;  /* 0x0000010015077812 */ /* 0x000fe400078efcff */
[----:B------:R-:W0:Y:S01]  /*22fa0*/  S2R R21, SR_TID.X ;  /* 0x0000000000157919 */ /* 0x000e220000002100 */
[----:B------:R-:W-:Y:S02]  /*22fb0*/  SEL R3, RZ, 0x2, P0 ;  /* 0x00000002ff037807 */ /* 0x000fe40000000000 */
[----:B------:R-:W-:Y:S02]  /*22fc0*/  ISETP.GE.AND P4, PT, R7, UR4, PT ;  /* 0x0000000407007c0c */ /* 0x000fe4000bf86270 */
[----:B------:R-:W1:Y:S01]  /*22fd0*/  S2R R7, SR_TID.X ;  /* 0x0000000000077919 */ /* 0x000e620000002100 */
[----:B------:R-:W-:Y:S02]  /*22fe0*/  IADD3 R0, R2, R3, R0 ;  /* 0x0000000302007210 */ /* 0x000fe40007ffe000 */
[----:B------:R-:W-:-:S02]  /*22ff0*/  SEL R2, RZ, 0x10, P4 ;  /* 0x00000010ff027807 */ /* 0x000fc40002000000 */
        /* <DEDUP_REMOVED lines=113> */
.L_x_3773:
        /* <DEDUP_REMOVED lines=26> */
.L_x_3638:
[----:B------:R-:W-:Y:S05]  /*238b0*/  BSYNC B0 ;  /* 0x0000000000007941 */ /* 0x000fea0003800000 */
.L_x_3637:
[----:B------:R-:W-:Y:S01]  /*238c0*/  NOP ;  /* 0x0000000000007918 */ /* 0x000fe20000000000 */
[----:B------:R-:W-:-:S13]  /*238d0*/  PLOP3.LUT P0, PT, PT, PT, PT, 0x80, 0x0 ;  /* 0x000000000000781c */ /* 0x000fda0003f0f070 */
.L_x_3639:
        /* <DEDUP_REMOVED lines=18> */
.L_x_3774:
[----:B------:R-:W-:Y:S05]  /*23a00*/  BSYNC B0 ;  /* 0x0000000000007941 */ /* 0x000fea0003800000 */
.L_x_3640:
[----:B------:R-:W-:-:S05]  /*23a10*/  IMAD.U32 R2, RZ, RZ, UR39 ;  /* 0x00000027ff027e24 */ /* 0x000fca000f8e00ff */
[----:B------:R-:W-:-:S13]  /*23a20*/  ISETP.NE.AND P0, PT, R2, 0x3, PT ;  /* 0x000000030200780c */ /* 0x000fda0003f05270 */
[----:B------:R-:W-:Y:S05]  /*23a30*/  @!P0 BRA `(.L_x_3642) ;  /* 0x0000000000048947 */ /* 0x000fea0003800000 */
[----:B------:R-:W-:Y:S01]  /*23a40*/  BPT.TRAP 0x1 ;  /* 0x000000040000795c */ /* 0x000fe20000300000 */
.L_x_3642:
[----:B-1----:R-:W-:Y:S01]  /*23a50*/  SHF.L.U32 R0, R28, 0x1f, RZ ;  /* 0x0000001f1c007819 */ /* 0x002fe200000006ff */
[----:B------:R-:W-:Y:S03]  /*23a60*/  BSSY B0, `(.L_x_3643) ;  /* 0x0000003000007945 */ /* 0x000fe60003800000 */
[----:B------:R-:W1:Y:S02]  /*23a70*/  SYNCS.PHASECHK.TRANS64.TRYWAIT P0, [R17+URZ+0x38860], R0 ;  /* 0x03886000110075a7 */ /* 0x000e64000800017f */
[----:B-1----:R-:W-:Y:S05]  /*23a80*/  @!P0 BRA `(.L_x_3644) ;  /* 0x0000005400588947 */ /* 0x002fea0003800000 */
.L_x_3775:
[----:B------:R-:W-:Y:S05]  /*23a90*/  BSYNC B0 ;  /* 0x0000000000007941 */ /* 0x000fea0003800000 */
.L_x_3643:
        /* <DEDUP_REMOVED lines=61> */
[----:B------:R-:W-:-:S13]  /*23e70*/  ISETP.GT.AND P6, PT, R6, -0x1, PT ;  /* 0xffffffff0600780c */ /* 0x000fda0003fc4270 */
[----:B------:R-:W-:Y:S02]  /*23e80*/  @P6 LOP3.LUT R22, R22, 0x200, RZ, 0xfc, !PT ;  /* 0x0000020016166812 */ /* 0x000fe400078efcff */
[----:B------:R-:W-:-:S13]  /*23e90*/  ISETP.LT.OR P6, PT, R27, 0x1, P6 ;  /* 0x000000011b00780c */ /* 0x000fda00037c1670 */
[----:B------:R0:W-:Y:S04]  /*23ea0*/  LDGSTS.E.BYPASS.LTC128B.128 [R4+0xe400], desc[UR50][R2.64+0x380], !P6 ;  /* 0x0e40038002047fae */ /* 0x0001e8000f101d72 */
[----:B0-----:R-:W0:Y:S04]  /*23eb0*/  SHFL.IDX PT, R2, R5, 0x1, 0x181f ;  /* 0x00381f0005027f89 */ /* 0x001e2800000e0000 */
[----:B------:R-:W1:Y:S01]  /*23ec0*/  SHFL.IDX PT, R3, R8, 0x1, 0x181f ;  /* 0x00381f0008037f89 */ /* 0x000e6200000e0000 */
[----:B0-----:R-:W-:-:S03]  /*23ed0*/  IADD3 R6, P6, R2, R0, RZ ;  /* 0x0000000002067210 */ /* 0x001fc60007fde0ff */
[----:B------:R-:W0:Y:S02]  /*23ee0*/  SHFL.IDX PT, R2, R5, 0x2, 0x181f ;  /* 0x00581f0005027f89 */ /* 0x000e2400000e0000 */
[----:B-1----:R-:W-:Y:S01]  /*23ef0*/  IMAD.X R7, RZ, RZ, R3, P6 ;  /* 0x000000ffff077224 */ /* 0x002fe200030e0603 */
[----:B------:R-:W-:Y:S01]  /*23f00*/  LOP3.LUT P6, RZ, R22, 0x100, RZ, 0xc0, !PT ;  /* 0x0000010016ff7812 */ /* 0x000fe200078cc0ff */
[----:B------:R-:W1:Y:S03]  /*23f10*/  SHFL.IDX PT, R3, R8, 0x2, 0x181f ;  /* 0x00581f0008037f89 */ /* 0x000e6600000e0000 */
[----:B------:R-:W-:Y:S01]  /*23f20*/  ISETP.LT.OR P6, PT, R27, 0x11, P6 ;  /* 0x000000111b00780c */ /* 0x000fe200037c1670 */
[----:B------:R-:W2:-:S12]  /*23f30*/  SHFL.IDX PT, R8, R8, 0x3, 0x181f ;  /* 0x00781f0008087f89 */ /* 0x000e9800000e0000 */
        /* <DEDUP_REMOVED lines=15> */
[----:B------:R-:W-:Y:S01]  /*24030*/  LDGSTS.E.BYPASS.LTC128B.128 [R4+0xec00], desc[UR50][R6.64+0x380], !P6 ;  /* 0x0ec0038006047fae */ /* 0x000fe2000f101d72 */
        /* <DEDUP_REMOVED lines=20> */
[----:B0-2---:R0:W1:Y:S02]  /*24180*/  SHFL.IDX PT, R2, R5, 0x3, 0x181f ;  /* 0x00781f0005027f89 */ /* 0x00506400000e0000 */
.L_x_3785:
        /* <DEDUP_REMOVED lines=34> */
.L_x_3646:
        /* <DEDUP_REMOVED lines=11> */
.L_x_3647:
[----:B------:R-:W2:Y:S01]  /*24460*/  LDL.LU R2, [R1+0x30] ;  /* 0x0000300001027983 */ /* 0x000ea20000300800 */
[----:B------:R1:W-:Y:S01]  /*24470*/  SYNCS.ARRIVE.TRANS64.A1T0 RZ, [R17+URZ+0x38850], RZ ;  /* 0x038850ff11ff79a7 */ /* 0x0003e2000810003f */
[----:B------:R-:W-:Y:S01]  /*24480*/  BSSY B0, `(.L_x_3648) ;  /* 0x00000f5000007945 */ /* 0x000fe20003800000 */
[----:B--2---:R-:W-:-:S05]  /*24490*/  VIADD R7, R2, 0xfffffffe ;  /* 0xfffffffe02077836 */ /* 0x004fca0000000000 */
[----:B------:R-:W-:-:S13]  /*244a0*/  ISETP.GE.AND P0, PT, R7, R35, PT ;  /* 0x000000230700720c */ /* 0x000fda0003f06270 */
[----:B-1----:R-:W-:Y:S05]  /*244b0*/  @!P0 BRA `(.L_x_3649) ;  /* 0x0000000c00c48947 */ /* 0x002fea0003800000 */
[----:B------:R-:W2:Y:S01]  /*244c0*/  LDL.LU R2, [R1+0x44] ;  /* 0x0000440001027983 */ /* 0x000ea20000300800 */
[----:B------:R-:W-:-:S04]  /*244d0*/  LOP3.LUT R32, R32, 0x80, RZ, 0xc0, !PT ;  /* 0x0000008020207812 */ /* 0x000fc800078ec0ff */
[----:B------:R-:W-:Y:S02]  /*244e0*/  SHF.R.U32.HI R32, RZ, 0x3, R32 ;  /* 0x00000003ff207819 */ /* 0x000fe40000011620 */
[----:B--2---:R-:W-:-:S04]  /*244f0*/  LOP3.LUT R33, R2, 0x40, RZ, 0xc0, !PT ;  /* 0x0000004002217812 */ /* 0x004fc800078ec0ff */
[----:B------:R-:W-:-:S07]  /*24500*/  SHF.R.U32.HI R33, RZ, 0x2, R33 ;  /* 0x00000002ff217819 */ /* 0x000fce0000011621 */
.L_x_3662:
        /* <DEDUP_REMOVED lines=42> */
.L_x_3650:
[----:B------:R-:W-:Y:S01]  /*247b0*/  IMAD R6, R25, 0x8, R23 ;  /* 0x0000000819067824 */ /* 0x000fe200078e0217 */
[----:B------:R-:W-:Y:S01]  /*247c0*/  SHF.L.U32 R21, R28, 0x1f, RZ ;  /* 0x0000001f1c157819 */ /* 0x000fe200000006ff */
[----:B------:R-:W-:Y:S01]  /*247d0*/  BSSY B1, `(.L_x_3651) ;  /* 0x0000004000017945 */ /* 0x000fe20003800000 */
[----:B------:R-:W-:Y:S02]  /*247e0*/  SHF.R.S32.HI R9, RZ, 0x1f, R5 ;  /* 0x0000001fff097819 */ /* 0x000fe40000011405 */
[----:B------:R-:W0:Y:S02]  /*247f0*/  SYNCS.PHASECHK.TRANS64.TRYWAIT P0, [R6+URZ+0x38840], R21 ;  /* 0x03884015060075a7 */ /* 0x000e24000800017f */
[----:B0-----:R-:W-:Y:S05]  /*24800*/  @!P0 BRA `(.L_x_3652) ;  /* 0x0000005000348947 */ /* 0x001fea0003800000 */
.L_x_3786:
[----:B------:R-:W-:Y:S05]  /*24810*/  BSYNC B1 ;  /* 0x0000000000017941 */ /* 0x000fea0003800000 */
.L_x_3651:
        /* <DEDUP_REMOVED lines=42> */
.L_x_3796:
        /* <DEDUP_REMOVED lines=8> */
.L_x_3654:
        /* <DEDUP_REMOVED lines=11> */
.L_x_3655:
[----:B------:R2:W-:Y:S01]  /*24bf0*/  SYNCS.ARRIVE.TRANS64.A1T0 RZ, [R6+URZ+0x38830], RZ ;  /* 0x038830ff06ff79a7 */ /* 0x0005e2000810003f */
[----:B------:R-:W-:Y:S05]  /*24c00*/  @!P2 BRA `(.L_x_3656) ;  /* 0x000000000004a947 */ /* 0x000fea0003800000 */
[----:B------:R-:W-:Y:S01]  /*24c10*/  BPT.TRAP 0x1 ;  /* 0x000000040000795c */ /* 0x000fe20000300000 */
.L_x_3656:
[----:B------:R-:W3:Y:S01]  /*24c20*/  SYNCS.PHASECHK.TRANS64.TRYWAIT P0, [R6+URZ+0x38860], R21 ;  /* 0x03886015060075a7 */ /* 0x000ee2000800017f */
[----:B------:R-:W-:Y:S04]  /*24c30*/  BSSY B1, `(.L_x_3657) ;  /* 0x0000002000017945 */ /* 0x000fe80003800000 */
[----:B---3--:R-:W-:Y:S05]  /*24c40*/  @!P0 BRA `(.L_x_3658) ;  /* 0x0000005000548947 */ /* 0x008fea0003800000 */
.L_x_3797:
[----:B------:R-:W-:Y:S05]  /*24c50*/  BSYNC B1 ;  /* 0x0000000000017941 */ /* 0x000fea0003800000 */
.L_x_3657:
        /* <DEDUP_REMOVED lines=81> */
.L_x_3807:
        /* <DEDUP_REMOVED lines=25> */
.L_x_3660:
        /* <DEDUP_REMOVED lines=11> */
.L_x_3661:
[----:B------:R1:W-:Y:S01]  /*253b0*/  SYNCS.ARRIVE.TRANS64.A1T0 RZ, [R6+URZ+0x38850], RZ ;  /* 0x038850ff06ff79a7 */ /* 0x0003e2000810003f */
[----:B------:R-:W-:Y:S05]  /*253c0*/  @P3 BRA `(.L_x_3662) ;  /* 0xfffffff000503947 */ /* 0x000fea000383ffff */
.L_x_3649:
[----:B------:R-:W-:Y:S05]  /*253d0*/  BSYNC B0 ;  /* 0x0000000000007941 */ /* 0x000fea0003800000 */
.L_x_3648:
        /* <DEDUP_REMOVED lines=21> */
.L_x_3664:
[----:B------:R-:W-:Y:S05]  /*25530*/  BSYNC B0 ;  /* 0x0000000000007941 */ /* 0x000fea0003800000 */
.L_x_3663:
[----:B------:R-:W-:-:S07]  /*25540*/  SEL R25, R25, RZ, P0 ;  /* 0x000000ff19197207 */ /* 0x000fce0000000000 */
.L_x_3617:
[----:B------:R-:W-:Y:S05]  /*25550*/  BSYNC B7 ;  /* 0x0000000000077941 */ /* 0x000fea0003800000 */
.L_x_3615:
        /* <DEDUP_REMOVED lines=11> */
.L_x_3665:
        /* <DEDUP_REMOVED lines=24> */
[----:B-123--:R-:W-:Y:S02]  /*25790*/  IMAD.IADD R6, R4, 0x1, R5 ;  /* 0x0000000104067824 */ /* 0x00efe400078e0205 */
        /* <DEDUP_REMOVED lines=11> */
.L_x_3817:
[----:B------:R-:W-:Y:S02]  /*25850*/  ULDC UR4, c[0x0][0xd38] ;  /* 0x00034e0000047ab9 */ /* 0x000fe40000000800 */
[----:B------:R-:W-:-:S04]  /*25860*/  IMAD.U32 R4, RZ, RZ, UR4 ;  /* 0x00000004ff047e24 */ /* 0x000fc8000f8e00ff */
[----:B-1----:R-:W-:-:S04]  /*25870*/  IMAD R14, R14, R4, RZ ;  /* 0x000000040e0e7224 */ /* 0x002fc800078e02ff */
[----:B------:R-:W-:-:S05]  /*25880*/  IMAD.IADD R5, R5, 0x1, R14 ;  /* 0x0000000105057824 */ /* 0x000fca00078e020e */
[----:B------:R-:W-:-:S13]  /*25890*/  ISETP.GT.AND P6, PT, R5, R0, PT ;  /* 0x000000000500720c */ /* 0x000fda0003fc4270 */
[----:B------:R-:W-:Y:S05]  /*258a0*/  @P6 BRA `(.L_x_3668) ;  /* 0x00000000009c6947 */ /* 0x000fea0003800000 */
.L_x_3673:
[----:B------:R-:W1:Y:S01]  /*258b0*/  LDC R2, c[0x0][0xd3c] ;  /* 0x00034f00ff027b82 */ /* 0x000e620000000800 */
[----:B------:R-:W-:-:S05]  /*258c0*/  VIADD R19, R19, 0x1f ;  /* 0x0000001f13137836 */ /* 0x000fca0000000000 */
[----:B-1----:R-:W-:-:S13]  /*258d0*/  ISETP.GE.AND P6, PT, R19, R2, PT ;  /* 0x000000021300720c */ /* 0x002fda0003fc6270 */
        /* <DEDUP_REMOVED lines=11> */
.L_x_3671:
[----:B------:R-:W-:Y:S05]  /*25990*/  BSYNC B0 ;  /* 0x0000000000007941 */ /* 0x000fea0003800000 */
.L_x_3670:
[----:B------:R-:W-:-:S03]  /*259a0*/  UMOV UR4, 0xffffffff ;  /* 0xffffffff00047882 */ /* 0x000fc60000000000 */
[----:B------:R-:W-:Y:S05]  /*259b0*/  BRA.DIV UR4, `(.L_x_3672) ;  /* 0x00000052040c7947 */ /* 0x000fea000b800000 */
[----:B-----5:R-:W1:Y:S02]  /*259c0*/  SHFL.UP PT, R14, R17, 0x1, RZ ;  /* 0x04200000110e7989 */ /* 0x020e6400000e00ff */
[----:B-1----:R-:W-:-:S05]  /*259d0*/  SEL R14, R14, RZ, P1 ;  /* 0x000000ff0e0e7207 */ /* 0x002fca0000800000 */
        /* <DEDUP_REMOVED lines=14> */
.L_x_3825:
[----:B------:R-:W-:Y:S02]  /*25ac0*/  ULDC UR4, c[0x0][0xd38] ;  /* 0x00034e0000047ab9 */ /* 0x000fe40000000800 */
[----:B------:R-:W-:-:S04]  /*25ad0*/  IMAD.U32 R4, RZ, RZ, UR4 ;  /* 0x00000004ff047e24 */ /* 0x000fc8000f8e00ff */
[----:B-1----:R-:W-:-:S04]  /*25ae0*/  IMAD R14, R14, R4, RZ ;  /* 0x000000040e0e7224 */ /* 0x002fc800078e02ff */
[----:B------:R-:W-:-:S05]  /*25af0*/  IMAD.IADD R5, R14, 0x1, R5 ;  /* 0x000000010e057824 */ /* 0x000fca00078e0205 */
[----:B------:R-:W-:-:S13]  /*25b00*/  ISETP.GT.AND P6, PT, R5, R0, PT ;  /* 0x000000000500720c */ /* 0x000fda0003fc4270 */
[----:B------:R-:W-:Y:S05]  /*25b10*/  @!P6 BRA `(.L_x_3673) ;  /* 0xfffffffc0064e947 */ /* 0x000fea000383ffff */
.L_x_3668:
        /* <DEDUP_REMOVED lines=8> */
.L_x_3829:
[----:B------:R-:W-:Y:S01]  /*25ba0*/  ISETP.NE.AND P0, PT, R2, RZ, PT ;  /* 0x000000ff0200720c */ /* 0x000fe20003f05270 */
[----:B------:R-:W-:-:S12]  /*25bb0*/  IMAD.MOV.U32 R14, RZ, RZ, RZ ;  /* 0x000000ffff0e7224 */ /* 0x000fd800078e00ff */
[----:B------:R-:W-:Y:S05]  /*25bc0*/  @!P0 BRA `(.L_x_3675) ;  /* 0x0000000000108947 */ /* 0x000fea0003800000 */
[----:B------:R-:W-:Y:S01]  /*25bd0*/  UMOV UR4, 0xffffffff ;  /* 0xffffffff00047882 */ /* 0x000fe20000000000 */
[----:B------:R-:W-:Y:S02]  /*25be0*/  VIADD R12, R6, 0xffffffff ;  /* 0xffffffff060c7836 */ /* 0x000fe40000000000 */
[----:B------:R-:W-:Y:S05]  /*25bf0*/  BRA.DIV UR4, `(.L_x_3676) ;  /* 0x0000005204807947 */ /* 0x000fea000b800000 */
[----:B------:R3:W4:Y:S02]  /*25c00*/  SHFL.IDX PT, R14, R3, R12, 0x1f ;  /* 0x00001f0c030e7589 */ /* 0x00072400000e0000 */
.L_x_3675:
[----:B0--3--:R-:W0:Y:S01]  /*25c10*/  LDC.64 R2, c[0x0][0xd90] ;  /* 0x00036400ff027b82 */ /* 0x009e220000000a00 */
[----:B------:R-:W-:-:S04]  /*25c20*/  IMAD.IADD R19, R6, 0x1, R19 ;  /* 0x0000000106137824 */ /* 0x000fc800078e0213 */
[----:B0-----:R-:W-:-:S05]  /*25c30*/  IMAD.WIDE R2, R19, 0x4, R2 ;  /* 0x0000000413027825 */ /* 0x001fca00078e0202 */
[----:B-1----:R0:W2:Y:S01]  /*25c40*/  LDG.E R6, desc[UR50][R2.64] ;  /* 0x0000003202067981 */ /* 0x0020a2000c1e1900 */
[----:B----4-:R-:W-:-:S04]  /*25c50*/  IMAD R16, R14, R4, R16 ;  /* 0x000000040e107224 */ /* 0x010fc800078e0210 */
[----:B------:R-:W-:Y:S02]  /*25c60*/  IMAD.IADD R0, R0, 0x1, -R16 ;  /* 0x0000000100007824 */ /* 0x000fe400078e0a10 */
[----:B0-----:R-:W-:Y:S02]  /*25c70*/  IMAD.MOV.U32 R2, RZ, RZ, RZ ;  /* 0x000000ffff027224 */ /* 0x001fe400078e00ff */
[----:B--2---:R-:W-:-:S05]  /*25c80*/  IMAD R5, R17, R6, RZ ;  /* 0x0000000611057224 */ /* 0x004fca00078e02ff */
        /* <DEDUP_REMOVED lines=33> */
[----:B------:R0:W1:Y:S02]  /*25ea0*/  F2I.FTZ.U32.TRUNC.NTZ R3, R2 ;  /* 0x0000000200037305 */ /* 0x000064000021f000 */
[----:B0-----:R-:W-:Y:S02]  /*25eb0*/  IMAD.MOV.U32 R2, RZ, RZ, RZ ;  /* 0x000000ffff027224 */ /* 0x001fe400078e00ff */
[----:B-1----:R-:W-:-:S04]  /*25ec0*/  IMAD.MOV R5, RZ, RZ, -R3 ;  /* 0x000000ffff057224 */ /* 0x002fc800078e0a03 */
        /* <DEDUP_REMOVED lines=22> */
.L_x_3669:
[----:B------:R-:W-:Y:S01]  /*26030*/  UMOV UR4, URZ ;  /* 0x0000003f00047c82 */ /* 0x000fe20008000000 */
[----:B------:R-:W-:Y:S01]  /*26040*/  UMOV UR5, URZ ;  /* 0x0000003f00057c82 */ /* 0x000fe20008000000 */
[----:B------:R-:W-:Y:S01]  /*26050*/  ULDC UR6, c[0x0][0xd3c] ;  /* 0x00034f0000067ab9 */ /* 0x000fe20000000800 */
[----:B------:R-:W-:Y:S02]  /*26060*/  IMAD.MOV.U32 R16, RZ, RZ, R0 ;  /* 0x000000ffff107224 */ /* 0x000fe400078e0000 */
[----:B------:R-:W-:Y:S02]  /*26070*/  IMAD.U32 R17, RZ, RZ, UR4 ;  /* 0x00000004ff117e24 */ /* 0x000fe4000f8e00ff */
[----:B------:R-:W-:Y:S02]  /*26080*/  IMAD.U32 R18, RZ, RZ, UR5 ;  /* 0x00000005ff127e24 */ /* 0x000fe4000f8e00ff */
[----:B------:R-:W-:-:S07]  /*26090*/  IMAD.U32 R19, RZ, RZ, UR6 ;  /* 0x00000006ff137e24 */ /* 0x000fce000f8e00ff */
.L_x_3677:
        /* <DEDUP_REMOVED lines=10> */
.L_x_3666:
[----:B------:R-:W-:Y:S02]  /*26140*/  ULDC UR4, c[0x0][0xd3c] ;  /* 0x00034f0000047ab9 */ /* 0x000fe40000000800 */
[----:B0-----:R-:W-:-:S13]  /*26150*/  ISETP.GE.AND P0, PT, R19, UR4, PT ;  /* 0x0000000413007c0c */ /* 0x001fda000bf06270 */
[----:B------:R-:W-:Y:S05]  /*26160*/  @!P0 BRA `(.L_x_3678) ;  /* 0xffffff8400588947 */ /* 0x000fea000383ffff */
[----:B------:R-:W-:Y:S05]  /*26170*/  BSYNC B8 ;  /* 0x0000000000087941 */ /* 0x000fea0003800000 */
.L_x_3549:
        /* <DEDUP_REMOVED lines=12> */
.L_x_3832:
[----:B------:R-:W-:Y:S05]  /*26240*/  BSYNC B0 ;  /* 0x0000000000007941 */ /* 0x000fea0003800000 */
.L_x_3679:
[----:B------:R-:W-:-:S03]  /*26250*/  UMOV UR4, 0xffffffff ;  /* 0xffffffff00047882 */ /* 0x000fc60000000000 */
[----:B------:R-:W-:Y:S05]  /*26260*/  BRA.DIV UR4, `(.L_x_3681) ;  /* 0x0000004e041c7947 */ /* 0x000fea000b800000 */
[----:B0-----:R-:W0:Y:S02]  /*26270*/  S2R R0, SR_TID.X ;  /* 0x0000000000007919 */ /* 0x001e240000002100 */
[----:B0-----:R-:W-:-:S04]  /*26280*/  SHF.R.U32.HI R0, RZ, 0x5, R0 ;  /* 0x00000005ff007819 */ /* 0x001fc80000011600 */
[----:B------:R-:W-:-:S05]  /*26290*/  LOP3.LUT R0, R0, 0x3, RZ, 0xc0, !PT ;  /* 0x0000000300007812 */ /* 0x000fca00078ec0ff */
[----:B------:R0:W1:Y:S02]  /*262a0*/  SHFL.IDX PT, R14, R0, RZ, 0x1f ;  /* 0x00001fff000e7589 */ /* 0x00006400000e0000 */
.L_x_3835:
[----:B-1----:R-:W-:-:S13]  /*262b0*/  ISETP.NE.AND P0, PT, R14, RZ, PT ;  /* 0x000000ff0e00720c */ /* 0x002fda0003f05270 */
[----:B------:R-:W-:Y:S05]  /*262c0*/  @P0 BRA `(.L_x_3328) ;  /* 0x0000000000880947 */ /* 0x000fea0003800000 */
[----:B------:R-:W-:-:S03]  /*262d0*/  UMOV UR4, 0xffffffff ;  /* 0xffffffff00047882 */ /* 0x000fc60000000000 */
[----:B------:R-:W-:Y:S05]  /*262e0*/  BRA.DIV UR4, `(.L_x_3682) ;  /* 0x0000004e04307947 */ /* 0x000fea000b800000 */
[----:B------:R-:W-:-:S13]  /*262f0*/  ELECT P6, URZ, PT ;  /* 0x00000000003f782f */ /* 0x000fda00038c0000 */
.L_x_3838:
[----:B------:R-:W-:Y:S05]  /*26300*/  @!P6 BRA `(.L_x_3328) ;  /* 0x000000000078e947 */ /* 0x000fea0003800000 */
[----:B------:R-:W-:-:S06]  /*26310*/  ULOP3.LUT UR4, UR36, 0x2, URZ, 0xfc, !UPT ;  /* 0x0000000224047892 */ /* 0x000fcc000f8efc3f */
[----:B0-----:R-:W-:-:S05]  /*26320*/  IMAD.U32 R0, RZ, RZ, UR4 ;  /* 0x00000004ff007e24 */ /* 0x001fca000f8e00ff */
[----:B------:R-:W-:-:S13]  /*26330*/  ISETP.NE.AND P0, PT, R0, 0x3, PT ;  /* 0x000000030000780c */ /* 0x000fda0003f05270 */
[----:B------:R-:W-:Y:S05]  /*26340*/  @!P0 BRA `(.L_x_3683) ;  /* 0x0000000000048947 */ /* 0x000fea0003800000 */
[----:B------:R-:W-:Y:S01]  /*26350*/  BPT.TRAP 0x1 ;  /* 0x000000040000795c */ /* 0x000fe20000300000 */
.L_x_3683:
[C---:B------:R-:W-:Y:S01]  /*26360*/  IMAD R5, R25.reuse, 0x8, R4 ;  /* 0x0000000819057824 */ /* 0x040fe200078e0204 */
[----:B------:R-:W-:Y:S01]  /*26370*/  SHF.L.U32 R0, R28, 0x1f, RZ ;  /* 0x0000001f1c007819 */ /* 0x000fe200000006ff */
[----:B------:R-:W-:-:S03]  /*26380*/  VIADD R25, R25, 0x1 ;  /* 0x0000000119197836 */ /* 0x000fc60000000000 */
[----:B------:R-:W0:Y:S02]  /*26390*/  SYNCS.PHASECHK.TRANS64.TRYWAIT P1, [R5+URZ+0x38840], R0 ;  /* 0x03884000050075a7 */ /* 0x000e24000802017f */
[----:B------:R-:W-:-:S04]  /*263a0*/  ISETP.NE.AND P2, PT, R25, 0x2, PT ;  /* 0x000000021900780c */ /* 0x000fc80003f45270 */
[----:B------:R-:W-:Y:S01]  /*263b0*/  SEL R3, RZ, 0x1, P2 ;  /* 0x00000001ff037807 */ /* 0x000fe20001000000 */
[----:B0-----:R-:W-:Y:S08]  /*263c0*/  @!P1 BRA `(.L_x_3684) ;  /* 0x0000004c00189947 */ /* 0x001ff00003800000 */
.L_x_3839:
[----:B------:R-:W-:Y:S02]  /*263d0*/  SEL R25, R25, RZ, P2 ;  /* 0x000000ff19197207 */ /* 0x000fe40001000000 */
[----:B------:R-:W-:Y:S01]  /*263e0*/  LOP3.LUT R2, R28, R3, RZ, 0x3c, !PT ;  /* 0x000000031c027212 */ /* 0x000fe200078e3cff */
[----:B------:R-:W-:Y:S06]  /*263f0*/  @!P0 BRA `(.L_x_3685) ;  /* 0x0000000000048947 */ /* 0x000fec0003800000 */
[----:B------:R-:W-:Y:S01]  /*26400*/  BPT.TRAP 0x1 ;  /* 0x000000040000795c */ /* 0x000fe20000300000 */
.L_x_3685:
[----:B------:R-:W-:Y:S01]  /*26410*/  IMAD R25, R25, 0x8, R4 ;  /* 0x0000000819197824 */ /* 0x000fe200078e0204 */
[----:B------:R-:W-:-:S04]  /*26420*/  SHF.L.U32 R2, R2, 0x1f, RZ ;  /* 0x0000001f02027819 */ /* 0x000fc800000006ff */
[----:B------:R-:W1:Y:S02]  /*26430*/  SYNCS.PHASECHK.TRANS64.TRYWAIT P1, [R25+URZ+0x38840], R2 ;  /* 0x03884002190075a7 */ /* 0x000e64000802017f */
[----:B-1----:R-:W-:Y:S05]  /*26440*/  @!P1 BRA `(.L_x_3686) ;  /* 0x0000004c000c9947 */ /* 0x002fea0003800000 */
.L_x_3840:
[----:B------:R-:W-:Y:S05]  /*26450*/  @!P0 BRA `(.L_x_3687) ;  /* 0x0000000000048947 */ /* 0x000fea0003800000 */
[----:B------:R-:W-:Y:S01]  /*26460*/  BPT.TRAP 0x1 ;  /* 0x000000040000795c */ /* 0x000fe20000300000 */
.L_x_3687:
[----:B------:R-:W5:Y:S02]  /*26470*/  SYNCS.PHASECHK.TRANS64.TRYWAIT P1, [R5+URZ+0x38860], R0 ;  /* 0x03886000050075a7 */ /* 0x000f64000802017f */
[----:B-----5:R-:W-:Y:S05]  /*26480*/  @!P1 BRA `(.L_x_3688) ;  /* 0x0000004c00109947 */ /* 0x020fea0003800000 */
.L_x_3841:
[----:B------:R-:W-:Y:S05]  /*26490*/  @!P0 BRA `(.L_x_3689) ;  /* 0x0000000000048947 */ /* 0x000fea0003800000 */
[----:B------:R-:W-:Y:S01]  /*264a0*/  BPT.TRAP 0x1 ;  /* 0x000000040000795c */ /* 0x000fe20000300000 */
.L_x_3689:
[----:B------:R0:W0:Y:S02]  /*264b0*/  SYNCS.PHASECHK.TRANS64.TRYWAIT P0, [R25+URZ+0x38860], R2 ;  /* 0x03886002190075a7 */ /* 0x000024000800017f */
[----:B0-----:R-:W-:Y:S05]  /*264c0*/  @!P0 NANOSLEEP.SYNCS 0x989680 ;  /* 0x009896800000895d */ /* 0x001fea0003900000 */
[----:B------:R-:W0:Y:S02]  /*264d0*/  @!P0 SYNCS.PHASECHK.TRANS64 P0, [R25+URZ+0x38860], R2 ;  /* 0x03886002190085a7 */ /* 0x000e24000800007f */
[----:B0-----:R-:W-:Y:S05]  /*264e0*/  @!P0 BRA `(.L_x_3689) ;  /* 0xfffffffc00f08947 */ /* 0x001fea000383ffff */
.L_x_3328:
[----:B------:R-:W-:Y:S05]  /*264f0*/  BSYNC B9 ;  /* 0x0000000000097941 */ /* 0x000fea0003800000 */
.L_x_3325:
[----:B------:R-:W-:Y:S05]  /*26500*/  EXIT ;  /* 0x000000000000794d */ /* 0x000fea0003800000 */
.L_x_3352:
[----:B0-----:R0:W1:Y:S02]  /*26510*/  SYNCS.PHASECHK.TRANS64.TRYWAIT P6, [R61+URZ+0x38890], R68 ;  /* 0x038890443d0075a7 */ /* 0x00106400080c017f */
[----:B-1----:R-:W-:Y:S05]  /*26520*/  @!P6 NANOSLEEP.SYNCS 0x989680 ;  /* 0x009896800000e95d */ /* 0x002fea0003900000 */
[----:B------:R-:W1:Y:S02]  /*26530*/  @!P6 SYNCS.PHASECHK.TRANS64 P6, [R61+URZ+0x38890], R68 ;  /* 0x038890443d00e5a7 */ /* 0x000e6400080c007f */
[----:B-1----:R-:W-:Y:S05]  /*26540*/  @!P6 BRA `(.L_x_3352) ;  /* 0xfffffffc00f0e947 */ /* 0x002fea000383ffff */
[----:B------:R-:W-:Y:S05]  /*26550*/  BRA `(.L_x_3690) ;  /* 0xfffffdc800607947 */ /* 0x000fea000383ffff */
.L_x_3353:
        /* <DEDUP_REMOVED lines=8> */
.L_x_3692:
[----:B------:R-:W-:Y:S05]  /*265e0*/  BSYNC B1 ;  /* 0x0000000000017941 */ /* 0x000fea0003800000 */
.L_x_3691:
        /* <DEDUP_REMOVED lines=8> */
.L_x_3693:
[----:B------:R-:W-:Y:S05]  /*26670*/  BRA `(.L_x_3694) ;  /* 0xfffffdc8002c7947 */ /* 0x000fea000383ffff */
.L_x_3363:
[----:B0-----:R0:W1:Y:S02]  /*26680*/  SYNCS.PHASECHK.TRANS64.TRYWAIT P6, [R61+URZ+0x38890], R68 ;  /* 0x038890443d0075a7 */ /* 0x00106400080c017f */
[----:B-1----:R-:W-:Y:S05]  /*26690*/  @!P6 NANOSLEEP.SYNCS 0x989680 ;  /* 0x009896800000e95d */ /* 0x002fea0003900000 */
[----:B------:R-:W1:Y:S02]  /*266a0*/  @!P6 SYNCS.PHASECHK.TRANS64 P6, [R61+URZ+0x38890], R68 ;  /* 0x038890443d00e5a7 */ /* 0x000e6400080c007f */
[----:B-1----:R-:W-:Y:S05]  /*266b0*/  @!P6 BRA `(.L_x_3363) ;  /* 0xfffffffc00f0e947 */ /* 0x002fea000383ffff */
[----:B------:R-:W-:Y:S05]  /*266c0*/  BRA `(.L_x_3695) ;  /* 0xfffffdd000b07947 */ /* 0x000fea000383ffff */
.L_x_3364:
        /* <DEDUP_REMOVED lines=8> */
.L_x_3697:
[----:B------:R-:W-:Y:S05]  /*26750*/  BSYNC B1 ;  /* 0x0000000000017941 */ /* 0x000fea0003800000 */
.L_x_3696:
        /* <DEDUP_REMOVED lines=8> */
.L_x_3698:
[----:B------:R-:W-:Y:S01]  /*267e0*/  IMAD.MOV.U32 R67, RZ, RZ, R14 ;  /* 0x000000ffff437224 */ /* 0x000fe200078e000e */
[----:B------:R-:W-:Y:S06]  /*267f0*/  BRA `(.L_x_3699) ;  /* 0xfffffdd000787947 */ /* 0x000fec000383ffff */
.L_x_3369:
[----:B0-----:R0:W1:Y:S02]  /*26800*/  SYNCS.PHASECHK.TRANS64.TRYWAIT P0, [R61+URZ+0x38890], R68 ;  /* 0x038890443d0075a7 */ /* 0x001064000800017f */
[----:B-1----:R-:W-:Y:S05]  /*26810*/  @!P0 NANOSLEEP.SYNCS 0x989680 ;  /* 0x009896800000895d */ /* 0x002fea0003900000 */
[----:B------:R-:W1:Y:S02]  /*26820*/  @!P0 SYNCS.PHASECHK.TRANS64 P0, [R61+URZ+0x38890], R68 ;  /* 0x038890443d0085a7 */ /* 0x000e64000800007f */
[----:B-1----:R-:W-:Y:S05]  /*26830*/  @!P0 BRA `(.L_x_3369) ;  /* 0xfffffffc00f08947 */ /* 0x002fea000383ffff */
[----:B------:R-:W-:Y:S05]  /*26840*/  BRA `(.L_x_3700) ;  /* 0xfffffdd800947947 */ /* 0x000fea000383ffff */
.L_x_3370:
[----:B------:R-:W-:Y:S01]  /*26850*/  BSSY B1, `(.L_x_3701) ;  /* 0x0000007000017945 */ /* 0x000fe20003800000 */
[----:B------:R-:W-:Y:S02]  /*26860*/  IMAD.MOV.U32 R12, RZ, RZ, RZ ;  /* 0x000000ffff0c7224 */ /* 0x000fe400078e00ff */
[----:B------:R-:W-:Y:S02]  /*26870*/  IMAD.MOV.U32 R11, RZ, RZ, 0x1c1f ;  /* 0x00001c1fff0b7424 */ /* 0x000fe400078e00ff */
[----:B------:R-:W-:-:S07]  /*26880*/  IMAD.MOV.U32 R15, RZ, RZ, -0x1 ;  /* 0xffffffffff0f7424 */ /* 0x000fce00078e00ff */
[----:B0-----:R-:W-:Y:S05]  /*26890*/  WARPSYNC.COLLECTIVE R15, `(.L_x_3702) ;  /* 0x000000000f087348 */ /* 0x001fea0003c00000 */
[----:B------:R1:W2:Y:S02]  /*268a0*/  SHFL.IDX P6, R14, R13, R12, R11 ;  /* 0x0000000c0d0e7389 */ /* 0x0002a400000c000b */
[----:B012---:R-:W-:Y:S01]  /*268b0*/  ENDCOLLECTIVE ;  /* 0x000000000000791b */ /* 0x007fe20003800000 */
.L_x_3702:
[----:B------:R-:W-:Y:S05]  /*268c0*/  BSYNC B1 ;  /* 0x0000000000017941 */ /* 0x000fea0003800000 */
.L_x_3701:
        /* <DEDUP_REMOVED lines=8> */
.L_x_3703:
[----:B------:R-:W-:Y:S05]  /*26950*/  BRA `(.L_x_3704) ;  /* 0xfffffdd800bc7947 */ /* 0x000fea000383ffff */
.L_x_3374:
[----:B---3--:R3:W4:Y:S02]  /*26960*/  SYNCS.PHASECHK.TRANS64.TRYWAIT P5, [R61+URZ+0x388b0], R68 ;  /* 0x0388b0443d0075a7 */ /* 0x00872400080a017f */
[----:B----4-:R-:W-:Y:S05]  /*26970*/  @!P5 NANOSLEEP.SYNCS 0x989680 ;  /* 0x009896800000d95d */ /* 0x010fea0003900000 */
[----:B------:R-:W4:Y:S02]  /*26980*/  @!P5 SYNCS.PHASECHK.TRANS64 P5, [R61+URZ+0x388b0], R68 ;  /* 0x0388b0443d00d5a7 */ /* 0x000f2400080a007f */
[----:B----4-:R-:W-:Y:S05]  /*26990*/  @!P5 BRA `(.L_x_3374) ;  /* 0xfffffffc00f0d947 */ /* 0x010fea000383ffff */
[----:B------:R-:W-:Y:S05]  /*269a0*/  BRA `(.L_x_3705) ;  /* 0xfffffddc00487947 */ /* 0x000fea000383ffff */
.L_x_3415:
        /* <DEDUP_REMOVED lines=8> */
.L_x_3707:
[----:B------:R-:W-:Y:S05]  /*26a30*/  BSYNC B1 ;  /* 0x0000000000017941 */ /* 0x000fea0003800000 */
.L_x_3706:
        /* <DEDUP_REMOVED lines=8> */
.L_x_3708:
[----:B------:R-:W-:Y:S02]  /*26ac0*/  IMAD.MOV.U32 R13, RZ, RZ, R7 ;  /* 0x000000ffff0d7224 */ /* 0x000fe400078e0007 */
[----:B------:R-:W-:-:S07]  /*26ad0*/  IMAD.MOV.U32 R2, RZ, RZ, R14 ;  /* 0x000000ffff027224 */ /* 0x000fce00078e000e */
[----:B------:R-:W-:Y:S05]  /*26ae0*/  WARPSYNC.COLLECTIVE R15, `(.L_x_3709) ;  /* 0x000000000f087348 */ /* 0x000fea0003c00000 */
[----:B------:R0:W1:Y:S02]  /*26af0*/  SHFL.IDX P6, R14, R13, R12, R11 ;  /* 0x0000000c0d0e7389 */ /* 0x00006400000c000b */
[----:B01----:R-:W-:Y:S01]  /*26b00*/  ENDCOLLECTIVE ;  /* 0x000000000000791b */ /* 0x003fe20003800000 */
.L_x_3709:
[----:B------:R-:W-:Y:S02]  /*26b10*/  IMAD.MOV.U32 R13, RZ, RZ, R6 ;  /* 0x000000ffff0d7224 */ /* 0x000fe400078e0006 */
[----:B------:R-:W-:-:S07]  /*26b20*/  IMAD.MOV.U32 R5, RZ, RZ, R14 ;  /* 0x000000ffff057224 */ /* 0x000fce00078e000e */
[----:B------:R-:W-:Y:S05]  /*26b30*/  WARPSYNC.COLLECTIVE R15, `(.L_x_3710) ;  /* 0x000000000f087348 */ /* 0x000fea0003c00000 */
[----:B------:R0:W1:Y:S02]  /*26b40*/  SHFL.IDX P6, R14, R13, R12, R11 ;  /* 0x0000000c0d0e7389 */ /* 0x00006400000c000b */
[----:B01----:R-:W-:Y:S01]  /*26b50*/  ENDCOLLECTIVE ;  /* 0x000000000000791b */ /* 0x003fe20003800000 */
.L_x_3710:
[----:B------:R-:W-:Y:S05]  /*26b60*/  BRA `(.L_x_3711) ;  /* 0xfffffe1800187947 */ /* 0x000fea000383ffff */
.L_x_3418:
        /* <DEDUP_REMOVED lines=8> */
.L_x_3713:
[----:B------:R-:W-:Y:S05]  /*26bf0*/  BSYNC B1 ;  /* 0x0000000000017941 */ /* 0x000fea0003800000 */
.L_x_3712:
        /* <DEDUP_REMOVED lines=8> */
.L_x_3714:
[----:B------:R-:W-:Y:S02]  /*26c80*/  IMAD.MOV.U32 R13, RZ, RZ, R7 ;  /* 0x000000ffff0d7224 */ /* 0x000fe400078e0007 */
[----:B------:R-:W-:-:S07]  /*26c90*/  IMAD.MOV.U32 R2, RZ, RZ, R14 ;  /* 0x000000ffff027224 */ /* 0x000fce00078e000e */
[----:B------:R-:W-:Y:S05]  /*26ca0*/  WARPSYNC.COLLECTIVE R15, `(.L_x_3715) ;  /* 0x000000000f087348 */ /* 0x000fea0003c00000 */
[----:B------:R0:W1:Y:S02]  /*26cb0*/  SHFL.IDX P6, R14, R13, R12, R11 ;  /* 0x0000000c0d0e7389 */ /* 0x00006400000c000b */
[----:B01----:R-:W-:Y:S01]  /*26cc0*/  ENDCOLLECTIVE ;  /* 0x000000000000791b */ /* 0x003fe20003800000 */
.L_x_3715:
[----:B------:R-:W-:Y:S02]  /*26cd0*/  IMAD.MOV.U32 R13, RZ, RZ, R6 ;  /* 0x000000ffff0d7224 */ /* 0x000fe400078e0006 */
[----:B------:R-:W-:-:S07]  /*26ce0*/  IMAD.MOV.U32 R5, RZ, RZ, R14 ;  /* 0x000000ffff057224 */ /* 0x000fce00078e000e */
[----:B------:R-:W-:Y:S05]  /*26cf0*/  WARPSYNC.COLLECTIVE R15, `(.L_x_3716) ;  /* 0x000000000f087348 */ /* 0x000fea0003c00000 */
[----:B------:R0:W1:Y:S02]  /*26d00*/  SHFL.IDX P6, R14, R13, R12, R11 ;  /* 0x0000000c0d0e7389 */ /* 0x00006400000c000b */
[----:B01----:R-:W-:Y:S01]  /*26d10*/  ENDCOLLECTIVE ;  /* 0x000000000000791b */ /* 0x003fe20003800000 */
.L_x_3716:
[----:B------:R-:W-:Y:S05]  /*26d20*/  BRA `(.L_x_3717) ;  /* 0xfffffe18006c7947 */ /* 0x000fea000383ffff */
.L_x_3422:
[----:B0-----:R0:W1:Y:S02]  /*26d30*/  SYNCS.PHASECHK.TRANS64.TRYWAIT P0, [R16+URZ+0x38800], R35 ;  /* 0x03880023100075a7 */ /* 0x001064000800017f */
[----:B-1----:R-:W-:Y:S05]  /*26d40*/  @!P0 NANOSLEEP.SYNCS 0x989680 ;  /* 0x009896800000895d */ /* 0x002fea0003900000 */
[----:B------:R-:W1:Y:S02]  /*26d50*/  @!P0 SYNCS.PHASECHK.TRANS64 P0, [R16+URZ+0x38800], R35 ;  /* 0x03880023100085a7 */ /* 0x000e64000800007f */
[----:B-1----:R-:W-:Y:S05]  /*26d60*/  @!P0 BRA `(.L_x_3422) ;  /* 0xfffffffc00f08947 */ /* 0x002fea000383ffff */
[----:B------:R-:W-:Y:S05]  /*26d70*/  BRA `(.L_x_3718) ;  /* 0xfffffe1c00687947 */ /* 0x000fea000383ffff */
.L_x_3430:
        /* <DEDUP_REMOVED lines=9> */
.L_x_3720:
[----:B------:R-:W-:Y:S05]  /*26e10*/  BSYNC B1 ;  /* 0x0000000000017941 */ /* 0x000fea0003800000 */
.L_x_3719:
        /* <DEDUP_REMOVED lines=10> */
.L_x_3721:
        /* <DEDUP_REMOVED lines=8> */
.L_x_3722:
[----:B------:R-:W-:-:S05]  /*26f40*/  @!P1 IADD3 R2, P2, R2, R7, RZ ;  /* 0x0000000702029210 */ /* 0x000fca0007f5e0ff */
[----:B------:R-:W-:Y:S02]  /*26f50*/  @!P1 IMAD.X R5, R0, 0x1, R4, P2 ;  /* 0x0000000100059824 */ /* 0x000fe400010e0604 */
[----:B------:R-:W-:Y:S02]  /*26f60*/  @!P1 IMAD.MOV.U32 R8, RZ, RZ, R2 ;  /* 0x000000ffff089224 */ /* 0x000fe400078e0002 */
[----:B------:R-:W-:Y:S02]  /*26f70*/  @!P1 IMAD.MOV.U32 R9, RZ, RZ, R5 ;  /* 0x000000ffff099224 */ /* 0x000fe400078e0005 */
[----:B------:R-:W-:Y:S02]  /*26f80*/  IMAD.MOV.U32 R13, RZ, RZ, R27 ;  /* 0x000000ffff0d7224 */ /* 0x000fe400078e001b */
[----:B------:R-:W-:-:S07]  /*26f90*/  IMAD.MOV.U32 R3, RZ, RZ, R14 ;  /* 0x000000ffff037224 */ /* 0x000fce00078e000e */
[----:B------:R-:W-:Y:S05]  /*26fa0*/  WARPSYNC.COLLECTIVE R15, `(.L_x_3723) ;  /* 0x000000000f087348 */ /* 0x000fea0003c00000 */
[----:B------:R0:W1:Y:S02]  /*26fb0*/  SHFL.IDX P6, R14, R13, R12, R11 ;  /* 0x0000000c0d0e7389 */ /* 0x00006400000c000b */
[----:B01----:R-:W-:Y:S01]  /*26fc0*/  ENDCOLLECTIVE ;  /* 0x000000000000791b */ /* 0x003fe20003800000 */
.L_x_3723:
        /* <DEDUP_REMOVED lines=9> */
[----:B------:R-:W-:Y:S01]  /*27060*/  CS2R R20, SRZ ;  /* 0x0000000000147805 */ /* 0x000fe2000001ff00 */
[----:B0-----:R-:W-:Y:S02]  /*27070*/  IMAD.MOV.U32 R15, RZ, RZ, -0x1 ;  /* 0xffffffffff0f7424 */ /* 0x001fe400078e00ff */
[----:B--2---:R-:W-:Y:S02]  /*27080*/  @!P1 IMAD.MOV.U32 R31, RZ, RZ, R11 ;  /* 0x000000ffff1f9224 */ /* 0x004fe400078e000b */
[----:B------:R-:W-:-:S02]  /*27090*/  IMAD.MOV.U32 R11, RZ, RZ, 0x1c1f ;  /* 0x00001c1fff0b7424 */ /* 0x000fc400078e00ff */
[----:B------:R-:W-:Y:S02]  /*270a0*/  @!P1 IMAD.MOV.U32 R28, RZ, RZ, R8 ;  /* 0x000000ffff1c9224 */ /* 0x000fe400078e0008 */
[----:B------:R-:W-:-:S07]  /*270b0*/  @!P1 IMAD.MOV.U32 R29, RZ, RZ, R9 ;  /* 0x000000ffff1d9224 */ /* 0x000fce00078e0009 */
[----:B-----5:R-:W-:Y:S05]  /*270c0*/  WARPSYNC.COLLECTIVE R15, `(.L_x_3724) ;  /* 0x000000000f087348 */ /* 0x020fea0003c00000 */
[----:B------:R0:W1:Y:S02]  /*270d0*/  SHFL.IDX P6, R14, R13, R12, R11 ;  /* 0x0000000c0d0e7389 */ /* 0x00006400000c000b */
[----:B01---5:R-:W-:Y:S01]  /*270e0*/  ENDCOLLECTIVE ;  /* 0x000000000000791b */ /* 0x023fe20003800000 */
.L_x_3724:
[----:B------:R-:W-:Y:S02]  /*270f0*/  IMAD.MOV.U32 R0, RZ, RZ, R28 ;  /* 0x000000ffff007224 */ /* 0x000fe400078e001c */
[----:B------:R-:W-:Y:S02]  /*27100*/  IMAD.MOV.U32 R2, RZ, RZ, R29 ;  /* 0x000000ffff027224 */ /* 0x000fe400078e001d */
[----:B------:R-:W-:Y:S01]  /*27110*/  @!P1 IMAD.MOV.U32 R30, RZ, RZ, R10 ;  /* 0x000000ffff1e9224 */ /* 0x000fe200078e000a */
[----:B------:R-:W-:Y:S01]  /*27120*/  PRMT R32, R32, 0x5410, R0 ;  /* 0x0000541020207816 */ /* 0x000fe20000000000 */
[----:B------:R-:W-:Y:S01]  /*27130*/  IMAD.MOV.U32 R9, RZ, RZ, R31 ;  /* 0x000000ffff097224 */ /* 0x000fe200078e001f */
[----:B------:R-:W-:Y:S02]  /*27140*/  PRMT R34, R34, 0x5410, R2 ;  /* 0x0000541022227816 */ /* 0x000fe40000000002 */
[----:B------:R-:W-:Y:S01]  /*27150*/  CS2R R2, SRZ ;  /* 0x0000000000027805 */ /* 0x000fe2000001ff00 */
[----:B------:R-:W-:Y:S01]  /*27160*/  IMAD.MOV.U32 R8, RZ, RZ, R30 ;  /* 0x000000ffff087224 */ /* 0x000fe200078e001e */
[----:B------:R-:W-:Y:S01]  /*27170*/  PRMT R34, R9, 0x7610, R34 ;  /* 0x0000761009227816 */ /* 0x000fe20000000022 */
[----:B------:R-:W-:-:S03]  /*27180*/  IMAD.MOV.U32 R13, RZ, RZ, R24 ;  /* 0x000000ffff0d7224 */ /* 0x000fc600078e0018 */
        /* <DEDUP_REMOVED lines=9> */
.L_x_3725:
[----:B------:R-:W-:Y:S02]  /*27220*/  IMAD.MOV.U32 R4, RZ, RZ, R20 ;  /* 0x000000ffff047224 */ /* 0x000fe400078e0014 */
[----:B------:R-:W-:Y:S02]  /*27230*/  IMAD.MOV.U32 R5, RZ, RZ, R21 ;  /* 0x000000ffff057224 */ /* 0x000fe400078e0015 */
[----:B------:R-:W-:Y:S02]  /*27240*/  IMAD.MOV.U32 R6, RZ, RZ, R2 ;  /* 0x000000ffff067224 */ /* 0x000fe400078e0002 */
[----:B------:R-:W-:Y:S01]  /*27250*/  IMAD.MOV.U32 R7, RZ, RZ, R3 ;  /* 0x000000ffff077224 */ /* 0x000fe200078e0003 */
[----:B------:R-:W-:Y:S02]  /*27260*/  PRMT R37, R4, 0x5410, R5 ;  /* 0x0000541004257816 */ /* 0x000fe40000000005 */
[----:B------:R-:W-:Y:S02]  /*27270*/  CS2R R4, SRZ ;  /* 0x0000000000047805 */ /* 0x000fe4000001ff00 */
[----:B------:R-:W-:Y:S01]  /*27280*/  PRMT R41, R7, 0x5410, R6 ;  /* 0x0000541007297816 */ /* 0x000fe20000000006 */
[----:B------:R-:W-:-:S02]  /*27290*/  IMAD.MOV.U32 R13, RZ, RZ, R25 ;  /* 0x000000ffff0d7224 */ /* 0x000fc400078e0019 */
[----:B------:R-:W-:-:S07]  /*272a0*/  IMAD.MOV.U32 R24, RZ, RZ, R14 ;  /* 0x000000ffff187224 */ /* 0x000fce00078e000e */
[----:B------:R-:W-:Y:S05]  /*272b0*/  WARPSYNC.COLLECTIVE R15, `(.L_x_3726) ;  /* 0x000000000f087348 */ /* 0x000fea0003c00000 */
[----:B------:R0:W1:Y:S02]  /*272c0*/  SHFL.IDX P6, R14, R13, R12, R11 ;  /* 0x0000000c0d0e7389 */ /* 0x00006400000c000b */
[----:B01----:R-:W-:Y:S01]  /*272d0*/  ENDCOLLECTIVE ;  /* 0x000000000000791b */ /* 0x003fe20003800000 */
.L_x_3726:
[----:B------:R-:W-:Y:S02]  /*272e0*/  IMAD.MOV.U32 R13, RZ, RZ, R27 ;  /* 0x000000ffff0d7224 */ /* 0x000fe400078e001b */
[----:B------:R-:W-:-:S07]  /*272f0*/  IMAD.MOV.U32 R25, RZ, RZ, R14 ;  /* 0x000000ffff197224 */ /* 0x000fce00078e000e */
[----:B------:R-:W-:Y:S05]  /*27300*/  WARPSYNC.COLLECTIVE R15, `(.L_x_3727) ;  /* 0x000000000f087348 */ /* 0x000fea0003c00000 */
[----:B------:R0:W1:Y:S02]  /*27310*/  SHFL.IDX P6, R14, R13, R12, R11 ;  /* 0x0000000c0d0e7389 */ /* 0x00006400000c000b */
[----:B01----:R-:W-:Y:S01]  /*27320*/  ENDCOLLECTIVE ;  /* 0x000000000000791b */ /* 0x003fe20003800000 */
.L_x_3727:
[----:B------:R-:W-:Y:S05]  /*27330*/  BRA `(.L_x_3728) ;  /* 0xfffffe28008c7947 */ /* 0x000fea000383ffff */
.L_x_3434:
[----:B0-----:R0:W1:Y:S02]  /*27340*/  SYNCS.PHASECHK.TRANS64.TRYWAIT P1, [R16+URZ+0x38800], R13 ;  /* 0x0388000d100075a7 */ /* 0x001064000802017f */
[----:B-1----:R-:W-:Y:S05]  /*27350*/  @!P1 NANOSLEEP.SYNCS 0x989680 ;  /* 0x009896800000995d */ /* 0x002fea0003900000 */
[----:B------:R-:W1:Y:S02]  /*27360*/  @!P1 SYNCS.PHASECHK.TRANS64 P1, [R16+URZ+0x38800], R13 ;  /* 0x0388000d100095a7 */ /* 0x000e64000802007f */
[----:B-1----:R-:W-:Y:S05]  /*27370*/  @!P1 BRA `(.L_x_3434) ;  /* 0xfffffffc00f09947 */ /* 0x002fea000383ffff */
[----:B------:R-:W-:Y:S05]  /*27380*/  BRA `(.L_x_3729) ;  /* 0xfffffe2c00287947 */ /* 0x000fea000383ffff */
.L_x_3440:
[----:B--2---:R2:W4:Y:S02]  /*27390*/  SYNCS.PHASECHK.TRANS64.TRYWAIT P1, [R14+URZ+0x38830], R15 ;  /* 0x0388300f0e0075a7 */ /* 0x004524000802017f */
[----:B----4-:R-:W-:Y:S05]  /*273a0*/  @!P1 NANOSLEEP.SYNCS 0x989680 ;  /* 0x009896800000995d */ /* 0x010fea0003900000 */
[----:B------:R-:W4:Y:S02]  /*273b0*/  @!P1 SYNCS.PHASECHK.TRANS64 P1, [R14+URZ+0x38830], R15 ;  /* 0x0388300f0e0095a7 */ /* 0x000f24000802007f */
[----:B----4-:R-:W-:Y:S05]  /*273c0*/  @!P1 BRA `(.L_x_3440) ;  /* 0xfffffffc00f09947 */ /* 0x010fea000383ffff */
[----:B------:R-:W-:Y:S05]  /*273d0*/  BRA `(.L_x_3439) ;  /* 0xfffffe3800f87947 */ /* 0x000fea000383ffff */
.L_x_3442:
[----:B0-----:R0:W3:Y:S02]  /*273e0*/  SYNCS.PHASECHK.TRANS64.TRYWAIT P1, [R16+URZ+0x38810], R3 ;  /* 0x03881003100075a7 */ /* 0x0010e4000802017f */
[----:B---3--:R-:W-:Y:S05]  /*273f0*/  @!P1 NANOSLEEP.SYNCS 0x989680 ;  /* 0x009896800000995d */ /* 0x008fea0003900000 */
[----:B------:R-:W3:Y:S02]  /*27400*/  @!P1 SYNCS.PHASECHK.TRANS64 P1, [R16+URZ+0x38810], R3 ;  /* 0x03881003100095a7 */ /* 0x000ee4000802007f */
[----:B---3--:R-:W-:Y:S05]  /*27410*/  @!P1 BRA `(.L_x_3442) ;  /* 0xfffffffc00f09947 */ /* 0x008fea000383ffff */
[----:B------:R-:W-:Y:S05]  /*27420*/  BRA `(.L_x_3730) ;  /* 0xfffffe3c00a87947 */ /* 0x000fea000383ffff */
.L_x_3446:
[----:B----4-:R4:W0:Y:S02]  /*27430*/  SYNCS.PHASECHK.TRANS64.TRYWAIT P1, [R14+URZ+0x38850], R15 ;  /* 0x0388500f0e0075a7 */ /* 0x010824000802017f */
[----:B0-----:R-:W-:Y:S05]  /*27440*/  @!P1 NANOSLEEP.SYNCS 0x989680 ;  /* 0x009896800000995d */ /* 0x001fea0003900000 */
[----:B------:R-:W0:Y:S02]  /*27450*/  @!P1 SYNCS.PHASECHK.TRANS64 P1, [R14+URZ+0x38850], R15 ;  /* 0x0388500f0e0095a7 */ /* 0x000e24000802007f */
[----:B0-----:R-:W-:Y:S05]  /*27460*/  @!P1 BRA `(.L_x_3446) ;  /* 0xfffffffc00f09947 */ /* 0x001fea000383ffff */
[----:B------:R-:W-:Y:S05]  /*27470*/  BRA `(.L_x_3445) ;  /* 0xfffffe3c00d47947 */ /* 0x000fea000383ffff */
.L_x_3468:
[----:B-1----:R1:W2:Y:S02]  /*27480*/  SYNCS.PHASECHK.TRANS64.TRYWAIT P1, [R199+URZ+0x38830], R15 ;  /* 0x0388300fc70075a7 */ /* 0x0022a4000802017f */
[----:B--2---:R-:W-:Y:S05]  /*27490*/  @!P1 NANOSLEEP.SYNCS 0x989680 ;  /* 0x009896800000995d */ /* 0x004fea0003900000 */
[----:B------:R-:W2:Y:S02]  /*274a0*/  @!P1 SYNCS.PHASECHK.TRANS64 P1, [R199+URZ+0x38830], R15 ;  /* 0x0388300fc70095a7 */ /* 0x000ea4000802007f */
[----:B--2---:R-:W-:Y:S05]  /*274b0*/  @!P1 BRA `(.L_x_3468) ;  /* 0xfffffffc00f09947 */ /* 0x004fea000383ffff */
[----:B------:R-:W-:Y:S05]  /*274c0*/  BRA `(.L_x_3467) ;  /* 0xfffffe7400947947 */ /* 0x000fea000383ffff */
.L_x_3473:
[----:B---3--:R3:W4:Y:S02]  /*274d0*/  SYNCS.PHASECHK.TRANS64.TRYWAIT P1, [R199+URZ+0x38850], R15 ;  /* 0x0388500fc70075a7 */ /* 0x008724000802017f */
[----:B----4-:R-:W-:Y:S05]  /*274e0*/  @!P1 NANOSLEEP.SYNCS 0x989680 ;  /* 0x009896800000995d */ /* 0x010fea0003900000 */
[----:B------:R-:W4:Y:S02]  /*274f0*/  @!P1 SYNCS.PHASECHK.TRANS64 P1, [R199+URZ+0x38850], R15 ;  /* 0x0388500fc70095a7 */ /* 0x000f24000802007f */
[----:B----4-:R-:W-:Y:S05]  /*27500*/  @!P1 BRA `(.L_x_3473) ;  /* 0xfffffffc00f09947 */ /* 0x010fea000383ffff */
[----:B------:R-:W-:Y:S05]  /*27510*/  BRA `(.L_x_3472) ;  /* 0xfffffe7800307947 */ /* 0x000fea000383ffff */
.L_x_3495:
[----:B-1----:R1:W2:Y:S02]  /*27520*/  SYNCS.PHASECHK.TRANS64.TRYWAIT P2, [R21+URZ+0x38830], R7 ;  /* 0x03883007150075a7 */ /* 0x0022a4000804017f */
[----:B--2---:R-:W-:Y:S05]  /*27530*/  @!P2 NANOSLEEP.SYNCS 0x989680 ;  /* 0x009896800000a95d */ /* 0x004fea0003900000 */
[----:B------:R-:W2:Y:S02]  /*27540*/  @!P2 SYNCS.PHASECHK.TRANS64 P2, [R21+URZ+0x38830], R7 ;  /* 0x038830071500a5a7 */ /* 0x000ea4000804007f */
[----:B--2---:R-:W-:Y:S05]  /*27550*/  @!P2 BRA `(.L_x_3495) ;  /* 0xfffffffc00f0a947 */ /* 0x004fea000383ffff */
[----:B------:R-:W-:Y:S05]  /*27560*/  BRA `(.L_x_3494) ;  /* 0xfffffeb800087947 */ /* 0x000fea000383ffff */
.L_x_3500:
[----:B---3--:R3:W4:Y:S02]  /*27570*/  SYNCS.PHASECHK.TRANS64.TRYWAIT P2, [R21+URZ+0x38850], R7 ;  /* 0x03885007150075a7 */ /* 0x008724000804017f */
[----:B----4-:R-:W-:Y:S05]  /*27580*/  @!P2 NANOSLEEP.SYNCS 0x989680 ;  /* 0x009896800000a95d */ /* 0x010fea0003900000 */
[----:B------:R-:W4:Y:S02]  /*27590*/  @!P2 SYNCS.PHASECHK.TRANS64 P2, [R21+URZ+0x38850], R7 ;  /* 0x038850071500a5a7 */ /* 0x000f24000804007f */
[----:B----4-:R-:W-:Y:S05]  /*275a0*/  @!P2 BRA `(.L_x_3500) ;  /* 0xfffffffc00f0a947 */ /* 0x010fea000383ffff */
[----:B------:R-:W-:Y:S05]  /*275b0*/  BRA `(.L_x_3499) ;  /* 0xfffffeb800a47947 */ /* 0x000fea000383ffff */
.L_x_3510:
[----:B-1----:R1:W2:Y:S02]  /*275c0*/  SYNCS.PHASECHK.TRANS64.TRYWAIT P1, [R21+URZ+0x38830], R7 ;  /* 0x03883007150075a7 */ /* 0x0022a4000802017f */
[----:B--2---:R-:W-:Y:S05]  /*275d0*/  @!P1 NANOSLEEP.SYNCS 0x989680 ;  /* 0x009896800000995d */ /* 0x004fea0003900000 */
[----:B------:R-:W2:Y:S02]  /*275e0*/  @!P1 SYNCS.PHASECHK.TRANS64 P1, [R21+URZ+0x38830], R7 ;  /* 0x03883007150095a7 */ /* 0x000ea4000802007f */
[----:B--2---:R-:W-:Y:S05]  /*275f0*/  @!P1 BRA `(.L_x_3510) ;  /* 0xfffffffc00f09947 */ /* 0x004fea000383ffff */
[----:B------:R-:W-:Y:S05]  /*27600*/  BRA `(.L_x_3509) ;  /* 0xfffffee800987947 */ /* 0x000fea000383ffff */
.L_x_3515:
[----:B---3--:R3:W4:Y:S02]  /*27610*/  SYNCS.PHASECHK.TRANS64.TRYWAIT P1, [R21+URZ+0x38850], R7 ;  /* 0x03885007150075a7 */ /* 0x008724000802017f */
[----:B----4-:R-:W-:Y:S05]  /*27620*/  @!P1 NANOSLEEP.SYNCS 0x989680 ;  /* 0x009896800000995d */ /* 0x010fea0003900000 */
[----:B------:R-:W4:Y:S02]  /*27630*/  @!P1 SYNCS.PHASECHK.TRANS64 P1, [R21+URZ+0x38850], R7 ;  /* 0x03885007150095a7 */ /* 0x000f24000802007f */
[----:B----4-:R-:W-:Y:S05]  /*27640*/  @!P1 BRA `(.L_x_3515) ;  /* 0xfffffffc00f09947 */ /* 0x010fea000383ffff */
[----:B------:R-:W-:Y:S05]  /*27650*/  BRA `(.L_x_3514) ;  /* 0xfffffeec00347947 */ /* 0x000fea000383ffff */
.L_x_3563:
        /* <DEDUP_REMOVED lines=11> */
.L_x_3732:
[----:B------:R-:W-:Y:S05]  /*27710*/  BSYNC B1 ;  /* 0x0000000000017941 */ /* 0x000fea0003800000 */
.L_x_3731:
[----:B------:R-:W-:Y:S05]  /*27720*/  BRA `(.L_x_3733) ;  /* 0xffffff78007c7947 */ /* 0x000fea000383ffff */
.L_x_3565:
[----:B------:R-:W-:Y:S01]  /*27730*/  BSSY B1, `(.L_x_3734) ;  /* 0x0000006000017945 */ /* 0x000fe20003800000 */
[----:B------:R-:W-:-:S07]  /*27740*/  IMAD.MOV.U32 R15, RZ, RZ, -0x1 ;  /* 0xffffffffff0f7424 */ /* 0x000fce00078e00ff */
[----:B0-----:R-:W-:Y:S05]  /*27750*/  WARPSYNC.COLLECTIVE R15, `(.L_x_3735) ;  /* 0x000000000f0c7348 */ /* 0x001fea0003c00000 */
[----:B------:R-:W-:Y:S02]  /*27760*/  ELECT P6, UR62, PT ;  /* 0x00000000003e782f */ /* 0x000fe400038c0000 */
[----:B------:R-:W-:Y:S01]  /*27770*/  MOV R14, UR62 ;  /* 0x0000003e000e7c02 */ /* 0x000fe20008000f00 */
[----:B0-----:R-:W-:Y:S10]  /*27780*/  ENDCOLLECTIVE ;  /* 0x000000000000791b */ /* 0x001ff40003800000 */
.L_x_3735:
[----:B------:R-:W-:Y:S05]  /*27790*/  BSYNC B1 ;  /* 0x0000000000017941 */ /* 0x000fea0003800000 */
.L_x_3734:
[----:B------:R-:W-:Y:S05]  /*277a0*/  BRA `(.L_x_3564) ;  /* 0xffffff7800747947 */ /* 0x000fea000383ffff */
.L_x_3567:
[----:B0-----:R0:W1:Y:S02]  /*277b0*/  SYNCS.PHASECHK.TRANS64.TRYWAIT P0, [R23+URZ+0x38820], R3 ;  /* 0x03882003170075a7 */ /* 0x001064000800017f */
[----:B-1----:R-:W-:Y:S05]  /*277c0*/  @!P0 NANOSLEEP.SYNCS 0x989680 ;  /* 0x009896800000895d */ /* 0x002fea0003900000 */
[----:B------:R-:W1:Y:S02]  /*277d0*/  @!P0 SYNCS.PHASECHK.TRANS64 P0, [R23+URZ+0x38820], R3 ;  /* 0x03882003170085a7 */ /* 0x000e64000800007f */
[----:B-1----:R-:W-:Y:S05]  /*277e0*/  @!P0 BRA `(.L_x_3567) ;  /* 0xfffffffc00f08947 */ /* 0x002fea000383ffff */
[----:B------:R-:W-:Y:S05]  /*277f0*/  BRA `(.L_x_3736) ;  /* 0xffffff7800847947 */ /* 0x000fea000383ffff */
.L_x_3571:
[----:B0-----:R0:W1:Y:S02]  /*27800*/  SYNCS.PHASECHK.TRANS64.TRYWAIT P0, [R3+URZ+0x388a0], R7 ;  /* 0x0388a007030075a7 */ /* 0x001064000800017f */
[----:B-1----:R-:W-:Y:S05]  /*27810*/  @!P0 NANOSLEEP.SYNCS 0x989680 ;  /* 0x009896800000895d */ /* 0x002fea0003900000 */
[----:B------:R-:W1:Y:S02]  /*27820*/  @!P0 SYNCS.PHASECHK.TRANS64 P0, [R3+URZ+0x388a0], R7 ;  /* 0x0388a007030085a7 */ /* 0x000e64000800007f */
[----:B-1----:R-:W-:Y:S05]  /*27830*/  @!P0 BRA `(.L_x_3571) ;  /* 0xfffffffc00f08947 */ /* 0x002fea000383ffff */
[----:B------:R-:W-:Y:S05]  /*27840*/  BRA `(.L_x_3737) ;  /* 0xffffff78009c7947 */ /* 0x000fea000383ffff */
.L_x_3576:
[----:B-1----:R1:W2:Y:S02]  /*27850*/  SYNCS.PHASECHK.TRANS64.TRYWAIT P0, [R3+URZ+0x388c0], R7 ;  /* 0x0388c007030075a7 */ /* 0x0022a4000800017f */
[----:B--2---:R-:W-:Y:S05]  /*27860*/  @!P0 NANOSLEEP.SYNCS 0x989680 ;  /* 0x009896800000895d */ /* 0x004fea0003900000 */
[----:B------:R-:W2:Y:S02]  /*27870*/  @!P0 SYNCS.PHASECHK.TRANS64 P0, [R3+URZ+0x388c0], R7 ;  /* 0x0388c007030085a7 */ /* 0x000ea4000800007f */
[----:B--2---:R-:W-:Y:S05]  /*27880*/  @!P0 BRA `(.L_x_3576) ;  /* 0xfffffffc00f08947 */ /* 0x004fea000383ffff */
[----:B------:R-:W-:Y:S05]  /*27890*/  BRA `(.L_x_3738) ;  /* 0xffffff7c00187947 */ /* 0x000fea000383ffff */
.L_x_3590:
[----:B0-----:R0:W1:Y:S02]  /*278a0*/  SYNCS.PHASECHK.TRANS64.TRYWAIT P1, [R10+URZ+0x388a0], R2 ;  /* 0x0388a0020a0075a7 */ /* 0x001064000802017f */
[----:B-1----:R-:W-:Y:S05]  /*278b0*/  @!P1 NANOSLEEP.SYNCS 0x989680 ;  /* 0x009896800000995d */ /* 0x002fea0003900000 */
[----:B------:R-:W1:Y:S02]  /*278c0*/  @!P1 SYNCS.PHASECHK.TRANS64 P1, [R10+URZ+0x388a0], R2 ;  /* 0x0388a0020a0095a7 */ /* 0x000e64000802007f */
[----:B-1----:R-:W-:Y:S05]  /*278d0*/  @!P1 BRA `(.L_x_3590) ;  /* 0xfffffffc00f09947 */ /* 0x002fea000383ffff */
[----:B------:R-:W-:Y:S05]  /*278e0*/  BRA `(.L_x_3739) ;  /* 0xffffff84007c7947 */ /* 0x000fea000383ffff */
.L_x_3595:
[----:B-1----:R1:W2:Y:S02]  /*278f0*/  SYNCS.PHASECHK.TRANS64.TRYWAIT P1, [R10+URZ+0x388c0], R2 ;  /* 0x0388c0020a0075a7 */ /* 0x0022a4000802017f */
[----:B--2---:R-:W-:Y:S05]  /*27900*/  @!P1 NANOSLEEP.SYNCS 0x989680 ;  /* 0x009896800000995d */ /* 0x004fea0003900000 */
[----:B------:R-:W2:Y:S02]  /*27910*/  @!P1 SYNCS.PHASECHK.TRANS64 P1, [R10+URZ+0x388c0], R2 ;  /* 0x0388c0020a0095a7 */ /* 0x000ea4000802007f */
[----:B--2---:R-:W-:Y:S05]  /*27920*/  @!P1 BRA `(.L_x_3595) ;  /* 0xfffffffc00f09947 */ /* 0x004fea000383ffff */
[----:B------:R-:W-:Y:S05]  /*27930*/  BRA `(.L_x_3740) ;  /* 0xffffff8400f47947 */ /* 0x000fea000383ffff */
.L_x_3623:
        /* <DEDUP_REMOVED lines=8> */
[----:B0-----:R-:W-:Y:S05]  /*279c0*/  WARPSYNC.COLLECTIVE R15, `(.L_x_3742) ;  /* 0x000000000f087348 */ /* 0x001fea0003c00000 */
[----:B------:R1:W2:Y:S02]  /*279d0*/  SHFL.IDX P6, R14, R13, R12, R11 ;  /* 0x0000000c0d0e7389 */ /* 0x0002a400000c000b */
[----:B012---:R-:W-:Y:S01]  /*279e0*/  ENDCOLLECTIVE ;  /* 0x000000000000791b */ /* 0x007fe20003800000 */
.L_x_3742:
[----:B------:R-:W-:Y:S05]  /*279f0*/  BSYNC B0 ;  /* 0x0000000000007941 */ /* 0x000fea0003800000 */
.L_x_3741:
[----:B------:R-:W-:Y:S05]  /*27a00*/  BRA `(.L_x_3743) ;  /* 0xffffff9c00d87947 */ /* 0x000fea000383ffff */
.L_x_3626:
[----:B0-----:R0:W1:Y:S02]  /*27a10*/  SYNCS.PHASECHK.TRANS64.TRYWAIT P0, [R17+URZ+0x38840], R0 ;  /* 0x03884000110075a7 */ /* 0x001064000800017f */
[----:B-1----:R-:W-:Y:S05]  /*27a20*/  @!P0 NANOSLEEP.SYNCS 0x989680 ;  /* 0x009896800000895d */ /* 0x002fea0003900000 */
[----:B------:R-:W1:Y:S02]  /*27a30*/  @!P0 SYNCS.PHASECHK.TRANS64 P0, [R17+URZ+0x38840], R0 ;  /* 0x03884000110085a7 */ /* 0x000e64000800007f */
[----:B-1----:R-:W-:Y:S05]  /*27a40*/  @!P0 BRA `(.L_x_3626) ;  /* 0xfffffffc00f08947 */ /* 0x002fea000383ffff */
[----:B------:R-:W-:Y:S05]  /*27a50*/  BRA `(.L_x_3744) ;  /* 0xffffffa000147947 */ /* 0x000fea000383ffff */
.L_x_3627:
        /* <DEDUP_REMOVED lines=8> */
.L_x_3746:
[----:B------:R-:W-:Y:S05]  /*27ae0*/  BSYNC B0 ;  /* 0x0000000000007941 */ /* 0x000fea0003800000 */
.L_x_3745:
        /* <DEDUP_REMOVED lines=9> */
.L_x_3747:
[----:B------:R-:W-:Y:S02]  /*27b80*/  IMAD.MOV.U32 R13, RZ, RZ, R4 ;  /* 0x000000ffff0d7224 */ /* 0x000fe400078e0004 */
[----:B------:R-:W-:Y:S02]  /*27b90*/  IMAD.MOV.U32 R12, RZ, RZ, 0x1 ;  /* 0x00000001ff0c7424 */ /* 0x000fe400078e00ff */
[----:B------:R-:W-:-:S07]  /*27ba0*/  IMAD.MOV.U32 R3, RZ, RZ, R14 ;  /* 0x000000ffff037224 */ /* 0x000fce00078e000e */
[----:B------:R-:W-:Y:S05]  /*27bb0*/  WARPSYNC.COLLECTIVE R15, `(.L_x_3748) ;  /* 0x000000000f087348 */ /* 0x000fea0003c00000 */
[----:B------:R0:W1:Y:S02]  /*27bc0*/  SHFL.IDX P6, R14, R13, R12, R11 ;  /* 0x0000000c0d0e7389 */ /* 0x00006400000c000b */
[----:B01----:R-:W-:Y:S01]  /*27bd0*/  ENDCOLLECTIVE ;  /* 0x000000000000791b */ /* 0x003fe20003800000 */
.L_x_3748:
        /* <DEDUP_REMOVED lines=15> */
.L_x_3749:
[----:B------:R-:W-:Y:S02]  /*27cd0*/  @P0 IMAD R6, R5, 0x2, R23 ;  /* 0x0000000205060824 */ /* 0x000fe400078e0217 */
[----:B------:R-:W-:Y:S02]  /*27ce0*/  IMAD.MOV.U32 R13, RZ, RZ, R4 ;  /* 0x000000ffff0d7224 */ /* 0x000fe400078e0004 */
[----:B------:R-:W-:Y:S02]  /*27cf0*/  IMAD.MOV.U32 R12, RZ, RZ, 0x2 ;  /* 0x00000002ff0c7424 */ /* 0x000fe400078e00ff */
[----:B------:R-:W-:-:S07]  /*27d00*/  IMAD.MOV.U32 R3, RZ, RZ, R14 ;  /* 0x000000ffff037224 */ /* 0x000fce00078e000e */
[----:B------:R-:W-:Y:S05]  /*27d10*/  WARPSYNC.COLLECTIVE R15, `(.L_x_3750) ;  /* 0x000000000f087348 */ /* 0x000fea0003c00000 */
[----:B------:R0:W1:Y:S02]  /*27d20*/  SHFL.IDX P6, R14, R13, R12, R11 ;  /* 0x0000000c0d0e7389 */ /* 0x00006400000c000b */
[----:B01----:R-:W-:Y:S01]  /*27d30*/  ENDCOLLECTIVE ;  /* 0x000000000000791b */ /* 0x003fe20003800000 */
.L_x_3750:
        /* <DEDUP_REMOVED lines=15> */
.L_x_3751:
[----:B------:R-:W-:Y:S02]  /*27e30*/  @P0 IMAD R6, R5, 0x2, R23 ;  /* 0x0000000205060824 */ /* 0x000fe400078e0217 */
[----:B------:R-:W-:Y:S02]  /*27e40*/  IMAD.MOV.U32 R13, RZ, RZ, R4 ;  /* 0x000000ffff0d7224 */ /* 0x000fe400078e0004 */
[----:B------:R-:W-:Y:S02]  /*27e50*/  IMAD.MOV.U32 R12, RZ, RZ, 0x3 ;  /* 0x00000003ff0c7424 */ /* 0x000fe400078e00ff */
[----:B------:R-:W-:-:S07]  /*27e60*/  IMAD.MOV.U32 R3, RZ, RZ, R14 ;  /* 0x000000ffff037224 */ /* 0x000fce00078e000e */
[----:B------:R-:W-:Y:S05]  /*27e70*/  WARPSYNC.COLLECTIVE R15, `(.L_x_3752) ;  /* 0x000000000f087348 */ /* 0x000fea0003c00000 */
[----:B------:R0:W1:Y:S02]  /*27e80*/  SHFL.IDX P6, R14, R13, R12, R11 ;  /* 0x0000000c0d0e7389 */ /* 0x00006400000c000b */
[----:B01----:R-:W-:Y:S01]  /*27e90*/  ENDCOLLECTIVE ;  /* 0x000000000000791b */ /* 0x003fe20003800000 */
.L_x_3752:
        /* <DEDUP_REMOVED lines=10> */
.L_x_3753:
[----:B------:R-:W-:Y:S01]  /*27f40*/  @!PT LDS RZ, [RZ] ;  /* 0x00000000fffff984 */ /* 0x000fe20000000800 */
[----:B------:R-:W-:Y:S01]  /*27f50*/  @!PT LDS RZ, [RZ] ;  /* 0x00000000fffff984 */ /* 0x000fe20000000800 */
[----:B------:R-:W-:Y:S01]  /*27f60*/  @!PT LDS RZ, [RZ] ;  /* 0x00000000fffff984 */ /* 0x000fe20000000800 */
[----:B------:R1:W-:Y:S01]  /*27f70*/  @P0 LDGSTS.E.BYPASS.LTC128B.128 [R6+0x23400], desc[UR50][R2.64], !P2 ;  /* 0x2340000002060fae */ /* 0x0003e2000d101d72 */
[----:B------:R-:W-:Y:S01]  /*27f80*/  IMAD.MOV.U32 R0, RZ, RZ, R14 ;  /* 0x000000ffff007224 */ /* 0x000fe200078e000e */
[----:B------:R-:W-:Y:S06]  /*27f90*/  BRA `(.L_x_3754) ;  /* 0xffffff9c00d47947 */ /* 0x000fec000383ffff */
.L_x_3632:
        /* <DEDUP_REMOVED lines=9> */
.L_x_3755:
        /* <DEDUP_REMOVED lines=10> */
.L_x_3756:
[----:B------:R-:W-:Y:S02]  /*280d0*/  IMAD.MOV.U32 R13, RZ, RZ, R3 ;  /* 0x000000ffff0d7224 */ /* 0x000fe400078e0003 */
[----:B------:R-:W-:Y:S02]  /*280e0*/  IMAD.MOV.U32 R12, RZ, RZ, 0x1 ;  /* 0x00000001ff0c7424 */ /* 0x000fe400078e00ff */
[----:B------:R-:W-:-:S07]  /*280f0*/  IMAD.MOV.U32 R4, RZ, RZ, R14 ;  /* 0x000000ffff047224 */ /* 0x000fce00078e000e */
[----:B------:R-:W-:Y:S05]  /*28100*/  WARPSYNC.COLLECTIVE R15, `(.L_x_3757) ;  /* 0x000000000f087348 */ /* 0x000fea0003c00000 */
[----:B------:R0:W1:Y:S02]  /*28110*/  SHFL.IDX P6, R14, R13, R12, R11 ;  /* 0x0000000c0d0e7389 */ /* 0x00006400000c000b */
[----:B01----:R-:W-:Y:S01]  /*28120*/  ENDCOLLECTIVE ;  /* 0x000000000000791b */ /* 0x003fe20003800000 */
.L_x_3757:
        /* <DEDUP_REMOVED lines=12> */
.L_x_3758:
[----:B------:R-:W-:Y:S02]  /*281f0*/  IMAD.MOV.U32 R13, RZ, RZ, R3 ;  /* 0x000000ffff0d7224 */ /* 0x000fe400078e0003 */
[----:B------:R-:W-:Y:S02]  /*28200*/  IMAD.MOV.U32 R12, RZ, RZ, 0x2 ;  /* 0x00000002ff0c7424 */ /* 0x000fe400078e00ff */
[----:B------:R-:W-:-:S07]  /*28210*/  IMAD.MOV.U32 R5, RZ, RZ, R14 ;  /* 0x000000ffff057224 */ /* 0x000fce00078e000e */
[----:B------:R-:W-:Y:S05]  /*28220*/  WARPSYNC.COLLECTIVE R15, `(.L_x_3759) ;  /* 0x000000000f087348 */ /* 0x000fea0003c00000 */
[----:B------:R0:W1:Y:S02]  /*28230*/  SHFL.IDX P6, R14, R13, R12, R11 ;  /* 0x0000000c0d0e7389 */ /* 0x00006400000c000b */
[----:B01----:R-:W-:Y:S01]  /*28240*/  ENDCOLLECTIVE ;  /* 0x000000000000791b */ /* 0x003fe20003800000 */
.L_x_3759:
        /* <DEDUP_REMOVED lines=10> */
.L_x_3760:
        /* <DEDUP_REMOVED lines=11> */
.L_x_3761:
        /* <DEDUP_REMOVED lines=10> */
.L_x_3762:
[----:B------:R-:W-:Y:S01]  /*28440*/  @!PT LDS RZ, [RZ] ;  /* 0x00000000fffff984 */ /* 0x000fe20000000800 */
[----:B------:R-:W-:Y:S01]  /*28450*/  @!PT LDS RZ, [RZ] ;  /* 0x00000000fffff984 */ /* 0x000fe20000000800 */
[----:B------:R-:W-:Y:S01]  /*28460*/  @!PT LDS RZ, [RZ] ;  /* 0x00000000fffff984 */ /* 0x000fe20000000800 */
[----:B------:R0:W-:Y:S01]  /*28470*/  @!P0 LDGSTS.E.BYPASS.LTC128B.128 [R26+0x21400], desc[UR50][R4.64], !P1 ;  /* 0x21400000041a8fae */ /* 0x0001e2000c901d72 */
[----:B------:R-:W-:Y:S01]  /*28480*/  IMAD.MOV.U32 R0, RZ, RZ, R14 ;  /* 0x000000ffff007224 */ /* 0x000fe200078e000e */
[----:B------:R-:W-:Y:S06]  /*28490*/  BRA `(.L_x_3763) ;  /* 0xffffffa000f47947 */ /* 0x000fec000383ffff */
.L_x_3636:
        /* <DEDUP_REMOVED lines=45> */
.L_x_3765:
[----:B------:R-:W-:Y:S05]  /*28770*/  BSYNC B0 ;  /* 0x0000000000007941 */ /* 0x000fea0003800000 */
.L_x_3764:
        /* <DEDUP_REMOVED lines=11> */
.L_x_3766:
        /* <DEDUP_REMOVED lines=39> */
.L_x_3767:
        /* <DEDUP_REMOVED lines=8> */
.L_x_3768:
        /* <DEDUP_REMOVED lines=33> */
.L_x_3769:
[----:B------:R-:W-:Y:S02]  /*28d30*/  IMAD.MOV.U32 R13, RZ, RZ, R5 ;  /* 0x000000ffff0d7224 */ /* 0x000fe400078e0005 */
[----:B------:R-:W-:-:S07]  /*28d40*/  IMAD.MOV.U32 R8, RZ, RZ, R14 ;  /* 0x000000ffff087224 */ /* 0x000fce00078e000e */
[----:B------:R-:W-:Y:S05]  /*28d50*/  WARPSYNC.COLLECTIVE R15, `(.L_x_3770) ;  /* 0x000000000f087348 */ /* 0x000fea0003c00000 */
[----:B------:R0:W1:Y:S02]  /*28d60*/  SHFL.IDX P6, R14, R13, R12, R11 ;  /* 0x0000000c0d0e7389 */ /* 0x00006400000c000b */
[----:B01----:R-:W-:Y:S01]  /*28d70*/  ENDCOLLECTIVE ;  /* 0x000000000000791b */ /* 0x003fe20003800000 */
.L_x_3770:
        /* <DEDUP_REMOVED lines=23> */
.L_x_3771:
        /* <DEDUP_REMOVED lines=9> */
.L_x_3772:
[----:B------:R-:W-:Y:S01]  /*28f80*/  IMAD.MOV.U32 R2, RZ, RZ, R14 ;  /* 0x000000ffff027224 */ /* 0x000fe200078e000e */
[----:B------:R-:W-:Y:S06]  /*28f90*/  BRA `(.L_x_3773) ;  /* 0xffffffa400dc7947 */ /* 0x000fec000383ffff */
.L_x_3641:
[----:B-1----:R1:W2:Y:S02]  /*28fa0*/  SYNCS.PHASECHK.TRANS64.TRYWAIT P0, [R23+URZ+0x38820], R0 ;  /* 0x03882000170075a7 */ /* 0x0022a4000800017f */
[----:B--2---:R-:W-:Y:S05]  /*28fb0*/  @!P0 NANOSLEEP.SYNCS 0x989680 ;  /* 0x009896800000895d */ /* 0x004fea0003900000 */
[----:B------:R-:W2:Y:S02]  /*28fc0*/  @!P0 SYNCS.PHASECHK.TRANS64 P0, [R23+URZ+0x38820], R0 ;  /* 0x03882000170085a7 */ /* 0x000ea4000800007f */
[----:B--2---:R-:W-:Y:S05]  /*28fd0*/  @!P0 BRA `(.L_x_3641) ;  /* 0xfffffffc00f08947 */ /* 0x004fea000383ffff */
[----:B------:R-:W-:Y:S05]  /*28fe0*/  BRA `(.L_x_3774) ;  /* 0xffffffa800847947 */ /* 0x000fea000383ffff */
.L_x_3644:
[----:B-1----:R1:W2:Y:S02]  /*28ff0*/  SYNCS.PHASECHK.TRANS64.TRYWAIT P0, [R17+URZ+0x38860], R0 ;  /* 0x03886000110075a7 */ /* 0x0022a4000800017f */
[----:B--2---:R-:W-:Y:S05]  /*29000*/  @!P0 NANOSLEEP.SYNCS 0x989680 ;  /* 0x009896800000895d */ /* 0x004fea0003900000 */
[----:B------:R-:W2:Y:S02]  /*29010*/  @!P0 SYNCS.PHASECHK.TRANS64 P0, [R17+URZ+0x38860], R0 ;  /* 0x03886000110085a7 */ /* 0x000ea4000800007f */
[----:B--2---:R-:W-:Y:S05]  /*29020*/  @!P0 BRA `(.L_x_3644) ;  /* 0xfffffffc00f08947 */ /* 0x004fea000383ffff */
[----:B------:R-:W-:Y:S05]  /*29030*/  BRA `(.L_x_3775) ;  /* 0xffffffa800947947 */ /* 0x000fea000383ffff */
.L_x_3645:
        /* <DEDUP_REMOVED lines=8> */
.L_x_3777:
[----:B------:R-:W-:Y:S05]  /*290c0*/  BSYNC B0 ;  /* 0x0000000000007941 */ /* 0x000fea0003800000 */
.L_x_3776:
        /* <DEDUP_REMOVED lines=15> */
.L_x_3778:
        /* <DEDUP_REMOVED lines=39> */
.L_x_3779:
[----:B------:R-:W-:Y:S02]  /*29430*/  IMAD.MOV.U32 R13, RZ, RZ, R5 ;  /* 0x000000ffff0d7224 */ /* 0x000fe400078e0005 */
[----:B------:R-:W-:-:S07]  /*29440*/  IMAD.MOV.U32 R3, RZ, RZ, R14 ;  /* 0x000000ffff037224 */ /* 0x000fce00078e000e */
[----:B------:R-:W-:Y:S05]  /*29450*/  WARPSYNC.COLLECTIVE R15, `(.L_x_3780) ;  /* 0x000000000f087348 */ /* 0x000fea0003c00000 */
[----:B------:R0:W1:Y:S02]  /*29460*/  SHFL.IDX P6, R14, R13, R12, R11 ;  /* 0x0000000c0d0e7389 */ /* 0x00006400000c000b */
[----:B01----:R-:W-:Y:S01]  /*29470*/  ENDCOLLECTIVE ;  /* 0x000000000000791b */ /* 0x003fe20003800000 */
.L_x_3780:
        /* <DEDUP_REMOVED lines=29> */
.L_x_3781:
[----:B------:R-:W-:Y:S02]  /*29650*/  IMAD.MOV.U32 R13, RZ, RZ, R5 ;  /* 0x000000ffff0d7224 */ /* 0x000fe400078e0005 */
[----:B------:R-:W-:-:S07]  /*29660*/  IMAD.MOV.U32 R3, RZ, RZ, R14 ;  /* 0x000000ffff037224 */ /* 0x000fce00078e000e */
[----:B------:R-:W-:Y:S05]  /*29670*/  WARPSYNC.COLLECTIVE R15, `(.L_x_3782) ;  /* 0x000000000f087348 */ /* 0x000fea0003c00000 */
[----:B------:R0:W1:Y:S02]  /*29680*/  SHFL.IDX P6, R14, R13, R12, R11 ;  /* 0x0000000c0d0e7389 */ /* 0x00006400000c000b */
[----:B01----:R-:W-:Y:S01]  /*29690*/  ENDCOLLECTIVE ;  /* 0x000000000000791b */ /* 0x003fe20003800000 */
.L_x_3782:
        /* <DEDUP_REMOVED lines=29> */
.L_x_3783:
[----:B------:R-:W-:Y:S02]  /*29870*/  IMAD.MOV.U32 R13, RZ, RZ, R5 ;  /* 0x000000ffff0d7224 */ /* 0x000fe400078e0005 */
[----:B------:R-:W-:-:S07]  /*29880*/  IMAD.MOV.U32 R8, RZ, RZ, R14 ;  /* 0x000000ffff087224 */ /* 0x000fce00078e000e */
[----:B------:R-:W-:Y:S05]  /*29890*/  WARPSYNC.COLLECTIVE R15, `(.L_x_3784) ;  /* 0x000000000f087348 */ /* 0x000fea0003c00000 */
[----:B------:R0:W1:Y:S02]  /*298a0*/  SHFL.IDX P6, R14, R13, R12, R11 ;  /* 0x0000000c0d0e7389 */ /* 0x00006400000c000b */
[----:B01----:R-:W-:Y:S01]  /*298b0*/  ENDCOLLECTIVE ;  /* 0x000000000000791b */ /* 0x003fe20003800000 */
.L_x_3784:
[----:B------:R-:W-:Y:S01]  /*298c0*/  IMAD.MOV.U32 R2, RZ, RZ, R14 ;  /* 0x000000ffff027224 */ /* 0x000fe200078e000e */
[----:B------:R-:W-:Y:S06]  /*298d0*/  BRA `(.L_x_3785) ;  /* 0xffffffa8002c7947 */ /* 0x000fec000383ffff */
.L_x_3652:
[----:B0-----:R0:W1:Y:S02]  /*298e0*/  SYNCS.PHASECHK.TRANS64.TRYWAIT P0, [R6+URZ+0x38840], R21 ;  /* 0x03884015060075a7 */ /* 0x001064000800017f */
[----:B-1----:R-:W-:Y:S05]  /*298f0*/  @!P0 NANOSLEEP.SYNCS 0x989680 ;  /* 0x009896800000895d */ /* 0x002fea0003900000 */
[----:B------:R-:W1:Y:S02]  /*29900*/  @!P0 SYNCS.PHASECHK.TRANS64 P0, [R6+URZ+0x38840], R21 ;  /* 0x03884015060085a7 */ /* 0x000e64000800007f */
[----:B-1----:R-:W-:Y:S05]  /*29910*/  @!P0 BRA `(.L_x_3652) ;  /* 0xfffffffc00f08947 */ /* 0x002fea000383ffff */
[----:B------:R-:W-:Y:S05]  /*29920*/  BRA `(.L_x_3786) ;  /* 0xffffffac00b87947 */ /* 0x000fea000383ffff */
.L_x_3653:
        /* <DEDUP_REMOVED lines=8> */
.L_x_3788:
[----:B------:R-:W-:Y:S05]  /*299b0*/  BSYNC B1 ;  /* 0x0000000000017941 */ /* 0x000fea0003800000 */
.L_x_3787:
        /* <DEDUP_REMOVED lines=9> */
.L_x_3789:
[----:B------:R-:W-:Y:S02]  /*29a50*/  IMAD.MOV.U32 R13, RZ, RZ, R27 ;  /* 0x000000ffff0d7224 */ /* 0x000fe400078e001b */
[----:B------:R-:W-:Y:S02]  /*29a60*/  IMAD.MOV.U32 R12, RZ, RZ, 0x1 ;  /* 0x00000001ff0c7424 */ /* 0x000fe400078e00ff */
[----:B------:R-:W-:-:S07]  /*29a70*/  IMAD.MOV.U32 R2, RZ, RZ, R14 ;  /* 0x000000ffff027224 */ /* 0x000fce00078e000e */
[----:B------:R-:W-:Y:S05]  /*29a80*/  WARPSYNC.COLLECTIVE R15, `(.L_x_3790) ;  /* 0x000000000f087348 */ /* 0x000fea0003c00000 */
[----:B------:R0:W1:Y:S02]  /*29a90*/  SHFL.IDX P6, R14, R13, R12, R11 ;  /* 0x0000000c0d0e7389 */ /* 0x00006400000c000b */
[----:B01----:R-:W-:Y:S01]  /*29aa0*/  ENDCOLLECTIVE ;  /* 0x000000000000791b */ /* 0x003fe20003800000 */
.L_x_3790:
        /* <DEDUP_REMOVED lines=11> */
.L_x_3791:
[----:B------:R-:W-:Y:S02]  /*29b60*/  IMAD.MOV.U32 R13, RZ, RZ, R27 ;  /* 0x000000ffff0d7224 */ /* 0x000fe400078e001b */
[----:B------:R-:W-:Y:S02]  /*29b70*/  IMAD.MOV.U32 R12, RZ, RZ, 0x2 ;  /* 0x00000002ff0c7424 */ /* 0x000fe400078e00ff */
[----:B------:R-:W-:-:S07]  /*29b80*/  IMAD.MOV.U32 R2, RZ, RZ, R14 ;  /* 0x000000ffff027224 */ /* 0x000fce00078e000e */
[----:B------:R-:W-:Y:S05]  /*29b90*/  WARPSYNC.COLLECTIVE R15, `(.L_x_3792) ;  /* 0x000000000f087348 */ /* 0x000fea0003c00000 */
[----:B------:R0:W1:Y:S02]  /*29ba0*/  SHFL.IDX P6, R14, R13, R12, R11 ;  /* 0x0000000c0d0e7389 */ /* 0x00006400000c000b */
[----:B01----:R-:W-:Y:S01]  /*29bb0*/  ENDCOLLECTIVE ;  /* 0x000000000000791b */ /* 0x003fe20003800000 */
.L_x_3792:
        /* <DEDUP_REMOVED lines=11> */
.L_x_3793:
[----:B------:R-:W-:Y:S02]  /*29c70*/  IMAD.MOV.U32 R13, RZ, RZ, R27 ;  /* 0x000000ffff0d7224 */ /* 0x000fe400078e001b */
[----:B------:R-:W-:Y:S02]  /*29c80*/  IMAD.MOV.U32 R12, RZ, RZ, 0x3 ;  /* 0x00000003ff0c7424 */ /* 0x000fe400078e00ff */
[----:B------:R-:W-:-:S07]  /*29c90*/  IMAD.MOV.U32 R2, RZ, RZ, R14 ;  /* 0x000000ffff027224 */ /* 0x000fce00078e000e */
[----:B------:R-:W-:Y:S05]  /*29ca0*/  WARPSYNC.COLLECTIVE R15, `(.L_x_3794) ;  /* 0x000000000f087348 */ /* 0x000fea0003c00000 */
[----:B------:R0:W1:Y:S02]  /*29cb0*/  SHFL.IDX P6, R14, R13, R12, R11 ;  /* 0x0000000c0d0e7389 */ /* 0x00006400000c000b */
[----:B01----:R-:W-:Y:S01]  /*29cc0*/  ENDCOLLECTIVE ;  /* 0x000000000000791b */ /* 0x003fe20003800000 */
.L_x_3794:
        /* <DEDUP_REMOVED lines=11> */
.L_x_3795:
[----:B------:R-:W-:Y:S01]  /*29d80*/  IMAD.MOV.U32 R2, RZ, RZ, R14 ;  /* 0x000000ffff027224 */ /* 0x000fe200078e000e */
[----:B------:R-:W-:Y:S06]  /*29d90*/  BRA `(.L_x_3796) ;  /* 0xffffffac00487947 */ /* 0x000fec000383ffff */
.L_x_3658:
[----:B---3--:R3:W4:Y:S02]  /*29da0*/  SYNCS.PHASECHK.TRANS64.TRYWAIT P0, [R6+URZ+0x38860], R21 ;  /* 0x03886015060075a7 */ /* 0x008724000800017f */
[----:B----4-:R-:W-:Y:S05]  /*29db0*/  @!P0 NANOSLEEP.SYNCS 0x989680 ;  /* 0x009896800000895d */ /* 0x010fea0003900000 */
[----:B------:R-:W4:Y:S02]  /*29dc0*/  @!P0 SYNCS.PHASECHK.TRANS64 P0, [R6+URZ+0x38860], R21 ;  /* 0x03886015060085a7 */ /* 0x000f24000800007f */
[----:B----4-:R-:W-:Y:S05]  /*29dd0*/  @!P0 BRA `(.L_x_3658) ;  /* 0xfffffffc00f08947 */ /* 0x010fea000383ffff */
[----:B------:R-:W-:Y:S05]  /*29de0*/  BRA `(.L_x_3797) ;  /* 0xffffffac00987947 */ /* 0x000fea000383ffff */
.L_x_3659:
        /* <DEDUP_REMOVED lines=8> */
.L_x_3799:
[----:B------:R-:W-:Y:S05]  /*29e70*/  BSYNC B1 ;  /* 0x0000000000017941 */ /* 0x000fea0003800000 */
.L_x_3798:
        /* <DEDUP_REMOVED lines=13> */
.L_x_3800:
        /* <DEDUP_REMOVED lines=17> */
.L_x_3801:
        /* <DEDUP_REMOVED lines=16> */
.L_x_3802:
        /* <DEDUP_REMOVED lines=19> */
.L_x_3803:
        /* <DEDUP_REMOVED lines=14> */
.L_x_3804:
        /* <DEDUP_REMOVED lines=16> */
.L_x_3805:
        /* <DEDUP_REMOVED lines=14> */
.L_x_3806:
[----:B------:R-:W-:Y:S05]  /*2a550*/  BRA `(.L_x_3807) ;  /* 0xffffffac00047947 */ /* 0x000fea000383ffff */
.L_x_3667:
        /* <DEDUP_REMOVED lines=8> */
.L_x_3809:
[----:B------:R-:W-:Y:S05]  /*2a5e0*/  BSYNC B0 ;  /* 0x0000000000007941 */ /* 0x000fea0003800000 */
.L_x_3808:
        /* <DEDUP_REMOVED lines=9> */
.L_x_3810:
        /* <DEDUP_REMOVED lines=18> */
.L_x_3811:
[----:B------:R-:W-:Y:S01]  /*2a7a0*/  IMAD.MOV.U32 R12, RZ, RZ, 0x2 ;  /* 0x00000002ff0c7424 */ /* 0x000fe200078e00ff */
[----:B------:R-:W-:-:S05]  /*2a7b0*/  SEL R4, R14, RZ, P1 ;  /* 0x000000ff0e047207 */ /* 0x000fca0000800000 */
[----:B------:R-:W-:-:S04]  /*2a7c0*/  IMAD.IADD R4, R17, 0x1, R4 ;  /* 0x0000000111047824 */ /* 0x000fc800078e0204 */
[----:B------:R-:W-:-:S07]  /*2a7d0*/  IMAD.MOV.U32 R13, RZ, RZ, R4 ;  /* 0x000000ffff0d7224 */ /* 0x000fce00078e0004 */
[----:B------:R-:W-:Y:S05]  /*2a7e0*/  WARPSYNC.COLLECTIVE R15, `(.L_x_3812) ;  /* 0x000000000f087348 */ /* 0x000fea0003c00000 */
[----:B------:R0:W1:Y:S02]  /*2a7f0*/  SHFL.UP P6, R14, R13, R12, R11 ;  /* 0x0400000c0d0e7389 */ /* 0x00006400000c000b */
[----:B01----:R-:W-:Y:S01]  /*2a800*/  ENDCOLLECTIVE ;  /* 0x000000000000791b */ /* 0x003fe20003800000 */
.L_x_3812:
[----:B------:R-:W-:Y:S01]  /*2a810*/  IMAD.MOV.U32 R12, RZ, RZ, 0x4 ;  /* 0x00000004ff0c7424 */ /* 0x000fe200078e00ff */
[----:B------:R-:W-:-:S05]  /*2a820*/  SEL R3, R14, RZ, P2 ;  /* 0x000000ff0e037207 */ /* 0x000fca0001000000 */
[----:B------:R-:W-:-:S04]  /*2a830*/  IMAD.IADD R6, R4, 0x1, R3 ;  /* 0x0000000104067824 */ /* 0x000fc800078e0203 */
[----:B------:R-:W-:-:S07]  /*2a840*/  IMAD.MOV.U32 R13, RZ, RZ, R6 ;  /* 0x000000ffff0d7224 */ /* 0x000fce00078e0006 */
[----:B------:R-:W-:Y:S05]  /*2a850*/  WARPSYNC.COLLECTIVE R15, `(.L_x_3813) ;  /* 0x000000000f087348 */ /* 0x000fea0003c00000 */
[----:B------:R0:W1:Y:S02]  /*2a860*/  SHFL.UP P6, R14, R13, R12, R11 ;  /* 0x0400000c0d0e7389 */ /* 0x00006400000c000b */
[----:B01----:R-:W-:Y:S01]  /*2a870*/  ENDCOLLECTIVE ;  /* 0x000000000000791b */ /* 0x003fe20003800000 */
.L_x_3813:
[----:B------:R-:W-:Y:S01]  /*2a880*/  IMAD.MOV.U32 R12, RZ, RZ, 0x8 ;  /* 0x00000008ff0c7424 */ /* 0x000fe200078e00ff */
[----:B------:R-:W-:-:S05]  /*2a890*/  SEL R3, R14, RZ, P3 ;  /* 0x000000ff0e037207 */ /* 0x000fca0001800000 */
[----:B------:R-:W-:-:S04]  /*2a8a0*/  IMAD.IADD R2, R6, 0x1, R3 ;  /* 0x0000000106027824 */ /* 0x000fc800078e0203 */
[----:B------:R-:W-:-:S07]  /*2a8b0*/  IMAD.MOV.U32 R13, RZ, RZ, R2 ;  /* 0x000000ffff0d7224 */ /* 0x000fce00078e0002 */
[----:B------:R-:W-:Y:S05]  /*2a8c0*/  WARPSYNC.COLLECTIVE R15, `(.L_x_3814) ;  /* 0x000000000f087348 */ /* 0x000fea0003c00000 */
[----:B------:R0:W1:Y:S02]  /*2a8d0*/  SHFL.UP P6, R14, R13, R12, R11 ;  /* 0x0400000c0d0e7389 */ /* 0x00006400000c000b */
[----:B01----:R-:W-:Y:S01]  /*2a8e0*/  ENDCOLLECTIVE ;  /* 0x000000000000791b */ /* 0x003fe20003800000 */
.L_x_3814:
[----:B------:R-:W-:Y:S01]  /*2a8f0*/  IMAD.MOV.U32 R12, RZ, RZ, 0x10 ;  /* 0x00000010ff0c7424 */ /* 0x000fe200078e00ff */
[----:B------:R-:W-:-:S05]  /*2a900*/  SEL R3, R14, RZ, P4 ;  /* 0x000000ff0e037207 */ /* 0x000fca0002000000 */
[----:B------:R-:W-:-:S04]  /*2a910*/  IMAD.IADD R3, R2, 0x1, R3 ;  /* 0x0000000102037824 */ /* 0x000fc800078e0203 */
[----:B------:R-:W-:-:S07]  /*2a920*/  IMAD.MOV.U32 R13, RZ, RZ, R3 ;  /* 0x000000ffff0d7224 */ /* 0x000fce00078e0003 */
[----:B------:R-:W-:Y:S05]  /*2a930*/  WARPSYNC.COLLECTIVE R15, `(.L_x_3815) ;  /* 0x000000000f087348 */ /* 0x000fea0003c00000 */
[----:B------:R0:W1:Y:S02]  /*2a940*/  SHFL.UP P6, R14, R13, R12, R11 ;  /* 0x0400000c0d0e7389 */ /* 0x00006400000c000b */
[----:B01----:R-:W-:Y:S01]  /*2a950*/  ENDCOLLECTIVE ;  /* 0x000000000000791b */ /* 0x003fe20003800000 */
.L_x_3815:
        /* <DEDUP_REMOVED lines=8> */
.L_x_3816:
[----:B------:R-:W-:Y:S05]  /*2a9e0*/  BRA `(.L_x_3817) ;  /* 0xffffffac00987947 */ /* 0x000fea000383ffff */
.L_x_3672:
[----:B------:R-:W-:Y:S01]  /*2a9f0*/  BSSY B0, `(.L_x_3818) ;  /* 0x0000008000007945 */ /* 0x000fe20003800000 */
[----:B-----5:R-:W-:Y:S02]  /*2aa00*/  IMAD.MOV.U32 R13, RZ, RZ, R17 ;  /* 0x000000ffff0d7224 */ /* 0x020fe400078e0011 */
[----:B------:R-:W-:Y:S02]  /*2aa10*/  IMAD.MOV.U32 R12, RZ, RZ, 0x1 ;  /* 0x00000001ff0c7424 */ /* 0x000fe400078e00ff */
[----:B------:R-:W-:Y:S02]  /*2aa20*/  IMAD.MOV.U32 R11, RZ, RZ, RZ ;  /* 0x000000ffff0b7224 */ /* 0x000fe400078e00ff */
[----:B------:R-:W-:-:S07]  /*2aa30*/  IMAD.MOV.U32 R15, RZ, RZ, -0x1 ;  /* 0xffffffffff0f7424 */ /* 0x000fce00078e00ff */
[----:B0-----:R-:W-:Y:S05]  /*2aa40*/  WARPSYNC.COLLECTIVE R15, `(.L_x_3819) ;  /* 0x000000000f087348 */ /* 0x001fea0003c00000 */
[----:B------:R1:W2:Y:S02]  /*2aa50*/  SHFL.UP P6, R14, R13, R12, R11 ;  /* 0x0400000c0d0e7389 */ /* 0x0002a400000c000b */
[----:B012---:R-:W-:Y:S01]  /*2aa60*/  ENDCOLLECTIVE ;  /* 0x000000000000791b */ /* 0x007fe20003800000 */
.L_x_3819:
[----:B------:R-:W-:Y:S05]  /*2aa70*/  BSYNC B0 ;  /* 0x0000000000007941 */ /* 0x000fea0003800000 */
.L_x_3818:
        /* <DEDUP_REMOVED lines=8> */
.L_x_3820:
[----:B------:R-:W-:Y:S01]  /*2ab00*/  IMAD.MOV.U32 R12, RZ, RZ, 0x4 ;  /* 0x00000004ff0c7424 */ /* 0x000fe200078e00ff */
[----:B------:R-:W-:-:S05]  /*2ab10*/  SEL R2, R14, RZ, P2 ;  /* 0x000000ff0e027207 */ /* 0x000fca0001000000 */
[----:B------:R-:W-:-:S04]  /*2ab20*/  IMAD.IADD R2, R13, 0x1, R2 ;  /* 0x000000010d027824 */ /* 0x000fc800078e0202 */
[----:B------:R-:W-:-:S07]  /*2ab30*/  IMAD.MOV.U32 R13, RZ, RZ, R2 ;  /* 0x000000ffff0d7224 */ /* 0x000fce00078e0002 */
[----:B------:R-:W-:Y:S05]  /*2ab40*/  WARPSYNC.COLLECTIVE R15, `(.L_x_3821) ;  /* 0x000000000f087348 */ /* 0x000fea0003c00000 */
[----:B------:R0:W1:Y:S02]  /*2ab50*/  SHFL.UP P6, R14, R13, R12, R11 ;  /* 0x0400000c0d0e7389 */ /* 0x00006400000c000b */
[----:B01----:R-:W-:Y:S01]  /*2ab60*/  ENDCOLLECTIVE ;  /* 0x000000000000791b */ /* 0x003fe20003800000 */
.L_x_3821:
[----:B------:R-:W-:Y:S01]  /*2ab70*/  IMAD.MOV.U32 R12, RZ, RZ, 0x8 ;  /* 0x00000008ff0c7424 */ /* 0x000fe200078e00ff */
[----:B------:R-:W-:-:S05]  /*2ab80*/  SEL R3, R14, RZ, P3 ;  /* 0x000000ff0e037207 */ /* 0x000fca0001800000 */
[----:B------:R-:W-:-:S04]  /*2ab90*/  IMAD.IADD R3, R2, 0x1, R3 ;  /* 0x0000000102037824 */ /* 0x000fc800078e0203 */
[----:B------:R-:W-:-:S07]  /*2aba0*/  IMAD.MOV.U32 R13, RZ, RZ, R3 ;  /* 0x000000ffff0d7224 */ /* 0x000fce00078e0003 */
[----:B------:R-:W-:Y:S05]  /*2abb0*/  WARPSYNC.COLLECTIVE R15, `(.L_x_3822) ;  /* 0x000000000f087348 */ /* 0x000fea0003c00000 */
[----:B------:R0:W1:Y:S02]  /*2abc0*/  SHFL.UP P6, R14, R13, R12, R11 ;  /* 0x0400000c0d0e7389 */ /* 0x00006400000c000b */
[----:B01----:R-:W-:Y:S01]  /*2abd0*/  ENDCOLLECTIVE ;  /* 0x000000000000791b */ /* 0x003fe20003800000 */
.L_x_3822:
[----:B------:R-:W-:Y:S01]  /*2abe0*/  IMAD.MOV.U32 R12, RZ, RZ, 0x10 ;  /* 0x00000010ff0c7424 */ /* 0x000fe200078e00ff */
[----:B------:R-:W-:-:S05]  /*2abf0*/  SEL R4, R14, RZ, P4 ;  /* 0x000000ff0e047207 */ /* 0x000fca0002000000 */
[----:B------:R-:W-:-:S04]  /*2ac00*/  IMAD.IADD R4, R3, 0x1, R4 ;  /* 0x0000000103047824 */ /* 0x000fc800078e0204 */
[----:B------:R-:W-:-:S07]  /*2ac10*/  IMAD.MOV.U32 R13, RZ, RZ, R4 ;  /* 0x000000ffff0d7224 */ /* 0x000fce00078e0004 */
[----:B------:R-:W-:Y:S05]  /*2ac20*/  WARPSYNC.COLLECTIVE R15, `(.L_x_3823) ;  /* 0x000000000f087348 */ /* 0x000fea0003c00000 */
[----:B------:R0:W1:Y:S02]  /*2ac30*/  SHFL.UP P6, R14, R13, R12, R11 ;  /* 0x0400000c0d0e7389 */ /* 0x00006400000c000b */
[----:B01----:R-:W-:Y:S01]  /*2ac40*/  ENDCOLLECTIVE ;  /* 0x000000000000791b */ /* 0x003fe20003800000 */
.L_x_3823:
        /* <DEDUP_REMOVED lines=8> */
.L_x_3824:
[----:B------:R-:W-:Y:S05]  /*2acd0*/  BRA `(.L_x_3825) ;  /* 0xffffffac00787947 */ /* 0x000fea000383ffff */
.L_x_3674:
[----:B------:R-:W-:Y:S01]  /*2ace0*/  BSSY B0, `(.L_x_3826) ;  /* 0x0000006000007945 */ /* 0x000fe20003800000 */
[----:B------:R-:W-:Y:S01]  /*2acf0*/  PLOP3.LUT P6, PT, P6, PT, PT, 0x8, 0x0 ;  /* 0x000000000000781c */ /* 0x000fe200037ce170 */
[----:B------:R-:W-:-:S12]  /*2ad00*/  IMAD.MOV.U32 R15, RZ, RZ, -0x1 ;  /* 0xffffffffff0f7424 */ /* 0x000fd800078e00ff */
[----:B0-----:R-:W-:Y:S05]  /*2ad10*/  WARPSYNC.COLLECTIVE R15, `(.L_x_3827) ;  /* 0x000000000f087348 */ /* 0x001fea0003c00000 */
[----:B------:R-:W-:Y:S01]  /*2ad20*/  VOTE.ANY R14, PT, P6 ;  /* 0x00000000000e7806 */ /* 0x000fe200030e0100 */
[----:B0-----:R-:W-:Y:S06]  /*2ad30*/  ENDCOLLECTIVE ;  /* 0x000000000000791b */ /* 0x001fec0003800000 */
.L_x_3827:
[----:B------:R-:W-:Y:S05]  /*2ad40*/  BSYNC B0 ;  /* 0x0000000000007941 */ /* 0x000fea0003800000 */
.L_x_3826:
        /* <DEDUP_REMOVED lines=9> */
.L_x_3828:
[----:B------:R-:W-:Y:S01]  /*2ade0*/  IMAD.MOV.U32 R17, RZ, RZ, R14 ;  /* 0x000000ffff117224 */ /* 0x000fe200078e000e */
[----:B------:R-:W-:Y:S06]  /*2adf0*/  BRA `(.L_x_3829) ;  /* 0xffffffac00687947 */ /* 0x000fec000383ffff */
.L_x_3676:
[----:B------:R-:W-:Y:S01]  /*2ae00*/  BSSY B0, `(.L_x_3830) ;  /* 0x0000007000007945 */ /* 0x000fe20003800000 */
[----:B------:R-:W-:Y:S02]  /*2ae10*/  IMAD.MOV.U32 R13, RZ, RZ, R3 ;  /* 0x000000ffff0d7224 */ /* 0x000fe400078e0003 */
[----:B------:R-:W-:Y:S02]  /*2ae20*/  IMAD.MOV.U32 R11, RZ, RZ, 0x1f ;  /* 0x0000001fff0b7424 */ /* 0x000fe400078e00ff */
[----:B------:R-:W-:-:S07]  /*2ae30*/  IMAD.MOV.U32 R15, RZ, RZ, -0x1 ;  /* 0xffffffffff0f7424 */ /* 0x000fce00078e00ff */
[----:B012---:R-:W-:Y:S05]  /*2ae40*/  WARPSYNC.COLLECTIVE R15, `(.L_x_3831) ;  /* 0x000000000f087348 */ /* 0x007fea0003c00000 */
[----:B------:R3:W4:Y:S02]  /*2ae50*/  SHFL.IDX P6, R14, R13, R12, R11 ;  /* 0x0000000c0d0e7389 */ /* 0x00072400000c000b */
[----:B01234-:R-:W-:Y:S01]  /*2ae60*/  ENDCOLLECTIVE ;  /* 0x000000000000791b */ /* 0x01ffe20003800000 */
.L_x_3831:
[----:B------:R-:W-:Y:S05]  /*2ae70*/  BSYNC B0 ;  /* 0x0000000000007941 */ /* 0x000fea0003800000 */
.L_x_3830:
[----:B------:R-:W-:Y:S05]  /*2ae80*/  BRA `(.L_x_3675) ;  /* 0xffffffac00607947 */ /* 0x000fea000383ffff */
.L_x_3680:
[----:B0-----:R0:W1:Y:S02]  /*2ae90*/  SYNCS.PHASECHK.TRANS64.TRYWAIT P0, [R4+URZ+0x38820], R0 ;  /* 0x03882000040075a7 */ /* 0x001064000800017f */
[----:B-1----:R-:W-:Y:S05]  /*2aea0*/  @!P0 NANOSLEEP.SYNCS 0x989680 ;  /* 0x009896800000895d */ /* 0x002fea0003900000 */
[----:B------:R-:W1:Y:S02]  /*2aeb0*/  @!P0 SYNCS.PHASECHK.TRANS64 P0, [R4+URZ+0x38820], R0 ;  /* 0x03882000040085a7 */ /* 0x000e64000800007f */
[----:B-1----:R-:W-:Y:S05]  /*2aec0*/  @!P0 BRA `(.L_x_3680) ;  /* 0xfffffffc00f08947 */ /* 0x002fea000383ffff */
[----:B------:R-:W-:Y:S05]  /*2aed0*/  BRA `(.L_x_3832) ;  /* 0xffffffb000d87947 */ /* 0x000fea000383ffff */
.L_x_3681:
        /* <DEDUP_REMOVED lines=11> */
.L_x_3834:
[----:B------:R-:W-:Y:S05]  /*2af90*/  BSYNC B0 ;  /* 0x0000000000007941 */ /* 0x000fea0003800000 */
.L_x_3833:
[----:B------:R-:W-:Y:S05]  /*2afa0*/  BRA `(.L_x_3835) ;  /* 0xffffffb000c07947 */ /* 0x000fea000383ffff */
.L_x_3682:
[----:B------:R-:W-:Y:S01]  /*2afb0*/  BSSY B0, `(.L_x_3836) ;  /* 0x0000006000007945 */ /* 0x000fe20003800000 */
[----:B------:R-:W-:-:S07]  /*2afc0*/  IMAD.MOV.U32 R15, RZ, RZ, -0x1 ;  /* 0xffffffffff0f7424 */ /* 0x000fce00078e00ff */
[----:B0-234-:R-:W-:Y:S05]  /*2afd0*/  WARPSYNC.COLLECTIVE R15, `(.L_x_3837) ;  /* 0x000000000f0c7348 */ /* 0x01dfea0003c00000 */
[----:B------:R-:W-:Y:S02]  /*2afe0*/  ELECT P6, UR62, PT ;  /* 0x00000000003e782f */ /* 0x000fe400038c0000 */
[----:B------:R-:W-:Y:S01]  /*2aff0*/  MOV R14, UR62 ;  /* 0x0000003e000e7c02 */ /* 0x000fe20008000f00 */
[----:B0-234-:R-:W-:Y:S10]  /*2b000*/  ENDCOLLECTIVE ;  /* 0x000000000000791b */ /* 0x01dff40003800000 */
.L_x_3837:
[----:B------:R-:W-:Y:S05]  /*2b010*/  BSYNC B0 ;  /* 0x0000000000007941 */ /* 0x000fea0003800000 */
.L_x_3836:
[----:B------:R-:W-:Y:S05]  /*2b020*/  BRA `(.L_x_3838) ;  /* 0xffffffb000b47947 */ /* 0x000fea000383ffff */
.L_x_3684:
[----:B0-----:R0:W1:Y:S02]  /*2b030*/  SYNCS.PHASECHK.TRANS64.TRYWAIT P1, [R5+URZ+0x38840], R0 ;  /* 0x03884000050075a7 */ /* 0x001064000802017f */
[----:B-1----:R-:W-:Y:S05]  /*2b040*/  @!P1 NANOSLEEP.SYNCS 0x989680 ;  /* 0x009896800000995d */ /* 0x002fea0003900000 */
[----:B------:R-:W1:Y:S02]  /*2b050*/  @!P1 SYNCS.PHASECHK.TRANS64 P1, [R5+URZ+0x38840], R0 ;  /* 0x03884000050095a7 */ /* 0x000e64000802007f */
[----:B-1----:R-:W-:Y:S05]  /*2b060*/  @!P1 BRA `(.L_x_3684) ;  /* 0xfffffffc00f09947 */ /* 0x002fea000383ffff */
[----:B------:R-:W-:Y:S05]  /*2b070*/  BRA `(.L_x_3839) ;  /* 0xffffffb000d47947 */ /* 0x000fea000383ffff */
.L_x_3686:
[----:B-1----:R1:W0:Y:S02]  /*2b080*/  SYNCS.PHASECHK.TRANS64.TRYWAIT P1, [R25+URZ+0x38840], R2 ;  /* 0x03884002190075a7 */ /* 0x002224000802017f */
[----:B0-----:R-:W-:Y:S05]  /*2b090*/  @!P1 NANOSLEEP.SYNCS 0x989680 ;  /* 0x009896800000995d */ /* 0x001fea0003900000 */
[----:B------:R-:W0:Y:S02]  /*2b0a0*/  @!P1 SYNCS.PHASECHK.TRANS64 P1, [R25+URZ+0x38840], R2 ;  /* 0x03884002190095a7 */ /* 0x000e24000802007f */
[----:B0-----:R-:W-:Y:S05]  /*2b0b0*/  @!P1 BRA `(.L_x_3686) ;  /* 0xfffffffc00f09947 */ /* 0x001fea000383ffff */
[----:B------:R-:W-:Y:S05]  /*2b0c0*/  BRA `(.L_x_3840) ;  /* 0xffffffb000e07947 */ /* 0x000fea000383ffff */
.L_x_3688:
[----:B------:R0:W0:Y:S02]  /*2b0d0*/  SYNCS.PHASECHK.TRANS64.TRYWAIT P1, [R5+URZ+0x38860], R0 ;  /* 0x03886000050075a7 */ /* 0x000024000802017f */
[----:B0-----:R-:W-:Y:S05]  /*2b0e0*/  @!P1 NANOSLEEP.SYNCS 0x989680 ;  /* 0x009896800000995d */ /* 0x001fea0003900000 */
[----:B------:R-:W0:Y:S02]  /*2b0f0*/  @!P1 SYNCS.PHASECHK.TRANS64 P1, [R5+URZ+0x38860], R0 ;  /* 0x03886000050095a7 */ /* 0x000e24000802007f */
[----:B0-----:R-:W-:Y:S05]  /*2b100*/  @!P1 BRA `(.L_x_3688) ;  /* 0xfffffffc00f09947 */ /* 0x001fea000383ffff */
[----:B------:R-:W-:Y:S05]  /*2b110*/  BRA `(.L_x_3841) ;  /* 0xffffffb000dc7947 */ /* 0x000fea000383ffff */
.L_x_3842:
        /* <DEDUP_REMOVED lines=14> */
.L_x_5644:


//--------------------- .text._ZN7cutlass13device_kernelIN5flash11enable_sm90INS1_16FlashAttnFwdSm90INS1_25CollectiveMainloopFwdSm90ILi2EN4cute5tupleIJNS5_1CILi1EEES8_S8_EEENS6_IJNS7_ILi64EEESA_SA_EEELi512ENS_10bfloat16_tEfNS_4arch4Sm90ELb1ELb0ELb0ELb0ELb1ELb0ELb0ELb0ELb0ELb1ELb0ELb0EEENS1_21CollectiveEpilogueFwdINS6_IJSA_NS7_ILi512EEESA_EEES9_SC_SE_Li256ELb0ELb1ELb0ELb0EEENS1_30DynamicPersistentTileSchedulerILi256ELi128ELb0ELb1ELb1EEEEEEEEEvNT_6ParamsE --------------------------
	.section	.text._ZN7cutlass13device_kernelIN5flash11enable_sm90INS1_16FlashAttnFwdSm90INS1_25CollectiveMainloopFwdSm90ILi2EN4cute5tupleIJNS5_1CILi1EEES8_S8_EEENS6_IJNS7_ILi64EEESA_SA_EEELi512ENS_10bfloat16_tEfNS_4arch4Sm90ELb1ELb0ELb0ELb0ELb1ELb0ELb0ELb0ELb0ELb1ELb0ELb0EEENS1_21CollectiveEpilogueFwdINS6_IJSA_NS7_ILi512EEESA_EEES9_SC_SE_Li256ELb0ELb1ELb0ELb0EEENS1_30DynamicPersistentTileSchedulerILi256ELi128ELb0ELb1ELb1EEEEEEEEEvNT_6ParamsE,"ax",@progbits
	.align	128
.text._ZN7cutlass13device_kernelIN5flash11enable_sm90INS1_16FlashAttnFwdSm90INS1_25CollectiveMainloopFwdSm90ILi2EN4cute5tupleIJNS5_1CILi1EEES8_S8_EEENS6_IJNS7_ILi64EEESA_SA_EEELi512ENS_10bfloat16_tEfNS_4arch4Sm90ELb1ELb0ELb0ELb0ELb1ELb0ELb0ELb0ELb0ELb1ELb0ELb0EEENS1_21CollectiveEpilogueFwdINS6_IJSA_NS7_ILi512EEESA_EEES9_SC_SE_Li256ELb0ELb1ELb0ELb0EEENS1_30DynamicPersistentTileSchedulerILi256ELi128ELb0ELb1ELb1EEEEEEEEEvNT_6ParamsE:
        .type           _ZN7cutlass13device_kernelIN5flash11enable_sm90INS1_16FlashAttnFwdSm90INS1_25CollectiveMainloopFwdSm90ILi2EN4cute5tupleIJNS5_1CILi1EEES8_S8_EEENS6_IJNS7_ILi64EEESA_SA_EEELi512ENS_10bfloat16_tEfNS_4arch4Sm90ELb1ELb0ELb0ELb0ELb1ELb0ELb0ELb0ELb0ELb1ELb0ELb0EEENS1_21CollectiveEpilogueFwdINS6_IJSA_NS7_ILi512EEESA_EEES9_SC_SE_Li256ELb0ELb1ELb0ELb0EEENS1_30DynamicPersistentTileSchedulerILi256ELi128ELb0ELb1ELb1EEEEEEEEEvNT_6ParamsE,@function
        .size           _ZN7cutlass13device_kernelIN5flash11enable_sm90INS1_16FlashAttnFwdSm90INS1_25CollectiveMainloopFwdSm90ILi2EN4cute5tupleIJNS5_1CILi1EEES8_S8_EEENS6_IJNS7_ILi64EEESA_SA_EEELi512ENS_10bfloat16_tEfNS_4arch4Sm90ELb1ELb0ELb0ELb0ELb1ELb0ELb0ELb0ELb0ELb1ELb0ELb0EEENS1_21CollectiveEpilogueFwdINS6_IJSA_NS7_ILi512EEESA_EEES9_SC_SE_Li256ELb0ELb1ELb0ELb0EEENS1_30DynamicPersistentTileSchedulerILi256ELi128ELb0ELb1ELb1EEEEEEEEEvNT_6ParamsE,(.L_x_5645 - _ZN7cutlass13device_kernelIN5flash11enable_sm90INS1_16FlashAttnFwdSm90INS1_25CollectiveMainloopFwdSm90ILi2EN4cute5tupleIJNS5_1CILi1EEES8_S8_EEENS6_IJNS7_ILi64EEESA_SA_EEELi512ENS_10bfloat16_tEfNS_4arch4Sm90ELb1ELb0ELb0ELb0ELb1ELb0ELb0ELb0ELb0ELb1ELb0ELb0EEENS1_21CollectiveEpilogueFwdINS6_IJSA_NS7_ILi512EEESA_EEES9_SC_SE_Li256ELb0ELb1ELb0ELb0EEENS1_30DynamicPersistentTileSchedulerILi256ELi128ELb0ELb1ELb1EEEEEEEEEvNT_6ParamsE)
        .other          _ZN7cutlass13device_kernelIN5flash11enable_sm90INS1_16FlashAttnFwdSm90INS1_25CollectiveMainloopFwdSm90ILi2EN4cute5tupleIJNS5_1CILi1EEES8_S8_EEENS6_IJNS7_ILi64EEESA_SA_EEELi512ENS_10bfloat16_tEfNS_4arch4Sm90ELb1ELb0ELb0ELb0ELb1ELb0ELb0ELb0ELb0ELb1ELb0ELb0EEENS1_21CollectiveEpilogueFwdINS6_IJSA_NS7_ILi512EEESA_EEES9_SC_SE_Li256ELb0ELb1ELb0ELb0EEENS1_30DynamicPersistentTileSchedulerILi256ELi128ELb0ELb1ELb1EEEEEEEEEvNT_6ParamsE,@"STO_CUDA_ENTRY STV_DEFAULT"
_ZN7cutlass13device_kernelIN5flash11enable_sm90INS1_16FlashAttnFwdSm90INS1_25CollectiveMainloopFwdSm90ILi2EN4cute5tupleIJNS5_1CILi1EEES8_S8_EEENS6_IJNS7_ILi64EEESA_SA_EEELi512ENS_10bfloat16_tEfNS_4arch4Sm90ELb1ELb0ELb0ELb0ELb1ELb0ELb0ELb0ELb0ELb1ELb0ELb0EEENS1_21CollectiveEpilogueFwdINS6_IJSA_NS7_ILi512EEESA_EEES9_SC_SE_Li256ELb0ELb1ELb0ELb0EEENS1_30DynamicPersistentTileSchedulerILi256ELi128ELb0ELb1ELb1EEEEEEEEEvNT_6ParamsE:
        /* <DEDUP_REMOVED lines=41> */
.L_x_3843:
        /* <DEDUP_REMOVED lines=22> */
.L_x_3844:
        /* <DEDUP_REMOVED lines=18> */
.L_x_3845:
        /* <DEDUP_REMOVED lines=22> */
.L_x_3846:
        /* <DEDUP_REMOVED lines=23> */
.L_x_3847:
        /* <DEDUP_REMOVED lines=8> */
.L_x_3849:
        /* <DEDUP_REMOVED lines=25> */
[----:B------:R-:W-:Y:S02]  /*09f0*/  SHF.R.S32.HI R5, RZ, 0x4, R2 ;  /* 0x00000004ff057819 */ /* 0x000fe40000011402 */
[----:B------:R-:W-:Y:S02]  /*0a00*/  SHF.R.S32.HI R11, RZ, 0x5, R6 ;  /* 0x00000005ff0b7819 */ /* 0x000fe40000011406 */
[C---:B------:R-:W-:Y:S02]  /*0a10*/  LEA.HI R0, R2.reuse, R5, RZ, 0x1 ;  /* 0x0000000502007211 */ /* 0x040fe400078f08ff */
[----:B------:R-:W-:Y:S02]  /*0a20*/  LOP3.LUT R7, R2, 0xfffffff0, RZ, 0xc0, !PT ;  /* 0xfffffff002077812 */ /* 0x000fe400078ec0ff */
[----:B------:R-:W-:Y:S02]  /*0a30*/  LOP3.LUT R4, R0, 0x1ffffffe, RZ, 0xc0, !PT ;  /* 0x1ffffffe00047812 */ /* 0x000fe400078ec0ff */
[----:B------:R-:W-:-:S02]  /*0a40*/  LEA.HI R0, R3, R216, RZ, 0x7 ;  /* 0x000000d803007211 */ /* 0x000fc400078f38ff */
[----:B------:R-:W-:Y:S01]  /*0a50*/  SHF.R.S32.HI R6, RZ, 0x1f, R6 ;  /* 0x0000001fff067819 */ /* 0x000fe20000011406 */
[----:B------:R-:W-:Y:S01]  /*0a60*/  IMAD.IADD R8, R5, 0x1, -R4 ;  /* 0x0000000105087824 */ /* 0x000fe200078e0a04 */
[----:B------:R-:W-:Y:S01]  /*0a70*/  LEA.HI R4, R3, R216, RZ, 0x2 ;  /* 0x000000d803047211 */ /* 0x000fe200078f10ff */
[----:B0-----:R-:W-:Y:S01]  /*0a80*/  ULEA UR42, UR40, UR42, 0x18 ;  /* 0x0000002a282a7291 */ /* 0x001fe2000f8ec03f */
[----:B------:R-:W-:Y:S02]  /*0a90*/  LOP3.LUT R5, R0, 0xffffff80, RZ, 0xc0, !PT ;  /* 0xffffff8000057812 */ /* 0x000fe400078ec0ff */
[----:B------:R-:W-:Y:S02]  /*0aa0*/  LOP3.LUT R9, R4, 0xfffffffc, RZ, 0xc0, !PT ;  /* 0xfffffffc04097812 */ /* 0x000fe400078ec0ff */
[----:B------:R-:W-:Y:S01]  /*0ab0*/  LEA.HI R2, R6, R11, RZ, 0x2 ;  /* 0x0000000b06027211 */ /* 0x000fe200078f10ff */
[C---:B------:R-:W-:Y:S01]  /*0ac0*/  IMAD.IADD R6, R216.reuse, 0x1, -R7 ;  /* 0x00000001d8067824 */ /* 0x040fe200078e0a07 */
[----:B------:R-:W-:Y:S01]  /*0ad0*/  SHF.R.S32.HI R211, RZ, 0x7, R0 ;  /* 0x00000007ffd37819 */ /* 0x000fe20000011400 */
[----:B------:R-:W-:Y:S01]  /*0ae0*/  IMAD.IADD R5, R216, 0x1, -R5 ;  /* 0x00000001d8057824 */ /* 0x000fe200078e0a05 */
[----:B------:R-:W-:Y:S01]  /*0af0*/  LOP3.LUT R4, R2, 0x3ffffc, RZ, 0xc0, !PT ;  /* 0x003ffffc02047812 */ /* 0x000fe200078ec0ff */
[----:B------:R-:W-:Y:S01]  /*0b00*/  IMAD.IADD R12, R216, 0x1, -R9 ;  /* 0x00000001d80c7824 */ /* 0x000fe200078e0a09 */
[--C-:B------:R-:W-:Y:S01]  /*0b10*/  SHF.R.S32.HI R7, RZ, 0x1f, R6.reuse ;  /* 0x0000001fff077819 */ /* 0x100fe20000011406 */
[----:B------:R-:W-:Y:S01]  /*0b20*/  IMAD R15, R211, 0x100, R6 ;  /* 0x00000100d30f7824 */ /* 0x000fe200078e0206 */
[----:B------:R-:W-:-:S02]  /*0b30*/  SHF.R.S32.HI R2, RZ, 0x1f, R5 ;  /* 0x0000001fff027819 */ /* 0x000fc40000011405 */
[----:B------:R-:W-:Y:S02]  /*0b40*/  LEA.HI R9, R12, R12, RZ, 0x1 ;  /* 0x0000000c0c097211 */ /* 0x000fe400078f08ff */
[----:B------:R-:W-:Y:S02]  /*0b50*/  LEA.HI R7, R7, R6, RZ, 0x3 ;  /* 0x0000000607077211 */ /* 0x000fe400078f18ff */
[----:B------:R-:W-:Y:S02]  /*0b60*/  IADD3 R10, R11, -R4, RZ ;  /* 0x800000040b0a7210 */ /* 0x000fe40007ffe0ff */
[----:B------:R-:W-:Y:S02]  /*0b70*/  LEA.HI R4, R2, R5, RZ, 0x2 ;  /* 0x0000000502047211 */ /* 0x000fe400078f10ff */
[----:B------:R-:W-:Y:S01]  /*0b80*/  LOP3.LUT R13, R9, 0x1ffffffe, RZ, 0xc0, !PT ;  /* 0x1ffffffe090d7812 */ /* 0x000fe200078ec0ff */
[----:B------:R-:W-:Y:S01]  /*0b90*/  IMAD R14, R10, 0x10, R15 ;  /* 0x000000100a0e7824 */ /* 0x000fe200078e020f */
        /* <DEDUP_REMOVED lines=13> */
[----:B------:R-:W-:-:S02]  /*0c70*/  LOP3.LUT R10, R10, 0x7ffffe00, RZ, 0xc0, !PT ;  /* 0x7ffffe000a0a7812 */ /* 0x000fc400078ec0ff */
[----:B------:R-:W-:Y:S01]  /*0c80*/  LOP3.LUT R4, R4, 0x1c0, RZ, 0xc0, !PT ;  /* 0x000001c004047812 */ /* 0x000fe200078ec0ff */
[----:B------:R-:W-:Y:S01]  /*0c90*/  IMAD.IADD R209, R216, 0x1, -R209 ;  /* 0x00000001d8d17824 */ /* 0x000fe200078e0ad1 */
[----:B------:R-:W-:Y:S01]  /*0ca0*/  LEA R215, R14, R7, 0x6 ;  /* 0x000000070ed77211 */ /* 0x000fe200078e30ff */
[----:B------:R-:W-:Y:S01]  /*0cb0*/  IMAD R10, R11, 0x400, R10 ;  /* 0x000004000b0a7824 */ /* 0x000fe200078e020a */
[----:B------:R-:W-:Y:S01]  /*0cc0*/  LOP3.LUT R7, R4, 0x8, R7, 0xf8, !PT ;  /* 0x0000000804077812 */ /* 0x000fe200078ef807 */
[----:B------:R-:W-:Y:S01]  /*0cd0*/  IMAD.SHL.U32 R17, R209, 0x8, RZ ;  /* 0x00000008d1117824 */ /* 0x000fe200078e00ff */
[----:B------:R-:W-:Y:S02]  /*0ce0*/  SHF.R.U32.HI R4, RZ, 0x3, R4 ;  /* 0x00000003ff047819 */ /* 0x000fe40000011604 */
[----:B------:R-:W-:Y:S01]  /*0cf0*/  LEA.HI R5, R5, R2, RZ, 0x3 ;  /* 0x0000000205057211 */ /* 0x000fe200078f18ff */
[----:B------:R-:W-:Y:S01]  /*0d00*/  VIADD R190, R17, 0x40 ;  /* 0x0000004011be7836 */ /* 0x000fe20000000000 */
[----:B------:R-:W-:Y:S01]  /*0d10*/  LOP3.LUT R7, R7, R4, RZ, 0x3c, !PT ;  /* 0x0000000407077212 */ /* 0x000fe200078e3cff */
[----:B------:R-:W-:Y:S01]  /*0d20*/  VIADD R189, R17, 0x80 ;  /* 0x0000008011bd7836 */ /* 0x000fe20000000000 */
        /* <DEDUP_REMOVED lines=14> */
[----:B------:R-:W-:Y:S01]  /*0e10*/  IADD3 R0, R211, -R0, RZ ;  /* 0x80000000d3007210 */ /* 0x000fe20007ffe0ff */
[----:B------:R-:W-:Y:S01]  /*0e20*/  VIADD R212, R17, 0x1c0 ;  /* 0x000001c011d47836 */ /* 0x000fe20000000000 */
[----:B------:R-:W-:Y:S01]  /*0e30*/  SHF.R.S32.HI R210, RZ, 0x3, R3 ;  /* 0x00000003ffd27819 */ /* 0x000fe20000011403 */
[----:B------:R-:W-:Y:S01]  /*0e40*/  VIADD R22, R19, 0x26820 ;  /* 0x0002682013167836 */ /* 0x000fe20000000000 */
[----:B------:R-:W-:Y:S01]  /*0e50*/  SHF.L.U32 R18, R0, 0x8, RZ ;  /* 0x0000000800127819 */ /* 0x000fe200000006ff */
[----:B------:R-:W-:Y:S01]  /*0e60*/  IMAD R16, R6, 0x10, R5 ;  /* 0x0000001006107824 */ /* 0x000fe200078e0205 */
        /* <DEDUP_REMOVED lines=12> */
.L_x_3910:
        /* <DEDUP_REMOVED lines=12> */
[----:B01234-:R-:W-:Y:S05]  /*0ff0*/  @!P0 BRA `(.L_x_3850) ;  /* 0x0000000000208947 */ /* 0x01ffea0003800000 */
        /* <DEDUP_REMOVED lines=8> */
.L_x_3850:
[----:B------:R-:W-:Y:S01]  /*1080*/  ULDC UR7, c[0x0][0xc54] ;  /* 0x0003150000077ab9 */ /* 0x000fe20000000800 */
[----:B------:R-:W-:Y:S01]  /*1090*/  UMOV UR6, UR9 ;  /* 0x0000000900067c82 */ /* 0x000fe20008000000 */
[----:B------:R-:W-:-:S11]  /*10a0*/  UISETP.NE.AND UP0, UPT, UR7, 0x1, UPT ;  /* 0x000000010700788c */ /* 0x000fd6000bf05270 */
[----:B------:R-:W-:Y:S02]  /*10b0*/  @UP0 ULDC.64 UR10, c[0x0][0xc58] ;  /* 0x00031600000a0ab9 */ /* 0x000fe40000000a00 */
[----:B------:R-:W-:-:S04]  /*10c0*/  UIMAD.WIDE.U32 UR4, UR9, UR10, URZ ;  /* 0x0000000a090472a5 */ /* 0x000fc8000f8e003f */
[----:B------:R-:W-:-:S04]  /*10d0*/  @UP0 USHF.R.U32.HI UR6, URZ, UR11, UR5 ;  /* 0x0000000b3f060299 */ /* 0x000fc80008011605 */
[----:B------:R-:W-:-:S12]  /*10e0*/  UIMAD UR4, UR6, UR7, URZ ;  /* 0x00000007060472a4 */ /* 0x000fd8000f8e023f */
.L_x_3851:
[----:B------:R-:W-:Y:S01]  /*10f0*/  ULDC UR45, c[0x0][0xc48] ;  /* 0x00031200002d7ab9 */ /* 0x000fe20000000800 */
[----:B------:R-:W-:Y:S01]  /*1100*/  ULDC.64 UR10, c[0x0][0x418] ;  /* 0x00010600000a7ab9 */ /* 0x000fe20000000a00 */
[----:B------:R-:W-:Y:S02]  /*1110*/  UISETP.NE.AND UP1, UPT, UR45, 0x1, UPT ;  /* 0x000000012d00788c */ /* 0x000fe4000bf25270 */
[----:B------:R-:W-:Y:S02]  /*1120*/  UISETP.NE.U32.AND UP0, UPT, UR10, URZ, UPT ;  /* 0x0000003f0a00728c */ /* 0x000fe4000bf05070 */
[----:B------:R-:W-:Y:S02]  /*1130*/  UIADD3 UR4, UR9, -UR4, URZ ;  /* 0x8000000409047290 */ /* 0x000fe4000fffe03f */
[----:B------:R-:W-:Y:S02]  /*1140*/  ULOP3.LUT UR6, URZ, UR6, URZ, 0x33, !UPT ;  /* 0x000000063f067292 */ /* 0x000fe4000f8e333f */
[----:B------:R-:W-:Y:S01]  /*1150*/  UISETP.NE.AND.EX UP0, UPT, UR11, URZ, UPT, UP0 ;  /* 0x0000003f0b00728c */ /* 0x000fe2000bf05300 */
[----:B------:R-:W-:Y:S01]  /*1160*/  ULDC UR5, c[0x0][0xc3c] ;  /* 0x00030f0000057ab9 */ /* 0x000fe20000000800 */
[----:B------:R-:W-:Y:S01]  /*1170*/  ULDC UR9, c[0x0][0xc54] ;  /* 0x0003150000097ab9 */ /* 0x000fe20000000800 */
[----:B------:R-:W-:Y:S01]  /*1180*/  ULDC UR48, c[0x0][0x424] ;  /* 0x0001090000307ab9 */ /* 0x000fe20000000800 */
[----:B------:R-:W-:-:S02]  /*1190*/  UISETP.NE.AND UP2, UPT, UR46, 0x1, UPT ;  /* 0x000000012e00788c */ /* 0x000fc4000bf45270 */
[----:B------:R-:W-:Y:S02]  /*11a0*/  UIADD3 UR6, UR6, UR5, URZ ;  /* 0x0000000506067290 */ /* 0x000fe4000fffe03f */
[----:B------:R-:W-:Y:S02]  /*11b0*/  UIMAD UR8, UR8, UR9, UR4 ;  /* 0x00000009080872a4 */ /* 0x000fe4000f8e0204 */
[----:B------:R-:W-:Y:S01]  /*11c0*/  USEL UR48, UR48, 0x1, UP0 ;  /* 0x0000000130307887 */ /* 0x000fe20008000000 */
[----:B------:R-:W-:Y:S01]  /*11d0*/  PLOP3.LUT P0, PT, PT, PT, UP2, 0x80, 0x0 ;  /* 0x000000000000781c */ /* 0x000fe20003f0f028 */
[----:B------:R-:W-:Y:S01]  /*11e0*/  ULDC UR7, c[0x0][0x2f0] ;  /* 0x0000bc0000077ab9 */ /* 0x000fe20000000800 */
[----:B------:R-:W-:Y:S01]  /*11f0*/  @UP1 ULDC UR4, c[0x0][0xc4c] ;  /* 0x0003130000041ab9 */ /* 0x000fe20000000800 */
[----:B------:R-:W-:Y:S02]  /*1200*/  USHF.L.U32 UR44, UR6, 0x6, URZ ;  /* 0x00000006062c7899 */ /* 0x000fe4000800063f */
        /* <DEDUP_REMOVED lines=8> */
[----:B------:R-:W-:-:S02]  /*1290*/  UIMAD UR45, UR45, UR5, UR8 ;  /* 0x000000052d2d72a4 */ /* 0x000fc4000f8e0208 */
[----:B------:R-:W-:Y:S01]  /*12a0*/  USHF.R.S32.HI UR52, URZ, 0x6, UR4 ;  /* 0x000000063f347899 */ /* 0x000fe20008011404 */
[----:B------:R-:W-:Y:S11]  /*12b0*/  @!P0 BRA `(.L_x_3852) ;  /* 0x0000001c00708947 */ /* 0x000ff60003800000 */
[----:B------:R-:W0:Y:S01]  /*12c0*/  LDC R0, c[0x0][0x448] ;  /* 0x00011200ff007b82 */ /* 0x000e220000000800 */
[----:B------:R-:W-:Y:S01]  /*12d0*/  UIADD3 UR5, UR44, 0x3f, URZ ;  /* 0x0000003f2c057890 */ /* 0x000fe2000fffe03f */
[----:B------:R-:W-:Y:S01]  /*12e0*/  CS2R R150, SRZ ;  /* 0x0000000000967805 */ /* 0x000fe2000001ff00 */
[----:B------:R-:W-:Y:S01]  /*12f0*/  ULDC UR4, c[0x0][0x288] ;  /* 0x0000a20000047ab9 */ /* 0x000fe20000000800 */
[----:B------:R-:W-:Y:S01]  /*1300*/  CS2R R148, SRZ ;  /* 0x0000000000947805 */ /* 0x000fe2000001ff00 */
[----:B------:R-:W-:Y:S01]  /*1310*/  UIADD3 UR4, -UR4, 0x40, URZ ;  /* 0x0000004004047890 */ /* 0x000fe2000fffe13f */
[----:B------:R-:W-:Y:S02]  /*1320*/  CS2R R146, SRZ ;  /* 0x0000000000927805 */ /* 0x000fe4000001ff00 */
[----:B------:R-:W-:Y:S02]  /*1330*/  CS2R R144, SRZ ;  /* 0x0000000000907805 */ /* 0x000fe4000001ff00 */
[----:B------:R-:W-:Y:S01]  /*1340*/  CS2R R142, SRZ ;  /* 0x00000000008e7805 */ /* 0x000fe2000001ff00 */
[----:B------:R-:W-:Y:S01]  /*1350*/  UIMAD UR4, UR48, UR7, UR4 ;  /* 0x00000007300472a4 */ /* 0x000fe2000f8e0204 */
        /* <DEDUP_REMOVED lines=14> */
[----:B0-----:R-:W-:Y:S02]  /*1440*/  ISETP.NE.AND P0, PT, R0, 0x1, PT ;  /* 0x000000010000780c */ /* 0x001fe40003f05270 */
[----:B------:R-:W-:Y:S02]  /*1450*/  CS2R R116, SRZ ;  /* 0x0000000000747805 */ /* 0x000fe4000001ff00 */
[----:B------:R-:W-:Y:S02]  /*1460*/  MOV R0, UR5 ;  /* 0x0000000500007c02 */ /* 0x000fe40008000f00 */
        /* <DEDUP_REMOVED lines=10> */
[----:B------:R-:W0:Y:S01]  /*1510*/  @P0 LDC R3, c[0x0][0x44c] ;  /* 0x00011300ff030b82 */ /* 0x000e220000000800 */
[----:B------:R-:W-:Y:S02]  /*1520*/  CS2R R170, SRZ ;  /* 0x0000000000aa7805 */ /* 0x000fe4000001ff00 */
[----:B------:R-:W-:Y:S02]  /*1530*/  CS2R R90, SRZ ;  /* 0x00000000005a7805 */ /* 0x000fe4000001ff00 */
[----:B------:R-:W-:Y:S02]  /*1540*/  CS2R R172, SRZ ;  /* 0x0000000000ac7805 */ /* 0x000fe4000001ff00 */
[----:B------:R-:W-:-:S02]  /*1550*/  CS2R R86, SRZ ;  /* 0x0000000000567805 */ /* 0x000fc4000001ff00 */
[----:B------:R-:W-:Y:S02]  /*1560*/  CS2R R174, SRZ ;  /* 0x0000000000ae7805 */ /* 0x000fe4000001ff00 */
[----:B------:R-:W-:Y:S02]  /*1570*/  CS2R R82, SRZ ;  /* 0x0000000000527805 */ /* 0x000fe4000001ff00 */
[----:B------:R-:W-:Y:S01]  /*1580*/  CS2R R176, SRZ ;  /* 0x0000000000b07805 */ /* 0x000fe2000001ff00 */
[----:B------:R-:W1:Y:S01]  /*1590*/  @P0 LDC R4, c[0x0][0x450] ;  /* 0x00011400ff040b82 */ /* 0x000e620000000800 */
        /* <DEDUP_REMOVED lines=14> */
[----:B------:R-:W-:Y:S01]  /*1680*/  CS2R R198, SRZ ;  /* 0x0000000000c67805 */ /* 0x000fe2000001ff00 */
[----:B0-----:R-:W-:Y:S01]  /*1690*/  @P0 IMAD.HI.U32 R3, R3, UR5, RZ ;  /* 0x0000000503030c27 */ /* 0x001fe2000f8e00ff */
[----:B------:R-:W-:-:S02]  /*16a0*/  CS2R R50, SRZ ;  /* 0x0000000000327805 */ /* 0x000fc4000001ff00 */
[----:B------:R-:W-:Y:S02]  /*16b0*/  CS2R R200, SRZ ;  /* 0x0000000000c87805 */ /* 0x000fe4000001ff00 */
[----:B------:R-:W-:Y:S02]  /*16c0*/  CS2R R46, SRZ ;  /* 0x00000000002e7805 */ /* 0x000fe4000001ff00 */
[----:B------:R-:W-:Y:S02]  /*16d0*/  CS2R R202, SRZ ;  /* 0x0000000000ca7805 */ /* 0x000fe4000001ff00 */
[----:B------:R-:W-:Y:S02]  /*16e0*/  CS2R R42, SRZ ;  /* 0x00000000002a7805 */ /* 0x000fe4000001ff00 */
[----:B------:R-:W-:Y:S02]  /*16f0*/  CS2R R204, SRZ ;  /* 0x0000000000cc7805 */ /* 0x000fe4000001ff00 */
[----:B------:R-:W-:-:S02]  /*1700*/  CS2R R38, SRZ ;  /* 0x0000000000267805 */ /* 0x000fc4000001ff00 */
[----:B-1----:R-:W-:Y:S02]  /*1710*/  @P0 SHF.R.U32.HI R0, RZ, R4, R3 ;  /* 0x00000004ff000219 */ /* 0x002fe40000011603 */
[----:B------:R-:W-:Y:S02]  /*1720*/  CS2R R206, SRZ ;  /* 0x0000000000ce7805 */ /* 0x000fe4000001ff00 */
[----:B------:R-:W-:Y:S02]  /*1730*/  PLOP3.LUT P0, PT, PT, PT, PT, 0x80, 0x0 ;  /* 0x000000000000781c */ /* 0x000fe40003f0f070 */
[----:B------:R-:W-:Y:S01]  /*1740*/  CS2R R34, SRZ ;  /* 0x0000000000227805 */ /* 0x000fe2000001ff00 */
[----:B------:R-:W-:Y:S01]  /*1750*/  IMAD.MOV.U32 R208, RZ, RZ, RZ ;  /* 0x000000ffffd07224 */ /* 0x000fe200078e00ff */
[----:B------:R-:W-:Y:S01]  /*1760*/  CS2R R30, SRZ ;  /* 0x00000000001e7805 */ /* 0x000fe2000001ff00 */
[----:B------:R-:W-:Y:S01]  /*1770*/  VIADD R3, R0, UR4 ;  /* 0x0000000400037c36 */ /* 0x000fe20008000000 */
[----:B------:R-:W-:Y:S01]  /*1780*/  CS2R R26, SRZ ;  /* 0x00000000001a7805 */ /* 0x000fe2000001ff00 */
[----:B------:R-:W-:-:S02]  /*1790*/  IMAD.MOV.U32 R0, RZ, RZ, RZ ;  /* 0x000000ffff007224 */ /* 0x000fc400078e00ff */
[----:B------:R-:W-:Y:S01]  /*17a0*/  IMAD.MOV.U32 R7, RZ, RZ, RZ ;  /* 0x000000ffff077224 */ /* 0x000fe200078e00ff */
[----:B------:R-:W-:Y:S01]  /*17b0*/  SHF.R.S32.HI R4, RZ, 0x1f, R3 ;  /* 0x0000001fff047819 */ /* 0x000fe20000011403 */
[----:B------:R-:W-:-:S03]  /*17c0*/  IMAD.MOV.U32 R21, RZ, RZ, RZ ;  /* 0x000000ffff157224 */ /* 0x000fc600078e00ff */
[----:B------:R-:W-:Y:S01]  /*17d0*/  LEA.HI R4, R4, R3, RZ, 0x6 ;  /* 0x0000000304047211 */ /* 0x000fe200078f30ff */
[----:B------:R-:W-:-:S03]  /*17e0*/  IMAD.MOV.U32 R3, RZ, RZ, RZ ;  /* 0x000000ffff037224 */ /* 0x000fc600078e00ff */
[----:B------:R-:W-:-:S04]  /*17f0*/  SHF.R.S32.HI R4, RZ, 0x6, R4 ;  /* 0x00000006ff047819 */ /* 0x000fc80000011404 */
[----:B------:R-:W-:-:S04]  /*1800*/  VIMNMX R4, R4, UR52, PT ;  /* 0x0000003404047c48 */ /* 0x000fc8000bfe0100 */
[----:B------:R-:W-:-:S13]  /*1810*/  ISETP.GE.AND P1, PT, R4, 0x1, PT ;  /* 0x000000010400780c */ /* 0x000fda0003f26270 */
        /* <DEDUP_REMOVED lines=15> */
.L_x_3854:
[----:B------:R-:W-:Y:S01]  /*1910*/  ULEA UR21, UR38, UR42, 0x3 ;  /* 0x0000002a26157291 */ /* 0x000fe2000f8e183f */
[----:B------:R-:W-:-:S04]  /*1920*/  MOV R0, UR37 ;  /* 0x0000002500007c02 */ /* 0x000fc80008000f00 */
[----:B------:R-:W-:-:S04]  /*1930*/  SHF.L.U32 R0, R0, 0x1f, RZ ;  /* 0x0000001f00007819 */ /* 0x000fc800000006ff */
[----:B------:R-:W0:Y:S02]  /*1940*/  SYNCS.PHASECHK.TRANS64.TRYWAIT P1, [UR21+0x28c50], R0 ;  /* 0x028c5000ff0075a7 */ /* 0x000e240008020155 */
[----:B0-----:R-:W-:Y:S05]  /*1950*/  @!P1 BRA `(.L_x_3855) ;  /* 0x000000e000a89947 */ /* 0x001fea0003800000 */
.L_x_3974:
        /* <DEDUP_REMOVED lines=38> */
.L_x_3856:
[----:B------:R-:W-:Y:S01]  /*1bc0*/  UIADD3 UR6, UR21, 0x28c60, URZ ;  /* 0x00028c6015067890 */ /* 0x000fe2000fffe03f */
[----:B------:R-:W-:-:S03]  /*1bd0*/  ISETP.GE.AND P1, PT, R4, 0x2, PT ;  /* 0x000000020400780c */ /* 0x000fc60003f26270 */
[----:B------:R-:W-:-:S09]  /*1be0*/  UPRMT UR6, UR40, 0x654, UR6 ;  /* 0x0000065428067896 */ /* 0x000fd20008000006 */
[----:B------:R-:W-:Y:S01]  /*1bf0*/  SYNCS.ARRIVE.TRANS64.RED.A1T0 RZ, [UR6], RZ ;  /* 0x000000ffffff79a7 */ /* 0x000fe20008100406 */
[----:B------:R-:W-:Y:S05]  /*1c00*/  @!P1 BRA `(.L_x_3857) ;  /* 0x0000000800dc9947 */ /* 0x000fea0003800000 */
[----:B------:R-:W-:-:S07]  /*1c10*/  VIADD R4, R4, 0xfffffffe ;  /* 0xfffffffe04047836 */ /* 0x000fce0000000000 */
.L_x_3863:
[----:B------:R-:W-:Y:S01]  /*1c20*/  BAR.SYNC.DEFER_BLOCKING 0xe, 0x100 ;  /* 0x0384000000007b1d */ /* 0x000fe20000010000 */
[----:B01----:R-:W-:Y:S01]  /*1c30*/  IMAD.U32 R3, RZ, RZ, UR38 ;  /* 0x00000026ff037e24 */ /* 0x003fe2000f8e00ff */
[----:B------:R-:W-:Y:S01]  /*1c40*/  UIADD3 UR38, UR38, 0x1, URZ ;  /* 0x0000000126267890 */ /* 0x000fe2000fffe03f */
[C---:B------:R-:W-:Y:S01]  /*1c50*/  ISETP.GT.AND P2, PT, R4.reuse, RZ, PT ;  /* 0x000000ff0400720c */ /* 0x040fe20003f44270 */
        /* <DEDUP_REMOVED lines=139> */
.L_x_3858:
[----:B------:R-:W-:Y:S01]  /*2510*/  ULEA UR21, UR38, UR42, 0x3 ;  /* 0x0000002a26157291 */ /* 0x000fe2000f8e183f */
[----:B------:R-:W-:-:S05]  /*2520*/  IMAD.U32 R0, RZ, RZ, UR37 ;  /* 0x00000025ff007e24 */ /* 0x000fca000f8e00ff */
[----:B------:R-:W-:-:S04]  /*2530*/  SHF.L.U32 R0, R0, 0x1f, RZ ;  /* 0x0000001f00007819 */ /* 0x000fc800000006ff */
[----:B------:R0:W1:Y:S01]  /*2540*/  SYNCS.PHASECHK.TRANS64.TRYWAIT P1, [UR21+0x28c50], R0 ;  /* 0x028c5000ff0075a7 */ /* 0x0000620008020155 */
[----:B------:R-:W-:Y:S05]  /*2550*/  @!P0 BRA `(.L_x_3859) ;  /* 0x0000000000048947 */ /* 0x000fea0003800000 */
[----:B------:R-:W-:Y:S01]  /*2560*/  BPT.TRAP 0x1 ;  /* 0x000000040000795c */ /* 0x000fe20000300000 */
.L_x_3859:
[----:B-1----:R-:W-:Y:S05]  /*2570*/  @P1 BRA `(.L_x_3860) ;  /* 0x0000000000081947 */ /* 0x002fea0003800000 */
[----:B------:R-:W1:Y:S02]  /*2580*/  SYNCS.PHASECHK.TRANS64.TRYWAIT P1, [UR21+0x28c50], R0 ;  /* 0x028c5000ff0075a7 */ /* 0x000e640008020155 */
[----:B-1----:R-:W-:Y:S05]  /*2590*/  @!P1 BRA `(.L_x_3861) ;  /* 0x000000d400b09947 */ /* 0x002fea0003800000 */
.L_x_3860:
        /* <DEDUP_REMOVED lines=26> */
.L_x_3862:
[----:B------:R-:W-:-:S04]  /*2740*/  UIADD3 UR6, UR21, 0x28c60, URZ ;  /* 0x00028c6015067890 */ /* 0x000fc8000fffe03f */
[----:B------:R-:W-:-:S09]  /*2750*/  UPRMT UR6, UR40, 0x654, UR6 ;  /* 0x0000065428067896 */ /* 0x000fd20008000006 */
[----:B------:R-:W-:Y:S01]  /*2760*/  SYNCS.ARRIVE.TRANS64.RED.A1T0 RZ, [UR6], RZ ;  /* 0x000000ffffff79a7 */ /* 0x000fe20008100406 */
[----:B------:R-:W-:Y:S05]  /*2770*/  @P2 BRA `(.L_x_3863) ;  /* 0xfffffff400282947 */ /* 0x000fea000383ffff */
.L_x_3857:
        /* <DEDUP_REMOVED lines=140> */
[----:B------:R-:W-:Y:S01]  /*3040*/  MOV R0, RZ ;  /* 0x000000ff00007202 */ /* 0x000fe20000000f00 */
[----:B------:R-:W-:Y:S01]  /*3050*/  IMAD.MOV.U32 R3, RZ, RZ, RZ ;  /* 0x000000ffff037224 */ /* 0x000fe200078e00ff */
[----:B------:R-:W-:Y:S06]  /*3060*/  BAR.ARV 0xf, 0x100 ;  /* 0x03c4000000007b1d */ /* 0x000fec0000002000 */
[----:B------:R-:W-:Y:S05]  /*3070*/  BRA `(.L_x_3853) ;  /* 0x00000060003c7947 */ /* 0x000fea0003800000 */
.L_x_3852:
[----:B------:R-:W-:Y:S01]  /*3080*/  ULDC UR4, c[0x0][0x448] ;  /* 0x0001120000047ab9 */ /* 0x000fe20000000800 */
[----:B------:R-:W-:Y:S01]  /*3090*/  UIADD3 UR6, UR44, 0x3f, URZ ;  /* 0x0000003f2c067890 */ /* 0x000fe2000fffe03f */
[----:B------:R-:W-:Y:S01]  /*30a0*/  PLOP3.LUT P0, PT, PT, PT, PT, 0x80, 0x0 ;  /* 0x000000000000781c */ /* 0x000fe20003f0f070 */
[----:B------:R-:W-:Y:S01]  /*30b0*/  UISETP.NE.AND UP0, UPT, UR4, 0x1, UPT ;  /* 0x000000010400788c */ /* 0x000fe2000bf05270 */
[----:B------:R-:W-:Y:S01]  /*30c0*/  IMAD.MOV.U32 R0, RZ, RZ, RZ ;  /* 0x000000ffff007224 */ /* 0x000fe200078e00ff */
[----:B------:R-:W-:Y:S01]  /*30d0*/  ULDC UR8, c[0x0][0x288] ;  /* 0x0000a20000087ab9 */ /* 0x000fe20000000800 */
[----:B------:R-:W-:Y:S01]  /*30e0*/  IMAD.MOV.U32 R3, RZ, RZ, RZ ;  /* 0x000000ffff037224 */ /* 0x000fe200078e00ff */
[----:B------:R-:W-:Y:S01]  /*30f0*/  UIADD3 UR8, -UR8, 0x40, URZ ;  /* 0x0000004008087890 */ /* 0x000fe2000fffe13f */
[----:B------:R-:W-:Y:S01]  /*3100*/  CS2R R150, SRZ ;  /* 0x0000000000967805 */ /* 0x000fe2000001ff00 */
[----:B------:R-:W-:Y:S01]  /*3110*/  UP2UR UR49, UPR, URZ, 0x1 ;  /* 0x000000013f317883 */ /* 0x000fe20008000000 */
[----:B------:R-:W-:Y:S01]  /*3120*/  CS2R R148, SRZ ;  /* 0x0000000000947805 */ /* 0x000fe2000001ff00 */
[----:B------:R-:W-:Y:S01]  /*3130*/  UIMAD UR8, UR48, UR7, UR8 ;  /* 0x00000007300872a4 */ /* 0x000fe2000f8e0208 */
[----:B------:R-:W-:-:S02]  /*3140*/  CS2R R146, SRZ ;  /* 0x0000000000927805 */ /* 0x000fc4000001ff00 */
[----:B------:R-:W-:Y:S01]  /*3150*/  CS2R R144, SRZ ;  /* 0x0000000000907805 */ /* 0x000fe2000001ff00 */
[----:B------:R-:W-:Y:S01]  /*3160*/  @UP0 ULDC UR4, c[0x0][0x44c] ;  /* 0x0001130000040ab9 */ /* 0x000fe20000000800 */
[----:B------:R-:W-:Y:S01]  /*3170*/  @UP0 ULDC UR9, c[0x0][0x450] ;  /* 0x0001140000090ab9 */ /* 0x000fe20000000800 */
[----:B------:R-:W-:Y:S01]  /*3180*/  UIMAD.WIDE.U32 UR4, UR6, UR4, URZ ;  /* 0x00000004060472a5 */ /* 0x000fe2000f8e003f */
[----:B------:R-:W-:Y:S02]  /*3190*/  CS2R R142, SRZ ;  /* 0x00000000008e7805 */ /* 0x000fe4000001ff00 */
[----:B------:R-:W-:Y:S02]  /*31a0*/  CS2R R140, SRZ ;  /* 0x00000000008c7805 */ /* 0x000fe4000001ff00 */
[----:B------:R-:W-:Y:S01]  /*31b0*/  CS2R R138, SRZ ;  /* 0x00000000008a7805 */ /* 0x000fe2000001ff00 */
[----:B------:R-:W-:Y:S01]  /*31c0*/  @UP0 USHF.R.U32.HI UR6, URZ, UR9, UR5 ;  /* 0x000000093f060299 */ /* 0x000fe20008011605 */
[----:B------:R-:W-:-:S02]  /*31d0*/  CS2R R136, SRZ ;  /* 0x0000000000887805 */ /* 0x000fc4000001ff00 */
[----:B------:R-:W-:Y:S02]  /*31e0*/  CS2R R134, SRZ ;  /* 0x0000000000867805 */ /* 0x000fe4000001ff00 */
[----:B------:R-:W-:Y:S01]  /*31f0*/  CS2R R132, SRZ ;  /* 0x0000000000847805 */ /* 0x000fe2000001ff00 */
[----:B------:R-:W-:Y:S01]  /*3200*/  UIADD3 UR6, UR8, UR6, URZ ;  /* 0x0000000608067290 */ /* 0x000fe2000fffe03f */
[----:B------:R-:W-:Y:S02]  /*3210*/  CS2R R160, SRZ ;  /* 0x0000000000a07805 */ /* 0x000fe4000001ff00 */
[----:B------:R-:W-:Y:S02]  /*3220*/  CS2R R128, SRZ ;  /* 0x0000000000807805 */ /* 0x000fe4000001ff00 */
[----:B------:R-:W-:Y:S01]  /*3230*/  CS2R R158, SRZ ;  /* 0x00000000009e7805 */ /* 0x000fe2000001ff00 */
[----:B------:R-:W-:Y:S01]  /*3240*/  USHF.R.S32.HI UR4, URZ, 0x1f, UR6 ;  /* 0x0000001f3f047899 */ /* 0x000fe20008011406 */
[----:B------:R-:W-:-:S02]  /*3250*/  CS2R R156, SRZ ;  /* 0x00000000009c7805 */ /* 0x000fc4000001ff00 */
[----:B------:R-:W-:Y:S02]  /*3260*/  CS2R R124, SRZ ;  /* 0x00000000007c7805 */ /* 0x000fe4000001ff00 */
        /* <DEDUP_REMOVED lines=9> */
[----:B------:R-:W-:Y:S01]  /*3300*/  UISETP.LT.AND UP0, UPT, UR52, UR4, UPT ;  /* 0x000000043400728c */ /* 0x000fe2000bf01270 */
[----:B------:R-:W-:Y:S02]  /*3310*/  CS2R R162, SRZ ;  /* 0x0000000000a27805 */ /* 0x000fe4000001ff00 */
[----:B------:R-:W-:Y:S02]  /*3320*/  CS2R R106, SRZ ;  /* 0x00000000006a7805 */ /* 0x000fe4000001ff00 */
[----:B------:R-:W-:Y:S01]  /*3330*/  CS2R R164, SRZ ;  /* 0x0000000000a47805 */ /* 0x000fe2000001ff00 */
[----:B------:R-:W-:Y:S01]  /*3340*/  USEL UR52, UR52, UR4, UP0 ;  /* 0x0000000434347287 */ /* 0x000fe20008000000 */
[----:B------:R-:W-:-:S02]  /*3350*/  CS2R R102, SRZ ;  /* 0x0000000000667805 */ /* 0x000fc4000001ff00 */
[----:B------:R-:W-:Y:S02]  /*3360*/  CS2R R166, SRZ ;  /* 0x0000000000a67805 */ /* 0x000fe4000001ff00 */
[----:B------:R-:W-:Y:S01]  /*3370*/  CS2R R98, SRZ ;  /* 0x0000000000627805 */ /* 0x000fe2000001ff00 */
[----:B------:R-:W-:Y:S01]  /*3380*/  UISETP.GE.AND UP0, UPT, UR52, 0x1, UPT ;  /* 0x000000013400788c */ /* 0x000fe2000bf06270 */
[----:B------:R-:W-:Y:S02]  /*3390*/  CS2R R168, SRZ ;  /* 0x0000000000a87805 */ /* 0x000fe4000001ff00 */
[----:B------:R-:W-:Y:S02]  /*33a0*/  CS2R R94, SRZ ;  /* 0x00000000005e7805 */ /* 0x000fe4000001ff00 */
[----:B------:R-:W-:Y:S02]  /*33b0*/  CS2R R170, SRZ ;  /* 0x0000000000aa7805 */ /* 0x000fe4000001ff00 */
[----:B------:R-:W-:-:S02]  /*33c0*/  CS2R R90, SRZ ;  /* 0x00000000005a7805 */ /* 0x000fc4000001ff00 */
[----:B------:R-:W-:Y:S02]  /*33d0*/  CS2R R172, SRZ ;  /* 0x0000000000ac7805 */ /* 0x000fe4000001ff00 */
[----:B------:R-:W-:Y:S02]  /*33e0*/  PLOP3.LUT P1, PT, PT, PT, UP0, 0x80, 0x0 ;  /* 0x000000000000781c */ /* 0x000fe40003f2f008 */
        /* <DEDUP_REMOVED lines=51> */
[----:B------:R-:W-:Y:S01]  /*3720*/  MOV R4, UR4 ;  /* 0x0000000400047c02 */ /* 0x000fe20008000f00 */
        /* <DEDUP_REMOVED lines=12> */
.L_x_3864:
        /* <DEDUP_REMOVED lines=9> */
.L_x_3975:
[----:B------:R-:W-:Y:S05]  /*3880*/  @!P0 BRA `(.L_x_3866) ;  /* 0x0000000000048947 */ /* 0x000fea0003800000 */
[----:B------:R-:W-:Y:S01]  /*3890*/  BPT.TRAP 0x1 ;  /* 0x000000040000795c */ /* 0x000fe20000300000 */
.L_x_3866:
[----:B------:R-:W-:Y:S02]  /*38a0*/  IMAD.U32 R7, RZ, RZ, UR38 ;  /* 0x00000026ff077e24 */ /* 0x000fe4000f8e00ff */
[----:B------:R-:W-:-:S03]  /*38b0*/  IMAD.U32 R8, RZ, RZ, UR37 ;  /* 0x00000025ff087e24 */ /* 0x000fc6000f8e00ff */
[----:B------:R-:W-:Y:S02]  /*38c0*/  LEA R7, R7, UR42, 0x3 ;  /* 0x0000002a07077c11 */ /* 0x000fe4000f8e18ff */
[----:B------:R-:W-:-:S04]  /*38d0*/  SHF.L.U32 R8, R8, 0x1f, RZ ;  /* 0x0000001f08087819 */ /* 0x000fc800000006ff */
[----:B------:R1:W2:Y:S01]  /*38e0*/  SYNCS.PHASECHK.TRANS64.TRYWAIT P1, [R7+URZ+0x28c30], R8 ;  /* 0x028c3008070075a7 */ /* 0x0002a2000802017f */
[----:B------:R-:W-:Y:S05]  /*38f0*/  @!P0 BRA `(.L_x_3867) ;  /* 0x0000000000048947 */ /* 0x000fea0003800000 */
[----:B------:R-:W-:Y:S01]  /*3900*/  BPT.TRAP 0x1 ;  /* 0x000000040000795c */ /* 0x000fe20000300000 */
.L_x_3867:
[----:B--2---:R-:W-:Y:S05]  /*3910*/  @P1 BRA `(.L_x_3868) ;  /* 0x0000000000081947 */ /* 0x004fea0003800000 */
[----:B------:R-:W2:Y:S02]  /*3920*/  SYNCS.PHASECHK.TRANS64.TRYWAIT P1, [R7+URZ+0x28c30], R8 ;  /* 0x028c3008070075a7 */ /* 0x000ea4000802017f */
[----:B--2---:R-:W-:Y:S05]  /*3930*/  @!P1 BRA `(.L_x_3869) ;  /* 0x000000c000f89947 */ /* 0x004fea0003800000 */
.L_x_3868:
        /* <DEDUP_REMOVED lines=40> */
.L_x_3870:
[----:B------:R-:W-:Y:S01]  /*3bc0*/  UISETP.NE.AND UP0, UPT, UR49, URZ, UPT ;  /* 0x0000003f3100728c */ /* 0x000fe2000bf05270 */
[----:B------:R-:W-:Y:S01]  /*3bd0*/  VIADD R3, R185, UR44 ;  /* 0x0000002cb9037c36 */ /* 0x000fe20008000000 */
[----:B------:R-:W-:Y:S01]  /*3be0*/  ULDC UR14, c[0x0][0x2f0] ;  /* 0x0000bc00000e7ab9 */ /* 0x000fe20000000800 */
[----:B------:R-:W-:Y:S01]  /*3bf0*/  ULDC UR15, c[0x0][0x288] ;  /* 0x0000a200000f7ab9 */ /* 0x000fe20000000800 */
[----:B------:R-:W-:Y:S02]  /*3c00*/  ULDC UR10, c[0x0][0x988] ;  /* 0x00026200000a7ab9 */ /* 0x000fe40000000800 */
[----:B------:R-:W-:Y:S02]  /*3c10*/  PLOP3.LUT P1, PT, PT, PT, UP0, 0x80, 0x0 ;  /* 0x000000000000781c */ /* 0x000fe40003f2f008 */
[----:B------:R-:W-:-:S03]  /*3c20*/  PLOP3.LUT P2, PT, PT, PT, UP0, 0x80, 0x0 ;  /* 0x000000000000781c */ /* 0x000fc60003f4f008 */
[----:B------:R-:W-:-:S08]  /*3c30*/  @UP0 ULDC UR6, c[0x0][0x44c] ;  /* 0x0001130000060ab9 */ /* 0x000fd00000000800 */
[----:B------:R-:W-:Y:S01]  /*3c40*/  @P1 IMAD.HI.U32 R4, R3, UR6, RZ ;  /* 0x0000000603041c27 */ /* 0x000fe2000f8e00ff */
[----:B------:R-:W-:-:S04]  /*3c50*/  @UP0 ULDC UR6, c[0x0][0x450] ;  /* 0x0001140000060ab9 */ /* 0x000fc80000000800 */
[----:B------:R-:W-:Y:S01]  /*3c60*/  @P2 SHF.R.U32.HI R3, RZ, UR6, R4 ;  /* 0x00000006ff032c19 */ /* 0x000fe20008011604 */
[----:B------:R-:W-:Y:S02]  /*3c70*/  UMOV UR6, 0xffffffc0 ;  /* 0xffffffc000067882 */ /* 0x000fe40000000000 */
[----:B------:R-:W-:Y:S02]  /*3c80*/  UIMAD UR7, UR52, UR6, 0x41 ;  /* 0x00000041340774a4 */ /* 0x000fe4000f8e0206 */
[----:B------:R-:W0:Y:S01]  /*3c90*/  SHFL.IDX PT, R6, R3, 0x1, 0x1c1f ;  /* 0x003c1f0003067f89 */ /* 0x000e2200000e0000 */
[----:B------:R-:W-:Y:S02]  /*3ca0*/  UIMAD UR6, UR52, UR6, 0x40 ;  /* 0x00000040340674a4 */ /* 0x000fe4000f8e0206 */
[----:B------:R-:W-:Y:S01]  /*3cb0*/  UIMAD UR7, UR48, UR14, UR7 ;  /* 0x0000000e300772a4 */ /* 0x000fe2000f8e0207 */
[----:B------:R-:W3:Y:S01]  /*3cc0*/  SHFL.IDX PT, R3, R3, RZ, 0x1c1f ;  /* 0x001c1fff03037589 */ /* 0x000ee200000e0000 */
[----:B------:R-:W-:-:S04]  /*3cd0*/  UIMAD UR6, UR48, UR14, UR6 ;  /* 0x0000000e300672a4 */ /* 0x000fc8000f8e0206 */
[----:B------:R-:W-:Y:S02]  /*3ce0*/  IMAD.U32 R5, RZ, RZ, UR7 ;  /* 0x00000007ff057e24 */ /* 0x000fe4000f8e00ff */
[----:B------:R-:W-:Y:S02]  /*3cf0*/  IADD3 R4, -R2, UR6, RZ ;  /* 0x0000000602047c10 */ /* 0x000fe4000fffe1ff */
[----:B------:R-:W-:Y:S02]  /*3d00*/  R2UR UR6, R7 ;  /* 0x00000000070672ca */ /* 0x000fe400000e0000 */
[----:B------:R-:W-:-:S04]  /*3d10*/  IADD3 R5, R5, -UR15, -R2 ;  /* 0x8000000f05057c10 */ /* 0x000fc8000fffe802 */
[----:B0-----:R-:W-:-:S07]  /*3d20*/  VIADDMNMX R6, R6, R5, R4, PT ;  /* 0x0000000506067246 */ /* 0x001fce0003800104 */
[----:B------:R-:W-:Y:S01]  /*3d30*/  UIADD3 UR6, UR6, 0x28c40, URZ ;  /* 0x00028c4006067890 */ /* 0x000fe2000fffe03f */
[C---:B------:R-:W-:Y:S02]  /*3d40*/  ISETP.GT.AND P1, PT, R6.reuse, RZ, PT ;  /* 0x000000ff0600720c */ /* 0x040fe40003f24270 */
[C---:B------:R-:W-:Y:S01]  /*3d50*/  ISETP.GT.AND P2, PT, R6.reuse, 0x1, PT ;  /* 0x000000010600780c */ /* 0x040fe20003f44270 */
[----:B------:R-:W-:Y:S01]  /*3d60*/  UPRMT UR6, UR40, 0x654, UR6 ;  /* 0x0000065428067896 */ /* 0x000fe20008000006 */
[----:B------:R-:W-:Y:S02]  /*3d70*/  ISETP.GT.AND P3, PT, R6, 0x8, PT ;  /* 0x000000080600780c */ /* 0x000fe40003f64270 */
[----:B------:R-:W-:Y:S02]  /*3d80*/  FSEL R26, R26, -INF , P1 ;  /* 0xff8000001a1a7808 */ /* 0x000fe40000800000 */
[----:B------:R-:W-:Y:S02]  /*3d90*/  FSEL R27, R27, -INF , P2 ;  /* 0xff8000001b1b7808 */ /* 0x000fe40001000000 */
[----:B------:R-:W-:-:S02]  /*3da0*/  ISETP.GT.AND P1, PT, R6, 0x9, PT ;  /* 0x000000090600780c */ /* 0x000fc40003f24270 */
[----:B------:R-:W-:Y:S01]  /*3db0*/  FSEL R30, R30, -INF , P3 ;  /* 0xff8000001e1e7808 */ /* 0x000fe20001800000 */
[----:B------:R-:W-:Y:S01]  /*3dc0*/  SYNCS.ARRIVE.TRANS64.RED.A1T0 RZ, [UR6], RZ ;  /* 0x000000ffffff79a7 */ /* 0x000fe20008100406 */
[----:B------:R-:W-:Y:S01]  /*3dd0*/  FMNMX.FTZ R9, R26, R27, !PT ;  /* 0x0000001b1a097209 */ /* 0x000fe20007810000 */
[----:B------:R-:W-:Y:S01]  /*3de0*/  BAR.SYNC.DEFER_BLOCKING 0xf, 0x100 ;  /* 0x03c4000000007b1d */ /* 0x000fe20000010000 */
[----:B------:R-:W-:Y:S02]  /*3df0*/  ISETP.GT.AND P2, PT, R6, 0x10, PT ;  /* 0x000000100600780c */ /* 0x000fe40003f44270 */
[----:B------:R-:W-:Y:S02]  /*3e00*/  FSEL R31, R31, -INF , P1 ;  /* 0xff8000001f1f7808 */ /* 0x000fe40000800000 */
[----:B------:R-:W-:Y:S02]  /*3e10*/  FMNMX.FTZ R10, R30, R9, !PT ;  /* 0x000000091e0a7209 */ /* 0x000fe40007810000 */
        /* <DEDUP_REMOVED lines=34> */
[----:B------:R-:W-:Y:S02]  /*4040*/  FMNMX.FTZ R6, R54, R9, !PT ;  /* 0x0000000936067209 */ /* 0x000fe40007810000 */
[----:B---3--:R-:W-:Y:S02]  /*4050*/  VIADDMNMX R4, R3, R5, R4, PT ;  /* 0x0000000503047246 */ /* 0x008fe40003800104 */
[----:B------:R-:W-:-:S02]  /*4060*/  FMNMX.FTZ R6, R55, R6, !PT ;  /* 0x0000000637067209 */ /* 0x000fc40007810000 */
[C---:B------:R-:W-:Y:S02]  /*4070*/  ISETP.GT.AND P1, PT, R4.reuse, RZ, PT ;  /* 0x000000ff0400720c */ /* 0x040fe40003f24270 */
[C---:B------:R-:W-:Y:S01]  /*4080*/  ISETP.GT.AND P2, PT, R4.reuse, 0x1, PT ;  /* 0x000000010400780c */ /* 0x040fe20003f44270 */
[----:B------:R-:W0:Y:S01]  /*4090*/  SHFL.BFLY PT, R9, R6, 0x2, 0x1f ;  /* 0x0c401f0006097f89 */ /* 0x000e2200000e0000 */
[----:B------:R-:W-:Y:S02]  /*40a0*/  ISETP.GT.AND P3, PT, R4, 0x8, PT ;  /* 0x000000080400780c */ /* 0x000fe40003f64270 */
[----:B------:R-:W-:Y:S02]  /*40b0*/  FSEL R24, R24, -INF , P1 ;  /* 0xff80000018187808 */ /* 0x000fe40000800000 */
[----:B------:R-:W-:Y:S02]  /*40c0*/  FSEL R25, R25, -INF , P2 ;  /* 0xff80000019197808 */ /* 0x000fe40001000000 */
[----:B------:R-:W-:-:S02]  /*40d0*/  ISETP.GT.AND P1, PT, R4, 0x9, PT ;  /* 0x000000090400780c */ /* 0x000fc40003f24270 */
[----:B------:R-:W-:Y:S02]  /*40e0*/  FSEL R28, R28, -INF , P3 ;  /* 0xff8000001c1c7808 */ /* 0x000fe40001800000 */
[----:B------:R-:W-:Y:S02]  /*40f0*/  FMNMX.FTZ R3, R24, R25, !PT ;  /* 0x0000001918037209 */ /* 0x000fe40007810000 */
[C---:B------:R-:W-:Y:S02]  /*4100*/  ISETP.GT.AND P2, PT, R4.reuse, 0x10, PT ;  /* 0x000000100400780c */ /* 0x040fe40003f44270 */
[----:B------:R-:W-:Y:S02]  /*4110*/  FSEL R29, R29, -INF , P1 ;  /* 0xff8000001d1d7808 */ /* 0x000fe40000800000 */
[----:B------:R-:W-:Y:S02]  /*4120*/  ISETP.GT.AND P1, PT, R4, 0x11, PT ;  /* 0x000000110400780c */ /* 0x000fe40003f24270 */
[----:B------:R-:W-:-:S02]  /*4130*/  FSEL R32, R32, -INF , P2 ;  /* 0xff80000020207808 */ /* 0x000fc40001000000 */
[----:B------:R-:W-:Y:S02]  /*4140*/  ISETP.GT.AND P2, PT, R4, 0x18, PT ;  /* 0x000000180400780c */ /* 0x000fe40003f44270 */
[----:B------:R-:W-:Y:S02]  /*4150*/  FSEL R33, R33, -INF , P1 ;  /* 0xff80000021217808 */ /* 0x000fe40000800000 */
[----:B0-----:R-:W-:Y:S02]  /*4160*/  FMNMX.FTZ R9, R6, R9, !PT ;  /* 0x0000000906097209 */ /* 0x001fe40007810000 */
[----:B------:R-:W-:Y:S02]  /*4170*/  FMNMX.FTZ R6, R28, R3, !PT ;  /* 0x000000031c067209 */ /* 0x000fe40007810000 */
[----:B------:R-:W-:Y:S01]  /*4180*/  ISETP.GT.AND P1, PT, R4, 0x19, PT ;  /* 0x000000190400780c */ /* 0x000fe20003f24270 */
[----:B------:R-:W0:Y:S01]  /*4190*/  SHFL.BFLY PT, R10, R9, 0x1, 0x1f ;  /* 0x0c201f00090a7f89 */ /* 0x000e2200000e0000 */
[----:B------:R-:W-:-:S02]  /*41a0*/  FMNMX.FTZ R3, R29, R6, !PT ;  /* 0x000000061d037209 */ /* 0x000fc40007810000 */
[----:B------:R-:W-:Y:S02]  /*41b0*/  FSEL R36, R36, -INF , P2 ;  /* 0xff80000024247808 */ /* 0x000fe40001000000 */
[----:B------:R-:W-:Y:S02]  /*41c0*/  FMNMX.FTZ R6, R32, R3, !PT ;  /* 0x0000000320067209 */ /* 0x000fe40007810000 */
[----:B------:R-:W-:Y:S02]  /*41d0*/  ISETP.GT.AND P2, PT, R4, 0x20, PT ;  /* 0x000000200400780c */ /* 0x000fe40003f44270 */
[----:B------:R-:W-:Y:S02]  /*41e0*/  FMNMX.FTZ R3, R33, R6, !PT ;  /* 0x0000000621037209 */ /* 0x000fe40007810000 */
[----:B------:R-:W-:Y:S02]  /*41f0*/  FSEL R37, R37, -INF , P1 ;  /* 0xff80000025257808 */ /* 0x000fe40000800000 */
[----:B------:R-:W-:-:S02]  /*4200*/  FMNMX.FTZ R6, R36, R3, !PT ;  /* 0x0000000324067209 */ /* 0x000fc40007810000 */
[----:B------:R-:W-:Y:S02]  /*4210*/  ISETP.GT.AND P1, PT, R4, 0x21, PT ;  /* 0x000000210400780c */ /* 0x000fe40003f24270 */
[----:B------:R-:W-:Y:S02]  /*4220*/  FSEL R40, R40, -INF , P2 ;  /* 0xff80000028287808 */ /* 0x000fe40001000000 */
[----:B------:R-:W-:Y:S02]  /*4230*/  FMNMX.FTZ R3, R37, R6, !PT ;  /* 0x0000000625037209 */ /* 0x000fe40007810000 */
[----:B------:R-:W-:Y:S02]  /*4240*/  ISETP.GT.AND P2, PT, R4, 0x28, PT ;  /* 0x000000280400780c */ /* 0x000fe40003f44270 */
        /* <DEDUP_REMOVED lines=17> */
[----:B------:R-:W-:Y:S02]  /*4360*/  FSEL R53, R53, -INF , P2 ;  /* 0xff80000035357808 */ /* 0x000fe40001000000 */
[----:B------:R-:W-:Y:S02]  /*4370*/  FMNMX.FTZ R4, R52, R3, !PT ;  /* 0x0000000334047209 */ /* 0x000fe40007810000 */
[----:B0-----:R-:W-:-:S02]  /*4380*/  FMNMX.FTZ R5, R9, R10, !PT ;  /* 0x0000000a09057209 */ /* 0x001fc40007810000 */
[----:B------:R-:W-:Y:S02]  /*4390*/  FMNMX.FTZ R4, R53, R4, !PT ;  /* 0x0000000435047209 */ /* 0x000fe40007810000 */
[C---:B------:R-:W-:Y:S01]  /*43a0*/  FSETP.NEU.FTZ.AND P4, PT, R5.reuse, -INF , PT ;  /* 0xff8000000500780b */ /* 0x040fe20003f9d000 */
[----:B------:R-:W-:Y:S02]  /*43b0*/  FMUL.FTZ R9, R5, UR10 ;  /* 0x0000000a05097c20 */ /* 0x000fe40008410000 */
[----:B------:R-:W0:Y:S03]  /*43c0*/  SHFL.BFLY PT, R3, R4, 0x2, 0x1f ;  /* 0x0c401f0004037f89 */ /* 0x000e2600000e0000 */
        /* <DEDUP_REMOVED lines=17> */
[----:B0-----:R-:W-:Y:S01]  /*44e0*/  FMNMX.FTZ R3, R4, R3, !PT ;  /* 0x0000000304037209 */ /* 0x001fe20007810000 */
[--C-:B------:R-:W-:Y:S01]  /*44f0*/  FFMA.FTZ R54, R54, UR10, -R9.reuse ;  /* 0x0000000a36367c23 */ /* 0x100fe20008010809 */
[----:B------:R-:W-:-:S03]  /*4500*/  FFMA.FTZ R9, R55, UR10, -R9 ;  /* 0x0000000a37097c23 */ /* 0x000fc60008010809 */
[----:B------:R-:W0:Y:S01]  /*4510*/  SHFL.BFLY PT, R6, R3, 0x1, 0x1f ;  /* 0x0c201f0003067f89 */ /* 0x000e2200000e0000 */
[----:B------:R-:W4:Y:S08]  /*4520*/  MUFU.EX2 R30, R30 ;  /* 0x0000001e001e7308 */ /* 0x000f300000000800 */
[----:B------:R-:W5:Y:S01]  /*4530*/  MUFU.EX2 R31, R31 ;  /* 0x0000001f001f7308 */ /* 0x000f620000000800 */
[----:B---3--:R-:W-:Y:S01]  /*4540*/  FADD.FTZ R11, R26, R27 ;  /* 0x0000001b1a0b7221 */ /* 0x008fe20000010000 */
[----:B------:R-:W-:-:S06]  /*4550*/  F2FP.BF16.F32.PACK_AB R153, R27, R26 ;  /* 0x0000001a1b99723e */ /* 0x000fcc00000010ff */
[----:B------:R-:W3:Y:S01]  /*4560*/  MUFU.EX2 R34, R34 ;  /* 0x0000002200227308 */ /* 0x000ee20000000800 */
[----:B----4-:R-:W-:Y:S01]  /*4570*/  FADD.FTZ R4, R30, R11 ;  /* 0x0000000b1e047221 */ /* 0x010fe20000010000 */
[----:B0-----:R-:W-:-:S06]  /*4580*/  FMNMX.FTZ R6, R3, R6, !PT ;  /* 0x0000000603067209 */ /* 0x001fcc0007810000 */
[----:B------:R-:W0:Y:S01]  /*4590*/  MUFU.EX2 R35, R35 ;  /* 0x0000002300237308 */ /* 0x000e220000000800 */
[C---:B-----5:R-:W-:Y:S01]  /*45a0*/  FADD.FTZ R13, R31.reuse, R4 ;  /* 0x000000041f0d7221 */ /* 0x060fe20000010000 */
[----:B------:R-:W-:Y:S01]  /*45b0*/  F2FP.BF16.F32.PACK_AB R155, R31, R30 ;  /* 0x0000001e1f9b723e */ /* 0x000fe200000010ff */
[C---:B------:R-:W-:Y:S01]  /*45c0*/  FMUL.FTZ R3, R6.reuse, UR10 ;  /* 0x0000000a06037c20 */ /* 0x040fe20008410000 */
[----:B------:R-:W-:-:S04]  /*45d0*/  FSETP.NEU.FTZ.AND P1, PT, R6, -INF , PT ;  /* 0xff8000000600780b */ /* 0x000fc80003f3d000 */
[----:B------:R-:W4:Y:S01]  /*45e0*/  MUFU.EX2 R38, R38 ;  /* 0x0000002600267308 */ /* 0x000f220000000800 */
[----:B------:R-:W-:Y:S01]  /*45f0*/  FSEL R3, R3, RZ, P1 ;  /* 0x000000ff03037208 */ /* 0x000fe20000800000 */
[----:B---3--:R-:W-:-:S04]  /*4600*/  FADD.FTZ R10, R34, R13 ;  /* 0x0000000d220a7221 */ /* 0x008fc80000010000 */
        /* <DEDUP_REMOVED lines=13> */
[----:B0-----:R-:W-:Y:S01]  /*46e0*/  FADD.FTZ R13, R35, R10 ;  /* 0x0000000a230d7221 */ /* 0x001fe20000010000 */
[----:B------:R-:W0:Y:S01]  /*46f0*/  MUFU.EX2 R25, R25 ;  /* 0x0000001900197308 */ /* 0x000e220000000800 */
[--C-:B------:R-:W-:Y:S01]  /*4700*/  FFMA.FTZ R48, R48, UR10, -R3.reuse ;  /* 0x0000000a30307c23 */ /* 0x100fe20008010803 */
[----:B------:R-:W-:Y:S01]  /*4710*/  FFMA.FTZ R49, R49, UR10, -R3 ;  /* 0x0000000a31317c23 */ /* 0x000fe20008010803 */
[----:B----4-:R-:W-:Y:S01]  /*4720*/  FADD.FTZ R10, R38, R13 ;  /* 0x0000000d260a7221 */ /* 0x010fe20000010000 */
[--C-:B------:R-:W-:Y:S01]  /*4730*/  FFMA.FTZ R52, R52, UR10, -R3.reuse ;  /* 0x0000000a34347c23 */ /* 0x100fe20008010803 */
[----:B------:R-:W-:Y:S01]  /*4740*/  FFMA.FTZ R3, R53, UR10, -R3 ;  /* 0x0000000a35037c23 */ /* 0x000fe20008010803 */
[----:B------:R-:W-:-:S02]  /*4750*/  F2FP.BF16.F32.PACK_AB R157, R35, R34 ;  /* 0x00000022239d723e */ /* 0x000fc400000010ff */
        /* <DEDUP_REMOVED lines=11> */
[----:B0-----:R-:W-:-:S07]  /*4810*/  FADD.FTZ R4, R32, R11 ;  /* 0x0000000b20047221 */ /* 0x001fce0000010000 */
[----:B------:R-:W0:Y:S01]  /*4820*/  MUFU.EX2 R39, R39 ;  /* 0x0000002700277308 */ /* 0x000e220000000800 */
[C---:B---3--:R-:W-:Y:S01]  /*4830*/  FADD.FTZ R11, R33.reuse, R4 ;  /* 0x00000004210b7221 */ /* 0x048fe20000010000 */
[----:B------:R-:W-:-:S06]  /*4840*/  F2FP.BF16.F32.PACK_AB R156, R33, R32 ;  /* 0x00000020219c723e */ /* 0x000fcc00000010ff */
[----:B------:R-:W3:Y:S01]  /*4850*/  MUFU.EX2 R37, R37 ;  /* 0x0000002500257308 */ /* 0x000ee20000000800 */
[----:B-----5:R-:W-:-:S07]  /*4860*/  FADD.FTZ R4, R36, R11 ;  /* 0x0000000b24047221 */ /* 0x020fce0000010000 */
[----:B------:R-:W5:Y:S01]  /*4870*/  MUFU.EX2 R42, R42 ;  /* 0x0000002a002a7308 */ /* 0x000f620000000800 */
[C---:B0-----:R-:W-:Y:S01]  /*4880*/  FADD.FTZ R13, R39.reuse, R10 ;  /* 0x0000000a270d7221 */ /* 0x041fe20000010000 */
[----:B------:R-:W-:-:S06]  /*4890*/  F2FP.BF16.F32.PACK_AB R159, R39, R38 ;  /* 0x00000026279f723e */ /* 0x000fcc00000010ff */
[----:B------:R-:W0:Y:S01]  /*48a0*/  MUFU.EX2 R40, R40 ;  /* 0x0000002800287308 */ /* 0x000e220000000800 */
[C---:B---3--:R-:W-:Y:S01]  /*48b0*/  FADD.FTZ R11, R37.reuse, R4 ;  /* 0x00000004250b7221 */ /* 0x048fe20000010000 */
[----:B------:R-:W-:-:S05]  /*48c0*/  F2FP.BF16.F32.PACK_AB R158, R37, R36 ;  /* 0x00000024259e723e */ /* 0x000fca00000010ff */
[----:B------:R4:W-:Y:S01]  /*48d0*/  STSM.16.M88.4 [R22], R156 ;  /* 0x0000009c16007844 */ /* 0x0009e20000000200 */
[----:B------:R-:W3:Y:S01]  /*48e0*/  MUFU.EX2 R43, R43 ;  /* 0x0000002b002b7308 */ /* 0x000ee20000000800 */
[----:B-----5:R-:W-:-:S07]  /*48f0*/  FADD.FTZ R10, R42, R13 ;  /* 0x0000000d2a0a7221 */ /* 0x020fce0000010000 */
[----:B------:R-:W5:Y:S01]  /*4900*/  MUFU.EX2 R41, R41 ;  /* 0x0000002900297308 */ /* 0x000f620000000800 */
[----:B0-----:R-:W-:-:S07]  /*4910*/  FADD.FTZ R4, R40, R11 ;  /* 0x0000000b28047221 */ /* 0x001fce0000010000 */
[----:B------:R-:W0:Y:S01]  /*4920*/  MUFU.EX2 R46, R46 ;  /* 0x0000002e002e7308 */ /* 0x000e220000000800 */
[C---:B---3--:R-:W-:Y:S01]  /*4930*/  FADD.FTZ R13, R43.reuse, R10 ;  /* 0x0000000a2b0d7221 */ /* 0x048fe20000010000 */
[----:B------:R-:W-:-:S06]  /*4940*/  F2FP.BF16.F32.PACK_AB R161, R43, R42 ;  /* 0x0000002a2ba1723e */ /* 0x000fcc00000010ff */
[----:B------:R-:W3:Y:S01]  /*4950*/  MUFU.EX2 R44, R44 ;  /* 0x0000002c002c7308 */ /* 0x000ee20000000800 */
[C---:B-----5:R-:W-:Y:S01]  /*4960*/  FADD.FTZ R11, R41.reuse, R4 ;  /* 0x00000004290b7221 */ /* 0x060fe20000010000 */
[----:B------:R-:W-:-:S06]  /*4970*/  F2FP.BF16.F32.PACK_AB R160, R41, R40 ;  /* 0x0000002829a0723e */ /* 0x000fcc00000010ff */
[----:B------:R-:W5:Y:S01]  /*4980*/  MUFU.EX2 R47, R47 ;  /* 0x0000002f002f7308 */ /* 0x000f620000000800 */
[----:B0-----:R-:W-:-:S07]  /*4990*/  FADD.FTZ R10, R46, R13 ;  /* 0x0000000d2e0a7221 */ /* 0x001fce0000010000 */
[----:B------:R-:W0:Y:S01]  /*49a0*/  MUFU.EX2 R45, R45 ;  /* 0x0000002d002d7308 */ /* 0x000e220000000800 */
[----:B---3--:R-:W-:-:S07]  /*49b0*/  FADD.FTZ R4, R44, R11 ;  /* 0x0000000b2c047221 */ /* 0x008fce0000010000 */
[----:B------:R-:W-:Y:S01]  /*49c0*/  MUFU.EX2 R50, R50 ;  /* 0x0000003200327308 */ /* 0x000fe20000000800 */
[C---:B-----5:R-:W-:Y:S01]  /*49d0*/  F2FP.BF16.F32.PACK_AB R163, R47.reuse, R46 ;  /* 0x0000002e2fa3723e */ /* 0x060fe200000010ff */
[----:B------:R-:W-:-:S06]  /*49e0*/  FADD.FTZ R47, R47, R10 ;  /* 0x0000000a2f2f7221 */ /* 0x000fcc0000010000 */
[----:B------:R-:W3:Y:S01]  /*49f0*/  MUFU.EX2 R51, R51 ;  /* 0x0000003300337308 */ /* 0x000ee20000000800 */
[C---:B0-----:R-:W-:Y:S01]  /*4a00*/  F2FP.BF16.F32.PACK_AB R162, R45.reuse, R44 ;  /* 0x0000002c2da2723e */ /* 0x041fe200000010ff */
[----:B------:R-:W-:-:S04]  /*4a10*/  FADD.FTZ R45, R45, R4 ;  /* 0x000000042d2d7221 */ /* 0x000fc80000010000 */
[----:B------:R4:W-:Y:S02]  /*4a20*/  STSM.16.M88.4 [R184], R160 ;  /* 0x000000a0b8007844 */ /* 0x0009e40000000200 */
[----:B------:R-:W-:Y:S08]  /*4a30*/  MUFU.EX2 R48, R48 ;  /* 0x0000003000307308 */ /* 0x000ff00000000800 */
[----:B------:R-:W0:Y:S01]  /*4a40*/  MUFU.EX2 R49, R49 ;  /* 0x0000003100317308 */ /* 0x000e220000000800 */
[----:B---3--:R-:W-:Y:S01]  /*4a50*/  F2FP.BF16.F32.PACK_AB R165, R51, R50 ;  /* 0x0000003233a5723e */ /* 0x008fe200000010ff */
[----:B------:R-:W-:-:S04]  /*4a60*/  FADD.FTZ R50, R50, R47 ;  /* 0x0000002f32327221 */ /* 0x000fc80000010000 */
[----:B------:R-:W-:Y:S02]  /*4a70*/  FADD.FTZ R51, R51, R50 ;  /* 0x0000003233337221 */ /* 0x000fe40000010000 */
[----:B------:R-:W3:Y:S08]  /*4a80*/  MUFU.EX2 R54, R54 ;  /* 0x0000003600367308 */ /* 0x000ef00000000800 */
[----:B------:R-:W5:Y:S01]  /*4a90*/  MUFU.EX2 R9, R9 ;  /* 0x0000000900097308 */ /* 0x000f620000000800 */
[----:B0-----:R-:W-:Y:S01]  /*4aa0*/  F2FP.BF16.F32.PACK_AB R164, R49, R48 ;  /* 0x0000003031a4723e */ /* 0x001fe200000010ff */
[----:B------:R-:W-:-:S04]  /*4ab0*/  FADD.FTZ R48, R48, R45 ;  /* 0x0000002d30307221 */ /* 0x000fc80000010000 */
[----:B------:R-:W-:Y:S02]  /*4ac0*/  FADD.FTZ R49, R49, R48 ;  /* 0x0000003031317221 */ /* 0x000fe40000010000 */
[----:B------:R-:W-:Y:S01]  /*4ad0*/  MUFU.EX2 R52, R52 ;  /* 0x0000003400347308 */ /* 0x000fe20000000800 */
[----:B---3--:R-:W-:-:S07]  /*4ae0*/  FADD.FTZ R4, R54, R51 ;  /* 0x0000003336047221 */ /* 0x008fce0000010000 */
[----:B------:R-:W0:Y:S01]  /*4af0*/  MUFU.EX2 R3, R3 ;  /* 0x0000000300037308 */ /* 0x000e220000000800 */
[C---:B-----5:R-:W-:Y:S01]  /*4b00*/  F2FP.BF16.F32.PACK_AB R167, R9.reuse, R54 ;  /* 0x0000003609a7723e */ /* 0x060fe200000010ff */
[----:B------:R-:W-:Y:S01]  /*4b10*/  FADD.FTZ R4, R9, R4 ;  /* 0x0000000409047221 */ /* 0x000fe20000010000 */
[----:B0-----:R-:W-:Y:S01]  /*4b20*/  F2FP.BF16.F32.PACK_AB R166, R3, R52 ;  /* 0x0000003403a6723e */ /* 0x001fe200000010ff */
[----:B------:R-:W-:-:S04]  /*4b30*/  FADD.FTZ R52, R52, R49 ;  /* 0x0000003134347221 */ /* 0x000fc80000010000 */
[----:B------:R4:W-:Y:S01]  /*4b40*/  STSM.16.M88.4 [R23], R164 ;  /* 0x000000a417007844 */ /* 0x0009e20000000200 */
[----:B------:R-:W-:Y:S01]  /*4b50*/  FADD.FTZ R3, R3, R52 ;  /* 0x0000003403037221 */ /* 0x000fe20000010000 */
[----:B------:R-:W-:Y:S06]  /*4b60*/  @!P0 BRA `(.L_x_3871) ;  /* 0x0000000000048947 */ /* 0x000fec0003800000 */
[----:B------:R-:W-:Y:S01]  /*4b70*/  BPT.TRAP 0x1 ;  /* 0x000000040000795c */ /* 0x000fe20000300000 */
.L_x_3871:
[----:B------:R0:W3:Y:S01]  /*4b80*/  SYNCS.PHASECHK.TRANS64.TRYWAIT P1, [R7+URZ+0x28c50], R8 ;  /* 0x028c5008070075a7 */ /* 0x0000e2000802017f */
[----:B------:R-:W-:Y:S05]  /*4b90*/  @!P0 BRA `(.L_x_3872) ;  /* 0x0000000000048947 */ /* 0x000fea0003800000 */
[----:B------:R-:W-:Y:S01]  /*4ba0*/  BPT.TRAP 0x1 ;  /* 0x000000040000795c */ /* 0x000fe20000300000 */
.L_x_3872:
[----:B---3--:R-:W-:Y:S05]  /*4bb0*/  @P1 BRA `(.L_x_3873) ;  /* 0x0000000000081947 */ /* 0x008fea0003800000 */
[----:B------:R-:W3:Y:S02]  /*4bc0*/  SYNCS.PHASECHK.TRANS64.TRYWAIT P1, [R7+URZ+0x28c50], R8 ;  /* 0x028c5008070075a7 */ /* 0x000ee4000802017f */
[----:B---3--:R-:W-:Y:S05]  /*4bd0*/  @!P1 BRA `(.L_x_3874) ;  /* 0x000000b000649947 */ /* 0x008fea0003800000 */
.L_x_3873:
        /* <DEDUP_REMOVED lines=34> */
.L_x_3875:
[----:B------:R-:W-:Y:S01]  /*4e00*/  UISETP.NE.AND UP0, UPT, UR49, URZ, UPT ;  /* 0x0000003f3100728c */ /* 0x000fe2000bf05270 */
[----:B------:R-:W-:Y:S01]  /*4e10*/  R2UR UR18, R7 ;  /* 0x00000000071272ca */ /* 0x000fe200000e0000 */
[----:B------:R-:W-:Y:S01]  /*4e20*/  UMOV UR11, UR44 ;  /* 0x0000002c000b7c82 */ /* 0x000fe20008000000 */
[----:B------:R-:W-:Y:S02]  /*4e30*/  UIMAD UR14, UR48, UR14, -UR15 ;  /* 0x0000000e300e72a4 */ /* 0x000fe4000f8e0a0f */
[----:B------:R-:W-:-:S06]  /*4e40*/  UIADD3 UR21, UR52, -0x2, URZ ;  /* 0xfffffffe34157890 */ /* 0x000fcc000fffe03f */
[----:B------:R-:W-:Y:S01]  /*4e50*/  @UP0 ULDC UR6, c[0x0][0x44c] ;  /* 0x0001130000060ab9 */ /* 0x000fe20000000800 */
[----:B------:R-:W-:Y:S01]  /*4e60*/  @UP0 ULDC UR19, c[0x0][0x450] ;  /* 0x0001140000130ab9 */ /* 0x000fe20000000800 */
[----:B------:R-:W-:Y:S02]  /*4e70*/  UIMAD.WIDE.U32 UR6, UR44, UR6, URZ ;  /* 0x000000062c0672a5 */ /* 0x000fe4000f8e003f */
[----:B------:R-:W-:Y:S02]  /*4e80*/  UIADD3 UR6, UR18, 0x28c60, URZ ;  /* 0x00028c6012067890 */ /* 0x000fe4000fffe03f */
[----:B------:R-:W-:Y:S02]  /*4e90*/  @UP0 USHF.R.U32.HI UR11, URZ, UR19, UR7 ;  /* 0x000000133f0b0299 */ /* 0x000fe40008011607 */
[----:B------:R-:W-:Y:S02]  /*4ea0*/  UPRMT UR6, UR40, 0x654, UR6 ;  /* 0x0000065428067896 */ /* 0x000fe40008000006 */
[----:B------:R-:W-:-:S04]  /*4eb0*/  UIADD3 UR14, UR14, UR11, URZ ;  /* 0x0000000b0e0e7290 */ /* 0x000fc8000fffe03f */
[----:B------:R-:W-:-:S03]  /*4ec0*/  USHF.R.S32.HI UR7, URZ, 0x1f, UR14 ;  /* 0x0000001f3f077899 */ /* 0x000fc6000801140e */
[----:B------:R-:W-:Y:S01]  /*4ed0*/  SYNCS.ARRIVE.TRANS64.RED.A1T0 RZ, [UR6], RZ ;  /* 0x000000ffffff79a7 */ /* 0x000fe20008100406 */
[----:B------:R-:W-:-:S04]  /*4ee0*/  ULEA.HI UR7, UR7, UR14, URZ, 0x6 ;  /* 0x0000000e07077291 */ /* 0x000fc8000f8f303f */
[----:B------:R-:W-:-:S04]  /*4ef0*/  USHF.R.S32.HI UR7, URZ, 0x6, UR7 ;  /* 0x000000063f077899 */ /* 0x000fc80008011407 */
[----:B------:R-:W-:-:S04]  /*4f00*/  UISETP.LT.AND UP0, UPT, URZ, UR7, UPT ;  /* 0x000000073f00728c */ /* 0x000fc8000bf01270 */
[----:B------:R-:W-:-:S04]  /*4f10*/  USEL UR20, URZ, UR7, !UP0 ;  /* 0x000000073f147287 */ /* 0x000fc8000c000000 */
[----:B------:R-:W-:-:S06]  /*4f20*/  UISETP.GE.AND UP0, UPT, UR21, UR20, UPT ;  /* 0x000000141500728c */ /* 0x000fcc000bf06270 */
[----:B------:R-:W-:-:S13]  /*4f30*/  PLOP3.LUT P1, PT, PT, PT, UP0, 0x80, 0x0 ;  /* 0x000000000000781c */ /* 0x000fda0003f2f008 */
[----:B------:R-:W-:Y:S05]  /*4f40*/  @!P1 BRA `(.L_x_3876) ;  /* 0x0000001c009c9947 */ /* 0x000fea0003800000 */
[----:B0123--:R-:W-:Y:S01]  /*4f50*/  MOV R8, R5 ;  /* 0x0000000500087202 */ /* 0x00ffe20000000f00 */
[----:B------:R-:W-:Y:S01]  /*4f60*/  IMAD.MOV.U32 R9, RZ, RZ, R6 ;  /* 0x000000ffff097224 */ /* 0x000fe200078e0006 */
[----:B------:R-:W-:Y:S01]  /*4f70*/  UMOV UR24, UR38 ;  /* 0x0000002600187c82 */ /* 0x000fe20008000000 */
[----:B------:R-:W-:Y:S01]  /*4f80*/  ULDC UR25, c[0x0][0x288] ;  /* 0x0000a20000197ab9 */ /* 0x000fe20000000800 */
[----:B------:R-:W-:-:S05]  /*4f90*/  ULDC UR22, c[0x0][0x988] ;  /* 0x0002620000167ab9 */ /* 0x000fca0000000800 */
.L_x_3887:
[----:B------:R-:W-:-:S04]  /*4fa0*/  UIADD3 UR38, UR24, 0x1, URZ ;  /* 0x0000000118267890 */ /* 0x000fc8000fffe03f */
[----:B------:R-:W-:-:S04]  /*4fb0*/  UISETP.NE.AND UP0, UPT, UR38, 0x2, UPT ;  /* 0x000000022600788c */ /* 0x000fc8000bf05270 */
[----:B------:R-:W-:Y:S02]  /*4fc0*/  USEL UR6, URZ, 0x1, UP0 ;  /* 0x000000013f067887 */ /* 0x000fe40008000000 */
[----:B------:R-:W-:Y:S02]  /*4fd0*/  USEL UR38, UR38, URZ, UP0 ;  /* 0x0000003f26267287 */ /* 0x000fe40008000000 */
[----:B------:R-:W-:Y:S01]  /*4fe0*/  ULOP3.LUT UR37, UR37, UR6, URZ, 0x3c, !UPT ;  /* 0x0000000625257292 */ /* 0x000fe2000f8e3c3f */
[----:B0-----:R-:W-:Y:S11]  /*4ff0*/  @!P0 BRA `(.L_x_3877) ;  /* 0x0000000000048947 */ /* 0x001ff60003800000 */
[----:B------:R-:W-:Y:S01]  /*5000*/  BPT.TRAP 0x1 ;  /* 0x000000040000795c */ /* 0x000fe20000300000 */
.L_x_3877:
[----:B------:R-:W-:Y:S01]  /*5010*/  ULEA UR23, UR38, UR42, 0x3 ;  /* 0x0000002a26177291 */ /* 0x000fe2000f8e183f */
[----:B------:R-:W-:-:S05]  /*5020*/  IMAD.U32 R7, RZ, RZ, UR37 ;  /* 0x00000025ff077e24 */ /* 0x000fca000f8e00ff */
[----:B------:R-:W-:-:S04]  /*5030*/  SHF.L.U32 R7, R7, 0x1f, RZ ;  /* 0x0000001f07077819 */ /* 0x000fc800000006ff */
[----:B------:R0:W1:Y:S01]  /*5040*/  SYNCS.PHASECHK.TRANS64.TRYWAIT P1, [UR23+0x28c30], R7 ;  /* 0x028c3007ff0075a7 */ /* 0x0000620008020157 */
[----:B------:R-:W-:Y:S05]  /*5050*/  @!P0 BRA `(.L_x_3878) ;  /* 0x0000000000048947 */ /* 0x000fea0003800000 */
[----:B------:R-:W-:Y:S01]  /*5060*/  BPT.TRAP 0x1 ;  /* 0x000000040000795c */ /* 0x000fe20000300000 */
.L_x_3878:
[----:B-1----:R-:W-:Y:S05]  /*5070*/  @P1 BRA `(.L_x_3879) ;  /* 0x0000000000081947 */ /* 0x002fea0003800000 */
[----:B------:R-:W1:Y:S02]  /*5080*/  SYNCS.PHASECHK.TRANS64.TRYWAIT P1, [UR23+0x28c30], R7 ;  /* 0x028c3007ff0075a7 */ /* 0x000e640008020157 */
[----:B-1----:R-:W-:Y:S05]  /*5090*/  @!P1 BRA `(.L_x_3880) ;  /* 0x000000ac00489947 */ /* 0x002fea0003800000 */
.L_x_3879:
        /* <DEDUP_REMOVED lines=23> */
.L_x_3881:
[----:B------:R-:W-:Y:S01]  /*5210*/  UISETP.NE.AND UP0, UPT, UR49, URZ, UPT ;  /* 0x0000003f3100728c */ /* 0x000fe2000bf05270 */
[----:B-1----:R-:W-:Y:S01]  /*5220*/  VIADD R6, R185, UR44 ;  /* 0x0000002cb9067c36 */ /* 0x002fe20008000000 */
[----:B------:R-:W1:Y:S01]  /*5230*/  LDC R12, c[0x0][0x2f0] ;  /* 0x0000bc00ff0c7b82 */ /* 0x000e620000000800 */
[----:B------:R-:W-:-:S03]  /*5240*/  UMOV UR10, UR22 ;  /* 0x00000016000a7c82 */ /* 0x000fc60008000000 */
        /* <DEDUP_REMOVED lines=8> */
[----:B------:R-:W2:Y:S04]  /*52d0*/  SHFL.IDX PT, R10, R6, 0x1, 0x1c1f ;  /* 0x003c1f00060a7f89 */ /* 0x000ea800000e0000 */
[----:B------:R-:W-:Y:S01]  /*52e0*/  IADD3 R5, -R2, UR6, RZ ;  /* 0x0000000602057c10 */ /* 0x000fe2000fffe1ff */
[----:B------:R-:W3:Y:S01]  /*52f0*/  SHFL.IDX PT, R6, R6, RZ, 0x1c1f ;  /* 0x001c1fff06067589 */ /* 0x000ee200000e0000 */
[----:B------:R-:W-:-:S03]  /*5300*/  UIADD3 UR6, UR23, 0x28c40, URZ ;  /* 0x00028c4017067890 */ /* 0x000fc6000fffe03f */
[----:B-1----:R-:W-:Y:S01]  /*5310*/  IMAD R5, R12, UR48, R5 ;  /* 0x000000300c057c24 */ /* 0x002fe2000f8e0205 */
[----:B------:R-:W-:-:S09]  /*5320*/  UPRMT UR6, UR40, 0x654, UR6 ;  /* 0x0000065428067896 */ /* 0x000fd20008000006 */
[----:B------:R-:W-:Y:S01]  /*5330*/  SYNCS.ARRIVE.TRANS64.RED.A1T0 RZ, [UR6], RZ ;  /* 0x000000ffffff79a7 */ /* 0x000fe20008100406 */
[----:B--2---:R-:W-:-:S04]  /*5340*/  IADD3 R10, R10, -UR25, R5 ;  /* 0x800000190a0a7c10 */ /* 0x004fc8000fffe005 */
[C---:B------:R-:W-:Y:S02]  /*5350*/  ISETP.GT.AND P1, PT, R10.reuse, RZ, PT ;  /* 0x000000ff0a00720c */ /* 0x040fe40003f24270 */
[----:B------:R-:W-:Y:S02]  /*5360*/  ISETP.GT.AND P2, PT, R10, 0x1, PT ;  /* 0x000000010a00780c */ /* 0x000fe40003f44270 */
[----:B------:R-:W-:Y:S02]  /*5370*/  FSEL R11, R154, -INF , P1 ;  /* 0xff8000009a0b7808 */ /* 0x000fe40000800000 */
        /* <DEDUP_REMOVED lines=44> */
[----:B---3--:R-:W-:-:S02]  /*5640*/  IADD3 R14, R6, -UR25, R5 ;  /* 0x80000019060e7c10 */ /* 0x008fc4000fffe005 */
[----:B------:R-:W-:Y:S02]  /*5650*/  FMNMX.FTZ R10, R183, R10, !PT ;  /* 0x0000000ab70a7209 */ /* 0x000fe40007810000 */
[C---:B------:R-:W-:Y:S02]  /*5660*/  ISETP.GT.AND P1, PT, R14.reuse, RZ, PT ;  /* 0x000000ff0e00720c */ /* 0x040fe40003f24270 */
[----:B------:R-:W-:Y:S01]  /*5670*/  ISETP.GT.AND P2, PT, R14, 0x1, PT ;  /* 0x000000010e00780c */ /* 0x000fe20003f44270 */
[----:B------:R-:W1:Y:S01]  /*5680*/  SHFL.BFLY PT, R13, R10, 0x2, 0x1f ;  /* 0x0c401f000a0d7f89 */ /* 0x000e6200000e0000 */
[----:B------:R-:W-:Y:S02]  /*5690*/  FSEL R152, R152, -INF , P1 ;  /* 0xff80000098987808 */ /* 0x000fe40000800000 */
[----:B------:R-:W-:Y:S02]  /*56a0*/  ISETP.GT.AND P1, PT, R14, 0x8, PT ;  /* 0x000000080e00780c */ /* 0x000fe40003f24270 */
[----:B------:R-:W-:-:S02]  /*56b0*/  FSEL R153, R153, -INF , P2 ;  /* 0xff80000099997808 */ /* 0x000fc40001000000 */
[----:B------:R-:W-:Y:S02]  /*56c0*/  FMNMX.FTZ R6, R152, R9, !PT ;  /* 0x0000000998067209 */ /* 0x000fe40007810000 */
[----:B------:R-:W-:Y:S02]  /*56d0*/  ISETP.GT.AND P2, PT, R14, 0x9, PT ;  /* 0x000000090e00780c */ /* 0x000fe40003f44270 */
[----:B------:R-:W-:Y:S02]  /*56e0*/  FSEL R156, R156, -INF , P1 ;  /* 0xff8000009c9c7808 */ /* 0x000fe40000800000 */
[----:B------:R-:W-:Y:S02]  /*56f0*/  FMNMX.FTZ R5, R153, R6, !PT ;  /* 0x0000000699057209 */ /* 0x000fe40007810000 */
[----:B------:R-:W-:Y:S02]  /*5700*/  ISETP.GT.AND P1, PT, R14, 0x10, PT ;  /* 0x000000100e00780c */ /* 0x000fe40003f24270 */
[----:B------:R-:W-:-:S02]  /*5710*/  FMNMX.FTZ R5, R156, R5, !PT ;  /* 0x000000059c057209 */ /* 0x000fc40007810000 */
[----:B------:R-:W-:Y:S02]  /*5720*/  FSEL R160, R160, -INF , P1 ;  /* 0xff800000a0a07808 */ /* 0x000fe40000800000 */
[C---:B------:R-:W-:Y:S02]  /*5730*/  ISETP.GT.AND P1, PT, R14.reuse, 0x18, PT ;  /* 0x000000180e00780c */ /* 0x040fe40003f24270 */
[----:B------:R-:W-:Y:S02]  /*5740*/  ISETP.GT.AND P3, PT, R14, 0x38, PT ;  /* 0x000000380e00780c */ /* 0x000fe40003f64270 */
[----:B-1----:R-:W-:Y:S02]  /*5750*/  FMNMX.FTZ R15, R10, R13, !PT ;  /* 0x0000000d0a0f7209 */ /* 0x002fe40007810000 */
[----:B------:R-:W-:Y:S02]  /*5760*/  FSEL R10, R157, -INF , P2 ;  /* 0xff8000009d0a7808 */ /* 0x000fe40001000000 */
[----:B------:R-:W-:Y:S01]  /*5770*/  ISETP.GT.AND P2, PT, R14, 0x11, PT ;  /* 0x000000110e00780c */ /* 0x000fe20003f44270 */
[----:B------:R-:W1:Y:S01]  /*5780*/  SHFL.BFLY PT, R20, R15, 0x1, 0x1f ;  /* 0x0c201f000f147f89 */ /* 0x000e6200000e0000 */
[----:B------:R-:W-:-:S02]  /*5790*/  FMNMX.FTZ R5, R10, R5, !PT ;  /* 0x000000050a057209 */ /* 0x000fc40007810000 */
        /* <DEDUP_REMOVED lines=14> */
[----:B-1----:R-:W-:Y:S02]  /*5880*/  FMNMX.FTZ R5, R15, R20, !PT ;  /* 0x000000140f057209 */ /* 0x002fe40007810000 */
[----:B------:R-:W-:Y:S02]  /*5890*/  ISETP.GT.AND P2, PT, R14, 0x29, PT ;  /* 0x000000290e00780c */ /* 0x000fe40003f44270 */
[----:B------:R-:W-:Y:S01]  /*58a0*/  FSEL R172, R172, -INF , P1 ;  /* 0xff800000acac7808 */ /* 0x000fe20000800000 */
[----:B------:R-:W-:Y:S01]  /*58b0*/  FMUL.FTZ R20, R5, UR10 ;  /* 0x0000000a05147c20 */ /* 0x000fe20008410000 */
[----:B------:R-:W-:-:S02]  /*58c0*/  FMNMX.FTZ R15, R169, R6, !PT ;  /* 0x00000006a90f7209 */ /* 0x000fc40007810000 */
[----:B------:R-:W-:Y:S02]  /*58d0*/  ISETP.GT.AND P1, PT, R14, 0x30, PT ;  /* 0x000000300e00780c */ /* 0x000fe40003f24270 */
[----:B------:R-:W-:Y:S02]  /*58e0*/  FSEL R173, R173, -INF , P2 ;  /* 0xff800000adad7808 */ /* 0x000fe40001000000 */
[----:B------:R-:W-:Y:S02]  /*58f0*/  FMNMX.FTZ R6, R172, R15, !PT ;  /* 0x0000000fac067209 */ /* 0x000fe40007810000 */
[----:B------:R-:W-:Y:S02]  /*5900*/  ISETP.GT.AND P2, PT, R14, 0x31, PT ;  /* 0x000000310e00780c */ /* 0x000fe40003f44270 */
[----:B------:R-:W-:Y:S02]  /*5910*/  FSEL R176, R176, -INF , P1 ;  /* 0xff800000b0b07808 */ /* 0x000fe40000800000 */
[----:B------:R-:W-:-:S02]  /*5920*/  FMNMX.FTZ R15, R173, R6, !PT ;  /* 0x00000006ad0f7209 */ /* 0x000fc40007810000 */
[----:B------:R-:W-:Y:S02]  /*5930*/  FSEL R177, R177, -INF , P2 ;  /* 0xff800000b1b17808 */ /* 0x000fe40001000000 */
[----:B------:R-:W-:Y:S02]  /*5940*/  FMNMX.FTZ R6, R176, R15, !PT ;  /* 0x0000000fb0067209 */ /* 0x000fe40007810000 */
[----:B------:R-:W-:Y:S02]  /*5950*/  ISETP.GT.AND P1, PT, R14, 0x39, PT ;  /* 0x000000390e00780c */ /* 0x000fe40003f24270 */
[----:B------:R-:W-:Y:S02]  /*5960*/  FSEL R180, R180, -INF , P3 ;  /* 0xff800000b4b47808 */ /* 0x000fe40001800000 */
[----:B------:R-:W-:Y:S02]  /*5970*/  FMNMX.FTZ R15, R177, R6, !PT ;  /* 0x00000006b10f7209 */ /* 0x000fe40007810000 */
[----:B------:R-:W-:-:S02]  /*5980*/  FSEL R181, R181, -INF , P1 ;  /* 0xff800000b5b57808 */ /* 0x000fc40000800000 */
[----:B------:R-:W-:Y:S02]  /*5990*/  FMNMX.FTZ R6, R180, R15, !PT ;  /* 0x0000000fb4067209 */ /* 0x000fe40007810000 */
[----:B------:R-:W-:Y:S02]  /*59a0*/  FSETP.NEU.FTZ.AND P4, PT, R5, -INF , PT ;  /* 0xff8000000500780b */ /* 0x000fe40003f9d000 */
[----:B------:R-:W-:Y:S02]  /*59b0*/  FMNMX.FTZ R6, R181, R6, !PT ;  /* 0x00000006b5067209 */ /* 0x000fe40007810000 */
[----:B------:R-:W-:-:S03]  /*59c0*/  FSEL R14, R20, RZ, P4 ;  /* 0x000000ff140e7208 */ /* 0x000fc60002000000 */
[----:B------:R-:W1:Y:S02]  /*59d0*/  SHFL.BFLY PT, R15, R6, 0x2, 0x1f ;  /* 0x0c401f00060f7f89 */ /* 0x000e6400000e0000 */
        /* <DEDUP_REMOVED lines=17> */
[----:B------:R-:W-:Y:S01]  /*5af0*/  FFMA.FTZ R183, R183, UR10, -R14 ;  /* 0x0000000ab7b77c23 */ /* 0x000fe2000801080e */
[----:B------:R-:W-:Y:S01]  /*5b00*/  IMAD.MOV R179, RZ, RZ, -R18 ;  /* 0x000000ffffb37224 */ /* 0x000fe200078e0a12 */
[----:B-1----:R-:W-:-:S03]  /*5b10*/  FMNMX.FTZ R15, R6, R15, !PT ;  /* 0x0000000f060f7209 */ /* 0x002fc60007810000 */
[----:B------:R-:W-:Y:S02]  /*5b20*/  MUFU.EX2 R155, R155 ;  /* 0x0000009b009b7308 */ /* 0x000fe40000000800 */
[----:B------:R-:W1:Y:S06]  /*5b30*/  SHFL.BFLY PT, R6, R15, 0x1, 0x1f ;  /* 0x0c201f000f067f89 */ /* 0x000e6c00000e0000 */
[----:B------:R-:W-:Y:S08]  /*5b40*/  MUFU.EX2 R20, R20 ;  /* 0x0000001400147308 */ /* 0x000ff00000000800 */
[----:B------:R-:W-:Y:S08]  /*5b50*/  MUFU.EX2 R157, R157 ;  /* 0x0000009d009d7308 */ /* 0x000ff00000000800 */
[----:B------:R-:W-:Y:S01]  /*5b60*/  MUFU.EX2 R158, R158 ;  /* 0x0000009e009e7308 */ /* 0x000fe20000000800 */
[----:B-1----:R-:W-:-:S04]  /*5b70*/  FMNMX.FTZ R6, R15, R6, !PT ;  /* 0x000000060f067209 */ /* 0x002fc80007810000 */
[C---:B------:R-:W-:Y:S01]  /*5b80*/  FSETP.NEU.FTZ.AND P1, PT, R6.reuse, -INF , PT ;  /* 0xff8000000600780b */ /* 0x040fe20003f3d000 */
[----:B------:R-:W-:Y:S02]  /*5b90*/  FMUL.FTZ R15, R6, UR10 ;  /* 0x0000000a060f7c20 */ /* 0x000fe40008410000 */
[----:B------:R-:W-:Y:S03]  /*5ba0*/  MUFU.EX2 R159, R159 ;  /* 0x0000009f009f7308 */ /* 0x000fe60000000800 */
[----:B------:R-:W-:-:S05]  /*5bb0*/  FSEL R15, R15, RZ, P1 ;  /* 0x000000ff0f0f7208 */ /* 0x000fca0000800000 */
[----:B------:R-:W-:Y:S01]  /*5bc0*/  MUFU.EX2 R162, R162 ;  /* 0x000000a200a27308 */ /* 0x000fe20000000800 */
[--C-:B------:R-:W-:Y:S01]  /*5bd0*/  FFMA.FTZ R21, R153, UR10, -R15.reuse ;  /* 0x0000000a99157c23 */ /* 0x100fe2000801080f */
[----:B------:R-:W-:Y:S01]  /*5be0*/  FSEL R153, R5, RZ, P4 ;  /* 0x000000ff05997208 */ /* 0x000fe20002000000 */
[--C-:B------:R-:W-:Y:S01]  /*5bf0*/  FFMA.FTZ R152, R152, UR10, -R15.reuse ;  /* 0x0000000a98987c23 */ /* 0x100fe2000801080f */
[--C-:B------:R-:W-:Y:S01]  /*5c00*/  FFMA.FTZ R156, R156, UR10, -R15.reuse ;  /* 0x0000000a9c9c7c23 */ /* 0x100fe2000801080f */
[--C-:B------:R-:W-:Y:S01]  /*5c10*/  FFMA.FTZ R171, R10, UR10, -R15.reuse ;  /* 0x0000000a0aab7c23 */ /* 0x100fe2000801080f */
[--C-:B------:R-:W-:Y:S01]  /*5c20*/  FFMA.FTZ R10, R160, UR10, -R15.reuse ;  /* 0x0000000aa00a7c23 */ /* 0x100fe2000801080f */
[----:B------:R-:W-:Y:S01]  /*5c30*/  FADD.FTZ R153, -R153, R8 ;  /* 0x0000000899997221 */ /* 0x000fe20000010100 */
[----:B------:R-:W-:Y:S01]  /*5c40*/  FSEL R8, R6, RZ, P1 ;  /* 0x000000ff06087208 */ /* 0x000fe20000800000 */
[----:B------:R-:W-:Y:S01]  /*5c50*/  MUFU.EX2 R152, R152 ;  /* 0x0000009800987308 */ /* 0x000fe20000000800 */
[--C-:B------:R-:W-:Y:S01]  /*5c60*/  FFMA.FTZ R175, R12, UR10, -R15.reuse ;  /* 0x0000000a0caf7c23 */ /* 0x100fe2000801080f */
[----:B------:R-:W-:Y:S01]  /*5c70*/  FMUL.FTZ R153, R153, UR10 ;  /* 0x0000000a99997c20 */ /* 0x000fe20008410000 */
[----:B------:R-:W-:Y:S01]  /*5c80*/  FFMA.FTZ R12, R164, UR10, -R15 ;  /* 0x0000000aa40c7c23 */ /* 0x000fe2000801080f */
[----:B------:R-:W-:Y:S01]  /*5c90*/  FADD.FTZ R9, -R8, R9 ;  /* 0x0000000908097221 */ /* 0x000fe20000010100 */
[--C-:B------:R-:W-:Y:S01]  /*5ca0*/  FFMA.FTZ R172, R172, UR10, -R15.reuse ;  /* 0x0000000aacac7c23 */ /* 0x100fe2000801080f */
[--C-:B------:R-:W-:Y:S01]  /*5cb0*/  FFMA.FTZ R13, R13, UR10, -R15.reuse ;  /* 0x0000000a0d0d7c23 */ /* 0x100fe2000801080f */
[--C-:B------:R-:W-:Y:S01]  /*5cc0*/  FFMA.FTZ R160, R168, UR10, -R15.reuse ;  /* 0x0000000aa8a07c23 */ /* 0x100fe2000801080f */
[----:B------:R-:W-:Y:S01]  /*5cd0*/  FMUL.FTZ R9, R9, UR10 ;  /* 0x0000000a09097c20 */ /* 0x000fe20008410000 */
[----:B------:R-:W-:Y:S01]  /*5ce0*/  MUFU.EX2 R21, R21 ;  /* 0x0000001500157308 */ /* 0x000fe20000000800 */
[----:B------:R-:W-:Y:S01]  /*5cf0*/  FFMA.FTZ R169, R169, UR10, -R15 ;  /* 0x0000000aa9a97c23 */ /* 0x000fe2000801080f */
[----:B------:R-:W-:Y:S01]  /*5d00*/  ISETP.NE.AND P1, PT, R2, R179, PT ;  /* 0x000000b30200720c */ /* 0x000fe20003f25270 */
[----:B------:R-:W-:-:S02]  /*5d10*/  IMAD.U32 R179, RZ, RZ, UR24 ;  /* 0x00000018ffb37e24 */ /* 0x000fc4000f8e00ff */
[--C-:B------:R-:W-:Y:S01]  /*5d20*/  FFMA.FTZ R180, R180, UR10, -R15.reuse ;  /* 0x0000000ab4b47c23 */ /* 0x100fe2000801080f */
[--C-:B------:R-:W-:Y:S01]  /*5d30*/  FFMA.FTZ R181, R181, UR10, -R15.reuse ;  /* 0x0000000ab5b57c23 */ /* 0x100fe2000801080f */
[--C-:B------:R-:W-:Y:S01]  /*5d40*/  FFMA.FTZ R177, R177, UR10, -R15.reuse ;  /* 0x0000000ab1b17c23 */ /* 0x100fe2000801080f */
[----:B------:R-:W1:Y:S08]  /*5d50*/  MUFU.EX2 R9, R9 ;  /* 0x0000000900097308 */ /* 0x000e700000000800 */
[----:B------:R-:W2:Y:S08]  /*5d60*/  MUFU.EX2 R8, R153 ;  /* 0x0000009900087308 */ /* 0x000eb00000000800 */
[----:B------:R-:W-:Y:S01]  /*5d70*/  MUFU.EX2 R156, R156 ;  /* 0x0000009c009c7308 */ /* 0x000fe20000000800 */
[----:B-1----:R-:W-:Y:S01]  /*5d80*/  FFMA.FTZ R164, R9, R3, R152 ;  /* 0x0000000309a47223 */ /* 0x002fe20000010098 */
[--C-:B------:R-:W-:Y:S01]  /*5d90*/  FFMA.FTZ R3, R173, UR10, -R15.reuse ;  /* 0x0000000aad037c23 */ /* 0x100fe2000801080f */
[C---:B------:R-:W-:Y:S01]  /*5da0*/  F2FP.BF16.F32.PACK_AB R152, R21.reuse, R152 ;  /* 0x000000981598723e */ /* 0x040fe200000010ff */
[-C--:B------:R-:W-:Y:S01]  /*5db0*/  FMUL.FTZ R24, R24, R9.reuse ;  /* 0x0000000918187220 */ /* 0x080fe20000410000 */
[----:B------:R-:W-:Y:S01]  /*5dc0*/  FADD.FTZ R173, R21, R164 ;  /* 0x000000a415ad7221 */ /* 0x000fe20000010000 */
[----:B------:R-:W-:Y:S01]  /*5dd0*/  FFMA.FTZ R164, R176, UR10, -R15 ;  /* 0x0000000ab0a47c23 */ /* 0x000fe2000801080f */
[----:B------:R-:W-:Y:S01]  /*5de0*/  FMUL.FTZ R25, R25, R9 ;  /* 0x0000000919197220 */ /* 0x000fe20000410000 */
[----:B------:R-:W1:Y:S01]  /*5df0*/  MUFU.EX2 R171, R171 ;  /* 0x000000ab00ab7308 */ /* 0x000e620000000800 */
[----:B--2---:R-:W-:Y:S01]  /*5e00*/  FFMA.FTZ R153, R8, R4, R11 ;  /* 0x0000000408997223 */ /* 0x004fe2000001000b */
[----:B------:R-:W-:-:S02]  /*5e10*/  @!P1 IMAD R4, R179, 0x40, R16 ;  /* 0x00000040b3049824 */ /* 0x000fc400078e0210 */
[-C--:B------:R-:W-:Y:S01]  /*5e20*/  FMUL.FTZ R28, R28, R9.reuse ;  /* 0x000000091c1c7220 */ /* 0x080fe20000410000 */
[-C--:B------:R-:W-:Y:S01]  /*5e30*/  FMUL.FTZ R29, R29, R9.reuse ;  /* 0x000000091d1d7220 */ /* 0x080fe20000410000 */
[----:B------:R-:W-:Y:S01]  /*5e40*/  FADD.FTZ R168, R154, R153 ;  /* 0x000000999aa87221 */ /* 0x000fe20000010000 */
[----:B------:R-:W-:Y:S01]  /*5e50*/  FMUL.FTZ R32, R32, R9 ;  /* 0x0000000920207220 */ /* 0x000fe20000410000 */
[----:B------:R-:W-:Y:S01]  /*5e60*/  @!P1 LEA R4, R4, UR42, 0x2 ;  /* 0x0000002a04049c11 */ /* 0x000fe2000f8e10ff */
[----:B------:R-:W-:Y:S01]  /*5e70*/  MUFU.EX2 R10, R10 ;  /* 0x0000000a000a7308 */ /* 0x000fe20000000800 */
[----:B------:R-:W-:Y:S01]  /*5e80*/  FADD.FTZ R153, R155, R168 ;  /* 0x000000a89b997221 */ /* 0x000fe20000010000 */
[C---:B------:R-:W-:Y:S01]  /*5e90*/  F2FP.BF16.F32.PACK_AB R155, R20.reuse, R155 ;  /* 0x0000009b149b723e */ /* 0x040fe200000010ff */
[-C--:B------:R-:W-:Y:S01]  /*5ea0*/  FMUL.FTZ R33, R33, R9.reuse ;  /* 0x0000000921217220 */ /* 0x080fe20000410000 */
[----:B------:R-:W-:Y:S01]  /*5eb0*/  @!P1 STS [R4+0x28800], R9 ;  /* 0x0288000904009388 */ /* 0x000fe20000000800 */
[----:B------:R-:W-:Y:S01]  /*5ec0*/  FADD.FTZ R168, R20, R153 ;  /* 0x0000009914a87221 */ /* 0x000fe20000010000 */
[-C--:B------:R-:W-:Y:S01]  /*5ed0*/  FMUL.FTZ R36, R36, R9.reuse ;  /* 0x0000000924247220 */ /* 0x080fe20000410000 */
[----:B------:R-:W-:Y:S01]  /*5ee0*/  FMUL.FTZ R37, R37, R9 ;  /* 0x0000000925257220 */ /* 0x000fe20000410000 */
[----:B------:R-:W2:Y:S01]  /*5ef0*/  MUFU.EX2 R175, R175 ;  /* 0x000000af00af7308 */ /* 0x000ea20000000800 */
[----:B------:R-:W-:Y:S01]  /*5f00*/  FADD.FTZ R153, R157, R168 ;  /* 0x000000a89d997221 */ /* 0x000fe20000010000 */
[----:B------:R3:W-:Y:S01]  /*5f10*/  @!P1 STS [R4+0x28820], R8 ;  /* 0x0288200804009388 */ /* 0x0007e20000000800 */
[----:B------:R-:W-:Y:S01]  /*5f20*/  F2FP.BF16.F32.PACK_AB R157, R158, R157 ;  /* 0x0000009d9e9d723e */ /* 0x000fe200000010ff */
[----:B------:R-:W-:Y:S01]  /*5f30*/  FMUL.FTZ R40, R40, R9 ;  /* 0x0000000928287220 */ /* 0x000fe20000410000 */
[----:B------:R-:W-:Y:S01]  /*5f40*/  FADD.FTZ R168, R158, R153 ;  /* 0x000000999ea87221 */ /* 0x000fe20000010000 */
[----:B------:R-:W-:Y:S01]  /*5f50*/  F2FP.BF16.F32.PACK_AB R153, R154, R11 ;  /* 0x0000000b9a99723e */ /* 0x000fe200000010ff */
[-C--:B------:R-:W-:Y:S01]  /*5f60*/  FMUL.FTZ R41, R41, R9.reuse ;  /* 0x0000000929297220 */ /* 0x080fe20000410000 */
[----:B------:R-:W4:Y:S01]  /*5f70*/  MUFU.EX2 R12, R12 ;  /* 0x0000000c000c7308 */ /* 0x000f220000000800 */
[----:B-1----:R-:W-:Y:S01]  /*5f80*/  F2FP.BF16.F32.PACK_AB R154, R171, R156 ;  /* 0x0000009cab9a723e */ /* 0x002fe200000010ff */
[----:B------:R-:W-:Y:S01]  /*5f90*/  BAR.SYNC.DEFER_BLOCKING 0xf, 0x100 ;  /* 0x03c4000000007b1d */ /* 0x000fe20000010000 */
        /* <DEDUP_REMOVED lines=14> */
[----:B-1----:R-:W-:Y:S01]  /*6080*/  FADD.FTZ R172, R156, R173 ;  /* 0x000000ad9cac7221 */ /* 0x002fe20000010000 */
[----:B--2---:R-:W-:Y:S01]  /*6090*/  F2FP.BF16.F32.PACK_AB R156, R175, R10 ;  /* 0x0000000aaf9c723e */ /* 0x004fe200000010ff */
[-C--:B------:R-:W-:Y:S01]  /*60a0*/  FMUL.FTZ R68, R68, R9.reuse ;  /* 0x0000000944447220 */ /* 0x080fe20000410000 */
[-C--:B------:R-:W-:Y:S01]  /*60b0*/  FMUL.FTZ R69, R69, R9.reuse ;  /* 0x0000000945457220 */ /* 0x080fe20000410000 */
[----:B------:R-:W-:Y:S01]  /*60c0*/  FADD.FTZ R173, R171, R172 ;  /* 0x000000acabad7221 */ /* 0x000fe20000010000 */
[-C--:B------:R-:W-:Y:S01]  /*60d0*/  FMUL.FTZ R72, R72, R9.reuse ;  /* 0x0000000948487220 */ /* 0x080fe20000410000 */
[-C--:B------:R-:W-:Y:S01]  /*60e0*/  FMUL.FTZ R73, R73, R9.reuse ;  /* 0x0000000949497220 */ /* 0x080fe20000410000 */
[----:B------:R-:W1:Y:S01]  /*60f0*/  MUFU.EX2 R160, R160 ;  /* 0x000000a000a07308 */ /* 0x000e620000000800 */
[----:B------:R-:W-:Y:S01]  /*6100*/  FADD.FTZ R172, R10, R173 ;  /* 0x000000ad0aac7221 */ /* 0x000fe20000010000 */
[----:B------:R2:W-:Y:S01]  /*6110*/  STSM.16.M88.4 [R19+0x26800], R152 ;  /* 0x0268009813007844 */ /* 0x0005e20000000200 */
[-C--:B------:R-:W-:Y:S01]  /*6120*/  FMUL.FTZ R76, R76, R9.reuse ;  /* 0x000000094c4c7220 */ /* 0x080fe20000410000 */
[-C--:B------:R-:W-:Y:S01]  /*6130*/  FMUL.FTZ R77, R77, R9.reuse ;  /* 0x000000094d4d7220 */ /* 0x080fe20000410000 */
[----:B------:R-:W-:Y:S01]  /*6140*/  FADD.FTZ R173, R175, R172 ;  /* 0x000000acafad7221 */ /* 0x000fe20000010000 */
[-C--:B------:R-:W-:Y:S01]  /*6150*/  FMUL.FTZ R80, R80, R9.reuse ;  /* 0x0000000950507220 */ /* 0x080fe20000410000 */
[-C--:B------:R-:W-:Y:S01]  /*6160*/  FMUL.FTZ R81, R81, R9.reuse ;  /* 0x0000000951517220 */ /* 0x080fe20000410000 */
[----:B------:R-:W0:Y:S01]  /*6170*/  MUFU.EX2 R169, R169 ;  /* 0x000000a900a97308 */ /* 0x000e220000000800 */
[----:B----4-:R-:W-:Y:S01]  /*6180*/  FADD.FTZ R172, R12, R173 ;  /* 0x000000ad0cac7221 */ /* 0x010fe20000010000 */
[----:B------:R-:W-:Y:S01]  /*6190*/  FADD.FTZ R173, R159, R168 ;  /* 0x000000a89fad7221 */ /* 0x000fe20000010000 */
[C---:B-----5:R-:W-:Y:S01]  /*61a0*/  F2FP.BF16.F32.PACK_AB R158, R13.reuse, R12 ;  /* 0x0000000c0d9e723e */ /* 0x060fe200000010ff */
[----:B------:R-:W-:Y:S01]  /*61b0*/  FMUL.FTZ R84, R84, R9 ;  /* 0x0000000954547220 */ /* 0x000fe20000410000 */
[----:B------:R-:W-:Y:S01]  /*61c0*/  FADD.FTZ R11, R13, R172 ;  /* 0x000000ac0d0b7221 */ /* 0x000fe20000010000 */
[C---:B------:R-:W-:Y:S01]  /*61d0*/  FADD.FTZ R168, R162.reuse, R173 ;  /* 0x000000ada2a87221 */ /* 0x040fe20000010000 */
[----:B------:R-:W-:Y:S01]  /*61e0*/  F2FP.BF16.F32.PACK_AB R159, R162, R159 ;  /* 0x0000009fa29f723e */ /* 0x000fe200000010ff */
[----:B------:R-:W4:Y:S01]  /*61f0*/  MUFU.EX2 R161, R161 ;  /* 0x000000a100a17308 */ /* 0x000f220000000800 */
[----:B-1----:R-:W-:Y:S01]  /*6200*/  FADD.FTZ R172, R160, R11 ;  /* 0x0000000ba0ac7221 */ /* 0x002fe20000010000 */
[-C--:B------:R-:W-:Y:S01]  /*6210*/  FMUL.FTZ R85, R85, R9.reuse ;  /* 0x0000000955557220 */ /* 0x080fe20000410000 */
[-C--:B------:R-:W-:Y:S01]  /*6220*/  FMUL.FTZ R88, R88, R9.reuse ;  /* 0x0000000958587220 */ /* 0x080fe20000410000 */
[----:B------:R2:W-:Y:S01]  /*6230*/  STSM.16.M88.4 [R22], R156 ;  /* 0x0000009c16007844 */ /* 0x0005e20000000200 */
[-C--:B------:R-:W-:Y:S01]  /*6240*/  FMUL.FTZ R89, R89, R9.reuse ;  /* 0x0000000959597220 */ /* 0x080fe20000410000 */
[-C--:B------:R-:W-:Y:S01]  /*6250*/  FMUL.FTZ R92, R92, R9.reuse ;  /* 0x000000095c5c7220 */ /* 0x080fe20000410000 */
[-C--:B------:R-:W-:Y:S01]  /*6260*/  FMUL.FTZ R93, R93, R9.reuse ;  /* 0x000000095d5d7220 */ /* 0x080fe20000410000 */
[----:B------:R-:W3:Y:S01]  /*6270*/  MUFU.EX2 R166, R166 ;  /* 0x000000a600a67308 */ /* 0x000ee20000000800 */
[C---:B0-----:R-:W-:Y:S01]  /*6280*/  FADD.FTZ R21, R169.reuse, R172 ;  /* 0x000000aca9157221 */ /* 0x041fe20000010000 */
[----:B------:R-:W-:Y:S01]  /*6290*/  F2FP.BF16.F32.PACK_AB R160, R169, R160 ;  /* 0x000000a0a9a0723e */ /* 0x000fe200000010ff */
[-C--:B------:R-:W-:Y:S01]  /*62a0*/  FMUL.FTZ R96, R96, R9.reuse ;  /* 0x0000000960607220 */ /* 0x080fe20000410000 */
[-C--:B------:R-:W-:Y:S01]  /*62b0*/  FMUL.FTZ R97, R97, R9.reuse ;  /* 0x0000000961617220 */ /* 0x080fe20000410000 */
[----:B------:R-:W-:Y:S01]  /*62c0*/  FADD.FTZ R10, R14, R21 ;  /* 0x000000150e0a7221 */ /* 0x000fe20000010000 */
        /* <DEDUP_REMOVED lines=9> */
[----:B------:R-:W-:Y:S01]  /*6360*/  FMUL.FTZ R113, R113, R9 ;  /* 0x0000000971717220 */ /* 0x000fe20000410000 */
[----:B------:R-:W1:Y:S01]  /*6370*/  MUFU.EX2 R163, R163 ;  /* 0x000000a300a37308 */ /* 0x000e620000000800 */
        /* <DEDUP_REMOVED lines=27> */
[----:B------:R-:W-:Y:S01]  /*6530*/  FMUL.FTZ R149, R149, R9 ;  /* 0x0000000995957220 */ /* 0x000fe20000410000 */
[-C--:B------:R-:W-:Y:S01]  /*6540*/  FMUL.FTZ R26, R26, R8.reuse ;  /* 0x000000081a1a7220 */ /* 0x080fe20000410000 */
[-C--:B------:R-:W-:Y:S01]  /*6550*/  FMUL.FTZ R27, R27, R8.reuse ;  /* 0x000000081b1b7220 */ /* 0x080fe20000410000 */
[----:B------:R2:W-:Y:S01]  /*6560*/  STSM.16.M88.4 [R184], R160 ;  /* 0x000000a0b8007844 */ /* 0x0005e20000000200 */
[----:B------:R-:W3:Y:S01]  /*6570*/  MUFU.EX2 R164, R164 ;  /* 0x000000a400a47308 */ /* 0x000ee20000000800 */
        /* <DEDUP_REMOVED lines=47> */
[----:B------:R-:W-:Y:S01]  /*6870*/  FMUL.FTZ R98, R98, R8 ;  /* 0x0000000862627220 */ /* 0x000fe20000410000 */
[C---:B0-----:R-:W-:Y:S01]  /*6880*/  F2FP.BF16.F32.PACK_AB R166, R181.reuse, R180 ;  /* 0x000000b4b5a6723e */ /* 0x041fe200000010ff */
[----:B------:R-:W-:Y:S01]  /*6890*/  FADD.FTZ R3, R181, R12 ;  /* 0x0000000cb5037221 */ /* 0x000fe20000010000 */
[-C--:B------:R-:W-:Y:S01]  /*68a0*/  FMUL.FTZ R99, R99, R8.reuse ;  /* 0x0000000863637220 */ /* 0x080fe20000410000 */
[-C--:B------:R-:W-:Y:S01]  /*68b0*/  FMUL.FTZ R102, R102, R8.reuse ;  /* 0x0000000866667220 */ /* 0x080fe20000410000 */
[-C--:B------:R-:W-:Y:S01]  /*68c0*/  FMUL.FTZ R103, R103, R8.reuse ;  /* 0x0000000867677220 */ /* 0x080fe20000410000 */
[-C--:B------:R-:W-:Y:S01]  /*68d0*/  FMUL.FTZ R106, R106, R8.reuse ;  /* 0x000000086a6a7220 */ /* 0x080fe20000410000 */
[-C--:B------:R-:W-:Y:S01]  /*68e0*/  FMUL.FTZ R107, R107, R8.reuse ;  /* 0x000000086b6b7220 */ /* 0x080fe20000410000 */
[-C--:B------:R-:W-:Y:S01]  /*68f0*/  FMUL.FTZ R110, R110, R8.reuse ;  /* 0x000000086e6e7220 */ /* 0x080fe20000410000 */
[C---:B-1----:R-:W-:Y:S01]  /*6900*/  F2FP.BF16.F32.PACK_AB R167, R10.reuse, R167 ;  /* 0x000000a70aa7723e */ /* 0x042fe200000010ff */
        /* <DEDUP_REMOVED lines=23> */
[----:B--2---:R-:W-:Y:S06]  /*6a80*/  @!P0 BRA `(.L_x_3882) ;  /* 0x0000000000048947 */ /* 0x004fec0003800000 */
[----:B------:R-:W-:Y:S01]  /*6a90*/  BPT.TRAP 0x1 ;  /* 0x000000040000795c */ /* 0x000fe20000300000 */
.L_x_3882:
[----:B------:R0:W1:Y:S01]  /*6aa0*/  SYNCS.PHASECHK.TRANS64.TRYWAIT P1, [UR23+0x28c50], R7 ;  /* 0x028c5007ff0075a7 */ /* 0x0000620008020157 */
[----:B------:R-:W-:Y:S05]  /*6ab0*/  @!P0 BRA `(.L_x_3883) ;  /* 0x0000000000048947 */ /* 0x000fea0003800000 */
[----:B------:R-:W-:Y:S01]  /*6ac0*/  BPT.TRAP 0x1 ;  /* 0x000000040000795c */ /* 0x000fe20000300000 */
.L_x_3883:
[----:B-1----:R-:W-:Y:S05]  /*6ad0*/  @P1 BRA `(.L_x_3884) ;  /* 0x0000000000081947 */ /* 0x002fea0003800000 */
[----:B------:R-:W1:Y:S02]  /*6ae0*/  SYNCS.PHASECHK.TRANS64.TRYWAIT P1, [UR23+0x28c50], R7 ;  /* 0x028c5007ff0075a7 */ /* 0x000e640008020157 */
[----:B-1----:R-:W-:Y:S05]  /*6af0*/  @!P1 BRA `(.L_x_3885) ;  /* 0x0000009000c89947 */ /* 0x002fea0003800000 */
.L_x_3884:
        /* <DEDUP_REMOVED lines=34> */
.L_x_3886:
[----:B------:R-:W-:Y:S01]  /*6d20*/  UISETP.GT.AND UP0, UPT, UR21, UR20, UPT ;  /* 0x000000141500728c */ /* 0x000fe2000bf04270 */
[----:B-1----:R-:W-:Y:S01]  /*6d30*/  IMAD.MOV.U32 R8, RZ, RZ, R5 ;  /* 0x000000ffff087224 */ /* 0x002fe200078e0005 */
[----:B------:R-:W-:Y:S01]  /*6d40*/  UIADD3 UR23, UR23, 0x28c60, URZ ;  /* 0x00028c6017177890 */ /* 0x000fe2000fffe03f */
[----:B------:R-:W-:Y:S01]  /*6d50*/  MOV R9, R6 ;  /* 0x0000000600097202 */ /* 0x000fe20000000f00 */
[----:B------:R-:W-:Y:S02]  /*6d60*/  UIADD3 UR21, UR21, -0x1, URZ ;  /* 0xffffffff15157890 */ /* 0x000fe4000fffe03f */
[----:B------:R-:W-:Y:S01]  /*6d70*/  PLOP3.LUT P1, PT, PT, PT, UP0, 0x80, 0x0 ;  /* 0x000000000000781c */ /* 0x000fe20003f2f008 */
[----:B------:R-:W-:Y:S01]  /*6d80*/  UPRMT UR23, UR40, 0x654, UR23 ;  /* 0x0000065428177896 */ /* 0x000fe20008000017 */
[----:B------:R-:W-:-:S08]  /*6d90*/  UMOV UR24, UR38 ;  /* 0x0000002600187c82 */ /* 0x000fd00008000000 */
[----:B------:R-:W-:Y:S03]  /*6da0*/  SYNCS.ARRIVE.TRANS64.RED.A1T0 RZ, [UR23], RZ ;  /* 0x000000ffffff79a7 */ /* 0x000fe60008100417 */
[----:B------:R-:W-:Y:S05]  /*6db0*/  @P1 BRA `(.L_x_3887) ;  /* 0xffffffe000781947 */ /* 0x000fea000383ffff */
.L_x_3876:
[----:B------:R-:W-:-:S13]  /*6dc0*/  ISETP.LE.AND P1, PT, RZ, UR21, PT ;  /* 0x00000015ff007c0c */ /* 0x000fda000bf23270 */
[----:B------:R-:W-:Y:S05]  /*6dd0*/  @!P1 BRA `(.L_x_3888) ;  /* 0x0000001800389947 */ /* 0x000fea0003800000 */
[----:B------:R-:W-:Y:S01]  /*6de0*/  IMAD.MOV.U32 R9, RZ, RZ, R5 ;  /* 0x000000ffff097224 */ /* 0x000fe200078e0005 */
[----:B------:R-:W-:Y:S01]  /*6df0*/  UMOV UR23, UR38 ;  /* 0x0000002600177c82 */ /* 0x000fe20008000000 */
[----:B------:R-:W-:Y:S01]  /*6e00*/  IMAD.MOV.U32 R11, RZ, RZ, R6 ;  /* 0x000000ffff0b7224 */ /* 0x000fe200078e0006 */
[----:B------:R-:W-:-:S06]  /*6e10*/  ULDC UR20, c[0x0][0x988] ;  /* 0x0002620000147ab9 */ /* 0x000fcc0000000800 */
.L_x_3899:
[----:B------:R-:W-:-:S04]  /*6e20*/  UIADD3 UR38, UR23, 0x1, URZ ;  /* 0x0000000117267890 */ /* 0x000fc8000fffe03f */
[----:B------:R-:W-:-:S04]  /*6e30*/  UISETP.NE.AND UP0, UPT, UR38, 0x2, UPT ;  /* 0x000000022600788c */ /* 0x000fc8000bf05270 */
[----:B------:R-:W-:Y:S02]  /*6e40*/  USEL UR6, URZ, 0x1, UP0 ;  /* 0x000000013f067887 */ /* 0x000fe40008000000 */
[----:B------:R-:W-:Y:S02]  /*6e50*/  USEL UR38, UR38, URZ, UP0 ;  /* 0x0000003f26267287 */ /* 0x000fe40008000000 */
[----:B------:R-:W-:Y:S01]  /*6e60*/  ULOP3.LUT UR37, UR37, UR6, URZ, 0x3c, !UPT ;  /* 0x0000000625257292 */ /* 0x000fe2000f8e3c3f */
[----:B-1----:R-:W-:Y:S11]  /*6e70*/  @!P0 BRA `(.L_x_3889) ;  /* 0x0000000000048947 */ /* 0x002ff60003800000 */
[----:B------:R-:W-:Y:S01]  /*6e80*/  BPT.TRAP 0x1 ;  /* 0x000000040000795c */ /* 0x000fe20000300000 */
.L_x_3889:
[----:B------:R-:W-:Y:S01]  /*6e90*/  ULEA UR22, UR38, UR42, 0x3 ;  /* 0x0000002a26167291 */ /* 0x000fe2000f8e183f */
[----:B0123--:R-:W-:-:S05]  /*6ea0*/  IMAD.U32 R7, RZ, RZ, UR37 ;  /* 0x00000025ff077e24 */ /* 0x00ffca000f8e00ff */
[----:B------:R-:W-:-:S04]  /*6eb0*/  SHF.L.U32 R7, R7, 0x1f, RZ ;  /* 0x0000001f07077819 */ /* 0x000fc800000006ff */
[----:B------:R0:W1:Y:S01]  /*6ec0*/  SYNCS.PHASECHK.TRANS64.TRYWAIT P1, [UR22+0x28c30], R7 ;  /* 0x028c3007ff0075a7 */ /* 0x0000620008020156 */
[----:B------:R-:W-:Y:S05]  /*6ed0*/  @!P0 BRA `(.L_x_3890) ;  /* 0x0000000000048947 */ /* 0x000fea0003800000 */
[----:B------:R-:W-:Y:S01]  /*6ee0*/  BPT.TRAP 0x1 ;  /* 0x000000040000795c */ /* 0x000fe20000300000 */
.L_x_3890:
[----:B-1----:R-:W-:Y:S05]  /*6ef0*/  @P1 BRA `(.L_x_3891) ;  /* 0x0000000000081947 */ /* 0x002fea0003800000 */
[----:B------:R-:W1:Y:S02]  /*6f00*/  SYNCS.PHASECHK.TRANS64.TRYWAIT P1, [UR22+0x28c30], R7 ;  /* 0x028c3007ff0075a7 */ /* 0x000e640008020156 */
[----:B-1----:R-:W-:Y:S05]  /*6f10*/  @!P1 BRA `(.L_x_3892) ;  /* 0x0000008c00d89947 */ /* 0x002fea0003800000 */
.L_x_3891:
        /* <DEDUP_REMOVED lines=23> */
.L_x_3893:
        /* <DEDUP_REMOVED lines=27> */
[----:B------:R-:W-:-:S04]  /*7240*/  FMNMX.FTZ R8, R162, R5, !PT ;  /* 0x00000005a2087209 */ /* 0x000fc80007810000 */
[----:B------:R-:W-:-:S04]  /*7250*/  FMNMX.FTZ R5, R163, R8, !PT ;  /* 0x00000008a3057209 */ /* 0x000fc80007810000 */
[----:B------:R-:W-:-:S04]  /*7260*/  FMNMX.FTZ R8, R166, R5, !PT ;  /* 0x00000005a6087209 */ /* 0x000fc80007810000 */
[----:B------:R-:W-:Y:S02]  /*7270*/  FMNMX.FTZ R5, R167, R8, !PT ;  /* 0x00000008a7057209 */ /* 0x000fe40007810000 */
[----:B-1----:R-:W-:Y:S02]  /*7280*/  FMNMX.FTZ R6, R12, R13, !PT ;  /* 0x0000000d0c067209 */ /* 0x002fe40007810000 */
        /* <DEDUP_REMOVED lines=8> */
[----:B------:R1:W2:Y:S01]  /*7310*/  MUFU.EX2 R8, R12 ;  /* 0x0000000c00087308 */ /* 0x0002a20000000800 */
[----:B------:R-:W-:Y:S01]  /*7320*/  FMNMX.FTZ R5, R175, R10, !PT ;  /* 0x0000000aaf057209 */ /* 0x000fe20007810000 */
[--C-:B------:R-:W-:Y:S01]  /*7330*/  FFMA.FTZ R152, R153, UR10, -R191.reuse ;  /* 0x0000000a99987c23 */ /* 0x100fe200080108bf */
[--C-:B------:R-:W-:Y:S01]  /*7340*/  FFMA.FTZ R21, R157, UR10, -R191.reuse ;  /* 0x0000000a9d157c23 */ /* 0x100fe200080108bf */
[--C-:B------:R-:W-:Y:S01]  /*7350*/  FFMA.FTZ R156, R160, UR10, -R191.reuse ;  /* 0x0000000aa09c7c23 */ /* 0x100fe200080108bf */
[----:B------:R-:W-:Y:S01]  /*7360*/  FMNMX.FTZ R10, R178, R5, !PT ;  /* 0x00000005b20a7209 */ /* 0x000fe20007810000 */
[--C-:B------:R-:W-:Y:S01]  /*7370*/  FFMA.FTZ R160, R168, UR10, -R191.reuse ;  /* 0x0000000aa8a07c23 */ /* 0x100fe200080108bf */
[--C-:B------:R-:W-:Y:S01]  /*7380*/  FFMA.FTZ R15, R161, UR10, -R191.reuse ;  /* 0x0000000aa10f7c23 */ /* 0x100fe200080108bf */
[----:B------:R-:W3:Y:S01]  /*7390*/  MUFU.EX2 R11, R11 ;  /* 0x0000000b000b7308 */ /* 0x000ee20000000800 */
[----:B------:R-:W-:Y:S01]  /*73a0*/  FMNMX.FTZ R5, R179, R10, !PT ;  /* 0x0000000ab3057209 */ /* 0x000fe20007810000 */
[--C-:B------:R-:W-:Y:S01]  /*73b0*/  FFMA.FTZ R161, R169, UR10, -R191.reuse ;  /* 0x0000000aa9a17c23 */ /* 0x100fe200080108bf */
[--C-:B------:R-:W-:Y:S01]  /*73c0*/  FFMA.FTZ R169, R177, UR10, -R191.reuse ;  /* 0x0000000ab1a97c23 */ /* 0x100fe200080108bf */
[--C-:B------:R-:W-:Y:S01]  /*73d0*/  FFMA.FTZ R180, R180, UR10, -R191.reuse ;  /* 0x0000000ab4b47c23 */ /* 0x100fe200080108bf */
[----:B-1----:R-:W-:Y:S01]  /*73e0*/  FMNMX.FTZ R12, R182, R5, !PT ;  /* 0x00000005b60c7209 */ /* 0x002fe20007810000 */
[----:B------:R-:W-:-:S02]  /*73f0*/  FFMA.FTZ R181, R181, UR10, -R191 ;  /* 0x0000000ab5b57c23 */ /* 0x000fc400080108bf */
[----:B------:R1:W-:Y:S01]  /*7400*/  MUFU.EX2 R10, R13 ;  /* 0x0000000d000a7308 */ /* 0x0003e20000000800 */
[----:B------:R-:W-:Y:S01]  /*7410*/  FMNMX.FTZ R5, R183, R12, !PT ;  /* 0x0000000cb7057209 */ /* 0x000fe20007810000 */
[--C-:B------:R-:W-:Y:S01]  /*7420*/  FFMA.FTZ R12, R164, UR10, -R191.reuse ;  /* 0x0000000aa40c7c23 */ /* 0x100fe200080108bf */
[--C-:B------:R-:W-:Y:S01]  /*7430*/  FFMA.FTZ R164, R176, UR10, -R191.reuse ;  /* 0x0000000ab0a47c23 */ /* 0x100fe200080108bf */
[-C--:B--2---:R-:W-:Y:S01]  /*7440*/  FMUL.FTZ R24, R24, R8.reuse ;  /* 0x0000000818187220 */ /* 0x084fe20000410000 */
[-C--:B------:R-:W-:Y:S01]  /*7450*/  FMUL.FTZ R25, R25, R8.reuse ;  /* 0x0000000819197220 */ /* 0x080fe20000410000 */
[----:B------:R-:W2:Y:S01]  /*7460*/  SHFL.BFLY PT, R14, R5, 0x2, 0x1f ;  /* 0x0c401f00050e7f89 */ /* 0x000ea200000e0000 */
[-C--:B------:R-:W-:Y:S01]  /*7470*/  FMUL.FTZ R28, R28, R8.reuse ;  /* 0x000000081c1c7220 */ /* 0x080fe20000410000 */
[----:B------:R-:W4:Y:S01]  /*7480*/  MUFU.EX2 R152, R152 ;  /* 0x0000009800987308 */ /* 0x000f220000000800 */
[--C-:B-1----:R-:W-:Y:S01]  /*7490*/  FFMA.FTZ R13, R165, UR10, -R191.reuse ;  /* 0x0000000aa50d7c23 */ /* 0x102fe200080108bf */
        /* <DEDUP_REMOVED lines=20> */
[----:B--2---:R-:W-:Y:S01]  /*75e0*/  FMNMX.FTZ R20, R5, R14, !PT ;  /* 0x0000000e05147209 */ /* 0x004fe20007810000 */
[----:B------:R-:W-:Y:S01]  /*75f0*/  FFMA.FTZ R14, R172, UR10, -R191 ;  /* 0x0000000aac0e7c23 */ /* 0x000fe200080108bf */
[----:B------:R-:W-:Y:S01]  /*7600*/  MUFU.EX2 R15, R15 ;  /* 0x0000000f000f7308 */ /* 0x000fe20000000800 */
[-C--:B------:R-:W-:Y:S01]  /*7610*/  FMUL.FTZ R64, R64, R8.reuse ;  /* 0x0000000840407220 */ /* 0x080fe20000410000 */
[-C--:B------:R-:W-:Y:S01]  /*7620*/  FMUL.FTZ R65, R65, R8.reuse ;  /* 0x0000000841417220 */ /* 0x080fe20000410000 */
[----:B------:R-:W1:Y:S01]  /*7630*/  SHFL.BFLY PT, R5, R20, 0x1, 0x1f ;  /* 0x0c201f0014057f89 */ /* 0x000e6200000e0000 */
        /* <DEDUP_REMOVED lines=23> */
[----:B-1----:R-:W-:Y:S01]  /*77b0*/  FMNMX.FTZ R5, R20, R5, !PT ;  /* 0x0000000514057209 */ /* 0x002fe20007810000 */
        /* <DEDUP_REMOVED lines=10> */
[--C-:B------:R-:W-:Y:S01]  /*7860*/  FFMA.FTZ R168, R154, UR10, -R157.reuse ;  /* 0x0000000a9aa87c23 */ /* 0x100fe2000801089d */
[--C-:B------:R-:W-:Y:S01]  /*7870*/  FFMA.FTZ R155, R158, UR10, -R157.reuse ;  /* 0x0000000a9e9b7c23 */ /* 0x100fe2000801089d */
[--C-:B------:R-:W-:Y:S01]  /*7880*/  FFMA.FTZ R158, R162, UR10, -R157.reuse ;  /* 0x0000000aa29e7c23 */ /* 0x100fe2000801089d */
[--C-:B------:R-:W-:Y:S01]  /*7890*/  FFMA.FTZ R162, R167, UR10, -R157.reuse ;  /* 0x0000000aa7a27c23 */ /* 0x100fe2000801089d */
[----:B------:R-:W-:Y:S01]  /*78a0*/  IMAD.MOV R167, RZ, RZ, -R18 ;  /* 0x000000ffffa77224 */ /* 0x000fe200078e0a12 */
[----:B------:R-:W-:Y:S01]  /*78b0*/  MUFU.EX2 R173, R173 ;  /* 0x000000ad00ad7308 */ /* 0x000fe20000000800 */
[--C-:B------:R-:W-:Y:S01]  /*78c0*/  FFMA.FTZ R172, R159, UR10, -R157.reuse ;  /* 0x0000000a9fac7c23 */ /* 0x100fe2000801089d */
[--C-:B------:R-:W-:Y:S01]  /*78d0*/  FFMA.FTZ R163, R163, UR10, -R157.reuse ;  /* 0x0000000aa3a37c23 */ /* 0x100fe2000801089d */
[--C-:B------:R-:W-:Y:S01]  /*78e0*/  FFMA.FTZ R159, R166, UR10, -R157.reuse ;  /* 0x0000000aa69f7c23 */ /* 0x100fe2000801089d */
[----:B------:R-:W-:Y:S01]  /*78f0*/  ISETP.NE.AND P1, PT, R2, R167, PT ;  /* 0x000000a70200720c */ /* 0x000fe20003f25270 */
[----:B------:R-:W-:Y:S01]  /*7900*/  FFMA.FTZ R167, R171, UR10, -R157 ;  /* 0x0000000aaba77c23 */ /* 0x000fe2000801089d */
[----:B------:R-:W-:-:S02]  /*7910*/  IMAD.U32 R171, RZ, RZ, UR23 ;  /* 0x00000017ffab7e24 */ /* 0x000fc4000f8e00ff */
[--C-:B------:R-:W-:Y:S01]  /*7920*/  FFMA.FTZ R166, R170, UR10, -R157.reuse ;  /* 0x0000000aaaa67c23 */ /* 0x100fe2000801089d */
[----:B------:R-:W1:Y:S01]  /*7930*/  MUFU.EX2 R168, R168 ;  /* 0x000000a800a87308 */ /* 0x000e620000000800 */
[--C-:B------:R-:W-:Y:S01]  /*7940*/  FFMA.FTZ R179, R179, UR10, -R157.reuse ;  /* 0x0000000ab3b37c23 */ /* 0x100fe2000801089d */
[--C-:B------:R-:W-:Y:S01]  /*7950*/  FFMA.FTZ R182, R182, UR10, -R157.reuse ;  /* 0x0000000ab6b67c23 */ /* 0x100fe2000801089d */
[----:B------:R-:W-:Y:S01]  /*7960*/  FFMA.FTZ R183, R183, UR10, -R157 ;  /* 0x0000000ab7b77c23 */ /* 0x000fe2000801089d */
[-C--:B------:R-:W-:Y:S01]  /*7970*/  FMUL.FTZ R117, R117, R8.reuse ;  /* 0x0000000875757220 */ /* 0x080fe20000410000 */
[-C--:B------:R-:W-:Y:S01]  /*7980*/  FMUL.FTZ R120, R120, R8.reuse ;  /* 0x0000000878787220 */ /* 0x080fe20000410000 */
[-C--:B------:R-:W-:Y:S01]  /*7990*/  FMUL.FTZ R121, R121, R8.reuse ;  /* 0x0000000879797220 */ /* 0x080fe20000410000 */
[----:B------:R-:W-:Y:S01]  /*79a0*/  FMUL.FTZ R124, R124, R8 ;  /* 0x000000087c7c7220 */ /* 0x000fe20000410000 */
[----:B------:R-:W2:Y:S01]  /*79b0*/  MUFU.EX2 R153, R153 ;  /* 0x0000009900997308 */ /* 0x000ea20000000800 */
[----:B------:R-:W-:-:S02]  /*79c0*/  @!P1 IMAD R154, R171, 0x40, R16 ;  /* 0x00000040ab9a9824 */ /* 0x000fc400078e0210 */
[----:B---3--:R-:W-:Y:S01]  /*79d0*/  FFMA.FTZ R171, R8, R3, R11 ;  /* 0x0000000308ab7223 */ /* 0x008fe2000001000b */
[----:B------:R-:W-:Y:S01]  /*79e0*/  FFMA.FTZ R3, R174, UR10, -R157 ;  /* 0x0000000aae037c23 */ /* 0x000fe2000801089d */
[-C--:B------:R-:W-:Y:S01]  /*79f0*/  FMUL.FTZ R125, R125, R8.reuse ;  /* 0x000000087d7d7220 */ /* 0x080fe20000410000 */
[----:B------:R-:W-:Y:S01]  /*7a00*/  FMUL.FTZ R128, R128, R8 ;  /* 0x0000000880807220 */ /* 0x000fe20000410000 */
[C---:B----4-:R-:W-:Y:S01]  /*7a10*/  FADD.FTZ R171, R152.reuse, R171 ;  /* 0x000000ab98ab7221 */ /* 0x050fe20000010000 */
[----:B------:R-:W-:Y:S01]  /*7a20*/  F2FP.BF16.F32.PACK_AB R152, R152, R11 ;  /* 0x0000000b9898723e */ /* 0x000fe200000010ff */
[----:B------:R-:W3:Y:S01]  /*7a30*/  MUFU.EX2 R155, R155 ;  /* 0x0000009b009b7308 */ /* 0x000ee20000000800 */
[----:B-1----:R-:W-:Y:S01]  /*7a40*/  FFMA.FTZ R170, R173, R4, R168 ;  /* 0x00000004adaa7223 */ /* 0x002fe200000100a8 */
[----:B------:R-:W-:Y:S01]  /*7a50*/  FADD.FTZ R176, R10, R171 ;  /* 0x000000ab0ab07221 */ /* 0x000fe20000010000 */
[--C-:B------:R-:W-:Y:S01]  /*7a60*/  FFMA.FTZ R4, R175, UR10, -R157.reuse ;  /* 0x0000000aaf047c23 */ /* 0x100fe2000801089d */
[-C--:B------:R-:W-:Y:S01]  /*7a70*/  FMUL.FTZ R129, R129, R8.reuse ;  /* 0x0000000881817220 */ /* 0x080fe20000410000 */
[-C--:B------:R-:W-:Y:S01]  /*7a80*/  FMUL.FTZ R132, R132, R8.reuse ;  /* 0x0000000884847220 */ /* 0x080fe20000410000 */
[----:B------:R-:W-:Y:S01]  /*7a90*/  FADD.FTZ R175, R21, R176 ;  /* 0x000000b015af7221 */ /* 0x000fe20000010000 */
[-C--:B------:R-:W-:Y:S01]  /*7aa0*/  FMUL.FTZ R133, R133, R8.reuse ;  /* 0x0000000885857220 */ /* 0x080fe20000410000 */
[----:B------:R-:W1:Y:S01]  /*7ab0*/  MUFU.EX2 R172, R172 ;  /* 0x000000ac00ac7308 */ /* 0x000e620000000800 */
[C---:B--2---:R-:W-:Y:S01]  /*7ac0*/  FADD.FTZ R174, R153.reuse, R170 ;  /* 0x000000aa99ae7221 */ /* 0x044fe20000010000 */
[----:B------:R-:W-:Y:S01]  /*7ad0*/  FFMA.FTZ R170, R178, UR10, -R157 ;  /* 0x0000000ab2aa7c23 */ /* 0x000fe2000801089d */
[----:B------:R-:W-:Y:S01]  /*7ae0*/  @!P1 LEA R157, R154, UR42, 0x2 ;  /* 0x0000002a9a9d9c11 */ /* 0x000fe2000f8e10ff */
[----:B------:R-:W-:Y:S01]  /*7af0*/  FMUL.FTZ R136, R136, R8 ;  /* 0x0000000888887220 */ /* 0x000fe20000410000 */
[----:B------:R-:W-:Y:S01]  /*7b00*/  F2FP.BF16.F32.PACK_AB R153, R153, R168 ;  /* 0x000000a89999723e */ /* 0x000fe200000010ff */
[-C--:B------:R-:W-:Y:S01]  /*7b10*/  FMUL.FTZ R137, R137, R8.reuse ;  /* 0x0000000889897220 */ /* 0x080fe20000410000 */
[----:B------:R-:W-:Y:S01]  /*7b20*/  FMUL.FTZ R140, R140, R8 ;  /* 0x000000088c8c7220 */ /* 0x000fe20000410000 */
[----:B------:R-:W2:Y:S01]  /*7b30*/  MUFU.EX2 R158, R158 ;  /* 0x0000009e009e7308 */ /* 0x000ea20000000800 */
[----:B---3--:R-:W-:Y:S01]  /*7b40*/  FADD.FTZ R171, R155, R174 ;  /* 0x000000ae9bab7221 */ /* 0x008fe20000010000 */
[----:B------:R-:W-:Y:S01]  /*7b50*/  FADD.FTZ R174, R156, R175 ;  /* 0x000000af9cae7221 */ /* 0x000fe20000010000 */
[----:B------:R-:W-:Y:S01]  /*7b60*/  @!P1 STS [R157+0x28800], R8 ;  /* 0x028800089d009388 */ /* 0x000fe20000000800 */
[----:B------:R-:W-:Y:S01]  /*7b70*/  F2FP.BF16.F32.PACK_AB R156, R15, R156 ;  /* 0x0000009c0f9c723e */ /* 0x000fe200000010ff */
[-C--:B------:R-:W-:Y:S01]  /*7b80*/  FMUL.FTZ R141, R141, R8.reuse ;  /* 0x000000088d8d7220 */ /* 0x080fe20000410000 */
[-C--:B------:R-:W-:Y:S01]  /*7b90*/  FMUL.FTZ R144, R144, R8.reuse ;  /* 0x0000000890907220 */ /* 0x080fe20000410000 */
[----:B------:R3:W-:Y:S01]  /*7ba0*/  @!P1 STS [R157+0x28820], R173 ;  /* 0x028820ad9d009388 */ /* 0x0007e20000000800 */
[----:B------:R-:W4:Y:S01]  /*7bb0*/  MUFU.EX2 R163, R163 ;  /* 0x000000a300a37308 */ /* 0x000f220000000800 */
[C---:B-1----:R-:W-:Y:S01]  /*7bc0*/  FADD.FTZ R171, R172.reuse, R171 ;  /* 0x000000abacab7221 */ /* 0x042fe20000010000 */
[----:B------:R-:W-:Y:S01]  /*7bd0*/  F2FP.BF16.F32.PACK_AB R155, R172, R155 ;  /* 0x0000009bac9b723e */ /* 0x000fe200000010ff */
[-C--:B------:R-:W-:Y:S01]  /*7be0*/  FMUL.FTZ R145, R145, R8.reuse ;  /* 0x0000000891917220 */ /* 0x080fe20000410000 */
[-C--:B------:R-:W-:Y:S01]  /*7bf0*/  FMUL.FTZ R148, R148, R8.reuse ;  /* 0x0000000894947220 */ /* 0x080fe20000410000 */
[----:B------:R-:W-:Y:S01]  /*7c00*/  FMUL.FTZ R149, R149, R8 ;  /* 0x0000000895957220 */ /* 0x000fe20000410000 */
[-C--:B------:R-:W-:Y:S01]  /*7c10*/  FMUL.FTZ R26, R26, R173.reuse ;  /* 0x000000ad1a1a7220 */ /* 0x080fe20000410000 */
[-C--:B------:R-:W-:Y:S01]  /*7c20*/  FMUL.FTZ R27, R27, R173.reuse ;  /* 0x000000ad1b1b7220 */ /* 0x080fe20000410000 */
[----:B------:R-:W1:Y:S01]  /*7c30*/  MUFU.EX2 R159, R159 ;  /* 0x0000009f009f7308 */ /* 0x000e620000000800 */
        /* <DEDUP_REMOVED lines=10> */
[----:B---3--:R-:W-:Y:S01]  /*7ce0*/  F2FP.BF16.F32.PACK_AB R157, R163, R158 ;  /* 0x0000009ea39d723e */ /* 0x008fe200000010ff */
[-C--:B------:R-:W-:Y:S01]  /*7cf0*/  FMUL.FTZ R38, R38, R173.reuse ;  /* 0x000000ad26267220 */ /* 0x080fe20000410000 */
[----:B------:R-:W-:Y:S01]  /*7d00*/  F2FP.BF16.F32.PACK_AB R158, R13, R12 ;  /* 0x0000000c0d9e723e */ /* 0x000fe200000010ff */
[-C--:B------:R-:W-:Y:S01]  /*7d10*/  FMUL.FTZ R39, R39, R173.reuse ;  /* 0x000000ad27277220 */ /* 0x080fe20000410000 */
[-C--:B------:R-:W-:Y:S01]  /*7d20*/  FMUL.FTZ R42, R42, R173.reuse ;  /* 0x000000ad2a2a7220 */ /* 0x080fe20000410000 */
[----:B------:R-:W3:Y:S01]  /*7d30*/  MUFU.EX2 R166, R166 ;  /* 0x000000a600a67308 */ /* 0x000ee20000000800 */
[----:B-1----:R-:W-:Y:S01]  /*7d40*/  FADD.FTZ R171, R159, R154 ;  /* 0x0000009a9fab7221 */ /* 0x002fe20000010000 */
[----:B------:R-:W-:Y:S01]  /*7d50*/  F2FP.BF16.F32.PACK_AB R154, R21, R10 ;  /* 0x0000000a159a723e */ /* 0x000fe200000010ff */
[----:B------:R-:W-:Y:S01]  /*7d60*/  BAR.SYNC.DEFER_BLOCKING 0xf, 0x100 ;  /* 0x03c4000000007b1d */ /* 0x000fe20000010000 */
[----:B------:R-:W-:Y:S01]  /*7d70*/  FADD.FTZ R10, R160, R11 ;  /* 0x0000000ba00a7221 */ /* 0x000fe20000010000 */
[----:B------:R-:W-:Y:S01]  /*7d80*/  F2FP.BF16.F32.PACK_AB R160, R161, R160 ;  /* 0x000000a0a1a0723e */ /* 0x000fe200000010ff */
[-C--:B------:R-:W-:Y:S01]  /*7d90*/  FMUL.FTZ R43, R43, R173.reuse ;  /* 0x000000ad2b2b7220 */ /* 0x080fe20000410000 */
[----:B------:R-:W-:Y:S01]  /*7da0*/  FMUL.FTZ R46, R46, R173 ;  /* 0x000000ad2e2e7220 */ /* 0x000fe20000410000 */
[----:B------:R-:W-:Y:S01]  /*7db0*/  FADD.FTZ R11, R161, R10 ;  /* 0x0000000aa10b7221 */ /* 0x000fe20000010000 */
        /* <DEDUP_REMOVED lines=17> */
[C---:B-1----:R-:W-:Y:S01]  /*7ed0*/  FADD.FTZ R168, R167.reuse, R168 ;  /* 0x000000a8a7a87221 */ /* 0x042fe20000010000 */
        /* <DEDUP_REMOVED lines=37> */
[----:B------:R1:W-:Y:S01]  /*8130*/  STSM.16.M88.4 [R184], R160 ;  /* 0x000000a0b8007844 */ /* 0x0003e20000000200 */
        /* <DEDUP_REMOVED lines=26> */
[----:B------:R-:W-:-:S06]  /*82e0*/  FMUL.FTZ R151, R151, R173 ;  /* 0x000000ad97977220 */ /* 0x000fcc0000410000 */
[----:B------:R-:W3:Y:S01]  /*82f0*/  MUFU.EX2 R182, R182 ;  /* 0x000000b600b67308 */ /* 0x000ee20000000800 */
[C---:B----4-:R-:W-:Y:S01]  /*8300*/  F2FP.BF16.F32.PACK_AB R166, R9.reuse, R20 ;  /* 0x0000001409a6723e */ /* 0x050fe200000010ff */
[----:B------:R-:W-:-:S06]  /*8310*/  FADD.FTZ R3, R9, R4 ;  /* 0x0000000409037221 */ /* 0x000fcc0000010000 */
[----:B------:R-:W4:Y:S01]  /*8320*/  MUFU.EX2 R183, R183 ;  /* 0x000000b700b77308 */ /* 0x000f220000000800 */
[C---:B--2---:R-:W-:Y:S01]  /*8330*/  FADD.FTZ R13, R179.reuse, R12 ;  /* 0x0000000cb30d7221 */ /* 0x044fe20000010000 */
[----:B------:R-:W-:-:S03]  /*8340*/  F2FP.BF16.F32.PACK_AB R165, R179, R170 ;  /* 0x000000aab3a5723e */ /* 0x000fc600000010ff */
[----:B---3--:R-:W-:Y:S01]  /*8350*/  FADD.FTZ R10, R182, R13 ;  /* 0x0000000db60a7221 */ /* 0x008fe20000010000 */
[----:B----4-:R-:W-:-:S03]  /*8360*/  F2FP.BF16.F32.PACK_AB R167, R183, R182 ;  /* 0x000000b6b7a7723e */ /* 0x010fc600000010ff */
[----:B------:R-:W-:Y:S02]  /*8370*/  FADD.FTZ R4, R183, R10 ;  /* 0x0000000ab7047221 */ /* 0x000fe40000010000 */
[----:B------:R1:W-:Y:S01]  /*8380*/  STSM.16.M88.4 [R23], R164 ;  /* 0x000000a417007844 */ /* 0x0003e20000000200 */
[----:B------:R-:W-:Y:S05]  /*8390*/  @!P0 BRA `(.L_x_3894) ;  /* 0x0000000000048947 */ /* 0x000fea0003800000 */
[----:B------:R-:W-:Y:S01]  /*83a0*/  BPT.TRAP 0x1 ;  /* 0x000000040000795c */ /* 0x000fe20000300000 */
.L_x_3894:
[----:B------:R2:W3:Y:S01]  /*83b0*/  SYNCS.PHASECHK.TRANS64.TRYWAIT P1, [UR22+0x28c50], R7 ;  /* 0x028c5007ff0075a7 */ /* 0x0004e20008020156 */
[----:B------:R-:W-:Y:S05]  /*83c0*/  @!P0 BRA `(.L_x_3895) ;  /* 0x0000000000048947 */ /* 0x000fea0003800000 */
[----:B------:R-:W-:Y:S01]  /*83d0*/  BPT.TRAP 0x1 ;  /* 0x000000040000795c */ /* 0x000fe20000300000 */
.L_x_3895:
[----:B---3--:R-:W-:Y:S05]  /*83e0*/  @P1 BRA `(.L_x_3896) ;  /* 0x0000000000081947 */ /* 0x008fea0003800000 */
[----:B------:R-:W3:Y:S02]  /*83f0*/  SYNCS.PHASECHK.TRANS64.TRYWAIT P1, [UR22+0x28c50], R7 ;  /* 0x028c5007ff0075a7 */ /* 0x000ee40008020156 */
[----:B---3--:R-:W-:Y:S05]  /*8400*/  @!P1 BRA `(.L_x_3897) ;  /* 0x0000007800b49947 */ /* 0x008fea0003800000 */
.L_x_3896:
        /* <DEDUP_REMOVED lines=34> */
.L_x_3898:
[----:B------:R-:W-:Y:S01]  /*8630*/  UIADD3 UR22, UR22, 0x28c60, URZ ;  /* 0x00028c6016167890 */ /* 0x000fe2000fffe03f */
[----:B------:R-:W-:Y:S01]  /*8640*/  ISETP.LT.AND P1, PT, RZ, UR21, PT ;  /* 0x00000015ff007c0c */ /* 0x000fe2000bf21270 */
[----:B------:R-:W-:Y:S01]  /*8650*/  UIADD3 UR21, UR21, -0x1, URZ ;  /* 0xffffffff15157890 */ /* 0x000fe2000fffe03f */
[----:B------:R-:W-:Y:S01]  /*8660*/  IMAD.MOV.U32 R9, RZ, RZ, R5 ;  /* 0x000000ffff097224 */ /* 0x000fe200078e0005 */
[----:B------:R-:W-:Y:S01]  /*8670*/  UPRMT UR22, UR40, 0x654, UR22 ;  /* 0x0000065428167896 */ /* 0x000fe20008000016 */
[----:B------:R-:W-:Y:S01]  /*8680*/  MOV R11, R6 ;  /* 0x00000006000b7202 */ /* 0x000fe20000000f00 */
[----:B------:R-:W-:-:S07]  /*8690*/  UMOV UR23, UR38 ;  /* 0x0000002600177c82 */ /* 0x000fce0008000000 */
[----:B------:R-:W-:Y:S01]  /*86a0*/  SYNCS.ARRIVE.TRANS64.RED.A1T0 RZ, [UR22], RZ ;  /* 0x000000ffffff79a7 */ /* 0x000fe20008100416 */
[----:B------:R-:W-:Y:S05]  /*86b0*/  @P1 BRA `(.L_x_3899) ;  /* 0xffffffe400d81947 */ /* 0x000fea000383ffff */
.L_x_3888:
[----:B------:R-:W0:Y:S01]  /*86c0*/  SHFL.BFLY PT, R0, R3, 0x2, 0x1f ;  /* 0x0c401f0003007f89 */ /* 0x000e2200000e0000 */
[----:B------:R-:W-:Y:S01]  /*86d0*/  IMAD.MOV R13, RZ, RZ, -R18 ;  /* 0x000000ffff0d7224 */ /* 0x000fe200078e0a12 */
[----:B------:R-:W-:Y:S01]  /*86e0*/  UIADD3 UR36, UR36, 0x1, URZ ;  /* 0x0000000124247890 */ /* 0x000fe2000fffe03f */
[----:B------:R-:W-:Y:S01]  /*86f0*/  IMAD.U32 R10, RZ, RZ, UR10 ;  /* 0x0000000aff0a7e24 */ /* 0x000fe2000f8e00ff */
[----:B------:R-:W5:Y:S01]  /*8700*/  SHFL.BFLY PT, R9, R4, 0x2, 0x1f ;  /* 0x0c401f0004097f89 */ /* 0x000f6200000e0000 */
[----:B------:R-:W-:Y:S08]  /*8710*/  BAR.ARV 0x8, 0x100 ;  /* 0x0204000000007b1d */ /* 0x000ff00000002000 */
[----:B------:R-:W-:Y:S01]  /*8720*/  BAR.SYNC.DEFER_BLOCKING 0xf, 0x100 ;  /* 0x03c4000000007b1d */ /* 0x000fe20000010000 */
[----:B------:R-:W-:-:S02]  /*8730*/  ISETP.NE.AND P0, PT, R2, R13, PT ;  /* 0x0000000d0200720c */ /* 0x000fc40003f05270 */
[----:B------:R-:W-:Y:S01]  /*8740*/  MOV R13, UR10 ;  /* 0x0000000a000d7c02 */ /* 0x000fe20008000f00 */
[----:B0123--:R-:W-:Y:S01]  /*8750*/  FADD.FTZ R7, R0, R3 ;  /* 0x0000000300077221 */ /* 0x00ffe20000010000 */
[----:B------:R-:W-:Y:S01]  /*8760*/  IMAD.U32 R3, RZ, RZ, UR38 ;  /* 0x00000026ff037e24 */ /* 0x000fe2000f8e00ff */
[----:B------:R-:W-:Y:S01]  /*8770*/  UIADD3 UR38, UR38, 0x1, URZ ;  /* 0x0000000126267890 */ /* 0x000fe2000fffe03f */
[----:B-----5:R-:W-:Y:S02]  /*8780*/  FADD.FTZ R9, R9, R4 ;  /* 0x0000000409097221 */ /* 0x020fe40000010000 */
[----:B------:R-:W0:Y:S01]  /*8790*/  SHFL.BFLY PT, R0, R7, 0x1, 0x1f ;  /* 0x0c201f0007007f89 */ /* 0x000e2200000e0000 */
[----:B------:R-:W-:Y:S01]  /*87a0*/  IMAD.MOV.U32 R4, RZ, RZ, RZ ;  /* 0x000000ffff047224 */ /* 0x000fe200078e00ff */
[----:B------:R-:W-:-:S03]  /*87b0*/  UISETP.NE.AND UP0, UPT, UR38, 0x2, UPT ;  /* 0x000000022600788c */ /* 0x000fc6000bf05270 */
        /* <DEDUP_REMOVED lines=12> */
[----:B------:R-:W0:Y:S08]  /*8880*/  @P1 MUFU.RCP R0, R11 ;  /* 0x0000000b00001308 */ /* 0x000e300000001000 */
        /* <DEDUP_REMOVED lines=9> */
[----:B------:R2:W0:Y:S01]  /*8920*/  @P2 MUFU.LG2 R12, R8 ;  /* 0x00000008000c2308 */ /* 0x0004220000000c00 */
        /* <DEDUP_REMOVED lines=11> */
[----:B------:R-:W-:Y:S01]  /*89e0*/  @P2 FMUL.FTZ R10, R13, 0.69314718246459960938 ;  /* 0x3f3172180d0a2820 */ /* 0x000fe20000410000 */
        /* <DEDUP_REMOVED lines=120> */
.L_x_3853:
        /* <DEDUP_REMOVED lines=10> */
[----:B------:R-:W1:Y:S01]  /*9210*/  SHFL.IDX PT, R6, R211, RZ, 0x1f ;  /* 0x00001fffd3067589 */ /* 0x000e6200000e0000 */
[----:B------:R-:W-:Y:S01]  /*9220*/  IMAD R9, R210, 0x40, R17 ;  /* 0x00000040d2097824 */ /* 0x000fe200078e0211 */
[----:B------:R-:W-:Y:S01]  /*9230*/  F2FP.BF16.F32.PACK_AB R120, R121, R120 ;  /* 0x000000787978723e */ /* 0x000fe200000010ff */
[----:B------:R-:W-:-:S04]  /*9240*/  USHF.R.S32.HI UR12, URZ, 0x1f, UR45 ;  /* 0x0000001f3f0c7899 */ /* 0x000fc8000801142d */
[----:B------:R-:W-:Y:S01]  /*9250*/  BAR.SYNC.DEFER_BLOCKING 0x1, 0x100 ;  /* 0x0044000000007b1d */ /* 0x000fe20000010000 */
[----:B------:R-:W-:Y:S01]  /*9260*/  F2FP.BF16.F32.PACK_AB R121, R156, R154 ;  /* 0x0000009a9c79723e */ /* 0x000fe200000010ff */
[----:B------:R-:W-:Y:S01]  /*9270*/  USHF.R.S32.HI UR13, URZ, 0x1f, UR43 ;  /* 0x0000001f3f0d7899 */ /* 0x000fe2000801142b */
        /* <DEDUP_REMOVED lines=10> */
[----:B-1----:R-:W-:Y:S01]  /*9320*/  ISETP.NE.AND P0, PT, R6, RZ, PT ;  /* 0x000000ff0600720c */ /* 0x002fe20003f05270 */
[----:B------:R-:W-:Y:S01]  /*9330*/  IMAD.U32 R96, RZ, RZ, UR6 ;  /* 0x00000006ff607e24 */ /* 0x000fe2000f8e00ff */
[----:B------:R-:W-:Y:S01]  /*9340*/  F2FP.BF16.F32.PACK_AB R146, R149, R148 ;  /* 0x000000949592723e */ /* 0x000fe200000010ff */
[----:B------:R-:W-:Y:S01]  /*9350*/  IMAD.U32 R97, RZ, RZ, UR7 ;  /* 0x00000007ff617e24 */ /* 0x000fe2000f8e00ff */
[----:B------:R-:W-:Y:S01]  /*9360*/  F2FP.BF16.F32.PACK_AB R147, R151, R150 ;  /* 0x000000969793723e */ /* 0x000fe200000010ff */
[----:B------:R-:W-:-:S04]  /*9370*/  IMAD.WIDE R4, R215, 0x2, R96 ;  /* 0x00000002d7047825 */ /* 0x000fc800078e0260 */
[----:B------:R-:W-:Y:S01]  /*9380*/  IMAD.WIDE R96, R9, 0x2, R96 ;  /* 0x0000000209607825 */ /* 0x000fe200078e0260 */
[C---:B------:R-:W-:Y:S02]  /*9390*/  IADD3 R45, P2, R4.reuse, 0x20, RZ ;  /* 0x00000020042d7810 */ /* 0x040fe40007f5e0ff */
[C---:B------:R-:W-:Y:S02]  /*93a0*/  IADD3 R49, P3, R4.reuse, 0x40, RZ ;  /* 0x0000004004317810 */ /* 0x040fe40007f7e0ff */
[----:B------:R-:W-:Y:S01]  /*93b0*/  LOP3.LUT R12, R45, 0x380, RZ, 0xc0, !PT ;  /* 0x000003802d0c7812 */ /* 0x000fe200078ec0ff */
[--C-:B------:R-:W-:Y:S01]  /*93c0*/  IMAD.X R131, RZ, RZ, R5.reuse, P2 ;  /* 0x000000ffff837224 */ /* 0x100fe200010e0605 */
[C---:B------:R-:W-:Y:S01]  /*93d0*/  IADD3 R61, P5, R4.reuse, 0x2000, RZ ;  /* 0x00002000043d7810 */ /* 0x040fe20007fbe0ff */
[----:B------:R-:W-:Y:S01]  /*93e0*/  IMAD.X R13, RZ, RZ, R5, P3 ;  /* 0x000000ffff0d7224 */ /* 0x000fe200018e0605 */
[----:B------:R-:W-:Y:S02]  /*93f0*/  LOP3.LUT R14, R49, 0x380, RZ, 0xc0, !PT ;  /* 0x00000380310e7812 */ /* 0x000fe400078ec0ff */
[----:B------:R-:W-:-:S02]  /*9400*/  IADD3 R53, P4, R4, 0x60, RZ ;  /* 0x0000006004357810 */ /* 0x000fc40007f9e0ff */
[----:B------:R-:W-:Y:S02]  /*9410*/  SHF.R.U64 R12, R12, 0x3, RZ ;  /* 0x000000030c0c7819 */ /* 0x000fe400000012ff */
[----:B------:R-:W-:Y:S01]  /*9420*/  IADD3.X R25, RZ, R5, RZ, P5, !PT ;  /* 0x00000005ff197210 */ /* 0x000fe20002ffe4ff */
[--C-:B------:R-:W-:Y:S01]  /*9430*/  IMAD.X R15, RZ, RZ, R5.reuse, P4 ;  /* 0x000000ffff0f7224 */ /* 0x100fe200020e0605 */
[----:B------:R-:W-:Y:S02]  /*9440*/  SHF.R.U64 R14, R14, 0x3, RZ ;  /* 0x000000030e0e7819 */ /* 0x000fe400000012ff */
[----:B------:R-:W-:Y:S02]  /*9450*/  IADD3 R36, P5, R4, 0x4040, RZ ;  /* 0x0000404004247810 */ /* 0x000fe40007fbe0ff */
[----:B------:R-:W-:Y:S02]  /*9460*/  LOP3.LUT R130, R12, R45, RZ, 0x3c, !PT ;  /* 0x0000002d0c827212 */ /* 0x000fe400078e3cff */
[----:B------:R-:W-:Y:S01]  /*9470*/  IADD3 R37, P4, R4, 0x4020, RZ ;  /* 0x0000402004257810 */ /* 0x000fe20007f9e0ff */
[----:B------:R-:W-:Y:S01]  /*9480*/  IMAD.X R109, RZ, RZ, R5, P5 ;  /* 0x000000ffff6d7224 */ /* 0x000fe200028e0605 */
[----:B------:R-:W-:-:S02]  /*9490*/  LOP3.LUT R12, R14, R49, RZ, 0x3c, !PT ;  /* 0x000000310e0c7212 */ /* 0x000fc400078e3cff */
[----:B------:R-:W-:Y:S01]  /*94a0*/  LOP3.LUT R49, R36, 0x380, RZ, 0xc0, !PT ;  /* 0x0000038024317812 */ /* 0x000fe200078ec0ff */
[--C-:B------:R-:W-:Y:S01]  /*94b0*/  IMAD.X R105, RZ, RZ, R5.reuse, P4 ;  /* 0x000000ffff697224 */ /* 0x100fe200020e0605 */
[C---:B------:R-:W-:Y:S02]  /*94c0*/  IADD3 R65, P6, R4.reuse, 0x2020, RZ ;  /* 0x0000202004417810 */ /* 0x040fe40007fde0ff */
[----:B------:R-:W-:Y:S02]  /*94d0*/  SHF.R.U64 R49, R49, 0x3, RZ ;  /* 0x0000000331317819 */ /* 0x000fe400000012ff */
[C---:B------:R-:W-:Y:S01]  /*94e0*/  IADD3 R10, P4, R4.reuse, 0x6060, RZ ;  /* 0x00006060040a7810 */ /* 0x040fe20007f9e0ff */
[----:B------:R-:W-:Y:S01]  /*94f0*/  IMAD.X R29, RZ, RZ, R5, P6 ;  /* 0x000000ffff1d7224 */ /* 0x000fe200030e0605 */
[----:B------:R-:W-:Y:S02]  /*9500*/  IADD3 R69, P1, R4, 0x2040, RZ ;  /* 0x0000204004457810 */ /* 0x000fe40007f3e0ff */
[----:B------:R-:W-:-:S02]  /*9510*/  LOP3.LUT R108, R49, R36, RZ, 0x3c, !PT ;  /* 0x00000024316c7212 */ /* 0x000fc400078e3cff */
[----:B------:R-:W-:Y:S01]  /*9520*/  IADD3 R33, P6, R4, 0x4060, RZ ;  /* 0x0000406004217810 */ /* 0x000fe20007fde0ff */
[--C-:B------:R-:W-:Y:S01]  /*9530*/  IMAD.X R41, RZ, RZ, R5.reuse, P1 ;  /* 0x000000ffff297224 */ /* 0x100fe200008e0605 */
[----:B------:R-:W-:Y:S02]  /*9540*/  LOP3.LUT R49, R10, 0x380, RZ, 0xc0, !PT ;  /* 0x000003800a317812 */ /* 0x000fe400078ec0ff */
[C---:B------:R-:W-:Y:S01]  /*9550*/  IADD3 R73, P2, R4.reuse, 0x2060, RZ ;  /* 0x0000206004497810 */ /* 0x040fe20007f5e0ff */
[--C-:B------:R-:W-:Y:S01]  /*9560*/  IMAD.X R119, RZ, RZ, R5.reuse, P6 ;  /* 0x000000ffff777224 */ /* 0x100fe200030e0605 */
[----:B------:R-:W-:Y:S02]  /*9570*/  IADD3 R6, P1, R4, 0x6000, RZ ;  /* 0x0000600004067810 */ /* 0x000fe40007f3e0ff */
[----:B------:R-:W-:Y:S01]  /*9580*/  LOP3.LUT R24, R53, 0x380, RZ, 0xc0, !PT ;  /* 0x0000038035187812 */ /* 0x000fe200078ec0ff */
[----:B------:R-:W-:Y:S01]  /*9590*/  IMAD.X R57, RZ, RZ, R5, P2 ;  /* 0x000000ffff397224 */ /* 0x000fe200010e0605 */
[----:B------:R-:W-:-:S02]  /*95a0*/  LOP3.LUT R48, R33, 0x380, RZ, 0xc0, !PT ;  /* 0x0000038021307812 */ /* 0x000fc400078ec0ff */
[----:B------:R-:W-:Y:S02]  /*95b0*/  SHF.R.U64 R49, R49, 0x3, RZ ;  /* 0x0000000331317819 */ /* 0x000fe400000012ff */
[----:B------:R-:W-:Y:S02]  /*95c0*/  IADD3.X R123, RZ, R5, RZ, P1, !PT ;  /* 0x00000005ff7b7210 */ /* 0x000fe40000ffe4ff */
[----:B------:R-:W-:Y:S02]  /*95d0*/  SHF.R.U64 R24, R24, 0x3, RZ ;  /* 0x0000000318187819 */ /* 0x000fe400000012ff */
[----:B------:R-:W-:Y:S02]  /*95e0*/  LOP3.LUT R44, R73, 0x380, RZ, 0xc0, !PT ;  /* 0x00000380492c7812 */ /* 0x000fe400078ec0ff */
[----:B------:R-:W-:Y:S02]  /*95f0*/  SHF.R.U64 R48, R48, 0x3, RZ ;  /* 0x0000000330307819 */ /* 0x000fe400000012ff */
[----:B------:R-:W-:-:S02]  /*9600*/  LOP3.LUT R10, R49, R10, RZ, 0x3c, !PT ;  /* 0x0000000a310a7212 */ /* 0x000fc400078e3cff */
[----:B------:R-:W-:Y:S02]  /*9610*/  IADD3 R49, P1, R96, 0x4000, RZ ;  /* 0x0000400060317810 */ /* 0x000fe40007f3e0ff */
[C---:B------:R-:W-:Y:S02]  /*9620*/  IADD3 R32, P3, R4.reuse, 0x4000, RZ ;  /* 0x0000400004207810 */ /* 0x040fe40007f7e0ff */
[----:B------:R-:W-:Y:S02]  /*9630*/  LOP3.LUT R11, R4, 0x380, RZ, 0xc0, !PT ;  /* 0x00000380040b7812 */ /* 0x000fe400078ec0ff */
[----:B------:R-:W-:Y:S01]  /*9640*/  LOP3.LUT R14, R24, R53, RZ, 0x3c, !PT ;  /* 0x00000035180e7212 */ /* 0x000fe200078e3cff */
[----:B------:R-:W-:Y:S01]  /*9650*/  IMAD.X R101, RZ, RZ, R5, P3 ;  /* 0x000000ffff657224 */ /* 0x000fe200018e0605 */
[----:B------:R-:W-:Y:S02]  /*9660*/  SHF.R.U64 R44, R44, 0x3, RZ ;  /* 0x000000032c2c7819 */ /* 0x000fe400000012ff */
[----:B------:R-:W-:-:S02]  /*9670*/  LOP3.LUT R118, R48, R33, RZ, 0x3c, !PT ;  /* 0x0000002130767212 */ /* 0x000fc400078e3cff */
[----:B------:R-:W-:Y:S02]  /*9680*/  LOP3.LUT R24, R61, 0x380, RZ, 0xc0, !PT ;  /* 0x000003803d187812 */ /* 0x000fe400078ec0ff */
[----:B------:R-:W-:Y:S02]  /*9690*/  LOP3.LUT R28, R65, 0x380, RZ, 0xc0, !PT ;  /* 0x00000380411c7812 */ /* 0x000fe400078ec0ff */
[----:B------:R-:W-:Y:S02]  /*96a0*/  LOP3.LUT R48, R49, 0x380, RZ, 0xc0, !PT ;  /* 0x0000038031307812 */ /* 0x000fe400078ec0ff */
[C---:B------:R-:W-:Y:S02]  /*96b0*/  IADD3 R8, P2, R4.reuse, 0x6020, RZ ;  /* 0x0000602004087810 */ /* 0x040fe40007f5e0ff */
[----:B------:R-:W-:Y:S02]  /*96c0*/  IADD3 R20, P3, R4, 0x6040, RZ ;  /* 0x0000604004147810 */ /* 0x000fe40007f7e0ff */
[----:B------:R-:W-:Y:S01]  /*96d0*/  SHF.R.U64 R11, R11, 0x3, RZ ;  /* 0x000000030b0b7819 */ /* 0x000fe200000012ff */
[--C-:B------:R-:W-:Y:S01]  /*96e0*/  IMAD.X R127, RZ, RZ, R5.reuse, P2 ;  /* 0x000000ffff7f7224 */ /* 0x100fe200010e0605 */
[----:B------:R-:W-:Y:S01]  /*96f0*/  LOP3.LUT R56, R44, R73, RZ, 0x3c, !PT ;  /* 0x000000492c387212 */ /* 0x000fe200078e3cff */
[----:B------:R-:W-:Y:S01]  /*9700*/  IMAD.X R9, RZ, RZ, R5, P3 ;  /* 0x000000ffff097224 */ /* 0x000fe200018e0605 */
[----:B------:R-:W-:-:S02]  /*9710*/  SHF.R.U64 R24, R24, 0x3, RZ ;  /* 0x0000000318187819 */ /* 0x000fc400000012ff */
[----:B------:R-:W-:Y:S02]  /*9720*/  SHF.R.U64 R28, R28, 0x3, RZ ;  /* 0x000000031c1c7819 */ /* 0x000fe400000012ff */
[----:B------:R-:W-:Y:S02]  /*9730*/  LOP3.LUT R44, R37, 0x380, RZ, 0xc0, !PT ;  /* 0x00000380252c7812 */ /* 0x000fe400078ec0ff */
[----:B------:R-:W-:Y:S02]  /*9740*/  SHF.R.U64 R48, R48, 0x3, RZ ;  /* 0x0000000330307819 */ /* 0x000fe400000012ff */
[----:B------:R-:W-:Y:S02]  /*9750*/  LOP3.LUT R45, R32, 0x380, RZ, 0xc0, !PT ;  /* 0x00000380202d7812 */ /* 0x000fe400078ec0ff */
[----:B------:R-:W-:Y:S01]  /*9760*/  LOP3.LUT R4, R11, R4, RZ, 0x3c, !PT ;  /* 0x000000040b047212 */ /* 0x000fe200078e3cff */
[----:B------:R-:W-:Y:S01]  /*9770*/  IMAD.X R11, RZ, RZ, R5, P4 ;  /* 0x000000ffff0b7224 */ /* 0x000fe200020e0605 */
[----:B------:R-:W-:-:S02]  /*9780*/  LOP3.LUT R24, R24, R61, RZ, 0x3c, !PT ;  /* 0x0000003d18187212 */ /* 0x000fc400078e3cff */
[----:B------:R-:W-:Y:S02]  /*9790*/  LOP3.LUT R28, R28, R65, RZ, 0x3c, !PT ;  /* 0x000000411c1c7212 */ /* 0x000fe400078e3cff */
[----:B------:R-:W-:Y:S02]  /*97a0*/  SHF.R.U64 R44, R44, 0x3, RZ ;  /* 0x000000032c2c7819 */ /* 0x000fe400000012ff */
[----:B------:R-:W-:Y:S02]  /*97b0*/  LOP3.LUT R48, R48, R49, RZ, 0x3c, !PT ;  /* 0x0000003130307212 */ /* 0x000fe400078e3cff */
[----:B------:R-:W-:Y:S02]  /*97c0*/  SHF.R.U64 R45, R45, 0x3, RZ ;  /* 0x000000032d2d7819 */ /* 0x000fe400000012ff */
[C---:B------:R-:W-:Y:S02]  /*97d0*/  IADD3 R65, P4, R96.reuse, 0x1000, RZ ;  /* 0x0000100060417810 */ /* 0x040fe40007f9e0ff */
[----:B------:R-:W-:-:S02]  /*97e0*/  IADD3 R61, P3, R96, 0x2000, RZ ;  /* 0x00002000603d7810 */ /* 0x000fc40007f7e0ff */
[C---:B------:R-:W-:Y:S02]  /*97f0*/  IADD3 R53, P2, R96.reuse, 0x3000, RZ ;  /* 0x0000300060357810 */ /* 0x040fe40007f5e0ff */
[----:B------:R-:W-:Y:S02]  /*9800*/  IADD3 R49, P6, R96, 0x5000, RZ ;  /* 0x0000500060317810 */ /* 0x000fe40007fde0ff */
[----:B------:R-:W-:Y:S02]  /*9810*/  LOP3.LUT R104, R44, R37, RZ, 0x3c, !PT ;  /* 0x000000252c687212 */ /* 0x000fe400078e3cff */
[----:B------:R-:W-:Y:S02]  /*9820*/  LOP3.LUT R100, R45, R32, RZ, 0x3c, !PT ;  /* 0x000000202d647212 */ /* 0x000fe400078e3cff */
[----:B------:R-:W-:Y:S02]  /*9830*/  LOP3.LUT R37, R8, 0x380, RZ, 0xc0, !PT ;  /* 0x0000038008257812 */ /* 0x000fe400078ec0ff */
[----:B------:R-:W-:-:S02]  /*9840*/  LOP3.LUT R64, R65, 0x380, RZ, 0xc0, !PT ;  /* 0x0000038041407812 */ /* 0x000fc400078ec0ff */
[----:B------:R-:W-:Y:S02]  /*9850*/  LOP3.LUT R60, R61, 0x380, RZ, 0xc0, !PT ;  /* 0x000003803d3c7812 */ /* 0x000fe400078ec0ff */
        /* <DEDUP_REMOVED lines=19> */
[----:B------:R-:W-:Y:S01]  /*9990*/  IMAD.X R53, RZ, RZ, R97, P2 ;  /* 0x000000ffff357224 */ /* 0x000fe200010e0661 */
[----:B------:R-:W-:-:S02]  /*99a0*/  LOP3.LUT R44, R44, R49, RZ, 0x3c, !PT ;  /* 0x000000312c2c7212 */ /* 0x000fc400078e3cff */
[----:B------:R-:W-:Y:S02]  /*99b0*/  MOV R73, R4 ;  /* 0x0000000400497202 */ /* 0x000fe40000000f00 */
[----:B------:R-:W-:Y:S02]  /*99c0*/  LOP3.LUT R40, R40, R69, RZ, 0x3c, !PT ;  /* 0x0000004528287212 */ /* 0x000fe400078e3cff */
[----:B------:R-:W-:Y:S02]  /*99d0*/  LOP3.LUT R122, R33, R6, RZ, 0x3c, !PT ;  /* 0x00000006217a7212 */ /* 0x000fe400078e3cff */
[----:B------:R-:W-:Y:S02]  /*99e0*/  LOP3.LUT R8, R45, R20, RZ, 0x3c, !PT ;  /* 0x000000142d087212 */ /* 0x000fe400078e3cff */
[----:B------:R-:W-:Y:S02]  /*99f0*/  F2FP.BF16.F32.PACK_AB R4, R21, R195 ;  /* 0x000000c31504723e */ /* 0x000fe400000010ff */
[----:B------:R-:W-:-:S02]  /*9a00*/  IADD3.X R49, RZ, R97, RZ, P1, !PT ;  /* 0x00000061ff317210 */ /* 0x000fc40000ffe4ff */
[C---:B------:R-:W-:Y:S02]  /*9a10*/  IADD3 R45, P5, R96.reuse, 0x6000, RZ ;  /* 0x00006000602d7810 */ /* 0x040fe40007fbe0ff */
[C---:B------:R-:W-:Y:S02]  /*9a20*/  IADD3 R37, P4, R96.reuse, 0x7000, RZ ;  /* 0x0000700060257810 */ /* 0x040fe40007f9e0ff */
[C---:B------:R-:W-:Y:S02]  /*9a30*/  IADD3 R33, P3, R96.reuse, 0x8000, RZ ;  /* 0x0000800060217810 */ /* 0x040fe40007f7e0ff */
[C---:B------:R-:W-:Y:S02]  /*9a40*/  IADD3 R69, P2, R96.reuse, 0x9000, RZ ;  /* 0x0000900060457810 */ /* 0x040fe40007f5e0ff */
[----:B------:R-:W-:Y:S02]  /*9a50*/  IADD3 R21, P1, R96, 0xa000, RZ ;  /* 0x0000a00060157810 */ /* 0x000fe40007f3e0ff */
[----:B------:R-:W-:-:S02]  /*9a60*/  F2FP.BF16.F32.PACK_AB R6, R7, R192 ;  /* 0x000000c00706723e */ /* 0x000fc400000010ff */
[----:B------:R-:W-:Y:S02]  /*9a70*/  F2FP.BF16.F32.PACK_AB R5, R27, R26 ;  /* 0x0000001a1b05723e */ /* 0x000fe400000010ff */
[----:B------:R-:W-:Y:S02]  /*9a80*/  F2FP.BF16.F32.PACK_AB R7, R31, R30 ;  /* 0x0000001e1f07723e */ /* 0x000fe400000010ff */
[----:B------:R-:W-:Y:S02]  /*9a90*/  LOP3.LUT R36, R45, 0x380, RZ, 0xc0, !PT ;  /* 0x000003802d247812 */ /* 0x000fe400078ec0ff */
[----:B------:R-:W-:Y:S01]  /*9aa0*/  LOP3.LUT R32, R37, 0x380, RZ, 0xc0, !PT ;  /* 0x0000038025207812 */ /* 0x000fe200078ec0ff */
[----:B------:R0:W-:Y:S01]  /*9ab0*/  STSM.16.M88.4 [R73], R4 ;  /* 0x0000000449007844 */ /* 0x0001e20000000200 */
[----:B------:R-:W-:Y:S02]  /*9ac0*/  LOP3.LUT R20, R33, 0x380, RZ, 0xc0, !PT ;  /* 0x0000038021147812 */ /* 0x000fe400078ec0ff */
[----:B------:R-:W-:-:S02]  /*9ad0*/  LOP3.LUT R68, R69, 0x380, RZ, 0xc0, !PT ;  /* 0x0000038045447812 */ /* 0x000fc400078ec0ff */
[----:B------:R-:W-:Y:S02]  /*9ae0*/  LOP3.LUT R72, R21, 0x380, RZ, 0xc0, !PT ;  /* 0x0000038015487812 */ /* 0x000fe400078ec0ff */
[----:B------:R-:W-:Y:S02]  /*9af0*/  SHF.R.U64 R36, R36, 0x3, RZ ;  /* 0x0000000324247819 */ /* 0x000fe400000012ff */
[----:B------:R-:W-:Y:S02]  /*9b00*/  SHF.R.U64 R32, R32, 0x3, RZ ;  /* 0x0000000320207819 */ /* 0x000fe400000012ff */
[----:B------:R-:W-:Y:S02]  /*9b10*/  SHF.R.U64 R20, R20, 0x3, RZ ;  /* 0x0000000314147819 */ /* 0x000fe400000012ff */
[----:B------:R-:W-:Y:S02]  /*9b20*/  SHF.R.U64 R68, R68, 0x3, RZ ;  /* 0x0000000344447819 */ /* 0x000fe400000012ff */
[----:B------:R-:W-:Y:S01]  /*9b30*/  SHF.R.U64 R72, R72, 0x3, RZ ;  /* 0x0000000348487819 */ /* 0x000fe200000012ff */
[----:B0-----:R-:W-:Y:S01]  /*9b40*/  IMAD.X R73, RZ, RZ, R97, P1 ;  /* 0x000000ffff497224 */ /* 0x001fe200008e0661 */
[----:B------:R-:W-:-:S02]  /*9b50*/  LOP3.LUT R5, R96, 0x380, RZ, 0xc0, !PT ;  /* 0x0000038060057812 */ /* 0x000fc400078ec0ff */
[----:B------:R-:W-:Y:S01]  /*9b60*/  LOP3.LUT R36, R36, R45, RZ, 0x3c, !PT ;  /* 0x0000002d24247212 */ /* 0x000fe200078e3cff */
[--C-:B------:R-:W-:Y:S01]  /*9b70*/  IMAD.X R45, RZ, RZ, R97.reuse, P6 ;  /* 0x000000ffff2d7224 */ /* 0x100fe200030e0661 */
        /* <DEDUP_REMOVED lines=14> */
[----:B------:R-:W-:Y:S02]  /*9c60*/  LOP3.LUT R96, R5, R96, RZ, 0x3c, !PT ;  /* 0x0000006005607212 */ /* 0x000fe400078e3cff */
[----:B------:R-:W-:-:S02]  /*9c70*/  MOV R26, R130 ;  /* 0x00000082001a7202 */ /* 0x000fc40000000f00 */
[----:B------:R-:W-:Y:S02]  /*9c80*/  F2FP.BF16.F32.PACK_AB R4, R206, R208 ;  /* 0x000000d0ce04723e */ /* 0x000fe400000010ff */
[----:B------:R-:W-:Y:S02]  /*9c90*/  F2FP.BF16.F32.PACK_AB R5, R35, R34 ;  /* 0x000000222305723e */ /* 0x000fe400000010ff */
[----:B------:R-:W-:Y:S02]  /*9ca0*/  F2FP.BF16.F32.PACK_AB R6, R204, R207 ;  /* 0x000000cfcc06723e */ /* 0x000fe400000010ff */
[----:B------:R-:W-:Y:S02]  /*9cb0*/  F2FP.BF16.F32.PACK_AB R7, R39, R38 ;  /* 0x000000262707723e */ /* 0x000fe400000010ff */
[----:B------:R-:W-:Y:S02]  /*9cc0*/  MOV R34, R8 ;  /* 0x0000000800227202 */ /* 0x000fe40000000f00 */
        /* <DEDUP_REMOVED lines=13> */
[----:B------:R-:W-:Y:S02]  /*9da0*/  MOV R195, R24 ;  /* 0x0000001800c37202 */ /* 0x000fe40000000f00 */
[----:B0-----:R-:W-:Y:S01]  /*9db0*/  F2FP.BF16.F32.PACK_AB R4, R193, R197 ;  /* 0x000000c5c104723e */ /* 0x001fe200000010ff */
[----:B------:R-:W-:Y:S01]  /*9dc0*/  STSM.16.M88.4 [R192], R12 ;  /* 0x0000000cc0007844 */ /* 0x000fe20000000200 */
[----:B------:R-:W-:-:S02]  /*9dd0*/  F2FP.BF16.F32.PACK_AB R5, R59, R58 ;  /* 0x0000003a3b05723e */ /* 0x000fc400000010ff */
[----:B------:R-:W-:Y:S02]  /*9de0*/  F2FP.BF16.F32.PACK_AB R6, R183, R194 ;  /* 0x000000c2b706723e */ /* 0x000fe400000010ff */
[----:B------:R-:W-:Y:S02]  /*9df0*/  F2FP.BF16.F32.PACK_AB R7, R63, R62 ;  /* 0x0000003e3f07723e */ /* 0x000fe400000010ff */
[----:B------:R-:W-:Y:S02]  /*9e00*/  MOV R213, R28 ;  /* 0x0000001c00d57202 */ /* 0x000fe40000000f00 */
[----:B------:R-:W-:Y:S01]  /*9e10*/  F2FP.BF16.F32.PACK_AB R24, R181, R191 ;  /* 0x000000bfb518723e */ /* 0x000fe200000010ff */
[----:B------:R-:W-:Y:S01]  /*9e20*/  STSM.16.M88.4 [R195], R4 ;  /* 0x00000004c3007844 */ /* 0x000fe20000000200 */
        /* <DEDUP_REMOVED lines=9> */
[----:B------:R-:W-:Y:S02]  /*9ec0*/  MOV R130, R56 ;  /* 0x0000003800827202 */ /* 0x000fe40000000f00 */
[----:B------:R-:W-:Y:S01]  /*9ed0*/  F2FP.BF16.F32.PACK_AB R41, R83, R82 ;  /* 0x000000525329723e */ /* 0x000fe200000010ff */
[----:B------:R0:W-:Y:S01]  /*9ee0*/  STSM.16.M88.4 [R40], R28 ;  /* 0x0000001c28007844 */ /* 0x0001e20000000200 */
[----:B------:R-:W-:Y:S02]  /*9ef0*/  F2FP.BF16.F32.PACK_AB R42, R171, R174 ;  /* 0x000000aeab2a723e */ /* 0x000fe400000010ff */
[----:B------:R-:W-:Y:S02]  /*9f00*/  F2FP.BF16.F32.PACK_AB R43, R87, R86 ;  /* 0x00000056572b723e */ /* 0x000fe400000010ff */
[----:B------:R-:W-:Y:S02]  /*9f10*/  MOV R100, R100 ;  /* 0x0000006400647202 */ /* 0x000fe40000000f00 */
[----:B------:R-:W-:-:S02]  /*9f20*/  F2FP.BF16.F32.PACK_AB R56, R169, R172 ;  /* 0x000000aca938723e */ /* 0x000fc400000010ff */
[----:B------:R-:W-:Y:S02]  /*9f30*/  F2FP.BF16.F32.PACK_AB R57, R91, R90 ;  /* 0x0000005a5b39723e */ /* 0x000fe400000010ff */
[----:B------:R-:W-:Y:S02]  /*9f40*/  F2FP.BF16.F32.PACK_AB R58, R167, R170 ;  /* 0x000000aaa73a723e */ /* 0x000fe400000010ff */
[----:B------:R-:W-:Y:S02]  /*9f50*/  F2FP.BF16.F32.PACK_AB R59, R95, R94 ;  /* 0x0000005e5f3b723e */ /* 0x000fe400000010ff */
[----:B------:R-:W-:Y:S02]  /*9f60*/  MOV R104, R104 ;  /* 0x0000006800687202 */ /* 0x000fe40000000f00 */
[----:B0-----:R-:W-:Y:S02]  /*9f70*/  F2FP.BF16.F32.PACK_AB R40, R173, R176 ;  /* 0x000000b0ad28723e */ /* 0x001fe400000010ff */
[----:B------:R-:W-:-:S02]  /*9f80*/  F2FP.BF16.F32.PACK_AB R4, R165, R168 ;  /* 0x000000a8a504723e */ /* 0x000fc400000010ff */
[----:B------:R-:W-:Y:S01]  /*9f90*/  F2FP.BF16.F32.PACK_AB R5, R99, R98 ;  /* 0x000000626305723e */ /* 0x000fe200000010ff */
        /* <DEDUP_REMOVED lines=8> */
[----:B------:R-:W-:Y:S02]  /*a020*/  F2FP.BF16.F32.PACK_AB R10, R152, R162 ;  /* 0x000000a2980a723e */ /* 0x000fe400000010ff */
[----:B------:R-:W-:Y:S02]  /*a030*/  F2FP.BF16.F32.PACK_AB R11, R111, R110 ;  /* 0x0000006e6f0b723e */ /* 0x000fe400000010ff */
[----:B------:R-:W-:Y:S02]  /*a040*/  MOV R118, R118 ;  /* 0x0000007600767202 */ /* 0x000fe40000000f00 */
[----:B------:R-:W-:Y:S01]  /*a050*/  MOV R101, R122 ;  /* 0x0000007a00657202 */ /* 0x000fe20000000f00 */
[----:B------:R1:W-:Y:S01]  /*a060*/  STSM.16.M88.4 [R108], R8 ;  /* 0x000000086c007844 */ /* 0x0003e20000000200 */
[----:B------:R-:W-:Y:S02]  /*a070*/  F2FP.BF16.F32.PACK_AB R12, R113, R155 ;  /* 0x0000009b710c723e */ /* 0x000fe400000010ff */
[----:B------:R-:W-:-:S02]  /*a080*/  F2FP.BF16.F32.PACK_AB R13, R115, R114 ;  /* 0x00000072730d723e */ /* 0x000fc400000010ff */
[----:B------:R-:W-:Y:S02]  /*a090*/  F2FP.BF16.F32.PACK_AB R14, R117, R116 ;  /* 0x00000074750e723e */ /* 0x000fe400000010ff */
[----:B------:R-:W-:Y:S02]  /*a0a0*/  F2FP.BF16.F32.PACK_AB R15, R153, R112 ;  /* 0x00000070990f723e */ /* 0x000fe400000010ff */
[----:B------:R-:W-:Y:S02]  /*a0b0*/  F2FP.BF16.F32.PACK_AB R122, R125, R124 ;  /* 0x0000007c7d7a723e */ /* 0x000fe400000010ff */
[----:B------:R-:W-:Y:S01]  /*a0c0*/  F2FP.BF16.F32.PACK_AB R123, R158, R157 ;  /* 0x0000009d9e7b723e */ /* 0x000fe200000010ff */
[----:B------:R1:W-:Y:S01]  /*a0d0*/  STSM.16.M88.4 [R118], R12 ;  /* 0x0000000c76007844 */ /* 0x0003e20000000200 */
[----:B------:R-:W-:Y:S02]  /*a0e0*/  MOV R126, R126 ;  /* 0x0000007e007e7202 */ /* 0x000fe40000000f00 */
[----:B0-----:R-:W-:Y:S01]  /*a0f0*/  F2FP.BF16.F32.PACK_AB R130, R133, R132 ;  /* 0x000000848582723e */ /* 0x001fe200000010ff */
[----:B------:R1:W-:Y:S01]  /*a100*/  STSM.16.M88.4 [R101], R120 ;  /* 0x0000007865007844 */ /* 0x0003e20000000200 */
[----:B------:R-:W-:-:S02]  /*a110*/  F2FP.BF16.F32.PACK_AB R131, R135, R134 ;  /* 0x000000868783723e */ /* 0x000fc400000010ff */
[----:B------:R-:W-:Y:S02]  /*a120*/  LOP3.LUT R76, R77, 0x380, RZ, 0xc0, !PT ;  /* 0x000003804d4c7812 */ /* 0x000fe400078ec0ff */
[----:B------:R-:W-:Y:S01]  /*a130*/  LOP3.LUT R80, R81, 0x380, RZ, 0xc0, !PT ;  /* 0x0000038051507812 */ /* 0x000fe200078ec0ff */
[----:B------:R1:W-:Y:S01]  /*a140*/  STSM.16.M88.4 [R126], R128 ;  /* 0x000000807e007844 */ /* 0x0003e20000000200 */
[----:B------:R-:W-:Y:S02]  /*a150*/  LOP3.LUT R84, R85, 0x380, RZ, 0xc0, !PT ;  /* 0x0000038055547812 */ /* 0x000fe400078ec0ff */
[----:B------:R-:W-:Y:S01]  /*a160*/  LOP3.LUT R88, R89, 0x380, RZ, 0xc0, !PT ;  /* 0x0000038059587812 */ /* 0x000fe200078ec0ff */
[----:B------:R1:W-:Y:S01]  /*a170*/  STSM.16.M88.4 [R34], R136 ;  /* 0x0000008822007844 */ /* 0x0003e20000000200 */
[----:B------:R-:W-:Y:S02]  /*a180*/  LOP3.LUT R92, R93, 0x380, RZ, 0xc0, !PT ;  /* 0x000003805d5c7812 */ /* 0x000fe400078ec0ff */
[----:B------:R-:W-:Y:S01]  /*a190*/  SHF.R.U64 R76, R76, 0x3, RZ ;  /* 0x000000034c4c7819 */ /* 0x000fe200000012ff */
[----:B------:R1:W-:Y:S01]  /*a1a0*/  STSM.16.M88.4 [R35], R144 ;  /* 0x0000009023007844 */ /* 0x0003e20000000200 */
        /* <DEDUP_REMOVED lines=36> */
[C---:B------:R-:W-:Y:S02]  /*a3f0*/  IADD3 R7, -R4.reuse, RZ, RZ ;  /* 0x000000ff04077210 */ /* 0x040fe40007ffe1ff */
[----:B------:R-:W-:Y:S02]  /*a400*/  SHF.R.S32.HI R5, RZ, 0x1f, R4 ;  /* 0x0000001fff057819 */ /* 0x000fe40000011404 */
[----:B------:R-:W-:Y:S01]  /*a410*/  IADD3 R4, P0, R4, UR6, RZ ;  /* 0x0000000604047c10 */ /* 0x000fe2000ff1e0ff */
[C---:B------:R-:W-:Y:S02]  /*a420*/  IMAD R7, R8.reuse, R7, R10 ;  /* 0x0000000708077224 */ /* 0x040fe400078e020a */
[----:B------:R-:W-:Y:S02]  /*a430*/  IMAD.U32 R10, RZ, RZ, UR8 ;  /* 0x00000008ff0a7e24 */ /* 0x000fe4000f8e00ff */
[----:B------:R-:W-:Y:S01]  /*a440*/  IMAD R8, R8, UR5, RZ ;  /* 0x0000000508087c24 */ /* 0x000fe2000f8e02ff */
[----:B------:R-:W-:-:S02]  /*a450*/  SHF.R.S32.HI R6, RZ, 0x1f, R7 ;  /* 0x0000001fff067819 */ /* 0x000fc40000011407 */
        /* <DEDUP_REMOVED lines=19> */
.L_x_3902:
[----:B------:R-:W1:Y:S01]  /*a590*/  LDC R15, c[0x0][0xbe8] ;  /* 0x0002fa00ff0f7b82 */ /* 0x000e620000000800 */
[----:B------:R-:W-:Y:S01]  /*a5a0*/  ULDC UR10, c[0x0][0xac8] ;  /* 0x0002b200000a7ab9 */ /* 0x000fe20000000800 */
[----:B------:R-:W-:Y:S01]  /*a5b0*/  ULDC.64 UR8, c[0x0][0xae8] ;  /* 0x0002ba0000087ab9 */ /* 0x000fe20000000a00 */
[----:B------:R-:W-:Y:S01]  /*a5c0*/  ISETP.GE.AND P0, PT, R190, UR10, PT ;  /* 0x0000000abe007c0c */ /* 0x000fe2000bf06270 */
[----:B------:R-:W5:Y:S01]  /*a5d0*/  LD.E.128 R96, desc[UR50][R96.64] ;  /* 0x0000003260607980 */ /* 0x000f62000c101d00 */
[----:B------:R-:W-:Y:S02]  /*a5e0*/  ISETP.GE.AND P1, PT, R17, UR10, PT ;  /* 0x0000000a11007c0c */ /* 0x000fe4000bf26270 */
[----:B0-----:R-:W-:Y:S01]  /*a5f0*/  SEL R3, RZ, 0xffffffff, P0 ;  /* 0xffffffffff037807 */ /* 0x001fe20000000000 */
[----:B------:R-:W5:Y:S01]  /*a600*/  LD.E.128 R64, desc[UR50][R64.64] ;  /* 0x0000003240407980 */ /* 0x000f62000c101d00 */
        /* <DEDUP_REMOVED lines=12> */
[----:B------:R-:W0:Y:S01]  /*a6d0*/  @P2 LDC R9, c[0x0][0xbec] ;  /* 0x0002fb00ff092b82 */ /* 0x000e220000000800 */
[----:B------:R-:W-:Y:S01]  /*a6e0*/  SHF.L.U32 R3, R3, 0x2, RZ ;  /* 0x0000000203037819 */ /* 0x000fe200000006ff */
[----:B------:R1:W5:Y:S01]  /*a6f0*/  LD.E.128 R4, desc[UR50][R20.64] ;  /* 0x0000003214047980 */ /* 0x000362000c101d00 */
[----:B------:R-:W-:-:S03]  /*a700*/  ISETP.GE.AND P0, PT, R188, UR10, PT ;  /* 0x0000000abc007c0c */ /* 0x000fc6000bf06270 */
[----:B------:R-:W5:Y:S02]  /*a710*/  LD.E.128 R68, desc[UR50][R68.64] ;  /* 0x0000003244447980 */ /* 0x000f64000c101d00 */
        /* <DEDUP_REMOVED lines=10> */
[----:B------:R-:W-:Y:S01]  /*a7c0*/  UIMAD.WIDE.U32 UR6, UR45, UR8, URZ ;  /* 0x000000082d0672a5 */ /* 0x000fe2000f8e003f */
[----:B------:R-:W-:Y:S01]  /*a7d0*/  IMAD.SHL.U32 R8, R8, 0x8, RZ ;  /* 0x0000000808087824 */ /* 0x000fe200078e00ff */
[----:B------:R-:W-:Y:S01]  /*a7e0*/  UIMAD UR5, UR45, UR9, UR5 ;  /* 0x000000092d0572a4 */ /* 0x000fe2000f8e0205 */
[----:B------:R-:W5:Y:S01]  /*a7f0*/  LD.E.128 R80, desc[UR50][R80.64] ;  /* 0x0000003250507980 */ /* 0x000f62000c101d00 */
[----:B------:R-:W-:Y:S01]  /*a800*/  IMAD.SHL.U32 R13, R0, 0x10, RZ ;  /* 0x00000010000d7824 */ /* 0x000fe200078e00ff */
[----:B------:R-:W-:Y:S01]  /*a810*/  ULDC.64 UR8, c[0x0][0xaf0] ;  /* 0x0002bc0000087ab9 */ /* 0x000fe20000000a00 */
[----:B0-----:R-:W-:Y:S01]  /*a820*/  @P2 IMAD.HI.U32 R0, R14, R9, RZ ;  /* 0x000000090e002227 */ /* 0x001fe200078e00ff */
        /* <DEDUP_REMOVED lines=14> */
[----:B------:R-:W-:Y:S01]  /*a910*/  MOV R9, UR7 ;  /* 0x0000000700097c02 */ /* 0x000fe20008000f00 */
[----:B------:R-:W-:Y:S01]  /*a920*/  IMAD.MOV R13, RZ, RZ, -R3 ;  /* 0x000000ffff0d7224 */ /* 0x000fe200078e0a03 */
[----:B------:R-:W-:Y:S01]  /*a930*/  ULDC.64 UR6, c[0x0][0xae0] ;  /* 0x0002b80000067ab9 */ /* 0x000fe20000000a00 */
        /* <DEDUP_REMOVED lines=11> */
[----:B0-----:R-:W0:Y:S01]  /*a9f0*/  FENCE.VIEW.ASYNC.S ;  /* 0x00000000000073c6 */ /* 0x001e220000000000 */
[----:B-1----:R-:W-:Y:S01]  /*aa00*/  IMAD.SHL.U32 R21, R0, 0x20, RZ ;  /* 0x0000002000157824 */ /* 0x002fe200078e00ff */
        /* <DEDUP_REMOVED lines=23> */
[----:B0-----:R-:W-:Y:S01]  /*ab80*/  SYNCS.ARRIVE.TRANS64.RED.A1T0 RZ, [UR5], RZ ;  /* 0x000000ffffff79a7 */ /* 0x001fe20008100405 */
        /* <DEDUP_REMOVED lines=36> */
.L_x_3904:
[----:B------:R-:W-:Y:S05]  /*add0*/  BSYNC B1 ;  /* 0x0000000000017941 */ /* 0x000fea0003800000 */
.L_x_3903:
[----:B---3-5:R-:W-:Y:S01]  /*ade0*/  IADD3 R4, R28, 0x20, RZ ;  /* 0x000000201c047810 */ /* 0x028fe20007ffe0ff */
[----:B------:R4:W3:Y:S03]  /*adf0*/  SHFL.IDX PT, R7, R27, 0x1, 0x181f ;  /* 0x00381f001b077f89 */ /* 0x0008e600000e0000 */
        /* <DEDUP_REMOVED lines=19> */
[-C--:B------:R-:W-:Y:S02]  /*af30*/  @!P2 LEA.HI.X R13, R188, R7.reuse, R221, 0x1, P5 ;  /* 0x00000007bc0da211 */ /* 0x080fe400028f0cdd */
[-C--:B------:R-:W-:Y:S02]  /*af40*/  @!P0 LEA R14, P3, R186, R6.reuse, 0x1 ;  /* 0x00000006ba0e8211 */ /* 0x080fe400078608ff */
[CC--:B0-----:R-:W-:Y:S01]  /*af50*/  @!P1 LEA R4, P6, R187.reuse, R6.reuse, 0x1 ;  /* 0x00000006bb049211 */ /* 0x0c1fe200078c08ff */
        /* <DEDUP_REMOVED lines=14> */
.L_x_3901:
[----:B------:R-:W0:Y:S01]  /*b040*/  LDC R10, c[0x0][0xbe8] ;  /* 0x0002fa00ff0a7b82 */ /* 0x000e220000000800 */
[----:B------:R-:W-:Y:S01]  /*b050*/  ISETP.GE.AND P2, PT, R216, 0x40, PT ;  /* 0x00000040d800780c */ /* 0x000fe20003f46270 */
[----:B------:R-:W-:Y:S01]  /*b060*/  ULDC UR12, c[0x0][0xac8] ;  /* 0x0002b200000c7ab9 */ /* 0x000fe20000000800 */
[----:B------:R-:W-:Y:S01]  /*b070*/  IMAD R0, R209, 0x20, R210 ;  /* 0x00000020d1007824 */ /* 0x000fe200078e02d2 */
[----:B------:R-:W-:Y:S01]  /*b080*/  ISETP.GE.AND P4, PT, R17, UR12, PT ;  /* 0x0000000c11007c0c */ /* 0x000fe2000bf86270 */
[----:B------:R-:W-:Y:S01]  /*b090*/  USHF.R.S32.HI UR8, URZ, 0x1f, UR45 ;  /* 0x0000001f3f087899 */ /* 0x000fe2000801142d */
[----:B------:R-:W-:Y:S01]  /*b0a0*/  ISETP.GE.AND P3, PT, R190, UR12, PT ;  /* 0x0000000cbe007c0c */ /* 0x000fe2000bf66270 */
[----:B------:R-:W-:Y:S01]  /*b0b0*/  USHF.R.S32.HI UR9, URZ, 0x1f, UR43 ;  /* 0x0000001f3f097899 */ /* 0x000fe2000801142b */
[----:B------:R-:W-:Y:S01]  /*b0c0*/  BSSY B1, `(.L_x_3906) ;  /* 0x0000031000017945 */ /* 0x000fe20003800000 */
[----:B------:R-:W-:Y:S01]  /*b0d0*/  ISETP.GE.AND P1, PT, R189, UR12, PT ;  /* 0x0000000cbd007c0c */ /* 0x000fe2000bf26270 */
[----:B------:R-:W-:Y:S01]  /*b0e0*/  VIADD R8, R0, UR44 ;  /* 0x0000002c00087c36 */ /* 0x000fe20008000000 */
[----:B------:R-:W-:-:S02]  /*b0f0*/  SEL R12, RZ, 0x1, P4 ;  /* 0x00000001ff0c7807 */ /* 0x000fc40002000000 */
[----:B------:R-:W-:Y:S02]  /*b100*/  SEL R13, RZ, 0xffffffff, P3 ;  /* 0xffffffffff0d7807 */ /* 0x000fe40001800000 */
[----:B0-----:R-:W-:-:S13]  /*b110*/  ISETP.NE.AND P0, PT, R10, 0x1, PT ;  /* 0x000000010a00780c */ /* 0x001fda0003f05270 */
[----:B------:R-:W0:Y:S08]  /*b120*/  @P0 LDC R9, c[0x0][0xbec] ;  /* 0x0002fb00ff090b82 */ /* 0x000e300000000800 */
[----:B------:R-:W1:Y:S01]  /*b130*/  @P0 LDC R11, c[0x0][0xbf0] ;  /* 0x0002fc00ff0b0b82 */ /* 0x000e620000000800 */
[----:B------:R-:W-:Y:S05]  /*b140*/  @P2 BRA `(.L_x_3907) ;  /* 0x0000000000a02947 */ /* 0x000fea0003800000 */
[----:B------:R-:W2:Y:S01]  /*b150*/  S2R R6, SR_TID.X ;  /* 0x0000000000067919 */ /* 0x000ea20000002100 */
[----:B------:R-:W3:Y:S01]  /*b160*/  LDC R5, c[0x0][0xbe8] ;  /* 0x0002fa00ff057b82 */ /* 0x000ee20000000800 */
[----:B------:R-:W-:Y:S01]  /*b170*/  IMAD.U32 R7, RZ, RZ, UR44 ;  /* 0x0000002cff077e24 */ /* 0x000fe2000f8e00ff */
[----:B------:R-:W-:Y:S02]  /*b180*/  ULDC UR5, c[0x0][0xa88] ;  /* 0x0002a20000057ab9 */ /* 0x000fe40000000800 */
[----:B---3--:R-:W-:Y:S02]  /*b190*/  IMAD R3, R5, UR5, RZ ;  /* 0x0000000505037c24 */ /* 0x008fe4000f8e02ff */
[----:B--2---:R-:W-:-:S04]  /*b1a0*/  IADD3 R6, R7, -0x80, R6 ;  /* 0xffffff8007067810 */ /* 0x004fc80007ffe006 */
[----:B------:R-:W-:-:S13]  /*b1b0*/  ISETP.GE.AND P2, PT, R6, R3, PT ;  /* 0x000000030600720c */ /* 0x000fda0003f46270 */
[----:B------:R-:W-:Y:S05]  /*b1c0*/  @P2 BRA `(.L_x_3907) ;  /* 0x0000000000802947 */ /* 0x000fea0003800000 */
[----:B------:R-:W-:Y:S01]  /*b1d0*/  ISETP.NE.AND P2, PT, R5, 0x1, PT ;  /* 0x000000010500780c */ /* 0x000fe20003f45270 */
[----:B------:R-:W-:Y:S01]  /*b1e0*/  ULDC.64 UR10, c[0x0][0xb90] ;  /* 0x0002e400000a7ab9 */ /* 0x000fe20000000a00 */
[----:B------:R-:W-:Y:S01]  /*b1f0*/  IMAD.MOV.U32 R4, RZ, RZ, R6 ;  /* 0x000000ffff047224 */ /* 0x000fe200078e0006 */
        /* <DEDUP_REMOVED lines=24> */
[----:B------:R-:W-:-:S04]  /*b380*/  LEA R6, P2, R4, UR6, 0x2 ;  /* 0x0000000604067c11 */ /* 0x000fc8000f8410ff */
[----:B------:R-:W-:-:S04]  /*b390*/  IADD3 R3, R5, R7, RZ ;  /* 0x0000000705037210 */ /* 0x000fc80007ffe0ff */
[----:B------:R-:W-:Y:S01]  /*b3a0*/  LEA.HI.X R7, R4, UR7, R3, 0x2, P2 ;  /* 0x0000000704077c11 */ /* 0x000fe200090f1403 */
[----:B------:R-:W-:-:S05]  /*b3b0*/  IMAD.MOV.U32 R3, RZ, RZ, -0x800000 ;  /* 0xff800000ff037424 */ /* 0x000fca00078e00ff */
[----:B------:R2:W-:Y:S02]  /*b3c0*/  STG.E desc[UR50][R6.64], R3 ;  /* 0x0000000306007986 */ /* 0x0005e4000c101932 */
.L_x_3907:
[----:B------:R-:W-:Y:S05]  /*b3d0*/  BSYNC B1 ;  /* 0x0000000000017941 */ /* 0x000fea0003800000 */
.L_x_3906:
[----:B------:R-:W-:Y:S01]  /*b3e0*/  SEL R0, RZ, 0xffffffff, P1 ;  /* 0xffffffffff007807 */ /* 0x000fe20000800000 */
[----:B------:R-:W-:Y:S01]  /*b3f0*/  ULDC.64 UR10, c[0x0][0xae8] ;  /* 0x0002ba00000a7ab9 */ /* 0x000fe20000000a00 */
[----:B------:R-:W-:Y:S01]  /*b400*/  IMAD.SHL.U32 R13, R13, 0x2, RZ ;  /* 0x000000020d0d7824 */ /* 0x000fe200078e00ff */
[----:B------:R-:W-:Y:S01]  /*b410*/  UIMAD UR5, UR8, UR10, URZ ;  /* 0x0000000a080572a4 */ /* 0x000fe2000f8e023f */
[----:B------:R-:W-:Y:S01]  /*b420*/  ISETP.GE.AND P1, PT, R188, UR12, PT ;  /* 0x0000000cbc007c0c */ /* 0x000fe2000bf26270 */
[----:B------:R-:W-:Y:S01]  /*b430*/  IMAD.SHL.U32 R5, R0, 0x4, RZ ;  /* 0x0000000400057824 */ /* 0x000fe200078e00ff */
[----:B------:R-:W-:Y:S01]  /*b440*/  UIMAD.WIDE.U32 UR6, UR45, UR10, URZ ;  /* 0x0000000a2d0672a5 */ /* 0x000fe2000f8e003f */
[----:B0-----:R-:W-:Y:S01]  /*b450*/  @P0 IMAD.HI.U32 R0, R8, R9, RZ ;  /* 0x0000000908000227 */ /* 0x001fe200078e00ff */
[----:B------:R-:W-:Y:S01]  /*b460*/  UIMAD UR5, UR45, UR11, UR5 ;  /* 0x0000000b2d0572a4 */ /* 0x000fe2000f8e0205 */
[----:B------:R-:W-:Y:S01]  /*b470*/  LOP3.LUT R12, R13, 0x2, R12, 0xe2, !PT ;  /* 0x000000020d0c7812 */ /* 0x000fe200078ee20c */
[----:B------:R-:W-:Y:S01]  /*b480*/  BSSY B1, `(.L_x_3908) ;  /* 0x0000055000017945 */ /* 0x000fe20003800000 */
[----:B--2---:R-:W-:Y:S01]  /*b490*/  IMAD.MOV.U32 R3, RZ, RZ, R8 ;  /* 0x000000ffff037224 */ /* 0x004fe200078e0008 */
[----:B-1----:R-:W-:Y:S01]  /*b4a0*/  @P0 SHF.R.U32.HI R3, RZ, R11, R0 ;  /* 0x0000000bff030219 */ /* 0x002fe20000011600 */
[----:B------:R-:W-:Y:S01]  /*b4b0*/  ULDC.64 UR10, c[0x0][0xaf0] ;  /* 0x0002bc00000a7ab9 */ /* 0x000fe20000000a00 */
[----:B------:R-:W-:Y:S01]  /*b4c0*/  SEL R0, RZ, 0xffffffff, P1 ;  /* 0xffffffffff007807 */ /* 0x000fe20000800000 */
[----:B------:R-:W-:Y:S01]  /*b4d0*/  UIADD3 UR7, UR7, UR5, URZ ;  /* 0x0000000507077290 */ /* 0x000fe2000fffe03f */
[----:B------:R-:W-:Y:S01]  /*b4e0*/  LOP3.LUT R12, R5, 0x4, R12, 0xe2, !PT ;  /* 0x00000004050c7812 */ /* 0x000fe200078ee20c */
[----:B------:R-:W-:Y:S01]  /*b4f0*/  UIMAD UR5, UR9, UR10, URZ ;  /* 0x0000000a090572a4 */ /* 0x000fe2000f8e023f */
[----:B------:R-:W-:Y:S01]  /*b500*/  ISETP.GE.AND P1, PT, R187, UR12, PT ;  /* 0x0000000cbb007c0c */ /* 0x000fe2000bf26270 */
[----:B------:R-:W-:Y:S01]  /*b510*/  UIMAD.WIDE.U32 UR6, UR43, UR10, UR6 ;  /* 0x0000000a2b0672a5 */ /* 0x000fe2000f8e0006 */
[----:B------:R-:W-:Y:S01]  /*b520*/  IMAD.SHL.U32 R5, R0, 0x8, RZ ;  /* 0x0000000800057824 */ /* 0x000fe200078e00ff */
[----:B------:R-:W-:Y:S01]  /*b530*/  UIMAD UR5, UR43, UR11, UR5 ;  /* 0x0000000b2b0572a4 */ /* 0x000fe2000f8e0205 */
[--C-:B------:R-:W-:Y:S01]  /*b540*/  SHF.R.S32.HI R0, RZ, 0x1f, R3.reuse ;  /* 0x0000001fff007819 */ /* 0x100fe20000011403 */
[----:B------:R-:W-:Y:S01]  /*b550*/  IMAD.MOV R7, RZ, RZ, -R3 ;  /* 0x000000ffff077224 */ /* 0x000fe200078e0a03 */
[----:B------:R-:W-:Y:S01]  /*b560*/  ISETP.GE.AND P0, PT, R186, UR12, PT ;  /* 0x0000000cba007c0c */ /* 0x000fe2000bf06270 */
[----:B------:R-:W-:Y:S01]  /*b570*/  UIADD3 UR5, UR7, UR5, URZ ;  /* 0x0000000507057290 */ /* 0x000fe2000fffe03f */
[----:B------:R-:W-:Y:S01]  /*b580*/  LOP3.LUT R12, R5, 0x8, R12, 0xe2, !PT ;  /* 0x00000008050c7812 */ /* 0x000fe200078ee20c */
[----:B------:R-:W-:Y:S01]  /*b590*/  IMAD.U32 R5, RZ, RZ, UR7 ;  /* 0x00000007ff057e24 */ /* 0x000fe2000f8e00ff */
[----:B------:R-:W-:Y:S01]  /*b5a0*/  MOV R4, UR6 ;  /* 0x0000000600047c02 */ /* 0x000fe20008000f00 */
[----:B------:R-:W-:Y:S01]  /*b5b0*/  ULDC.64 UR6, c[0x0][0xae0] ;  /* 0x0002b80000067ab9 */ /* 0x000fe20000000a00 */
[----:B------:R-:W-:Y:S01]  /*b5c0*/  SEL R6, RZ, 0xffffffff, P1 ;  /* 0xffffffffff067807 */ /* 0x000fe20000800000 */
[----:B------:R-:W-:Y:S01]  /*b5d0*/  IMAD R7, R10, R7, R8 ;  /* 0x000000070a077224 */ /* 0x000fe200078e0208 */
[----:B------:R-:W-:Y:S01]  /*b5e0*/  SEL R8, RZ, 0xffffffff, P0 ;  /* 0xffffffffff087807 */ /* 0x000fe20000000000 */
[----:B------:R-:W-:Y:S01]  /*b5f0*/  IMAD R0, R0, UR6, RZ ;  /* 0x0000000600007c24 */ /* 0x000fe2000f8e02ff */
[----:B------:R-:W-:Y:S01]  /*b600*/  ISETP.GE.AND P0, PT, R214, UR12, PT ;  /* 0x0000000cd6007c0c */ /* 0x000fe2000bf06270 */
[----:B------:R-:W-:Y:S01]  /*b610*/  IMAD.U32 R5, RZ, RZ, UR5 ;  /* 0x00000005ff057e24 */ /* 0x000fe2000f8e00ff */
[----:B------:R-:W-:Y:S01]  /*b620*/  ULDC UR5, c[0x0][0xa88] ;  /* 0x0002a20000057ab9 */ /* 0x000fe20000000800 */
[----:B------:R-:W-:Y:S01]  /*b630*/  IMAD.SHL.U32 R11, R6, 0x10, RZ ;  /* 0x00000010060b7824 */ /* 0x000fe200078e00ff */
[----:B------:R-:W-:Y:S01]  /*b640*/  ISETP.GE.AND P2, PT, R212, UR12, PT ;  /* 0x0000000cd4007c0c */ /* 0x000fe2000bf46270 */
[C---:B------:R-:W-:Y:S01]  /*b650*/  IMAD R9, R3.reuse, UR7, R0 ;  /* 0x0000000703097c24 */ /* 0x040fe2000f8e0200 */
[----:B------:R-:W-:Y:S01]  /*b660*/  SHF.R.S32.HI R0, RZ, 0x1f, R7 ;  /* 0x0000001fff007819 */ /* 0x000fe20000011407 */
[----:B------:R-:W-:Y:S01]  /*b670*/  IMAD.WIDE.U32 R4, R3, UR6, R4 ;  /* 0x0000000603047c25 */ /* 0x000fe2000f8e0004 */
[----:B------:R-:W-:Y:S01]  /*b680*/  ULDC.64 UR6, c[0x0][0xad8] ;  /* 0x0002b60000067ab9 */ /* 0x000fe20000000a00 */
[----:B------:R-:W-:-:S02]  /*b690*/  LOP3.LUT R12, R11, 0x10, R12, 0xe2, !PT ;  /* 0x000000100b0c7812 */ /* 0x000fc400078ee20c */
[----:B------:R-:W-:Y:S02]  /*b6a0*/  IMAD.SHL.U32 R3, R8, 0x20, RZ ;  /* 0x0000002008037824 */ /* 0x000fe400078e00ff */
[----:B------:R-:W-:Y:S02]  /*b6b0*/  IMAD R0, R0, UR6, RZ ;  /* 0x0000000600007c24 */ /* 0x000fe4000f8e02ff */
[----:B------:R-:W-:Y:S01]  /*b6c0*/  IMAD.IADD R5, R5, 0x1, R9 ;  /* 0x0000000105057824 */ /* 0x000fe200078e0209 */
[----:B------:R-:W-:Y:S01]  /*b6d0*/  LOP3.LUT R12, R3, 0x20, R12, 0xe2, !PT ;  /* 0x00000020030c7812 */ /* 0x000fe200078ee20c */
[----:B------:R-:W-:Y:S02]  /*b6e0*/  VIADD R26, R210, UR44 ;  /* 0x0000002cd21a7c36 */ /* 0x000fe40008000000 */
[----:B------:R-:W-:Y:S02]  /*b6f0*/  IMAD R25, R10, UR5, RZ ;  /* 0x000000050a197c24 */ /* 0x000fe4000f8e02ff */
[C---:B------:R-:W-:Y:S01]  /*b700*/  IMAD R3, R7.reuse, UR7, R0 ;  /* 0x0000000707037c24 */ /* 0x040fe2000f8e0200 */
[----:B------:R-:W-:Y:S01]  /*b710*/  SEL R0, RZ, 0x80, P2 ;  /* 0x00000080ff007807 */ /* 0x000fe20001000000 */
[----:B------:R-:W-:Y:S01]  /*b720*/  IMAD.WIDE.U32 R4, R7, UR6, R4 ;  /* 0x0000000607047c25 */ /* 0x000fe2000f8e0004 */
[----:B------:R-:W-:Y:S01]  /*b730*/  SEL R7, RZ, 0x40, P0 ;  /* 0x00000040ff077807 */ /* 0x000fe20000000000 */
[----:B------:R-:W-:Y:S01]  /*b740*/  ULDC.64 UR6, c[0x0][0xa80] ;  /* 0x0002a00000067ab9 */ /* 0x000fe20000000a00 */
[----:B------:R-:W-:-:S02]  /*b750*/  ISETP.GE.AND P0, PT, R26, R25, PT ;  /* 0x000000191a00720c */ /* 0x000fc40003f06270 */
[----:B------:R-:W-:Y:S02]  /*b760*/  IADD3 R3, R5, R3, RZ ;  /* 0x0000000305037210 */ /* 0x000fe40007ffe0ff */
[----:B------:R-:W-:Y:S02]  /*b770*/  LEA R20, P1, R4, UR6, 0x1 ;  /* 0x0000000604147c11 */ /* 0x000fe4000f8208ff */
[----:B------:R-:W-:Y:S02]  /*b780*/  LOP3.LUT R21, R12, R7, RZ, 0xfc, !PT ;  /* 0x000000070c157212 */ /* 0x000fe400078efcff */
[----:B------:R-:W-:Y:S01]  /*b790*/  LEA.HI.X R3, R4, UR7, R3, 0x1, P1 ;  /* 0x0000000704037c11 */ /* 0x000fe200088f0c03 */
[----:B------:R0:W1:Y:S01]  /*b7a0*/  SHFL.IDX PT, R6, R20, RZ, 0x181f ;  /* 0x00181fff14067589 */ /* 0x00006200000e0000 */
[----:B------:R-:W-:-:S03]  /*b7b0*/  LOP3.LUT R24, R21, R0, RZ, 0xfc, !PT ;  /* 0x0000000015187212 */ /* 0x000fc600078efcff */
        /* <DEDUP_REMOVED lines=33> */
.L_x_3909:
[----:B------:R-:W-:Y:S05]  /*b9d0*/  BSYNC B1 ;  /* 0x0000000000017941 */ /* 0x000fea0003800000 */
.L_x_3908:
        /* <DEDUP_REMOVED lines=36> */
.L_x_3905:
[----:B------:R-:W-:Y:S05]  /*bc20*/  BSYNC B0 ;  /* 0x0000000000007941 */ /* 0x000fea0003800000 */
.L_x_3900:
[----:B------:R-:W-:Y:S02]  /*bc30*/  ULDC UR5, c[0x0][0xc38] ;  /* 0x00030e0000057ab9 */ /* 0x000fe40000000800 */
[----:B------:R-:W-:-:S06]  /*bc40*/  UISETP.GE.AND UP0, UPT, UR4, UR5, UPT ;  /* 0x000000050400728c */ /* 0x000fcc000bf06270 */
[----:B------:R-:W-:-:S13]  /*bc50*/  PLOP3.LUT P0, PT, PT, PT, UP0, 0x80, 0x0 ;  /* 0x000000000000781c */ /* 0x000fda0003f0f008 */
[----:B------:R-:W-:Y:S05]  /*bc60*/  @!P0 BRA `(.L_x_3910) ;  /* 0xffffff5000b08947 */ /* 0x000fea000383ffff */
[----:B------:R-:W-:Y:S05]  /*bc70*/  EXIT ;  /* 0x000000000000794d */ /* 0x000fea0003800000 */
.L_x_3848:
[----:B------:R-:W-:-:S08]  /*bc80*/  NOP ;  /* 0x0000000000007918 */ /* 0x000fd00000000000 */
[----:B------:R-:W0:-:S00]  /*bc90*/  USETMAXREG.DEALLOC.CTAPOOL 0x28 ;  /* 0x00000028000079c8 */ /* 0x000e0000080e0500 */
[----:B0-----:R-:W-:-:S06]  /*bca0*/  LOP3.LUT R2, R2, 0x3, RZ, 0xc0, !PT ;  /* 0x0000000302027812 */ /* 0x001fcc00078ec0ff */
[----:B------:R-:W0:Y:S01]  /*bcb0*/  S2UR UR10, SR_CTAID.X ;  /* 0x00000000000a79c3 */ /* 0x000e220000002500 */
[----:B------:R-:W-:Y:S01]  /*bcc0*/  LOP3.LUT R16, R16, 0xffffdfff, RZ, 0xc0, !PT ;  /* 0xffffdfff10107812 */ /* 0x000fe200078ec0ff */
[----:B------:R-:W-:Y:S01]  /*bcd0*/  STL [R1+0x4], RZ ;  /* 0x000004ff01007387 */ /* 0x000fe20000100800 */
[----:B------:R-:W-:Y:S02]  /*bce0*/  IMAD.MOV.U32 R22, RZ, RZ, 0x1 ;  /* 0x00000001ff167424 */ /* 0x000fe400078e00ff */
[----:B------:R-:W-:Y:S01]  /*bcf0*/  IMAD.MOV.U32 R18, RZ, RZ, RZ ;  /* 0x000000ffff127224 */ /* 0x000fe200078e00ff */
        /* <DEDUP_REMOVED lines=22> */
[----:B------:R-:W-:Y:S01]  /*be60*/  IMAD.MOV.U32 R22, RZ, RZ, 0x1 ;  /* 0x00000001ff167424 */ /* 0x000fe200078e00ff */
[C---:B------:R-:W-:Y:S01]  /*be70*/  LOP3.LUT R3, R8.reuse, 0x80, RZ, 0xfc, !PT ;  /* 0x0000008008037812 */ /* 0x040fe200078efcff */
[----:B------:R-:W-:Y:S01]  /*be80*/  IMAD.MOV.U32 R18, RZ, RZ, RZ ;  /* 0x000000ffff127224 */ /* 0x000fe200078e00ff */
[----:B------:R-:W-:Y:S01]  /*be90*/  LOP3.LUT R4, R8, 0xc0, RZ, 0xfc, !PT ;  /* 0x000000c008047812 */ /* 0x000fe200078efcff */
[----:B------:R-:W-:Y:S01]  /*bea0*/  UIMAD UR37, UR37, UR38, URZ ;  /* 0x00000026252572a4 */ /* 0x000fe2000f8e023f */
[----:B------:R-:W-:Y:S01]  /*beb0*/  ISETP.GE.AND P3, PT, R3, UR4, PT ;  /* 0x0000000403007c0c */ /* 0x000fe2000bf66270 */
[----:B------:R-:W-:Y:S01]  /*bec0*/  ULDC UR45, c[0x0][0xc] ;  /* 0x00000300002d7ab9 */ /* 0x000fe20000000800 */
[----:B------:R-:W-:Y:S01]  /*bed0*/  ISETP.GE.AND P2, PT, R4, UR4, PT ;  /* 0x0000000404007c0c */ /* 0x000fe2000bf46270 */
[----:B------:R-:W-:Y:S01]  /*bee0*/  ULOP3.LUT UR46, UR39, 0x2, URZ, 0xfc, !UPT ;  /* 0x00000002272e7892 */ /* 0x000fe2000f8efc3f */
[----:B------:R-:W-:-:S02]  /*bef0*/  SEL R3, RZ, 0xffffffff, P1 ;  /* 0xffffffffff037807 */ /* 0x000fc40000800000 */
[----:B------:R-:W-:Y:S02]  /*bf00*/  LOP3.LUT R5, R8, 0x180, RZ, 0xfc, !PT ;  /* 0x0000018008057812 */ /* 0x000fe400078efcff */
[----:B------:R-:W-:Y:S01]  /*bf10*/  @P1 LOP3.LUT R16, R16, 0x40, RZ, 0xfc, !PT ;  /* 0x0000004010101812 */ /* 0x000fe200078efcff */
[----:B------:R-:W-:Y:S01]  /*bf20*/  IMAD.SHL.U32 R3, R3, 0x2, RZ ;  /* 0x0000000203037824 */ /* 0x000fe200078e00ff */
[----:B------:R-:W-:Y:S02]  /*bf30*/  LOP3.LUT R6, R8, 0x1c0, RZ, 0xfc, !PT ;  /* 0x000001c008067812 */ /* 0x000fe400078efcff */
[----:B------:R-:W-:Y:S02]  /*bf40*/  LOP3.LUT R16, R16, 0xffffff7f, RZ, 0xc0, !PT ;  /* 0xffffff7f10107812 */ /* 0x000fe400078ec0ff */
[----:B------:R-:W-:Y:S02]  /*bf50*/  SEL R2, RZ, 0x1, P0 ;  /* 0x00000001ff027807 */ /* 0x000fe40000000000 */
[----:B------:R-:W-:-:S02]  /*bf60*/  @P0 LOP3.LUT R16, R16, 0x80, RZ, 0xfc, !PT ;  /* 0x0000008010100812 */ /* 0x000fc400078efcff */
[----:B------:R-:W-:Y:S02]  /*bf70*/  ISETP.GE.AND P1, PT, R5, UR4, PT ;  /* 0x0000000405007c0c */ /* 0x000fe4000bf26270 */
[----:B------:R-:W-:Y:S02]  /*bf80*/  LOP3.LUT R16, R16, 0xffffffdf, RZ, 0xc0, !PT ;  /* 0xffffffdf10107812 */ /* 0x000fe400078ec0ff */
[----:B------:R-:W-:Y:S02]  /*bf90*/  ISETP.GE.AND P0, PT, R6, UR4, PT ;  /* 0x0000000406007c0c */ /* 0x000fe4000bf06270 */
[----:B------:R-:W-:Y:S02]  /*bfa0*/  @P3 LOP3.LUT R16, R16, 0x20, RZ, 0xfc, !PT ;  /* 0x0000002010103812 */ /* 0x000fe400078efcff */
[----:B------:R-:W-:Y:S02]  /*bfb0*/  LOP3.LUT R5, R8, 0x100, RZ, 0xfc, !PT ;  /* 0x0000010008057812 */ /* 0x000fe400078efcff */
[----:B------:R-:W-:-:S02]  /*bfc0*/  LOP3.LUT R16, R16, 0xffffffef, RZ, 0xc0, !PT ;  /* 0xffffffef10107812 */ /* 0x000fc400078ec0ff */
[----:B------:R-:W-:Y:S02]  /*bfd0*/  LOP3.LUT R6, R8, 0x140, RZ, 0xfc, !PT ;  /* 0x0000014008067812 */ /* 0x000fe400078efcff */
[----:B------:R-:W-:Y:S02]  /*bfe0*/  LOP3.LUT R2, R3, 0x2, R2, 0xe2, !PT ;  /* 0x0000000203027812 */ /* 0x000fe400078ee202 */
[----:B------:R-:W-:Y:S02]  /*bff0*/  @P2 LOP3.LUT R16, R16, 0x10, RZ, 0xfc, !PT ;  /* 0x0000001010102812 */ /* 0x000fe400078efcff */
[----:B------:R-:W-:Y:S02]  /*c000*/  SEL R3, RZ, 0x4, P3 ;  /* 0x00000004ff037807 */ /* 0x000fe40001800000 */
[----:B------:R-:W-:Y:S02]  /*c010*/  SEL R4, RZ, 0x8, P2 ;  /* 0x00000008ff047807 */ /* 0x000fe40001000000 */
[----:B------:R-:W-:-:S02]  /*c020*/  ISETP.GE.AND P3, PT, R5, UR4, PT ;  /* 0x0000000405007c0c */ /* 0x000fc4000bf66270 */
[----:B------:R-:W-:Y:S01]  /*c030*/  ISETP.GE.AND P2, PT, R6, UR4, PT ;  /* 0x0000000406007c0c */ /* 0x000fe2000bf46270 */
[----:B------:R-:W-:Y:S01]  /*c040*/  ULDC.64 UR4, c[0x0][0x418] ;  /* 0x0001060000047ab9 */ /* 0x000fe20000000a00 */
[----:B------:R-:W-:Y:S01]  /*c050*/  LOP3.LUT R4, R4, R2, R3, 0xfe, !PT ;  /* 0x0000000204047212 */ /* 0x000fe200078efe03 */
[----:B------:R-:W-:Y:S01]  /*c060*/  UISETP.NE.U32.AND UP0, UPT, UR4, URZ, UPT ;  /* 0x0000003f0400728c */ /* 0x000fe2000bf05070 */
[----:B------:R-:W-:Y:S02]  /*c070*/  LOP3.LUT R3, R31, 0x1f8, RZ, 0xc0, !PT ;  /* 0x000001f81f037812 */ /* 0x000fe400078ec0ff */
        /* <DEDUP_REMOVED lines=24> */
[----:B------:R-:W-:-:S02]  /*c200*/  LOP3.LUT R4, R6, R4, R5, 0xfe, !PT ;  /* 0x0000000406047212 */ /* 0x000fc400078efe05 */
[----:B------:R-:W-:Y:S01]  /*c210*/  SEL R9, RZ, 0x80, P0 ;  /* 0x00000080ff097807 */ /* 0x000fe20000000000 */
[----:B------:R-:W-:Y:S01]  /*c220*/  ULEA.HI UR5, UR5, UR4, URZ, 0x6 ;  /* 0x0000000405057291 */ /* 0x000fe2000f8f303f */
[----:B------:R-:W-:Y:S02]  /*c230*/  ISETP.GE.AND P0, PT, R8, UR9, PT ;  /* 0x0000000908007c0c */ /* 0x000fe4000bf06270 */
[----:B------:R-:W-:Y:S01]  /*c240*/  LOP3.LUT R4, R4, R7, RZ, 0xfc, !PT ;  /* 0x0000000704047212 */ /* 0x000fe200078efcff */
[----:B------:R-:W-:Y:S01]  /*c250*/  USHF.R.S32.HI UR40, URZ, 0x6, UR5 ;  /* 0x000000063f287899 */ /* 0x000fe20008011405 */
[----:B------:R-:W-:Y:S02]  /*c260*/  LOP3.LUT R16, R16, 0xfffffffd, RZ, 0xc0, !PT ;  /* 0xfffffffd10107812 */ /* 0x000fe400078ec0ff */
[----:B------:R-:W-:Y:S02]  /*c270*/  LOP3.LUT R32, R4, R9, RZ, 0xfc, !PT ;  /* 0x0000000904207212 */ /* 0x000fe400078efcff */
[----:B------:R-:W-:-:S02]  /*c280*/  @P1 LOP3.LUT R16, R16, 0x2, RZ, 0xfc, !PT ;  /* 0x0000000210101812 */ /* 0x000fc400078efcff */
[----:B------:R-:W-:Y:S02]  /*c290*/  LOP3.LUT R28, R4, 0x40, RZ, 0xc0, !PT ;  /* 0x00000040041c7812 */ /* 0x000fe400078ec0ff */
[----:B------:R-:W-:Y:S02]  /*c2a0*/  LOP3.LUT R26, R32, 0x80, RZ, 0xc0, !PT ;  /* 0x00000080201a7812 */ /* 0x000fe400078ec0ff */
[----:B------:R-:W-:Y:S02]  /*c2b0*/  LOP3.LUT R16, R16, 0xffffefff, RZ, 0xc0, !PT ;  /* 0xffffefff10107812 */ /* 0x000fe400078ec0ff */
[----:B------:R-:W-:Y:S02]  /*c2c0*/  MOV R33, UR10 ;  /* 0x0000000a00217c02 */ /* 0x000fe40008000f00 */
[----:B------:R-:W-:Y:S02]  /*c2d0*/  SHF.R.U32.HI R28, RZ, 0x2, R28 ;  /* 0x00000002ff1c7819 */ /* 0x000fe4000001161c */
[----:B------:R-:W-:-:S02]  /*c2e0*/  SHF.R.U32.HI R26, RZ, 0x3, R26 ;  /* 0x00000003ff1a7819 */ /* 0x000fc4000001161a */
[----:B-1----:R-:W-:-:S07]  /*c2f0*/  @P0 LOP3.LUT R16, R16, 0x1000, RZ, 0xfc, !PT ;  /* 0x0000100010100812 */ /* 0x002fce00078efcff */
.L_x_3960:
        /* <DEDUP_REMOVED lines=22> */
.L_x_3912:
[----:B------:R-:W-:Y:S01]  /*c460*/  ULDC UR8, c[0x0][0xc54] ;  /* 0x0003150000087ab9 */ /* 0x000fe20000000800 */
[----:B------:R-:W-:Y:S01]  /*c470*/  UMOV UR6, UR7 ;  /* 0x0000000700067c82 */ /* 0x000fe20008000000 */
[----:B------:R-:W-:-:S11]  /*c480*/  UISETP.NE.AND UP0, UPT, UR8, 0x1, UPT ;  /* 0x000000010800788c */ /* 0x000fd6000bf05270 */
[----:B------:R-:W-:Y:S02]  /*c490*/  @UP0 ULDC.64 UR10, c[0x0][0xc58] ;  /* 0x00031600000a0ab9 */ /* 0x000fe40000000a00 */
[----:B------:R-:W-:-:S04]  /*c4a0*/  UIMAD.WIDE.U32 UR4, UR7, UR10, URZ ;  /* 0x0000000a070472a5 */ /* 0x000fc8000f8e003f */
[----:B------:R-:W-:-:S04]  /*c4b0*/  @UP0 USHF.R.U32.HI UR6, URZ, UR11, UR5 ;  /* 0x0000000b3f060299 */ /* 0x000fc80008011605 */
[----:B------:R-:W-:-:S12]  /*c4c0*/  UIMAD UR4, UR6, UR8, URZ ;  /* 0x00000008060472a4 */ /* 0x000fd8000f8e023f */
.L_x_3913:
        /* <DEDUP_REMOVED lines=25> */
[----:B------:R-:W-:Y:S01]  /*c660*/  UP2UR UR47, UPR, URZ, 0x4 ;  /* 0x000000043f2f7883 */ /* 0x000fe20008000000 */
[----:B------:R-:W-:Y:S01]  /*c670*/  BSSY B7, `(.L_x_3914) ;  /* 0x0000305000077945 */ /* 0x000fe20003800000 */
[----:B------:R-:W-:-:S04]  /*c680*/  USHF.L.U32 UR6, UR43, 0x6, URZ ;  /* 0x000000062b067899 */ /* 0x000fc8000800063f */
[----:B------:R-:W-:Y:S01]  /*c690*/  UIADD3 UR6, UR6, 0x3f, URZ ;  /* 0x0000003f06067890 */ /* 0x000fe2000fffe03f */
[----:B------:R-:W-:Y:S01]  /*c6a0*/  @UP2 ULDC UR4, c[0x0][0x44c] ;  /* 0x0001130000042ab9 */ /* 0x000fe20000000800 */
[----:B------:R-:W-:Y:S02]  /*c6b0*/  @UP2 ULDC UR7, c[0x0][0x450] ;  /* 0x0001140000072ab9 */ /* 0x000fe40000000800 */
[----:B------:R-:W-:-:S04]  /*c6c0*/  UIMAD.WIDE.U32 UR4, UR6, UR4, URZ ;  /* 0x00000004060472a5 */ /* 0x000fc8000f8e003f */
[----:B------:R-:W-:-:S04]  /*c6d0*/  @UP2 USHF.R.U32.HI UR6, URZ, UR7, UR5 ;  /* 0x000000073f062299 */ /* 0x000fc80008011605 */
[----:B------:R-:W-:-:S04]  /*c6e0*/  UIADD3 UR6, UR38, UR6, URZ ;  /* 0x0000000626067290 */ /* 0x000fc8000fffe03f */
[----:B------:R-:W-:-:S04]  /*c6f0*/  USHF.R.S32.HI UR4, URZ, 0x1f, UR6 ;  /* 0x0000001f3f047899 */ /* 0x000fc80008011406 */
[----:B------:R-:W-:-:S04]  /*c700*/  ULEA.HI UR4, UR4, UR6, URZ, 0x6 ;  /* 0x0000000604047291 */ /* 0x000fc8000f8f303f */
[----:B------:R-:W-:-:S04]  /*c710*/  USHF.R.S32.HI UR4, URZ, 0x6, UR4 ;  /* 0x000000063f047899 */ /* 0x000fc80008011404 */
[----:B------:R-:W-:-:S04]  /*c720*/  UISETP.LT.AND UP0, UPT, UR40, UR4, UPT ;  /* 0x000000042800728c */ /* 0x000fc8000bf01270 */
[----:B------:R-:W-:-:S06]  /*c730*/  USEL UR44, UR40, UR4, UP0 ;  /* 0x00000004282c7287 */ /* 0x000fcc0008000000 */
[----:B------:R-:W-:-:S13]  /*c740*/  ISETP.LT.AND P0, PT, RZ, UR44, PT ;  /* 0x0000002cff007c0c */ /* 0x000fda000bf01270 */
[----:B0-----:R-:W-:Y:S05]  /*c750*/  @P0 BRA `(.L_x_3915) ;  /* 0x0000000000440947 */ /* 0x001fea0003800000 */
        /* <DEDUP_REMOVED lines=17> */
.L_x_3915:
        /* <DEDUP_REMOVED lines=19> */
[----:B0----5:R-:W-:Y:S05]  /*c9a0*/  CALL.ABS.NOINC R2 ;  /* 0x0000000002007343 */ /* 0x021fea0003c00000 */
.L_x_3918:
[----:B------:R-:W-:Y:S05]  /*c9b0*/  BSYNC B6 ;  /* 0x0000000000067941 */ /* 0x000fea0003800000 */
.L_x_3917:
        /* <DEDUP_REMOVED lines=20> */
.L_x_3921:
[----:B------:R0:W1:Y:S01]  /*cb00*/  LDC.64 R2, c[0x4][R19] ;  /* 0x0100000013027b82 */ /* 0x0000620000000a00 */
[----:B------:R-:W-:Y:S01]  /*cb10*/  ULDC.64 UR6, c[0x4][0x90] ;  /* 0x0100240000067ab9 */ /* 0x000fe20000000a00 */
[----:B------:R-:W-:Y:S01]  /*cb20*/  ULDC.64 UR8, c[0x4][0x98] ;  /* 0x0100260000087ab9 */ /* 0x000fe20000000a00 */
[----:B------:R-:W-:Y:S01]  /*cb30*/  ULDC.64 UR4, c[0x4][0x18] ;  /* 0x0100060000047ab9 */ /* 0x000fe20000000a00 */
[----:B------:R-:W-:Y:S01]  /*cb40*/  MOV R4, UR6 ;  /* 0x0000000600047c02 */ /* 0x000fe20008000f00 */
[----:B------:R-:W-:Y:S01]  /*cb50*/  IMAD.U32 R5, RZ, RZ, UR7 ;  /* 0x00000007ff057e24 */ /* 0x000fe2000f8e00ff */
[----:B------:R-:W-:Y:S01]  /*cb60*/  MOV R12, 0x1 ;  /* 0x00000001000c7802 */ /* 0x000fe20000000f00 */
[----:B------:R-:W-:Y:S02]  /*cb70*/  IMAD.U32 R6, RZ, RZ, UR8 ;  /* 0x00000008ff067e24 */ /* 0x000fe4000f8e00ff */
[----:B------:R-:W-:Y:S02]  /*cb80*/  IMAD.U32 R7, RZ, RZ, UR9 ;  /* 0x00000009ff077e24 */ /* 0x000fe4000f8e00ff */
[----:B------:R-:W-:-:S02]  /*cb90*/  IMAD.U32 R10, RZ, RZ, UR4 ;  /* 0x00000004ff0a7e24 */ /* 0x000fc4000f8e00ff */
[----:B------:R-:W-:Y:S02]  /*cba0*/  IMAD.U32 R11, RZ, RZ, UR5 ;  /* 0x00000005ff0b7e24 */ /* 0x000fe4000f8e00ff */
[----:B------:R-:W-:Y:S02]  /*cbb0*/  IMAD.MOV.U32 R8, RZ, RZ, 0x70 ;  /* 0x00000070ff087424 */ /* 0x000fe400078e00ff */
[----:B0-----:R-:W-:-:S07]  /*cbc0*/  IMAD.MOV.U32 R13, RZ, RZ, RZ ;  /* 0x000000ffff0d7224 */ /* 0x001fce00078e00ff */
[----:B------:R-:W-:-:S07]  /*cbd0*/  LEPC R20, `(.L_x_3920) ;  /* 0x000000001014794e */ /* 0x000fce0000000000 */
[----:B-1----:R-:W-:Y:S05]  /*cbe0*/  CALL.ABS.NOINC R2 ;  /* 0x0000000002007343 */ /* 0x002fea0003c00000 */
.L_x_3920:
[----:B------:R-:W-:Y:S05]  /*cbf0*/  BSYNC B6 ;  /* 0x0000000000067941 */ /* 0x000fea0003800000 */
.L_x_3919:
        /* <DEDUP_REMOVED lines=17> */
.L_x_3977:
        /* <DEDUP_REMOVED lines=8> */
[----:B--2---:R-:W-:-:S04]  /*cd90*/  SHF.L.U32 R8, R8, 0x4, RZ ;  /* 0x0000000408087819 */ /* 0x004fc800000006ff */
        /* <DEDUP_REMOVED lines=18> */
[----:B------:R-:W-:Y:S01]  /*cec0*/  IMAD.U32 R2, RZ, RZ, UR46 ;  /* 0x0000002eff027e24 */ /* 0x000fe2000f8e00ff */
[----:B------:R-:W-:-:S03]  /*ced0*/  IADD3 R0, -R9, RZ, RZ ;  /* 0x000000ff09007210 */ /* 0x000fc60007ffe1ff */
        /* <DEDUP_REMOVED lines=13> */
.L_x_3923:
[----:B------:R-:W-:Y:S01]  /*cfb0*/  IMAD R25, R18, 0x8, R17 ;  /* 0x0000000812197824 */ /* 0x000fe200078e0211 */
[----:B------:R-:W-:Y:S01]  /*cfc0*/  SHF.L.U32 R0, R22, 0x1f, RZ ;  /* 0x0000001f16007819 */ /* 0x000fe200000006ff */
[----:B------:R-:W-:Y:S03]  /*cfd0*/  BSSY B0, `(.L_x_3924) ;  /* 0x0000003000007945 */ /* 0x000fe60003800000 */
[----:B------:R-:W0:Y:S02]  /*cfe0*/  SYNCS.PHASECHK.TRANS64.TRYWAIT P0, [R25+URZ+0x28c40], R0 ;  /* 0x028c4000190075a7 */ /* 0x000e24000800017f */
[----:B0-----:R-:W-:Y:S05]  /*cff0*/  @!P0 BRA `(.L_x_3925) ;  /* 0x0000002c00fc8947 */ /* 0x001fea0003800000 */
.L_x_3978:
[----:B------:R-:W-:Y:S05]  /*d000*/  BSYNC B0 ;  /* 0x0000000000007941 */ /* 0x000fea0003800000 */
.L_x_3924:
        /* <DEDUP_REMOVED lines=12> */
[----:B------:R-:W-:Y:S01]  /*d0d0*/  IMAD R5, R4, UR4, RZ ;  /* 0x0000000404057c24 */ /* 0x000fe2000f8e02ff */
[----:B0-----:R-:W-:Y:S01]  /*d0e0*/  LEA R4, R18, R31, 0xc ;  /* 0x0000001f12047211 */ /* 0x001fe200078e60ff */
        /* <DEDUP_REMOVED lines=11> */
[----:B-1----:R-:W-:Y:S02]  /*d1a0*/  IMAD.SHL.U32 R6, R6, 0x8, RZ ;  /* 0x0000000806067824 */ /* 0x002fe400078e00ff */
[----:B------:R-:W-:Y:S02]  /*d1b0*/  LEA.HI.X R5, R2, UR5, R5, 0x1, P0 ;  /* 0x0000000502057c11 */ /* 0x000fe400080f0c05 */
[----:B------:R-:W-:Y:S02]  /*d1c0*/  ISETP.GE.AND P0, PT, R27, 0x1, PT ;  /* 0x000000011b00780c */ /* 0x000fe40003f06270 */
[----:B------:R-:W-:Y:S01]  /*d1d0*/  LOP3.LUT R6, R6, 0x38, RZ, 0xc0, !PT ;  /* 0x0000003806067812 */ /* 0x000fe200078ec0ff */
[----:B------:R-:W-:Y:S10]  /*d1e0*/  BRA.DIV UR4, `(.L_x_3926) ;  /* 0x0000002e04947947 */ /* 0x000ff4000b800000 */
        /* <DEDUP_REMOVED lines=12> */
[----:B-1----:R-:W-:Y:S01]  /*d2b0*/  @P0 IMAD.X R3, RZ, RZ, R2, P1 ;  /* 0x000000ffff030224 */ /* 0x002fe200008e0602 */
[----:B------:R-:W-:Y:S02]  /*d2c0*/  @P0 MOV R2, R14 ;  /* 0x0000000e00020202 */ /* 0x000fe40000000f00 */
        /* <DEDUP_REMOVED lines=11> */
.L_x_3988:
        /* <DEDUP_REMOVED lines=10> */
.L_x_3927:
        /* <DEDUP_REMOVED lines=11> */
.L_x_3928:
[----:B------:R-:W-:Y:S01]  /*d4d0*/  IADD3 R0, R17, 0x20400, RZ ;  /* 0x0002040011007810 */ /* 0x000fe20007ffe0ff */
        /* <DEDUP_REMOVED lines=22> */
.L_x_3930:
[----:B------:R-:W-:Y:S05]  /*d640*/  BSYNC B6 ;  /* 0x0000000000067941 */ /* 0x000fea0003800000 */
.L_x_3929:
[----:B------:R2:W5:Y:S01]  /*d650*/  LDL R8, [R1+0x8] ;  /* 0x0000080001087983 */ /* 0x0005620000100800 */
[----:B------:R-:W-:Y:S01]  /*d660*/  UISETP.NE.AND UP0, UPT, UR47, URZ, UPT ;  /* 0x0000003f2f00728c */ /* 0x000fe2000bf05270 */
[----:B------:R-:W-:Y:S01]  /*d670*/  IMAD.U32 R0, RZ, RZ, UR43 ;  /* 0x0000002bff007e24 */ /* 0x000fe2000f8e00ff */
[----:B------:R-:W-:Y:S01]  /*d680*/  LOP3.LUT P5, RZ, R16, 0x1000, RZ, 0xc0, !PT ;  /* 0x0000100010ff7812 */ /* 0x000fe200078ac0ff */
[----:B0-----:R-:W0:Y:S01]  /*d690*/  S2R R2, SR_TID.X ;  /* 0x0000000000027919 */ /* 0x001e220000002100 */
[----:B------:R-:W-:Y:S01]  /*d6a0*/  R2UR UR6, R23 ;  /* 0x00000000170672ca */ /* 0x000fe200000e0000 */
[----:B------:R-:W-:Y:S01]  /*d6b0*/  ULDC.64 UR8, c[0x0][0x2d8] ;  /* 0x0000b60000087ab9 */ /* 0x000fe20000000a00 */
[----:B------:R-:W-:-:S05]  /*d6c0*/  PLOP3.LUT P0, PT, PT, PT, UP0, 0x80, 0x0 ;  /* 0x000000000000781c */ /* 0x000fca0003f0f008 */
[----:B------:R-:W-:Y:S01]  /*d6d0*/  @UP0 ULDC UR4, c[0x0][0x44c] ;  /* 0x0001130000040ab9 */ /* 0x000fe20000000800 */
[----:B0-----:R-:W-:-:S05]  /*d6e0*/  IMAD.SHL.U32 R2, R2, 0x10, RZ ;  /* 0x0000001002027824 */ /* 0x001fca00078e00ff */
[----:B------:R-:W-:-:S05]  /*d6f0*/  LOP3.LUT R2, R36, 0x70, R2, 0xf8, !PT ;  /* 0x0000007024027812 */ /* 0x000fca00078ef802 */
[----:B------:R-:W-:-:S04]  /*d700*/  IMAD R0, R0, 0x40, R2 ;  /* 0x0000004000007824 */ /* 0x000fc800078e0202 */
        /* <DEDUP_REMOVED lines=8> */
[----:B------:R-:W-:Y:S01]  /*d790*/  UIMAD UR7, UR7, UR9, UR6 ;  /* 0x00000009070772a4 */ /* 0x000fe2000f8e0206 */
[----:B------:R-:W0:Y:S01]  /*d7a0*/  S2R R10, SR_TID.X ;  /* 0x00000000000a7919 */ /* 0x000e220000002100 */
[----:B------:R-:W-:Y:S01]  /*d7b0*/  USHF.R.S32.HI UR6, URZ, 0x1f, UR42 ;  /* 0x0000001f3f067899 */ /* 0x000fe2000801142a */
[----:B------:R-:W-:-:S09]  /*d7c0*/  IADD3 R5, -R2, RZ, RZ ;  /* 0x000000ff02057210 */ /* 0x000fd20007ffe1ff */
        /* <DEDUP_REMOVED lines=25> */
[----:B0-----:R-:W-:-:S03]  /*d960*/  IMAD.SHL.U32 R10, R10, 0x8, RZ ;  /* 0x000000080a0a7824 */ /* 0x001fc600078e00ff */
[----:B------:R-:W-:Y:S02]  /*d970*/  LEA.HI.X R5, R2, UR5, R5, 0x1, P0 ;  /* 0x0000000502057c11 */ /* 0x000fe400080f0c05 */
[----:B------:R-:W-:Y:S01]  /*d980*/  LOP3.LUT R10, R10, 0x38, RZ, 0xc0, !PT ;  /* 0x000000380a0a7812 */ /* 0x000fe200078ec0ff */
[----:B--2---:R-:W-:Y:S06]  /*d990*/  BRA.DIV UR4, `(.L_x_3931) ;  /* 0x0000002a04d07947 */ /* 0x004fec000b800000 */
[----:B------:R-:W0:Y:S01]  /*d9a0*/  SHFL.IDX PT, R14, R0, RZ, 0x181f ;  /* 0x00181fff000e7589 */ /* 0x000e2200000e0000 */
[----:B------:R-:W-:-:S03]  /*d9b0*/  IMAD.U32 R3, RZ, RZ, UR43 ;  /* 0x0000002bff037e24 */ /* 0x000fc6000f8e00ff */
[----:B------:R-:W2:Y:S01]  /*d9c0*/  SHFL.IDX PT, R2, R5, RZ, 0x181f ;  /* 0x00181fff05027589 */ /* 0x000ea200000e0000 */
[----:B------:R-:W-:-:S04]  /*d9d0*/  IMAD R4, R3, 0x40, R36 ;  /* 0x0000004003047824 */ /* 0x000fc800078e0224 */
[C---:B------:R-:W-:Y:S01]  /*d9e0*/  VIADD R6, R4.reuse, 0x10 ;  /* 0x0000001004067836 */ /* 0x040fe20000000000 */
[----:B------:R-:W-:-:S13]  /*d9f0*/  ISETP.GE.AND P0, PT, R4, UR37, PT ;  /* 0x0000002504007c0c */ /* 0x000fda000bf06270 */
[----:B0-----:R-:W-:-:S04]  /*da00*/  @!P0 LEA R14, P1, R10, R14, 0x1 ;  /* 0x0000000e0a0e8211 */ /* 0x001fc800078208ff */
[----:B--2---:R-:W-:Y:S01]  /*da10*/  @!P0 IADD3.X R3, RZ, R2, RZ, P1, !PT ;  /* 0x00000002ff038210 */ /* 0x004fe20000ffe4ff */
[----:B------:R-:W-:Y:S02]  /*da20*/  @!P0 IMAD.MOV.U32 R2, RZ, RZ, R14 ;  /* 0x000000ffff028224 */ /* 0x000fe400078e000e */
[----:B------:R-:W0:Y:S04]  /*da30*/  SHFL.IDX PT, R14, R0, 0x1, 0x181f ;  /* 0x00381f00000e7f89 */ /* 0x000e2800000e0000 */
[----:B-----5:R2:W-:Y:S01]  /*da40*/  @!P0 LDGSTS.E.BYPASS.LTC128B.128 [R8+0x20400], desc[UR50][R2.64], !P5 ;  /* 0x2040000002088fae */ /* 0x0205e2000e901d72 */
[----:B------:R-:W-:Y:S01]  /*da50*/  ISETP.GE.AND P0, PT, R6, UR37, PT ;  /* 0x0000002506007c0c */ /* 0x000fe2000bf06270 */
[----:B------:R-:W-:Y:S02]  /*da60*/  VIADD R6, R4, 0x20 ;  /* 0x0000002004067836 */ /* 0x000fe40000000000 */
        /* <DEDUP_REMOVED lines=10> */
[----:B--2---:R-:W-:Y:S01]  /*db10*/  @!P0 IMAD.X R3, RZ, RZ, R2, P1 ;  /* 0x000000ffff038224 */ /* 0x004fe200008e0602 */
[----:B------:R-:W-:Y:S02]  /*db20*/  @!P0 MOV R2, R14 ;  /* 0x0000000e00028202 */ /* 0x000fe40000000f00 */
[----:B------:R0:W2:Y:S04]  /*db30*/  SHFL.IDX PT, R14, R0, 0x3, 0x181f ;  /* 0x00781f00000e7f89 */ /* 0x0000a800000e0000 */
[----:B---3--:R0:W-:Y:S02]  /*db40*/  @!P0 LDGSTS.E.BYPASS.LTC128B.128 [R8+0x21400], desc[UR50][R2.64], !P5 ;  /* 0x2140000002088fae */ /* 0x0081e4000e901d72 */
.L_x_3997:
        /* <DEDUP_REMOVED lines=10> */
.L_x_3932:
        /* <DEDUP_REMOVED lines=18> */
.L_x_3998:
[----:B------:R-:W-:Y:S05]  /*dd10*/  BSYNC B0 ;  /* 0x0000000000007941 */ /* 0x000fea0003800000 */
.L_x_3933:
[----:B------:R-:W-:-:S05]  /*dd20*/  IMAD.U32 R2, RZ, RZ, UR46 ;  /* 0x0000002eff027e24 */ /* 0x000fca000f8e00ff */
[----:B------:R-:W-:-:S13]  /*dd30*/  ISETP.NE.AND P0, PT, R2, 0x3, PT ;  /* 0x000000030200780c */ /* 0x000fda0003f05270 */
[----:B------:R-:W-:Y:S05]  /*dd40*/  @!P0 BRA `(.L_x_3935) ;  /* 0x0000000000048947 */ /* 0x000fea0003800000 */
[----:B------:R-:W-:Y:S01]  /*dd50*/  BPT.TRAP 0x1 ;  /* 0x000000040000795c */ /* 0x000fe20000300000 */
.L_x_3935:
[----:B0-----:R-:W-:Y:S01]  /*dd60*/  SHF.L.U32 R0, R22, 0x1f, RZ ;  /* 0x0000001f16007819 */ /* 0x001fe200000006ff */
[----:B------:R-:W-:Y:S03]  /*dd70*/  BSSY B0, `(.L_x_3936) ;  /* 0x0000003000007945 */ /* 0x000fe60003800000 */
[----:B------:R-:W0:Y:S02]  /*dd80*/  SYNCS.PHASECHK.TRANS64.TRYWAIT P0, [R25+URZ+0x28c60], R0 ;  /* 0x028c6000190075a7 */ /* 0x000e24000800017f */
[----:B0-----:R-:W-:Y:S05]  /*dd90*/  @!P0 BRA `(.L_x_3937) ;  /* 0x0000002c00008947 */ /* 0x001fea0003800000 */
.L_x_3999:
[----:B------:R-:W-:Y:S05]  /*dda0*/  BSYNC B0 ;  /* 0x0000000000007941 */ /* 0x000fea0003800000 */
.L_x_3936:
        /* <DEDUP_REMOVED lines=67> */
[----:B--2---:R-:W-:Y:S02]  /*e1e0*/  IADD3.X R3, RZ, R3, RZ, P6, !PT ;  /* 0x00000003ff037210 */ /* 0x004fe400037fe4ff */
        /* <DEDUP_REMOVED lines=39> */
.L_x_4009:
        /* <DEDUP_REMOVED lines=25> */
.L_x_3939:
        /* <DEDUP_REMOVED lines=11> */
.L_x_3940:
[----:B------:R-:W-:Y:S01]  /*e6a0*/  UISETP.GE.AND UP0, UPT, UR44, 0x2, UPT ;  /* 0x000000022c00788c */ /* 0x000fe2000bf06270 */
[----:B------:R0:W-:Y:S05]  /*e6b0*/  SYNCS.ARRIVE.TRANS64.A1T0 RZ, [R25+URZ+0x28c50], RZ ;  /* 0x028c50ff19ff79a7 */ /* 0x0001ea000810003f */
[----:B------:R-:W-:-:S13]  /*e6c0*/  PLOP3.LUT P0, PT, PT, PT, UP0, 0x40, 0x0 ;  /* 0x000000000000781c */ /* 0x000fda0003f0e808 */
[----:B0-----:R-:W-:Y:S05]  /*e6d0*/  @P0 BRA `(.L_x_3941) ;  /* 0x0000000c009c0947 */ /* 0x001fea0003800000 */
[----:B------:R-:W-:Y:S01]  /*e6e0*/  UIADD3 UR4, UR44, -0x2, URZ ;  /* 0xfffffffe2c047890 */ /* 0x000fe2000fffe03f */
[----:B------:R-:W-:Y:S05]  /*e6f0*/  BSSY B0, `(.L_x_3941) ;  /* 0x00000e5000007945 */ /* 0x000fea0003800000 */
[----:B------:R-:W-:-:S07]  /*e700*/  IMAD.U32 R9, RZ, RZ, UR4 ;  /* 0x00000004ff097e24 */ /* 0x000fce000f8e00ff */
.L_x_3954:
        /* <DEDUP_REMOVED lines=8> */
[C---:B------:R-:W-:Y:S02]  /*e790*/  ISETP.GT.U32.AND P1, PT, R2.reuse, 0x3f, PT ;  /* 0x0000003f0200780c */ /* 0x040fe40003f24070 */
[----:B------:R-:W-:-:S05]  /*e7a0*/  IADD3 R8, R2, R8, RZ ;  /* 0x0000000802087210 */ /* 0x000fca0007ffe0ff */
        /* <DEDUP_REMOVED lines=8> */
[----:B------:R-:W-:Y:S02]  /*e830*/  @!P1 IMAD R5, R24, R5, R2 ;  /* 0x0000000518059224 */ /* 0x000fe400078e0202 */
[----:B------:R-:W-:-:S04]  /*e840*/  @!P1 IMAD.MOV.U32 R2, RZ, RZ, R10 ;  /* 0x000000ffff029224 */ /* 0x000fc800078e000a */
[----:B------:R-:W-:-:S04]  /*e850*/  @!P1 IMAD.WIDE.U32 R2, R24, R4, R2 ;  /* 0x0000000418029225 */ /* 0x000fc800078e0002 */
[----:B------:R-:W-:Y:S02]  /*e860*/  @!P1 IMAD.IADD R3, R5, 0x1, R3 ;  /* 0x0000000105039824 */ /* 0x000fe400078e0203 */
[----:B------:R-:W-:Y:S01]  /*e870*/  IMAD.MOV.U32 R4, RZ, RZ, RZ ;  /* 0x000000ffff047224 */ /* 0x000fe200078e00ff */
[C---:B0-----:R-:W-:Y:S02]  /*e880*/  @!P1 LEA R6, P0, R2.reuse, R6, 0x2 ;  /* 0x0000000602069211 */ /* 0x041fe400078010ff */
[----:B------:R-:W-:Y:S02]  /*e890*/  MOV R11, UR46 ;  /* 0x0000002e000b7c02 */ /* 0x000fe40008000f00 */
        /* <DEDUP_REMOVED lines=13> */
[----:B------:R-:W-:Y:S01]  /*e970*/  ISETP.GT.AND P3, PT, R2, RZ, PT ;  /* 0x000000ff0200720c */ /* 0x000fe20003f64270 */
[----:B0-----:R-:W-:-:S12]  /*e980*/  @!P1 BRA `(.L_x_3942) ;  /* 0x0000000000049947 */ /* 0x001fd80003800000 */
[----:B------:R-:W-:Y:S01]  /*e990*/  BPT.TRAP 0x1 ;  /* 0x000000040000795c */ /* 0x000fe20000300000 */
.L_x_3942:
[----:B------:R-:W-:Y:S01]  /*e9a0*/  IMAD R8, R18, 0x8, R17 ;  /* 0x0000000812087824 */ /* 0x000fe200078e0211 */
[----:B------:R-:W-:Y:S01]  /*e9b0*/  SHF.L.U32 R20, R22, 0x1f, RZ ;  /* 0x0000001f16147819 */ /* 0x000fe200000006ff */
[----:B------:R-:W-:Y:S01]  /*e9c0*/  BSSY B1, `(.L_x_3943) ;  /* 0x0000004000017945 */ /* 0x000fe20003800000 */
[----:B------:R-:W-:Y:S02]  /*e9d0*/  SHF.R.S32.HI R7, RZ, 0x1f, R5 ;  /* 0x0000001fff077819 */ /* 0x000fe40000011405 */
[----:B------:R-:W0:Y:S02]  /*e9e0*/  SYNCS.PHASECHK.TRANS64.TRYWAIT P0, [R8+URZ+0x28c40], R20 ;  /* 0x028c4014080075a7 */ /* 0x000e24000800017f */
[----:B0-----:R-:W-:Y:S05]  /*e9f0*/  @!P0 BRA `(.L_x_3944) ;  /* 0x0000002800048947 */ /* 0x001fea0003800000 */
.L_x_4010:
[----:B------:R-:W-:Y:S05]  /*ea00*/  BSYNC B1 ;  /* 0x0000000000017941 */ /* 0x000fea0003800000 */
.L_x_3943:
        /* <DEDUP_REMOVED lines=14> */
[C---:B------:R-:W-:Y:S01]  /*eaf0*/  IMAD R27, R19.reuse, UR5, R6 ;  /* 0x00000005131b7c24 */ /* 0x040fe2000f8e0206 */
[----:B------:R-:W-:Y:S01]  /*eb00*/  LEA R6, R18, R31, 0xc ;  /* 0x0000001f12067211 */ /* 0x000fe200078e60ff */
[----:B------:R-:W-:Y:S01]  /*eb10*/  IMAD.WIDE.U32 R2, R19, UR4, R2 ;  /* 0x0000000413027c25 */ /* 0x000fe2000f8e0002 */
[----:B------:R-:W-:-:S03]  /*eb20*/  ULDC.64 UR4, c[0x0][0x2e8] ;  /* 0x0000ba0000047ab9 */ /* 0x000fc60000000a00 */
[----:B------:R-:W-:Y:S01]  /*eb30*/  IMAD.IADD R27, R27, 0x1, R3 ;  /* 0x000000011b1b7824 */ /* 0x000fe200078e0203 */
[----:B------:R-:W-:Y:S01]  /*eb40*/  LEA R21, P0, R2, UR4, 0x1 ;  /* 0x0000000402157c11 */ /* 0x000fe2000f8008ff */
[----:B------:R-:W-:-:S03]  /*eb50*/  UMOV UR4, 0xffffffff ;  /* 0xffffffff00047882 */ /* 0x000fc60000000000 */
        /* <DEDUP_REMOVED lines=11> */
[----:B------:R-:W2:Y:S02]  /*ec10*/  SHFL.IDX PT, R14, R21, 0x2, 0x181f ;  /* 0x00581f00150e7f89 */ /* 0x000ea400000e0000 */
[----:B-1----:R-:W-:-:S05]  /*ec20*/  IMAD.X R3, RZ, RZ, R3, P0 ;  /* 0x000000ffff037224 */ /* 0x002fca00000e0603 */
[----:B------:R1:W-:Y:S04]  /*ec30*/  LDGSTS.E.BYPASS.LTC128B.128 [R25+0x22c00], desc[UR50][R2.64], !P1 ;  /* 0x22c0000002197fae */ /* 0x0003e8000c901d72 */
[----:B-1----:R-:W1:Y:S01]  /*ec40*/  SHFL.IDX PT, R3, R27, 0x2, 0x181f ;  /* 0x00581f001b037f89 */ /* 0x002e6200000e0000 */
[----:B--2---:R-:W-:-:S03]  /*ec50*/  IADD3 R2, P0, R14, R0, RZ ;  /* 0x000000000e027210 */ /* 0x004fc60007f1e0ff */
[----:B------:R2:W3:Y:S04]  /*ec60*/  SHFL.IDX PT, R14, R21, 0x3, 0x181f ;  /* 0x00781f00150e7f89 */ /* 0x0004e800000e0000 */
[----:B------:R-:W4:Y:S01]  /*ec70*/  SHFL.IDX PT, R27, R27, 0x3, 0x181f ;  /* 0x00781f001b1b7f89 */ /* 0x000f2200000e0000 */
[----:B-1----:R-:W-:-:S05]  /*ec80*/  IMAD.X R3, RZ, RZ, R3, P0 ;  /* 0x000000ffff037224 */ /* 0x002fca00000e0603 */
[----:B---3--:R2:W-:Y:S02]  /*ec90*/  LDGSTS.E.BYPASS.LTC128B.128 [R25+0x23400], desc[UR50][R2.64], !P1 ;  /* 0x2340000002197fae */ /* 0x0085e4000c901d72 */
.L_x_4020:
        /* <DEDUP_REMOVED lines=8> */
.L_x_3946:
        /* <DEDUP_REMOVED lines=11> */
.L_x_3947:
[----:B------:R1:W-:Y:S01]  /*edd0*/  SYNCS.ARRIVE.TRANS64.A1T0 RZ, [R8+URZ+0x28c30], RZ ;  /* 0x028c30ff08ff79a7 */ /* 0x0003e2000810003f */
[----:B------:R-:W-:Y:S05]  /*ede0*/  @!P2 BRA `(.L_x_3948) ;  /* 0x000000000004a947 */ /* 0x000fea0003800000 */
[----:B------:R-:W-:Y:S01]  /*edf0*/  BPT.TRAP 0x1 ;  /* 0x000000040000795c */ /* 0x000fe20000300000 */
.L_x_3948:
[----:B------:R-:W2:Y:S01]  /*ee00*/  SYNCS.PHASECHK.TRANS64.TRYWAIT P0, [R8+URZ+0x28c60], R20 ;  /* 0x028c6014080075a7 */ /* 0x000ea2000800017f */
[----:B------:R-:W-:Y:S04]  /*ee10*/  BSSY B1, `(.L_x_3949) ;  /* 0x0000002000017945 */ /* 0x000fe80003800000 */
[----:B--2---:R-:W-:Y:S05]  /*ee20*/  @!P0 BRA `(.L_x_3950) ;  /* 0x0000002800188947 */ /* 0x004fea0003800000 */
.L_x_4021:
[----:B------:R-:W-:Y:S05]  /*ee30*/  BSYNC B1 ;  /* 0x0000000000017941 */ /* 0x000fea0003800000 */
.L_x_3949:
        /* <DEDUP_REMOVED lines=8> */
[----:B------:R-:W-:Y:S01]  /*eec0*/  IMAD R5, R10, UR4, RZ ;  /* 0x000000040a057c24 */ /* 0x000fe2000f8e02ff */
[----:B------:R-:W-:-:S03]  /*eed0*/  IADD3 R3, R3, R7, RZ ;  /* 0x0000000703037210 */ /* 0x000fc60007ffe0ff */
        /* <DEDUP_REMOVED lines=11> */
[----:B0-2---:R-:W-:Y:S01]  /*ef90*/  LEA.HI.X R20, R2, UR5, R3, 0x1, P0 ;  /* 0x0000000502147c11 */ /* 0x005fe200080f0c03 */
[----:B------:R-:W-:Y:S06]  /*efa0*/  BRA.DIV UR4, `(.L_x_3951) ;  /* 0x0000002604cc7947 */ /* 0x000fec000b800000 */
        /* <DEDUP_REMOVED lines=53> */
.L_x_4031:
[----:B--2---:R-:W-:Y:S02]  /*f300*/  P2R R4, PR, RZ, 0x2 ;  /* 0x00000002ff047803 */ /* 0x004fe40000000000 */
[----:B------:R-:W-:Y:S02]  /*f310*/  LOP3.LUT P1, RZ, R16, 0x80, RZ, 0xc0, !PT ;  /* 0x0000008010ff7812 */ /* 0x000fe4000782c0ff */
[----:B------:R-:W-:Y:S02]  /*f320*/  IADD3 R2, P2, R14, R0, RZ ;  /* 0x000000000e027210 */ /* 0x000fe40007f5e0ff */
[----:B------:R-:W-:Y:S02]  /*f330*/  P2R R5, PR, RZ, 0x8 ;  /* 0x00000008ff057803 */ /* 0x000fe40000000000 */
[----:B------:R-:W-:Y:S02]  /*f340*/  LOP3.LUT P3, RZ, R16, 0x40, RZ, 0xc0, !PT ;  /* 0x0000004010ff7812 */ /* 0x000fe4000786c0ff */
[----:B------:R-:W-:-:S02]  /*f350*/  IADD3.X R3, RZ, R20, RZ, P2, !PT ;  /* 0x00000014ff037210 */ /* 0x000fc400017fe4ff */
[C---:B------:R-:W-:Y:S02]  /*f360*/  LOP3.LUT P2, RZ, R16.reuse, 0x20, RZ, 0xc0, !PT ;  /* 0x0000002010ff7812 */ /* 0x040fe4000784c0ff */
[----:B------:R-:W-:Y:S01]  /*f370*/  LOP3.LUT P6, RZ, R16, 0x10, RZ, 0xc0, !PT ;  /* 0x0000001010ff7812 */ /* 0x000fe200078cc0ff */
        /* <DEDUP_REMOVED lines=15> */
.L_x_3952:
        /* <DEDUP_REMOVED lines=11> */
.L_x_3953:
[----:B------:R0:W-:Y:S01]  /*f520*/  SYNCS.ARRIVE.TRANS64.A1T0 RZ, [R8+URZ+0x28c50], RZ ;  /* 0x028c50ff08ff79a7 */ /* 0x0001e2000810003f */
[----:B------:R-:W-:Y:S05]  /*f530*/  @P3 BRA `(.L_x_3954) ;  /* 0xfffffff000743947 */ /* 0x000fea000383ffff */
[----:B------:R-:W-:Y:S05]  /*f540*/  BSYNC B0 ;  /* 0x0000000000007941 */ /* 0x000fea0003800000 */
.L_x_3941:
        /* <DEDUP_REMOVED lines=21> */
.L_x_3956:
[----:B------:R-:W-:Y:S05]  /*f6a0*/  BSYNC B0 ;  /* 0x0000000000007941 */ /* 0x000fea0003800000 */
.L_x_3955:
[----:B------:R-:W-:-:S07]  /*f6b0*/  LOP3.LUT R22, R22, R5, RZ, 0x3c, !PT ;  /* 0x0000000516167212 */ /* 0x000fce00078e3cff */
.L_x_3916:
[----:B------:R-:W-:Y:S05]  /*f6c0*/  BSYNC B7 ;  /* 0x0000000000077941 */ /* 0x000fea0003800000 */
.L_x_3914:
        /* <DEDUP_REMOVED lines=11> */
.L_x_3957:
[----:B------:R-:W-:-:S03]  /*f780*/  UMOV UR4, 0xffffffff ;  /* 0xffffffff00047882 */ /* 0x000fc60000000000 */
[----:B------:R-:W-:Y:S05]  /*f790*/  BRA.DIV UR4, `(.L_x_3959) ;  /* 0x0000002604a07947 */ /* 0x000fea000b800000 */
[----:B------:R2:W3:Y:S02]  /*f7a0*/  SHFL.IDX PT, R14, R33, RZ, 0x1f ;  /* 0x00001fff210e7589 */ /* 0x0004e400000e0000 */
.L_x_4034:
[----:B------:R-:W4:Y:S01]  /*f7b0*/  @!P1 S2R R3, SR_CgaCtaId ;  /* 0x0000000000039919 */ /* 0x000f220000008800 */
[----:B------:R-:W-:Y:S05]  /*f7c0*/  WARPSYNC.ALL ;  /* 0x0000000000007948 */ /* 0x000fea0003800000 */
[----:B------:R-:W-:Y:S01]  /*f7d0*/  BAR.SYNC.DEFER_BLOCKING 0x4, 0x180 ;  /* 0x0106000000007b1d */ /* 0x000fe20000010000 */
[----:B------:R-:W-:-:S04]  /*f7e0*/  @!P1 MOV R0, 0x400 ;  /* 0x0000040000009802 */ /* 0x000fc80000000f00 */
[----:B----4-:R-:W-:-:S05]  /*f7f0*/  @!P1 LEA R17, R3, R0, 0x18 ;  /* 0x0000000003119211 */ /* 0x010fca00078ec0ff */
[----:B------:R2:W-:Y:S02]  /*f800*/  @!P1 STS [R17+0x28cd0], R33 ;  /* 0x028cd02111009388 */ /* 0x0005e40000000800 */
[----:B--23--:R-:W-:Y:S01]  /*f810*/  IMAD.MOV.U32 R33, RZ, RZ, R14 ;  /* 0x000000ffff217224 */ /* 0x00cfe200078e000e */
[----:B------:R-:W-:Y:S06]  /*f820*/  BAR.ARV 0x5, 0x180 ;  /* 0x0146000000007b1d */ /* 0x000fec0000002000 */
.L_x_3958:
[----:B------:R-:W-:Y:S02]  /*f830*/  ULDC UR4, c[0x0][0xc38] ;  /* 0x00030e0000047ab9 */ /* 0x000fe40000000800 */
[----:B---3--:R-:W-:-:S13]  /*f840*/  ISETP.GE.AND P0, PT, R33, UR4, PT ;  /* 0x0000000421007c0c */ /* 0x008fda000bf06270 */
[----:B------:R-:W-:Y:S05]  /*f850*/  @!P0 BRA `(.L_x_3960) ;  /* 0xffffffc800a88947 */ /* 0x000fea000383ffff */
.L_x_3911:
        /* <DEDUP_REMOVED lines=12> */
.L_x_4035:
[----:B------:R-:W-:Y:S05]  /*f920*/  BSYNC B0 ;  /* 0x0000000000007941 */ /* 0x000fea0003800000 */
.L_x_3961:
[----:B------:R-:W-:-:S03]  /*f930*/  UMOV UR4, 0xffffffff ;  /* 0xffffffff00047882 */ /* 0x000fc60000000000 */
[----:B------:R-:W-:Y:S05]  /*f940*/  BRA.DIV UR4, `(.L_x_3963) ;  /* 0x0000002604707947 */ /* 0x000fea000b800000 */
[----:B---3--:R-:W3:Y:S02]  /*f950*/  S2R R0, SR_TID.X ;  /* 0x0000000000007919 */ /* 0x008ee40000002100 */
[----:B---3--:R-:W-:-:S04]  /*f960*/  SHF.R.U32.HI R0, RZ, 0x5, R0 ;  /* 0x00000005ff007819 */ /* 0x008fc80000011600 */
[----:B------:R-:W-:-:S05]  /*f970*/  LOP3.LUT R0, R0, 0x3, RZ, 0xc0, !PT ;  /* 0x0000000300007812 */ /* 0x000fca00078ec0ff */
[----:B------:R3:W4:Y:S02]  /*f980*/  SHFL.IDX PT, R14, R0, RZ, 0x1f ;  /* 0x00001fff000e7589 */ /* 0x00072400000e0000 */
.L_x_4038:
[----:B----4-:R-:W-:Y:S01]  /*f990*/  ISETP.NE.AND P0, PT, R14, RZ, PT ;  /* 0x000000ff0e00720c */ /* 0x010fe20003f05270 */
[----:B------:R-:W-:-:S12]  /*f9a0*/  BSSY B0, `(.L_x_3964) ;  /* 0x0000024000007945 */ /* 0x000fd80003800000 */
[----:B------:R-:W-:Y:S05]  /*f9b0*/  @P0 BRA `(.L_x_3965) ;  /* 0x0000000000880947 */ /* 0x000fea0003800000 */
[----:B------:R-:W-:-:S03]  /*f9c0*/  UMOV UR4, 0xffffffff ;  /* 0xffffffff00047882 */ /* 0x000fc60000000000 */
[----:B------:R-:W-:Y:S05]  /*f9d0*/  BRA.DIV UR4, `(.L_x_3966) ;  /* 0x0000002604807947 */ /* 0x000fea000b800000 */
[----:B------:R-:W-:-:S13]  /*f9e0*/  ELECT P6, URZ, PT ;  /* 0x00000000003f782f */ /* 0x000fda00038c0000 */
.L_x_4041:
[----:B------:R-:W-:Y:S05]  /*f9f0*/  @!P6 BRA `(.L_x_3965) ;  /* 0x000000000078e947 */ /* 0x000fea0003800000 */
[----:B------:R-:W-:-:S06]  /*fa00*/  ULOP3.LUT UR4, UR39, 0x2, URZ, 0xfc, !UPT ;  /* 0x0000000227047892 */ /* 0x000fcc000f8efc3f */
[----:B---3--:R-:W-:-:S04]  /*fa10*/  MOV R0, UR4 ;  /* 0x0000000400007c02 */ /* 0x008fc80008000f00 */
[----:B------:R-:W-:-:S13]  /*fa20*/  ISETP.NE.AND P0, PT, R0, 0x3, PT ;  /* 0x000000030000780c */ /* 0x000fda0003f05270 */
[----:B------:R-:W-:Y:S05]  /*fa30*/  @!P0 BRA `(.L_x_3967) ;  /* 0x0000000000048947 */ /* 0x000fea0003800000 */
[----:B------:R-:W-:Y:S01]  /*fa40*/  BPT.TRAP 0x1 ;  /* 0x000000040000795c */ /* 0x000fe20000300000 */
.L_x_3967:
[----:B------:R-:W-:Y:S01]  /*fa50*/  IMAD R5, R18, 0x8, R7 ;  /* 0x0000000812057824 */ /* 0x000fe200078e0207 */
[----:B------:R-:W-:Y:S01]  /*fa60*/  SHF.L.U32 R0, R22, 0x1f, RZ ;  /* 0x0000001f16007819 */ /* 0x000fe200000006ff */
[----:B------:R-:W-:-:S03]  /*fa70*/  VIADD R18, R18, 0x1 ;  /* 0x0000000112127836 */ /* 0x000fc60000000000 */
[----:B------:R-:W3:Y:S02]  /*fa80*/  SYNCS.PHASECHK.TRANS64.TRYWAIT P1, [R5+URZ+0x28c40], R0 ;  /* 0x028c4000050075a7 */ /* 0x000ee4000802017f */
[----:B------:R-:W-:-:S04]  /*fa90*/  ISETP.NE.AND P2, PT, R18, 0x2, PT ;  /* 0x000000021200780c */ /* 0x000fc80003f45270 */
[----:B------:R-:W-:Y:S01]  /*faa0*/  SEL R3, RZ, 0x1, P2 ;  /* 0x00000001ff037807 */ /* 0x000fe20001000000 */
[----:B---3--:R-:W-:Y:S08]  /*fab0*/  @!P1 BRA `(.L_x_3968) ;  /* 0x0000002400689947 */ /* 0x008ff00003800000 */
.L_x_4042:
[----:B------:R-:W-:Y:S02]  /*fac0*/  SEL R18, R18, RZ, P2 ;  /* 0x000000ff12127207 */ /* 0x000fe40001000000 */
[----:B------:R-:W-:Y:S01]  /*fad0*/  LOP3.LUT R2, R22, R3, RZ, 0x3c, !PT ;  /* 0x0000000316027212 */ /* 0x000fe200078e3cff */
[----:B------:R-:W-:Y:S06]  /*fae0*/  @!P0 BRA `(.L_x_3969) ;  /* 0x0000000000048947 */ /* 0x000fec0003800000 */
[----:B------:R-:W-:Y:S01]  /*faf0*/  BPT.TRAP 0x1 ;  /* 0x000000040000795c */ /* 0x000fe20000300000 */
.L_x_3969:
[----:B------:R-:W-:Y:S01]  /*fb00*/  IMAD R3, R18, 0x8, R7 ;  /* 0x0000000812037824 */ /* 0x000fe200078e0207 */
[----:B------:R-:W-:-:S04]  /*fb10*/  SHF.L.U32 R2, R2, 0x1f, RZ ;  /* 0x0000001f02027819 */ /* 0x000fc800000006ff */
[----:B------:R-:W4:Y:S02]  /*fb20*/  SYNCS.PHASECHK.TRANS64.TRYWAIT P1, [R3+URZ+0x28c40], R2 ;  /* 0x028c4002030075a7 */ /* 0x000f24000802017f */
[----:B----4-:R-:W-:Y:S05]  /*fb30*/  @!P1 BRA `(.L_x_3970) ;  /* 0x00000024005c9947 */ /* 0x010fea0003800000 */
.L_x_4043:
[----:B------:R-:W-:Y:S05]  /*fb40*/  @!P0 BRA `(.L_x_3971) ;  /* 0x0000000000048947 */ /* 0x000fea0003800000 */
[----:B------:R-:W-:Y:S01]  /*fb50*/  BPT.TRAP 0x1 ;  /* 0x000000040000795c */ /* 0x000fe20000300000 */
.L_x_3971:
[----:B------:R-:W0:Y:S02]  /*fb60*/  SYNCS.PHASECHK.TRANS64.TRYWAIT P1, [R5+URZ+0x28c60], R0 ;  /* 0x028c6000050075a7 */ /* 0x000e24000802017f */
[----:B0-----:R-:W-:Y:S05]  /*fb70*/  @!P1 BRA `(.L_x_3972) ;  /* 0x0000002400609947 */ /* 0x001fea0003800000 */
.L_x_4044:
[----:B------:R-:W-:Y:S05]  /*fb80*/  @!P0 BRA `(.L_x_3973) ;  /* 0x0000000000048947 */ /* 0x000fea0003800000 */
[----:B------:R-:W-:Y:S01]  /*fb90*/  BPT.TRAP 0x1 ;  /* 0x000000040000795c */ /* 0x000fe20000300000 */
.L_x_3973:
[----:B------:R0:W0:Y:S02]  /*fba0*/  SYNCS.PHASECHK.TRANS64.TRYWAIT P0, [R3+URZ+0x28c60], R2 ;  /* 0x028c6002030075a7 */ /* 0x000024000800017f */
[----:B0-----:R-:W-:Y:S05]  /*fbb0*/  @!P0 NANOSLEEP.SYNCS 0x989680 ;  /* 0x009896800000895d */ /* 0x001fea0003900000 */
[----:B------:R-:W0:Y:S02]  /*fbc0*/  @!P0 SYNCS.PHASECHK.TRANS64 P0, [R3+URZ+0x28c60], R2 ;  /* 0x028c6002030085a7 */ /* 0x000e24000800007f */
[----:B0-----:R-:W-:Y:S05]  /*fbd0*/  @!P0 BRA `(.L_x_3973) ;  /* 0xfffffffc00f08947 */ /* 0x001fea000383ffff */
.L_x_3965:
[----:B------:R-:W-:Y:S05]  /*fbe0*/  BSYNC B0 ;  /* 0x0000000000007941 */ /* 0x000fea0003800000 */
.L_x_3964:
[----:B------:R-:W-:Y:S05]  /*fbf0*/  EXIT ;  /* 0x000000000000794d */ /* 0x000fea0003800000 */
.L_x_3855:
[----:B0-----:R-:W-:-:S04]  /*fc00*/  IMAD.U32 R3, RZ, RZ, UR21 ;  /* 0x00000015ff037e24 */ /* 0x001fc8000f8e00ff */
[----:B------:R0:W1:Y:S03]  /*fc10*/  SYNCS.PHASECHK.TRANS64.TRYWAIT P1, [R3+URZ+0x28c50], R0 ;  /* 0x028c5000030075a7 */ /* 0x000066000802017f */
[----:B-1----:R-:W-:Y:S05]  /*fc20*/  @!P1 NANOSLEEP.SYNCS 0x989680 ;  /* 0x009896800000995d */ /* 0x002fea0003900000 */
[----:B------:R-:W1:Y:S02]  /*fc30*/  @!P1 SYNCS.PHASECHK.TRANS64 P1, [R3+URZ+0x28c50], R0 ;  /* 0x028c5000030095a7 */ /* 0x000e64000802007f */
[----:B-1----:R-:W-:Y:S05]  /*fc40*/  @!P1 BRA `(.L_x_3855) ;  /* 0xfffffffc00ec9947 */ /* 0x002fea000383ffff */
[----:B------:R-:W-:Y:S05]  /*fc50*/  BRA `(.L_x_3974) ;  /* 0xffffff1c00407947 */ /* 0x000fea000383ffff */
.L_x_3861:
[----:B-1----:R-:W-:-:S04]  /*fc60*/  IMAD.U32 R3, RZ, RZ, UR21 ;  /* 0x00000015ff037e24 */ /* 0x002fc8000f8e00ff */
[----:B------:R1:W2:Y:S03]  /*fc70*/  SYNCS.PHASECHK.TRANS64.TRYWAIT P1, [R3+URZ+0x28c50], R0 ;  /* 0x028c5000030075a7 */ /* 0x0002a6000802017f */
[----:B--2---:R-:W-:Y:S05]  /*fc80*/  @!P1 NANOSLEEP.SYNCS 0x989680 ;  /* 0x009896800000995d */ /* 0x004fea0003900000 */
[----:B------:R-:W2:Y:S02]  /*fc90*/  @!P1 SYNCS.PHASECHK.TRANS64 P1, [R3+URZ+0x28c50], R0 ;  /* 0x028c5000030095a7 */ /* 0x000ea4000802007f */
[----:B--2---:R-:W-:Y:S05]  /*fca0*/  @!P1 BRA `(.L_x_3861) ;  /* 0xfffffffc00ec9947 */ /* 0x004fea000383ffff */
[----:B------:R-:W-:Y:S05]  /*fcb0*/  BRA `(.L_x_3860) ;  /* 0xffffff2800387947 */ /* 0x000fea000383ffff */
.L_x_3865:
[----:B0-----:R-:W-:-:S04]  /*fcc0*/  IMAD.U32 R3, RZ, RZ, UR42 ;  /* 0x0000002aff037e24 */ /* 0x001fc8000f8e00ff */
[----:B------:R0:W1:Y:S03]  /*fcd0*/  SYNCS.PHASECHK.TRANS64.TRYWAIT P1, [R3+URZ+0x28c00], R0 ;  /* 0x028c0000030075a7 */ /* 0x000066000802017f */
[----:B-1----:R-:W-:Y:S05]  /*fce0*/  @!P1 NANOSLEEP.SYNCS 0x989680 ;  /* 0x009896800000995d */ /* 0x002fea0003900000 */
[----:B------:R-:W1:Y:S02]  /*fcf0*/  @!P1 SYNCS.PHASECHK.TRANS64 P1, [R3+URZ+0x28c00], R0 ;  /* 0x028c0000030095a7 */ /* 0x000e64000802007f */
[----:B-1----:R-:W-:Y:S05]  /*fd00*/  @!P1 BRA `(.L_x_3865) ;  /* 0xfffffffc00ec9947 */ /* 0x002fea000383ffff */
[----:B------:R-:W-:Y:S05]  /*fd10*/  BRA `(.L_x_3975) ;  /* 0xffffff3800d87947 */ /* 0x000fea000383ffff */
.L_x_3869:
[----:B--2---:R2:W3:Y:S02]  /*fd20*/  SYNCS.PHASECHK.TRANS64.TRYWAIT P1, [R7+URZ+0x28c30], R8 ;  /* 0x028c3008070075a7 */ /* 0x0044e4000802017f */
[----:B---3--:R-:W-:Y:S05]  /*fd30*/  @!P1 NANOSLEEP.SYNCS 0x989680 ;  /* 0x009896800000995d */ /* 0x008fea0003900000 */
[----:B------:R-:W3:Y:S02]  /*fd40*/  @!P1 SYNCS.PHASECHK.TRANS64 P1, [R7+URZ+0x28c30], R8 ;  /* 0x028c3008070095a7 */ /* 0x000ee4000802007f */
[----:B---3--:R-:W-:Y:S05]  /*fd50*/  @!P1 BRA `(.L_x_3869) ;  /* 0xfffffffc00f09947 */ /* 0x008fea000383ffff */
[----:B------:R-:W-:Y:S05]  /*fd60*/  BRA `(.L_x_3868) ;  /* 0xffffff3800f47947 */ /* 0x000fea000383ffff */
.L_x_3874:
[----:B---3--:R3:W0:Y:S02]  /*fd70*/  SYNCS.PHASECHK.TRANS64.TRYWAIT P1, [R7+URZ+0x28c50], R8 ;  /* 0x028c5008070075a7 */ /* 0x008624000802017f */
[----:B0-----:R-:W-:Y:S05]  /*fd80*/  @!P1 NANOSLEEP.SYNCS 0x989680 ;  /* 0x009896800000995d */ /* 0x001fea0003900000 */
[----:B------:R-:W0:Y:S02]  /*fd90*/  @!P1 SYNCS.PHASECHK.TRANS64 P1, [R7+URZ+0x28c50], R8 ;  /* 0x028c5008070095a7 */ /* 0x000e24000802007f */
[----:B0-----:R-:W-:Y:S05]  /*fda0*/  @!P1 BRA `(.L_x_3874) ;  /* 0xfffffffc00f09947 */ /* 0x001fea000383ffff */
[----:B------:R-:W-:Y:S05]  /*fdb0*/  BRA `(.L_x_3873) ;  /* 0xffffff4c00887947 */ /* 0x000fea000383ffff */
.L_x_3880:
[----:B-1----:R-:W-:-:S04]  /*fdc0*/  MOV R6, UR23 ;  /* 0x0000001700067c02 */ /* 0x002fc80008000f00 */
[----:B------:R1:W2:Y:S03]  /*fdd0*/  SYNCS.PHASECHK.TRANS64.TRYWAIT P1, [R6+URZ+0x28c30], R7 ;  /* 0x028c3007060075a7 */ /* 0x0002a6000802017f */
[----:B--2---:R-:W-:Y:S05]  /*fde0*/  @!P1 NANOSLEEP.SYNCS 0x989680 ;  /* 0x009896800000995d */ /* 0x004fea0003900000 */
[----:B------:R-:W2:Y:S02]  /*fdf0*/  @!P1 SYNCS.PHASECHK.TRANS64 P1, [R6+URZ+0x28c30], R7 ;  /* 0x028c3007060095a7 */ /* 0x000ea4000802007f */
[----:B--2---:R-:W-:Y:S05]  /*fe00*/  @!P1 BRA `(.L_x_3880) ;  /* 0xfffffffc00ec9947 */ /* 0x004fea000383ffff */
[----:B------:R-:W-:Y:S05]  /*fe10*/  BRA `(.L_x_3879) ;  /* 0xffffff5000a07947 */ /* 0x000fea000383ffff */
.L_x_3885:
[----:B-1----:R-:W-:-:S04]  /*fe20*/  IMAD.U32 R8, RZ, RZ, UR23 ;  /* 0x00000017ff087e24 */ /* 0x002fc8000f8e00ff */
[----:B------:R1:W2:Y:S03]  /*fe30*/  SYNCS.PHASECHK.TRANS64.TRYWAIT P1, [R8+URZ+0x28c50], R7 ;  /* 0x028c5007080075a7 */ /* 0x0002a6000802017f */
[----:B--2---:R-:W-:Y:S05]  /*fe40*/  @!P1 NANOSLEEP.SYNCS 0x989680 ;  /* 0x009896800000995d */ /* 0x004fea0003900000 */
[----:B------:R-:W2:Y:S02]  /*fe50*/  @!P1 SYNCS.PHASECHK.TRANS64 P1, [R8+URZ+0x28c50], R7 ;  /* 0x028c5007080095a7 */ /* 0x000ea4000802007f */
[----:B--2---:R-:W-:Y:S05]  /*fe60*/  @!P1 BRA `(.L_x_3885) ;  /* 0xfffffffc00ec9947 */ /* 0x004fea000383ffff */
[----:B------:R-:W-:Y:S05]  /*fe70*/  BRA `(.L_x_3884) ;  /* 0xffffff6c00207947 */ /* 0x000fea000383ffff */
.L_x_3892:
[----:B-1----:R-:W-:-:S04]  /*fe80*/  IMAD.U32 R6, RZ, RZ, UR22 ;  /* 0x00000016ff067e24 */ /* 0x002fc8000f8e00ff */
[----:B------:R1:W2:Y:S03]  /*fe90*/  SYNCS.PHASECHK.TRANS64.TRYWAIT P1, [R6+URZ+0x28c30], R7 ;  /* 0x028c3007060075a7 */ /* 0x0002a6000802017f */
[----:B--2---:R-:W-:Y:S05]  /*fea0*/  @!P1 NANOSLEEP.SYNCS 0x989680 ;  /* 0x009896800000995d */ /* 0x004fea0003900000 */
[----:B------:R-:W2:Y:S02]  /*feb0*/  @!P1 SYNCS.PHASECHK.TRANS64 P1, [R6+URZ+0x28c30], R7 ;  /* 0x028c3007060095a7 */ /* 0x000ea4000802007f */
[----:B--2---:R-:W-:Y:S05]  /*fec0*/  @!P1 BRA `(.L_x_3892) ;  /* 0xfffffffc00ec9947 */ /* 0x004fea000383ffff */
[----:B------:R-:W-:Y:S05]  /*fed0*/  BRA `(.L_x_3891) ;  /* 0xffffff7000107947 */ /* 0x000fea000383ffff */
.L_x_3897:
[----:B---3--:R-:W-:-:S04]  /*fee0*/  IMAD.U32 R8, RZ, RZ, UR22 ;  /* 0x00000016ff087e24 */ /* 0x008fc8000f8e00ff */
[----:B------:R3:W4:Y:S03]  /*fef0*/  SYNCS.PHASECHK.TRANS64.TRYWAIT P1, [R8+URZ+0x28c50], R7 ;  /* 0x028c5007080075a7 */ /* 0x000726000802017f */
[----:B----4-:R-:W-:Y:S05]  /*ff00*/  @!P1 NANOSLEEP.SYNCS 0x989680 ;  /* 0x009896800000995d */ /* 0x010fea0003900000 */
[----:B------:R-:W4:Y:S02]  /*ff10*/  @!P1 SYNCS.PHASECHK.TRANS64 P1, [R8+URZ+0x28c50], R7 ;  /* 0x028c5007080095a7 */ /* 0x000f24000802007f */
[----:B----4-:R-:W-:Y:S05]  /*ff20*/  @!P1 BRA `(.L_x_3897) ;  /* 0xfffffffc00ec9947 */ /* 0x010fea000383ffff */
[----:B------:R-:W-:Y:S05]  /*ff30*/  BRA `(.L_x_3896) ;  /* 0xffffff8400347947 */ /* 0x000fea000383ffff */
.L_x_3922:
[----:B------:R-:W2:Y:S01]  /*ff40*/  S2R R20, SR_TID.X ;  /* 0x0000000000147919 */ /* 0x000ea20000002100 */
[----:B------:R-:W-:Y:S01]  /*ff50*/  IMAD.MOV.U32 R12, RZ, RZ, RZ ;  /* 0x000000ffff0c7224 */ /* 0x000fe200078e00ff */
[----:B------:R-:W-:Y:S01]  /*ff60*/  MOV R15, 0xffffffff ;  /* 0xffffffff000f7802 */ /* 0x000fe20000000f00 */
[----:B------:R-:W-:Y:S01]  /*ff70*/  IMAD.MOV.U32 R11, RZ, RZ, 0x1f ;  /* 0x0000001fff0b7424 */ /* 0x000fe200078e00ff */
[----:B--2---:R-:W-:-:S04]  /*ff80*/  SHF.R.U32.HI R20, RZ, 0x5, R20 ;  /* 0x00000005ff147819 */ /* 0x004fc80000011614 */
[----:B------:R-:W-:-:S05]  /*ff90*/  LOP3.LUT R20, R20, 0x3, RZ, 0xc0, !PT ;  /* 0x0000000314147812 */ /* 0x000fca00078ec0ff */
[----:B------:R-:W-:-:S07]  /*ffa0*/  IMAD.MOV.U32 R13, RZ, RZ, R20 ;  /* 0x000000ffff0d7224 */ /* 0x000fce00078e0014 */
[----:B01---5:R-:W-:Y:S05]  /*ffb0*/  WARPSYNC.COLLECTIVE R15, `(.L_x_3976) ;  /* 0x000000000f087348 */ /* 0x023fea0003c00000 */
[----:B------:R2:W3:Y:S02]  /*ffc0*/  SHFL.IDX P6, R14, R13, R12, R11 ;  /* 0x0000000c0d0e7389 */ /* 0x0004e400000c000b */
[----:B0123-5:R-:W-:Y:S01]  /*ffd0*/  ENDCOLLECTIVE ;  /* 0x000000000000791b */ /* 0x02ffe20003800000 */
.L_x_3976:
[----:B------:R-:W-:Y:S05]  /*ffe0*/  BRA `(.L_x_3977) ;  /* 0xffffffcc00487947 */ /* 0x000fea000383ffff */
.L_x_3925:
[----:B0-----:R0:W1:Y:S02]  /*fff0*/  SYNCS.PHASECHK.TRANS64.TRYWAIT P0, [R25+URZ+0x28c40], R0 ;  /* 0x028c4000190075a7 */ /* 0x001064000800017f */
[----:B-1----:R-:W-:Y:S05]  /*10000*/  @!P0 NANOSLEEP.SYNCS 0x989680 ;  /* 0x009896800000895d */ /* 0x002fea0003900000 */
[----:B------:R-:W1:Y:S02]  /*10010*/  @!P0 SYNCS.PHASECHK.TRANS64 P0, [R25+URZ+0x28c40], R0 ;  /* 0x028c4000190085a7 */ /* 0x000e64000800007f */
[----:B-1----:R-:W-:Y:S05]  /*10020*/  @!P0 BRA `(.L_x_3925) ;  /* 0xfffffffc00f08947 */ /* 0x002fea000383ffff */
[----:B------:R-:W-:Y:S05]  /*10030*/  BRA `(.L_x_3978) ;  /* 0xffffffcc00f07947 */ /* 0x000fea000383ffff */
.L_x_3926:
        /* <DEDUP_REMOVED lines=8> */
.L_x_3980:
[----:B------:R-:W-:Y:S05]  /*100c0*/  BSYNC B0 ;  /* 0x0000000000007941 */ /* 0x000fea0003800000 */
.L_x_3979:
        /* <DEDUP_REMOVED lines=9> */
.L_x_3981:
[----:B------:R-:W-:Y:S01]  /*10160*/  IMAD.MOV.U32 R13, RZ, RZ, R5 ;  /* 0x000000ffff0d7224 */ /* 0x000fe200078e0005 */
[----:B------:R-:W-:Y:S02]  /*10170*/  MOV R12, 0x1 ;  /* 0x00000001000c7802 */ /* 0x000fe40000000f00 */
[----:B------:R-:W-:-:S05]  /*10180*/  @P0 LEA R14, P1, R6, R14, 0x1 ;  /* 0x0000000e060e0211 */ /* 0x000fca00078208ff */
[----:B------:R-:W-:Y:S02]  /*10190*/  @P0 IMAD.X R3, RZ, RZ, R2, P1 ;  /* 0x000000ffff030224 */ /* 0x000fe400008e0602 */
[----:B------:R-:W-:-:S07]  /*101a0*/  @P0 IMAD.MOV.U32 R2, RZ, RZ, R14 ;  /* 0x000000ffff020224 */ /* 0x000fce00078e000e */
[----:B------:R-:W-:Y:S05]  /*101b0*/  WARPSYNC.COLLECTIVE R15, `(.L_x_3982) ;  /* 0x000000000f087348 */ /* 0x000fea0003c00000 */
[----:B------:R0:W1:Y:S02]  /*101c0*/  SHFL.IDX P6, R14, R13, R12, R11 ;  /* 0x0000000c0d0e7389 */ /* 0x00006400000c000b */
[----:B01----:R-:W-:Y:S01]  /*101d0*/  ENDCOLLECTIVE ;  /* 0x000000000000791b */ /* 0x003fe20003800000 */
.L_x_3982:
        /* <DEDUP_REMOVED lines=11> */
.L_x_3983:
        /* <DEDUP_REMOVED lines=8> */
.L_x_3984:
        /* <DEDUP_REMOVED lines=11> */
.L_x_3985:
        /* <DEDUP_REMOVED lines=8> */
.L_x_3986:
        /* <DEDUP_REMOVED lines=9> */
.L_x_3987:
[----:B------:R-:W-:Y:S05]  /*104d0*/  BRA `(.L_x_3988) ;  /* 0xffffffcc00a87947 */ /* 0x000fea000383ffff */
.L_x_3931:
[----:B------:R-:W-:Y:S02]  /*104e0*/  IMAD.MOV.U32 R13, RZ, RZ, R5 ;  /* 0x000000ffff0d7224 */ /* 0x000fe400078e0005 */
[----:B------:R-:W-:Y:S02]  /*104f0*/  IMAD.MOV.U32 R12, RZ, RZ, RZ ;  /* 0x000000ffff0c7224 */ /* 0x000fe400078e00ff */
[----:B------:R-:W-:Y:S02]  /*10500*/  IMAD.MOV.U32 R11, RZ, RZ, 0x181f ;  /* 0x0000181fff0b7424 */ /* 0x000fe400078e00ff */
[----:B------:R-:W-:Y:S02]  /*10510*/  IMAD.MOV.U32 R15, RZ, RZ, -0x1 ;  /* 0xffffffffff0f7424 */ /* 0x000fe400078e00ff */
[----:B------:R-:W-:-:S07]  /*10520*/  IMAD.U32 R3, RZ, RZ, UR43 ;  /* 0x0000002bff037e24 */ /* 0x000fce000f8e00ff */
[----:B-1---5:R-:W-:Y:S05]  /*10530*/  WARPSYNC.COLLECTIVE R15, `(.L_x_3989) ;  /* 0x000000000f087348 */ /* 0x022fea0003c00000 */
[----:B------:R0:W2:Y:S02]  /*10540*/  SHFL.IDX P6, R14, R13, R12, R11 ;  /* 0x0000000c0d0e7389 */ /* 0x0000a400000c000b */
[----:B012--5:R-:W-:Y:S01]  /*10550*/  ENDCOLLECTIVE ;  /* 0x000000000000791b */ /* 0x027fe20003800000 */
.L_x_3989:
[----:B------:R-:W-:-:S04]  /*10560*/  IMAD R4, R3, 0x40, R36 ;  /* 0x0000004003047824 */ /* 0x000fc800078e0224 */
[C---:B------:R-:W-:Y:S01]  /*10570*/  VIADD R6, R4.reuse, 0x10 ;  /* 0x0000001004067836 */ /* 0x040fe20000000000 */
[----:B------:R-:W-:Y:S01]  /*10580*/  ISETP.GE.AND P0, PT, R4, UR37, PT ;  /* 0x0000002504007c0c */ /* 0x000fe2000bf06270 */
[----:B------:R-:W-:Y:S01]  /*10590*/  IMAD.MOV.U32 R13, RZ, RZ, R0 ;  /* 0x000000ffff0d7224 */ /* 0x000fe200078e0000 */
[----:B------:R-:W-:-:S11]  /*105a0*/  MOV R2, R14 ;  /* 0x0000000e00027202 */ /* 0x000fd60000000f00 */
[----:B------:R-:W-:Y:S05]  /*105b0*/  WARPSYNC.COLLECTIVE R15, `(.L_x_3990) ;  /* 0x000000000f087348 */ /* 0x000fea0003c00000 */
[----:B------:R0:W1:Y:S02]  /*105c0*/  SHFL.IDX P6, R14, R13, R12, R11 ;  /* 0x0000000c0d0e7389 */ /* 0x00006400000c000b */
[----:B01----:R-:W-:Y:S01]  /*105d0*/  ENDCOLLECTIVE ;  /* 0x000000000000791b */ /* 0x003fe20003800000 */
.L_x_3990:
        /* <DEDUP_REMOVED lines=8> */
.L_x_3991:
        /* <DEDUP_REMOVED lines=11> */
.L_x_3992:
        /* <DEDUP_REMOVED lines=8> */
.L_x_3993:
        /* <DEDUP_REMOVED lines=10> */
.L_x_3994:
[----:B------:R-:W-:Y:S01]  /*10830*/  IMAD.MOV.U32 R13, RZ, RZ, R5 ;  /* 0x000000ffff0d7224 */ /* 0x000fe200078e0005 */
[----:B------:R-:W-:Y:S02]  /*10840*/  MOV R12, 0x3 ;  /* 0x00000003000c7802 */ /* 0x000fe40000000f00 */
[----:B------:R-:W-:-:S05]  /*10850*/  @!P0 LEA R14, P1, R10, R14, 0x1 ;  /* 0x0000000e0a0e8211 */ /* 0x000fca00078208ff */
[----:B------:R-:W-:Y:S02]  /*10860*/  @!P0 IMAD.X R3, RZ, RZ, R2, P1 ;  /* 0x000000ffff038224 */ /* 0x000fe400008e0602 */
[----:B------:R-:W-:-:S07]  /*10870*/  @!P0 IMAD.MOV.U32 R2, RZ, RZ, R14 ;  /* 0x000000ffff028224 */ /* 0x000fce00078e000e */
[----:B------:R-:W-:Y:S05]  /*10880*/  WARPSYNC.COLLECTIVE R15, `(.L_x_3995) ;  /* 0x000000000f087348 */ /* 0x000fea0003c00000 */
[----:B------:R0:W1:Y:S02]  /*10890*/  SHFL.IDX P6, R14, R13, R12, R11 ;  /* 0x0000000c0d0e7389 */ /* 0x00006400000c000b */
[----:B01----:R-:W-:Y:S01]  /*108a0*/  ENDCOLLECTIVE ;  /* 0x000000000000791b */ /* 0x003fe20003800000 */
.L_x_3995:
        /* <DEDUP_REMOVED lines=9> */
.L_x_3996:
[----:B------:R-:W-:Y:S05]  /*10940*/  BRA `(.L_x_3997) ;  /* 0xffffffd000807947 */ /* 0x000fea000383ffff */
.L_x_3934:
[----:B0-----:R0:W2:Y:S02]  /*10950*/  SYNCS.PHASECHK.TRANS64.TRYWAIT P0, [R17+URZ+0x28c20], R0 ;  /* 0x028c2000110075a7 */ /* 0x0010a4000800017f */
[----:B--2---:R-:W-:Y:S05]  /*10960*/  @!P0 NANOSLEEP.SYNCS 0x989680 ;  /* 0x009896800000895d */ /* 0x004fea0003900000 */
[----:B------:R-:W2:Y:S02]  /*10970*/  @!P0 SYNCS.PHASECHK.TRANS64 P0, [R17+URZ+0x28c20], R0 ;  /* 0x028c2000110085a7 */ /* 0x000ea4000800007f */
[----:B--2---:R-:W-:Y:S05]  /*10980*/  @!P0 BRA `(.L_x_3934) ;  /* 0xfffffffc00f08947 */ /* 0x004fea000383ffff */
[----:B------:R-:W-:Y:S05]  /*10990*/  BRA `(.L_x_3998) ;  /* 0xffffffd000dc7947 */ /* 0x000fea000383ffff */
.L_x_3937:
[----:B0-----:R0:W2:Y:S02]  /*109a0*/  SYNCS.PHASECHK.TRANS64.TRYWAIT P0, [R25+URZ+0x28c60], R0 ;  /* 0x028c6000190075a7 */ /* 0x0010a4000800017f */
[----:B--2---:R-:W-:Y:S05]  /*109b0*/  @!P0 NANOSLEEP.SYNCS 0x989680 ;  /* 0x009896800000895d */ /* 0x004fea0003900000 */
[----:B------:R-:W2:Y:S02]  /*109c0*/  @!P0 SYNCS.PHASECHK.TRANS64 P0, [R25+URZ+0x28c60], R0 ;  /* 0x028c6000190085a7 */ /* 0x000ea4000800007f */
[----:B--2---:R-:W-:Y:S05]  /*109d0*/  @!P0 BRA `(.L_x_3937) ;  /* 0xfffffffc00f08947 */ /* 0x004fea000383ffff */
[----:B------:R-:W-:Y:S05]  /*109e0*/  BRA `(.L_x_3999) ;  /* 0xffffffd000ec7947 */ /* 0x000fea000383ffff */
.L_x_3938:
        /* <DEDUP_REMOVED lines=8> */
.L_x_4001:
[----:B------:R-:W-:Y:S05]  /*10a70*/  BSYNC B0 ;  /* 0x0000000000007941 */ /* 0x000fea0003800000 */
.L_x_4000:
[----:B------:R-:W0:Y:S01]  /*10a80*/  S2R R8, SR_TID.X ;  /* 0x0000000000087919 */ /* 0x000e220000002100 */
[----:B------:R-:W-:Y:S01]  /*10a90*/  IMAD.MOV.U32 R13, RZ, RZ, R6 ;  /* 0x000000ffff0d7224 */ /* 0x000fe200078e0006 */
[----:B------:R-:W-:Y:S01]  /*10aa0*/  MOV R3, R14 ;  /* 0x0000000e00037202 */ /* 0x000fe20000000f00 */
[----:B------:R-:W-:Y:S01]  /*10ab0*/  IMAD.MOV.U32 R12, RZ, RZ, RZ ;  /* 0x000000ffff0c7224 */ /* 0x000fe200078e00ff */
[C---:B------:R-:W-:Y:S01]  /*10ac0*/  LOP3.LUT P1, RZ, R32.reuse, 0x1, RZ, 0xc0, !PT ;  /* 0x0000000120ff7812 */ /* 0x040fe2000782c0ff */
[----:B------:R-:W-:Y:S01]  /*10ad0*/  IMAD.MOV.U32 R11, RZ, RZ, 0x181f ;  /* 0x0000181fff0b7424 */ /* 0x000fe200078e00ff */
[C---:B------:R-:W-:Y:S01]  /*10ae0*/  LOP3.LUT P5, RZ, R32.reuse, 0x2, RZ, 0xc0, !PT ;  /* 0x0000000220ff7812 */ /* 0x040fe200078ac0ff */
[----:B------:R-:W-:Y:S01]  /*10af0*/  IMAD.MOV.U32 R15, RZ, RZ, -0x1 ;  /* 0xffffffffff0f7424 */ /* 0x000fe200078e00ff */
[C---:B------:R-:W-:Y:S01]  /*10b00*/  LOP3.LUT P4, RZ, R32.reuse, 0x4, RZ, 0xc0, !PT ;  /* 0x0000000420ff7812 */ /* 0x040fe2000788c0ff */
[----:B------:R-:W-:Y:S01]  /*10b10*/  IMAD R5, R5, 0x2, R17 ;  /* 0x0000000205057824 */ /* 0x000fe200078e0211 */
[----:B------:R-:W-:-:S13]  /*10b20*/  LOP3.LUT P3, RZ, R32, 0x8, RZ, 0xc0, !PT ;  /* 0x0000000820ff7812 */ /* 0x000fda000786c0ff */
[----:B0-----:R-:W-:Y:S05]  /*10b30*/  WARPSYNC.COLLECTIVE R15, `(.L_x_4002) ;  /* 0x000000000f087348 */ /* 0x001fea0003c00000 */
[----:B------:R1:W2:Y:S02]  /*10b40*/  SHFL.IDX P6, R14, R13, R12, R11 ;  /* 0x0000000c0d0e7389 */ /* 0x0002a400000c000b */
[----:B012---:R-:W-:Y:S01]  /*10b50*/  ENDCOLLECTIVE ;  /* 0x000000000000791b */ /* 0x007fe20003800000 */
.L_x_4002:
[----:B------:R-:W-:Y:S02]  /*10b60*/  LOP3.LUT P2, RZ, R32, 0x10, RZ, 0xc0, !PT ;  /* 0x0000001020ff7812 */ /* 0x000fe4000784c0ff */
[----:B------:R-:W-:-:S04]  /*10b70*/  LOP3.LUT R16, R16, 0xfffffdff, RZ, 0xc0, !PT ;  /* 0xfffffdff10107812 */ /* 0x000fc800078ec0ff */
[----:B------:R-:W-:Y:S01]  /*10b80*/  @P1 LOP3.LUT R16, R16, 0x200, RZ, 0xfc, !PT ;  /* 0x0000020010101812 */ /* 0x000fe200078efcff */
[----:B------:R-:W-:Y:S02]  /*10b90*/  IMAD.MOV.U32 R13, RZ, RZ, R7 ;  /* 0x000000ffff0d7224 */ /* 0x000fe400078e0007 */
[----:B------:R-:W-:Y:S02]  /*10ba0*/  IMAD.MOV.U32 R12, RZ, RZ, 0x1 ;  /* 0x00000001ff0c7424 */ /* 0x000fe400078e00ff */
[----:B------:R-:W-:-:S05]  /*10bb0*/  IMAD.SHL.U32 R8, R8, 0x8, RZ ;  /* 0x0000000808087824 */ /* 0x000fca00078e00ff */
[----:B------:R-:W-:-:S05]  /*10bc0*/  LOP3.LUT R8, R8, 0x38, RZ, 0xc0, !PT ;  /* 0x0000003808087812 */ /* 0x000fca00078ec0ff */
[----:B------:R-:W-:-:S05]  /*10bd0*/  IMAD.SHL.U32 R0, R8, 0x2, RZ ;  /* 0x0000000208007824 */ /* 0x000fca00078e00ff */
[----:B------:R-:W-:-:S04]  /*10be0*/  IADD3 R2, P0, R14, R0, RZ ;  /* 0x000000000e027210 */ /* 0x000fc80007f1e0ff */
[----:B------:R-:W-:Y:S02]  /*10bf0*/  IADD3.X R3, RZ, R3, RZ, P0, !PT ;  /* 0x00000003ff037210 */ /* 0x000fe400007fe4ff */
        /* <DEDUP_REMOVED lines=25> */
.L_x_4003:
[----:B------:R-:W-:Y:S02]  /*10d90*/  IMAD.MOV.U32 R13, RZ, RZ, R6 ;  /* 0x000000ffff0d7224 */ /* 0x000fe400078e0006 */
[----:B------:R-:W-:-:S07]  /*10da0*/  IMAD.MOV.U32 R3, RZ, RZ, R14 ;  /* 0x000000ffff037224 */ /* 0x000fce00078e000e */
[----:B------:R-:W-:Y:S05]  /*10db0*/  WARPSYNC.COLLECTIVE R15, `(.L_x_4004) ;  /* 0x000000000f087348 */ /* 0x000fea0003c00000 */
[----:B------:R0:W1:Y:S02]  /*10dc0*/  SHFL.IDX P6, R14, R13, R12, R11 ;  /* 0x0000000c0d0e7389 */ /* 0x00006400000c000b */
[----:B01----:R-:W-:Y:S01]  /*10dd0*/  ENDCOLLECTIVE ;  /* 0x000000000000791b */ /* 0x003fe20003800000 */
.L_x_4004:
[----:B------:R-:W-:Y:S01]  /*10de0*/  MOV R13, R7 ;  /* 0x00000007000d7202 */ /* 0x000fe20000000f00 */
        /* <DEDUP_REMOVED lines=27> */
.L_x_4005:
[----:B------:R-:W-:Y:S02]  /*10fa0*/  IMAD.MOV.U32 R13, RZ, RZ, R6 ;  /* 0x000000ffff0d7224 */ /* 0x000fe400078e0006 */
[----:B------:R-:W-:-:S07]  /*10fb0*/  IMAD.MOV.U32 R8, RZ, RZ, R14 ;  /* 0x000000ffff087224 */ /* 0x000fce00078e000e */
[----:B------:R-:W-:Y:S05]  /*10fc0*/  WARPSYNC.COLLECTIVE R15, `(.L_x_4006) ;  /* 0x000000000f087348 */ /* 0x000fea0003c00000 */
[----:B------:R0:W1:Y:S02]  /*10fd0*/  SHFL.IDX P6, R14, R13, R12, R11 ;  /* 0x0000000c0d0e7389 */ /* 0x00006400000c000b */
[----:B01----:R-:W-:Y:S01]  /*10fe0*/  ENDCOLLECTIVE ;  /* 0x000000000000791b */ /* 0x003fe20003800000 */
.L_x_4006:
        /* <DEDUP_REMOVED lines=28> */
.L_x_4007:
[----:B------:R-:W-:Y:S01]  /*111b0*/  IMAD.MOV.U32 R13, RZ, RZ, R6 ;  /* 0x000000ffff0d7224 */ /* 0x000fe200078e0006 */
[----:B------:R-:W-:-:S07]  /*111c0*/  MOV R7, R14 ;  /* 0x0000000e00077202 */ /* 0x000fce0000000f00 */
[----:B------:R-:W-:Y:S05]  /*111d0*/  WARPSYNC.COLLECTIVE R15, `(.L_x_4008) ;  /* 0x000000000f087348 */ /* 0x000fea0003c00000 */
[----:B------:R0:W1:Y:S02]  /*111e0*/  SHFL.IDX P6, R14, R13, R12, R11 ;  /* 0x0000000c0d0e7389 */ /* 0x00006400000c000b */
[----:B01----:R-:W-:Y:S01]  /*111f0*/  ENDCOLLECTIVE ;  /* 0x000000000000791b */ /* 0x003fe20003800000 */
.L_x_4008:
[----:B------:R-:W-:Y:S05]  /*11200*/  BRA `(.L_x_4009) ;  /* 0xffffffd000947947 */ /* 0x000fea000383ffff */
.L_x_3944:
[----:B0-----:R0:W2:Y:S02]  /*11210*/  SYNCS.PHASECHK.TRANS64.TRYWAIT P0, [R8+URZ+0x28c40], R20 ;  /* 0x028c4014080075a7 */ /* 0x0010a4000800017f */
[----:B--2---:R-:W-:Y:S05]  /*11220*/  @!P0 NANOSLEEP.SYNCS 0x989680 ;  /* 0x009896800000895d */ /* 0x004fea0003900000 */
[----:B------:R-:W2:Y:S02]  /*11230*/  @!P0 SYNCS.PHASECHK.TRANS64 P0, [R8+URZ+0x28c40], R20 ;  /* 0x028c4014080085a7 */ /* 0x000ea4000800007f */
[----:B--2---:R-:W-:Y:S05]  /*11240*/  @!P0 BRA `(.L_x_3944) ;  /* 0xfffffffc00f08947 */ /* 0x004fea000383ffff */
[----:B------:R-:W-:Y:S05]  /*11250*/  BRA `(.L_x_4010) ;  /* 0xffffffd400e87947 */ /* 0x000fea000383ffff */
.L_x_3945:
        /* <DEDUP_REMOVED lines=8> */
.L_x_4012:
[----:B------:R-:W-:Y:S05]  /*112e0*/  BSYNC B1 ;  /* 0x0000000000017941 */ /* 0x000fea0003800000 */
.L_x_4011:
[----:B------:R-:W-:Y:S01]  /*112f0*/  MOV R13, R21 ;  /* 0x00000015000d7202 */ /* 0x000fe20000000f00 */
        /* <DEDUP_REMOVED lines=8> */
.L_x_4013:
[----:B------:R-:W-:Y:S01]  /*11380*/  IMAD.MOV.U32 R13, RZ, RZ, R27 ;  /* 0x000000ffff0d7224 */ /* 0x000fe200078e001b */
[----:B------:R-:W-:Y:S02]  /*11390*/  MOV R12, 0x1 ;  /* 0x00000001000c7802 */ /* 0x000fe40000000f00 */
[----:B------:R-:W-:-:S13]  /*113a0*/  IADD3 R2, P0, R14, R0, RZ ;  /* 0x000000000e027210 */ /* 0x000fda0007f1e0ff */
[----:B------:R-:W-:Y:S05]  /*113b0*/  WARPSYNC.COLLECTIVE R15, `(.L_x_4014) ;  /* 0x000000000f087348 */ /* 0x000fea0003c00000 */
[----:B------:R0:W1:Y:S02]  /*113c0*/  SHFL.IDX P6, R14, R13, R12, R11 ;  /* 0x0000000c0d0e7389 */ /* 0x00006400000c000b */
[----:B01----:R-:W-:Y:S01]  /*113d0*/  ENDCOLLECTIVE ;  /* 0x000000000000791b */ /* 0x003fe20003800000 */
.L_x_4014:
        /* <DEDUP_REMOVED lines=10> */
.L_x_4015:
[----:B------:R-:W-:Y:S02]  /*11480*/  IMAD.MOV.U32 R13, RZ, RZ, R27 ;  /* 0x000000ffff0d7224 */ /* 0x000fe400078e001b */
[----:B------:R-:W-:Y:S01]  /*11490*/  IMAD.MOV.U32 R12, RZ, RZ, 0x2 ;  /* 0x00000002ff0c7424 */ /* 0x000fe200078e00ff */
[----:B------:R-:W-:-:S13]  /*114a0*/  IADD3 R2, P0, R14, R0, RZ ;  /* 0x000000000e027210 */ /* 0x000fda0007f1e0ff */
[----:B------:R-:W-:Y:S05]  /*114b0*/  WARPSYNC.COLLECTIVE R15, `(.L_x_4016) ;  /* 0x000000000f087348 */ /* 0x000fea0003c00000 */
[----:B------:R0:W1:Y:S02]  /*114c0*/  SHFL.IDX P6, R14, R13, R12, R11 ;  /* 0x0000000c0d0e7389 */ /* 0x00006400000c000b */
[----:B01----:R-:W-:Y:S01]  /*114d0*/  ENDCOLLECTIVE ;  /* 0x000000000000791b */ /* 0x003fe20003800000 */
.L_x_4016:
        /* <DEDUP_REMOVED lines=10> */
.L_x_4017:
[----:B------:R-:W-:Y:S02]  /*11580*/  IMAD.MOV.U32 R13, RZ, RZ, R27 ;  /* 0x000000ffff0d7224 */ /* 0x000fe400078e001b */
[----:B------:R-:W-:Y:S01]  /*11590*/  IMAD.MOV.U32 R12, RZ, RZ, 0x3 ;  /* 0x00000003ff0c7424 */ /* 0x000fe200078e00ff */
[----:B------:R-:W-:-:S13]  /*115a0*/  IADD3 R2, P0, R14, R0, RZ ;  /* 0x000000000e027210 */ /* 0x000fda0007f1e0ff */
[----:B------:R-:W-:Y:S05]  /*115b0*/  WARPSYNC.COLLECTIVE R15, `(.L_x_4018) ;  /* 0x000000000f087348 */ /* 0x000fea0003c00000 */
[----:B------:R0:W1:Y:S02]  /*115c0*/  SHFL.IDX P6, R14, R13, R12, R11 ;  /* 0x0000000c0d0e7389 */ /* 0x00006400000c000b */
[----:B01----:R-:W-:Y:S01]  /*115d0*/  ENDCOLLECTIVE ;  /* 0x000000000000791b */ /* 0x003fe20003800000 */
.L_x_4018:
        /* <DEDUP_REMOVED lines=10> */
.L_x_4019:
[----:B------:R-:W-:Y:S05]  /*11680*/  BRA `(.L_x_4020) ;  /* 0xffffffd400847947 */ /* 0x000fea000383ffff */
.L_x_3950:
[----:B--2---:R2:W3:Y:S02]  /*11690*/  SYNCS.PHASECHK.TRANS64.TRYWAIT P0, [R8+URZ+0x28c60], R20 ;  /* 0x028c6014080075a7 */ /* 0x0044e4000800017f */
[----:B---3--:R-:W-:Y:S05]  /*116a0*/  @!P0 NANOSLEEP.SYNCS 0x989680 ;  /* 0x009896800000895d */ /* 0x008fea0003900000 */
[----:B------:R-:W3:Y:S02]  /*116b0*/  @!P0 SYNCS.PHASECHK.TRANS64 P0, [R8+URZ+0x28c60], R20 ;  /* 0x028c6014080085a7 */ /* 0x000ee4000800007f */
[----:B---3--:R-:W-:Y:S05]  /*116c0*/  @!P0 BRA `(.L_x_3950) ;  /* 0xfffffffc00f08947 */ /* 0x008fea000383ffff */
[----:B------:R-:W-:Y:S05]  /*116d0*/  BRA `(.L_x_4021) ;  /* 0xffffffd400d47947 */ /* 0x000fea000383ffff */
.L_x_3951:
[----:B------:R-:W-:Y:S01]  /*116e0*/  BSSY B1, `(.L_x_4022) ;  /* 0x0000008000017945 */ /* 0x000fe20003800000 */
[----:B------:R-:W-:Y:S01]  /*116f0*/  IMAD.MOV.U32 R13, RZ, RZ, R20 ;  /* 0x000000ffff0d7224 */ /* 0x000fe200078e0014 */
[----:B------:R-:W-:Y:S01]  /*11700*/  MOV R12, RZ ;  /* 0x000000ff000c7202 */ /* 0x000fe20000000f00 */
[----:B------:R-:W-:Y:S02]  /*11710*/  IMAD.MOV.U32 R11, RZ, RZ, 0x181f ;  /* 0x0000181fff0b7424 */ /* 0x000fe400078e00ff */
[----:B------:R-:W-:-:S07]  /*11720*/  IMAD.MOV.U32 R15, RZ, RZ, -0x1 ;  /* 0xffffffffff0f7424 */ /* 0x000fce00078e00ff */
[----:B-1----:R-:W-:Y:S05]  /*11730*/  WARPSYNC.COLLECTIVE R15, `(.L_x_4023) ;  /* 0x000000000f087348 */ /* 0x002fea0003c00000 */
[----:B------:R0:W2:Y:S02]  /*11740*/  SHFL.IDX P6, R14, R13, R12, R11 ;  /* 0x0000000c0d0e7389 */ /* 0x0000a400000c000b */
[----:B012---:R-:W-:Y:S01]  /*11750*/  ENDCOLLECTIVE ;  /* 0x000000000000791b */ /* 0x007fe20003800000 */
.L_x_4023:
[----:B------:R-:W-:Y:S05]  /*11760*/  BSYNC B1 ;  /* 0x0000000000017941 */ /* 0x000fea0003800000 */
.L_x_4022:
[----:B------:R-:W-:Y:S01]  /*11770*/  IMAD.MOV.U32 R13, RZ, RZ, R10 ;  /* 0x000000ffff0d7224 */ /* 0x000fe200078e000a */
[----:B------:R-:W-:Y:S01]  /*11780*/  MOV R15, 0xffffffff ;  /* 0xffffffff000f7802 */ /* 0x000fe20000000f00 */
[----:B------:R-:W-:Y:S01]  /*11790*/  IMAD.MOV.U32 R12, RZ, RZ, RZ ;  /* 0x000000ffff0c7224 */ /* 0x000fe200078e00ff */
[C---:B------:R-:W-:Y:S01]  /*117a0*/  LOP3.LUT P2, RZ, R16.reuse, 0x40, RZ, 0xc0, !PT ;  /* 0x0000004010ff7812 */ /* 0x040fe2000784c0ff */
[----:B------:R-:W-:Y:S01]  /*117b0*/  IMAD.MOV.U32 R11, RZ, RZ, 0x181f ;  /* 0x0000181fff0b7424 */ /* 0x000fe200078e00ff */
[----:B------:R-:W-:Y:S01]  /*117c0*/  LOP3.LUT P1, RZ, R16, 0x20, RZ, 0xc0, !PT ;  /* 0x0000002010ff7812 */ /* 0x000fe2000782c0ff */
[----:B------:R-:W-:Y:S01]  /*117d0*/  IMAD.MOV.U32 R3, RZ, RZ, R14 ;  /* 0x000000ffff037224 */ /* 0x000fe200078e000e */
[----:B------:R-:W-:Y:S01]  /*117e0*/  P2R R4, PR, RZ, 0x8 ;  /* 0x00000008ff047803 */ /* 0x000fe20000000000 */
[----:B------:R-:W-:-:S10]  /*117f0*/  IMAD R21, R21, 0x2, R17 ;  /* 0x0000000215157824 */ /* 0x000fd400078e0211 */
[----:B------:R-:W-:Y:S05]  /*11800*/  WARPSYNC.COLLECTIVE R15, `(.L_x_4024) ;  /* 0x000000000f087348 */ /* 0x000fea0003c00000 */
[----:B------:R0:W1:Y:S02]  /*11810*/  SHFL.IDX P6, R14, R13, R12, R11 ;  /* 0x0000000c0d0e7389 */ /* 0x00006400000c000b */
[----:B01----:R-:W-:Y:S01]  /*11820*/  ENDCOLLECTIVE ;  /* 0x000000000000791b */ /* 0x003fe20003800000 */
.L_x_4024:
        /* <DEDUP_REMOVED lines=15> */
.L_x_4025:
        /* <DEDUP_REMOVED lines=17> */
.L_x_4026:
[----:B------:R-:W-:Y:S02]  /*11a30*/  IMAD.MOV.U32 R13, RZ, RZ, R20 ;  /* 0x000000ffff0d7224 */ /* 0x000fe400078e0014 */
[----:B------:R-:W-:Y:S01]  /*11a40*/  IMAD.MOV.U32 R12, RZ, RZ, 0x2 ;  /* 0x00000002ff0c7424 */ /* 0x000fe200078e00ff */
[----:B------:R-:W-:Y:S02]  /*11a50*/  IADD3 R2, P2, R14, R0, RZ ;  /* 0x000000000e027210 */ /* 0x000fe40007f5e0ff */
[C---:B------:R-:W-:Y:S02]  /*11a60*/  LOP3.LUT P6, RZ, R16.reuse, 0x20, RZ, 0xc0, !PT ;  /* 0x0000002010ff7812 */ /* 0x040fe400078cc0ff */
[----:B------:R-:W-:Y:S02]  /*11a70*/  IADD3.X R3, RZ, R3, RZ, P2, !PT ;  /* 0x00000003ff037210 */ /* 0x000fe400017fe4ff */
[----:B------:R-:W-:-:S03]  /*11a80*/  LOP3.LUT P2, RZ, R16, 0x40, RZ, 0xc0, !PT ;  /* 0x0000004010ff7812 */ /* 0x000fc6000784c0ff */
[----:B------:R-:W-:Y:S01]  /*11a90*/  @!PT LDS RZ, [RZ] ;  /* 0x00000000fffff984 */ /* 0x000fe20000000800 */
[----:B------:R-:W-:Y:S01]  /*11aa0*/  @!PT LDS RZ, [RZ] ;  /* 0x00000000fffff984 */ /* 0x000fe20000000800 */
[----:B------:R-:W-:Y:S01]  /*11ab0*/  @!PT LDS RZ, [RZ] ;  /* 0x00000000fffff984 */ /* 0x000fe20000000800 */
[----:B------:R0:W-:Y:S01]  /*11ac0*/  LDGSTS.E.BYPASS.LTC128B.128 [R21+0xc00], desc[UR50][R2.64], !P3 ;  /* 0x00c0000002157fae */ /* 0x0001e2000d901d72 */
[----:B------:R-:W-:-:S04]  /*11ad0*/  ISETP.NE.AND P3, PT, R5, RZ, PT ;  /* 0x000000ff0500720c */ /* 0x000fc80003f65270 */
[----:B------:R-:W-:-:S05]  /*11ae0*/  P2R R5, PR, RZ, 0x8 ;  /* 0x00000008ff057803 */ /* 0x000fca0000000000 */
[----:B------:R0:W-:Y:S04]  /*11af0*/  LDGSTS.E.BYPASS.LTC128B.128 [R21+0x2c00], desc[UR50][R2.64+0x80], !P2 ;  /* 0x02c0008002157fae */ /* 0x0001e8000d101d72 */
[----:B------:R0:W-:Y:S02]  /*11b00*/  LDGSTS.E.BYPASS.LTC128B.128 [R21+0x4c00], desc[UR50][R2.64+0x100], !P6 ;  /* 0x04c0010002157fae */ /* 0x0001e4000f101d72 */
[----:B0-----:R-:W-:Y:S05]  /*11b10*/  WARPSYNC.COLLECTIVE R15, `(.L_x_4027) ;  /* 0x000000000f087348 */ /* 0x001fea0003c00000 */
[----:B------:R1:W2:Y:S02]  /*11b20*/  SHFL.IDX P6, R14, R13, R12, R11 ;  /* 0x0000000c0d0e7389 */ /* 0x0002a400000c000b */
[----:B012---:R-:W-:Y:S01]  /*11b30*/  ENDCOLLECTIVE ;  /* 0x000000000000791b */ /* 0x007fe20003800000 */
.L_x_4027:
        /* <DEDUP_REMOVED lines=14> */
.L_x_4028:
[----:B------:R-:W-:Y:S01]  /*11c20*/  MOV R13, R20 ;  /* 0x00000014000d7202 */ /* 0x000fe20000000f00 */
        /* <DEDUP_REMOVED lines=16> */
.L_x_4029:
        /* <DEDUP_REMOVED lines=14> */
.L_x_4030:
[----:B------:R-:W-:Y:S05]  /*11e10*/  BRA `(.L_x_4031) ;  /* 0xffffffd400387947 */ /* 0x000fea000383ffff */
.L_x_3959:
[----:B------:R-:W-:Y:S01]  /*11e20*/  BSSY B0, `(.L_x_4032) ;  /* 0x0000008000007945 */ /* 0x000fe20003800000 */
[----:B------:R-:W-:Y:S01]  /*11e30*/  IMAD.MOV.U32 R13, RZ, RZ, R33 ;  /* 0x000000ffff0d7224 */ /* 0x000fe200078e0021 */
[----:B------:R-:W-:Y:S01]  /*11e40*/  MOV R15, 0xffffffff ;  /* 0xffffffff000f7802 */ /* 0x000fe20000000f00 */
[----:B------:R-:W-:Y:S02]  /*11e50*/  IMAD.MOV.U32 R12, RZ, RZ, RZ ;  /* 0x000000ffff0c7224 */ /* 0x000fe400078e00ff */
[----:B------:R-:W-:-:S07]  /*11e60*/  IMAD.MOV.U32 R11, RZ, RZ, 0x1f ;  /* 0x0000001fff0b7424 */ /* 0x000fce00078e00ff */
[----:B01---5:R-:W-:Y:S05]  /*11e70*/  WARPSYNC.COLLECTIVE R15, `(.L_x_4033) ;  /* 0x000000000f087348 */ /* 0x023fea0003c00000 */
[----:B------:R2:W3:Y:S02]  /*11e80*/  SHFL.IDX P6, R14, R13, R12, R11 ;  /* 0x0000000c0d0e7389 */ /* 0x0004e400000c000b */
[----:B0123-5:R-:W-:Y:S01]  /*11e90*/  ENDCOLLECTIVE ;  /* 0x000000000000791b */ /* 0x02ffe20003800000 */
.L_x_4033:
[----:B------:R-:W-:Y:S05]  /*11ea0*/  BSYNC B0 ;  /* 0x0000000000007941 */ /* 0x000fea0003800000 */
.L_x_4032:
[----:B------:R-:W-:Y:S05]  /*11eb0*/  BRA `(.L_x_4034) ;  /* 0xffffffd8003c7947 */ /* 0x000fea000383ffff */
.L_x_3962:
[----:B---3--:R3:W4:Y:S02]  /*11ec0*/  SYNCS.PHASECHK.TRANS64.TRYWAIT P0, [R7+URZ+0x28c20], R0 ;  /* 0x028c2000070075a7 */ /* 0x008724000800017f */
[----:B----4-:R-:W-:Y:S05]  /*11ed0*/  @!P0 NANOSLEEP.SYNCS 0x989680 ;  /* 0x009896800000895d */ /* 0x010fea0003900000 */
[----:B------:R-:W4:Y:S02]  /*11ee0*/  @!P0 SYNCS.PHASECHK.TRANS64 P0, [R7+URZ+0x28c20], R0 ;  /* 0x028c2000070085a7 */ /* 0x000f24000800007f */
[----:B----4-:R-:W-:Y:S05]  /*11ef0*/  @!P0 BRA `(.L_x_3962) ;  /* 0xfffffffc00f08947 */ /* 0x010fea000383ffff */
[----:B------:R-:W-:Y:S05]  /*11f00*/  BRA `(.L_x_4035) ;  /* 0xffffffd800847947 */ /* 0x000fea000383ffff */
.L_x_3963:
        /* <DEDUP_REMOVED lines=11> */
.L_x_4037:
[----:B------:R-:W-:Y:S05]  /*11fc0*/  BSYNC B0 ;  /* 0x0000000000007941 */ /* 0x000fea0003800000 */
.L_x_4036:
[----:B------:R-:W-:Y:S05]  /*11fd0*/  BRA `(.L_x_4038) ;  /* 0xffffffd8006c7947 */ /* 0x000fea000383ffff */
.L_x_3966:
[----:B------:R-:W-:Y:S01]  /*11fe0*/  BSSY B1, `(.L_x_4039) ;  /* 0x0000006000017945 */ /* 0x000fe20003800000 */
[----:B------:R-:W-:-:S07]  /*11ff0*/  IMAD.MOV.U32 R15, RZ, RZ, -0x1 ;  /* 0xffffffffff0f7424 */ /* 0x000fce00078e00ff */
[----:B0123-5:R-:W-:Y:S05]  /*12000*/  WARPSYNC.COLLECTIVE R15, `(.L_x_4040) ;  /* 0x000000000f0c7348 */ /* 0x02ffea0003c00000 */
[----:B------:R-:W-:Y:S02]  /*12010*/  ELECT P6, UR62, PT ;  /* 0x00000000003e782f */ /* 0x000fe400038c0000 */
[----:B------:R-:W-:Y:S01]  /*12020*/  MOV R14, UR62 ;  /* 0x0000003e000e7c02 */ /* 0x000fe20008000f00 */
[----:B0123-5:R-:W-:Y:S10]  /*12030*/  ENDCOLLECTIVE ;  /* 0x000000000000791b */ /* 0x02fff40003800000 */
.L_x_4040:
[----:B------:R-:W-:Y:S05]  /*12040*/  BSYNC B1 ;  /* 0x0000000000017941 */ /* 0x000fea0003800000 */
.L_x_4039:
[----:B------:R-:W-:Y:S05]  /*12050*/  BRA `(.L_x_4041) ;  /* 0xffffffd800647947 */ /* 0x000fea000383ffff */
.L_x_3968:
[----:B---3--:R3:W4:Y:S02]  /*12060*/  SYNCS.PHASECHK.TRANS64.TRYWAIT P1, [R5+URZ+0x28c40], R0 ;  /* 0x028c4000050075a7 */ /* 0x008724000802017f */
[----:B----4-:R-:W-:Y:S05]  /*12070*/  @!P1 NANOSLEEP.SYNCS 0x989680 ;  /* 0x009896800000995d */ /* 0x010fea0003900000 */
[----:B------:R-:W4:Y:S02]  /*12080*/  @!P1 SYNCS.PHASECHK.TRANS64 P1, [R5+URZ+0x28c40], R0 ;  /* 0x028c4000050095a7 */ /* 0x000f24000802007f */
[----:B----4-:R-:W-:Y:S05]  /*12090*/  @!P1 BRA `(.L_x_3968) ;  /* 0xfffffffc00f09947 */ /* 0x010fea000383ffff */
[----:B------:R-:W-:Y:S05]  /*120a0*/  BRA `(.L_x_4042) ;  /* 0xffffffd800847947 */ /* 0x000fea000383ffff */
.L_x_3970:
[----:B----4-:R4:W0:Y:S02]  /*120b0*/  SYNCS.PHASECHK.TRANS64.TRYWAIT P1, [R3+URZ+0x28c40], R2 ;  /* 0x028c4002030075a7 */ /* 0x010824000802017f */
[----:B0-----:R-:W-:Y:S05]  /*120c0*/  @!P1 NANOSLEEP.SYNCS 0x989680 ;  /* 0x009896800000995d */ /* 0x001fea0003900000 */
[----:B------:R-:W0:Y:S02]  /*120d0*/  @!P1 SYNCS.PHASECHK.TRANS64 P1, [R3+URZ+0x28c40], R2 ;  /* 0x028c4002030095a7 */ /* 0x000e24000802007f */
[----:B0-----:R-:W-:Y:S05]  /*120e0*/  @!P1 BRA `(.L_x_3970) ;  /* 0xfffffffc00f09947 */ /* 0x001fea000383ffff */
[----:B------:R-:W-:Y:S05]  /*120f0*/  BRA `(.L_x_4043) ;  /* 0xffffffd800907947 */ /* 0x000fea000383ffff */
.L_x_3972:
[----:B------:R0:W0:Y:S02]  /*12100*/  SYNCS.PHASECHK.TRANS64.TRYWAIT P1, [R5+URZ+0x28c60], R0 ;  /* 0x028c6000050075a7 */ /* 0x000024000802017f */
[----:B0-----:R-:W-:Y:S05]  /*12110*/  @!P1 NANOSLEEP.SYNCS 0x989680 ;  /* 0x009896800000995d */ /* 0x001fea0003900000 */
[----:B------:R-:W0:Y:S02]  /*12120*/  @!P1 SYNCS.PHASECHK.TRANS64 P1, [R5+URZ+0x28c60], R0 ;  /* 0x028c6000050095a7 */ /* 0x000e24000802007f */
[----:B0-----:R-:W-:Y:S05]  /*12130*/  @!P1 BRA `(.L_x_3972) ;  /* 0xfffffffc00f09947 */ /* 0x001fea000383ffff */
[----:B------:R-:W-:Y:S05]  /*12140*/  BRA `(.L_x_4044) ;  /* 0xffffffd8008c7947 */ /* 0x000fea000383ffff */
.L_x_4045:
        /* <DEDUP_REMOVED lines=11> */
.L_x_5645:


//--------------------- .text._ZN7cutlass13device_kernelIN5flash11enable_sm90INS1_16FlashAttnFwdSm90INS1_25CollectiveMainloopFwdSm90ILi2EN4cute5tupleIJNS5_1CILi1EEES8_S8_EEENS6_IJNS7_ILi64EEESA_SA_EEELi512ENS_10bfloat16_tEfNS_4arch4Sm90ELb1ELb0ELb0ELb0ELb1ELb0ELb1ELb0ELb0ELb1ELb0ELb0EEENS1_21CollectiveEpilogueFwdINS6_IJSA_NS7_ILi512EEESA_EEES9_SC_SE_Li256ELb0ELb1ELb0ELb0EEENS1_30DynamicPersistentTileSchedulerILi256ELi128ELb0ELb1ELb1EEEEEEEEEvNT_6ParamsE --------------------------
	.section	.text._ZN7cutlass13device_kernelIN5flash11enable_sm90INS1_16FlashAttnFwdSm90INS1_25CollectiveMainloopFwdSm90ILi2EN4cute5tupleIJNS5_1CILi1EEES8_S8_EEENS6_IJNS7_ILi64EEESA_SA_EEELi512ENS_10bfloat16_tEfNS_4arch4Sm90ELb1ELb0ELb0ELb0ELb1ELb0ELb1ELb0ELb0ELb1ELb0ELb0EEENS1_21CollectiveEpilogueFwdINS6_IJSA_NS7_ILi512EEESA_EEES9_SC_SE_Li256ELb0ELb1ELb0ELb0EEENS1_30DynamicPersistentTileSchedulerILi256ELi128ELb0ELb1ELb1EEEEEEEEEvNT_6ParamsE,"ax",@progbits
	.align	128
.text._ZN7cutlass13device_kernelIN5flash11enable_sm90INS1_16FlashAttnFwdSm90INS1_25CollectiveMainloopFwdSm90ILi2EN4cute5tupleIJNS5_1CILi1EEES8_S8_EEENS6_IJNS7_ILi64EEESA_SA_EEELi512ENS_10bfloat16_tEfNS_4arch4Sm90ELb1ELb0ELb0ELb0ELb1ELb0ELb1ELb0ELb0ELb1ELb0ELb0EEENS1_21CollectiveEpilogueFwdINS6_IJSA_NS7_ILi512EEESA_EEES9_SC_SE_Li256ELb0ELb1ELb0ELb0EEENS1_30DynamicPersistentTileSchedulerILi256ELi128ELb0ELb1ELb1EEEEEEEEEvNT_6ParamsE:
        .type           _ZN7cutlass13device_kernelIN5flash11enable_sm90INS1_16FlashAttnFwdSm90INS1_25CollectiveMainloopFwdSm90ILi2EN4cute5tupleIJNS5_1CILi1EEES8_S8_EEENS6_IJNS7_ILi64EEESA_SA_EEELi512ENS_10bfloat16_tEfNS_4arch4Sm90ELb1ELb0ELb0ELb0ELb1ELb0ELb1ELb0ELb0ELb1ELb0ELb0EEENS1_21CollectiveEpilogueFwdINS6_IJSA_NS7_ILi512EEESA_EEES9_SC_SE_Li256ELb0ELb1ELb0ELb0EEENS1_30DynamicPersistentTileSchedulerILi256ELi128ELb0ELb1ELb1EEEEEEEEEvNT_6ParamsE,@function
        .size           _ZN7cutlass13device_kernelIN5flash11enable_sm90INS1_16FlashAttnFwdSm90INS1_25CollectiveMainloopFwdSm90ILi2EN4cute5tupleIJNS5_1CILi1EEES8_S8_EEENS6_IJNS7_ILi64EEESA_SA_EEELi512ENS_10bfloat16_tEfNS_4arch4Sm90ELb1ELb0ELb0ELb0ELb1ELb0ELb1ELb0ELb0ELb1ELb0ELb0EEENS1_21CollectiveEpilogueFwdINS6_IJSA_NS7_ILi512EEESA_EEES9_SC_SE_Li256ELb0ELb1ELb0ELb0EEENS1_30DynamicPersistentTileSchedulerILi256ELi128ELb0ELb1ELb1EEEEEEEEEvNT_6ParamsE,(.L_x_5646 - _ZN7cutlass13device_kernelIN5flash11enable_sm90INS1_16FlashAttnFwdSm90INS1_25CollectiveMainloopFwdSm90ILi2EN4cute5tupleIJNS5_1CILi1EEES8_S8_EEENS6_IJNS7_ILi64EEESA_SA_EEELi512ENS_10bfloat16_tEfNS_4arch4Sm90ELb1ELb0ELb0ELb0ELb1ELb0ELb1ELb0ELb0ELb1ELb0ELb0EEENS1_21CollectiveEpilogueFwdINS6_IJSA_NS7_ILi512EEESA_EEES9_SC_SE_Li256ELb0ELb1ELb0ELb0EEENS1_30DynamicPersistentTileSchedulerILi256ELi128ELb0ELb1ELb1EEEEEEEEEvNT_6ParamsE)
        .other          _ZN7cutlass13device_kernelIN5flash11enable_sm90INS1_16FlashAttnFwdSm90INS1_25CollectiveMainloopFwdSm90ILi2EN4cute5tupleIJNS5_1CILi1EEES8_S8_EEENS6_IJNS7_ILi64EEESA_SA_EEELi512ENS_10bfloat16_tEfNS_4arch4Sm90ELb1ELb0ELb0ELb0ELb1ELb0ELb1ELb0ELb0ELb1ELb0ELb0EEENS1_21CollectiveEpilogueFwdINS6_IJSA_NS7_ILi512EEESA_EEES9_SC_SE_Li256ELb0ELb1ELb0ELb0EEENS1_30DynamicPersistentTileSchedulerILi256ELi128ELb0ELb1ELb1EEEEEEEEEvNT_6ParamsE,@"STO_CUDA_ENTRY STV_DEFAULT"
_ZN7cutlass13device_kernelIN5flash11enable_sm90INS1_16FlashAttnFwdSm90INS1_25CollectiveMainloopFwdSm90ILi2EN4cute5tupleIJNS5_1CILi1EEES8_S8_EEENS6_IJNS7_ILi64EEESA_SA_EEELi512ENS_10bfloat16_tEfNS_4arch4Sm90ELb1ELb0ELb0ELb0ELb1ELb0ELb1ELb0ELb0ELb1ELb0ELb0EEENS1_21CollectiveEpilogueFwdINS6_IJSA_NS7_ILi512EEESA_EEES9_SC_SE_Li256ELb0ELb1ELb0ELb0EEENS1_30DynamicPersistentTileSchedulerILi256ELi128ELb0ELb1ELb1EEEEEEEEEvNT_6ParamsE:
        /* <DEDUP_REMOVED lines=43> */
.L_x_4046:
        /* <DEDUP_REMOVED lines=22> */
.L_x_4047:
        /* <DEDUP_REMOVED lines=18> */
.L_x_4048:
        /* <DEDUP_REMOVED lines=22> */
.L_x_4049:
        /* <DEDUP_REMOVED lines=23> */
.L_x_4050:
        /* <DEDUP_REMOVED lines=8> */
.L_x_4052:
[----:B------:R-:W-:-:S08]  /*0880*/  NOP ;  /* 0x0000000000007918 */ /* 0x000fd00000000000 */
[----:B------:R-:W0:Y:S02]  /*0890*/  USETMAXREG.TRY_ALLOC.CTAPOOL UP0, 0xe8 ;  /* 0x000000e8000079c8 */ /* 0x000e240008000600 */
[----:B0-----:R-:W-:-:S13]  /*08a0*/  PLOP3.LUT P0, PT, PT, PT, UP0, 0x80, 0x0 ;  /* 0x000000000000781c */ /* 0x001fda0003f0f008 */
[----:B------:R-:W-:Y:S05]  /*08b0*/  @!P0 BRA `(.L_x_4052) ;  /* 0xfffffffc00f08947 */ /* 0x000fea000383ffff */
[----:B------:R-:W0:Y:S01]  /*08c0*/  S2R R2, SR_TID.X ;  /* 0x0000000000027919 */ /* 0x000e220000002100 */
[----:B------:R-:W1:Y:S08]  /*08d0*/  S2UR UR4, SR_CTAID.X ;  /* 0x00000000000479c3 */ /* 0x000e700000002500 */
[----:B------:R-:W-:Y:S06]  /*08e0*/  BAR.ARV 0x4, 0x180 ;  /* 0x0106000000007b1d */ /* 0x000fec0000002000 */
[----:B0-----:R-:W-:-:S04]  /*08f0*/  LOP3.LUT R0, R2, 0xffffff80, RZ, 0xc0, !PT ;  /* 0xffffff8002007812 */ /* 0x001fc800078ec0ff */
[----:B------:R-:W-:Y:S02]  /*0900*/  ISETP.NE.AND P0, PT, R0, 0x80, PT ;  /* 0x000000800000780c */ /* 0x000fe40003f05270 */
[----:B------:R-:W1:Y:S11]  /*0910*/  LDC R0, c[0x0][0xd38] ;  /* 0x00034e00ff007b82 */ /* 0x000e760000000800 */
[----:B------:R-:W-:Y:S06]  /*0920*/  @!P0 BAR.ARV 0x8, 0x100 ;  /* 0x0204000000008b1d */ /* 0x000fec0000002000 */
[----:B------:R-:W-:-:S13]  /*0930*/  ISETP.GE.U32.AND P0, PT, R2, 0x100, PT ;  /* 0x000001000200780c */ /* 0x000fda0003f06070 */
[----:B------:R-:W-:Y:S06]  /*0940*/  @P0 BAR.ARV 0xf, 0x100 ;  /* 0x03c4000000000b1d */ /* 0x000fec0000002000 */
[----:B-1----:R-:W-:-:S13]  /*0950*/  ISETP.LE.AND P0, PT, R0, UR4, PT ;  /* 0x0000000400007c0c */ /* 0x002fda000bf03270 */
[----:B------:R-:W-:Y:S05]  /*0960*/  @P0 EXIT ;  /* 0x000000000000094d */ /* 0x000fea0003800000 */
[----:B------:R-:W-:Y:S01]  /*0970*/  VIADD R222, R2, 0xffffff80 ;  /* 0xffffff8002de7836 */ /* 0x000fe20000000000 */
[----:B------:R-:W0:Y:S01]  /*0980*/  S2R R219, SR_CgaCtaId ;  /* 0x0000000000db7919 */ /* 0x000e220000008800 */
[----:B------:R-:W-:Y:S01]  /*0990*/  IMAD.MOV.U32 R188, RZ, RZ, 0x40 ;  /* 0x00000040ffbc7424 */ /* 0x000fe200078e00ff */
[----:B------:R-:W-:Y:S01]  /*09a0*/  ULOP3.LUT UR40, UR41, 0x1, URZ, 0xfc, !UPT ;  /* 0x0000000129287892 */ /* 0x000fe2000f8efc3f */
[----:B------:R-:W-:Y:S01]  /*09b0*/  IMAD.MOV.U32 R16, RZ, RZ, RZ ;  /* 0x000000ffff107224 */ /* 0x000fe200078e00ff */
[----:B------:R-:W-:Y:S01]  /*09c0*/  SHF.R.S32.HI R3, RZ, 0x1f, R222 ;  /* 0x0000001fff037819 */ /* 0x000fe200000114de */
[----:B------:R-:W-:-:S03]  /*09d0*/  UMOV UR36, URZ ;  /* 0x0000003f00247c82 */ /* 0x000fc60008000000 */
[CC--:B------:R-:W-:Y:S02]  /*09e0*/  LEA.HI R0, R3.reuse, R222.reuse, RZ, 0x4 ;  /* 0x000000de03007211 */ /* 0x0c0fe400078f20ff */
[CC--:B------:R-:W-:Y:S02]  /*09f0*/  LEA.HI R4, R3.reuse, R222.reuse, RZ, 0x5 ;  /* 0x000000de03047211 */ /* 0x0c0fe400078f28ff */
[----:B------:R-:W-:Y:S02]  /*0a00*/  SHF.R.S32.HI R7, RZ, 0x4, R0 ;  /* 0x00000004ff077819 */ /* 0x000fe40000011400 */
[----:B------:R-:W-:Y:S02]  /*0a10*/  LEA.HI R5, R3, R222, RZ, 0x7 ;  /* 0x000000de03057211 */ /* 0x000fe400078f38ff */
[C---:B------:R-:W-:Y:S02]  /*0a20*/  LEA.HI R2, R0.reuse, R7, RZ, 0x1 ;  /* 0x0000000700027211 */ /* 0x040fe400078f08ff */
[----:B------:R-:W-:-:S02]  /*0a30*/  LOP3.LUT R9, R0, 0xfffffff0, RZ, 0xc0, !PT ;  /* 0xfffffff000097812 */ /* 0x000fc400078ec0ff */
[----:B------:R-:W-:Y:S02]  /*0a40*/  LOP3.LUT R2, R2, 0x1ffffffe, RZ, 0xc0, !PT ;  /* 0x1ffffffe02027812 */ /* 0x000fe400078ec0ff */
[--C-:B------:R-:W-:Y:S01]  /*0a50*/  SHF.R.S32.HI R13, RZ, 0x5, R4.reuse ;  /* 0x00000005ff0d7819 */ /* 0x100fe20000011404 */
[----:B------:R-:W-:Y:S01]  /*0a60*/  IMAD.IADD R9, R222, 0x1, -R9 ;  /* 0x00000001de097824 */ /* 0x000fe200078e0a09 */
[----:B------:R-:W-:Y:S01]  /*0a70*/  SHF.R.S32.HI R4, RZ, 0x1f, R4 ;  /* 0x0000001fff047819 */ /* 0x000fe20000011404 */
[----:B------:R-:W-:Y:S01]  /*0a80*/  IMAD.IADD R8, R7, 0x1, -R2 ;  /* 0x0000000107087824 */ /* 0x000fe200078e0a02 */
[----:B------:R-:W-:Y:S02]  /*0a90*/  LOP3.LUT R7, R5, 0xffffff80, RZ, 0xc0, !PT ;  /* 0xffffff8005077812 */ /* 0x000fe400078ec0ff */
[----:B------:R-:W-:Y:S02]  /*0aa0*/  LEA.HI R2, R3, R222, RZ, 0x2 ;  /* 0x000000de03027211 */ /* 0x000fe400078f10ff */
[----:B------:R-:W-:Y:S01]  /*0ab0*/  LEA.HI R4, R4, R13, RZ, 0x2 ;  /* 0x0000000d04047211 */ /* 0x000fe200078f10ff */
[----:B------:R-:W-:Y:S01]  /*0ac0*/  IMAD.IADD R7, R222, 0x1, -R7 ;  /* 0x00000001de077824 */ /* 0x000fe200078e0a07 */
[----:B------:R-:W-:-:S02]  /*0ad0*/  LOP3.LUT R11, R2, 0xfffffffc, RZ, 0xc0, !PT ;  /* 0xfffffffc020b7812 */ /* 0x000fc400078ec0ff */
[----:B------:R-:W-:Y:S02]  /*0ae0*/  SHF.R.S32.HI R216, RZ, 0x7, R5 ;  /* 0x00000007ffd87819 */ /* 0x000fe40000011405 */
[----:B------:R-:W-:Y:S01]  /*0af0*/  LOP3.LUT R4, R4, 0x3ffffc, RZ, 0xc0, !PT ;  /* 0x003ffffc04047812 */ /* 0x000fe200078ec0ff */
[----:B------:R-:W-:Y:S01]  /*0b00*/  IMAD.IADD R11, R222, 0x1, -R11 ;  /* 0x00000001de0b7824 */ /* 0x000fe200078e0a0b */
[--C-:B------:R-:W-:Y:S01]  /*0b10*/  SHF.R.S32.HI R2, RZ, 0x1f, R9.reuse ;  /* 0x0000001fff027819 */ /* 0x100fe20000011409 */
[----:B------:R-:W-:Y:S01]  /*0b20*/  IMAD R15, R216, 0x100, R9 ;  /* 0x00000100d80f7824 */ /* 0x000fe200078e0209 */
[----:B------:R-:W-:Y:S01]  /*0b30*/  SHF.R.S32.HI R0, RZ, 0x1f, R7 ;  /* 0x0000001fff007819 */ /* 0x000fe20000011407 */
[----:B------:R-:W-:Y:S01]  /*0b40*/  IMAD.IADD R10, R13, 0x1, -R4 ;  /* 0x000000010d0a7824 */ /* 0x000fe200078e0a04 */
[----:B------:R-:W-:Y:S02]  /*0b50*/  LEA.HI R6, R2, R9, RZ, 0x3 ;  /* 0x0000000902067211 */ /* 0x000fe400078f18ff */
[----:B------:R-:W-:Y:S01]  /*0b60*/  LEA.HI R2, R0, R7, RZ, 0x2 ;  /* 0x0000000700027211 */ /* 0x000fe200078f10ff */
[----:B------:R-:W-:Y:S01]  /*0b70*/  IMAD R14, R10, 0x10, R15 ;  /* 0x000000100a0e7824 */ /* 0x000fe200078e020f */
[C---:B------:R-:W-:Y:S01]  /*0b80*/  LOP3.LUT R4, R6.reuse, 0xfffffff8, RZ, 0xc0, !PT ;  /* 0xfffffff806047812 */ /* 0x040fe200078ec0ff */
[----:B------:R-:W-:Y:S01]  /*0b90*/  IMAD.SHL.U32 R6, R6, 0x40, RZ ;  /* 0x0000004006067824 */ /* 0x000fe200078e00ff */
[----:B------:R-:W-:-:S02]  /*0ba0*/  LOP3.LUT R10, R2, 0x7ffffffc, RZ, 0xc0, !PT ;  /* 0x7ffffffc020a7812 */ /* 0x000fc400078ec0ff */
[----:B------:R-:W-:Y:S01]  /*0bb0*/  LEA.HI R12, R11, R11, RZ, 0x1 ;  /* 0x0000000b0b0c7211 */ /* 0x000fe200078f08ff */
[----:B------:R-:W-:Y:S01]  /*0bc0*/  IMAD.IADD R9, R9, 0x1, -R4 ;  /* 0x0000000109097824 */ /* 0x000fe200078e0a04 */
[----:B------:R-:W-:Y:S01]  /*0bd0*/  LEA.HI R4, R0, R7, RZ, 0x5 ;  /* 0x0000000700047211 */ /* 0x000fe200078f28ff */
[----:B------:R-:W-:Y:S01]  /*0be0*/  IMAD.IADD R10, R7, 0x1, -R10 ;  /* 0x00000001070a7824 */ /* 0x000fe200078e0a0a */
[----:B------:R-:W-:Y:S02]  /*0bf0*/  LOP3.LUT R12, R12, 0x1ffffffe, RZ, 0xc0, !PT ;  /* 0x1ffffffe0c0c7812 */ /* 0x000fe400078ec0ff */
[--C-:B------:R-:W-:Y:S01]  /*0c00*/  SHF.R.S32.HI R0, RZ, 0x2, R2.reuse ;  /* 0x00000002ff007819 */ /* 0x100fe20000011402 */
[----:B------:R-:W-:Y:S01]  /*0c10*/  IMAD.SHL.U32 R18, R10, 0x2, RZ ;  /* 0x000000020a127824 */ /* 0x000fe200078e00ff */
[----:B------:R-:W-:Y:S01]  /*0c20*/  SHF.R.S32.HI R7, RZ, 0x1f, R2 ;  /* 0x0000001fff077819 */ /* 0x000fe20000011402 */
[----:B------:R-:W-:Y:S01]  /*0c30*/  IMAD.SHL.U32 R2, R9, 0x40, RZ ;  /* 0x0000004009027824 */ /* 0x000fe200078e00ff */
[----:B------:R-:W-:Y:S01]  /*0c40*/  LOP3.LUT R6, R6, 0x7ffffe00, RZ, 0xc0, !PT ;  /* 0x7ffffe0006067812 */ /* 0x000fe200078ec0ff */
[----:B------:R-:W-:Y:S01]  /*0c50*/  IMAD.IADD R15, R11, 0x1, -R12 ;  /* 0x000000010b0f7824 */ /* 0x000fe200078e0a0c */
[----:B------:R-:W-:Y:S01]  /*0c60*/  LEA.HI R7, R7, R0, RZ, 0x3 ;  /* 0x0000000007077211 */ /* 0x000fe200078f18ff */
[----:B------:R-:W-:Y:S01]  /*0c70*/  IMAD.SHL.U32 R11, R8, 0x8, RZ ;  /* 0x00000008080b7824 */ /* 0x000fe200078e00ff */
[----:B------:R-:W-:Y:S01]  /*0c80*/  LOP3.LUT R2, R2, 0x1c0, RZ, 0xc0, !PT ;  /* 0x000001c002027812 */ /* 0x000fe200078ec0ff */
[----:B------:R-:W-:Y:S01]  /*0c90*/  IMAD R6, R13, 0x400, R6 ;  /* 0x000004000d067824 */ /* 0x000fe200078e0206 */
[----:B------:R-:W-:Y:S01]  /*0ca0*/  LOP3.LUT R7, R7, 0xfffffff8, RZ, 0xc0, !PT ;  /* 0xfffffff807077812 */ /* 0x000fe200078ec0ff */
[--C-:B------:R-:W-:Y:S01]  /*0cb0*/  IMAD.U32 R221, R14, 0x40, R11.reuse ;  /* 0x000000400edd7824 */ /* 0x100fe200078e000b */
[----:B------:R-:W-:-:S02]  /*0cc0*/  LOP3.LUT R11, R2, 0x8, R11, 0xf8, !PT ;  /* 0x00000008020b7812 */ /* 0x000fc400078ef80b */
[----:B------:R-:W-:Y:S01]  /*0cd0*/  SHF.R.U32.HI R2, RZ, 0x3, R2 ;  /* 0x00000003ff027819 */ /* 0x000fe20000011602 */
[----:B------:R-:W-:Y:S01]  /*0ce0*/  IMAD.IADD R7, R0, 0x1, -R7 ;  /* 0x0000000100077824 */ /* 0x000fe200078e0a07 */
[----:B------:R-:W-:Y:S02]  /*0cf0*/  SHF.R.S32.HI R4, RZ, 0x5, R4 ;  /* 0x00000005ff047819 */ /* 0x000fe40000011404 */
[----:B------:R-:W-:Y:S02]  /*0d00*/  LEA.HI R3, R3, R222, RZ, 0x3 ;  /* 0x000000de03037211 */ /* 0x000fe400078f18ff */
[----:B------:R-:W-:Y:S01]  /*0d10*/  LOP3.LUT R11, R11, R2, RZ, 0x3c, !PT ;  /* 0x000000020b0b7212 */ /* 0x000fe200078e3cff */
[----:B------:R-:W-:Y:S01]  /*0d20*/  IMAD R22, R4, 0x10, R7 ;  /* 0x0000001004167824 */ /* 0x000fe200078e0207 */
[----:B------:R-:W-:Y:S01]  /*0d30*/  MOV R0, 0x400 ;  /* 0x0000040000007802 */ /* 0x000fe20000000f00 */
[----:B------:R-:W-:Y:S01]  /*0d40*/  IMAD.MOV.U32 R2, RZ, RZ, RZ ;  /* 0x000000ffff027224 */ /* 0x000fe200078e00ff */
[----:B------:R-:W-:Y:S01]  /*0d50*/  LOP3.LUT R7, R3, 0xfffffff8, RZ, 0xc0, !PT ;  /* 0xfffffff803077812 */ /* 0x000fe200078ec0ff */
[----:B------:R-:W-:Y:S01]  /*0d60*/  IMAD.IADD R6, R6, 0x1, R11 ;  /* 0x0000000106067824 */ /* 0x000fe200078e020b */
[----:B------:R-:W-:Y:S01]  /*0d70*/  R2P PR, R9, 0x6 ;  /* 0x0000000609007804 */ /* 0x000fe20000000000 */
[----:B------:R-:W-:Y:S01]  /*0d80*/  IMAD R190, R15, 0x8, R22 ;  /* 0x000000080fbe7824 */ /* 0x000fe200078e0216 */
[----:B0-----:R-:W-:Y:S01]  /*0d90*/  LEA R17, R219, R0, 0x18 ;  /* 0x00000000db117211 */ /* 0x001fe200078ec0ff */
[----:B------:R-:W-:Y:S01]  /*0da0*/  IMAD.IADD R214, R222, 0x1, -R7 ;  /* 0x00000001ded67824 */ /* 0x000fe200078e0a07 */
[----:B------:R-:W-:-:S02]  /*0db0*/  LEA.HI R5, R5, R216, RZ, 0x1 ;  /* 0x000000d805057211 */ /* 0x000fc400078f08ff */
[----:B------:R-:W-:Y:S01]  /*0dc0*/  SEL R188, R188, 0xffffffc0, !P2 ;  /* 0xffffffc0bcbc7807 */ /* 0x000fe20005000000 */
[----:B------:R-:W-:Y:S01]  /*0dd0*/  IMAD R185, R6, 0x2, R17 ;  /* 0x0000000206b97824 */ /* 0x000fe200078e0211 */
[----:B------:R-:W-:Y:S01]  /*0de0*/  LOP3.LUT R5, R5, 0xfffffe, RZ, 0xc0, !PT ;  /* 0x00fffffe05057812 */ /* 0x000fe200078ec0ff */
[----:B------:R-:W-:Y:S01]  /*0df0*/  IMAD.SHL.U32 R23, R214, 0x8, RZ ;  /* 0x00000008d6177824 */ /* 0x000fe200078e00ff */
[----:B------:R-:W-:Y:S01]  /*0e00*/  SHF.R.S32.HI R215, RZ, 0x3, R3 ;  /* 0x00000003ffd77819 */ /* 0x000fe20000011403 */
[----:B------:R-:W-:Y:S02]  /*0e10*/  VIADD R189, R185, 0x36400 ;  /* 0x00036400b9bd7836 */ /* 0x000fe40000000000 */
[C---:B------:R-:W-:Y:S02]  /*0e20*/  VIADD R195, R23.reuse, 0x40 ;  /* 0x0000004017c37836 */ /* 0x040fe40000000000 */
        /* <DEDUP_REMOVED lines=13> */
[----:B------:R-:W-:Y:S01]  /*0f00*/  IMAD.IADD R5, R216, 0x1, -R5 ;  /* 0x00000001d8057824 */ /* 0x000fe200078e0a05 */
[----:B------:R-:W-:Y:S01]  /*0f10*/  SHF.R.S32.HI R223, RZ, 0x1f, R217 ;  /* 0x0000001fffdf7819 */ /* 0x000fe200000114d9 */
[----:B------:R-:W-:-:S02]  /*0f20*/  @P1 VIADD R187, R189, 0xffffffe0 ;  /* 0xffffffe0bdbb1836 */ /* 0x000fc40000000000 */
[----:B------:R-:W-:Y:S02]  /*0f30*/  IMAD.IADD R189, R189, 0x1, R188 ;  /* 0x00000001bdbd7824 */ /* 0x000fe400078e02bc */
[----:B------:R-:W-:Y:S02]  /*0f40*/  IMAD.SHL.U32 R184, R5, 0x100, RZ ;  /* 0x0000010005b87824 */ /* 0x000fe400078e00ff */
[----:B------:R-:W-:-:S07]  /*0f50*/  IMAD.IADD R188, R188, 0x1, R187 ;  /* 0x00000001bcbc7824 */ /* 0x000fce00078e02bb */
.L_x_4108:
        /* <DEDUP_REMOVED lines=21> */
.L_x_4053:
[----:B------:R-:W-:Y:S01]  /*10b0*/  ULDC UR7, c[0x0][0xd54] ;  /* 0x0003550000077ab9 */ /* 0x000fe20000000800 */
[----:B------:R-:W-:Y:S01]  /*10c0*/  UMOV UR6, UR9 ;  /* 0x0000000900067c82 */ /* 0x000fe20008000000 */
[----:B------:R-:W-:-:S11]  /*10d0*/  UISETP.NE.AND UP0, UPT, UR7, 0x1, UPT ;  /* 0x000000010700788c */ /* 0x000fd6000bf05270 */
[----:B------:R-:W-:Y:S02]  /*10e0*/  @UP0 ULDC.64 UR10, c[0x0][0xd58] ;  /* 0x00035600000a0ab9 */ /* 0x000fe40000000a00 */
[----:B------:R-:W-:-:S04]  /*10f0*/  UIMAD.WIDE.U32 UR4, UR9, UR10, URZ ;  /* 0x0000000a090472a5 */ /* 0x000fc8000f8e003f */
[----:B------:R-:W-:-:S04]  /*1100*/  @UP0 USHF.R.U32.HI UR6, URZ, UR11, UR5 ;  /* 0x0000000b3f060299 */ /* 0x000fc80008011605 */
[----:B------:R-:W-:-:S12]  /*1110*/  UIMAD UR4, UR6, UR7, URZ ;  /* 0x00000007060472a4 */ /* 0x000fd8000f8e023f */
.L_x_4054:
[----:B------:R-:W0:Y:S01]  /*1120*/  LDC.64 R4, c[0x0][0x418] ;  /* 0x00010600ff047b82 */ /* 0x000e220000000a00 */
[----:B------:R-:W-:Y:S01]  /*1130*/  ULDC UR37, c[0x0][0xd48] ;  /* 0x0003520000257ab9 */ /* 0x000fe20000000800 */
[----:B------:R-:W-:Y:S02]  /*1140*/  UIADD3 UR4, UR9, -UR4, URZ ;  /* 0x8000000409047290 */ /* 0x000fe4000fffe03f */
[----:B------:R-:W-:Y:S01]  /*1150*/  UISETP.NE.AND UP0, UPT, UR37, 0x1, UPT ;  /* 0x000000012500788c */ /* 0x000fe2000bf05270 */
[----:B------:R-:W-:Y:S01]  /*1160*/  ULDC UR5, c[0x0][0xd54] ;  /* 0x0003550000057ab9 */ /* 0x000fe20000000800 */
[----:B------:R-:W-:Y:S02]  /*1170*/  UISETP.NE.AND UP1, UPT, UR42, 0x1, UPT ;  /* 0x000000012a00788c */ /* 0x000fe4000bf25270 */
[----:B------:R-:W1:Y:S01]  /*1180*/  LDC R186, c[0x0][0x424] ;  /* 0x00010900ffba7b82 */ /* 0x000e620000000800 */
[----:B------:R-:W-:Y:S02]  /*1190*/  UIMAD UR8, UR8, UR5, UR4 ;  /* 0x00000005080872a4 */ /* 0x000fe4000f8e0204 */
[----:B------:R-:W-:Y:S01]  /*11a0*/  ULOP3.LUT UR6, URZ, UR6, URZ, 0x33, !UPT ;  /* 0x000000063f067292 */ /* 0x000fe2000f8e333f */
[----:B------:R-:W-:-:S03]  /*11b0*/  ULDC UR7, c[0x0][0xd3c] ;  /* 0x00034f0000077ab9 */ /* 0x000fc60000000800 */
[----:B------:R-:W-:Y:S01]  /*11c0*/  @UP0 ULDC UR4, c[0x0][0xd4c] ;  /* 0x0003530000040ab9 */ /* 0x000fe20000000800 */
[----:B------:R-:W2:Y:S01]  /*11d0*/  LDC R7, c[0x0][0x2f0] ;  /* 0x0000bc00ff077b82 */ /* 0x000ea20000000800 */
[----:B------:R-:W-:Y:S01]  /*11e0*/  UIMAD.WIDE.U32 UR4, UR8, UR4, URZ ;  /* 0x00000004080472a5 */ /* 0x000fe2000f8e003f */
[----:B------:R-:W-:Y:S01]  /*11f0*/  @UP0 ULDC UR9, c[0x0][0xd50] ;  /* 0x0003540000090ab9 */ /* 0x000fe20000000800 */
[----:B------:R-:W-:Y:S02]  /*1200*/  UMOV UR39, UR8 ;  /* 0x0000000800277c82 */ /* 0x000fe40008000000 */
[----:B------:R-:W-:Y:S02]  /*1210*/  @UP0 USHF.R.U32.HI UR39, URZ, UR9, UR5 ;  /* 0x000000093f270299 */ /* 0x000fe40008011605 */
[----:B------:R-:W-:Y:S01]  /*1220*/  UIADD3 UR6, UR6, UR7, URZ ;  /* 0x0000000706067290 */ /* 0x000fe2000fffe03f */
[----:B0-----:R-:W-:Y:S01]  /*1230*/  ISETP.NE.U32.AND P0, PT, R4, RZ, PT ;  /* 0x000000ff0400720c */ /* 0x001fe20003f05070 */
[----:B------:R-:W-:-:S02]  /*1240*/  UIADD3 UR4, -UR39, URZ, URZ ;  /* 0x0000003f27047290 */ /* 0x000fc4000fffe13f */
[----:B------:R-:W-:Y:S01]  /*1250*/  USHF.L.U32 UR38, UR6, 0x6, URZ ;  /* 0x0000000606267899 */ /* 0x000fe2000800063f */
[----:B------:R-:W-:Y:S01]  /*1260*/  ISETP.NE.AND.EX P0, PT, R5, RZ, PT, P0 ;  /* 0x000000ff0500720c */ /* 0x000fe20003f05300 */
[----:B------:R-:W-:-:S03]  /*1270*/  UIMAD UR37, UR37, UR4, UR8 ;  /* 0x00000004252572a4 */ /* 0x000fc6000f8e0208 */
[----:B-1----:R-:W-:Y:S02]  /*1280*/  SEL R186, R186, 0x1, P0 ;  /* 0x00000001baba7807 */ /* 0x002fe40000000000 */
[----:B------:R-:W-:-:S03]  /*1290*/  PLOP3.LUT P0, PT, PT, PT, UP1, 0x80, 0x0 ;  /* 0x000000000000781c */ /* 0x000fc60003f0f018 */
[----:B--2---:R-:W-:-:S05]  /*12a0*/  IMAD R0, R186, R7, 0x3f ;  /* 0x0000003fba007424 */ /* 0x004fca00078e0207 */
[----:B------:R-:W-:-:S04]  /*12b0*/  SHF.R.S32.HI R3, RZ, 0x1f, R0 ;  /* 0x0000001fff037819 */ /* 0x000fc80000011400 */
[----:B------:R-:W-:-:S04]  /*12c0*/  LEA.HI R3, R3, R0, RZ, 0x6 ;  /* 0x0000000003037211 */ /* 0x000fc800078f30ff */
[----:B------:R-:W-:Y:S01]  /*12d0*/  SHF.R.S32.HI R3, RZ, 0x6, R3 ;  /* 0x00000006ff037819 */ /* 0x000fe20000011403 */
[----:B------:R-:W-:Y:S06]  /*12e0*/  @!P0 BRA `(.L_x_4055) ;  /* 0x0000001c00548947 */ /* 0x000fec0003800000 */
[----:B------:R-:W0:Y:S01]  /*12f0*/  LDC R0, c[0x0][0x448] ;  /* 0x00011200ff007b82 */ /* 0x000e220000000800 */
[----:B------:R-:W-:Y:S01]  /*1300*/  UIADD3 UR4, UR38, 0x3f, URZ ;  /* 0x0000003f26047890 */ /* 0x000fe2000fffe03f */
[----:B------:R-:W-:Y:S02]  /*1310*/  CS2R R150, SRZ ;  /* 0x0000000000967805 */ /* 0x000fe4000001ff00 */
[----:B------:R-:W-:Y:S02]  /*1320*/  CS2R R148, SRZ ;  /* 0x0000000000947805 */ /* 0x000fe4000001ff00 */
[----:B------:R-:W-:Y:S02]  /*1330*/  CS2R R146, SRZ ;  /* 0x0000000000927805 */ /* 0x000fe4000001ff00 */
[----:B------:R-:W-:Y:S02]  /*1340*/  CS2R R144, SRZ ;  /* 0x0000000000907805 */ /* 0x000fe4000001ff00 */
[----:B------:R-:W-:-:S02]  /*1350*/  CS2R R142, SRZ ;  /* 0x00000000008e7805 */ /* 0x000fc4000001ff00 */
[----:B------:R-:W-:Y:S01]  /*1360*/  CS2R R140, SRZ ;  /* 0x00000000008c7805 */ /* 0x000fe2000001ff00 */
[----:B------:R-:W1:Y:S01]  /*1370*/  LDC R5, c[0x0][0x288] ;  /* 0x0000a200ff057b82 */ /* 0x000e620000000800 */
        /* <DEDUP_REMOVED lines=15> */
[----:B0-----:R-:W-:Y:S01]  /*1470*/  ISETP.NE.AND P0, PT, R0, 0x1, PT ;  /* 0x000000010000780c */ /* 0x001fe20003f05270 */
[----:B------:R-:W-:Y:S01]  /*1480*/  IMAD.U32 R0, RZ, RZ, UR4 ;  /* 0x00000004ff007e24 */ /* 0x000fe2000f8e00ff */
[----:B------:R-:W-:Y:S02]  /*1490*/  CS2R R110, SRZ ;  /* 0x00000000006e7805 */ /* 0x000fe4000001ff00 */
[----:B------:R-:W-:-:S02]  /*14a0*/  CS2R R160, SRZ ;  /* 0x0000000000a07805 */ /* 0x000fc4000001ff00 */
[----:B------:R-:W-:Y:S02]  /*14b0*/  CS2R R106, SRZ ;  /* 0x00000000006a7805 */ /* 0x000fe4000001ff00 */
[----:B------:R-:W-:Y:S02]  /*14c0*/  CS2R R162, SRZ ;  /* 0x0000000000a27805 */ /* 0x000fe4000001ff00 */
[----:B------:R-:W-:Y:S02]  /*14d0*/  CS2R R102, SRZ ;  /* 0x0000000000667805 */ /* 0x000fe4000001ff00 */
[----:B------:R-:W-:Y:S02]  /*14e0*/  CS2R R164, SRZ ;  /* 0x0000000000a47805 */ /* 0x000fe4000001ff00 */
[----:B-1----:R-:W-:Y:S02]  /*14f0*/  IADD3 R5, -R5, 0x40, RZ ;  /* 0x0000004005057810 */ /* 0x002fe40007ffe1ff */
[----:B------:R-:W-:-:S02]  /*1500*/  CS2R R98, SRZ ;  /* 0x0000000000627805 */ /* 0x000fc4000001ff00 */
[----:B------:R-:W-:Y:S02]  /*1510*/  CS2R R166, SRZ ;  /* 0x0000000000a67805 */ /* 0x000fe4000001ff00 */
[----:B------:R-:W-:Y:S02]  /*1520*/  CS2R R94, SRZ ;  /* 0x00000000005e7805 */ /* 0x000fe4000001ff00 */
[----:B------:R-:W-:Y:S01]  /*1530*/  CS2R R170, SRZ ;  /* 0x0000000000aa7805 */ /* 0x000fe2000001ff00 */
[----:B------:R-:W0:Y:S01]  /*1540*/  @P0 LDC R4, c[0x0][0x44c] ;  /* 0x00011300ff040b82 */ /* 0x000e220000000800 */
[----:B------:R-:W-:Y:S01]  /*1550*/  IMAD R5, R186, R7, R5 ;  /* 0x00000007ba057224 */ /* 0x000fe200078e0205 */
[----:B------:R-:W-:Y:S01]  /*1560*/  CS2R R90, SRZ ;  /* 0x00000000005a7805 */ /* 0x000fe2000001ff00 */
[----:B------:R-:W-:Y:S01]  /*1570*/  IMAD.MOV.U32 R169, RZ, RZ, RZ ;  /* 0x000000ffffa97224 */ /* 0x000fe200078e00ff */
[----:B------:R-:W-:Y:S02]  /*1580*/  CS2R R172, SRZ ;  /* 0x0000000000ac7805 */ /* 0x000fe4000001ff00 */
[----:B------:R-:W-:-:S02]  /*1590*/  CS2R R86, SRZ ;  /* 0x0000000000567805 */ /* 0x000fc4000001ff00 */
[----:B------:R-:W-:Y:S02]  /*15a0*/  CS2R R174, SRZ ;  /* 0x0000000000ae7805 */ /* 0x000fe4000001ff00 */
[----:B------:R-:W-:Y:S01]  /*15b0*/  CS2R R82, SRZ ;  /* 0x0000000000527805 */ /* 0x000fe2000001ff00 */
[----:B------:R-:W1:Y:S01]  /*15c0*/  @P0 LDC R9, c[0x0][0x450] ;  /* 0x00011400ff090b82 */ /* 0x000e620000000800 */
        /* <DEDUP_REMOVED lines=26> */
[----:B------:R-:W-:Y:S02]  /*1770*/  CS2R R212, SRZ ;  /* 0x0000000000d47805 */ /* 0x000fe4000001ff00 */
[----:B------:R-:W-:Y:S01]  /*1780*/  CS2R R34, SRZ ;  /* 0x0000000000227805 */ /* 0x000fe2000001ff00 */
[----:B------:R-:W-:Y:S01]  /*1790*/  IMAD.IADD R0, R5, 0x1, R0 ;  /* 0x0000000105007824 */ /* 0x000fe200078e0200 */
[----:B------:R-:W-:Y:S01]  /*17a0*/  CS2R R30, SRZ ;  /* 0x00000000001e7805 */ /* 0x000fe2000001ff00 */
[----:B------:R-:W-:Y:S01]  /*17b0*/  IMAD.MOV.U32 R6, RZ, RZ, RZ ;  /* 0x000000ffff067224 */ /* 0x000fe200078e00ff */
[----:B------:R-:W-:Y:S01]  /*17c0*/  CS2R R26, SRZ ;  /* 0x00000000001a7805 */ /* 0x000fe2000001ff00 */
[----:B------:R-:W-:Y:S01]  /*17d0*/  IMAD.MOV.U32 R21, RZ, RZ, RZ ;  /* 0x000000ffff157224 */ /* 0x000fe200078e00ff */
[----:B------:R-:W-:-:S04]  /*17e0*/  SHF.R.S32.HI R5, RZ, 0x1f, R0 ;  /* 0x0000001fff057819 */ /* 0x000fc80000011400 */
[----:B------:R-:W-:Y:S01]  /*17f0*/  LEA.HI R5, R5, R0, RZ, 0x6 ;  /* 0x0000000005057211 */ /* 0x000fe200078f30ff */
[----:B------:R-:W-:-:S03]  /*1800*/  IMAD.MOV.U32 R0, RZ, RZ, RZ ;  /* 0x000000ffff007224 */ /* 0x000fc600078e00ff */
[----:B------:R-:W-:-:S04]  /*1810*/  SHF.R.S32.HI R4, RZ, 0x6, R5 ;  /* 0x00000006ff047819 */ /* 0x000fc80000011405 */
[----:B------:R-:W-:Y:S01]  /*1820*/  VIMNMX R4, R3, R4, PT ;  /* 0x0000000403047248 */ /* 0x000fe20003fe0100 */
[----:B------:R-:W-:-:S03]  /*1830*/  IMAD.MOV.U32 R3, RZ, RZ, RZ ;  /* 0x000000ffff037224 */ /* 0x000fc600078e00ff */
[----:B------:R-:W-:-:S13]  /*1840*/  ISETP.GE.AND P1, PT, R4, 0x1, PT ;  /* 0x000000010400780c */ /* 0x000fda0003f26270 */
[----:B------:R-:W-:Y:S05]  /*1850*/  @!P1 BRA `(.L_x_4056) ;  /* 0x000000b400849947 */ /* 0x000fea0003800000 */
[----:B------:R-:W0:Y:S01]  /*1860*/  SHFL.IDX PT, R0, R216, RZ, 0x1f ;  /* 0x00001fffd8007589 */ /* 0x000e2200000e0000 */
        /* <DEDUP_REMOVED lines=9> */
[----:B------:R-:W-:Y:S01]  /*1900*/  UMOV UR7, 0x40000040 ;  /* 0x4000004000077882 */ /* 0x000fe20000000000 */
[----:B------:R-:W-:Y:S02]  /*1910*/  PLOP3.LUT P2, PT, PT, PT, UP0, 0x80, 0x0 ;  /* 0x000000000000781c */ /* 0x000fe40003f4f008 */
[----:B0-----:R-:W-:-:S04]  /*1920*/  LEA.HI R3, R0, R0, RZ, 0x1 ;  /* 0x0000000000037211 */ /* 0x001fc800078f08ff */
[----:B------:R-:W-:Y:S01]  /*1930*/  LOP3.LUT R3, R3, 0x1fffe, RZ, 0xc0, !PT ;  /* 0x0001fffe03037812 */ /* 0x000fe200078ec0ff */
[----:B------:R-:W-:-:S04]  /*1940*/  WARPGROUP.ARRIVE ;  /* 0x00000000000079c5 */ /* 0x000fc80000000000 */
        /* <DEDUP_REMOVED lines=9> */
[C---:B------:R-:W-:Y:S01]  /*19e0*/  R2UR UR8, R3.reuse ;  /* 0x00000000030872ca */ /* 0x040fe200000e0000 */
[----:B------:R-:W-:Y:S01]  /*19f0*/  VIADD R6, R3, 0x2 ;  /* 0x0000000203067836 */ /* 0x000fe20000000000 */
[----:B------:R-:W-:-:S04]  /*1a00*/  LOP3.LUT R7, R0, 0x2000000, RZ, 0xfc, !PT ;  /* 0x0200000000077812 */ /* 0x000fc800078efcff */
[----:B------:R-:W-:Y:S01]  /*1a10*/  R2UR UR12, R6 ;  /* 0x00000000060c72ca */ /* 0x000fe200000e0000 */
[----:B------:R-:W-:Y:S02]  /*1a20*/  IMAD R0, R2, 0x1000, R7 ;  /* 0x0000100002007824 */ /* 0x000fe400078e0207 */
[C---:B------:R-:W-:Y:S02]  /*1a30*/  VIADD R6, R3.reuse, 0x4 ;  /* 0x0000000403067836 */ /* 0x040fe40000000000 */
[C---:B------:R-:W-:Y:S01]  /*1a40*/  VIADD R5, R0.reuse, 0x80 ;  /* 0x0000008000057836 */ /* 0x040fe20000000000 */
[----:B------:R-:W-:Y:S01]  /*1a50*/  R2UR UR10, R0 ;  /* 0x00000000000a72ca */ /* 0x000fe200000e0000 */
[----:B------:R-:W-:Y:S01]  /*1a60*/  VIADD R3, R3, 0x6 ;  /* 0x0000000603037836 */ /* 0x000fe20000000000 */
[----:B------:R-:W-:Y:S02]  /*1a70*/  R2UR UR16, R6 ;  /* 0x00000000061072ca */ /* 0x000fe400000e0000 */
[----:B------:R-:W-:Y:S01]  /*1a80*/  R2UR UR14, R5 ;  /* 0x00000000050e72ca */ /* 0x000fe200000e0000 */
[C---:B------:R-:W-:Y:S01]  /*1a90*/  VIADD R5, R0.reuse, 0x100 ;  /* 0x0000010000057836 */ /* 0x040fe20000000000 */
[----:B------:R-:W-:Y:S01]  /*1aa0*/  R2UR UR4, R3 ;  /* 0x00000000030472ca */ /* 0x000fe200000e0000 */
[----:B------:R-:W-:-:S03]  /*1ab0*/  VIADD R0, R0, 0x180 ;  /* 0x0000018000007836 */ /* 0x000fc60000000000 */
[----:B------:R-:W-:Y:S02]  /*1ac0*/  R2UR UR18, R5 ;  /* 0x00000000051272ca */ /* 0x000fe400000e0000 */
[----:B------:R-:W-:Y:S01]  /*1ad0*/  R2UR UR6, R0 ;  /* 0x00000000000672ca */ /* 0x000fe200000e0000 */
[----:B------:R-:W-:Y:S03]  /*1ae0*/  HGMMA.64x256x16.F32.BF16 R24, gdesc[UR8].tnspB, RZ, !UPT, gsb0 ;  /* 0x43e00000081879f0 */ /* 0x000fe6000c0018ff */
        /* <DEDUP_REMOVED lines=16> */
.L_x_4057:
[----:B------:R-:W-:Y:S01]  /*1bf0*/  IMAD R0, R2, 0x8, R17 ;  /* 0x0000000802007824 */ /* 0x000fe200078e0211 */
[----:B------:R-:W-:-:S03]  /*1c00*/  ISETP.GE.AND P0, PT, R4, 0x2, PT ;  /* 0x000000020400780c */ /* 0x000fc60003f06270 */
[----:B------:R-:W-:-:S05]  /*1c10*/  VIADD R0, R0, 0x38860 ;  /* 0x0003886000007836 */ /* 0x000fca0000000000 */
[----:B------:R-:W-:-:S04]  /*1c20*/  PRMT R0, R219, 0x654, R0 ;  /* 0x00000654db007816 */ /* 0x000fc80000000000 */
[----:B------:R0:W-:Y:S01]  /*1c30*/  SYNCS.ARRIVE.TRANS64.RED.A1T0 RZ, [R0+URZ], RZ ;  /* 0x000000ff00ff79a7 */ /* 0x0001e2000810043f */
[----:B------:R-:W-:Y:S05]  /*1c40*/  @!P0 BRA `(.L_x_4058) ;  /* 0x0000000800c08947 */ /* 0x000fea0003800000 */
[----:B------:R-:W-:-:S07]  /*1c50*/  VIADD R4, R4, 0xfffffffe ;  /* 0xfffffffe04047836 */ /* 0x000fce0000000000 */
.L_x_4060:
[----:B------:R-:W-:Y:S01]  /*1c60*/  BAR.SYNC.DEFER_BLOCKING 0xe, 0x100 ;  /* 0x0384000000007b1d */ /* 0x000fe20000010000 */
[----:B01----:R-:W-:Y:S01]  /*1c70*/  IMAD R0, R2, 0x40, R22 ;  /* 0x0000004002007824 */ /* 0x003fe200078e0216 */
[----:B------:R-:W-:Y:S01]  /*1c80*/  ISETP.GT.AND P1, PT, R4, RZ, PT ;  /* 0x000000ff0400720c */ /* 0x000fe20003f24270 */
[----:B------:R-:W-:Y:S02]  /*1c90*/  VIADD R2, R2, 0x1 ;  /* 0x0000000102027836 */ /* 0x000fe40000000000 */
[----:B------:R-:W-:Y:S01]  /*1ca0*/  IMAD R0, R0, 0x4, R17 ;  /* 0x0000000400007824 */ /* 0x000fe200078e0211 */
[----:B------:R-:W-:Y:S01]  /*1cb0*/  UMOV UR11, 0x40000040 ;  /* 0x40000040000b7882 */ /* 0x000fe20000000000 */
[----:B------:R-:W-:Y:S01]  /*1cc0*/  UMOV UR15, 0x40000040 ;  /* 0x40000040000f7882 */ /* 0x000fe20000000000 */
[----:B------:R-:W-:Y:S01]  /*1cd0*/  ISETP.NE.AND P0, PT, R2, 0x2, PT ;  /* 0x000000020200780c */ /* 0x000fe20003f05270 */
[----:B------:R-:W-:Y:S01]  /*1ce0*/  UMOV UR19, 0x40000040 ;  /* 0x4000004000137882 */ /* 0x000fe20000000000 */
[----:B------:R-:W-:Y:S01]  /*1cf0*/  UMOV UR7, 0x40000040 ;  /* 0x4000004000077882 */ /* 0x000fe20000000000 */
[----:B------:R-:W-:Y:S01]  /*1d00*/  VIADD R4, R4, 0xffffffff ;  /* 0xffffffff04047836 */ /* 0x000fe20000000000 */
[----:B------:R-:W-:Y:S01]  /*1d10*/  SEL R2, R2, RZ, P0 ;  /* 0x000000ff02027207 */ /* 0x000fe20000000000 */
[----:B------:R-:W0:Y:S04]  /*1d20*/  LDS R3, [R0+0x38400] ;  /* 0x0384000000037984 */ /* 0x000e280000000800 */
[----:B------:R1:W2:Y:S02]  /*1d30*/  LDS R5, [R0+0x38420] ;  /* 0x0384200000057984 */ /* 0x0002a40000000800 */
[----:B-1----:R-:W-:-:S05]  /*1d40*/  IMAD R0, R2, 0x1000, R7 ;  /* 0x0000100002007824 */ /* 0x002fca00078e0207 */
[----:B------:R-:W-:Y:S01]  /*1d50*/  R2UR UR10, R0 ;  /* 0x00000000000a72ca */ /* 0x000fe200000e0000 */
        /* <DEDUP_REMOVED lines=129> */
[----:B------:R-:W-:Y:S01]  /*2570*/  WARPGROUP.ARRIVE ;  /* 0x00000000000079c5 */ /* 0x000fe20000000000 */
[----:B------:R-:W-:Y:S01]  /*2580*/  R2UR UR14, R3 ;  /* 0x00000000030e72ca */ /* 0x000fe200000e0000 */
[C---:B------:R-:W-:Y:S02]  /*2590*/  VIADD R3, R0.reuse, 0x100 ;  /* 0x0000010000037836 */ /* 0x040fe40000000000 */
[----:B------:R-:W-:Y:S02]  /*25a0*/  VIADD R0, R0, 0x180 ;  /* 0x0000018000007836 */ /* 0x000fe40000000000 */
[----:B------:R-:W-:Y:S01]  /*25b0*/  HGMMA.64x256x16.F32.BF16 R24, gdesc[UR8].tnspB, R24, gsb0 ;  /* 0x43e00000081879f0 */ /* 0x000fe20008001818 */
[----:B------:R-:W-:Y:S02]  /*25c0*/  R2UR UR18, R3 ;  /* 0x00000000031272ca */ /* 0x000fe400000e0000 */
[----:B------:R-:W-:Y:S02]  /*25d0*/  R2UR UR6, R0 ;  /* 0x00000000000672ca */ /* 0x000fe400000e0000 */
[----:B------:R-:W-:-:S04]  /*25e0*/  SEL R3, RZ, 0x1, P0 ;  /* 0x00000001ff037807 */ /* 0x000fc80000000000 */
[----:B------:R-:W-:Y:S01]  /*25f0*/  LOP3.LUT R16, R16, R3, RZ, 0x3c, !PT ;  /* 0x0000000310107212 */ /* 0x000fe200078e3cff */
        /* <DEDUP_REMOVED lines=16> */
.L_x_4059:
[----:B------:R-:W-:-:S04]  /*2700*/  IMAD R0, R2, 0x8, R17 ;  /* 0x0000000802007824 */ /* 0x000fc800078e0211 */
[----:B------:R-:W-:-:S05]  /*2710*/  VIADD R0, R0, 0x38860 ;  /* 0x0003886000007836 */ /* 0x000fca0000000000 */
[----:B------:R-:W-:-:S04]  /*2720*/  PRMT R0, R219, 0x654, R0 ;  /* 0x00000654db007816 */ /* 0x000fc80000000000 */
[----:B------:R1:W-:Y:S01]  /*2730*/  SYNCS.ARRIVE.TRANS64.RED.A1T0 RZ, [R0+URZ], RZ ;  /* 0x000000ff00ff79a7 */ /* 0x0003e2000810043f */
[----:B------:R-:W-:Y:S05]  /*2740*/  @P1 BRA `(.L_x_4060) ;  /* 0xfffffff400441947 */ /* 0x000fea000383ffff */
.L_x_4058:
[----:B------:R-:W-:Y:S01]  /*2750*/  BAR.SYNC.DEFER_BLOCKING 0xe, 0x100 ;  /* 0x0384000000007b1d */ /* 0x000fe20000010000 */
[C---:B01----:R-:W-:Y:S01]  /*2760*/  IMAD R0, R2.reuse, 0x40, R22 ;  /* 0x0000004002007824 */ /* 0x043fe200078e0216 */
[----:B------:R-:W-:Y:S01]  /*2770*/  PLOP3.LUT P0, PT, PT, PT, PT, 0x8, 0x0 ;  /* 0x000000000000781c */ /* 0x000fe20003f0e170 */
[----:B------:R-:W-:Y:S02]  /*2780*/  VIADD R2, R2, 0x1 ;  /* 0x0000000102027836 */ /* 0x000fe40000000000 */
[----:B------:R-:W-:-:S03]  /*2790*/  IMAD R17, R0, 0x4, R17 ;  /* 0x0000000400117824 */ /* 0x000fc600078e0211 */
[----:B------:R-:W-:-:S04]  /*27a0*/  ISETP.NE.AND P1, PT, R2, 0x2, PT ;  /* 0x000000020200780c */ /* 0x000fc80003f25270 */
[----:B------:R-:W-:Y:S02]  /*27b0*/  SEL R5, RZ, 0x1, P1 ;  /* 0x00000001ff057807 */ /* 0x000fe40000800000 */
[----:B------:R-:W-:Y:S02]  /*27c0*/  SEL R2, R2, RZ, P1 ;  /* 0x000000ff02027207 */ /* 0x000fe40000800000 */
[----:B------:R-:W-:Y:S01]  /*27d0*/  LOP3.LUT R16, R16, R5, RZ, 0x3c, !PT ;  /* 0x0000000510107212 */ /* 0x000fe200078e3cff */
        /* <DEDUP_REMOVED lines=134> */
.L_x_4055:
        /* <DEDUP_REMOVED lines=24> */
[----:B0-----:R-:W-:Y:S02]  /*31c0*/  ISETP.NE.AND P0, PT, R220, 0x1, PT ;  /* 0x00000001dc00780c */ /* 0x001fe40003f05270 */
[----:B------:R-:W-:Y:S02]  /*31d0*/  CS2R R110, SRZ ;  /* 0x00000000006e7805 */ /* 0x000fe4000001ff00 */
[----:B------:R-:W-:-:S02]  /*31e0*/  CS2R R160, SRZ ;  /* 0x0000000000a07805 */ /* 0x000fc4000001ff00 */
[----:B------:R-:W-:Y:S02]  /*31f0*/  CS2R R106, SRZ ;  /* 0x00000000006a7805 */ /* 0x000fe4000001ff00 */
[----:B------:R-:W-:Y:S02]  /*3200*/  CS2R R162, SRZ ;  /* 0x0000000000a27805 */ /* 0x000fe4000001ff00 */
[----:B------:R-:W-:Y:S02]  /*3210*/  CS2R R102, SRZ ;  /* 0x0000000000667805 */ /* 0x000fe4000001ff00 */
[----:B------:R-:W-:Y:S02]  /*3220*/  CS2R R164, SRZ ;  /* 0x0000000000a47805 */ /* 0x000fe4000001ff00 */
[----:B------:R-:W-:Y:S02]  /*3230*/  CS2R R98, SRZ ;  /* 0x0000000000627805 */ /* 0x000fe4000001ff00 */
[----:B-1----:R-:W-:-:S02]  /*3240*/  IADD3 R6, -R4, 0x40, RZ ;  /* 0x0000004004067810 */ /* 0x002fc40007ffe1ff */
[----:B------:R-:W-:Y:S02]  /*3250*/  CS2R R166, SRZ ;  /* 0x0000000000a67805 */ /* 0x000fe4000001ff00 */
[----:B------:R-:W-:Y:S02]  /*3260*/  CS2R R94, SRZ ;  /* 0x00000000005e7805 */ /* 0x000fe4000001ff00 */
[----:B------:R-:W-:Y:S02]  /*3270*/  CS2R R170, SRZ ;  /* 0x0000000000aa7805 */ /* 0x000fe4000001ff00 */
[----:B------:R-:W-:Y:S01]  /*3280*/  CS2R R90, SRZ ;  /* 0x00000000005a7805 */ /* 0x000fe2000001ff00 */
[----:B------:R-:W0:Y:S01]  /*3290*/  @P0 LDC R0, c[0x0][0x44c] ;  /* 0x00011300ff000b82 */ /* 0x000e220000000800 */
[----:B------:R-:W-:Y:S01]  /*32a0*/  IMAD R7, R186, R7, R6 ;  /* 0x00000007ba077224 */ /* 0x000fe200078e0206 */
[----:B------:R-:W-:Y:S01]  /*32b0*/  CS2R R172, SRZ ;  /* 0x0000000000ac7805 */ /* 0x000fe2000001ff00 */
[----:B------:R-:W-:Y:S01]  /*32c0*/  IMAD.MOV.U32 R169, RZ, RZ, RZ ;  /* 0x000000ffffa97224 */ /* 0x000fe200078e00ff */
        /* <DEDUP_REMOVED lines=23> */
[----:B------:R-:W-:Y:S01]  /*3440*/  CS2R R46, SRZ ;  /* 0x00000000002e7805 */ /* 0x000fe2000001ff00 */
[----:B------:R-:W-:Y:S01]  /*3450*/  IMAD.U32 R0, RZ, RZ, UR4 ;  /* 0x00000004ff007e24 */ /* 0x000fe2000f8e00ff */
[----:B------:R-:W-:Y:S02]  /*3460*/  CS2R R208, SRZ ;  /* 0x0000000000d07805 */ /* 0x000fe4000001ff00 */
[----:B------:R-:W-:Y:S02]  /*3470*/  CS2R R42, SRZ ;  /* 0x00000000002a7805 */ /* 0x000fe4000001ff00 */
[----:B------:R-:W-:Y:S02]  /*3480*/  CS2R R210, SRZ ;  /* 0x0000000000d27805 */ /* 0x000fe4000001ff00 */
[----:B-1----:R-:W-:-:S02]  /*3490*/  @P0 SHF.R.U32.HI R0, RZ, R5, R4 ;  /* 0x00000005ff000219 */ /* 0x002fc40000011604 */
        /* <DEDUP_REMOVED lines=45> */
.L_x_4061:
[----:B------:R-:W-:Y:S01]  /*3770*/  ULEA.HI UR4, UR36, UR36, URZ, 0x1 ;  /* 0x0000002424047291 */ /* 0x000fe2000f8f083f */
[----:B------:R-:W-:-:S03]  /*3780*/  IMAD.U32 R0, RZ, RZ, UR40 ;  /* 0x00000028ff007e24 */ /* 0x000fc6000f8e00ff */
[----:B------:R-:W-:Y:S02]  /*3790*/  ULOP3.LUT UR4, UR4, 0xfffffffe, URZ, 0xc0, !UPT ;  /* 0xfffffffe04047892 */ /* 0x000fe4000f8ec03f */
[----:B------:R-:W-:Y:S02]  /*37a0*/  ISETP.NE.AND P0, PT, R0, 0x3, PT ;  /* 0x000000030000780c */ /* 0x000fe40003f05270 */
[----:B------:R-:W-:-:S06]  /*37b0*/  UIADD3 UR4, UR36, -UR4, URZ ;  /* 0x8000000424047290 */ /* 0x000fcc000fffe03f */
[----:B------:R-:W-:-:S05]  /*37c0*/  IMAD.U32 R4, RZ, RZ, UR4 ;  /* 0x00000004ff047e24 */ /* 0x000fca000f8e00ff */
[----:B------:R-:W-:-:S04]  /*37d0*/  SHF.L.U32 R4, R4, 0x1f, RZ ;  /* 0x0000001f04047819 */ /* 0x000fc800000006ff */
[----:B------:R-:W0:Y:S02]  /*37e0*/  SYNCS.PHASECHK.TRANS64.TRYWAIT P1, [R17+URZ+0x38800], R4 ;  /* 0x03880004110075a7 */ /* 0x000e24000802017f */
[----:B0-----:R-:W-:Y:S05]  /*37f0*/  @!P1 BRA `(.L_x_4062) ;  /* 0x0000010c00c89947 */ /* 0x001fea0003800000 */
.L_x_4176:
[----:B------:R-:W-:Y:S05]  /*3800*/  @!P0 BRA `(.L_x_4063) ;  /* 0x0000000000048947 */ /* 0x000fea0003800000 */
[----:B------:R-:W-:Y:S01]  /*3810*/  BPT.TRAP 0x1 ;  /* 0x000000040000795c */ /* 0x000fe20000300000 */
.L_x_4063:
[----:B------:R-:W-:Y:S01]  /*3820*/  IMAD R9, R2, 0x8, R17 ;  /* 0x0000000802097824 */ /* 0x000fe200078e0211 */
[----:B------:R-:W-:-:S04]  /*3830*/  SHF.L.U32 R6, R16, 0x1f, RZ ;  /* 0x0000001f10067819 */ /* 0x000fc800000006ff */
[----:B------:R1:W2:Y:S01]  /*3840*/  SYNCS.PHASECHK.TRANS64.TRYWAIT P1, [R9+URZ+0x38830], R6 ;  /* 0x03883006090075a7 */ /* 0x0002a2000802017f */
[----:B------:R-:W-:Y:S05]  /*3850*/  @!P0 BRA `(.L_x_4064) ;  /* 0x0000000000048947 */ /* 0x000fea0003800000 */
[----:B------:R-:W-:Y:S01]  /*3860*/  BPT.TRAP 0x1 ;  /* 0x000000040000795c */ /* 0x000fe20000300000 */
.L_x_4064:
[----:B------:R-:W-:-:S05]  /*3870*/  VIADD R0, R17, 0x22400 ;  /* 0x0002240011007836 */ /* 0x000fca0000000000 */
[----:B------:R-:W-:-:S04]  /*3880*/  SHF.R.U32.HI R0, RZ, 0x4, R0 ;  /* 0x00000004ff007819 */ /* 0x000fc80000011600 */
[----:B------:R-:W-:Y:S01]  /*3890*/  LOP3.LUT R0, R0, 0x3fff, RZ, 0xc0, !PT ;  /* 0x00003fff00007812 */ /* 0x000fe200078ec0ff */
[----:B--2---:R-:W-:Y:S06]  /*38a0*/  @P1 BRA `(.L_x_4065) ;  /* 0x0000000000081947 */ /* 0x004fec0003800000 */
[----:B------:R-:W2:Y:S02]  /*38b0*/  SYNCS.PHASECHK.TRANS64.TRYWAIT P1, [R9+URZ+0x38830], R6 ;  /* 0x03883006090075a7 */ /* 0x000ea4000802017f */
[----:B--2---:R-:W-:Y:S05]  /*38c0*/  @!P1 BRA `(.L_x_4066) ;  /* 0x0000010c00a89947 */ /* 0x004fea0003800000 */
.L_x_4065:
[----:B------:R-:W-:Y:S05]  /*38d0*/  WARPSYNC.ALL ;  /* 0x0000000000007948 */ /* 0x000fea0003800000 */
[----:B------:R-:W-:Y:S01]  /*38e0*/  LOP3.LUT R0, R0, 0x10000, RZ, 0xfc, !PT ;  /* 0x0001000000007812 */ /* 0x000fe200078efcff */
[----:B------:R-:W-:Y:S01]  /*38f0*/  VIADD R3, R17, 0x20400 ;  /* 0x0002040011037836 */ /* 0x000fe20000000000 */
[----:B------:R-:W-:-:S03]  /*3900*/  WARPGROUP.ARRIVE ;  /* 0x00000000000079c5 */ /* 0x000fc60000000000 */
[----:B------:R-:W-:Y:S01]  /*3910*/  IMAD R5, R2, 0x200, R0 ;  /* 0x0000020002057824 */ /* 0x000fe200078e0200 */
[----:B------:R-:W-:Y:S01]  /*3920*/  UMOV UR11, 0x40000040 ;  /* 0x40000040000b7882 */ /* 0x000fe20000000000 */
[----:B------:R-:W-:Y:S01]  /*3930*/  UMOV UR9, 0x40000040 ;  /* 0x4000004000097882 */ /* 0x000fe20000000000 */
[----:B------:R-:W-:Y:S01]  /*3940*/  SHF.R.U32.HI R3, RZ, 0x4, R3 ;  /* 0x00000004ff037819 */ /* 0x000fe20000011603 */
[----:B------:R-:W-:Y:S01]  /*3950*/  UMOV UR15, 0x40000040 ;  /* 0x40000040000f7882 */ /* 0x000fe20000000000 */
[----:B------:R-:W-:Y:S01]  /*3960*/  R2UR UR10, R5 ;  /* 0x00000000050a72ca */ /* 0x000fe200000e0000 */
[----:B------:R-:W-:Y:S01]  /*3970*/  UMOV UR13, 0x40000040 ;  /* 0x40000040000d7882 */ /* 0x000fe20000000000 */
[----:B------:R-:W-:Y:S01]  /*3980*/  LOP3.LUT R3, R3, 0x3fff, RZ, 0xc0, !PT ;  /* 0x00003fff03037812 */ /* 0x000fe200078ec0ff */
[----:B------:R-:W-:Y:S01]  /*3990*/  UMOV UR19, 0x40000040 ;  /* 0x4000004000137882 */ /* 0x000fe20000000000 */
[----:B------:R-:W-:Y:S01]  /*39a0*/  UMOV UR17, 0x40000040 ;  /* 0x4000004000117882 */ /* 0x000fe20000000000 */
[----:B------:R-:W-:Y:S01]  /*39b0*/  UMOV UR23, 0x40000040 ;  /* 0x4000004000177882 */ /* 0x000fe20000000000 */
[----:B------:R-:W-:Y:S01]  /*39c0*/  LOP3.LUT R3, R3, 0x10000, RZ, 0xfc, !PT ;  /* 0x0001000003037812 */ /* 0x000fe200078efcff */
[----:B------:R-:W-:-:S03]  /*39d0*/  UMOV UR21, 0x40000040 ;  /* 0x4000004000157882 */ /* 0x000fc60000000000 */
[C---:B------:R-:W-:Y:S01]  /*39e0*/  R2UR UR8, R3.reuse ;  /* 0x00000000030872ca */ /* 0x040fe200000e0000 */
[----:B------:R-:W-:Y:S02]  /*39f0*/  VIADD R5, R3, 0x2 ;  /* 0x0000000203057836 */ /* 0x000fe40000000000 */
[----:B------:R-:W-:Y:S02]  /*3a00*/  UIADD3 UR14, UR10, 0x2, URZ ;  /* 0x000000020a0e7890 */ /* 0x000fe4000fffe03f */
[----:B------:R-:W-:Y:S01]  /*3a10*/  UIADD3 UR18, UR10, 0x4, URZ ;  /* 0x000000040a127890 */ /* 0x000fe2000fffe03f */
[----:B------:R-:W-:Y:S01]  /*3a20*/  R2UR UR12, R5 ;  /* 0x00000000050c72ca */ /* 0x000fe200000e0000 */
[C---:B------:R-:W-:Y:S01]  /*3a30*/  VIADD R5, R3.reuse, 0x4 ;  /* 0x0000000403057836 */ /* 0x040fe20000000000 */
[----:B------:R-:W-:Y:S01]  /*3a40*/  UIADD3 UR22, UR10, 0x6, URZ ;  /* 0x000000060a167890 */ /* 0x000fe2000fffe03f */
[----:B------:R-:W-:-:S03]  /*3a50*/  VIADD R3, R3, 0x6 ;  /* 0x0000000603037836 */ /* 0x000fc60000000000 */
[----:B------:R-:W-:Y:S01]  /*3a60*/  R2UR UR16, R5 ;  /* 0x00000000051072ca */ /* 0x000fe200000e0000 */
[----:B------:R-:W-:Y:S01]  /*3a70*/  HGMMA.64x64x16.F32.BF16 R24, gdesc[UR8], RZ, !UPT, gsb0 ;  /* 0x00e00000081879f0 */ /* 0x000fe2000c0018ff */
[----:B------:R-:W-:Y:S02]  /*3a80*/  R2UR UR20, R3 ;  /* 0x00000000031472ca */ /* 0x000fe400000e0000 */
        /* <DEDUP_REMOVED lines=10> */
[----:B------:R-:W3:Y:S02]  /*3b30*/  SYNCS.PHASECHK.TRANS64.TRYWAIT P1, [R17+URZ+0x38810], R4 ;  /* 0x03881004110075a7 */ /* 0x000ee4000802017f */
[----:B---3--:R-:W-:Y:S05]  /*3b40*/  @!P1 BRA `(.L_x_4067) ;  /* 0x0000010c001c9947 */ /* 0x008fea0003800000 */
.L_x_4177:
[----:B------:R-:W-:Y:S05]  /*3b50*/  @!P0 BRA `(.L_x_4068) ;  /* 0x0000000000048947 */ /* 0x000fea0003800000 */
[----:B------:R-:W-:Y:S01]  /*3b60*/  BPT.TRAP 0x1 ;  /* 0x000000040000795c */ /* 0x000fe20000300000 */
.L_x_4068:
[----:B------:R4:W0:Y:S01]  /*3b70*/  SYNCS.PHASECHK.TRANS64.TRYWAIT P1, [R9+URZ+0x38850], R6 ;  /* 0x03885006090075a7 */ /* 0x000822000802017f */
[----:B------:R-:W-:Y:S05]  /*3b80*/  @!P0 BRA `(.L_x_4069) ;  /* 0x0000000000048947 */ /* 0x000fea0003800000 */
[----:B------:R-:W-:Y:S01]  /*3b90*/  BPT.TRAP 0x1 ;  /* 0x000000040000795c */ /* 0x000fe20000300000 */
.L_x_4069:
[C---:B------:R-:W-:Y:S02]  /*3ba0*/  VIADD R3, R17.reuse, 0x400 ;  /* 0x0000040011037836 */ /* 0x040fe40000000000 */
[----:B0--3--:R-:W-:-:S03]  /*3bb0*/  VIADD R4, R17, 0x26400 ;  /* 0x0002640011047836 */ /* 0x009fc60000000000 */
[----:B------:R-:W-:Y:S02]  /*3bc0*/  SHF.R.U32.HI R3, RZ, 0x4, R3 ;  /* 0x00000004ff037819 */ /* 0x000fe40000011603 */
[----:B------:R-:W-:Y:S02]  /*3bd0*/  SHF.R.U32.HI R4, RZ, 0x4, R4 ;  /* 0x00000004ff047819 */ /* 0x000fe40000011604 */
[----:B------:R-:W-:Y:S02]  /*3be0*/  LOP3.LUT R3, R3, 0x3fff, RZ, 0xc0, !PT ;  /* 0x00003fff03037812 */ /* 0x000fe400078ec0ff */
[----:B------:R-:W-:Y:S02]  /*3bf0*/  LOP3.LUT R5, R4, 0x3fff, RZ, 0xc0, !PT ;  /* 0x00003fff04057812 */ /* 0x000fe400078ec0ff */
[----:B------:R-:W-:Y:S02]  /*3c00*/  LOP3.LUT R4, R3, 0x10000, RZ, 0xfc, !PT ;  /* 0x0001000003047812 */ /* 0x000fe400078efcff */
[----:B------:R-:W-:-:S03]  /*3c10*/  LOP3.LUT R3, R5, 0x10000, RZ, 0xfc, !PT ;  /* 0x0001000005037812 */ /* 0x000fc600078efcff */
[----:B------:R-:W-:Y:S01]  /*3c20*/  IMAD R5, R2, 0x1000, R4 ;  /* 0x0000100002057824 */ /* 0x000fe200078e0204 */
[----:B------:R-:W-:Y:S06]  /*3c30*/  @P1 BRA `(.L_x_4070) ;  /* 0x0000000000081947 */ /* 0x000fec0003800000 */
[----:B------:R-:W0:Y:S02]  /*3c40*/  SYNCS.PHASECHK.TRANS64.TRYWAIT P1, [R9+URZ+0x38850], R6 ;  /* 0x03885006090075a7 */ /* 0x000e24000802017f */
[----:B0-----:R-:W-:Y:S05]  /*3c50*/  @!P1 BRA `(.L_x_4071) ;  /* 0x0000010800ec9947 */ /* 0x001fea0003800000 */
.L_x_4070:
[----:B------:R-:W-:Y:S01]  /*3c60*/  R2UR UR24, R3 ;  /* 0x00000000031872ca */ /* 0x000fe200000e0000 */
[----:B------:R-:W-:Y:S01]  /*3c70*/  WARPGROUP.ARRIVE ;  /* 0x00000000000079c5 */ /* 0x000fe20000000000 */
[----:B------:R-:W-:Y:S01]  /*3c80*/  R2UR UR26, R5 ;  /* 0x00000000051a72ca */ /* 0x000fe200000e0000 */
[----:B------:R-:W-:Y:S01]  /*3c90*/  UMOV UR25, 0x40000040 ;  /* 0x4000004000197882 */ /* 0x000fe20000000000 */
[----:B------:R-:W-:Y:S01]  /*3ca0*/  UMOV UR27, 0x40000040 ;  /* 0x40000040001b7882 */ /* 0x000fe20000000000 */
[----:B------:R-:W-:Y:S01]  /*3cb0*/  VIADD R7, R3, 0x2 ;  /* 0x0000000203077836 */ /* 0x000fe20000000000 */
[----:B------:R-:W-:Y:S01]  /*3cc0*/  UMOV UR5, 0x40000040 ;  /* 0x4000004000057882 */ /* 0x000fe20000000000 */
[----:B012-4-:R-:W-:Y:S01]  /*3cd0*/  VIADD R6, R5, 0x2 ;  /* 0x0000000205067836 */ /* 0x017fe20000000000 */
[----:B------:R-:W-:Y:S01]  /*3ce0*/  UMOV UR7, 0x40000040 ;  /* 0x4000004000077882 */ /* 0x000fe20000000000 */
[----:B------:R-:W0:Y:S01]  /*3cf0*/  S2R R8, SR_TID.X ;  /* 0x0000000000087919 */ /* 0x000e220000002100 */
[----:B------:R-:W-:Y:S01]  /*3d00*/  R2UR UR4, R7 ;  /* 0x00000000070472ca */ /* 0x000fe200000e0000 */
[----:B------:R-:W-:Y:S01]  /*3d10*/  VIADD R7, R3, 0x4 ;  /* 0x0000000403077836 */ /* 0x000fe20000000000 */
[----:B------:R-:W-:Y:S01]  /*3d20*/  R2UR UR6, R6 ;  /* 0x00000000060672ca */ /* 0x000fe200000e0000 */
[----:B------:R-:W-:-:S02]  /*3d30*/  VIADD R6, R5, 0x4 ;  /* 0x0000000405067836 */ /* 0x000fc40000000000 */
[----:B------:R-:W-:Y:S01]  /*3d40*/  HGMMA.64x64x16.F32.BF16 R24, gdesc[UR24], R24, gsb0 ;  /* 0x00e00000181879f0 */ /* 0x000fe20008001818 */
[----:B------:R-:W-:Y:S02]  /*3d50*/  VIADD R11, R5, 0x800 ;  /* 0x00000800050b7836 */ /* 0x000fe40000000000 */
[----:B------:R-:W-:Y:S01]  /*3d60*/  IMAD.MOV.U32 R15, RZ, RZ, 0x40 ;  /* 0x00000040ff0f7424 */ /* 0x000fe200078e00ff */
[----:B0-----:R-:W-:Y:S01]  /*3d70*/  SHF.R.U32.HI R8, RZ, 0x7, R8 ;  /* 0x00000007ff087819 */ /* 0x001fe20000011608 */
[----:B------:R-:W-:Y:S02]  /*3d80*/  WARPGROUP.DEPBAR.LE gsb0, 0x0 ;  /* 0x00008000000079c5 */ /* 0x000fe40000010000 */
[----:B------:R-:W-:-:S06]  /*3d90*/  WARPGROUP.ARRIVE ;  /* 0x00000000000079c5 */ /* 0x000fcc0000000000 */
[----:B------:R-:W-:Y:S01]  /*3da0*/  HGMMA.64x64x16.F32.BF16 R24, gdesc[UR4], R24, gsb0 ;  /* 0x00e00000041879f0 */ /* 0x000fe20008001818 */
[----:B------:R-:W-:Y:S01]  /*3db0*/  R2UR UR4, R7 ;  /* 0x00000000070472ca */ /* 0x000fe200000e0000 */
[----:B------:R-:W-:Y:S01]  /*3dc0*/  UMOV UR5, 0x40000040 ;  /* 0x4000004000057882 */ /* 0x000fe20000000000 */
[----:B------:R-:W-:Y:S01]  /*3dd0*/  R2UR UR6, R6 ;  /* 0x00000000060672ca */ /* 0x000fe200000e0000 */
[----:B------:R-:W-:Y:S01]  /*3de0*/  UMOV UR7, 0x40000040 ;  /* 0x4000004000077882 */ /* 0x000fe20000000000 */
[----:B------:R-:W-:Y:S02]  /*3df0*/  VIADD R7, R3, 0x6 ;  /* 0x0000000603077836 */ /* 0x000fe40000000000 */
[----:B------:R-:W-:Y:S01]  /*3e00*/  VIADD R6, R5, 0x6 ;  /* 0x0000000605067836 */ /* 0x000fe20000000000 */
        /* <DEDUP_REMOVED lines=115> */
[----:B------:R-:W0:Y:S01]  /*4540*/  SHFL.IDX PT, R6, R8, RZ, 0x1f ;  /* 0x00001fff08067589 */ /* 0x000e2200000e0000 */
[----:B------:R-:W-:Y:S01]  /*4550*/  VIADD R7, R3, 0x800 ;  /* 0x0000080003077836 */ /* 0x000fe20000000000 */
[----:B0-----:R-:W-:-:S04]  /*4560*/  ISETP.GT.AND P1, PT, R6, 0x7f, PT ;  /* 0x0000007f0600780c */ /* 0x001fc80003f24270 */
[----:B------:R-:W-:-:S05]  /*4570*/  SEL R6, RZ, 0x2, !P1 ;  /* 0x00000002ff067807 */ /* 0x000fca0004800000 */
[C---:B------:R-:W-:Y:S02]  /*4580*/  IMAD.IADD R8, R6.reuse, 0x1, R7 ;  /* 0x0000000106087824 */ /* 0x040fe400078e0207 */
[----:B------:R-:W-:Y:S01]  /*4590*/  IMAD.IADD R10, R6, 0x1, R11 ;  /* 0x00000001060a7824 */ /* 0x000fe200078e020b */
[----:B------:R-:W-:Y:S02]  /*45a0*/  WARPGROUP.DEPBAR.LE gsb0, 0x0 ;  /* 0x00008000000079c5 */ /* 0x000fe40000010000 */
[----:B------:R-:W-:-:S06]  /*45b0*/  WARPGROUP.ARRIVE ;  /* 0x00000000000079c5 */ /* 0x000fcc0000000000 */
[----:B------:R-:W-:Y:S01]  /*45c0*/  HGMMA.64x64x16.F32.BF16 R24, gdesc[UR4], R24, gsb0 ;  /* 0x00e00000041879f0 */ /* 0x000fe20008001818 */
[----:B------:R-:W-:Y:S01]  /*45d0*/  R2UR UR4, R8 ;  /* 0x00000000080472ca */ /* 0x000fe200000e0000 */
[----:B------:R-:W-:Y:S01]  /*45e0*/  UMOV UR5, 0x40000040 ;  /* 0x4000004000057882 */ /* 0x000fe20000000000 */
[----:B------:R-:W-:Y:S01]  /*45f0*/  R2UR UR6, R10 ;  /* 0x000000000a0672ca */ /* 0x000fe200000e0000 */
[----:B------:R-:W-:Y:S01]  /*4600*/  UMOV UR7, 0x40000040 ;  /* 0x4000004000077882 */ /* 0x000fe20000000000 */
[----:B------:R-:W-:-:S05]  /*4610*/  IMAD.MOV.U32 R10, RZ, RZ, 0x4 ;  /* 0x00000004ff0a7424 */ /* 0x000fca00078e00ff */
[C---:B------:R-:W-:Y:S02]  /*4620*/  SEL R8, R10.reuse, 0x2, P1 ;  /* 0x000000020a087807 */ /* 0x040fe40000800000 */
[----:B------:R-:W-:-:S03]  /*4630*/  SEL R10, R10, 0x6, !P1 ;  /* 0x000000060a0a7807 */ /* 0x000fc60004800000 */
[--C-:B------:R-:W-:Y:S02]  /*4640*/  IMAD.IADD R12, R7, 0x1, R8.reuse ;  /* 0x00000001070c7824 */ /* 0x100fe400078e0208 */
[----:B------:R-:W-:Y:S02]  /*4650*/  IMAD.IADD R13, R11, 0x1, R8 ;  /* 0x000000010b0d7824 */ /* 0x000fe400078e0208 */
[--C-:B------:R-:W-:Y:S02]  /*4660*/  IMAD.IADD R7, R7, 0x1, R10.reuse ;  /* 0x0000000107077824 */ /* 0x100fe400078e020a */
        /* <DEDUP_REMOVED lines=8> */
[----:B------:R-:W-:Y:S02]  /*46f0*/  WARPGROUP.DEPBAR.LE gsb0, 0x0 ;  /* 0x00008000000079c5 */ /* 0x000fe40000010000 */
[----:B------:R-:W-:-:S09]  /*4700*/  WARPGROUP.ARRIVE ;  /* 0x00000000000079c5 */ /* 0x000fd20000000000 */
[----:B------:R-:W-:Y:S01]  /*4710*/  HGMMA.64x64x16.F32.BF16 R24, gdesc[UR4], R24, gsb0 ;  /* 0x00e00000041879f0 */ /* 0x000fe20008001818 */
[----:B------:R-:W-:Y:S01]  /*4720*/  R2UR UR4, R7 ;  /* 0x00000000070472ca */ /* 0x000fe200000e0000 */
[----:B------:R-:W-:Y:S01]  /*4730*/  UMOV UR5, 0x40000040 ;  /* 0x4000004000057882 */ /* 0x000fe20000000000 */
[----:B------:R-:W-:Y:S01]  /*4740*/  R2UR UR6, R11 ;  /* 0x000000000b0672ca */ /* 0x000fe200000e0000 */
[----:B------:R-:W-:Y:S01]  /*4750*/  UMOV UR7, 0x40000040 ;  /* 0x4000004000077882 */ /* 0x000fe20000000000 */
[----:B------:R-:W-:Y:S02]  /*4760*/  IMAD.MOV.U32 R7, RZ, RZ, 0x28 ;  /* 0x00000028ff077424 */ /* 0x000fe400078e00ff */
[----:B------:R-:W-:-:S03]  /*4770*/  IMAD.MOV.U32 R11, RZ, RZ, 0xa00 ;  /* 0x00000a00ff0b7424 */ /* 0x000fc600078e00ff */
[----:B------:R-:W-:Y:S02]  /*4780*/  SEL R7, R7, 0x26, P1 ;  /* 0x0000002607077807 */ /* 0x000fe40000800000 */
[----:B------:R-:W-:Y:S02]  /*4790*/  SEL R11, R11, 0x980, P1 ;  /* 0x000009800b0b7807 */ /* 0x000fe40000800000 */
[----:B------:R-:W-:Y:S02]  /*47a0*/  LOP3.LUT R12, R7, 0x6, RZ, 0xc0, !PT ;  /* 0x00000006070c7812 */ /* 0x000fe400078ec0ff */
[----:B------:R-:W-:-:S04]  /*47b0*/  LOP3.LUT R11, R11, 0xa00, RZ, 0xc0, !PT ;  /* 0x00000a000b0b7812 */ /* 0x000fc800078ec0ff */
[CC--:B------:R-:W-:Y:S02]  /*47c0*/  IADD3 R7, R12.reuse, R11.reuse, R3 ;  /* 0x0000000b0c077210 */ /* 0x0c0fe40007ffe003 */
[----:B------:R-:W-:Y:S01]  /*47d0*/  IADD3 R11, R12, R11, R5 ;  /* 0x0000000b0c0b7210 */ /* 0x000fe20007ffe005 */
        /* <DEDUP_REMOVED lines=8> */
[----:B------:R-:W-:Y:S02]  /*4860*/  VIADD R11, R5, 0xa00 ;  /* 0x00000a00050b7836 */ /* 0x000fe40000000000 */
[C---:B------:R-:W-:Y:S02]  /*4870*/  IMAD.IADD R12, R6.reuse, 0x1, R7 ;  /* 0x00000001060c7824 */ /* 0x040fe400078e0207 */
[----:B------:R-:W-:Y:S01]  /*4880*/  IMAD.IADD R13, R6, 0x1, R11 ;  /* 0x00000001060d7824 */ /* 0x000fe200078e020b */
[----:B------:R-:W-:-:S02]  /*4890*/  WARPGROUP.DEPBAR.LE gsb0, 0x0 ;  /* 0x00008000000079c5 */ /* 0x000fc40000010000 */
[----:B------:R-:W-:-:S06]  /*48a0*/  WARPGROUP.ARRIVE ;  /* 0x00000000000079c5 */ /* 0x000fcc0000000000 */
[----:B------:R-:W-:Y:S01]  /*48b0*/  HGMMA.64x64x16.F32.BF16 R24, gdesc[UR4], R24, gsb0 ;  /* 0x00e00000041879f0 */ /* 0x000fe20008001818 */
[----:B------:R-:W-:Y:S01]  /*48c0*/  R2UR UR4, R12 ;  /* 0x000000000c0472ca */ /* 0x000fe200000e0000 */
[----:B------:R-:W-:Y:S01]  /*48d0*/  UMOV UR5, 0x40000040 ;  /* 0x4000004000057882 */ /* 0x000fe20000000000 */
[----:B------:R-:W-:Y:S01]  /*48e0*/  R2UR UR6, R13 ;  /* 0x000000000d0672ca */ /* 0x000fe200000e0000 */
[----:B------:R-:W-:Y:S01]  /*48f0*/  UMOV UR7, 0x40000040 ;  /* 0x4000004000077882 */ /* 0x000fe20000000000 */
[C---:B------:R-:W-:Y:S02]  /*4900*/  IMAD.IADD R12, R8.reuse, 0x1, R7 ;  /* 0x00000001080c7824 */ /* 0x040fe400078e0207 */
[----:B------:R-:W-:Y:S02]  /*4910*/  IMAD.IADD R13, R8, 0x1, R11 ;  /* 0x00000001080d7824 */ /* 0x000fe400078e020b */
        /* <DEDUP_REMOVED lines=97> */
[----:B------:R-:W-:-:S04]  /*4f30*/  SEL R6, R15, 0x3e, P1 ;  /* 0x0000003e0f067807 */ /* 0x000fc80000800000 */
[----:B------:R-:W-:Y:S01]  /*4f40*/  LOP3.LUT R6, R6, 0x6, RZ, 0xc0, !PT ;  /* 0x0000000606067812 */ /* 0x000fe200078ec0ff */
        /* <DEDUP_REMOVED lines=8> */
[----:B------:R-:W-:-:S04]  /*4fd0*/  SEL R7, R7, 0xf80, P1 ;  /* 0x00000f8007077807 */ /* 0x000fc80000800000 */
        /* <DEDUP_REMOVED lines=12> */
[----:B------:R-:W-:Y:S03]  /*50a0*/  HGMMA.64x64x16.F32.BF16 R24, gdesc[UR4], R24, gsb0 ;  /* 0x00e00000041879f0 */ /* 0x000fe60008001818 */
[----:B------:R-:W-:Y:S02]  /*50b0*/  WARPGROUP.DEPBAR.LE gsb0, 0x0 ;  /* 0x00008000000079c5 */ /* 0x000fe40000010000 */
[----:B------:R-:W-:Y:S05]  /*50c0*/  @!P0 BRA `(.L_x_4072) ;  /* 0x0000000000048947 */ /* 0x000fea0003800000 */
[----:B------:R-:W-:Y:S01]  /*50d0*/  BPT.TRAP 0x1 ;  /* 0x000000040000795c */ /* 0x000fe20000300000 */
.L_x_4072:
[----:B------:R-:W-:Y:S01]  /*50e0*/  ISETP.NE.AND P5, PT, R220, 0x1, PT ;  /* 0x00000001dc00780c */ /* 0x000fe20003fa5270 */
[----:B------:R-:W-:Y:S01]  /*50f0*/  VIADD R6, R190, UR38 ;  /* 0x00000026be067c36 */ /* 0x000fe20008000000 */
[----:B------:R-:W0:Y:S01]  /*5100*/  LDC R11, c[0x0][0x2f0] ;  /* 0x0000bc00ff0b7b82 */ /* 0x000e220000000800 */
[----:B------:R-:W-:Y:S01]  /*5110*/  IMAD.MOV.U32 R7, RZ, RZ, -0x40 ;  /* 0xffffffc0ff077424 */ /* 0x000fe200078e00ff */
[----:B------:R-:W-:Y:S01]  /*5120*/  ULDC UR4, c[0x0][0xa80] ;  /* 0x0002a00000047ab9 */ /* 0x000fe20000000800 */
[----:B------:R-:W-:Y:S01]  /*5130*/  IMAD R202, R2, 0x1000, R19 ;  /* 0x0000100002ca7824 */ /* 0x000fe200078e0213 */
[----:B------:R-:W-:Y:S01]  /*5140*/  UMOV UR7, 0x40000040 ;  /* 0x4000004000077882 */ /* 0x000fe20000000000 */
[----:B------:R-:W-:Y:S02]  /*5150*/  IMAD R7, R168, R7, 0x41 ;  /* 0x00000041a8077424 */ /* 0x000fe400078e0207 */
[C---:B------:R-:W-:Y:S01]  /*5160*/  VIADD R206, R202.reuse, 0x80 ;  /* 0x00000080cace7836 */ /* 0x040fe20000000000 */
[----:B------:R-:W1:Y:S01]  /*5170*/  LDC R13, c[0x0][0x288] ;  /* 0x0000a200ff0d7b82 */ /* 0x000e620000000800 */
[----:B------:R-:W-:-:S07]  /*5180*/  R2UR UR6, R202 ;  /* 0x00000000ca0672ca */ /* 0x000fce00000e0000 */
[----:B------:R-:W2:Y:S08]  /*5190*/  @P5 LDC R5, c[0x0][0x44c] ;  /* 0x00011300ff055b82 */ /* 0x000eb00000000800 */
[----:B------:R-:W3:Y:S01]  /*51a0*/  @P5 LDC R8, c[0x0][0x450] ;  /* 0x00011400ff085b82 */ /* 0x000ee20000000800 */
[----:B0-----:R-:W-:Y:S02]  /*51b0*/  IMAD R7, R186, R11, R7 ;  /* 0x0000000bba077224 */ /* 0x001fe400078e0207 */
[----:B--2---:R-:W-:-:S05]  /*51c0*/  @P5 IMAD.HI.U32 R5, R6, R5, RZ ;  /* 0x0000000506055227 */ /* 0x004fca00078e00ff */
[----:B---3--:R-:W-:Y:S01]  /*51d0*/  @P5 SHF.R.U32.HI R6, RZ, R8, R5 ;  /* 0x00000008ff065219 */ /* 0x008fe20000011605 */
[----:B------:R-:W-:Y:S01]  /*51e0*/  IMAD R5, R168, -0x40, R15 ;  /* 0xffffffc0a8057824 */ /* 0x000fe200078e020f */
[----:B-1----:R-:W-:-:S03]  /*51f0*/  IADD3 R8, R7, -R13, -R18 ;  /* 0x8000000d07087210 */ /* 0x002fc60007ffe812 */
[----:B------:R-:W0:Y:S01]  /*5200*/  SHFL.IDX PT, R10, R6, RZ, 0x1c1f ;  /* 0x001c1fff060a7589 */ /* 0x000e2200000e0000 */
[----:B------:R-:W-:-:S03]  /*5210*/  IMAD R5, R186, R11, R5 ;  /* 0x0000000bba057224 */ /* 0x000fc600078e0205 */
[----:B------:R-:W1:Y:S01]  /*5220*/  SHFL.IDX PT, R6, R6, 0x1, 0x1c1f ;  /* 0x003c1f0006067f89 */ /* 0x000e6200000e0000 */
[----:B------:R-:W-:-:S05]  /*5230*/  IMAD.IADD R5, R5, 0x1, -R18 ;  /* 0x0000000105057824 */ /* 0x000fca00078e0a12 */
[----:B0-----:R-:W-:-:S04]  /*5240*/  VIADDMNMX R10, R10, R8, R5, PT ;  /* 0x000000080a0a7246 */ /* 0x001fc80003800105 */
        /* <DEDUP_REMOVED lines=46> */
[----:B-1----:R-:W-:Y:S02]  /*5530*/  VIADDMNMX R8, R6, R8, R5, PT ;  /* 0x0000000806087246 */ /* 0x002fe40003800105 */
        /* <DEDUP_REMOVED lines=19> */
[----:B0-----:R-:W-:-:S02]  /*5670*/  FMNMX.FTZ R7, R10, R7, !PT ;  /* 0x000000070a077209 */ /* 0x001fc40007810000 */
[----:B------:R-:W-:Y:S02]  /*5680*/  ISETP.GT.AND P1, PT, R8, 0x19, PT ;  /* 0x000000190800780c */ /* 0x000fe40003f24270 */
[----:B------:R-:W-:Y:S01]  /*5690*/  FSEL R38, R38, -INF , P2 ;  /* 0xff80000026267808 */ /* 0x000fe20001000000 */
[----:B------:R-:W0:Y:S01]  /*56a0*/  SHFL.BFLY PT, R12, R7, 0x1, 0x1f ;  /* 0x0c201f00070c7f89 */ /* 0x000e2200000e0000 */
        /* <DEDUP_REMOVED lines=22> */
[----:B0-----:R-:W-:Y:S02]  /*5810*/  FMNMX.FTZ R7, R7, R12, !PT ;  /* 0x0000000c07077209 */ /* 0x001fe40007810000 */
[----:B------:R-:W-:Y:S02]  /*5820*/  ISETP.GT.AND P2, PT, R8, 0x39, PT ;  /* 0x000000390800780c */ /* 0x000fe40003f44270 */
[----:B------:R-:W-:Y:S01]  /*5830*/  FSEL R54, R54, -INF , P1 ;  /* 0xff80000036367808 */ /* 0x000fe20000800000 */
[----:B------:R-:W-:Y:S01]  /*5840*/  FMUL.FTZ R10, R7, UR4 ;  /* 0x00000004070a7c20 */ /* 0x000fe20008410000 */
[----:B------:R-:W-:Y:S02]  /*5850*/  FMNMX.FTZ R15, R51, R6, !PT ;  /* 0x00000006330f7209 */ /* 0x000fe40007810000 */
[----:B------:R-:W-:Y:S02]  /*5860*/  FSETP.NEU.FTZ.AND P4, PT, R7, -INF , PT ;  /* 0xff8000000700780b */ /* 0x000fe40003f9d000 */
[----:B------:R-:W-:-:S02]  /*5870*/  FSEL R55, R55, -INF , P2 ;  /* 0xff80000037377808 */ /* 0x000fc40001000000 */
[----:B------:R-:W-:Y:S02]  /*5880*/  FMNMX.FTZ R8, R54, R15, !PT ;  /* 0x0000000f36087209 */ /* 0x000fe40007810000 */
[----:B------:R-:W-:Y:S02]  /*5890*/  FSEL R56, R10, RZ, P4 ;  /* 0x000000ff0a387208 */ /* 0x000fe40002000000 */
[----:B------:R-:W-:-:S03]  /*58a0*/  FMNMX.FTZ R8, R55, R8, !PT ;  /* 0x0000000837087209 */ /* 0x000fc60007810000 */
[--C-:B------:R-:W-:Y:S01]  /*58b0*/  FFMA.FTZ R14, R25, UR4, -R56.reuse ;  /* 0x00000004190e7c23 */ /* 0x100fe20008010838 */
[--C-:B------:R-:W-:Y:S01]  /*58c0*/  FFMA.FTZ R5, R24, UR4, -R56.reuse ;  /* 0x0000000418057c23 */ /* 0x100fe20008010838 */
[----:B------:R-:W0:Y:S01]  /*58d0*/  SHFL.BFLY PT, R25, R8, 0x2, 0x1f ;  /* 0x0c401f0008197f89 */ /* 0x000e2200000e0000 */
[--C-:B------:R-:W-:Y:S01]  /*58e0*/  FFMA.FTZ R10, R28, UR4, -R56.reuse ;  /* 0x000000041c0a7c23 */ /* 0x100fe20008010838 */
        /* <DEDUP_REMOVED lines=9> */
[--C-:B-1----:R-:W-:Y:S01]  /*5980*/  FFMA.FTZ R14, R36, UR4, -R56.reuse ;  /* 0x00000004240e7c23 */ /* 0x102fe20008010838 */
[--C-:B------:R-:W-:Y:S01]  /*5990*/  FFMA.FTZ R172, R48, UR4, -R56.reuse ;  /* 0x0000000430ac7c23 */ /* 0x100fe20008010838 */
[--C-:B------:R-:W-:Y:S01]  /*59a0*/  FFMA.FTZ R175, R49, UR4, -R56.reuse ;  /* 0x0000000431af7c23 */ /* 0x100fe20008010838 */
[--C-:B------:R-:W-:Y:S01]  /*59b0*/  FFMA.FTZ R174, R52, UR4, -R56.reuse ;  /* 0x0000000434ae7c23 */ /* 0x100fe20008010838 */
[----:B------:R-:W-:Y:S01]  /*59c0*/  FFMA.FTZ R177, R53, UR4, -R56 ;  /* 0x0000000435b17c23 */ /* 0x000fe20008010838 */
[----:B------:R-:W1:Y:S01]  /*59d0*/  MUFU.EX2 R5, R5 ;  /* 0x0000000500057308 */ /* 0x000e620000000800 */
[----:B0-----:R-:W-:-:S07]  /*59e0*/  FMNMX.FTZ R25, R8, R25, !PT ;  /* 0x0000001908197209 */ /* 0x001fce0007810000 */
[----:B------:R-:W-:Y:S01]  /*59f0*/  MUFU.EX2 R10, R10 ;  /* 0x0000000a000a7308 */ /* 0x000fe20000000800 */
[----:B------:R-:W0:Y:S07]  /*5a00*/  SHFL.BFLY PT, R8, R25, 0x1, 0x1f ;  /* 0x0c201f0019087f89 */ /* 0x000e2e00000e0000 */
[----:B------:R-:W2:Y:S01]  /*5a10*/  MUFU.EX2 R15, R15 ;  /* 0x0000000f000f7308 */ /* 0x000ea20000000800 */
[----:B-1----:R-:W-:Y:S01]  /*5a20*/  F2FP.BF16.F32.PACK_AB R152, R6, R5 ;  /* 0x000000050698723e */ /* 0x002fe200000010ff */
[----:B------:R-:W-:-:S06]  /*5a30*/  FADD.FTZ R5, R5, R6 ;  /* 0x0000000605057221 */ /* 0x000fcc0000010000 */
[----:B------:R-:W-:Y:S08]  /*5a40*/  MUFU.EX2 R12, R12 ;  /* 0x0000000c000c7308 */ /* 0x000ff00000000800 */
[----:B------:R-:W1:Y:S01]  /*5a50*/  MUFU.EX2 R21, R21 ;  /* 0x0000001500157308 */ /* 0x000e620000000800 */
[----:B--2---:R-:W-:Y:S01]  /*5a60*/  F2FP.BF16.F32.PACK_AB R154, R15, R10 ;  /* 0x0000000a0f9a723e */ /* 0x004fe200000010ff */
[----:B------:R-:W-:Y:S01]  /*5a70*/  FADD.FTZ R10, R10, R5 ;  /* 0x000000050a0a7221 */ /* 0x000fe20000010000 */
[----:B0-----:R-:W-:-:S03]  /*5a80*/  FMNMX.FTZ R8, R25, R8, !PT ;  /* 0x0000000819087209 */ /* 0x001fc60007810000 */
[----:B------:R-:W-:Y:S01]  /*5a90*/  FADD.FTZ R15, R15, R10 ;  /* 0x0000000a0f0f7221 */ /* 0x000fe20000010000 */
[C---:B------:R-:W-:Y:S01]  /*5aa0*/  FSETP.NEU.FTZ.AND P1, PT, R8.reuse, -INF , PT ;  /* 0xff8000000800780b */ /* 0x040fe20003f3d000 */
[----:B------:R-:W-:Y:S01]  /*5ab0*/  FMUL.FTZ R24, R8, UR4 ;  /* 0x0000000408187c20 */ /* 0x000fe20008410000 */
[----:B------:R-:W-:Y:S04]  /*5ac0*/  MUFU.EX2 R14, R14 ;  /* 0x0000000e000e7308 */ /* 0x000fe80000000800 */
[----:B------:R-:W-:Y:S01]  /*5ad0*/  FSEL R25, R24, RZ, P1 ;  /* 0x000000ff18197208 */ /* 0x000fe20000800000 */
[----:B------:R-:W-:Y:S01]  /*5ae0*/  VIADD R24, R9, 0x38840 ;  /* 0x0003884009187836 */ /* 0x000fe20000000000 */
[----:B-1----:R-:W-:Y:S02]  /*5af0*/  F2FP.BF16.F32.PACK_AB R156, R21, R12 ;  /* 0x0000000c159c723e */ /* 0x002fe400000010ff */
[----:B------:R-:W0:Y:S01]  /*5b00*/  MUFU.EX2 R169, R169 ;  /* 0x000000a900a97308 */ /* 0x000e220000000800 */
[--C-:B------:R-:W-:Y:S01]  /*5b10*/  FFMA.FTZ R176, R26, UR4, -R25.reuse ;  /* 0x000000041ab07c23 */ /* 0x100fe20008010819 */
[----:B------:R-:W-:Y:S01]  /*5b20*/  PRMT R24, R219, 0x654, R24 ;  /* 0x00000654db187816 */ /* 0x000fe20000000018 */
        /* <DEDUP_REMOVED lines=15> */
[----:B------:R1:W-:Y:S01]  /*5c20*/  SYNCS.ARRIVE.TRANS64.RED.A1T0 RZ, [R24+URZ], RZ ;  /* 0x000000ff18ff79a7 */ /* 0x0003e2000810043f */
[----:B------:R-:W-:Y:S01]  /*5c30*/  MUFU.EX2 R176, R176 ;  /* 0x000000b000b07308 */ /* 0x000fe20000000800 */
[----:B0-----:R-:W-:Y:S01]  /*5c40*/  F2FP.BF16.F32.PACK_AB R158, R169, R14 ;  /* 0x0000000ea99e723e */ /* 0x001fe200000010ff */
[----:B------:R-:W-:-:S04]  /*5c50*/  FADD.FTZ R12, R12, R15 ;  /* 0x0000000f0c0c7221 */ /* 0x000fc80000010000 */
[----:B------:R-:W-:Y:S02]  /*5c60*/  FADD.FTZ R21, R21, R12 ;  /* 0x0000000c15157221 */ /* 0x000fe40000010000 */
[----:B------:R-:W0:Y:S02]  /*5c70*/  MUFU.EX2 R179, R179 ;  /* 0x000000b300b37308 */ /* 0x000e240000000800 */
[----:B------:R-:W-:-:S04]  /*5c80*/  FADD.FTZ R14, R14, R21 ;  /* 0x000000150e0e7221 */ /* 0x000fc80000010000 */
[----:B------:R-:W-:Y:S02]  /*5c90*/  FADD.FTZ R169, R169, R14 ;  /* 0x0000000ea9a97221 */ /* 0x000fe40000010000 */
[----:B------:R-:W-:Y:S08]  /*5ca0*/  MUFU.EX2 R178, R178 ;  /* 0x000000b200b27308 */ /* 0x000ff00000000800 */
[----:B------:R-:W2:Y:S01]  /*5cb0*/  MUFU.EX2 R181, R181 ;  /* 0x000000b500b57308 */ /* 0x000ea20000000800 */
[----:B0-----:R-:W-:Y:S01]  /*5cc0*/  F2FP.BF16.F32.PACK_AB R153, R179, R176 ;  /* 0x000000b0b399723e */ /* 0x001fe200000010ff */
[----:B------:R-:W-:-:S06]  /*5cd0*/  FADD.FTZ R179, R176, R179 ;  /* 0x000000b3b0b37221 */ /* 0x000fcc0000010000 */
[----:B------:R-:W-:Y:S08]  /*5ce0*/  MUFU.EX2 R180, R180 ;  /* 0x000000b400b47308 */ /* 0x000ff00000000800 */
[----:B------:R-:W0:Y:S01]  /*5cf0*/  MUFU.EX2 R183, R183 ;  /* 0x000000b700b77308 */ /* 0x000e220000000800 */
[----:B--2---:R-:W-:Y:S01]  /*5d00*/  F2FP.BF16.F32.PACK_AB R155, R181, R178 ;  /* 0x000000b2b59b723e */ /* 0x004fe200000010ff */
[----:B------:R-:W-:Y:S01]  /*5d10*/  BAR.SYNC.DEFER_BLOCKING 0xf, 0x100 ;  /* 0x03c4000000007b1d */ /* 0x000fe20000010000 */
[----:B------:R-:W-:-:S04]  /*5d20*/  FADD.FTZ R178, R178, R179 ;  /* 0x000000b3b2b27221 */ /* 0x000fc80000010000 */
[----:B------:R-:W-:Y:S01]  /*5d30*/  FADD.FTZ R181, R181, R178 ;  /* 0x000000b2b5b57221 */ /* 0x000fe20000010000 */
[----:B------:R-:W-:Y:S08]  /*5d40*/  MUFU.EX2 R182, R182 ;  /* 0x000000b600b67308 */ /* 0x000ff00000000800 */
[----:B------:R-:W2:Y:S01]  /*5d50*/  MUFU.EX2 R197, R197 ;  /* 0x000000c500c57308 */ /* 0x000ea20000000800 */
[----:B0-----:R-:W-:Y:S01]  /*5d60*/  F2FP.BF16.F32.PACK_AB R157, R183, R180 ;  /* 0x000000b4b79d723e */ /* 0x001fe200000010ff */
[----:B------:R-:W-:-:S04]  /*5d70*/  FADD.FTZ R180, R180, R181 ;  /* 0x000000b5b4b47221 */ /* 0x000fc80000010000 */
[----:B------:R-:W-:Y:S02]  /*5d80*/  FADD.FTZ R183, R183, R180 ;  /* 0x000000b4b7b77221 */ /* 0x000fe40000010000 */
[----:B------:R-:W-:Y:S01]  /*5d90*/  MUFU.EX2 R20, R20 ;  /* 0x0000001400147308 */ /* 0x000fe20000000800 */
[----:B------:R0:W-:Y:S07]  /*5da0*/  STSM.16.M88.4 [R185+0x36400], R152 ;  /* 0x03640098b9007844 */ /* 0x0001ee0000000200 */
[----:B------:R-:W3:Y:S01]  /*5db0*/  MUFU.EX2 R171, R171 ;  /* 0x000000ab00ab7308 */ /* 0x000ee20000000800 */
[----:B--2---:R-:W-:Y:S01]  /*5dc0*/  F2FP.BF16.F32.PACK_AB R159, R197, R182 ;  /* 0x000000b6c59f723e */ /* 0x004fe200000010ff */
[----:B------:R-:W-:-:S04]  /*5dd0*/  FADD.FTZ R182, R182, R183 ;  /* 0x000000b7b6b67221 */ /* 0x000fc80000010000 */
[----:B------:R0:W-:Y:S01]  /*5de0*/  STSM.16.M88.4 [R187], R156 ;  /* 0x0000009cbb007844 */ /* 0x0001e20000000200 */
[----:B------:R-:W-:Y:S01]  /*5df0*/  FADD.FTZ R197, R197, R182 ;  /* 0x000000b6c5c57221 */ /* 0x000fe20000010000 */
[----:B------:R-:W-:Y:S08]  /*5e00*/  MUFU.EX2 R170, R170 ;  /* 0x000000aa00aa7308 */ /* 0x000ff00000000800 */
[----:B------:R-:W2:Y:S01]  /*5e10*/  MUFU.EX2 R173, R173 ;  /* 0x000000ad00ad7308 */ /* 0x000ea20000000800 */
[----:B---3--:R-:W-:Y:S01]  /*5e20*/  F2FP.BF16.F32.PACK_AB R160, R171, R20 ;  /* 0x00000014aba0723e */ /* 0x008fe200000010ff */
[----:B------:R-:W-:-:S04]  /*5e30*/  FADD.FTZ R20, R20, R169 ;  /* 0x000000a914147221 */ /* 0x000fc80000010000 */
[----:B------:R-:W-:Y:S02]  /*5e40*/  FADD.FTZ R171, R171, R20 ;  /* 0x00000014abab7221 */ /* 0x000fe40000010000 */
[----:B------:R-:W-:Y:S08]  /*5e50*/  MUFU.EX2 R196, R196 ;  /* 0x000000c400c47308 */ /* 0x000ff00000000800 */
[----:B------:R-:W3:Y:S01]  /*5e60*/  MUFU.EX2 R199, R199 ;  /* 0x000000c700c77308 */ /* 0x000ee20000000800 */
[----:B--2---:R-:W-:Y:S01]  /*5e70*/  F2FP.BF16.F32.PACK_AB R162, R173, R170 ;  /* 0x000000aaada2723e */ /* 0x004fe200000010ff */
[----:B------:R-:W-:-:S04]  /*5e80*/  FADD.FTZ R170, R170, R171 ;  /* 0x000000abaaaa7221 */ /* 0x000fc80000010000 */
[----:B------:R-:W-:Y:S02]  /*5e90*/  FADD.FTZ R173, R173, R170 ;  /* 0x000000aaadad7221 */ /* 0x000fe40000010000 */
        /* <DEDUP_REMOVED lines=21> */
[----:B------:R-:W2:Y:S08]  /*5ff0*/  MUFU.EX2 R204, R204 ;  /* 0x000000cc00cc7308 */ /* 0x000eb00000000800 */
[----:B------:R-:W4:Y:S01]  /*6000*/  MUFU.EX2 R205, R205 ;  /* 0x000000cd00cd7308 */ /* 0x000f220000000800 */
[----:B---3--:R-:W-:Y:S01]  /*6010*/  F2FP.BF16.F32.PACK_AB R165, R203, R200 ;  /* 0x000000c8cba5723e */ /* 0x008fe200000010ff */
[----:B------:R-:W-:-:S04]  /*6020*/  FADD.FTZ R200, R200, R201 ;  /* 0x000000c9c8c87221 */ /* 0x000fc80000010000 */
[----:B------:R-:W-:-:S04]  /*6030*/  FADD.FTZ R203, R203, R200 ;  /* 0x000000c8cbcb7221 */ /* 0x000fc80000010000 */
[----:B--2---:R-:W-:Y:S01]  /*6040*/  FADD.FTZ R6, R204, R203 ;  /* 0x000000cbcc067221 */ /* 0x004fe20000010000 */
[----:B----4-:R-:W-:-:S03]  /*6050*/  F2FP.BF16.F32.PACK_AB R167, R205, R204 ;  /* 0x000000cccda7723e */ /* 0x010fc600000010ff */
[----:B------:R-:W-:Y:S02]  /*6060*/  FADD.FTZ R6, R205, R6 ;  /* 0x00000006cd067221 */ /* 0x000fe40000010000 */
[----:B------:R0:W-:Y:S01]  /*6070*/  STSM.16.M88.4 [R188], R164 ;  /* 0x000000a4bc007844 */ /* 0x0001e20000000200 */
[----:B-1----:R-:W-:-:S06]  /*6080*/  WARPGROUP.ARRIVE ;  /* 0x00000000000079c5 */ /* 0x002fcc0000000000 */
[----:B------:R-:W-:Y:S01]  /*6090*/  HGMMA.64x256x16.F32.BF16 R24, R152, gdesc[UR4].tnspB, RZ, !UPT, gsb0 ;  /* 0x43e0000498187df0 */ /* 0x000fe2000c0018ff */
[----:B------:R-:W-:Y:S01]  /*60a0*/  R2UR UR6, R206 ;  /* 0x00000000ce0672ca */ /* 0x000fe200000e0000 */
[----:B------:R-:W-:Y:S01]  /*60b0*/  UMOV UR7, 0x40000040 ;  /* 0x4000004000077882 */ /* 0x000fe20000000000 */
[C---:B------:R-:W-:Y:S02]  /*60c0*/  VIADD R206, R202.reuse, 0x100 ;  /* 0x00000100cace7836 */ /* 0x040fe40000000000 */
[----:B------:R-:W-:Y:S01]  /*60d0*/  VIADD R202, R202, 0x180 ;  /* 0x00000180caca7836 */ /* 0x000fe20000000000 */
[----:B------:R-:W-:Y:S02]  /*60e0*/  WARPGROUP.DEPBAR.LE gsb0, 0x0 ;  /* 0x00008000000079c5 */ /* 0x000fe40000010000 */
[----:B------:R-:W-:-:S15]  /*60f0*/  WARPGROUP.ARRIVE ;  /* 0x00000000000079c5 */ /* 0x000fde0000000000 */
[----:B------:R-:W-:-:S05]  /*6100*/  NOP ;  /* 0x0000000000007918 */ /* 0x000fca0000000000 */
[----:B------:R-:W-:Y:S01]  /*6110*/  HGMMA.64x256x16.F32.BF16 R24, R156, gdesc[UR4].tnspB, R24, gsb0 ;  /* 0x43e000049c187df0 */ /* 0x000fe20008001818 */
[----:B------:R-:W-:Y:S01]  /*6120*/  R2UR UR6, R206 ;  /* 0x00000000ce0672ca */ /* 0x000fe200000e0000 */
[----:B------:R-:W-:Y:S01]  /*6130*/  UMOV UR7, 0x40000040 ;  /* 0x4000004000077882 */ /* 0x000fe20000000000 */
[----:B------:R-:W-:Y:S02]  /*6140*/  WARPGROUP.DEPBAR.LE gsb0, 0x0 ;  /* 0x00008000000079c5 */ /* 0x000fe40000010000 */
[----:B------:R-:W-:-:S15]  /*6150*/  WARPGROUP.ARRIVE ;  /* 0x00000000000079c5 */ /* 0x000fde0000000000 */
[----:B------:R-:W-:-:S08]  /*6160*/  NOP ;  /* 0x0000000000007918 */ /* 0x000fd00000000000 */
[----:B------:R-:W-:Y:S01]  /*6170*/  HGMMA.64x256x16.F32.BF16 R24, R160, gdesc[UR4].tnspB, R24, gsb0 ;  /* 0x43e00004a0187df0 */ /* 0x000fe20008001818 */
[----:B------:R-:W-:Y:S01]  /*6180*/  R2UR UR6, R202 ;  /* 0x00000000ca0672ca */ /* 0x000fe200000e0000 */
        /* <DEDUP_REMOVED lines=16> */
.L_x_4073:
[----:B------:R-:W0:Y:S01]  /*6290*/  @P5 LDC R12, c[0x0][0x44c] ;  /* 0x00011300ff0c5b82 */ /* 0x000e220000000800 */
[----:B------:R-:W-:Y:S02]  /*62a0*/  IMAD.U32 R10, RZ, RZ, UR38 ;  /* 0x00000026ff0a7e24 */ /* 0x000fe4000f8e00ff */
[----:B------:R-:W-:Y:S02]  /*62b0*/  IMAD R11, R186, R11, -R13 ;  /* 0x0000000bba0b7224 */ /* 0x000fe400078e0a0d */
[----:B------:R-:W-:-:S03]  /*62c0*/  VIADD R168, R168, 0xfffffffe ;  /* 0xfffffffea8a87836 */ /* 0x000fc60000000000 */
[----:B------:R-:W1:Y:S02]  /*62d0*/  @P5 LDC R15, c[0x0][0x450] ;  /* 0x00011400ff0f5b82 */ /* 0x000e640000000800 */
[----:B------:R-:W-:Y:S01]  /*62e0*/  R2UR UR32, R168 ;  /* 0x00000000a82072ca */ /* 0x000fe200000e0000 */
[----:B0-----:R-:W-:-:S05]  /*62f0*/  @P5 IMAD.HI.U32 R12, R12, UR38, RZ ;  /* 0x000000260c0c5c27 */ /* 0x001fca000f8e00ff */
[----:B-1----:R-:W-:-:S05]  /*6300*/  @P5 SHF.R.U32.HI R10, RZ, R15, R12 ;  /* 0x0000000fff0a5219 */ /* 0x002fca000001160c */
[----:B------:R-:W-:-:S05]  /*6310*/  IMAD.IADD R10, R11, 0x1, R10 ;  /* 0x000000010b0a7824 */ /* 0x000fca00078e020a */
[----:B------:R-:W-:-:S04]  /*6320*/  SHF.R.S32.HI R11, RZ, 0x1f, R10 ;  /* 0x0000001fff0b7819 */ /* 0x000fc8000001140a */
[----:B------:R-:W-:Y:S01]  /*6330*/  LEA.HI R11, R11, R10, RZ, 0x6 ;  /* 0x0000000a0b0b7211 */ /* 0x000fe200078f30ff */
[----:B------:R-:W-:-:S03]  /*6340*/  VIADD R10, R9, 0x38860 ;  /* 0x00038860090a7836 */ /* 0x000fc60000000000 */
[----:B------:R-:W-:Y:S02]  /*6350*/  SHF.R.S32.HI R11, RZ, 0x6, R11 ;  /* 0x00000006ff0b7819 */ /* 0x000fe4000001140b */
[----:B------:R-:W-:Y:S02]  /*6360*/  PRMT R10, R219, 0x654, R10 ;  /* 0x00000654db0a7816 */ /* 0x000fe4000000000a */
[----:B------:R-:W-:Y:S02]  /*6370*/  R2UR UR7, R11 ;  /* 0x000000000b0772ca */ /* 0x000fe400000e0000 */
[----:B------:R0:W-:Y:S11]  /*6380*/  SYNCS.ARRIVE.TRANS64.RED.A1T0 RZ, [R10+URZ], RZ ;  /* 0x000000ff0aff79a7 */ /* 0x0001f6000810043f */
[----:B------:R-:W-:-:S04]  /*6390*/  UISETP.LT.AND UP0, UPT, URZ, UR7, UPT ;  /* 0x000000073f00728c */ /* 0x000fc8000bf01270 */
[----:B------:R-:W-:-:S04]  /*63a0*/  USEL UR7, URZ, UR7, !UP0 ;  /* 0x000000073f077287 */ /* 0x000fc8000c000000 */
[----:B------:R-:W-:-:S06]  /*63b0*/  UISETP.GE.AND UP0, UPT, UR32, UR7, UPT ;  /* 0x000000072000728c */ /* 0x000fcc000bf06270 */
[----:B------:R-:W-:-:S13]  /*63c0*/  PLOP3.LUT P1, PT, PT, PT, UP0, 0x80, 0x0 ;  /* 0x000000000000781c */ /* 0x000fda0003f2f008 */
[----:B0-----:R-:W-:Y:S05]  /*63d0*/  @!P1 BRA `(.L_x_4074) ;  /* 0x0000003000a49947 */ /* 0x001fea0003800000 */
[----:B------:R-:W-:Y:S01]  /*63e0*/  IMAD.MOV.U32 R11, RZ, RZ, R8 ;  /* 0x000000ffff0b7224 */ /* 0x000fe200078e0008 */
[----:B------:R-:W-:Y:S01]  /*63f0*/  ULDC UR5, c[0x0][0x288] ;  /* 0x0000a20000057ab9 */ /* 0x000fe20000000800 */
[----:B------:R-:W-:Y:S01]  /*6400*/  IMAD.MOV.U32 R10, RZ, RZ, R7 ;  /* 0x000000ffff0a7224 */ /* 0x000fe200078e0007 */
[----:B------:R-:W-:Y:S01]  /*6410*/  ULDC UR6, c[0x0][0x2f0] ;  /* 0x0000bc0000067ab9 */ /* 0x000fe20000000800 */
[----:B------:R-:W-:Y:S01]  /*6420*/  IMAD.MOV.U32 R13, RZ, RZ, R2 ;  /* 0x000000ffff0d7224 */ /* 0x000fe200078e0002 */
[----:B------:R-:W-:-:S06]  /*6430*/  ULDC UR4, c[0x0][0xa80] ;  /* 0x0002a00000047ab9 */ /* 0x000fcc0000000800 */
.L_x_4085:
[----:B------:R-:W-:-:S05]  /*6440*/  VIADD R2, R13, 0x1 ;  /* 0x000000010d027836 */ /* 0x000fca0000000000 */
[----:B------:R-:W-:-:S04]  /*6450*/  ISETP.NE.AND P1, PT, R2, 0x2, PT ;  /* 0x000000020200780c */ /* 0x000fc80003f25270 */
[----:B------:R-:W-:Y:S02]  /*6460*/  SEL R7, RZ, 0x1, P1 ;  /* 0x00000001ff077807 */ /* 0x000fe40000800000 */
[----:B------:R-:W-:Y:S02]  /*6470*/  SEL R2, R2, RZ, P1 ;  /* 0x000000ff02027207 */ /* 0x000fe40000800000 */
[----:B------:R-:W-:Y:S01]  /*6480*/  LOP3.LUT R16, R16, R7, RZ, 0x3c, !PT ;  /* 0x0000000710107212 */ /* 0x000fe200078e3cff */
[----:B------:R-:W-:Y:S06]  /*6490*/  @!P0 BRA `(.L_x_4075) ;  /* 0x0000000000048947 */ /* 0x000fec0003800000 */
[----:B------:R-:W-:Y:S01]  /*64a0*/  BPT.TRAP 0x1 ;  /* 0x000000040000795c */ /* 0x000fe20000300000 */
.L_x_4075:
[----:B------:R-:W-:Y:S01]  /*64b0*/  IMAD R9, R2, 0x8, R17 ;  /* 0x0000000802097824 */ /* 0x000fe200078e0211 */
[----:B------:R-:W-:-:S04]  /*64c0*/  SHF.L.U32 R8, R16, 0x1f, RZ ;  /* 0x0000001f10087819 */ /* 0x000fc800000006ff */
[----:B------:R0:W1:Y:S01]  /*64d0*/  SYNCS.PHASECHK.TRANS64.TRYWAIT P1, [R9+URZ+0x38830], R8 ;  /* 0x03883008090075a7 */ /* 0x000062000802017f */
[----:B------:R-:W-:Y:S05]  /*64e0*/  @!P0 BRA `(.L_x_4076) ;  /* 0x0000000000048947 */ /* 0x000fea0003800000 */
[----:B------:R-:W-:Y:S01]  /*64f0*/  BPT.TRAP 0x1 ;  /* 0x000000040000795c */ /* 0x000fe20000300000 */
.L_x_4076:
[----:B------:R-:W-:Y:S01]  /*6500*/  IMAD R7, R2, 0x200, R0 ;  /* 0x0000020002077824 */ /* 0x000fe200078e0200 */
[----:B-1----:R-:W-:Y:S06]  /*6510*/  @P1 BRA `(.L_x_4077) ;  /* 0x0000000000081947 */ /* 0x002fec0003800000 */
[----:B------:R-:W1:Y:S02]  /*6520*/  SYNCS.PHASECHK.TRANS64.TRYWAIT P1, [R9+URZ+0x38830], R8 ;  /* 0x03883008090075a7 */ /* 0x000e64000802017f */
[----:B-1----:R-:W-:Y:S05]  /*6530*/  @!P1 BRA `(.L_x_4078) ;  /* 0x000000e000c89947 */ /* 0x002fea0003800000 */
.L_x_4077:
[----:B------:R-:W-:Y:S01]  /*6540*/  R2UR UR10, R7 ;  /* 0x00000000070a72ca */ /* 0x000fe200000e0000 */
[----:B------:R-:W-:Y:S01]  /*6550*/  WARPGROUP.ARRIVE ;  /* 0x00000000000079c5 */ /* 0x000fe20000000000 */
[----:B------:R-:W-:Y:S01]  /*6560*/  UMOV UR11, 0x40000040 ;  /* 0x40000040000b7882 */ /* 0x000fe20000000000 */
[----:B------:R-:W-:Y:S01]  /*6570*/  UMOV UR15, 0x40000040 ;  /* 0x40000040000f7882 */ /* 0x000fe20000000000 */
[----:B------:R-:W-:Y:S01]  /*6580*/  UMOV UR19, 0x40000040 ;  /* 0x4000004000137882 */ /* 0x000fe20000000000 */
[----:B------:R-:W-:-:S08]  /*6590*/  UMOV UR23, 0x40000040 ;  /* 0x4000004000177882 */ /* 0x000fd00000000000 */
[----:B------:R-:W-:Y:S01]  /*65a0*/  HGMMA.64x64x16.F32.BF16 R152, gdesc[UR8], RZ, !UPT, gsb0 ;  /* 0x00e00000089879f0 */ /* 0x000fe2000c0018ff */
[----:B------:R-:W-:Y:S02]  /*65b0*/  UIADD3 UR14, UR10, 0x2, URZ ;  /* 0x000000020a0e7890 */ /* 0x000fe4000fffe03f */
[----:B------:R-:W-:Y:S02]  /*65c0*/  UIADD3 UR18, UR10, 0x4, URZ ;  /* 0x000000040a127890 */ /* 0x000fe4000fffe03f */
        /* <DEDUP_REMOVED lines=13> */
.L_x_4079:
[----:B------:R2:W3:Y:S01]  /*66a0*/  SYNCS.PHASECHK.TRANS64.TRYWAIT P1, [R9+URZ+0x38850], R8 ;  /* 0x03885008090075a7 */ /* 0x0004e2000802017f */
[----:B------:R-:W-:Y:S05]  /*66b0*/  @!P0 BRA `(.L_x_4080) ;  /* 0x0000000000048947 */ /* 0x000fea0003800000 */
[----:B------:R-:W-:Y:S01]  /*66c0*/  BPT.TRAP 0x1 ;  /* 0x000000040000795c */ /* 0x000fe20000300000 */
.L_x_4080:
[----:B------:R-:W-:Y:S01]  /*66d0*/  IMAD R7, R2, 0x1000, R4 ;  /* 0x0000100002077824 */ /* 0x000fe200078e0204 */
[----:B---3--:R-:W-:Y:S06]  /*66e0*/  @P1 BRA `(.L_x_4081) ;  /* 0x0000000000081947 */ /* 0x008fec0003800000 */
[----:B------:R-:W3:Y:S02]  /*66f0*/  SYNCS.PHASECHK.TRANS64.TRYWAIT P1, [R9+URZ+0x38850], R8 ;  /* 0x03885008090075a7 */ /* 0x000ee4000802017f */
[----:B---3--:R-:W-:Y:S05]  /*6700*/  @!P1 BRA `(.L_x_4082) ;  /* 0x000000e000689947 */ /* 0x008fea0003800000 */
.L_x_4081:
[----:B------:R-:W-:Y:S01]  /*6710*/  R2UR UR26, R7 ;  /* 0x00000000071a72ca */ /* 0x000fe200000e0000 */
[----:B------:R-:W-:Y:S01]  /*6720*/  WARPGROUP.ARRIVE ;  /* 0x00000000000079c5 */ /* 0x000fe20000000000 */
[----:B------:R-:W-:Y:S01]  /*6730*/  UMOV UR27, 0x40000040 ;  /* 0x40000040001b7882 */ /* 0x000fe20000000000 */
[----:B------:R-:W-:Y:S01]  /*6740*/  VIADD R12, R3, 0x2 ;  /* 0x00000002030c7836 */ /* 0x000fe20000000000 */
[----:B------:R-:W-:Y:S01]  /*6750*/  UMOV UR29, 0x40000040 ;  /* 0x40000040001d7882 */ /* 0x000fe20000000000 */
[----:B0123--:R-:W-:Y:S01]  /*6760*/  VIADD R8, R7, 0x2 ;  /* 0x0000000207087836 */ /* 0x00ffe20000000000 */
        /* <DEDUP_REMOVED lines=8> */
[----:B------:R-:W-:Y:S01]  /*67f0*/  VIADD R15, R7, 0x800 ;  /* 0x00000800070f7836 */ /* 0x000fe20000000000 */
        /* <DEDUP_REMOVED lines=125> */
[----:B------:R-:W0:Y:S02]  /*6fd0*/  SHFL.IDX PT, R8, R14, RZ, 0x1f ;  /* 0x00001fff0e087589 */ /* 0x000e2400000e0000 */
[----:B0-----:R-:W-:-:S04]  /*6fe0*/  ISETP.GT.AND P1, PT, R8, 0x7f, PT ;  /* 0x0000007f0800780c */ /* 0x001fc80003f24270 */
[----:B------:R-:W-:-:S05]  /*6ff0*/  SEL R8, RZ, 0x2, !P1 ;  /* 0x00000002ff087807 */ /* 0x000fca0004800000 */
[----:B------:R-:W-:Y:S02]  /*7000*/  IMAD.IADD R12, R21, 0x1, R8 ;  /* 0x00000001150c7824 */ /* 0x000fe400078e0208 */
        /* <DEDUP_REMOVED lines=11> */
[----:B------:R-:W-:Y:S01]  /*70c0*/  IMAD.IADD R20, R21, 0x1, R12 ;  /* 0x0000000115147824 */ /* 0x000fe200078e020c */
[----:B------:R-:W-:Y:S02]  /*70d0*/  WARPGROUP.DEPBAR.LE gsb0, 0x0 ;  /* 0x00008000000079c5 */ /* 0x000fe40000010000 */
[----:B------:R-:W-:-:S06]  /*70e0*/  WARPGROUP.ARRIVE ;  /* 0x00000000000079c5 */ /* 0x000fcc0000000000 */
[----:B------:R-:W-:Y:S01]  /*70f0*/  HGMMA.64x64x16.F32.BF16 R152, gdesc[UR28], R152, gsb0 ;  /* 0x00e000001c9879f0 */ /* 0x000fe20008001898 */
[----:B------:R-:W-:Y:S01]  /*7100*/  R2UR UR28, R20 ;  /* 0x00000000141c72ca */ /* 0x000fe200000e0000 */
[C---:B------:R-:W-:Y:S01]  /*7110*/  IMAD.IADD R20, R15.reuse, 0x1, R12 ;  /* 0x000000010f147824 */ /* 0x040fe200078e020c */
[----:B------:R-:W-:Y:S01]  /*7120*/  UMOV UR29, 0x40000040 ;  /* 0x40000040001d7882 */ /* 0x000fe20000000000 */
[----:B------:R-:W-:Y:S01]  /*7130*/  UMOV UR31, 0x40000040 ;  /* 0x40000040001f7882 */ /* 0x000fe20000000000 */
[--C-:B------:R-:W-:Y:S02]  /*7140*/  IMAD.IADD R15, R15, 0x1, R14.reuse ;  /* 0x000000010f0f7824 */ /* 0x100fe400078e020e */
[----:B------:R-:W-:Y:S01]  /*7150*/  R2UR UR30, R20 ;  /* 0x00000000141e72ca */ /* 0x000fe200000e0000 */
[----:B------:R-:W-:Y:S02]  /*7160*/  IMAD.IADD R20, R21, 0x1, R14 ;  /* 0x0000000115147824 */ /* 0x000fe400078e020e */
[----:B------:R-:W-:-:S05]  /*7170*/  IMAD.MOV.U32 R21, RZ, RZ, 0xa00 ;  /* 0x00000a00ff157424 */ /* 0x000fca00078e00ff */
        /* <DEDUP_REMOVED lines=22> */
[----:B------:R-:W-:Y:S02]  /*72e0*/  IMAD.IADD R20, R21, 0x1, R8 ;  /* 0x0000000115147824 */ /* 0x000fe400078e0208 */
[----:B------:R-:W-:Y:S01]  /*72f0*/  VIADD R15, R7, 0xa00 ;  /* 0x00000a00070f7836 */ /* 0x000fe20000000000 */
[----:B------:R-:W-:Y:S02]  /*7300*/  WARPGROUP.DEPBAR.LE gsb0, 0x0 ;  /* 0x00008000000079c5 */ /* 0x000fe40000010000 */
[----:B------:R-:W-:-:S06]  /*7310*/  WARPGROUP.ARRIVE ;  /* 0x00000000000079c5 */ /* 0x000fcc0000000000 */
[----:B------:R-:W-:Y:S01]  /*7320*/  HGMMA.64x64x16.F32.BF16 R152, gdesc[UR28], R152, gsb0 ;  /* 0x00e000001c9879f0 */ /* 0x000fe20008001898 */
[----:B------:R-:W-:Y:S01]  /*7330*/  R2UR UR28, R20 ;  /* 0x00000000141c72ca */ /* 0x000fe200000e0000 */
[----:B------:R-:W-:Y:S01]  /*7340*/  IMAD.IADD R20, R8, 0x1, R15 ;  /* 0x0000000108147824 */ /* 0x000fe200078e020f */
[----:B------:R-:W-:Y:S01]  /*7350*/  UMOV UR29, 0x40000040 ;  /* 0x40000040001d7882 */ /* 0x000fe20000000000 */
[----:B------:R-:W-:-:S03]  /*7360*/  UMOV UR31, 0x40000040 ;  /* 0x40000040001f7882 */ /* 0x000fc60000000000 */
[----:B------:R-:W-:Y:S01]  /*7370*/  R2UR UR30, R20 ;  /* 0x00000000141e72ca */ /* 0x000fe200000e0000 */
[----:B------:R-:W-:Y:S01]  /*7380*/  IMAD.IADD R20, R21, 0x1, R12 ;  /* 0x0000000115147824 */ /* 0x000fe200078e020c */
[----:B------:R-:W-:Y:S02]  /*7390*/  WARPGROUP.DEPBAR.LE gsb0, 0x0 ;  /* 0x00008000000079c5 */ /* 0x000fe40000010000 */
[----:B------:R-:W-:-:S09]  /*73a0*/  WARPGROUP.ARRIVE ;  /* 0x00000000000079c5 */ /* 0x000fd20000000000 */
[----:B------:R-:W-:Y:S01]  /*73b0*/  HGMMA.64x64x16.F32.BF16 R152, gdesc[UR28], R152, gsb0 ;  /* 0x00e000001c9879f0 */ /* 0x000fe20008001898 */
[----:B------:R-:W-:Y:S01]  /*73c0*/  R2UR UR28, R20 ;  /* 0x00000000141c72ca */ /* 0x000fe200000e0000 */
[--C-:B------:R-:W-:Y:S01]  /*73d0*/  IMAD.IADD R20, R12, 0x1, R15.reuse ;  /* 0x000000010c147824 */ /* 0x100fe200078e020f */
[----:B------:R-:W-:Y:S01]  /*73e0*/  UMOV UR29, 0x40000040 ;  /* 0x40000040001d7882 */ /* 0x000fe20000000000 */
[----:B------:R-:W-:Y:S01]  /*73f0*/  UMOV UR31, 0x40000040 ;  /* 0x40000040001f7882 */ /* 0x000fe20000000000 */
[----:B------:R-:W-:Y:S02]  /*7400*/  IMAD.IADD R15, R14, 0x1, R15 ;  /* 0x000000010e0f7824 */ /* 0x000fe400078e020f */
        /* <DEDUP_REMOVED lines=70> */
[----:B------:R-:W-:Y:S02]  /*7870*/  IMAD.IADD R20, R21, 0x1, R8 ;  /* 0x0000000115147824 */ /* 0x000fe400078e0208 */
        /* <DEDUP_REMOVED lines=47> */
.L_x_4083:
[----:B------:R-:W-:Y:S01]  /*7b70*/  ISETP.NE.AND P1, PT, R220, 0x1, PT ;  /* 0x00000001dc00780c */ /* 0x000fe20003f25270 */
[----:B------:R-:W-:Y:S01]  /*7b80*/  VIADD R7, R190, UR38 ;  /* 0x00000026be077c36 */ /* 0x000fe20008000000 */
[----:B------:R-:W-:Y:S01]  /*7b90*/  UMOV UR10, 0xffffffc0 ;  /* 0xffffffc0000a7882 */ /* 0x000fe20000000000 */
[----:B------:R-:W-:Y:S01]  /*7ba0*/  UMOV UR11, 0x40000040 ;  /* 0x40000040000b7882 */ /* 0x000fe20000000000 */
[----:B------:R-:W-:-:S09]  /*7bb0*/  UIMAD UR10, UR32, UR10, 0x1 ;  /* 0x00000001200a74a4 */ /* 0x000fd2000f8e020a */
[----:B------:R-:W0:Y:S08]  /*7bc0*/  @P1 LDC R8, c[0x0][0x44c] ;  /* 0x00011300ff081b82 */ /* 0x000e300000000800 */
[----:B------:R-:W1:Y:S01]  /*7bd0*/  @P1 LDC R15, c[0x0][0x450] ;  /* 0x00011400ff0f1b82 */ /* 0x000e620000000800 */
[----:B0-----:R-:W-:-:S05]  /*7be0*/  @P1 IMAD.HI.U32 R8, R7, R8, RZ ;  /* 0x0000000807081227 */ /* 0x001fca00078e00ff */
[----:B-1----:R-:W-:Y:S02]  /*7bf0*/  @P1 SHF.R.U32.HI R7, RZ, R15, R8 ;  /* 0x0000000fff071219 */ /* 0x002fe40000011608 */
[----:B------:R-:W-:-:S03]  /*7c00*/  IADD3 R15, -R18, UR10, RZ ;  /* 0x0000000a120f7c10 */ /* 0x000fc6000fffe1ff */
[----:B------:R-:W0:Y:S02]  /*7c10*/  SHFL.IDX PT, R21, R7, 0x1, 0x1c1f ;  /* 0x003c1f0007157f89 */ /* 0x000e2400000e0000 */
[----:B------:R-:W-:Y:S02]  /*7c20*/  IMAD R8, R186, UR6, R15 ;  /* 0x00000006ba087c24 */ /* 0x000fe4000f8e020f */
[----:B------:R-:W1:Y:S03]  /*7c30*/  SHFL.IDX PT, R7, R7, RZ, 0x1c1f ;  /* 0x001c1fff07077589 */ /* 0x000e6600000e0000 */
[----:B0-----:R-:W-:-:S04]  /*7c40*/  IADD3 R12, R21, -UR5, R8 ;  /* 0x80000005150c7c10 */ /* 0x001fc8000fffe008 */
        /* <DEDUP_REMOVED lines=46> */
[----:B------:R-:W-:-:S04]  /*7f30*/  FMNMX.FTZ R12, R182, R15, !PT ;  /* 0x0000000fb60c7209 */ /* 0x000fc80007810000 */
[----:B------:R-:W-:Y:S02]  /*7f40*/  FMNMX.FTZ R14, R183, R12, !PT ;  /* 0x0000000cb70e7209 */ /* 0x000fe40007810000 */
[----:B-1----:R-:W-:-:S03]  /*7f50*/  IADD3 R12, R7, -UR5, R8 ;  /* 0x80000005070c7c10 */ /* 0x002fc6000fffe008 */
[----:B------:R-:W0:Y:S01]  /*7f60*/  SHFL.BFLY PT, R15, R14, 0x2, 0x1f ;  /* 0x0c401f000e0f7f89 */ /* 0x000e2200000e0000 */
        /* <DEDUP_REMOVED lines=15> */
[----:B------:R-:W0:Y:S01]  /*8060*/  SHFL.BFLY PT, R20, R15, 0x1, 0x1f ;  /* 0x0c201f000f147f89 */ /* 0x000e2200000e0000 */
[----:B------:R-:W-:Y:S02]  /*8070*/  FMNMX.FTZ R7, R157, R8, !PT ;  /* 0x000000089d077209 */ /* 0x000fe40007810000 */
[----:B------:R-:W-:Y:S02]  /*8080*/  ISETP.GT.AND P1, PT, R12, 0x18, PT ;  /* 0x000000180c00780c */ /* 0x000fe40003f24270 */
[----:B------:R-:W-:-:S02]  /*8090*/  FSEL R161, R161, -INF , P2 ;  /* 0xff800000a1a17808 */ /* 0x000fc40001000000 */
[----:B------:R-:W-:Y:S02]  /*80a0*/  FMNMX.FTZ R8, R160, R7, !PT ;  /* 0x00000007a0087209 */ /* 0x000fe40007810000 */
[----:B------:R-:W-:Y:S02]  /*80b0*/  ISETP.GT.AND P2, PT, R12, 0x19, PT ;  /* 0x000000190c00780c */ /* 0x000fe40003f44270 */
[----:B------:R-:W-:Y:S02]  /*80c0*/  FSEL R164, R164, -INF , P1 ;  /* 0xff800000a4a47808 */ /* 0x000fe40000800000 */
[----:B------:R-:W-:Y:S02]  /*80d0*/  FMNMX.FTZ R7, R161, R8, !PT ;  /* 0x00000008a1077209 */ /* 0x000fe40007810000 */
[----:B------:R-:W-:Y:S02]  /*80e0*/  ISETP.GT.AND P1, PT, R12, 0x20, PT ;  /* 0x000000200c00780c */ /* 0x000fe40003f24270 */
[----:B------:R-:W-:-:S02]  /*80f0*/  FSEL R165, R165, -INF , P2 ;  /* 0xff800000a5a57808 */ /* 0x000fc40001000000 */
[----:B------:R-:W-:Y:S02]  /*8100*/  FMNMX.FTZ R14, R164, R7, !PT ;  /* 0x00000007a40e7209 */ /* 0x000fe40007810000 */
[----:B------:R-:W-:Y:S02]  /*8110*/  ISETP.GT.AND P2, PT, R12, 0x21, PT ;  /* 0x000000210c00780c */ /* 0x000fe40003f44270 */
[----:B------:R-:W-:Y:S02]  /*8120*/  FSEL R152, R168, -INF , P1 ;  /* 0xff800000a8987808 */ /* 0x000fe40000800000 */
[----:B------:R-:W-:Y:S02]  /*8130*/  FMNMX.FTZ R7, R165, R14, !PT ;  /* 0x0000000ea5077209 */ /* 0x000fe40007810000 */
[----:B0-----:R-:W-:Y:S02]  /*8140*/  FMNMX.FTZ R8, R15, R20, !PT ;  /* 0x000000140f087209 */ /* 0x001fe40007810000 */
[----:B------:R-:W-:-:S02]  /*8150*/  ISETP.GT.AND P3, PT, R12, 0x28, PT ;  /* 0x000000280c00780c */ /* 0x000fc40003f64270 */
[----:B------:R-:W-:Y:S01]  /*8160*/  FSEL R196, R169, -INF , P2 ;  /* 0xff800000a9c47808 */ /* 0x000fe20001000000 */
[----:B------:R-:W-:Y:S01]  /*8170*/  FMUL.FTZ R198, R8, UR4 ;  /* 0x0000000408c67c20 */ /* 0x000fe20008410000 */
[----:B------:R-:W-:Y:S02]  /*8180*/  FMNMX.FTZ R7, R152, R7, !PT ;  /* 0x0000000798077209 */ /* 0x000fe40007810000 */
[----:B------:R-:W-:Y:S02]  /*8190*/  ISETP.GT.AND P4, PT, R12, 0x29, PT ;  /* 0x000000290c00780c */ /* 0x000fe40003f84270 */
[----:B------:R-:W-:Y:S02]  /*81a0*/  FSEL R172, R172, -INF , P3 ;  /* 0xff800000acac7808 */ /* 0x000fe40001800000 */
[----:B------:R-:W-:Y:S02]  /*81b0*/  FMNMX.FTZ R7, R196, R7, !PT ;  /* 0x00000007c4077209 */ /* 0x000fe40007810000 */
[----:B------:R-:W-:-:S02]  /*81c0*/  FSETP.NEU.FTZ.AND P1, PT, R8, -INF , PT ;  /* 0xff8000000800780b */ /* 0x000fc40003f3d000 */
[----:B------:R-:W-:Y:S02]  /*81d0*/  ISETP.GT.AND P2, PT, R12, 0x30, PT ;  /* 0x000000300c00780c */ /* 0x000fe40003f44270 */
[----:B------:R-:W-:Y:S02]  /*81e0*/  FSEL R197, R173, -INF , P4 ;  /* 0xff800000adc57808 */ /* 0x000fe40002000000 */
[----:B------:R-:W-:Y:S02]  /*81f0*/  FMNMX.FTZ R14, R172, R7, !PT ;  /* 0x00000007ac0e7209 */ /* 0x000fe40007810000 */
[----:B------:R-:W-:Y:S02]  /*8200*/  FSEL R198, R198, RZ, P1 ;  /* 0x000000ffc6c67208 */ /* 0x000fe40000800000 */
[----:B------:R-:W-:Y:S02]  /*8210*/  ISETP.GT.AND P3, PT, R12, 0x31, PT ;  /* 0x000000310c00780c */ /* 0x000fe40003f64270 */
[----:B------:R-:W-:Y:S01]  /*8220*/  FSEL R176, R176, -INF , P2 ;  /* 0xff800000b0b07808 */ /* 0x000fe20001000000 */
[--C-:B------:R-:W-:Y:S01]  /*8230*/  FFMA.FTZ R15, R154, UR4, -R198.reuse ;  /* 0x000000049a0f7c23 */ /* 0x100fe200080108c6 */
[----:B------:R-:W-:Y:S01]  /*8240*/  FMNMX.FTZ R7, R197, R14, !PT ;  /* 0x0000000ec5077209 */ /* 0x000fe20007810000 */
[----:B------:R-:W-:Y:S01]  /*8250*/  FFMA.FTZ R169, R159, UR4, -R198 ;  /* 0x000000049fa97c23 */ /* 0x000fe200080108c6 */
[----:B------:R-:W-:Y:S01]  /*8260*/  ISETP.GT.AND P2, PT, R12, 0x38, PT ;  /* 0x000000380c00780c */ /* 0x000fe20003f44270 */
[----:B------:R-:W-:Y:S01]  /*8270*/  IMAD.MOV R159, RZ, RZ, -R184 ;  /* 0x000000ffff9f7224 */ /* 0x000fe200078e0ab8 */
[----:B------:R-:W-:Y:S01]  /*8280*/  FSEL R154, R177, -INF , P3 ;  /* 0xff800000b19a7808 */ /* 0x000fe20001800000 */
[--C-:B------:R-:W-:Y:S01]  /*8290*/  FFMA.FTZ R177, R158, UR4, -R198.reuse ;  /* 0x000000049eb17c23 */ /* 0x100fe200080108c6 */
[----:B------:R-:W-:Y:S01]  /*82a0*/  FMNMX.FTZ R7, R176, R7, !PT ;  /* 0x00000007b0077209 */ /* 0x000fe20007810000 */
[--C-:B------:R-:W-:Y:S01]  /*82b0*/  FFMA.FTZ R20, R162, UR4, -R198.reuse ;  /* 0x00000004a2147c23 */ /* 0x100fe200080108c6 */
[----:B------:R-:W-:Y:S01]  /*82c0*/  ISETP.GT.AND P3, PT, R12, 0x39, PT ;  /* 0x000000390c00780c */ /* 0x000fe20003f64270 */
[--C-:B------:R-:W-:Y:S01]  /*82d0*/  FFMA.FTZ R12, R155, UR4, -R198.reuse ;  /* 0x000000049b0c7c23 */ /* 0x100fe200080108c6 */
[----:B------:R-:W-:Y:S01]  /*82e0*/  FSEL R199, R180, -INF , P2 ;  /* 0xff800000b4c77808 */ /* 0x000fe20001000000 */
[--C-:B------:R-:W-:Y:S01]  /*82f0*/  FFMA.FTZ R180, R182, UR4, -R198.reuse ;  /* 0x00000004b6b47c23 */ /* 0x100fe200080108c6 */
[----:B------:R-:W-:Y:S01]  /*8300*/  FMNMX.FTZ R14, R154, R7, !PT ;  /* 0x000000079a0e7209 */ /* 0x000fe20007810000 */
[--C-:B------:R-:W-:Y:S01]  /*8310*/  FFMA.FTZ R173, R163, UR4, -R198.reuse ;  /* 0x00000004a3ad7c23 */ /* 0x100fe200080108c6 */
[----:B------:R-:W-:Y:S01]  /*8320*/  FSEL R155, R181, -INF , P3 ;  /* 0xff800000b59b7808 */ /* 0x000fe20001800000 */
        /* <DEDUP_REMOVED lines=11> */
[----:B------:R-:W-:Y:S01]  /*83e0*/  FFMA.FTZ R179, R179, UR4, -R198 ;  /* 0x00000004b3b37c23 */ /* 0x000fe200080108c6 */
[----:B------:R-:W-:Y:S08]  /*83f0*/  MUFU.EX2 R15, R15 ;  /* 0x0000000f000f7308 */ /* 0x000ff00000000800 */
[----:B------:R-:W-:Y:S08]  /*8400*/  MUFU.EX2 R12, R12 ;  /* 0x0000000c000c7308 */ /* 0x000ff00000000800 */
[----:B------:R-:W-:Y:S01]  /*8410*/  MUFU.EX2 R14, R177 ;  /* 0x000000b1000e7308 */ /* 0x000fe20000000800 */
[----:B0-----:R-:W-:-:S07]  /*8420*/  FMNMX.FTZ R158, R7, R158, !PT ;  /* 0x0000009e079e7209 */ /* 0x001fce0007810000 */
[----:B------:R-:W0:Y:S01]  /*8430*/  MUFU.EX2 R169, R169 ;  /* 0x000000a900a97308 */ /* 0x000e220000000800 */
[----:B------:R-:W1:Y:S07]  /*8440*/  SHFL.BFLY PT, R7, R158, 0x1, 0x1f ;  /* 0x0c201f009e077f89 */ /* 0x000e6e00000e0000 */
        /* <DEDUP_REMOVED lines=10> */
[--C-:B------:R-:W-:Y:S01]  /*84f0*/  FFMA.FTZ R21, R153, UR4, -R158.reuse ;  /* 0x0000000499157c23 */ /* 0x100fe2000801089e */
[--C-:B------:R-:W-:Y:S01]  /*8500*/  FFMA.FTZ R204, R152, UR4, -R158.reuse ;  /* 0x0000000498cc7c23 */ /* 0x100fe2000801089e */
[----:B------:R-:W-:Y:S01]  /*8510*/  FSEL R152, R8, RZ, P1 ;  /* 0x000000ff08987208 */ /* 0x000fe20000800000 */
[--C-:B------:R-:W-:Y:S01]  /*8520*/  FFMA.FTZ R183, R156, UR4, -R158.reuse ;  /* 0x000000049cb77c23 */ /* 0x100fe2000801089e */
[----:B------:R-:W-:Y:S01]  /*8530*/  FSEL R153, R7, RZ, P2 ;  /* 0x000000ff07997208 */ /* 0x000fe20001000000 */
[--C-:B------:R-:W-:Y:S01]  /*8540*/  FFMA.FTZ R205, R196, UR4, -R158.reuse ;  /* 0x00000004c4cd7c23 */ /* 0x100fe2000801089e */
[----:B------:R-:W-:Y:S01]  /*8550*/  ISETP.NE.AND P1, PT, R18, R159, PT ;  /* 0x0000009f1200720c */ /* 0x000fe20003f25270 */
[----:B------:R-:W-:Y:S01]  /*8560*/  FADD.FTZ R152, -R152, R11 ;  /* 0x0000000b98987221 */ /* 0x000fe20000010100 */
[----:B------:R-:W-:Y:S01]  /*8570*/  FFMA.FTZ R196, R154, UR4, -R158 ;  /* 0x000000049ac47c23 */ /* 0x000fe2000801089e */
[----:B------:R-:W-:Y:S01]  /*8580*/  FADD.FTZ R153, -R153, R10 ;  /* 0x0000000a99997221 */ /* 0x000fe20000010100 */
[----:B------:R-:W-:Y:S01]  /*8590*/  FFMA.FTZ R198, R157, UR4, -R158 ;  /* 0x000000049dc67c23 */ /* 0x000fe2000801089e */
[----:B------:R-:W-:Y:S01]  /*85a0*/  FMUL.FTZ R156, R152, UR4 ;  /* 0x00000004989c7c20 */ /* 0x000fe20008410000 */
[----:B------:R-:W-:-:S02]  /*85b0*/  VIADD R152, R9, 0x38840 ;  /* 0x0003884009987836 */ /* 0x000fc40000000000 */
[----:B------:R-:W-:Y:S01]  /*85c0*/  FMUL.FTZ R153, R153, UR4 ;  /* 0x0000000499997c20 */ /* 0x000fe20008410000 */
[--C-:B------:R-:W-:Y:S01]  /*85d0*/  FFMA.FTZ R200, R160, UR4, -R158.reuse ;  /* 0x00000004a0c87c23 */ /* 0x100fe2000801089e */
[----:B------:R1:W2:Y:S01]  /*85e0*/  MUFU.EX2 R10, R156 ;  /* 0x0000009c000a7308 */ /* 0x0002a20000000800 */
[----:B------:R-:W-:Y:S01]  /*85f0*/  FFMA.FTZ R201, R161, UR4, -R158 ;  /* 0x00000004a1c97c23 */ /* 0x000fe2000801089e */
[----:B------:R-:W-:Y:S01]  /*8600*/  PRMT R152, R219, 0x654, R152 ;  /* 0x00000654db987816 */ /* 0x000fe20000000098 */
[----:B------:R-:W-:Y:S01]  /*8610*/  FFMA.FTZ R202, R164, UR4, -R158 ;  /* 0x00000004a4ca7c23 */ /* 0x000fe2000801089e */
[----:B------:R-:W-:Y:S02]  /*8620*/  @!P1 IMAD R154, R13, 0x40, R22 ;  /* 0x000000400d9a9824 */ /* 0x000fe400078e0216 */
[--C-:B------:R-:W-:Y:S01]  /*8630*/  FFMA.FTZ R203, R165, UR4, -R158.reuse ;  /* 0x00000004a5cb7c23 */ /* 0x100fe2000801089e */
[--C-:B------:R-:W-:Y:S01]  /*8640*/  FFMA.FTZ R172, R172, UR4, -R158.reuse ;  /* 0x00000004acac7c23 */ /* 0x100fe2000801089e */
[--C-:B------:R-:W-:Y:S01]  /*8650*/  FFMA.FTZ R197, R197, UR4, -R158.reuse ;  /* 0x00000004c5c57c23 */ /* 0x100fe2000801089e */
[----:B------:R3:W4:Y:S01]  /*8660*/  MUFU.EX2 R207, R153 ;  /* 0x0000009900cf7308 */ /* 0x0007220000000800 */
[----:B-1----:R-:W-:Y:S01]  /*8670*/  @!P1 IMAD R156, R154, 0x4, R17 ;  /* 0x000000049a9c9824 */ /* 0x002fe200078e0211 */
[----:B------:R1:W-:Y:S01]  /*8680*/  SYNCS.ARRIVE.TRANS64.RED.A1T0 RZ, [R152+URZ], RZ ;  /* 0x000000ff98ff79a7 */ /* 0x0003e2000810043f */
[--C-:B------:R-:W-:Y:S01]  /*8690*/  FFMA.FTZ R13, R199, UR4, -R158.reuse ;  /* 0x00000004c70d7c23 */ /* 0x100fe2000801089e */
[--C-:B------:R-:W-:Y:S01]  /*86a0*/  FFMA.FTZ R206, R155, UR4, -R158.reuse ;  /* 0x000000049bce7c23 */ /* 0x100fe2000801089e */
[----:B------:R-:W-:Y:S01]  /*86b0*/  FFMA.FTZ R157, R176, UR4, -R158 ;  /* 0x00000004b09d7c23 */ /* 0x000fe2000801089e */
[----:B------:R-:W-:Y:S01]  /*86c0*/  IMAD R176, R2, 0x1000, R19 ;  /* 0x0000100002b07824 */ /* 0x000fe200078e0213 */
[----:B0-----:R-:W-:Y:S01]  /*86d0*/  F2FP.BF16.F32.PACK_AB R155, R169, R14 ;  /* 0x0000000ea99b723e */ /* 0x001fe200000010ff */
[----:B------:R-:W-:Y:S01]  /*86e0*/  MUFU.EX2 R182, R182 ;  /* 0x000000b600b67308 */ /* 0x000fe20000000800 */
[----:B--2---:R-:W-:Y:S01]  /*86f0*/  @!P1 STS [R156+0x38420], R10 ;  /* 0x0384200a9c009388 */ /* 0x004fe20000000800 */
[----:B---3--:R-:W-:Y:S01]  /*8700*/  F2FP.BF16.F32.PACK_AB R153, R12, R15 ;  /* 0x0000000f0c99723e */ /* 0x008fe200000010ff */
[----:B------:R-:W-:Y:S01]  /*8710*/  FMUL.FTZ R26, R26, R10 ;  /* 0x0000000a1a1a7220 */ /* 0x000fe20000410000 */
[----:B------:R-:W-:Y:S01]  /*8720*/  F2FP.BF16.F32.PACK_AB R159, R177, R168 ;  /* 0x000000a8b19f723e */ /* 0x000fe200000010ff */
[-C--:B------:R-:W-:Y:S01]  /*8730*/  FMUL.FTZ R27, R27, R10.reuse ;  /* 0x0000000a1b1b7220 */ /* 0x080fe20000410000 */
[----:B------:R-:W-:Y:S01]  /*8740*/  R2UR UR10, R176 ;  /* 0x00000000b00a72ca */ /* 0x000fe200000e0000 */
[-C--:B------:R-:W-:Y:S01]  /*8750*/  FMUL.FTZ R30, R30, R10.reuse ;  /* 0x0000000a1e1e7220 */ /* 0x080fe20000410000 */
[----:B------:R-:W1:Y:S01]  /*8760*/  MUFU.EX2 R21, R21 ;  /* 0x0000001500157308 */ /* 0x000e620000000800 */
[----:B----4-:R0:W-:Y:S01]  /*8770*/  @!P1 STS [R156+0x38400], R207 ;  /* 0x038400cf9c009388 */ /* 0x0101e20000000800 */
        /* <DEDUP_REMOVED lines=59> */
[----:B------:R-:W-:Y:S01]  /*8b30*/  FMUL.FTZ R75, R75, R10 ;  /* 0x0000000a4b4b7220 */ /* 0x000fe20000410000 */
        /* <DEDUP_REMOVED lines=87> */
[----:B------:R-:W-:Y:S01]  /*90b0*/  FMUL.FTZ R147, R147, R10 ;  /* 0x0000000a93937220 */ /* 0x000fe20000410000 */
[-C--:B------:R-:W-:Y:S01]  /*90c0*/  FMUL.FTZ R148, R148, R207.reuse ;  /* 0x000000cf94947220 */ /* 0x080fe20000410000 */
[----:B------:R-:W-:Y:S01]  /*90d0*/  FMUL.FTZ R149, R149, R207 ;  /* 0x000000cf95957220 */ /* 0x000fe20000410000 */
[----:B------:R-:W3:Y:S01]  /*90e0*/  MUFU.EX2 R196, R196 ;  /* 0x000000c400c47308 */ /* 0x000ee20000000800 */
[----:B--2---:R-:W-:Y:S01]  /*90f0*/  F2FP.BF16.F32.PACK_AB R157, R173, R20 ;  /* 0x00000014ad9d723e */ /* 0x004fe200000010ff */
[-C--:B------:R-:W-:Y:S01]  /*9100*/  FMUL.FTZ R150, R150, R10.reuse ;  /* 0x0000000a96967220 */ /* 0x080fe20000410000 */
[----:B------:R-:W-:Y:S01]  /*9110*/  FMUL.FTZ R151, R151, R10 ;  /* 0x0000000a97977220 */ /* 0x000fe20000410000 */
[----:B0-----:R-:W-:Y:S01]  /*9120*/  F2FP.BF16.F32.PACK_AB R165, R179, R178 ;  /* 0x000000b2b3a5723e */ /* 0x001fe200000010ff */
[----:B------:R0:W-:Y:S01]  /*9130*/  STSM.16.M88.4 [R185+0x36400], R152 ;  /* 0x03640098b9007844 */ /* 0x0001e20000000200 */
[----:B-1----:R-:W-:Y:S01]  /*9140*/  F2FP.BF16.F32.PACK_AB R167, R181, R180 ;  /* 0x000000b4b5a7723e */ /* 0x002fe200000010ff */
[----:B------:R-:W-:Y:S01]  /*9150*/  VIADD R199, R176, 0x80 ;  /* 0x00000080b0c77836 */ /* 0x000fe20000000000 */
[----:B------:R-:W-:Y:S01]  /*9160*/  MUFU.EX2 R13, R13 ;  /* 0x0000000d000d7308 */ /* 0x000fe20000000800 */
[----:B------:R0:W-:Y:S01]  /*9170*/  STSM.16.M88.4 [R187], R156 ;  /* 0x0000009cbb007844 */ /* 0x0001e20000000200 */
[----:B------:R-:W-:Y:S01]  /*9180*/  FFMA.FTZ R15, R10, R6, R15 ;  /* 0x000000060a0f7223 */ /* 0x000fe2000001000f */
[----:B------:R-:W-:-:S02]  /*9190*/  FFMA.FTZ R182, R207, R5, R182 ;  /* 0x00000005cfb67223 */ /* 0x000fc400000100b6 */
[----:B------:R0:W-:Y:S01]  /*91a0*/  STSM.16.M88.4 [R189], R160 ;  /* 0x000000a0bd007844 */ /* 0x0001e20000000200 */
[----:B------:R-:W-:Y:S01]  /*91b0*/  FADD.FTZ R15, R12, R15 ;  /* 0x0000000f0c0f7221 */ /* 0x000fe20000010000 */
[----:B------:R-:W-:Y:S01]  /*91c0*/  FADD.FTZ R182, R21, R182 ;  /* 0x000000b615b67221 */ /* 0x000fe20000010000 */
[----:B------:R-:W1:Y:S01]  /*91d0*/  MUFU.EX2 R206, R206 ;  /* 0x000000ce00ce7308 */ /* 0x000e620000000800 */
[----:B---3--:R-:W-:Y:S01]  /*91e0*/  F2FP.BF16.F32.PACK_AB R164, R196, R11 ;  /* 0x0000000bc4a4723e */ /* 0x008fe200000010ff */
        /* <DEDUP_REMOVED lines=17> */
[----:B------:R-:W-:Y:S01]  /*9300*/  R2UR UR10, R199 ;  /* 0x00000000c70a72ca */ /* 0x000fe200000e0000 */
[----:B------:R-:W-:Y:S01]  /*9310*/  UMOV UR11, 0x40000040 ;  /* 0x40000040000b7882 */ /* 0x000fe20000000000 */
[----:B------:R-:W-:Y:S02]  /*9320*/  VIADD R199, R176, 0x100 ;  /* 0x00000100b0c77836 */ /* 0x000fe40000000000 */
[----:B------:R-:W-:Y:S01]  /*9330*/  FADD.FTZ R204, R204, R203 ;  /* 0x000000cbcccc7221 */ /* 0x000fe20000010000 */
[----:B------:R-:W-:Y:S02]  /*9340*/  VIADD R176, R176, 0x180 ;  /* 0x00000180b0b07836 */ /* 0x000fe40000000000 */
        /* <DEDUP_REMOVED lines=14> */
[----:B------:R-:W-:Y:S02]  /*9430*/  WARPGROUP.DEPBAR.LE gsb0, 0x0 ;  /* 0x00008000000079c5 */ /* 0x000fe40000010000 */
[----:B------:R-:W-:-:S06]  /*9440*/  WARPGROUP.ARRIVE ;  /* 0x00000000000079c5 */ /* 0x000fcc0000000000 */
        /* <DEDUP_REMOVED lines=24> */
.L_x_4084:
[----:B------:R-:W-:Y:S01]  /*95d0*/  UISETP.GT.AND UP0, UPT, UR32, UR7, UPT ;  /* 0x000000072000728c */ /* 0x000fe2000bf04270 */
[----:B------:R-:W-:Y:S01]  /*95e0*/  VIADD R10, R9, 0x38860 ;  /* 0x00038860090a7836 */ /* 0x000fe20000000000 */
[----:B------:R-:W-:Y:S01]  /*95f0*/  UIADD3 UR32, UR32, -0x1, URZ ;  /* 0xffffffff20207890 */ /* 0x000fe2000fffe03f */
[----:B------:R-:W-:Y:S02]  /*9600*/  IMAD.MOV.U32 R11, RZ, RZ, R8 ;  /* 0x000000ffff0b7224 */ /* 0x000fe400078e0008 */
[----:B------:R-:W-:Y:S01]  /*9610*/  IMAD.MOV.U32 R13, RZ, RZ, R2 ;  /* 0x000000ffff0d7224 */ /* 0x000fe200078e0002 */
[----:B------:R-:W-:Y:S02]  /*9620*/  PLOP3.LUT P1, PT, PT, PT, UP0, 0x80, 0x0 ;  /* 0x000000000000781c */ /* 0x000fe40003f2f008 */
[----:B------:R-:W-:-:S04]  /*9630*/  PRMT R10, R219, 0x654, R10 ;  /* 0x00000654db0a7816 */ /* 0x000fc8000000000a */
[----:B------:R0:W-:Y:S02]  /*9640*/  SYNCS.ARRIVE.TRANS64.RED.A1T0 RZ, [R10+URZ], RZ ;  /* 0x000000ff0aff79a7 */ /* 0x0001e4000810043f */
[----:B0-----:R-:W-:-:S05]  /*9650*/  IMAD.MOV.U32 R10, RZ, RZ, R7 ;  /* 0x000000ffff0a7224 */ /* 0x001fca00078e0007 */
[----:B------:R-:W-:Y:S05]  /*9660*/  @P1 BRA `(.L_x_4085) ;  /* 0xffffffcc00741947 */ /* 0x000fea000383ffff */
.L_x_4074:
[----:B------:R-:W-:-:S13]  /*9670*/  ISETP.LE.AND P1, PT, RZ, UR32, PT ;  /* 0x00000020ff007c0c */ /* 0x000fda000bf23270 */
[----:B------:R-:W-:Y:S05]  /*9680*/  @!P1 BRA `(.L_x_4086) ;  /* 0x0000002c00509947 */ /* 0x000fea0003800000 */
[----:B------:R-:W-:Y:S01]  /*9690*/  IMAD.MOV.U32 R197, RZ, RZ, R8 ;  /* 0x000000ffffc57224 */ /* 0x000fe200078e0008 */
[----:B------:R-:W-:Y:S01]  /*96a0*/  ULDC UR28, c[0x0][0xa80] ;  /* 0x0002a000001c7ab9 */ /* 0x000fe20000000800 */
[----:B------:R-:W-:Y:S02]  /*96b0*/  IMAD.MOV.U32 R10, RZ, RZ, R7 ;  /* 0x000000ffff0a7224 */ /* 0x000fe400078e0007 */
[----:B------:R-:W-:-:S07]  /*96c0*/  IMAD.MOV.U32 R199, RZ, RZ, R2 ;  /* 0x000000ffffc77224 */ /* 0x000fce00078e0002 */
.L_x_4097:
[----:B------:R-:W-:-:S05]  /*96d0*/  VIADD R2, R199, 0x1 ;  /* 0x00000001c7027836 */ /* 0x000fca0000000000 */
[----:B------:R-:W-:-:S04]  /*96e0*/  ISETP.NE.AND P1, PT, R2, 0x2, PT ;  /* 0x000000020200780c */ /* 0x000fc80003f25270 */
[----:B------:R-:W-:Y:S02]  /*96f0*/  SEL R7, RZ, 0x1, P1 ;  /* 0x00000001ff077807 */ /* 0x000fe40000800000 */
[----:B------:R-:W-:Y:S02]  /*9700*/  SEL R2, R2, RZ, P1 ;  /* 0x000000ff02027207 */ /* 0x000fe40000800000 */
[----:B------:R-:W-:Y:S01]  /*9710*/  LOP3.LUT R16, R16, R7, RZ, 0x3c, !PT ;  /* 0x0000000710107212 */ /* 0x000fe200078e3cff */
[----:B------:R-:W-:Y:S06]  /*9720*/  @!P0 BRA `(.L_x_4087) ;  /* 0x0000000000048947 */ /* 0x000fec0003800000 */
[----:B------:R-:W-:Y:S01]  /*9730*/  BPT.TRAP 0x1 ;  /* 0x000000040000795c */ /* 0x000fe20000300000 */
.L_x_4087:
[----:B------:R-:W-:Y:S01]  /*9740*/  IMAD R9, R2, 0x8, R17 ;  /* 0x0000000802097824 */ /* 0x000fe200078e0211 */
[----:B------:R-:W-:-:S04]  /*9750*/  SHF.L.U32 R8, R16, 0x1f, RZ ;  /* 0x0000001f10087819 */ /* 0x000fc800000006ff */
[----:B------:R0:W1:Y:S01]  /*9760*/  SYNCS.PHASECHK.TRANS64.TRYWAIT P1, [R9+URZ+0x38830], R8 ;  /* 0x03883008090075a7 */ /* 0x000062000802017f */
[----:B------:R-:W-:Y:S05]  /*9770*/  @!P0 BRA `(.L_x_4088) ;  /* 0x0000000000048947 */ /* 0x000fea0003800000 */
[----:B------:R-:W-:Y:S01]  /*9780*/  BPT.TRAP 0x1 ;  /* 0x000000040000795c */ /* 0x000fe20000300000 */
.L_x_4088:
[----:B------:R-:W-:Y:S01]  /*9790*/  IMAD R7, R2, 0x200, R0 ;  /* 0x0000020002077824 */ /* 0x000fe200078e0200 */
[----:B-1----:R-:W-:Y:S06]  /*97a0*/  @P1 BRA `(.L_x_4089) ;  /* 0x0000000000081947 */ /* 0x002fec0003800000 */
[----:B------:R-:W1:Y:S02]  /*97b0*/  SYNCS.PHASECHK.TRANS64.TRYWAIT P1, [R9+URZ+0x38830], R8 ;  /* 0x03883008090075a7 */ /* 0x000e64000802017f */
[----:B-1----:R-:W-:Y:S05]  /*97c0*/  @!P1 BRA `(.L_x_4090) ;  /* 0x000000b0004c9947 */ /* 0x002fea0003800000 */
.L_x_4089:
        /* <DEDUP_REMOVED lines=22> */
.L_x_4091:
[----:B------:R2:W3:Y:S01]  /*9930*/  SYNCS.PHASECHK.TRANS64.TRYWAIT P1, [R9+URZ+0x38850], R8 ;  /* 0x03885008090075a7 */ /* 0x0004e2000802017f */
[----:B------:R-:W-:Y:S05]  /*9940*/  @!P0 BRA `(.L_x_4092) ;  /* 0x0000000000048947 */ /* 0x000fea0003800000 */
[----:B------:R-:W-:Y:S01]  /*9950*/  BPT.TRAP 0x1 ;  /* 0x000000040000795c */ /* 0x000fe20000300000 */
.L_x_4092:
[----:B------:R-:W-:Y:S01]  /*9960*/  IMAD R7, R2, 0x1000, R4 ;  /* 0x0000100002077824 */ /* 0x000fe200078e0204 */
[----:B---3--:R-:W-:Y:S06]  /*9970*/  @P1 BRA `(.L_x_4093) ;  /* 0x0000000000081947 */ /* 0x008fec0003800000 */
[----:B------:R-:W3:Y:S02]  /*9980*/  SYNCS.PHASECHK.TRANS64.TRYWAIT P1, [R9+URZ+0x38850], R8 ;  /* 0x03885008090075a7 */ /* 0x000ee4000802017f */
[----:B---3--:R-:W-:Y:S05]  /*9990*/  @!P1 BRA `(.L_x_4094) ;  /* 0x000000ac00ec9947 */ /* 0x008fea0003800000 */
.L_x_4093:
        /* <DEDUP_REMOVED lines=200> */
[--C-:B------:R-:W-:Y:S02]  /*a620*/  IMAD.IADD R20, R11, 0x1, R13.reuse ;  /* 0x000000010b147824 */ /* 0x100fe400078e020d */
        /* <DEDUP_REMOVED lines=125> */
.L_x_4095:
[----:B------:R-:W-:Y:S01]  /*ae00*/  FMNMX.FTZ R8, R152, R10, !PT ;  /* 0x0000000a98087209 */ /* 0x000fe20007810000 */
[----:B------:R-:W-:Y:S01]  /*ae10*/  UMOV UR4, UR28 ;  /* 0x0000001c00047c82 */ /* 0x000fe20008000000 */
[----:B------:R-:W-:Y:S01]  /*ae20*/  IMAD R204, R2, 0x1000, R19 ;  /* 0x0000100002cc7824 */ /* 0x000fe200078e0213 */
[----:B------:R-:W-:Y:S01]  /*ae30*/  UMOV UR7, 0x40000040 ;  /* 0x4000004000077882 */ /* 0x000fe20000000000 */
[----:B------:R-:W-:-:S03]  /*ae40*/  FMNMX.FTZ R7, R153, R8, !PT ;  /* 0x0000000899077209 */ /* 0x000fc60007810000 */
[----:B------:R-:W-:Y:S02]  /*ae50*/  R2UR UR6, R204 ;  /* 0x00000000cc0672ca */ /* 0x000fe400000e0000 */
        /* <DEDUP_REMOVED lines=53> */
[----:B------:R-:W-:Y:S03]  /*b1b0*/  MUFU.EX2 R11, R11 ;  /* 0x0000000b000b7308 */ /* 0x000fe60000000800 */
[----:B------:R-:W1:Y:S01]  /*b1c0*/  SHFL.BFLY PT, R153, R8, 0x2, 0x1f ;  /* 0x0c401f0008997f89 */ /* 0x000e6200000e0000 */
[-C--:B0-----:R-:W-:Y:S01]  /*b1d0*/  FMUL.FTZ R24, R24, R10.reuse ;  /* 0x0000000a18187220 */ /* 0x081fe20000410000 */
        /* <DEDUP_REMOVED lines=52> */
[----:B------:R-:W-:Y:S01]  /*b520*/  FFMA.FTZ R153, R181, UR4, -R196 ;  /* 0x00000004b5997c23 */ /* 0x000fe200080108c4 */
[----:B------:R-:W-:Y:S01]  /*b530*/  MUFU.EX2 R186, R186 ;  /* 0x000000ba00ba7308 */ /* 0x000fe20000000800 */
[-C--:B------:R-:W-:Y:S01]  /*b540*/  FMUL.FTZ R112, R112, R10.reuse ;  /* 0x0000000a70707220 */ /* 0x080fe20000410000 */
[-C--:B------:R-:W-:Y:S01]  /*b550*/  FMUL.FTZ R113, R113, R10.reuse ;  /* 0x0000000a71717220 */ /* 0x080fe20000410000 */
[----:B------:R-:W-:Y:S01]  /*b560*/  FADD.FTZ R152, -R8, R197 ;  /* 0x000000c508987221 */ /* 0x000fe20000010100 */
[-C--:B------:R-:W-:Y:S01]  /*b570*/  FMUL.FTZ R116, R116, R10.reuse ;  /* 0x0000000a74747220 */ /* 0x080fe20000410000 */
[-C--:B------:R-:W-:Y:S01]  /*b580*/  FMUL.FTZ R117, R117, R10.reuse ;  /* 0x0000000a75757220 */ /* 0x080fe20000410000 */
[-C--:B------:R-:W-:Y:S01]  /*b590*/  FMUL.FTZ R120, R120, R10.reuse ;  /* 0x0000000a78787220 */ /* 0x080fe20000410000 */
[----:B------:R-:W-:Y:S01]  /*b5a0*/  FMUL.FTZ R181, R152, UR4 ;  /* 0x0000000498b57c20 */ /* 0x000fe20008410000 */
[----:B------:R1:W-:Y:S01]  /*b5b0*/  MUFU.EX2 R197, R153 ;  /* 0x0000009900c57308 */ /* 0x0003e20000000800 */
[----:B------:R-:W-:Y:S01]  /*b5c0*/  FMUL.FTZ R152, R8, UR4 ;  /* 0x0000000408987c20 */ /* 0x000fe20008410000 */
[-C--:B------:R-:W-:Y:S01]  /*b5d0*/  FMUL.FTZ R121, R121, R10.reuse ;  /* 0x0000000a79797220 */ /* 0x080fe20000410000 */
[-C--:B------:R-:W-:Y:S01]  /*b5e0*/  FMUL.FTZ R124, R124, R10.reuse ;  /* 0x0000000a7c7c7220 */ /* 0x080fe20000410000 */
[----:B------:R-:W-:Y:S01]  /*b5f0*/  FMUL.FTZ R125, R125, R10 ;  /* 0x0000000a7d7d7220 */ /* 0x000fe20000410000 */
[----:B------:R-:W-:Y:S01]  /*b600*/  FFMA.FTZ R196, R154, UR4, -R152 ;  /* 0x000000049ac47c23 */ /* 0x000fe20008010898 */
[----:B------:R-:W-:-:S02]  /*b610*/  VIADD R154, R9, 0x38840 ;  /* 0x00038840099a7836 */ /* 0x000fc40000000000 */
[----:B------:R-:W-:Y:S01]  /*b620*/  FFMA.FTZ R201, R155, UR4, -R152 ;  /* 0x000000049bc97c23 */ /* 0x000fe20008010898 */
[----:B------:R-:W2:Y:S01]  /*b630*/  MUFU.EX2 R181, R181 ;  /* 0x000000b500b57308 */ /* 0x000ea20000000800 */
[----:B-1----:R-:W-:Y:S02]  /*b640*/  IMAD.MOV R153, RZ, RZ, -R184 ;  /* 0x000000ffff997224 */ /* 0x002fe400078e0ab8 */
[----:B------:R-:W-:Y:S01]  /*b650*/  FFMA.FTZ R198, R158, UR4, -R152 ;  /* 0x000000049ec67c23 */ /* 0x000fe20008010898 */
[----:B------:R-:W-:Y:S01]  /*b660*/  PRMT R154, R219, 0x654, R154 ;  /* 0x00000654db9a7816 */ /* 0x000fe2000000009a */
[--C-:B------:R-:W-:Y:S01]  /*b670*/  FFMA.FTZ R203, R159, UR4, -R152.reuse ;  /* 0x000000049fcb7c23 */ /* 0x100fe20008010898 */
[--C-:B------:R-:W-:Y:S01]  /*b680*/  FFMA.FTZ R200, R162, UR4, -R152.reuse ;  /* 0x00000004a2c87c23 */ /* 0x100fe20008010898 */
[----:B------:R-:W-:Y:S01]  /*b690*/  ISETP.NE.AND P1, PT, R18, R153, PT ;  /* 0x000000991200720c */ /* 0x000fe20003f25270 */
[--C-:B------:R-:W-:Y:S01]  /*b6a0*/  FFMA.FTZ R205, R163, UR4, -R152.reuse ;  /* 0x00000004a3cd7c23 */ /* 0x100fe20008010898 */
[--C-:B------:R-:W-:Y:S01]  /*b6b0*/  FFMA.FTZ R202, R166, UR4, -R152.reuse ;  /* 0x00000004a6ca7c23 */ /* 0x100fe20008010898 */
[--C-:B------:R-:W-:Y:S01]  /*b6c0*/  FFMA.FTZ R207, R167, UR4, -R152.reuse ;  /* 0x00000004a7cf7c23 */ /* 0x100fe20008010898 */
[--C-:B------:R-:W-:Y:S01]  /*b6d0*/  FFMA.FTZ R170, R170, UR4, -R152.reuse ;  /* 0x00000004aaaa7c23 */ /* 0x100fe20008010898 */
[--C-:B------:R-:W-:Y:S01]  /*b6e0*/  FFMA.FTZ R171, R171, UR4, -R152.reuse ;  /* 0x00000004abab7c23 */ /* 0x100fe20008010898 */
[--C-:B------:R-:W-:Y:S01]  /*b6f0*/  FFMA.FTZ R174, R174, UR4, -R152.reuse ;  /* 0x00000004aeae7c23 */ /* 0x100fe20008010898 */
[--C-:B------:R-:W-:Y:S01]  /*b700*/  FFMA.FTZ R175, R175, UR4, -R152.reuse ;  /* 0x00000004afaf7c23 */ /* 0x100fe20008010898 */
[----:B------:R1:W-:Y:S01]  /*b710*/  SYNCS.ARRIVE.TRANS64.RED.A1T0 RZ, [R154+URZ], RZ ;  /* 0x000000ff9aff79a7 */ /* 0x0003e2000810043f */
[--C-:B------:R-:W-:Y:S01]  /*b720*/  FFMA.FTZ R178, R178, UR4, -R152.reuse ;  /* 0x00000004b2b27c23 */ /* 0x100fe20008010898 */
[--C-:B------:R-:W-:Y:S01]  /*b730*/  FFMA.FTZ R179, R179, UR4, -R152.reuse ;  /* 0x00000004b3b37c23 */ /* 0x100fe20008010898 */
[--C-:B------:R-:W-:Y:S01]  /*b740*/  FFMA.FTZ R182, R182, UR4, -R152.reuse ;  /* 0x00000004b6b67c23 */ /* 0x100fe20008010898 */
[----:B------:R-:W-:Y:S01]  /*b750*/  FFMA.FTZ R183, R183, UR4, -R152 ;  /* 0x00000004b7b77c23 */ /* 0x000fe20008010898 */
[----:B------:R-:W-:Y:S01]  /*b760*/  @!P1 IMAD R156, R199, 0x40, R22 ;  /* 0x00000040c79c9824 */ /* 0x000fe200078e0216 */
[----:B------:R-:W-:Y:S01]  /*b770*/  MUFU.EX2 R196, R196 ;  /* 0x000000c400c47308 */ /* 0x000fe20000000800 */
[----:B0-----:R-:W-:Y:S01]  /*b780*/  F2FP.BF16.F32.PACK_AB R152, R12, R11 ;  /* 0x0000000b0c98723e */ /* 0x001fe200000010ff */
[----:B--2---:R-:W-:Y:S01]  /*b790*/  FMUL.FTZ R26, R26, R181 ;  /* 0x000000b51a1a7220 */ /* 0x004fe20000410000 */
[----:B------:R-:W-:Y:S01]  /*b7a0*/  @!P1 IMAD R156, R156, 0x4, R17 ;  /* 0x000000049c9c9824 */ /* 0x000fe200078e0211 */
[----:B-1----:R-:W-:Y:S01]  /*b7b0*/  F2FP.BF16.F32.PACK_AB R154, R14, R13 ;  /* 0x0000000d0e9a723e */ /* 0x002fe200000010ff */
[----:B------:R-:W-:Y:S01]  /*b7c0*/  FMUL.FTZ R27, R27, R181 ;  /* 0x000000b51b1b7220 */ /* 0x000fe20000410000 */
[----:B------:R-:W-:Y:S01]  /*b7d0*/  F2FP.BF16.F32.PACK_AB R158, R186, R21 ;  /* 0x00000015ba9e723e */ /* 0x000fe200000010ff */
[-C--:B------:R-:W-:Y:S01]  /*b7e0*/  FMUL.FTZ R30, R30, R181.reuse ;  /* 0x000000b51e1e7220 */ /* 0x080fe20000410000 */
[----:B------:R-:W-:Y:S01]  /*b7f0*/  @!P1 STS [R156+0x38400], R10 ;  /* 0x0384000a9c009388 */ /* 0x000fe20000000800 */
[----:B------:R-:W0:Y:S01]  /*b800*/  MUFU.EX2 R201, R201 ;  /* 0x000000c900c97308 */ /* 0x000e220000000800 */
[-C--:B------:R-:W-:Y:S01]  /*b810*/  FMUL.FTZ R31, R31, R181.reuse ;  /* 0x000000b51f1f7220 */ /* 0x080fe20000410000 */
[-C--:B------:R-:W-:Y:S01]  /*b820*/  FMUL.FTZ R34, R34, R181.reuse ;  /* 0x000000b522227220 */ /* 0x080fe20000410000 */
[----:B------:R1:W-:Y:S01]  /*b830*/  @!P1 STS [R156+0x38420], R181 ;  /* 0x038420b59c009388 */ /* 0x0003e20000000800 */
        /* <DEDUP_REMOVED lines=9> */
[----:B-1----:R-:W-:Y:S01]  /*b8d0*/  F2FP.BF16.F32.PACK_AB R156, R20, R15 ;  /* 0x0000000f149c723e */ /* 0x002fe200000010ff */
        /* <DEDUP_REMOVED lines=77> */
[-C--:B------:R-:W-:Y:S01]  /*bdb0*/  FMUL.FTZ R150, R150, R181.reuse ;  /* 0x000000b596967220 */ /* 0x080fe20000410000 */
[----:B------:R-:W-:Y:S01]  /*bdc0*/  FMUL.FTZ R151, R151, R181 ;  /* 0x000000b597977220 */ /* 0x000fe20000410000 */
[----:B------:R0:W-:Y:S01]  /*bdd0*/  STSM.16.M88.4 [R185+0x36400], R152 ;  /* 0x03640098b9007844 */ /* 0x0001e20000000200 */
[----:B------:R-:W-:-:S02]  /*bde0*/  VIADD R199, R204, 0x80 ;  /* 0x00000080ccc77836 */ /* 0x000fc40000000000 */
[----:B------:R-:W-:Y:S01]  /*bdf0*/  FFMA.FTZ R5, R10, R5, R11 ;  /* 0x000000050a057223 */ /* 0x000fe2000001000b */
[----:B------:R-:W2:Y:S01]  /*be00*/  MUFU.EX2 R171, R171 ;  /* 0x000000ab00ab7308 */ /* 0x000ea20000000800 */
[----:B-1----:R-:W-:Y:S01]  /*be10*/  F2FP.BF16.F32.PACK_AB R162, R173, R172 ;  /* 0x000000acada2723e */ /* 0x002fe200000010ff */
[----:B------:R0:W-:Y:S01]  /*be20*/  STSM.16.M88.4 [R187], R156 ;  /* 0x0000009cbb007844 */ /* 0x0001e20000000200 */
[----:B------:R-:W-:Y:S01]  /*be30*/  FFMA.FTZ R6, R181, R6, R196 ;  /* 0x00000006b5067223 */ /* 0x000fe200000100c4 */
[----:B------:R-:W-:-:S03]  /*be40*/  FADD.FTZ R12, R12, R5 ;  /* 0x000000050c0c7221 */ /* 0x000fc60000010000 */
        /* <DEDUP_REMOVED lines=21> */
[----:B------:R0:W-:Y:S01]  /*bfa0*/  STSM.16.M88.4 [R189], R160 ;  /* 0x000000a0bd007844 */ /* 0x0001e20000000200 */
[----:B------:R-:W-:Y:S01]  /*bfb0*/  FADD.FTZ R169, R169, R168 ;  /* 0x000000a8a9a97221 */ /* 0x000fe20000010000 */
[----:B------:R-:W1:Y:S01]  /*bfc0*/  MUFU.EX2 R180, R180 ;  /* 0x000000b400b47308 */ /* 0x000e620000000800 */
[----:B------:R-:W-:Y:S02]  /*bfd0*/  FADD.FTZ R171, R171, R170 ;  /* 0x000000aaabab7221 */ /* 0x000fe40000010000 */
[----:B------:R-:W-:Y:S02]  /*bfe0*/  FADD.FTZ R172, R172, R169 ;  /* 0x000000a9acac7221 */ /* 0x000fe40000010000 */
[----:B------:R-:W-:Y:S02]  /*bff0*/  FADD.FTZ R174, R174, R171 ;  /* 0x000000abaeae7221 */ /* 0x000fe40000010000 */
[----:B------:R-:W-:Y:S01]  /*c000*/  FADD.FTZ R173, R173, R172 ;  /* 0x000000acadad7221 */ /* 0x000fe20000010000 */
[----:B------:R-:W-:Y:S01]  /*c010*/  MUFU.EX2 R178, R178 ;  /* 0x000000b200b27308 */ /* 0x000fe20000000800 */
[----:B--2---:R-:W-:Y:S01]  /*c020*/  F2FP.BF16.F32.PACK_AB R164, R177, R176 ;  /* 0x000000b0b1a4723e */ /* 0x004fe200000010ff */
[----:B------:R-:W-:Y:S01]  /*c030*/  FADD.FTZ R175, R175, R174 ;  /* 0x000000aeafaf7221 */ /* 0x000fe20000010000 */
[----:B------:R-:W-:-:S04]  /*c040*/  FADD.FTZ R176, R176, R173 ;  /* 0x000000adb0b07221 */ /* 0x000fc80000010000 */
[----:B------:R-:W-:Y:S01]  /*c050*/  FADD.FTZ R177, R177, R176 ;  /* 0x000000b0b1b17221 */ /* 0x000fe20000010000 */
[----:B------:R-:W2:Y:S01]  /*c060*/  MUFU.EX2 R179, R179 ;  /* 0x000000b300b37308 */ /* 0x000ea20000000800 */
[----:B-1----:R-:W-:Y:S02]  /*c070*/  F2FP.BF16.F32.PACK_AB R166, R197, R180 ;  /* 0x000000b4c5a6723e */ /* 0x002fe400000010ff */
[----:B------:R-:W-:-:S04]  /*c080*/  FADD.FTZ R180, R180, R177 ;  /* 0x000000b1b4b47221 */ /* 0x000fc80000010000 */
[----:B------:R-:W-:Y:S01]  /*c090*/  FADD.FTZ R5, R197, R180 ;  /* 0x000000b4c5057221 */ /* 0x000fe20000010000 */
[----:B------:R-:W1:Y:S08]  /*c0a0*/  MUFU.EX2 R182, R182 ;  /* 0x000000b600b67308 */ /* 0x000e700000000800 */
[----:B------:R-:W3:Y:S01]  /*c0b0*/  MUFU.EX2 R183, R183 ;  /* 0x000000b700b77308 */ /* 0x000ee20000000800 */
[----:B--2---:R-:W-:Y:S01]  /*c0c0*/  F2FP.BF16.F32.PACK_AB R165, R179, R178 ;  /* 0x000000b2b3a5723e */ /* 0x004fe200000010ff */
[----:B------:R-:W-:-:S04]  /*c0d0*/  FADD.FTZ R178, R178, R175 ;  /* 0x000000afb2b27221 */ /* 0x000fc80000010000 */
[----:B------:R-:W-:-:S04]  /*c0e0*/  FADD.FTZ R179, R179, R178 ;  /* 0x000000b2b3b37221 */ /* 0x000fc80000010000 */
[----:B-1----:R-:W-:Y:S01]  /*c0f0*/  FADD.FTZ R6, R182, R179 ;  /* 0x000000b3b6067221 */ /* 0x002fe20000010000 */
[----:B---3--:R-:W-:-:S03]  /*c100*/  F2FP.BF16.F32.PACK_AB R167, R183, R182 ;  /* 0x000000b6b7a7723e */ /* 0x008fc600000010ff */
[----:B------:R-:W-:Y:S02]  /*c110*/  FADD.FTZ R6, R183, R6 ;  /* 0x00000006b7067221 */ /* 0x000fe40000010000 */
[----:B------:R0:W-:Y:S01]  /*c120*/  STSM.16.M88.4 [R188], R164 ;  /* 0x000000a4bc007844 */ /* 0x0001e20000000200 */
[----:B------:R-:W-:-:S06]  /*c130*/  WARPGROUP.ARRIVE ;  /* 0x00000000000079c5 */ /* 0x000fcc0000000000 */
[----:B------:R-:W-:Y:S01]  /*c140*/  HGMMA.64x256x16.F32.BF16 R24, R152, gdesc[UR4].tnspB, R24, gsb0 ;  /* 0x43e0000498187df0 */ /* 0x000fe20008001818 */
        /* <DEDUP_REMOVED lines=31> */
.L_x_4096:
[----:B------:R-:W-:Y:S01]  /*c340*/  ISETP.LT.AND P1, PT, RZ, UR32, PT ;  /* 0x00000020ff007c0c */ /* 0x000fe2000bf21270 */
[----:B------:R-:W-:Y:S01]  /*c350*/  VIADD R10, R9, 0x38860 ;  /* 0x00038860090a7836 */ /* 0x000fe20000000000 */
[----:B------:R-:W-:Y:S01]  /*c360*/  UIADD3 UR32, UR32, -0x1, URZ ;  /* 0xffffffff20207890 */ /* 0x000fe2000fffe03f */
[----:B------:R-:W-:Y:S02]  /*c370*/  IMAD.MOV.U32 R197, RZ, RZ, R8 ;  /* 0x000000ffffc57224 */ /* 0x000fe400078e0008 */
[----:B------:R-:W-:Y:S01]  /*c380*/  IMAD.MOV.U32 R199, RZ, RZ, R2 ;  /* 0x000000ffffc77224 */ /* 0x000fe200078e0002 */
[----:B------:R-:W-:-:S04]  /*c390*/  PRMT R10, R219, 0x654, R10 ;  /* 0x00000654db0a7816 */ /* 0x000fc8000000000a */
[----:B------:R0:W-:Y:S02]  /*c3a0*/  SYNCS.ARRIVE.TRANS64.RED.A1T0 RZ, [R10+URZ], RZ ;  /* 0x000000ff0aff79a7 */ /* 0x0001e4000810043f */
[----:B0-----:R-:W-:Y:S01]  /*c3b0*/  IMAD.MOV.U32 R10, RZ, RZ, R7 ;  /* 0x000000ffff0a7224 */ /* 0x001fe200078e0007 */
[----:B------:R-:W-:Y:S06]  /*c3c0*/  @P1 BRA `(.L_x_4097) ;  /* 0xffffffd000c01947 */ /* 0x000fec000383ffff */
.L_x_4086:
[----:B------:R-:W0:Y:S01]  /*c3d0*/  SHFL.BFLY PT, R0, R5, 0x2, 0x1f ;  /* 0x0c401f0005007f89 */ /* 0x000e2200000e0000 */
[----:B------:R-:W-:Y:S01]  /*c3e0*/  IMAD.U32 R12, RZ, RZ, UR4 ;  /* 0x00000004ff0c7e24 */ /* 0x000fe2000f8e00ff */
[----:B------:R-:W-:Y:S02]  /*c3f0*/  UIADD3 UR36, UR36, 0x1, URZ ;  /* 0x0000000124247890 */ /* 0x000fe4000fffe03f */
[----:B------:R-:W1:Y:S01]  /*c400*/  SHFL.BFLY PT, R9, R6, 0x2, 0x1f ;  /* 0x0c401f0006097f89 */ /* 0x000e6200000e0000 */
[----:B------:R-:W-:Y:S08]  /*c410*/  BAR.ARV 0x8, 0x100 ;  /* 0x0204000000007b1d */ /* 0x000ff00000002000 */
[----:B------:R-:W-:Y:S01]  /*c420*/  BAR.SYNC.DEFER_BLOCKING 0xf, 0x100 ;  /* 0x03c4000000007b1d */ /* 0x000fe20000010000 */
[----:B0-----:R-:W-:Y:S01]  /*c430*/  FADD.FTZ R4, R0, R5 ;  /* 0x0000000500047221 */ /* 0x001fe20000010000 */
[----:B------:R-:W-:-:S02]  /*c440*/  VIADD R5, R2, 0x1 ;  /* 0x0000000102057836 */ /* 0x000fc40000000000 */
[----:B-1----:R-:W-:Y:S02]  /*c450*/  FADD.FTZ R10, R9, R6 ;  /* 0x00000006090a7221 */ /* 0x002fe40000010000 */
[----:B------:R-:W0:Y:S01]  /*c460*/  SHFL.BFLY PT, R3, R4, 0x1, 0x1f ;  /* 0x0c201f0004037f89 */ /* 0x000e2200000e0000 */
[----:B------:R-:W-:-:S03]  /*c470*/  ISETP.NE.AND P1, PT, R5, 0x2, PT ;  /* 0x000000020500780c */ /* 0x000fc60003f25270 */
[----:B------:R-:W1:Y:S01]  /*c480*/  SHFL.BFLY PT, R9, R10, 0x1, 0x1f ;  /* 0x0c201f000a097f89 */ /* 0x000e6200000e0000 */
[----:B------:R-:W-:-:S04]  /*c490*/  SEL R11, RZ, 0x1, P1 ;  /* 0x00000001ff0b7807 */ /* 0x000fc80000800000 */
[----:B------:R-:W-:Y:S01]  /*c4a0*/  LOP3.LUT R16, R16, R11, RZ, 0x3c, !PT ;  /* 0x0000000b10107212 */ /* 0x000fe200078e3cff */
[----:B0-----:R-:W-:Y:S01]  /*c4b0*/  FADD.FTZ R0, R4, R3 ;  /* 0x0000000304007221 */ /* 0x001fe20000010000 */
[----:B------:R-:W-:Y:S02]  /*c4c0*/  IMAD.MOV R3, RZ, RZ, -R184 ;  /* 0x000000ffff037224 */ /* 0x000fe400078e0ab8 */
[----:B------:R-:W-:Y:S02]  /*c4d0*/  IMAD.MOV.U32 R4, RZ, RZ, RZ ;  /* 0x000000ffff047224 */ /* 0x000fe400078e00ff */
[----:B-1----:R-:W-:Y:S01]  /*c4e0*/  FADD.FTZ R9, R10, R9 ;  /* 0x000000090a097221 */ /* 0x002fe20000010000 */
[----:B------:R-:W-:Y:S02]  /*c4f0*/  FSETP.NE.FTZ.AND P2, PT, R0, RZ, PT ;  /* 0x000000ff0000720b */ /* 0x000fe40003f55000 */
[----:B------:R-:W-:Y:S01]  /*c500*/  ISETP.NE.AND P0, PT, R18, R3, PT ;  /* 0x000000031200720c */ /* 0x000fe20003f05270 */
[----:B------:R-:W-:Y:S01]  /*c510*/  IMAD.MOV.U32 R3, RZ, RZ, RZ ;  /* 0x000000ffff037224 */ /* 0x000fe200078e00ff */
[----:B------:R-:W-:-:S09]  /*c520*/  FSETP.NE.FTZ.AND P3, PT, R9, RZ, PT ;  /* 0x000000ff0900720b */ /* 0x000fd20003f75000 */
[----:B------:R-:W0:Y:S02]  /*c530*/  @P2 MUFU.RCP R3, R0 ;  /* 0x0000000000032308 */ /* 0x000e240000001000 */
[----:B------:R-:W-:-:S04]  /*c540*/  @!P0 IMAD R2, R2, 0x40, R22 ;  /* 0x0000004002028824 */ /* 0x000fc800078e0216 */
[----:B------:R-:W-:Y:S02]  /*c550*/  @!P0 IMAD R2, R2, 0x4, R17 ;  /* 0x0000000402028824 */ /* 0x000fe400078e0211 */
        /* <DEDUP_REMOVED lines=18> */
[----:B--2---:R-:W-:Y:S01]  /*c680*/  @P2 FMUL.FTZ R13, R10, 0.69314718246459960938 ;  /* 0x3f3172180a0d2820 */ /* 0x004fe20000410000 */
[----:B0-----:R-:W-:Y:S01]  /*c690*/  @P3 FMUL.FTZ R9, R12, 0.69314718246459960938 ;  /* 0x3f3172180c093820 */ /* 0x001fe20000410000 */
[----:B-1----:R-:W-:-:S02]  /*c6a0*/  IMAD.U32 R2, RZ, RZ, UR4 ;  /* 0x00000004ff027e24 */ /* 0x002fc4000f8e00ff */
[-C--:B------:R-:W-:Y:S01]  /*c6b0*/  FMUL.FTZ R203, R49, R3.reuse ;  /* 0x0000000331cb7220 */ /* 0x080fe20000410000 */
[-C--:B------:R-:W-:Y:S01]  /*c6c0*/  FMUL.FTZ R204, R52, R3.reuse ;  /* 0x0000000334cc7220 */ /* 0x080fe20000410000 */
[-C--:B------:R-:W-:Y:S01]  /*c6d0*/  FMUL.FTZ R201, R53, R3.reuse ;  /* 0x0000000335c97220 */ /* 0x080fe20000410000 */
[----:B------:R-:W-:Y:S01]  /*c6e0*/  @P2 FMUL.FTZ R2, R2, 0.69314718246459960938 ;  /* 0x3f31721802022820 */ /* 0x000fe20000410000 */
        /* <DEDUP_REMOVED lines=49> */
[----:B------:R-:W-:-:S02]  /*ca00*/  IMAD.MOV.U32 R3, RZ, RZ, -0x800000 ;  /* 0xff800000ff037424 */ /* 0x000fc400078e00ff */
[----:B------:R-:W-:Y:S01]  /*ca10*/  @P2 FFMA.FTZ R3, R2, R7, R13 ;  /* 0x0000000702032223 */ /* 0x000fe2000001000d */
        /* <DEDUP_REMOVED lines=67> */
[----:B------:R-:W-:Y:S01]  /*ce50*/  SEL R2, R5, RZ, P1 ;  /* 0x000000ff05027207 */ /* 0x000fe20000800000 */
[----:B------:R-:W-:Y:S06]  /*ce60*/  BAR.ARV 0xe, 0x100 ;  /* 0x0384000000007b1d */ /* 0x000fec0000002000 */
.L_x_4056:
[----:B------:R-:W0:Y:S01]  /*ce70*/  S2R R219, SR_CgaCtaId ;  /* 0x0000000000db7919 */ /* 0x000e220000008800 */
[----:B------:R-:W-:Y:S01]  /*ce80*/  MOV R4, 0x400 ;  /* 0x0000040000047802 */ /* 0x000fe20000000f00 */
[----:B------:R-:W-:Y:S01]  /*ce90*/  BSSY B0, `(.L_x_4098) ;  /* 0x00002a7000007945 */ /* 0x000fe20003800000 */
[----:B------:R-:W-:Y:S02]  /*cea0*/  BAR.SYNC.DEFER_BLOCKING 0x5, 0x180 ;  /* 0x0146000000007b1d */ /* 0x000fe40000010000 */
[----:B0-----:R-:W-:-:S05]  /*ceb0*/  LEA R17, R219, R4, 0x18 ;  /* 0x00000004db117211 */ /* 0x001fca00078ec0ff */
[----:B------:R-:W0:Y:S02]  /*cec0*/  LDS R4, [R17+0x388d0] ;  /* 0x0388d00011047984 */ /* 0x000e240000000800 */
[----:B0-----:R-:W-:Y:S01]  /*ced0*/  R2UR UR4, R4 ;  /* 0x00000000040472ca */ /* 0x001fe200000e0000 */
[----:B------:R-:W-:Y:S06]  /*cee0*/  BAR.ARV 0x4, 0x180 ;  /* 0x0106000000007b1d */ /* 0x000fec0000002000 */
[----:B------:R-:W-:Y:S08]  /*cef0*/  @P0 BRA `(.L_x_4099) ;  /* 0x0000001c00880947 */ /* 0x000ff00003800000 */
[----:B------:R-:W0:Y:S01]  /*cf00*/  S2R R4, SR_SWINHI ;  /* 0x0000000000047919 */ /* 0x000e220000002f00 */
[----:B------:R-:W-:Y:S01]  /*cf10*/  IMAD R7, R215, 0x40, R23 ;  /* 0x00000040d7077824 */ /* 0x000fe200078e0217 */
[----:B------:R-:W-:Y:S01]  /*cf20*/  F2FP.BF16.F32.PACK_AB R6, R6, R197 ;  /* 0x000000c50606723e */ /* 0x000fe200000010ff */
[----:B------:R-:W-:Y:S01]  /*cf30*/  USHF.R.S32.HI UR12, URZ, 0x1f, UR37 ;  /* 0x0000001f3f0c7899 */ /* 0x000fe20008011425 */
[----:B------:R-:W-:Y:S01]  /*cf40*/  BAR.SYNC.DEFER_BLOCKING 0x1, 0x100 ;  /* 0x0044000000007b1d */ /* 0x000fe20000010000 */
[----:B------:R-:W-:Y:S01]  /*cf50*/  F2FP.BF16.F32.PACK_AB R128, R129, R128 ;  /* 0x000000808180723e */ /* 0x000fe200000010ff */
[----:B------:R-:W-:Y:S01]  /*cf60*/  USHF.R.S32.HI UR13, URZ, 0x1f, UR39 ;  /* 0x0000001f3f0d7899 */ /* 0x000fe20008011427 */
        /* <DEDUP_REMOVED lines=11> */
[----:B------:R-:W-:Y:S02]  /*d020*/  MOV R96, R17 ;  /* 0x0000001100607202 */ /* 0x000fe40000000f00 */
[----:B0-----:R-:W-:-:S03]  /*d030*/  MOV R97, R4 ;  /* 0x0000000400617202 */ /* 0x001fc60000000f00 */
        /* <DEDUP_REMOVED lines=11> */
[----:B------:R-:W-:-:S02]  /*d0f0*/  LOP3.LUT R48, R53, 0x380, RZ, 0xc0, !PT ;  /* 0x0000038035307812 */ /* 0x000fc400078ec0ff */
[----:B------:R-:W-:Y:S02]  /*d100*/  SHF.R.U64 R44, R44, 0x3, RZ ;  /* 0x000000032c2c7819 */ /* 0x000fe400000012ff */
[C---:B------:R-:W-:Y:S02]  /*d110*/  IADD3 R37, P6, R4.reuse, 0x2020, RZ ;  /* 0x0000202004257810 */ /* 0x040fe40007fde0ff */
[C---:B------:R-:W-:Y:S02]  /*d120*/  IADD3 R36, P3, R4.reuse, 0x2000, RZ ;  /* 0x0000200004247810 */ /* 0x040fe40007f7e0ff */
[----:B------:R-:W-:Y:S01]  /*d130*/  IADD3 R33, P5, R4, 0x2040, RZ ;  /* 0x0000204004217810 */ /* 0x000fe20007fbe0ff */
[--C-:B------:R-:W-:Y:S01]  /*d140*/  IMAD.X R117, RZ, RZ, R5.reuse, P6 ;  /* 0x000000ffff757224 */ /* 0x100fe200030e0605 */
[----:B------:R-:W-:Y:S01]  /*d150*/  LOP3.LUT R100, R40, R45, RZ, 0x3c, !PT ;  /* 0x0000002d28647212 */ /* 0x000fe200078e3cff */
[--C-:B------:R-:W-:Y:S01]  /*d160*/  IMAD.X R113, RZ, RZ, R5.reuse, P3 ;  /* 0x000000ffff717224 */ /* 0x100fe200018e0605 */
[----:B------:R-:W-:Y:S01]  /*d170*/  SHF.R.U64 R40, R48, 0x3, RZ ;  /* 0x0000000330287819 */ /* 0x000fe200000012ff */
[----:B------:R-:W-:Y:S01]  /*d180*/  IMAD.X R123, RZ, RZ, R5, P5 ;  /* 0x000000ffff7b7224 */ /* 0x000fe200028e0605 */
[----:B------:R-:W-:-:S02]  /*d190*/  LOP3.LUT R104, R44, R49, RZ, 0x3c, !PT ;  /* 0x000000312c687212 */ /* 0x000fc400078e3cff */
[----:B------:R-:W-:Y:S02]  /*d1a0*/  LOP3.LUT R44, R37, 0x380, RZ, 0xc0, !PT ;  /* 0x00000380252c7812 */ /* 0x000fe400078ec0ff */
[----:B------:R-:W-:Y:S02]  /*d1b0*/  IADD3 R14, P2, R4, 0x2060, RZ ;  /* 0x00002060040e7810 */ /* 0x000fe40007f5e0ff */
[----:B------:R-:W-:Y:S02]  /*d1c0*/  LOP3.LUT R45, R36, 0x380, RZ, 0xc0, !PT ;  /* 0x00000380242d7812 */ /* 0x000fe400078ec0ff */
[----:B------:R-:W-:Y:S01]  /*d1d0*/  LOP3.LUT R48, R33, 0x380, RZ, 0xc0, !PT ;  /* 0x0000038021307812 */ /* 0x000fe200078ec0ff */
[----:B------:R-:W-:Y:S01]  /*d1e0*/  IMAD.X R127, RZ, RZ, R5, P2 ;  /* 0x000000ffff7f7224 */ /* 0x000fe200010e0605 */
[----:B------:R-:W-:Y:S02]  /*d1f0*/  LOP3.LUT R108, R40, R53, RZ, 0x3c, !PT ;  /* 0x00000035286c7212 */ /* 0x000fe400078e3cff */
[----:B------:R-:W-:-:S02]  /*d200*/  SHF.R.U64 R40, R44, 0x3, RZ ;  /* 0x000000032c287819 */ /* 0x000fc400000012ff */
[----:B------:R-:W-:Y:S02]  /*d210*/  SHF.R.U64 R45, R45, 0x3, RZ ;  /* 0x000000032d2d7819 */ /* 0x000fe400000012ff */
[----:B------:R-:W-:Y:S02]  /*d220*/  LOP3.LUT R49, R14, 0x380, RZ, 0xc0, !PT ;  /* 0x000003800e317812 */ /* 0x000fe400078ec0ff */
[----:B------:R-:W-:Y:S02]  /*d230*/  SHF.R.U64 R44, R48, 0x3, RZ ;  /* 0x00000003302c7819 */ /* 0x000fe400000012ff */
        /* <DEDUP_REMOVED lines=8> */
[----:B------:R-:W-:-:S02]  /*d2c0*/  SHF.R.U64 R37, R49, 0x3, RZ ;  /* 0x0000000331257819 */ /* 0x000fc400000012ff */
[----:B------:R-:W-:Y:S02]  /*d2d0*/  LOP3.LUT R122, R44, R33, RZ, 0x3c, !PT ;  /* 0x000000212c7a7212 */ /* 0x000fe400078e3cff */
[----:B------:R-:W-:Y:S02]  /*d2e0*/  LOP3.LUT R9, R4, 0x380, RZ, 0xc0, !PT ;  /* 0x0000038004097812 */ /* 0x000fe400078ec0ff */
[----:B------:R-:W-:Y:S02]  /*d2f0*/  LOP3.LUT R33, R12, 0x380, RZ, 0xc0, !PT ;  /* 0x000003800c217812 */ /* 0x000fe400078ec0ff */
[----:B------:R-:W-:Y:S02]  /*d300*/  LOP3.LUT R36, R24, 0x380, RZ, 0xc0, !PT ;  /* 0x0000038018247812 */ /* 0x000fe400078ec0ff */
[----:B------:R-:W-:Y:S02]  /*d310*/  IADD3 R28, P3, R4, 0x4060, RZ ;  /* 0x00004060041c7810 */ /* 0x000fe40007f7e0ff */
[----:B------:R-:W-:-:S02]  /*d320*/  LOP3.LUT R45, R20, 0x380, RZ, 0xc0, !PT ;  /* 0x00000380142d7812 */ /* 0x000fc400078ec0ff */
[----:B------:R-:W-:Y:S01]  /*d330*/  LOP3.LUT R126, R37, R14, RZ, 0x3c, !PT ;  /* 0x0000000e257e7212 */ /* 0x000fe200078e3cff */
[----:B------:R-:W-:Y:S01]  /*d340*/  IMAD.X R29, RZ, RZ, R5, P3 ;  /* 0x000000ffff1d7224 */ /* 0x000fe200018e0605 */
[----:B------:R-:W-:Y:S02]  /*d350*/  IADD3 R8, P2, R4, 0x6040, RZ ;  /* 0x0000604004087810 */ /* 0x000fe40007f5e0ff */
[----:B------:R-:W-:Y:S02]  /*d360*/  SHF.R.U64 R9, R9, 0x3, RZ ;  /* 0x0000000309097819 */ /* 0x000fe400000012ff */
[----:B------:R-:W-:Y:S02]  /*d370*/  SHF.R.U64 R33, R33, 0x3, RZ ;  /* 0x0000000321217819 */ /* 0x000fe400000012ff */
[----:B------:R-:W-:Y:S02]  /*d380*/  SHF.R.U64 R37, R36, 0x3, RZ ;  /* 0x0000000324257819 */ /* 0x000fe400000012ff */
        /* <DEDUP_REMOVED lines=15> */
[----:B------:R-:W-:Y:S02]  /*d480*/  IADD3 R65, P2, R96, 0x1000, RZ ;  /* 0x0000100060417810 */ /* 0x000fe40007f5e0ff */
[----:B------:R-:W-:Y:S02]  /*d490*/  LOP3.LUT R28, R33, R28, RZ, 0x3c, !PT ;  /* 0x0000001c211c7212 */ /* 0x000fe400078e3cff */
[----:B------:R-:W-:Y:S02]  /*d4a0*/  SHF.R.U64 R33, R20, 0x3, RZ ;  /* 0x0000000314217819 */ /* 0x000fe400000012ff */
[----:B------:R-:W-:-:S02]  /*d4b0*/  LOP3.LUT R64, R65, 0x380, RZ, 0xc0, !PT ;  /* 0x0000038041407812 */ /* 0x000fc400078ec0ff */
[----:B------:R-:W-:Y:S02]  /*d4c0*/  LOP3.LUT R20, R7, 0x380, RZ, 0xc0, !PT ;  /* 0x0000038007147812 */ /* 0x000fe400078ec0ff */
[----:B------:R-:W-:Y:S02]  /*d4d0*/  LOP3.LUT R37, R32, 0x380, RZ, 0xc0, !PT ;  /* 0x0000038020257812 */ /* 0x000fe400078ec0ff */
[----:B------:R-:W-:Y:S02]  /*d4e0*/  LOP3.LUT R40, R33, R10, RZ, 0x3c, !PT ;  /* 0x0000000a21287212 */ /* 0x000fe400078e3cff */
[----:B------:R-:W-:Y:S02]  /*d4f0*/  SHF.R.U64 R64, R64, 0x3, RZ ;  /* 0x0000000340407819 */ /* 0x000fe400000012ff */
[----:B------:R-:W-:Y:S02]  /*d500*/  SHF.R.U64 R10, R20, 0x3, RZ ;  /* 0x00000003140a7819 */ /* 0x000fe400000012ff */
[----:B------:R-:W-:-:S02]  /*d510*/  SHF.R.U64 R37, R37, 0x3, RZ ;  /* 0x0000000325257819 */ /* 0x000fc400000012ff */
[----:B------:R-:W-:Y:S01]  /*d520*/  LOP3.LUT R64, R64, R65, RZ, 0x3c, !PT ;  /* 0x0000004140407212 */ /* 0x000fe200078e3cff */
[----:B------:R-:W-:Y:S01]  /*d530*/  IMAD.X R65, RZ, RZ, R97, P2 ;  /* 0x000000ffff417224 */ /* 0x000fe200010e0661 */
[----:B------:R-:W-:Y:S02]  /*d540*/  LOP3.LUT R10, R10, R7, RZ, 0x3c, !PT ;  /* 0x000000070a0a7212 */ /* 0x000fe400078e3cff */
[C---:B------:R-:W-:Y:S02]  /*d550*/  IADD3 R33, P1, R96.reuse, 0x7000, RZ ;  /* 0x0000700060217810 */ /* 0x040fe40007f3e0ff */
[----:B------:R-:W-:Y:S02]  /*d560*/  IADD3 R7, P2, R96, 0x8000, RZ ;  /* 0x0000800060077810 */ /* 0x000fe40007f5e0ff */
[----:B------:R-:W-:Y:S02]  /*d570*/  LOP3.LUT R56, R37, R32, RZ, 0x3c, !PT ;  /* 0x0000002025387212 */ /* 0x000fe400078e3cff */
[----:B------:R-:W-:-:S02]  /*d580*/  LOP3.LUT R32, R33, 0x380, RZ, 0xc0, !PT ;  /* 0x0000038021207812 */ /* 0x000fc400078ec0ff */
[----:B------:R-:W-:Y:S02]  /*d590*/  LOP3.LUT R20, R7, 0x380, RZ, 0xc0, !PT ;  /* 0x0000038007147812 */ /* 0x000fe400078ec0ff */
[----:B------:R-:W-:Y:S02]  /*d5a0*/  SHF.R.U64 R32, R32, 0x3, RZ ;  /* 0x0000000320207819 */ /* 0x000fe400000012ff */
[----:B------:R-:W-:Y:S02]  /*d5b0*/  SHF.R.U64 R20, R20, 0x3, RZ ;  /* 0x0000000314147819 */ /* 0x000fe400000012ff */
[----:B------:R-:W-:Y:S02]  /*d5c0*/  LOP3.LUT R32, R32, R33, RZ, 0x3c, !PT ;  /* 0x0000002120207212 */ /* 0x000fe400078e3cff */
[----:B------:R-:W-:Y:S02]  /*d5d0*/  LOP3.LUT R20, R20, R7, RZ, 0x3c, !PT ;  /* 0x0000000714147212 */ /* 0x000fe400078e3cff */
[----:B------:R-:W-:-:S02]  /*d5e0*/  MOV R33, R4 ;  /* 0x0000000400217202 */ /* 0x000fc40000000f00 */
[----:B------:R-:W-:Y:S01]  /*d5f0*/  F2FP.BF16.F32.PACK_AB R4, R21, R200 ;  /* 0x000000c81504723e */ /* 0x000fe200000010ff */
[----:B------:R-:W-:Y:S01]  /*d600*/  IMAD.X R21, RZ, RZ, R97, P2 ;  /* 0x000000ffff157224 */ /* 0x000fe200010e0661 */
[----:B------:R-:W-:Y:S02]  /*d610*/  F2FP.BF16.F32.PACK_AB R5, R27, R26 ;  /* 0x0000001a1b05723e */ /* 0x000fe400000010ff */
[----:B------:R-:W-:Y:S02]  /*d620*/  F2FP.BF16.F32.PACK_AB R7, R31, R30 ;  /* 0x0000001e1f07723e */ /* 0x000fe400000010ff */
[----:B------:R-:W-:Y:S02]  /*d630*/  IADD3 R61, P3, R96, 0x2000, RZ ;  /* 0x00002000603d7810 */ /* 0x000fe40007f7e0ff */
[----:B------:R-:W-:Y:S01]  /*d640*/  LOP3.LUT R45, R8, 0x380, RZ, 0xc0, !PT ;  /* 0x00000380082d7812 */ /* 0x000fe200078ec0ff */
[----:B------:R0:W-:Y:S01]  /*d650*/  STSM.16.M88.4 [R33], R4 ;  /* 0x0000000421007844 */ /* 0x0001e20000000200 */
[----:B------:R-:W-:-:S02]  /*d660*/  LOP3.LUT R60, R61, 0x380, RZ, 0xc0, !PT ;  /* 0x000003803d3c7812 */ /* 0x000fc400078ec0ff */
[----:B------:R-:W-:Y:S01]  /*d670*/  SHF.R.U64 R45, R45, 0x3, RZ ;  /* 0x000000032d2d7819 */ /* 0x000fe200000012ff */
[----:B------:R-:W1:Y:S01]  /*d680*/  SHFL.IDX PT, R4, R216, RZ, 0x1f ;  /* 0x00001fffd8047589 */ /* 0x000e6200000e0000 */
[----:B------:R-:W-:Y:S02]  /*d690*/  SHF.R.U64 R60, R60, 0x3, RZ ;  /* 0x000000033c3c7819 */ /* 0x000fe400000012ff */
[----:B------:R-:W-:Y:S02]  /*d6a0*/  LOP3.LUT R8, R45, R8, RZ, 0x3c, !PT ;  /* 0x000000082d087212 */ /* 0x000fe400078e3cff */
[----:B------:R-:W-:Y:S01]  /*d6b0*/  LOP3.LUT R60, R60, R61, RZ, 0x3c, !PT ;  /* 0x0000003d3c3c7212 */ /* 0x000fe200078e3cff */
[----:B------:R-:W-:Y:S01]  /*d6c0*/  IMAD.X R61, RZ, RZ, R97, P3 ;  /* 0x000000ffff3d7224 */ /* 0x000fe200018e0661 */
[C---:B------:R-:W-:Y:S02]  /*d6d0*/  IADD3 R53, P4, R96.reuse, 0x3000, RZ ;  /* 0x0000300060357810 */ /* 0x040fe40007f9e0ff */
[----:B------:R-:W-:-:S02]  /*d6e0*/  IADD3 R49, P5, R96, 0x4000, RZ ;  /* 0x0000400060317810 */ /* 0x000fc40007fbe0ff */
[C---:B------:R-:W-:Y:S01]  /*d6f0*/  IADD3 R45, P6, R96.reuse, 0x5000, RZ ;  /* 0x00005000602d7810 */ /* 0x040fe20007fde0ff */
[----:B0-----:R-:W-:Y:S01]  /*d700*/  IMAD.X R33, RZ, RZ, R97, P1 ;  /* 0x000000ffff217224 */ /* 0x001fe200008e0661 */
[C---:B------:R-:W-:Y:S02]  /*d710*/  IADD3 R37, P0, R96.reuse, 0x6000, RZ ;  /* 0x0000600060257810 */ /* 0x040fe40007f1e0ff */
[----:B------:R-:W-:Y:S02]  /*d720*/  IADD3 R69, P3, R96, 0x9000, RZ ;  /* 0x0000900060457810 */ /* 0x000fe40007f7e0ff */
[----:B------:R-:W-:Y:S02]  /*d730*/  LOP3.LUT R52, R53, 0x380, RZ, 0xc0, !PT ;  /* 0x0000038035347812 */ /* 0x000fe400078ec0ff */
[----:B------:R-:W-:Y:S02]  /*d740*/  LOP3.LUT R48, R49, 0x380, RZ, 0xc0, !PT ;  /* 0x0000038031307812 */ /* 0x000fe400078ec0ff */
        /* <DEDUP_REMOVED lines=26> */
[----:B-1----:R-:W-:-:S02]  /*d8f0*/  ISETP.NE.AND P3, PT, R4, RZ, PT ;  /* 0x000000ff0400720c */ /* 0x002fc40003f65270 */
[----:B------:R-:W-:Y:S02]  /*d900*/  LOP3.LUT R96, R5, R96, RZ, 0x3c, !PT ;  /* 0x0000006005607212 */ /* 0x000fe400078e3cff */
[----:B------:R-:W-:Y:S02]  /*d910*/  MOV R26, R100 ;  /* 0x00000064001a7202 */ /* 0x000fe40000000f00 */
[----:B------:R-:W-:Y:S02]  /*d920*/  F2FP.BF16.F32.PACK_AB R4, R211, R213 ;  /* 0x000000d5d304723e */ /* 0x000fe400000010ff */
[----:B------:R-:W-:Y:S02]  /*d930*/  F2FP.BF16.F32.PACK_AB R5, R35, R34 ;  /* 0x000000222305723e */ /* 0x000fe400000010ff */
[----:B------:R-:W-:Y:S02]  /*d940*/  F2FP.BF16.F32.PACK_AB R6, R209, R212 ;  /* 0x000000d4d106723e */ /* 0x000fe400000010ff */
[----:B------:R-:W-:-:S02]  /*d950*/  F2FP.BF16.F32.PACK_AB R7, R39, R38 ;  /* 0x000000262707723e */ /* 0x000fc400000010ff */
[----:B------:R-:W-:Y:S02]  /*d960*/  MOV R168, R108 ;  /* 0x0000006c00a87202 */ /* 0x000fe40000000f00 */
[----:B------:R-:W-:Y:S01]  /*d970*/  MOV R34, R8 ;  /* 0x0000000800227202 */ /* 0x000fe20000000f00 */
[----:B------:R0:W-:Y:S01]  /*d980*/  STSM.16.M88.4 [R26], R4 ;  /* 0x000000041a007844 */ /* 0x0001e20000000200 */
        /* <DEDUP_REMOVED lines=13> */
[----:B------:R-:W-:Y:S02]  /*da60*/  MOV R112, R112 ;  /* 0x0000007000707202 */ /* 0x000fe40000000f00 */
[----:B0-----:R-:W-:Y:S01]  /*da70*/  F2FP.BF16.F32.PACK_AB R4, R198, R202 ;  /* 0x000000cac604723e */ /* 0x001fe200000010ff */
[----:B------:R-:W-:Y:S01]  /*da80*/  STSM.16.M88.4 [R168], R12 ;  /* 0x0000000ca8007844 */ /* 0x000fe20000000200 */
[----:B------:R-:W-:Y:S02]  /*da90*/  F2FP.BF16.F32.PACK_AB R5, R59, R58 ;  /* 0x0000003a3b05723e */ /* 0x000fe400000010ff */
        /* <DEDUP_REMOVED lines=8> */
[----:B------:R-:W-:-:S02]  /*db20*/  F2FP.BF16.F32.PACK_AB R26, R179, R182 ;  /* 0x000000b6b31a723e */ /* 0x000fc400000010ff */
[----:B------:R-:W-:Y:S02]  /*db30*/  F2FP.BF16.F32.PACK_AB R27, R71, R70 ;  /* 0x00000046471b723e */ /* 0x000fe400000010ff */
[----:B------:R-:W-:Y:S02]  /*db40*/  MOV R122, R122 ;  /* 0x0000007a007a7202 */ /* 0x000fe40000000f00 */
[----:B------:R-:W-:Y:S01]  /*db50*/  MOV R113, R40 ;  /* 0x0000002800717202 */ /* 0x000fe20000000f00 */
[----:B------:R1:W-:Y:S01]  /*db60*/  STSM.16.M88.4 [R116], R24 ;  /* 0x0000001874007844 */ /* 0x0003e20000000200 */
        /* <DEDUP_REMOVED lines=11> */
[----:B------:R-:W-:Y:S02]  /*dc20*/  F2FP.BF16.F32.PACK_AB R56, R169, R172 ;  /* 0x000000aca938723e */ /* 0x000fe400000010ff */
[----:B------:R-:W-:Y:S01]  /*dc30*/  F2FP.BF16.F32.PACK_AB R57, R91, R90 ;  /* 0x0000005a5b39723e */ /* 0x000fe200000010ff */
[----:B------:R2:W-:Y:S01]  /*dc40*/  STSM.16.M88.4 [R126], R40 ;  /* 0x000000287e007844 */ /* 0x0005e20000000200 */
[----:B------:R-:W-:Y:S02]  /*dc50*/  F2FP.BF16.F32.PACK_AB R58, R166, R170 ;  /* 0x000000aaa63a723e */ /* 0x000fe400000010ff */
[----:B------:R-:W-:Y:S02]  /*dc60*/  F2FP.BF16.F32.PACK_AB R59, R95, R94 ;  /* 0x0000005e5f3b723e */ /* 0x000fe400000010ff */
[----:B0-----:R-:W-:-:S02]  /*dc70*/  F2FP.BF16.F32.PACK_AB R4, R164, R167 ;  /* 0x000000a7a404723e */ /* 0x001fc400000010ff */
[----:B------:R-:W-:Y:S01]  /*dc80*/  F2FP.BF16.F32.PACK_AB R5, R99, R98 ;  /* 0x000000626305723e */ /* 0x000fe200000010ff */
[----:B------:R2:W-:Y:S01]  /*dc90*/  STSM.16.M88.4 [R109], R56 ;  /* 0x000000386d007844 */ /* 0x0005e20000000200 */
[----:B------:R-:W-:Y:S02]  /*dca0*/  F2FP.BF16.F32.PACK_AB R6, R162, R165 ;  /* 0x000000a5a206723e */ /* 0x000fe400000010ff */
[----:B------:R-:W-:Y:S02]  /*dcb0*/  F2FP.BF16.F32.PACK_AB R7, R103, R102 ;  /* 0x000000666707723e */ /* 0x000fe400000010ff */
[----:B------:R-:W-:Y:S02]  /*dcc0*/  F2FP.BF16.F32.PACK_AB R8, R160, R163 ;  /* 0x000000a3a008723e */ /* 0x000fe400000010ff */
[----:B------:R-:W-:Y:S01]  /*dcd0*/  F2FP.BF16.F32.PACK_AB R9, R107, R106 ;  /* 0x0000006a6b09723e */ /* 0x000fe200000010ff */
[----:B------:R2:W-:Y:S01]  /*dce0*/  STSM.16.M88.4 [R100], R4 ;  /* 0x0000000464007844 */ /* 0x0005e20000000200 */
[----:B------:R-:W-:-:S02]  /*dcf0*/  F2FP.BF16.F32.PACK_AB R10, R158, R161 ;  /* 0x000000a19e0a723e */ /* 0x000fc400000010ff */
[----:B------:R-:W-:Y:S02]  /*dd00*/  F2FP.BF16.F32.PACK_AB R11, R111, R110 ;  /* 0x0000006e6f0b723e */ /* 0x000fe400000010ff */
[----:B------:R-:W-:Y:S02]  /*dd10*/  F2FP.BF16.F32.PACK_AB R12, R156, R159 ;  /* 0x0000009f9c0c723e */ /* 0x000fe400000010ff */
[----:B------:R-:W-:Y:S01]  /*dd20*/  F2FP.BF16.F32.PACK_AB R13, R115, R114 ;  /* 0x00000072730d723e */ /* 0x000fe200000010ff */
[----:B------:R2:W-:Y:S01]  /*dd30*/  STSM.16.M88.4 [R104], R8 ;  /* 0x0000000868007844 */ /* 0x0005e20000000200 */
[----:B------:R-:W-:Y:S02]  /*dd40*/  F2FP.BF16.F32.PACK_AB R14, R154, R157 ;  /* 0x0000009d9a0e723e */ /* 0x000fe400000010ff */
[----:B------:R-:W-:Y:S02]  /*dd50*/  F2FP.BF16.F32.PACK_AB R15, R119, R118 ;  /* 0x00000076770f723e */ /* 0x000fe400000010ff */
[----:B-1----:R-:W-:-:S02]  /*dd60*/  F2FP.BF16.F32.PACK_AB R24, R121, R155 ;  /* 0x0000009b7918723e */ /* 0x002fc400000010ff */
[----:B------:R-:W-:Y:S01]  /*dd70*/  F2FP.BF16.F32.PACK_AB R25, R120, R19 ;  /* 0x000000137819723e */ /* 0x000fe200000010ff */
[----:B------:R2:W-:Y:S01]  /*dd80*/  STSM.16.M88.4 [R108], R12 ;  /* 0x0000000c6c007844 */ /* 0x0005e20000000200 */
[----:B------:R-:W-:Y:S02]  /*dd90*/  F2FP.BF16.F32.PACK_AB R26, R125, R124 ;  /* 0x0000007c7d1a723e */ /* 0x000fe400000010ff */
[----:B------:R-:W-:Y:S02]  /*dda0*/  F2FP.BF16.F32.PACK_AB R27, R153, R152 ;  /* 0x00000098991b723e */ /* 0x000fe400000010ff */
[----:B------:R-:W-:Y:S02]  /*ddb0*/  LOP3.LUT R72, R73, 0x380, RZ, 0xc0, !PT ;  /* 0x0000038049487812 */ /* 0x000fe400078ec0ff */
[----:B------:R-:W-:Y:S01]  /*ddc0*/  LOP3.LUT R76, R77, 0x380, RZ, 0xc0, !PT ;  /* 0x000003804d4c7812 */ /* 0x000fe200078ec0ff */
[----:B------:R2:W-:Y:S01]  /*ddd0*/  STSM.16.M88.4 [R113], R24 ;  /* 0x0000001871007844 */ /* 0x0005e20000000200 */
[----:B------:R-:W-:-:S02]  /*dde0*/  LOP3.LUT R80, R81, 0x380, RZ, 0xc0, !PT ;  /* 0x0000038051507812 */ /* 0x000fc400078ec0ff */
[----:B------:R-:W-:Y:S01]  /*ddf0*/  LOP3.LUT R84, R85, 0x380, RZ, 0xc0, !PT ;  /* 0x0000038055547812 */ /* 0x000fe200078ec0ff */
[----:B------:R2:W-:Y:S01]  /*de00*/  STSM.16.M88.4 [R101], R128 ;  /* 0x0000008065007844 */ /* 0x0005e20000000200 */
[----:B------:R-:W-:Y:S02]  /*de10*/  LOP3.LUT R88, R89, 0x380, RZ, 0xc0, !PT ;  /* 0x0000038059587812 */ /* 0x000fe400078ec0ff */
[----:B------:R-:W-:Y:S01]  /*de20*/  LOP3.LUT R92, R93, 0x380, RZ, 0xc0, !PT ;  /* 0x000003805d5c7812 */ /* 0x000fe200078ec0ff */
[----:B------:R2:W-:Y:S01]  /*de30*/  STSM.16.M88.4 [R34], R136 ;  /* 0x0000008822007844 */ /* 0x0005e20000000200 */
        /* <DEDUP_REMOVED lines=19> */
[----:B------:R-:W-:Y:S06]  /*df70*/  BAR.SYNC.DEFER_BLOCKING 0x1, 0x100 ;  /* 0x0044000000007b1d */ /* 0x000fec0000010000 */
[----:B--2---:R-:W-:Y:S05]  /*df80*/  @P3 BRA `(.L_x_4100) ;  /* 0x0000000000b83947 */ /* 0x004fea0003800000 */
        /* <DEDUP_REMOVED lines=46> */
.L_x_4100:
        /* <DEDUP_REMOVED lines=21> */
[----:B------:R-:W-:Y:S01]  /*e3c0*/  IMAD.SHL.U32 R3, R3, 0x4, RZ ;  /* 0x0000000403037824 */ /* 0x000fe200078e00ff */
[----:B------:R-:W-:Y:S01]  /*e3d0*/  ISETP.GE.AND P0, PT, R193, UR10, PT ;  /* 0x0000000ac1007c0c */ /* 0x000fe2000bf06270 */
[----:B------:R1:W5:Y:S04]  /*e3e0*/  LD.E.128 R4, desc[UR44][R20.64] ;  /* 0x0000002c14047980 */ /* 0x000368000c101d00 */
        /* <DEDUP_REMOVED lines=38> */
[----:B------:R-:W-:Y:S01]  /*e650*/  @!PT LDS RZ, [RZ] ;  /* 0x00000000fffff984 */ /* 0x000fe20000000800 */
[----:B------:R-:W-:Y:S01]  /*e660*/  @!PT LDS RZ, [RZ] ;  /* 0x00000000fffff984 */ /* 0x000fe20000000800 */
[----:B------:R-:W-:Y:S01]  /*e670*/  @!PT LDS RZ, [RZ] ;  /* 0x00000000fffff984 */ /* 0x000fe20000000800 */
[----:B------:R-:W-:Y:S01]  /*e680*/  @!PT LDS RZ, [RZ] ;  /* 0x00000000fffff984 */ /* 0x000fe20000000800 */
[----:B------:R0:W-:Y:S06]  /*e690*/  MEMBAR.ALL.CTA ;  /* 0x0000000000007992 */ /* 0x0001ec0000008000 */
[----:B0-----:R-:W0:Y:S01]  /*e6a0*/  FENCE.VIEW.ASYNC.S ;  /* 0x00000000000073c6 */ /* 0x001e220000000000 */
[----:B------:R-:W-:Y:S01]  /*e6b0*/  IMAD R11, R15, R13, R14 ;  /* 0x0000000d0f0b7224 */ /* 0x000fe200078e020e */
[----:B------:R-:W-:Y:S01]  /*e6c0*/  ISETP.GE.AND P0, PT, R218, UR10, PT ;  /* 0x0000000ada007c0c */ /* 0x000fe2000bf06270 */
[----:B------:R-:W-:Y:S01]  /*e6d0*/  IMAD.U32 R9, RZ, RZ, UR5 ;  /* 0x00000005ff097e24 */ /* 0x000fe2000f8e00ff */
[----:B------:R-:W-:Y:S01]  /*e6e0*/  ULDC UR5, c[0x0][0xb88] ;  /* 0x0002e20000057ab9 */ /* 0x000fe20000000800 */
[----:B------:R-:W-:Y:S01]  /*e6f0*/  IMAD.SHL.U32 R19, R0, 0x20, RZ ;  /* 0x0000002000137824 */ /* 0x000fe200078e00ff */
[----:B------:R-:W-:Y:S01]  /*e700*/  SHF.R.S32.HI R0, RZ, 0x1f, R11 ;  /* 0x0000001fff007819 */ /* 0x000fe2000001140b */
[C---:B------:R-:W-:Y:S01]  /*e710*/  IMAD R13, R3.reuse, UR7, R12 ;  /* 0x00000007030d7c24 */ /* 0x040fe2000f8e020c */
[----:B------:R-:W-:Y:S01]  /*e720*/  BSSY B1, `(.L_x_4101) ;  /* 0x0000039000017945 */ /* 0x000fe20003800000 */
[----:B------:R-:W-:Y:S01]  /*e730*/  IMAD.WIDE.U32 R8, R3, UR6, R8 ;  /* 0x0000000603087c25 */ /* 0x000fe2000f8e0008 */
[----:B------:R-:W-:Y:S01]  /*e740*/  ULDC.64 UR6, c[0x0][0xbd8] ;  /* 0x0002f60000067ab9 */ /* 0x000fe20000000a00 */
[----:B------:R-:W-:-:S02]  /*e750*/  LOP3.LUT R10, R19, 0x20, R10, 0xe2, !PT ;  /* 0x00000020130a7812 */ /* 0x000fc400078ee20a */
[----:B------:R-:W-:Y:S01]  /*e760*/  IMAD.IADD R9, R9, 0x1, R13 ;  /* 0x0000000109097824 */ /* 0x000fe200078e020d */
[----:B------:R-:W-:Y:S01]  /*e770*/  SEL R3, RZ, 0x40, P0 ;  /* 0x00000040ff037807 */ /* 0x000fe20000000000 */
[----:B------:R-:W-:Y:S01]  /*e780*/  IMAD R0, R0, UR6, RZ ;  /* 0x0000000600007c24 */ /* 0x000fe2000f8e02ff */
[----:B------:R-:W-:Y:S01]  /*e790*/  ISETP.GE.AND P0, PT, R217, UR10, PT ;  /* 0x0000000ad9007c0c */ /* 0x000fe2000bf06270 */
[----:B------:R-:W-:Y:S01]  /*e7a0*/  VIADD R27, R215, UR38 ;  /* 0x00000026d71b7c36 */ /* 0x000fe20008000000 */
[----:B------:R-:W-:Y:S01]  /*e7b0*/  LOP3.LUT R3, R10, R3, RZ, 0xfc, !PT ;  /* 0x000000030a037212 */ /* 0x000fe200078efcff */
[----:B------:R-:W-:Y:S01]  /*e7c0*/  IMAD R28, R15, UR5, RZ ;  /* 0x000000050f1c7c24 */ /* 0x000fe2000f8e02ff */
[----:B------:R-:W-:Y:S01]  /*e7d0*/  SEL R10, RZ, 0x80, P0 ;  /* 0x00000080ff0a7807 */ /* 0x000fe20000000000 */
[C---:B------:R-:W-:Y:S02]  /*e7e0*/  IMAD R13, R11.reuse, UR7, R0 ;  /* 0x000000070b0d7c24 */ /* 0x040fe4000f8e0200 */
[----:B------:R-:W-:Y:S01]  /*e7f0*/  IMAD.WIDE.U32 R8, R11, UR6, R8 ;  /* 0x000000060b087c25 */ /* 0x000fe2000f8e0008 */
[----:B------:R-:W-:Y:S01]  /*e800*/  ISETP.GE.AND P1, PT, R27, R28, PT ;  /* 0x0000001c1b00720c */ /* 0x000fe20003f26270 */
[----:B------:R-:W-:-:S02]  /*e810*/  ULDC.64 UR6, c[0x0][0xb80] ;  /* 0x0002e00000067ab9 */ /* 0x000fc40000000a00 */
[----:B------:R-:W-:Y:S01]  /*e820*/  VIADD R0, R17, 0x38820 ;  /* 0x0003882011007836 */ /* 0x000fe20000000000 */
[----:B------:R-:W-:Y:S01]  /*e830*/  LEA R19, P2, R8, UR6, 0x1 ;  /* 0x0000000608137c11 */ /* 0x000fe2000f8408ff */
[----:B------:R-:W-:-:S03]  /*e840*/  IMAD.IADD R9, R9, 0x1, R13 ;  /* 0x0000000109097824 */ /* 0x000fc600078e020d */
[----:B------:R-:W-:Y:S02]  /*e850*/  PRMT R0, RZ, 0x654, R0 ;  /* 0x00000654ff007816 */ /* 0x000fe40000000000 */
[----:B------:R-:W-:Y:S02]  /*e860*/  LEA.HI.X R26, R8, UR7, R9, 0x1, P2 ;  /* 0x00000007081a7c11 */ /* 0x000fe400090f0c09 */
[----:B0-----:R0:W-:Y:S03]  /*e870*/  SYNCS.ARRIVE.TRANS64.RED.A1T0 RZ, [R0+URZ], RZ ;  /* 0x000000ff00ff79a7 */ /* 0x0011e6000810043f */
[----:B------:R1:W2:Y:S01]  /*e880*/  SHFL.IDX PT, R11, R26, RZ, 0x181f ;  /* 0x00181fff1a0b7589 */ /* 0x0002a200000e0000 */
[----:B0-----:R-:W-:-:S03]  /*e890*/  LOP3.LUT R0, R3, R10, RZ, 0xfc, !PT ;  /* 0x0000000a03007212 */ /* 0x001fc600078efcff */
[----:B------:R1:W0:Y:S01]  /*e8a0*/  SHFL.IDX PT, R10, R19, RZ, 0x181f ;  /* 0x00181fff130a7589 */ /* 0x00022200000e0000 */
[----:B------:R-:W-:Y:S05]  /*e8b0*/  @P1 BRA `(.L_x_4102) ;  /* 0x00000000007c1947 */ /* 0x000fea0003800000 */
[----:B------:R-:W-:Y:S02]  /*e8c0*/  ISETP.GE.AND P1, PT, R195, UR10, PT ;  /* 0x0000000ac3007c0c */ /* 0x000fe4000bf26270 */
[----:B------:R-:W-:Y:S02]  /*e8d0*/  ISETP.GE.AND P0, PT, R23, UR10, PT ;  /* 0x0000000a17007c0c */ /* 0x000fe4000bf06270 */
[----:B------:R-:W-:Y:S02]  /*e8e0*/  ISETP.GE.AND P5, PT, R194, UR10, PT ;  /* 0x0000000ac2007c0c */ /* 0x000fe4000bfa6270 */
[----:B------:R-:W-:-:S07]  /*e8f0*/  ISETP.GE.AND P3, PT, R193, UR10, PT ;  /* 0x0000000ac1007c0c */ /* 0x000fce000bf66270 */
[-C--:B0-----:R-:W-:Y:S02]  /*e900*/  @!P1 LEA R12, P2, R195, R10.reuse, 0x1 ;  /* 0x0000000ac30c9211 */ /* 0x081fe400078408ff */
        /* <DEDUP_REMOVED lines=10> */
[CC--:B-1----:R-:W-:Y:S01]  /*e9b0*/  @!P3 LEA R20, P6, R193.reuse, R10.reuse, 0x1 ;  /* 0x0000000ac114b211 */ /* 0x0c2fe200078c08ff */
[----:B------:R3:W-:Y:S03]  /*e9c0*/  @!P5 ST.E.128 desc[UR44][R14.64], R48 ;  /* 0x000000300e00d985 */ /* 0x0007e6000c101d2c */
[----:B------:R-:W-:Y:S02]  /*e9d0*/  @!P3 LEA.HI.X R21, R193, R11, R227, 0x1, P6 ;  /* 0x0000000bc115b211 */ /* 0x000fe400030f0ce3 */
[----:B0-----:R-:W-:-:S03]  /*e9e0*/  @!P2 LEA R8, P5, R192, R10, 0x1 ;  /* 0x0000000ac008a211 */ /* 0x001fc600078a08ff */
        /* <DEDUP_REMOVED lines=12> */
.L_x_4102:
[----:B------:R-:W-:Y:S05]  /*eab0*/  BSYNC B1 ;  /* 0x0000000000017941 */ /* 0x000fea0003800000 */
.L_x_4101:
[----:B---3-5:R-:W-:Y:S01]  /*eac0*/  VIADD R4, R27, 0x20 ;  /* 0x000000201b047836 */ /* 0x028fe20000000000 */
        /* <DEDUP_REMOVED lines=21> */
[CC--:B------:R-:W-:Y:S02]  /*ec20*/  @!P0 LEA R14, P3, R191.reuse, R6.reuse, 0x1 ;  /* 0x00000006bf0e8211 */ /* 0x0c0fe400078608ff */
[-C--:B0-----:R-:W-:Y:S01]  /*ec30*/  @!P1 LEA R4, P6, R192, R6.reuse, 0x1 ;  /* 0x00000006c0049211 */ /* 0x081fe200078c08ff */
[----:B------:R4:W-:Y:S01]  /*ec40*/  @!P2 ST.E.128 desc[UR44][R12.64], R32 ;  /* 0x000000200c00a985 */ /* 0x0009e2000c101d2c */
[----:B-1----:R-:W-:Y:S02]  /*ec50*/  @P4 LEA R20, P5, R218, R6, 0x1 ;  /* 0x00000006da144211 */ /* 0x002fe400078a08ff */
        /* <DEDUP_REMOVED lines=12> */
.L_x_4099:
        /* <DEDUP_REMOVED lines=57> */
.L_x_4105:
[----:B------:R-:W-:Y:S05]  /*f0b0*/  BSYNC B1 ;  /* 0x0000000000017941 */ /* 0x000fea0003800000 */
.L_x_4104:
        /* <DEDUP_REMOVED lines=28> */
[----:B------:R-:W-:Y:S01]  /*f280*/  SEL R6, RZ, 0xffffffff, P1 ;  /* 0xffffffffff067807 */ /* 0x000fe20000800000 */
[----:B------:R-:W-:Y:S01]  /*f290*/  IMAD.U32 R5, RZ, RZ, UR7 ;  /* 0x00000007ff057e24 */ /* 0x000fe2000f8e00ff */
[----:B------:R-:W-:Y:S01]  /*f2a0*/  ULDC.64 UR6, c[0x0][0xbe0] ;  /* 0x0002f80000067ab9 */ /* 0x000fe20000000a00 */
        /* <DEDUP_REMOVED lines=17> */
[----:B------:R-:W-:Y:S02]  /*f3c0*/  IMAD R3, R7, UR7, R0 ;  /* 0x0000000707037c24 */ /* 0x000fe4000f8e0200 */
[----:B------:R-:W-:Y:S02]  /*f3d0*/  VIADD R0, R215, UR38 ;  /* 0x00000026d7007c36 */ /* 0x000fe40008000000 */
[----:B------:R-:W-:-:S02]  /*f3e0*/  IMAD R25, R10, UR5, RZ ;  /* 0x000000050a197c24 */ /* 0x000fc4000f8e02ff */
[----:B------:R-:W-:Y:S01]  /*f3f0*/  IMAD.WIDE.U32 R4, R7, UR6, R4 ;  /* 0x0000000607047c25 */ /* 0x000fe2000f8e0004 */
        /* <DEDUP_REMOVED lines=43> */
.L_x_4107:
[----:B------:R-:W-:Y:S05]  /*f6b0*/  BSYNC B1 ;  /* 0x0000000000017941 */ /* 0x000fea0003800000 */
.L_x_4106:
        /* <DEDUP_REMOVED lines=36> */
.L_x_4103:
[----:B------:R-:W-:Y:S05]  /*f900*/  BSYNC B0 ;  /* 0x0000000000007941 */ /* 0x000fea0003800000 */
.L_x_4098:
[----:B------:R-:W-:Y:S02]  /*f910*/  ULDC UR5, c[0x0][0xd38] ;  /* 0x00034e0000057ab9 */ /* 0x000fe40000000800 */
[----:B------:R-:W-:-:S06]  /*f920*/  UISETP.GE.AND UP0, UPT, UR4, UR5, UPT ;  /* 0x000000050400728c */ /* 0x000fcc000bf06270 */
[----:B------:R-:W-:-:S13]  /*f930*/  PLOP3.LUT P0, PT, PT, PT, UP0, 0x80, 0x0 ;  /* 0x000000000000781c */ /* 0x000fda0003f0f008 */
[----:B------:R-:W-:Y:S05]  /*f940*/  @!P0 BRA `(.L_x_4108) ;  /* 0xffffff1400848947 */ /* 0x000fea000383ffff */
[----:B------:R-:W-:Y:S05]  /*f950*/  EXIT ;  /* 0x000000000000794d */ /* 0x000fea0003800000 */
.L_x_4051:
        /* <DEDUP_REMOVED lines=15> */
[----:B------:R-:W0:Y:S01]  /*fa50*/  S2R R13, SR_TID.X ;  /* 0x00000000000d7919 */ /* 0x000e220000002100 */
[----:B------:R-:W-:Y:S01]  /*fa60*/  ULDC UR4, c[0x0][0x320] ;  /* 0x0000c80000047ab9 */ /* 0x000fe20000000800 */
[----:B------:R-:W-:Y:S01]  /*fa70*/  ULDC UR5, c[0x0][0x3b8] ;  /* 0x0000ee0000057ab9 */ /* 0x000fe20000000800 */
[----:B------:R-:W-:Y:S01]  /*fa80*/  LOP3.LUT R16, R16, 0xfffffdff, RZ, 0xc0, !PT ;  /* 0xfffffdff10107812 */ /* 0x000fe200078ec0ff */
[----:B------:R-:W1:Y:S01]  /*fa90*/  S2UR UR8, SR_CgaCtaId ;  /* 0x00000000000879c3 */ /* 0x000e620000008800 */
[----:B------:R-:W-:Y:S01]  /*faa0*/  ULDC.64 UR6, c[0x0][0x418] ;  /* 0x0001060000067ab9 */ /* 0x000fe20000000a00 */
[----:B------:R2:W-:Y:S01]  /*fab0*/  STL [R1+0x10], RZ ;  /* 0x000010ff01007387 */ /* 0x0005e20000100800 */
[----:B------:R-:W-:Y:S01]  /*fac0*/  UISETP.NE.U32.AND UP0, UPT, UR6, URZ, UPT ;  /* 0x0000003f0600728c */ /* 0x000fe2000bf05070 */
[----:B------:R-:W-:Y:S01]  /*fad0*/  IMAD.U32 R36, RZ, RZ, UR10 ;  /* 0x0000000aff247e24 */ /* 0x000fe2000f8e00ff */
[----:B------:R-:W-:Y:S01]  /*fae0*/  ULDC UR9, c[0x0][0x2b8] ;  /* 0x0000ae0000097ab9 */ /* 0x000fe20000000800 */
[----:B------:R-:W-:Y:S01]  /*faf0*/  ULDC UR38, c[0x0][0x288] ;  /* 0x0000a20000267ab9 */ /* 0x000fe20000000800 */
[----:B------:R-:W-:Y:S01]  /*fb00*/  UISETP.NE.AND.EX UP0, UPT, UR7, URZ, UPT, UP0 ;  /* 0x0000003f0700728c */ /* 0x000fe2000bf05300 */
[----:B------:R-:W-:Y:S01]  /*fb10*/  IMAD.MOV.U32 R23, RZ, RZ, 0x1 ;  /* 0x00000001ff177424 */ /* 0x000fe200078e00ff */
[----:B------:R-:W-:Y:S01]  /*fb20*/  ULDC UR39, c[0x0][0x448] ;  /* 0x0001120000277ab9 */ /* 0x000fe20000000800 */
[----:B------:R-:W-:Y:S01]  /*fb30*/  ULDC.64 UR6, c[0x0][0x2f0] ;  /* 0x0000bc0000067ab9 */ /* 0x000fe20000000a00 */
[----:B------:R-:W-:Y:S01]  /*fb40*/  IMAD.MOV.U32 R18, RZ, RZ, RZ ;  /* 0x000000ffff127224 */ /* 0x000fe200078e00ff */
[----:B------:R-:W-:Y:S01]  /*fb50*/  UIMAD UR39, UR39, UR38, URZ ;  /* 0x00000026272772a4 */ /* 0x000fe2000f8e023f */
[----:B------:R-:W-:Y:S01]  /*fb60*/  ULDC UR48, c[0x0][0xc] ;  /* 0x0000030000307ab9 */ /* 0x000fe20000000800 */
[----:B------:R-:W-:Y:S01]  /*fb70*/  ULOP3.LUT UR47, UR41, 0x2, URZ, 0xfc, !UPT ;  /* 0x00000002292f7892 */ /* 0x000fe2000f8efc3f */
[C---:B0-----:R-:W-:Y:S01]  /*fb80*/  IMAD.SHL.U32 R32, R13.reuse, 0x8, RZ ;  /* 0x000000080d207824 */ /* 0x041fe200078e00ff */
[----:B------:R-:W-:-:S04]  /*fb90*/  LOP3.LUT R12, R13, 0x7f, RZ, 0xc0, !PT ;  /* 0x0000007f0d0c7812 */ /* 0x000fc800078ec0ff */
[----:B------:R-:W-:-:S04]  /*fba0*/  LOP3.LUT R11, R32, 0x38, RZ, 0xc0, !PT ;  /* 0x00000038200b7812 */ /* 0x000fc800078ec0ff */
[C---:B------:R-:W-:Y:S02]  /*fbb0*/  LOP3.LUT R0, R11.reuse, 0x40, RZ, 0xfc, !PT ;  /* 0x000000400b007812 */ /* 0x040fe400078efcff */
[C---:B------:R-:W-:Y:S02]  /*fbc0*/  ISETP.GE.AND P6, PT, R11.reuse, UR4, PT ;  /* 0x000000040b007c0c */ /* 0x040fe4000bfc6270 */
[C---:B------:R-:W-:Y:S02]  /*fbd0*/  ISETP.GE.AND P1, PT, R0.reuse, UR4, PT ;  /* 0x0000000400007c0c */ /* 0x040fe4000bf26270 */
[----:B------:R-:W-:Y:S02]  /*fbe0*/  ISETP.GE.AND P0, PT, R0, UR5, PT ;  /* 0x0000000500007c0c */ /* 0x000fe4000bf06270 */
[C---:B------:R-:W-:Y:S02]  /*fbf0*/  ISETP.GE.AND P5, PT, R11.reuse, UR5, PT ;  /* 0x000000050b007c0c */ /* 0x040fe4000bfa6270 */
[----:B------:R-:W-:-:S02]  /*fc00*/  LOP3.LUT R2, R11, 0x180, RZ, 0xfc, !PT ;  /* 0x000001800b027812 */ /* 0x000fc400078efcff */
[C---:B------:R-:W-:Y:S02]  /*fc10*/  LOP3.LUT R8, R11.reuse, 0x80, RZ, 0xfc, !PT ;  /* 0x000000800b087812 */ /* 0x040fe400078efcff */
[----:B------:R-:W-:Y:S02]  /*fc20*/  LOP3.LUT R3, R11, 0x1c0, RZ, 0xfc, !PT ;  /* 0x000001c00b037812 */ /* 0x000fe400078efcff */
[----:B------:R-:W-:Y:S02]  /*fc30*/  ISETP.GE.AND P2, PT, R2, UR5, PT ;  /* 0x0000000502007c0c */ /* 0x000fe4000bf46270 */
[----:B------:R-:W-:Y:S02]  /*fc40*/  @P1 LOP3.LUT R16, R16, 0x200, RZ, 0xfc, !PT ;  /* 0x0000020010101812 */ /* 0x000fe400078efcff */
[----:B------:R-:W-:Y:S02]  /*fc50*/  ISETP.GE.AND P4, PT, R8, UR4, PT ;  /* 0x0000000408007c0c */ /* 0x000fe4000bf86270 */
[----:B------:R-:W-:-:S02]  /*fc60*/  LOP3.LUT R16, R16, 0xfffbffff, RZ, 0xc0, !PT ;  /* 0xfffbffff10107812 */ /* 0x000fc400078ec0ff */
[----:B------:R-:W-:Y:S02]  /*fc70*/  ISETP.GE.AND P3, PT, R2, UR4, PT ;  /* 0x0000000402007c0c */ /* 0x000fe4000bf66270 */
[----:B------:R-:W-:Y:S02]  /*fc80*/  @P0 LOP3.LUT R16, R16, 0x40000, RZ, 0xfc, !PT ;  /* 0x0004000010100812 */ /* 0x000fe400078efcff */
[----:B------:R-:W-:Y:S02]  /*fc90*/  ISETP.GE.AND P1, PT, R3, UR4, PT ;  /* 0x0000000403007c0c */ /* 0x000fe4000bf26270 */
[----:B------:R-:W-:Y:S02]  /*fca0*/  LOP3.LUT R16, R16, 0xfffffbff, RZ, 0xc0, !PT ;  /* 0xfffffbff10107812 */ /* 0x000fe400078ec0ff */
[----:B------:R-:W-:Y:S02]  /*fcb0*/  SEL R2, RZ, 0x40, P2 ;  /* 0x00000040ff027807 */ /* 0x000fe40001000000 */
[----:B------:R-:W-:-:S02]  /*fcc0*/  @P6 LOP3.LUT R16, R16, 0x400, RZ, 0xfc, !PT ;  /* 0x0000040010106812 */ /* 0x000fc400078efcff */
[----:B------:R-:W-:Y:S02]  /*fcd0*/  LOP3.LUT R10, R11, 0xc0, RZ, 0xfc, !PT ;  /* 0x000000c00b0a7812 */ /* 0x000fe400078efcff */
[----:B------:R-:W-:Y:S02]  /*fce0*/  LOP3.LUT R16, R16, 0xfff7ffff, RZ, 0xc0, !PT ;  /* 0xfff7ffff10107812 */ /* 0x000fe400078ec0ff */
[----:B------:R-:W-:Y:S02]  /*fcf0*/  ISETP.GE.AND P2, PT, R0, UR4, PT ;  /* 0x0000000400007c0c */ /* 0x000fe4000bf46270 */
[----:B------:R-:W-:Y:S02]  /*fd00*/  @P5 LOP3.LUT R16, R16, 0x80000, RZ, 0xfc, !PT ;  /* 0x0008000010105812 */ /* 0x000fe400078efcff */
[----:B------:R-:W-:Y:S02]  /*fd10*/  SEL R7, RZ, 0x40, P3 ;  /* 0x00000040ff077807 */ /* 0x000fe40001800000 */
[----:B------:R-:W-:-:S02]  /*fd20*/  SEL R33, RZ, 0x80, P1 ;  /* 0x00000080ff217807 */ /* 0x000fc40000800000 */
[----:B------:R-:W-:Y:S02]  /*fd30*/  ISETP.GE.AND P3, PT, R0, UR5, PT ;  /* 0x0000000500007c0c */ /* 0x000fe4000bf66270 */
[----:B------:R-:W-:Y:S02]  /*fd40*/  ISETP.GE.AND P1, PT, R10, UR4, PT ;  /* 0x000000040a007c0c */ /* 0x000fe4000bf26270 */
[----:B------:R-:W-:Y:S02]  /*fd50*/  SEL R0, RZ, 0xffffffff, P2 ;  /* 0xffffffffff007807 */ /* 0x000fe40001000000 */
[----:B------:R-:W-:Y:S02]  /*fd60*/  LOP3.LUT R16, R16, 0xffffffdf, RZ, 0xc0, !PT ;  /* 0xffffffdf10107812 */ /* 0x000fe400078ec0ff */
[----:B------:R-:W-:Y:S01]  /*fd70*/  ISETP.GE.AND P0, PT, R3, UR5, PT ;  /* 0x0000000503007c0c */ /* 0x000fe2000bf06270 */
[----:B------:R-:W-:Y:S01]  /*fd80*/  IMAD.SHL.U32 R6, R0, 0x2, RZ ;  /* 0x0000000200067824 */ /* 0x000fe200078e00ff */
[----:B------:R-:W-:-:S02]  /*fd90*/  @P4 LOP3.LUT R16, R16, 0x20, RZ, 0xfc, !PT ;  /* 0x0000002010104812 */ /* 0x000fc400078efcff */
[----:B------:R-:W-:Y:S02]  /*fda0*/  SEL R0, RZ, 0xffffff80, P0 ;  /* 0xffffff80ff007807 */ /* 0x000fe40000000000 */
[----:B------:R-:W-:Y:S02]  /*fdb0*/  ISETP.GE.AND P0, PT, R8, UR5, PT ;  /* 0x0000000508007c0c */ /* 0x000fe4000bf06270 */
[----:B------:R-:W-:Y:S02]  /*fdc0*/  LOP3.LUT R16, R16, 0xffffffef, RZ, 0xc0, !PT ;  /* 0xffffffef10107812 */ /* 0x000fe400078ec0ff */
[----:B------:R-:W-:Y:S02]  /*fdd0*/  SEL R5, RZ, 0xffffffff, P3 ;  /* 0xffffffffff057807 */ /* 0x000fe40001800000 */
[----:B------:R-:W-:Y:S02]  /*fde0*/  @P1 LOP3.LUT R16, R16, 0x10, RZ, 0xfc, !PT ;  /* 0x0000001010101812 */ /* 0x000fe400078efcff */
[----:B------:R-:W-:Y:S01]  /*fdf0*/  SEL R9, RZ, 0x4, P0 ;  /* 0x00000004ff097807 */ /* 0x000fe20000000000 */
[----:B------:R-:W-:Y:S01]  /*fe00*/  IMAD.SHL.U32 R5, R5, 0x2, RZ ;  /* 0x0000000205057824 */ /* 0x000fe200078e00ff */
[----:B------:R-:W-:-:S02]  /*fe10*/  LOP3.LUT R16, R16, 0xfffdffff, RZ, 0xc0, !PT ;  /* 0xfffdffff10107812 */ /* 0x000fc400078ec0ff */
[----:B------:R-:W-:Y:S02]  /*fe20*/  SEL R3, RZ, 0x1, P6 ;  /* 0x00000001ff037807 */ /* 0x000fe40003000000 */
[----:B------:R-:W-:Y:S02]  /*fe30*/  @P0 LOP3.LUT R16, R16, 0x20000, RZ, 0xfc, !PT ;  /* 0x0002000010100812 */ /* 0x000fe400078efcff */
[----:B------:R-:W-:Y:S02]  /*fe40*/  ISETP.GE.AND P0, PT, R10, UR5, PT ;  /* 0x000000050a007c0c */ /* 0x000fe4000bf06270 */
[----:B------:R-:W-:Y:S02]  /*fe50*/  SEL R4, RZ, 0x1, P5 ;  /* 0x00000001ff047807 */ /* 0x000fe40002800000 */
[----:B------:R-:W-:Y:S02]  /*fe60*/  LOP3.LUT R3, R6, 0x2, R3, 0xe2, !PT ;  /* 0x0000000206037812 */ /* 0x000fe400078ee203 */
[----:B------:R-:W-:-:S02]  /*fe70*/  LOP3.LUT R6, R5, 0x2, R4, 0xe2, !PT ;  /* 0x0000000205067812 */ /* 0x000fc400078ee204 */
[----:B------:R-:W-:Y:S02]  /*fe80*/  SEL R8, RZ, 0x8, P0 ;  /* 0x00000008ff087807 */ /* 0x000fe40000000000 */
[----:B------:R-:W-:Y:S02]  /*fe90*/  LOP3.LUT R16, R16, 0xfffeffff, RZ, 0xc0, !PT ;  /* 0xfffeffff10107812 */ /* 0x000fe400078ec0ff */
[----:B------:R-:W-:Y:S02]  /*fea0*/  LOP3.LUT R8, R8, R6, R9, 0xfe, !PT ;  /* 0x0000000608087212 */ /* 0x000fe400078efe09 */
[----:B------:R-:W-:Y:S02]  /*feb0*/  LOP3.LUT R9, R11, 0x100, RZ, 0xfc, !PT ;  /* 0x000001000b097812 */ /* 0x000fe400078efcff */
[----:B------:R-:W-:Y:S02]  /*fec0*/  @P0 LOP3.LUT R16, R16, 0x10000, RZ, 0xfc, !PT ;  /* 0x0001000010100812 */ /* 0x000fe400078efcff */
[----:B------:R-:W-:-:S02]  /*fed0*/  ISETP.GE.AND P0, PT, R9, UR4, PT ;  /* 0x0000000409007c0c */ /* 0x000fc4000bf06270 */
[----:B------:R-:W-:Y:S02]  /*fee0*/  SEL R4, RZ, 0x4, P4 ;  /* 0x00000004ff047807 */ /* 0x000fe40002000000 */
[----:B------:R-:W-:Y:S02]  /*fef0*/  SEL R5, RZ, 0x8, P1 ;  /* 0x00000008ff057807 */ /* 0x000fe40000800000 */
[----:B------:R-:W-:Y:S02]  /*ff00*/  LOP3.LUT R16, R16, 0xfffffff7, RZ, 0xc0, !PT ;  /* 0xfffffff710107812 */ /* 0x000fe400078ec0ff */
[----:B------:R-:W-:Y:S02]  /*ff10*/  LOP3.LUT R10, R11, 0x140, RZ, 0xfc, !PT ;  /* 0x000001400b0a7812 */ /* 0x000fe400078efcff */
[----:B------:R-:W-:Y:S02]  /*ff20*/  LOP3.LUT R4, R5, R3, R4, 0xfe, !PT ;  /* 0x0000000305047212 */ /* 0x000fe400078efe04 */
[----:B------:R-:W-:-:S02]  /*ff30*/  SEL R5, RZ, 0x10, P0 ;  /* 0x00000010ff057807 */ /* 0x000fc40000000000 */
[----:B------:R-:W-:Y:S02]  /*ff40*/  @P0 LOP3.LUT R16, R16, 0x8, RZ, 0xfc, !PT ;  /* 0x0000000810100812 */ /* 0x000fe400078efcff */
[----:B------:R-:W-:Y:S01]  /*ff50*/  ISETP.GE.AND P0, PT, R10, UR4, PT ;  /* 0x000000040a007c0c */ /* 0x000fe2000bf06270 */
[----:B------:R-:W-:Y:S01]  /*ff60*/  ULDC UR4, c[0x0][0x424] ;  /* 0x0001090000047ab9 */ /* 0x000fe20000000800 */
[----:B------:R-:W-:Y:S01]  /*ff70*/  LOP3.LUT R16, R16, 0xfffffffb, RZ, 0xc0, !PT ;  /* 0xfffffffb10107812 */ /* 0x000fe200078ec0ff */
[----:B------:R-:W-:Y:S01]  /*ff80*/  USEL UR4, UR4, 0x1, UP0 ;  /* 0x0000000104047887 */ /* 0x000fe20008000000 */
[----:B------:R-:W-:Y:S02]  /*ff90*/  SEL R6, RZ, 0x20, P0 ;  /* 0x00000020ff067807 */ /* 0x000fe40000000000 */
[----:B------:R-:W-:Y:S01]  /*ffa0*/  LOP3.LUT R3, R32, 0x1f8, RZ, 0xc0, !PT ;  /* 0x000001f820037812 */ /* 0x000fe200078ec0ff */
[----:B------:R-:W-:Y:S01]  /*ffb0*/  UIMAD UR40, UR4, UR6, URZ ;  /* 0x00000006042872a4 */ /* 0x000fe2000f8e023f */
[----:B------:R-:W-:-:S02]  /*ffc0*/  ISETP.GE.AND P1, PT, R11, UR7, PT ;  /* 0x000000070b007c0c */ /* 0x000fc4000bf26270 */
[----:B------:R-:W-:Y:S01]  /*ffd0*/  LOP3.LUT R3, R3, 0x38, R13, 0x78, !PT ;  /* 0x0000003803037812 */ /* 0x000fe200078e780d */
[----:B------:R-:W-:Y:S01]  /*ffe0*/  UIADD3 UR4, UR40, 0x3f, URZ ;  /* 0x0000003f28047890 */ /* 0x000fe2000fffe03f */
[----:B------:R-:W-:Y:S01]  /*fff0*/  LOP3.LUT R4, R6, R4, R5, 0xfe, !PT ;  /* 0x0000000406047212 */ /* 0x000fe200078efe05 */
[----:B------:R-:W-:Y:S01]  /*10000*/  UIADD3 UR38, UR40, 0x40, -UR38 ;  /* 0x0000004028267890 */ /* 0x000fe2000fffe826 */
[----:B------:R-:W-:Y:S02]  /*10010*/  @P0 LOP3.LUT R16, R16, 0x4, RZ, 0xfc, !PT ;  /* 0x0000000410100812 */ /* 0x000fe400078efcff */
[----:B------:R-:W-:Y:S02]  /*10020*/  ISETP.GE.AND P0, PT, R9, UR5, PT ;  /* 0x0000000509007c0c */ /* 0x000fe4000bf06270 */
[----:B------:R-:W-:Y:S02]  /*10030*/  LOP3.LUT R16, R16, 0xffff7fff, RZ, 0xc0, !PT ;  /* 0xffff7fff10107812 */ /* 0x000fe400078ec0ff */
[----:B------:R-:W-:-:S02]  /*10040*/  SEL R9, RZ, 0x10, P0 ;  /* 0x00000010ff097807 */ /* 0x000fc40000000000 */
[----:B------:R-:W-:Y:S02]  /*10050*/  LOP3.LUT R32, R3, 0x200, R32, 0xf8, !PT ;  /* 0x0000020003207812 */ /* 0x000fe400078ef820 */
[----:B------:R-:W-:Y:S02]  /*10060*/  SHF.R.U32.HI R3, RZ, 0x3, R12 ;  /* 0x00000003ff037819 */ /* 0x000fe4000001160c */
[----:B------:R-:W-:-:S03]  /*10070*/  LOP3.LUT R4, R4, R7, RZ, 0xfc, !PT ;  /* 0x0000000704047212 */ /* 0x000fc600078efcff */
[----:B------:R-:W-:Y:S02]  /*10080*/  @P0 LOP3.LUT R16, R16, 0x8000, RZ, 0xfc, !PT ;  /* 0x0000800010100812 */ /* 0x000fe400078efcff */
[----:B------:R-:W-:Y:S01]  /*10090*/  ISETP.GE.AND P0, PT, R10, UR5, PT ;  /* 0x000000050a007c0c */ /* 0x000fe2000bf06270 */
[----:B------:R-:W-:Y:S01]  /*100a0*/  UMOV UR5, 0x400 ;  /* 0x0000040000057882 */ /* 0x000fe20000000000 */
[----:B------:R-:W-:Y:S01]  /*100b0*/  LOP3.LUT R16, R16, 0xffffbfff, RZ, 0xc0, !PT ;  /* 0xffffbfff10107812 */ /* 0x000fe200078ec0ff */
[----:B-1----:R-:W-:Y:S01]  /*100c0*/  ULEA UR5, UR8, UR5, 0x18 ;  /* 0x0000000508057291 */ /* 0x002fe2000f8ec03f */
[----:B------:R-:W-:Y:S02]  /*100d0*/  SEL R10, RZ, 0x20, P0 ;  /* 0x00000020ff0a7807 */ /* 0x000fe40000000000 */
[----:B------:R-:W-:Y:S02]  /*100e0*/  LOP3.LUT R33, R4, R33, RZ, 0xfc, !PT ;  /* 0x0000002104217212 */ /* 0x000fe400078efcff */
[----:B------:R-:W-:Y:S01]  /*100f0*/  LOP3.LUT R9, R10, R8, R9, 0xfe, !PT ;  /* 0x000000080a097212 */ /* 0x000fe200078efe09 */
[----:B------:R-:W-:Y:S01]  /*10100*/  IMAD.U32 R17, RZ, RZ, UR5 ;  /* 0x00000005ff117e24 */ /* 0x000fe2000f8e00ff */
[----:B------:R-:W-:Y:S01]  /*10110*/  USHF.R.S32.HI UR5, URZ, 0x1f, UR4 ;  /* 0x0000001f3f057899 */ /* 0x000fe20008011404 */
[----:B------:R-:W-:-:S02]  /*10120*/  LOP3.LUT R29, R4, 0x40, RZ, 0xc0, !PT ;  /* 0x00000040041d7812 */ /* 0x000fc400078ec0ff */
[----:B------:R-:W-:Y:S01]  /*10130*/  LOP3.LUT R9, R9, R2, RZ, 0xfc, !PT ;  /* 0x0000000209097212 */ /* 0x000fe200078efcff */
[----:B------:R-:W-:Y:S01]  /*10140*/  IMAD.SHL.U32 R2, R13, 0x10, RZ ;  /* 0x000000100d027824 */ /* 0x000fe200078e00ff */
[----:B------:R-:W-:Y:S01]  /*10150*/  @P0 LOP3.LUT R16, R16, 0x4000, RZ, 0xfc, !PT ;  /* 0x0000400010100812 */ /* 0x000fe200078efcff */
[----:B------:R-:W-:Y:S01]  /*10160*/  ULEA.HI UR5, UR5, UR4, URZ, 0x6 ;  /* 0x0000000405057291 */ /* 0x000fe2000f8f303f */
[C---:B------:R-:W-:Y:S01]  /*10170*/  LOP3.LUT R0, R9.reuse, 0x80, R0, 0xc8, !PT ;  /* 0x0000008009007812 */ /* 0x040fe200078ec800 */
[----:B------:R-:W-:Y:S01]  /*10180*/  IMAD R22, R32, 0x2, R17 ;  /* 0x0000000220167824 */ /* 0x000fe200078e0211 */
[----:B------:R-:W-:Y:S01]  /*10190*/  LOP3.LUT R9, R9, 0x40, RZ, 0xc0, !PT ;  /* 0x0000004009097812 */ /* 0x000fe200078ec0ff */
[----:B------:R-:W-:Y:S01]  /*101a0*/  USHF.R.S32.HI UR37, URZ, 0x6, UR5 ;  /* 0x000000063f257899 */ /* 0x000fe20008011405 */
[----:B------:R-:W-:Y:S02]  /*101b0*/  LOP3.LUT R2, R3, 0x70, R2, 0xf8, !PT ;  /* 0x0000007003027812 */ /* 0x000fe400078ef802 */
[----:B------:R-:W-:-:S02]  /*101c0*/  SHF.R.U32.HI R2, RZ, 0x2, R9 ;  /* 0x00000002ff027819 */ /* 0x000fc40000011609 */
[----:B------:R-:W-:Y:S02]  /*101d0*/  SHF.R.U32.HI R0, RZ, 0x3, R0 ;  /* 0x00000003ff007819 */ /* 0x000fe40000011600 */
[----:B------:R-:W-:Y:S01]  /*101e0*/  ISETP.GE.AND P0, PT, R11, UR9, PT ;  /* 0x000000090b007c0c */ /* 0x000fe2000bf06270 */
[----:B------:R2:W-:Y:S01]  /*101f0*/  STL [R1+0x4], R2 ;  /* 0x0000040201007387 */ /* 0x0005e20000100800 */
[----:B------:R-:W-:Y:S02]  /*10200*/  LOP3.LUT R16, R16, 0xfffffffd, RZ, 0xc0, !PT ;  /* 0xfffffffd10107812 */ /* 0x000fe400078ec0ff */
[----:B------:R-:W-:Y:S01]  /*10210*/  LOP3.LUT R28, R33, 0x80, RZ, 0xc0, !PT ;  /* 0x00000080211c7812 */ /* 0x000fe200078ec0ff */
[----:B------:R2:W-:Y:S01]  /*10220*/  STL [R1], R0 ;  /* 0x0000000001007387 */ /* 0x0005e20000100800 */
[----:B------:R-:W-:Y:S02]  /*10230*/  @P1 LOP3.LUT R16, R16, 0x2, RZ, 0xfc, !PT ;  /* 0x0000000210101812 */ /* 0x000fe400078efcff */
[----:B------:R-:W-:-:S02]  /*10240*/  SHF.R.U32.HI R29, RZ, 0x2, R29 ;  /* 0x00000002ff1d7819 */ /* 0x000fc4000001161d */
[----:B------:R-:W-:Y:S02]  /*10250*/  LOP3.LUT R16, R16, 0xffefffff, RZ, 0xc0, !PT ;  /* 0xffefffff10107812 */ /* 0x000fe400078ec0ff */
[----:B------:R-:W-:Y:S02]  /*10260*/  SHF.R.U32.HI R28, RZ, 0x3, R28 ;  /* 0x00000003ff1c7819 */ /* 0x000fe4000001161c */
[----:B------:R-:W-:-:S07]  /*10270*/  @P0 LOP3.LUT R16, R16, 0x100000, RZ, 0xfc, !PT ;  /* 0x0010000010100812 */ /* 0x000fce00078efcff */
.L_x_4162:
        /* <DEDUP_REMOVED lines=22> */
.L_x_4110:
[----:B------:R-:W-:Y:S01]  /*103e0*/  ULDC UR8, c[0x0][0xd54] ;  /* 0x0003550000087ab9 */ /* 0x000fe20000000800 */
[----:B------:R-:W-:Y:S01]  /*103f0*/  UMOV UR6, UR7 ;  /* 0x0000000700067c82 */ /* 0x000fe20008000000 */
[----:B------:R-:W-:-:S11]  /*10400*/  UISETP.NE.AND UP0, UPT, UR8, 0x1, UPT ;  /* 0x000000010800788c */ /* 0x000fd6000bf05270 */
[----:B------:R-:W-:Y:S02]  /*10410*/  @UP0 ULDC.64 UR10, c[0x0][0xd58] ;  /* 0x00035600000a0ab9 */ /* 0x000fe40000000a00 */
[----:B------:R-:W-:-:S04]  /*10420*/  UIMAD.WIDE.U32 UR4, UR7, UR10, URZ ;  /* 0x0000000a070472a5 */ /* 0x000fc8000f8e003f */
[----:B------:R-:W-:-:S04]  /*10430*/  @UP0 USHF.R.U32.HI UR6, URZ, UR11, UR5 ;  /* 0x0000000b3f060299 */ /* 0x000fc80008011605 */
[----:B------:R-:W-:-:S12]  /*10440*/  UIMAD UR4, UR6, UR8, URZ ;  /* 0x00000008060472a4 */ /* 0x000fd8000f8e023f */
.L_x_4111:
        /* <DEDUP_REMOVED lines=20> */
[----:B--2---:R-:W-:Y:S01]  /*10590*/  IMAD.U32 R2, RZ, RZ, UR4 ;  /* 0x00000004ff027e24 */ /* 0x004fe2000f8e00ff */
        /* <DEDUP_REMOVED lines=37> */
.L_x_4113:
        /* <DEDUP_REMOVED lines=20> */
.L_x_4116:
[----:B------:R-:W-:Y:S05]  /*10930*/  BSYNC B6 ;  /* 0x0000000000067941 */ /* 0x000fea0003800000 */
.L_x_4115:
        /* <DEDUP_REMOVED lines=20> */
.L_x_4119:
        /* <DEDUP_REMOVED lines=15> */
.L_x_4118:
[----:B------:R-:W-:Y:S05]  /*10b70*/  BSYNC B6 ;  /* 0x0000000000067941 */ /* 0x000fea0003800000 */
.L_x_4117:
        /* <DEDUP_REMOVED lines=17> */
.L_x_4179:
[----:B------:R-:W2:Y:S01]  /*10c90*/  S2R R0, SR_TID.X ;  /* 0x0000000000007919 */ /* 0x000ea20000002100 */
[----:B0-----:R-:W-:Y:S01]  /*10ca0*/  ISETP.NE.AND P1, PT, R10, 0x1, PT ;  /* 0x000000010a00780c */ /* 0x001fe20003f25270 */
[----:B------:R-:W-:Y:S01]  /*10cb0*/  IMAD.MOV.U32 R35, RZ, RZ, RZ ;  /* 0x000000ffff237224 */ /* 0x000fe200078e00ff */
[----:B-----5:R-:W-:Y:S01]  /*10cc0*/  SHF.R.S32.HI R30, RZ, 0x1f, R26 ;  /* 0x0000001fff1e7819 */ /* 0x020fe2000001141a */
[----:B-1----:R-:W0:Y:S01]  /*10cd0*/  S2R R2, SR_TID.X ;  /* 0x0000000000027919 */ /* 0x002e220000002100 */
[----:B------:R-:W-:-:S09]  /*10ce0*/  LOP3.LUT R16, R16, 0xffffdfff, RZ, 0xc0, !PT ;  /* 0xffffdfff10107812 */ /* 0x000fd200078ec0ff */
[----:B------:R-:W1:Y:S01]  /*10cf0*/  @P1 LDC R5, c[0x0][0x438] ;  /* 0x00010e00ff051b82 */ /* 0x000e620000000800 */
[----:B------:R-:W-:Y:S02]  /*10d00*/  @P1 LOP3.LUT R16, R16, 0x2000, RZ, 0xfc, !PT ;  /* 0x0000200010101812 */ /* 0x000fe400078efcff */
[----:B--2---:R-:W-:Y:S01]  /*10d10*/  LOP3.LUT R0, R0, 0x7f, RZ, 0xc0, !PT ;  /* 0x0000007f00007812 */ /* 0x004fe200078ec0ff */
[----:B0-----:R-:W-:-:S03]  /*10d20*/  IMAD.SHL.U32 R8, R2, 0x10, RZ ;  /* 0x0000001002087824 */ /* 0x001fc600078e00ff */
[----:B------:R-:W-:-:S04]  /*10d30*/  SHF.R.U32.HI R0, RZ, 0x3, R0 ;  /* 0x00000003ff007819 */ /* 0x000fc80000011600 */
[----:B------:R-:W-:Y:S02]  /*10d40*/  LOP3.LUT R8, R0, 0x70, R8, 0xf8, !PT ;  /* 0x0000007000087812 */ /* 0x000fe400078ef808 */
[----:B------:R-:W0:Y:S03]  /*10d50*/  @P1 LDC R0, c[0x0][0x434] ;  /* 0x00010d00ff001b82 */ /* 0x000e260000000800 */
[----:B------:R-:W-:-:S04]  /*10d60*/  IMAD.IADD R2, R8, 0x1, R25 ;  /* 0x0000000108027824 */ /* 0x000fc800078e0219 */
[C---:B------:R-:W-:Y:S01]  /*10d70*/  IMAD.IADD R37, R2.reuse, 0x1, R31 ;  /* 0x0000000102257824 */ /* 0x040fe200078e021f */
[----:B------:R-:W-:-:S03]  /*10d80*/  ISETP.GE.AND P0, PT, R2, UR40, PT ;  /* 0x0000002802007c0c */ /* 0x000fc6000bf06270 */
[----:B------:R-:W-:Y:S01]  /*10d90*/  IMAD.MOV.U32 R6, RZ, RZ, R37 ;  /* 0x000000ffff067224 */ /* 0x000fe200078e0025 */
[----:B------:R-:W-:Y:S01]  /*10da0*/  ISETP.GT.U32.OR P0, PT, R8, 0x3f, P0 ;  /* 0x0000003f0800780c */ /* 0x000fe20000704470 */
[----:B0-----:R-:W-:-:S12]  /*10db0*/  @P1 IMAD.HI.U32 R0, R37, R0, RZ ;  /* 0x0000000025001227 */ /* 0x001fd800078e00ff */
[----:B------:R-:W0:Y:S01]  /*10dc0*/  @!P0 LDC.64 R2, c[0x0][0x428] ;  /* 0x00010a00ff028b82 */ /* 0x000e220000000a00 */
[----:B-1----:R-:W-:-:S07]  /*10dd0*/  @P1 SHF.R.U32.HI R6, RZ, R5, R0 ;  /* 0x00000005ff061219 */ /* 0x002fce0000011600 */
[----:B------:R-:W1:Y:S01]  /*10de0*/  @!P0 LDC.64 R4, c[0x0][0x418] ;  /* 0x00010600ff048b82 */ /* 0x000e620000000a00 */
[----:B------:R-:W-:Y:S01]  /*10df0*/  @!P0 SHF.R.S32.HI R7, RZ, 0x1f, R6 ;  /* 0x0000001fff078819 */ /* 0x000fe20000011406 */
[----:B0-----:R-:W-:-:S04]  /*10e00*/  @!P0 IMAD R0, R30, R2, RZ ;  /* 0x000000021e008224 */ /* 0x001fc800078e02ff */
[C---:B------:R-:W-:Y:S02]  /*10e10*/  @!P0 IMAD R9, R26.reuse, R3, R0 ;  /* 0x000000031a098224 */ /* 0x040fe400078e0200 */
[----:B------:R-:W-:-:S04]  /*10e20*/  @!P0 IMAD.WIDE.U32 R2, R26, R2, R6 ;  /* 0x000000021a028225 */ /* 0x000fc800078e0006 */
[----:B------:R-:W-:Y:S01]  /*10e30*/  @!P0 IMAD.IADD R0, R3, 0x1, R9 ;  /* 0x0000000103008824 */ /* 0x000fe200078e0209 */
[----:B-1----:R-:W-:-:S04]  /*10e40*/  @!P0 LEA R4, P1, R2, R4, 0x2 ;  /* 0x0000000402048211 */ /* 0x002fc800078210ff */
        /* <DEDUP_REMOVED lines=16> */
.L_x_4121:
[----:B------:R-:W-:Y:S01]  /*10f50*/  IMAD R27, R18, 0x8, R17 ;  /* 0x00000008121b7824 */ /* 0x000fe200078e0211 */
[----:B------:R-:W-:Y:S01]  /*10f60*/  SHF.L.U32 R0, R23, 0x1f, RZ ;  /* 0x0000001f17007819 */ /* 0x000fe200000006ff */
[----:B------:R-:W-:Y:S03]  /*10f70*/  BSSY B0, `(.L_x_4122) ;  /* 0x0000003000007945 */ /* 0x000fe60003800000 */
[----:B------:R-:W0:Y:S02]  /*10f80*/  SYNCS.PHASECHK.TRANS64.TRYWAIT P0, [R27+URZ+0x38840], R0 ;  /* 0x038840001b0075a7 */ /* 0x000e24000800017f */
[----:B0-----:R-:W-:Y:S05]  /*10f90*/  @!P0 BRA `(.L_x_4123) ;  /* 0x0000003800ac8947 */ /* 0x001fea0003800000 */
.L_x_4180:
[----:B------:R-:W-:Y:S05]  /*10fa0*/  BSYNC B0 ;  /* 0x0000000000007941 */ /* 0x000fea0003800000 */
.L_x_4122:
[----:B0-----:R-:W-:Y:S01]  /*10fb0*/  SHF.R.S32.HI R0, RZ, 0x1f, R37 ;  /* 0x0000001fff007819 */ /* 0x001fe20000011425 */
[----:B------:R-:W-:Y:S01]  /*10fc0*/  ULDC.64 UR4, c[0x0][0x300] ;  /* 0x0000c00000047ab9 */ /* 0x000fe20000000a00 */
[----:B-----5:R-:W-:Y:S01]  /*10fd0*/  SHF.R.S32.HI R4, RZ, 0x1f, R35 ;  /* 0x0000001fff047819 */ /* 0x020fe20000011423 */
[----:B------:R-:W-:Y:S01]  /*10fe0*/  IMAD.WIDE.U32 R2, R37, UR4, RZ ;  /* 0x0000000425027c25 */ /* 0x000fe2000f8e00ff */
[----:B------:R-:W0:Y:S01]  /*10ff0*/  S2R R6, SR_TID.X ;  /* 0x0000000000067919 */ /* 0x000e220000002100 */
[----:B------:R-:W-:Y:S01]  /*11000*/  LOP3.LUT P2, RZ, R16, 0x2, RZ, 0xc0, !PT ;  /* 0x0000000210ff7812 */ /* 0x000fe2000784c0ff */
[----:B------:R1:W-:Y:S04]  /*11010*/  STL [R1+0x8], R0 ;  /* 0x0000080001007387 */ /* 0x0003e80000100800 */
[----:B------:R2:W-:Y:S01]  /*11020*/  STL [R1+0xc], R4 ;  /* 0x00000c0401007387 */ /* 0x0005e20000100800 */
[----:B-1----:R-:W-:-:S04]  /*11030*/  IMAD R0, R0, UR4, RZ ;  /* 0x0000000400007c24 */ /* 0x002fc8000f8e02ff */
[----:B------:R-:W-:Y:S01]  /*11040*/  IMAD R5, R37, UR5, R0 ;  /* 0x0000000525057c24 */ /* 0x000fe2000f8e0200 */
[----:B------:R-:W-:Y:S02]  /*11050*/  ULDC.64 UR4, c[0x0][0x310] ;  /* 0x0000c40000047ab9 */ /* 0x000fe40000000a00 */
[----:B------:R-:W-:Y:S02]  /*11060*/  IMAD R0, R4, UR4, RZ ;  /* 0x0000000404007c24 */ /* 0x000fe4000f8e02ff */
[----:B--2---:R-:W1:Y:S01]  /*11070*/  S2R R4, SR_TID.X ;  /* 0x0000000000047919 */ /* 0x004e620000002100 */
[----:B------:R-:W-:Y:S02]  /*11080*/  IMAD.IADD R3, R3, 0x1, R5 ;  /* 0x0000000103037824 */ /* 0x000fe400078e0205 */
[C---:B------:R-:W-:Y:S02]  /*11090*/  IMAD R5, R35.reuse, UR5, R0 ;  /* 0x0000000523057c24 */ /* 0x040fe4000f8e0200 */
[----:B------:R-:W-:Y:S01]  /*110a0*/  IMAD.WIDE.U32 R2, R35, UR4, R2 ;  /* 0x0000000423027c25 */ /* 0x000fe2000f8e0002 */
[----:B------:R-:W-:-:S03]  /*110b0*/  ULDC.64 UR4, c[0x0][0x308] ;  /* 0x0000c20000047ab9 */ /* 0x000fc60000000a00 */
[----:B------:R-:W-:Y:S02]  /*110c0*/  IMAD.IADD R3, R3, 0x1, R5 ;  /* 0x0000000103037824 */ /* 0x000fe400078e0205 */
[----:B------:R-:W-:Y:S02]  /*110d0*/  IMAD R0, R24, UR4, RZ ;  /* 0x0000000418007c24 */ /* 0x000fe4000f8e02ff */
[----:B------:R-:W-:-:S04]  /*110e0*/  IMAD.WIDE.U32 R2, R19, UR4, R2 ;  /* 0x0000000413027c25 */ /* 0x000fc8000f8e0002 */
[----:B------:R-:W-:Y:S01]  /*110f0*/  IMAD R5, R19, UR5, R0 ;  /* 0x0000000513057c24 */ /* 0x000fe2000f8e0200 */
[----:B------:R-:W-:Y:S01]  /*11100*/  ULDC.64 UR4, c[0x0][0x2e8] ;  /* 0x0000ba0000047ab9 */ /* 0x000fe20000000a00 */
[----:B0-----:R-:W-:Y:S01]  /*11110*/  IMAD.SHL.U32 R8, R6, 0x8, RZ ;  /* 0x0000000806087824 */ /* 0x001fe200078e00ff */
[----:B------:R-:W-:Y:S01]  /*11120*/  LEA R0, P0, R2, UR4, 0x1 ;  /* 0x0000000402007c11 */ /* 0x000fe2000f8008ff */
[----:B------:R-:W-:Y:S01]  /*11130*/  IMAD.IADD R5, R3, 0x1, R5 ;  /* 0x0000000103057824 */ /* 0x000fe200078e0205 */
[----:B------:R-:W-:Y:S02]  /*11140*/  UMOV UR4, 0xffffffff ;  /* 0xffffffff00047882 */ /* 0x000fe40000000000 */
[----:B------:R-:W-:Y:S02]  /*11150*/  LOP3.LUT R8, R8, 0x38, RZ, 0xc0, !PT ;  /* 0x0000003808087812 */ /* 0x000fe400078ec0ff */
[----:B------:R-:W-:Y:S02]  /*11160*/  LEA.HI.X R5, R2, UR5, R5, 0x1, P0 ;  /* 0x0000000502057c11 */ /* 0x000fe400080f0c05 */
[----:B-1----:R-:W-:-:S04]  /*11170*/  LOP3.LUT R4, R4, 0x7f, RZ, 0xc0, !PT ;  /* 0x0000007f04047812 */ /* 0x002fc800078ec0ff */
[----:B------:R-:W-:-:S04]  /*11180*/  SHF.R.U32.HI R4, RZ, 0x3, R4 ;  /* 0x00000003ff047819 */ /* 0x000fc80000011604 */
[----:B------:R-:W-:Y:S01]  /*11190*/  IADD3 R25, -R4, UR40, -R25 ;  /* 0x0000002804197c10 */ /* 0x000fe2000fffe919 */
[----:B------:R-:W-:-:S03]  /*111a0*/  IMAD R4, R18, 0x1000, R32 ;  /* 0x0000100012047824 */ /* 0x000fc600078e0220 */
[----:B------:R-:W-:Y:S01]  /*111b0*/  ISETP.GE.AND P0, PT, R25, 0x1, PT ;  /* 0x000000011900780c */ /* 0x000fe20003f06270 */
[----:B------:R-:W-:-:S12]  /*111c0*/  BRA.DIV UR4, `(.L_x_4124) ;  /* 0x0000003a04347947 */ /* 0x000fd8000b800000 */
[----:B------:R-:W0:Y:S01]  /*111d0*/  SHFL.IDX PT, R14, R0, RZ, 0x181f ;  /* 0x00181fff000e7589 */ /* 0x000e2200000e0000 */
[----:B------:R-:W-:-:S03]  /*111e0*/  @P0 IMAD R7, R4, 0x2, R17 ;  /* 0x0000000204070824 */ /* 0x000fc600078e0211 */
[----:B------:R-:W1:Y:S01]  /*111f0*/  SHFL.IDX PT, R2, R5, RZ, 0x181f ;  /* 0x00181fff05027589 */ /* 0x000e6200000e0000 */
[----:B0-----:R-:W-:-:S03]  /*11200*/  @P0 LEA R6, P1, R8, R14, 0x1 ;  /* 0x0000000e08060211 */ /* 0x001fc600078208ff */
[----:B------:R-:W0:Y:S02]  /*11210*/  SHFL.IDX PT, R14, R0, 0x1, 0x181f ;  /* 0x00381f00000e7f89 */ /* 0x000e2400000e0000 */
[----:B-1----:R-:W-:Y:S02]  /*11220*/  @P0 IMAD.X R3, RZ, RZ, R2, P1 ;  /* 0x000000ffff030224 */ /* 0x002fe400008e0602 */
[----:B------:R-:W-:-:S05]  /*11230*/  @P0 IMAD.MOV.U32 R2, RZ, RZ, R6 ;  /* 0x000000ffff020224 */ /* 0x000fca00078e0006 */
[----:B------:R1:W-:Y:S01]  /*11240*/  @P0 LDGSTS.E.BYPASS.LTC128B.128 [R7+0x22400], desc[UR44][R2.64], !P2 ;  /* 0x2240000002070fae */ /* 0x0003e2000d101d6c */
[----:B------:R-:W-:-:S03]  /*11250*/  ISETP.GE.AND P0, PT, R25, 0x11, PT ;  /* 0x000000111900780c */ /* 0x000fc60003f06270 */
[----:B-1----:R-:W1:Y:S10]  /*11260*/  SHFL.IDX PT, R2, R5, 0x1, 0x181f ;  /* 0x00381f0005027f89 */ /* 0x002e7400000e0000 */
[----:B0-----:R-:W-:Y:S01]  /*11270*/  @P0 LEA R6, P1, R8, R14, 0x1 ;  /* 0x0000000e08060211 */ /* 0x001fe200078208ff */
[----:B------:R-:W-:Y:S01]  /*11280*/  @P0 IMAD R9, R4, 0x2, R17 ;  /* 0x0000000204090824 */ /* 0x000fe200078e0211 */
[----:B------:R-:W0:Y:S03]  /*11290*/  SHFL.IDX PT, R14, R0, 0x2, 0x181f ;  /* 0x00581f00000e7f89 */ /* 0x000e2600000e0000 */
[----:B-1----:R-:W-:-:S02]  /*112a0*/  @P0 IMAD.X R3, RZ, RZ, R2, P1 ;  /* 0x000000ffff030224 */ /* 0x002fc400008e0602 */
[----:B------:R-:W-:-:S05]  /*112b0*/  @P0 IMAD.MOV.U32 R2, RZ, RZ, R6 ;  /* 0x000000ffff020224 */ /* 0x000fca00078e0006 */
[----:B------:R1:W-:Y:S01]  /*112c0*/  @P0 LDGSTS.E.BYPASS.LTC128B.128 [R9+0x22c00], desc[UR44][R2.64], !P2 ;  /* 0x22c0000002090fae */ /* 0x0003e2000d101d6c */
[----:B------:R-:W-:-:S03]  /*112d0*/  ISETP.GE.AND P0, PT, R25, 0x21, PT ;  /* 0x000000211900780c */ /* 0x000fc60003f06270 */
[----:B-1----:R-:W1:Y:S10]  /*112e0*/  SHFL.IDX PT, R2, R5, 0x2, 0x181f ;  /* 0x00581f0005027f89 */ /* 0x002e7400000e0000 */
[----:B0-----:R-:W-:Y:S01]  /*112f0*/  @P0 LEA R6, P1, R8, R14, 0x1 ;  /* 0x0000000e08060211 */ /* 0x001fe200078208ff */
[----:B------:R-:W-:Y:S01]  /*11300*/  @P0 IMAD R7, R4, 0x2, R17 ;  /* 0x0000000204070824 */ /* 0x000fe200078e0211 */
[----:B------:R-:W0:Y:S04]  /*11310*/  SHFL.IDX PT, R5, R5, 0x3, 0x181f ;  /* 0x00781f0005057f89 */ /* 0x000e2800000e0000 */
[----:B------:R2:W3:Y:S01]  /*11320*/  SHFL.IDX PT, R14, R0, 0x3, 0x181f ;  /* 0x00781f00000e7f89 */ /* 0x0004e200000e0000 */
[----:B-1----:R-:W-:-:S02]  /*11330*/  @P0 IMAD.X R3, RZ, RZ, R2, P1 ;  /* 0x000000ffff030224 */ /* 0x002fc400008e0602 */
[----:B------:R-:W-:-:S05]  /*11340*/  @P0 IMAD.MOV.U32 R2, RZ, RZ, R6 ;  /* 0x000000ffff020224 */ /* 0x000fca00078e0006 */
[----:B0-----:R2:W-:Y:S02]  /*11350*/  @P0 LDGSTS.E.BYPASS.LTC128B.128 [R7+0x23400], desc[UR44][R2.64], !P2 ;  /* 0x2340000002070fae */ /* 0x0015e4000d101d6c */
.L_x_4190:
[----:B------:R-:W-:-:S13]  /*11360*/  ISETP.GE.AND P0, PT, R25, 0x31, PT ;  /* 0x000000311900780c */ /* 0x000fda0003f06270 */
[----:B--23--:R-:W-:-:S05]  /*11370*/  @P0 LEA R2, P1, R8, R14, 0x1 ;  /* 0x0000000e08020211 */ /* 0x00cfca00078208ff */
        /* <DEDUP_REMOVED lines=8> */
.L_x_4125:
        /* <DEDUP_REMOVED lines=11> */
.L_x_4126:
        /* <DEDUP_REMOVED lines=24> */
.L_x_4128:
[----:B------:R-:W-:Y:S05]  /*11630*/  BSYNC B6 ;  /* 0x0000000000067941 */ /* 0x000fea0003800000 */
.L_x_4127:
[----:B------:R-:W2:Y:S01]  /*11640*/  S2R R20, SR_TID.X ;  /* 0x0000000000147919 */ /* 0x000ea20000002100 */
[----:B------:R-:W-:Y:S01]  /*11650*/  UISETP.NE.AND UP0, UPT, UR50, URZ, UPT ;  /* 0x0000003f3200728c */ /* 0x000fe2000bf05270 */
[----:B------:R-:W-:Y:S01]  /*11660*/  IMAD.U32 R34, RZ, RZ, UR42 ;  /* 0x0000002aff227e24 */ /* 0x000fe2000f8e00ff */
[----:B------:R-:W-:Y:S01]  /*11670*/  R2UR UR6, R24 ;  /* 0x00000000180672ca */ /* 0x000fe200000e0000 */
[----:B------:R-:W-:Y:S01]  /*11680*/  ULDC.64 UR8, c[0x0][0x2d8] ;  /* 0x0000b60000087ab9 */ /* 0x000fe20000000a00 */
[----:B------:R-:W-:Y:S02]  /*11690*/  R2UR UR7, R19 ;  /* 0x00000000130772ca */ /* 0x000fe400000e0000 */
[----:B------:R-:W-:Y:S02]  /*116a0*/  PLOP3.LUT P0, PT, PT, PT, UP0, 0x80, 0x0 ;  /* 0x000000000000781c */ /* 0x000fe40003f0f008 */
[----:B------:R-:W-:-:S03]  /*116b0*/  LOP3.LUT P5, RZ, R16, 0x100000, RZ, 0xc0, !PT ;  /* 0x0010000010ff7812 */ /* 0x000fc600078ac0ff */
[----:B------:R-:W-:-:S04]  /*116c0*/  @UP0 ULDC UR4, c[0x0][0x44c] ;  /* 0x0001130000040ab9 */ /* 0x000fc80000000800 */
[----:B------:R-:W-:-:S04]  /*116d0*/  UIMAD UR6, UR6, UR8, URZ ;  /* 0x00000008060672a4 */ /* 0x000fc8000f8e023f */
[----:B------:R-:W-:Y:S01]  /*116e0*/  UIMAD UR6, UR7, UR9, UR6 ;  /* 0x00000009070672a4 */ /* 0x000fe2000f8e0206 */
[C---:B--2---:R-:W-:Y:S01]  /*116f0*/  LOP3.LUT R21, R20.reuse, 0x7f, RZ, 0xc0, !PT ;  /* 0x0000007f14157812 */ /* 0x044fe200078ec0ff */
[----:B------:R-:W-:-:S03]  /*11700*/  IMAD.SHL.U32 R20, R20, 0x10, RZ ;  /* 0x0000001014147824 */ /* 0x000fc600078e00ff */
[----:B------:R-:W-:-:S04]  /*11710*/  SHF.R.U32.HI R21, RZ, 0x3, R21 ;  /* 0x00000003ff157819 */ /* 0x000fc80000011615 */
[----:B------:R-:W-:Y:S02]  /*11720*/  LOP3.LUT R20, R21, 0x70, R20, 0xf8, !PT ;  /* 0x0000007015147812 */ /* 0x000fe400078ef814 */
[----:B------:R-:W2:Y:S03]  /*11730*/  S2R R21, SR_TID.X ;  /* 0x0000000000157919 */ /* 0x000ea60000002100 */
[----:B------:R-:W-:-:S04]  /*11740*/  IMAD R34, R34, 0x40, R20 ;  /* 0x0000004022227824 */ /* 0x000fc800078e0214 */
[----:B------:R-:W-:Y:S01]  /*11750*/  @P0 IMAD.HI.U32 R0, R34, UR4, RZ ;  /* 0x0000000422000c27 */ /* 0x000fe2000f8e00ff */
[----:B------:R-:W-:Y:S01]  /*11760*/  PLOP3.LUT P0, PT, PT, PT, UP0, 0x80, 0x0 ;  /* 0x000000000000781c */ /* 0x000fe20003f0f008 */
[----:B------:R-:W-:Y:S02]  /*11770*/  @UP0 ULDC UR4, c[0x0][0x450] ;  /* 0x0001140000040ab9 */ /* 0x000fe40000000800 */
[----:B------:R-:W-:-:S10]  /*11780*/  IMAD.MOV.U32 R6, RZ, RZ, R34 ;  /* 0x000000ffff067224 */ /* 0x000fd400078e0022 */
[----:B------:R-:W-:Y:S02]  /*11790*/  @P0 SHF.R.U32.HI R6, RZ, UR4, R0 ;  /* 0x00000004ff060c19 */ /* 0x000fe40008011600 */
[----:B------:R-:W-:-:S03]  /*117a0*/  R2UR UR4, R19 ;  /* 0x00000000130472ca */ /* 0x000fc600000e0000 */
[----:B------:R-:W-:Y:S02]  /*117b0*/  IMAD.MOV R7, RZ, RZ, -R6 ;  /* 0x000000ffff077224 */ /* 0x000fe400078e0a06 */
[C---:B--2---:R-:W-:Y:S01]  /*117c0*/  IMAD.SHL.U32 R8, R21.reuse, 0x8, RZ ;  /* 0x0000000815087824 */ /* 0x044fe200078e00ff */
[----:B------:R-:W-:-:S07]  /*117d0*/  LOP3.LUT R20, R21, 0x7f, RZ, 0xc0, !PT ;  /* 0x0000007f15147812 */ /* 0x000fce00078ec0ff */
[----:B------:R-:W-:Y:S01]  /*117e0*/  UIMAD.WIDE.U32 UR4, UR4, UR8, URZ ;  /* 0x00000008040472a5 */ /* 0x000fe2000f8e003f */
[----:B------:R-:W-:Y:S02]  /*117f0*/  LOP3.LUT R8, R8, 0x38, RZ, 0xc0, !PT ;  /* 0x0000003808087812 */ /* 0x000fe400078ec0ff */
[----:B------:R-:W-:Y:S01]  /*11800*/  ULDC.64 UR8, c[0x0][0x2e0] ;  /* 0x0000b80000087ab9 */ /* 0x000fe20000000a00 */
[----:B------:R-:W-:Y:S01]  /*11810*/  UIADD3 UR5, UR5, UR6, URZ ;  /* 0x0000000605057290 */ /* 0x000fe2000fffe03f */
[----:B------:R-:W-:Y:S01]  /*11820*/  SHF.R.U32.HI R9, RZ, 0x3, R20 ;  /* 0x00000003ff097819 */ /* 0x000fe20000011614 */
[----:B------:R-:W-:Y:S02]  /*11830*/  UIMAD UR6, UR49, UR8, URZ ;  /* 0x00000008310672a4 */ /* 0x000fe4000f8e023f */
[----:B------:R-:W-:Y:S02]  /*11840*/  UIMAD.WIDE.U32 UR4, UR36, UR8, UR4 ;  /* 0x00000008240472a5 */ /* 0x000fe4000f8e0004 */
[----:B------:R-:W-:-:S04]  /*11850*/  UIMAD UR6, UR36, UR9, UR6 ;  /* 0x00000009240672a4 */ /* 0x000fc8000f8e0206 */
[----:B------:R-:W-:Y:S02]  /*11860*/  UIADD3 UR6, UR5, UR6, URZ ;  /* 0x0000000605067290 */ /* 0x000fe4000fffe03f */
[----:B0-----:R-:W-:Y:S01]  /*11870*/  IMAD.U32 R5, RZ, RZ, UR5 ;  /* 0x00000005ff057e24 */ /* 0x001fe2000f8e00ff */
[----:B------:R-:W-:Y:S01]  /*11880*/  SHF.R.S32.HI R5, RZ, 0x1f, R6 ;  /* 0x0000001fff057819 */ /* 0x000fe20000011406 */
[----:B------:R-:W-:Y:S01]  /*11890*/  IMAD.U32 R4, RZ, RZ, UR4 ;  /* 0x00000004ff047e24 */ /* 0x000fe2000f8e00ff */
[----:B------:R-:W-:Y:S01]  /*118a0*/  ULDC.64 UR4, c[0x0][0x2d0] ;  /* 0x0000b40000047ab9 */ /* 0x000fe20000000a00 */
[----:B------:R-:W-:Y:S01]  /*118b0*/  IMAD.U32 R3, RZ, RZ, UR6 ;  /* 0x00000006ff037e24 */ /* 0x000fe2000f8e00ff */
[----:B------:R-:W-:Y:S01]  /*118c0*/  ULDC UR6, c[0x0][0x448] ;  /* 0x0001120000067ab9 */ /* 0x000fe20000000800 */
[----:B------:R-:W-:Y:S02]  /*118d0*/  IMAD R5, R5, UR4, RZ ;  /* 0x0000000405057c24 */ /* 0x000fe4000f8e02ff */
[----:B------:R-:W-:-:S02]  /*118e0*/  IMAD R0, R7, UR6, R34 ;  /* 0x0000000607007c24 */ /* 0x000fc4000f8e0222 */
[----:B------:R-:W-:Y:S02]  /*118f0*/  IMAD.MOV.U32 R2, RZ, RZ, R4 ;  /* 0x000000ffff027224 */ /* 0x000fe400078e0004 */
[C---:B------:R-:W-:Y:S01]  /*11900*/  IMAD R4, R6.reuse, UR5, R5 ;  /* 0x0000000506047c24 */ /* 0x040fe2000f8e0205 */
[----:B------:R-:W-:Y:S01]  /*11910*/  SHF.R.S32.HI R5, RZ, 0x1f, R0 ;  /* 0x0000001fff057819 */ /* 0x000fe20000011400 */
        /* <DEDUP_REMOVED lines=13> */
[----:B------:R-:W-:Y:S01]  /*119f0*/  IMAD.U32 R4, RZ, RZ, UR42 ;  /* 0x0000002aff047e24 */ /* 0x000fe2000f8e00ff */
[----:B------:R-:W-:Y:S02]  /*11a00*/  LOP3.LUT R16, R16, 0xfffffeff, RZ, 0xc0, !PT ;  /* 0xfffffeff10107812 */ /* 0x000fe400078ec0ff */
[----:B------:R-:W2:Y:S01]  /*11a10*/  SHFL.IDX PT, R2, R5, RZ, 0x181f ;  /* 0x00181fff05027589 */ /* 0x000ea200000e0000 */
[----:B------:R-:W-:-:S05]  /*11a20*/  IMAD R4, R4, 0x40, R9 ;  /* 0x0000004004047824 */ /* 0x000fca00078e0209 */
[----:B------:R-:W-:-:S13]  /*11a30*/  ISETP.GE.AND P1, PT, R4, UR39, PT ;  /* 0x0000002704007c0c */ /* 0x000fda000bf26270 */
[----:B------:R-:W-:Y:S02]  /*11a40*/  @P1 LOP3.LUT R16, R16, 0x100, RZ, 0xfc, !PT ;  /* 0x0000010010101812 */ /* 0x000fe400078efcff */
[----:B0-----:R-:W-:Y:S02]  /*11a50*/  @!P1 LEA R6, P0, R8, R14, 0x1 ;  /* 0x0000000e08069211 */ /* 0x001fe400078008ff */
[----:B------:R-:W0:Y:S01]  /*11a60*/  SHFL.IDX PT, R14, R0, 0x1, 0x181f ;  /* 0x00381f00000e7f89 */ /* 0x000e2200000e0000 */
[----:B------:R-:W-:Y:S02]  /*11a70*/  LOP3.LUT R16, R16, 0xffffff7f, RZ, 0xc0, !PT ;  /* 0xffffff7f10107812 */ /* 0x000fe400078ec0ff */
[----:B--2---:R-:W-:Y:S02]  /*11a80*/  @!P1 IMAD.X R3, RZ, RZ, R2, P0 ;  /* 0x000000ffff039224 */ /* 0x004fe400000e0602 */
[----:B------:R-:W-:Y:S02]  /*11a90*/  @!P1 IMAD.MOV.U32 R2, RZ, RZ, R6 ;  /* 0x000000ffff029224 */ /* 0x000fe400078e0006 */
[----:B------:R-:W-:-:S03]  /*11aa0*/  VIADD R6, R4, 0x10 ;  /* 0x0000001004067836 */ /* 0x000fc60000000000 */
[----:B------:R2:W-:Y:S02]  /*11ab0*/  @!P1 LDGSTS.E.BYPASS.LTC128B.128 [R22+0x20400], desc[UR44][R2.64], !P5 ;  /* 0x2040000002169fae */ /* 0x0005e4000e901d6c */
[----:B------:R-:W-:Y:S02]  /*11ac0*/  ISETP.GE.AND P1, PT, R6, UR39, PT ;  /* 0x0000002706007c0c */ /* 0x000fe4000bf26270 */
[----:B--2---:R-:W2:Y:S11]  /*11ad0*/  SHFL.IDX PT, R2, R5, 0x1, 0x181f ;  /* 0x00381f0005027f89 */ /* 0x004eb600000e0000 */
[----:B0-----:R-:W-:-:S02]  /*11ae0*/  @!P1 LEA R6, P0, R8, R14, 0x1 ;  /* 0x0000000e08069211 */ /* 0x001fc400078008ff */
[----:B------:R-:W0:Y:S01]  /*11af0*/  SHFL.IDX PT, R14, R0, 0x2, 0x181f ;  /* 0x00581f00000e7f89 */ /* 0x000e2200000e0000 */
[----:B------:R-:W-:-:S04]  /*11b00*/  @P1 LOP3.LUT R16, R16, 0x80, RZ, 0xfc, !PT ;  /* 0x0000008010101812 */ /* 0x000fc800078efcff */
[----:B------:R-:W-:Y:S01]  /*11b10*/  LOP3.LUT R16, R16, 0xffffffbf, RZ, 0xc0, !PT ;  /* 0xffffffbf10107812 */ /* 0x000fe200078ec0ff */
[----:B--2---:R-:W-:Y:S02]  /*11b20*/  @!P1 IMAD.X R3, RZ, RZ, R2, P0 ;  /* 0x000000ffff039224 */ /* 0x004fe400000e0602 */
[----:B------:R-:W-:Y:S02]  /*11b30*/  @!P1 IMAD.MOV.U32 R2, RZ, RZ, R6 ;  /* 0x000000ffff029224 */ /* 0x000fe400078e0006 */
[----:B------:R-:W-:-:S03]  /*11b40*/  VIADD R6, R4, 0x20 ;  /* 0x0000002004067836 */ /* 0x000fc60000000000 */
[----:B------:R2:W-:Y:S02]  /*11b50*/  @!P1 LDGSTS.E.BYPASS.LTC128B.128 [R22+0x20c00], desc[UR44][R2.64], !P5 ;  /* 0x20c0000002169fae */ /* 0x0005e4000e901d6c */
[----:B------:R-:W-:Y:S02]  /*11b60*/  ISETP.GE.AND P1, PT, R6, UR39, PT ;  /* 0x0000002706007c0c */ /* 0x000fe4000bf26270 */
[----:B--2---:R-:W2:Y:S11]  /*11b70*/  SHFL.IDX PT, R2, R5, 0x2, 0x181f ;  /* 0x00581f0005027f89 */ /* 0x004eb600000e0000 */
[----:B0-----:R-:W-:Y:S01]  /*11b80*/  @!P1 LEA R6, P0, R8, R14, 0x1 ;  /* 0x0000000e08069211 */ /* 0x001fe200078008ff */
[----:B------:R-:W0:Y:S01]  /*11b90*/  SHFL.IDX PT, R5, R5, 0x3, 0x181f ;  /* 0x00781f0005057f89 */ /* 0x000e2200000e0000 */
[----:B------:R-:W-:-:S03]  /*11ba0*/  @P1 LOP3.LUT R16, R16, 0x40, RZ, 0xfc, !PT ;  /* 0x0000004010101812 */ /* 0x000fc600078efcff */
[----:B------:R3:W4:Y:S01]  /*11bb0*/  SHFL.IDX PT, R14, R0, 0x3, 0x181f ;  /* 0x00781f00000e7f89 */ /* 0x00072200000e0000 */
[----:B--2---:R-:W-:Y:S02]  /*11bc0*/  @!P1 IMAD.X R3, RZ, RZ, R2, P0 ;  /* 0x000000ffff039224 */ /* 0x004fe400000e0602 */
[----:B------:R-:W-:-:S05]  /*11bd0*/  @!P1 IMAD.MOV.U32 R2, RZ, RZ, R6 ;  /* 0x000000ffff029224 */ /* 0x000fca00078e0006 */
[----:B0-----:R3:W-:Y:S02]  /*11be0*/  @!P1 LDGSTS.E.BYPASS.LTC128B.128 [R22+0x21400], desc[UR44][R2.64], !P5 ;  /* 0x2140000002169fae */ /* 0x0017e4000e901d6c */
.L_x_4199:
[----:B------:R-:W-:Y:S01]  /*11bf0*/  VIADD R4, R4, 0x30 ;  /* 0x0000003004047836 */ /* 0x000fe20000000000 */
[----:B------:R-:W-:-:S04]  /*11c00*/  LOP3.LUT R16, R16, 0xffffefff, RZ, 0xc0, !PT ;  /* 0xffffefff10107812 */ /* 0x000fc800078ec0ff */
[----:B------:R-:W-:-:S13]  /*11c10*/  ISETP.GE.AND P1, PT, R4, UR39, PT ;  /* 0x0000002704007c0c */ /* 0x000fda000bf26270 */
[----:B---34-:R-:W-:Y:S02]  /*11c20*/  @!P1 LEA R2, P0, R8, R14, 0x1 ;  /* 0x0000000e08029211 */ /* 0x018fe400078008ff */
        /* <DEDUP_REMOVED lines=8> */
.L_x_4130:
        /* <DEDUP_REMOVED lines=28> */
.L_x_4132:
[----:B------:R-:W-:Y:S05]  /*11e70*/  BSYNC B6 ;  /* 0x0000000000067941 */ /* 0x000fea0003800000 */
.L_x_4131:
[----:B------:R2:W5:Y:S04]  /*11e80*/  LDL R21, [R1+0x4] ;  /* 0x0000040001157983 */ /* 0x0005680000100800 */
[----:B------:R2:W5:Y:S01]  /*11e90*/  LDL R20, [R1] ;  /* 0x0000000001147983 */ /* 0x0005620000100800 */
        /* <DEDUP_REMOVED lines=19> */
[----:B------:R-:W-:Y:S02]  /*11fd0*/  R2UR UR4, R19 ;  /* 0x00000000130472ca */ /* 0x000fe400000e0000 */
[--C-:B------:R-:W-:Y:S01]  /*11fe0*/  SHF.R.S32.HI R0, RZ, 0x1f, R2.reuse ;  /* 0x0000001fff007819 */ /* 0x100fe20000011402 */
[----:B------:R-:W-:Y:S02]  /*11ff0*/  IMAD.MOV R5, RZ, RZ, -R2 ;  /* 0x000000ffff057224 */ /* 0x000fe400078e0a02 */
[----:B0-----:R-:W-:Y:S02]  /*12000*/  IMAD.SHL.U32 R8, R6, 0x8, RZ ;  /* 0x0000000806087824 */ /* 0x001fe400078e00ff */
[----:B------:R-:W-:-:S03]  /*12010*/  IMAD R5, R5, UR7, R34 ;  /* 0x0000000705057c24 */ /* 0x000fc6000f8e0222 */
[----:B------:R-:W-:-:S03]  /*12020*/  LOP3.LUT R8, R8, 0x38, RZ, 0xc0, !PT ;  /* 0x0000003808087812 */ /* 0x000fc600078ec0ff */
[----:B------:R-:W-:-:S03]  /*12030*/  UIMAD.WIDE.U32 UR4, UR4, UR8, URZ ;  /* 0x00000008040472a5 */ /* 0x000fc6000f8e003f */
[----:B------:R-:W-:Y:S01]  /*12040*/  ULDC.64 UR8, c[0x0][0x3e0] ;  /* 0x0000f80000087ab9 */ /* 0x000fe20000000a00 */
[----:B------:R-:W-:Y:S02]  /*12050*/  UIADD3 UR5, UR5, UR6, URZ ;  /* 0x0000000605057290 */ /* 0x000fe4000fffe03f */
[----:B------:R-:W-:Y:S02]  /*12060*/  UIMAD UR6, UR49, UR8, URZ ;  /* 0x00000008310672a4 */ /* 0x000fe4000f8e023f */
[----:B------:R-:W-:Y:S02]  /*12070*/  UIMAD.WIDE.U32 UR4, UR36, UR8, UR4 ;  /* 0x00000008240472a5 */ /* 0x000fe4000f8e0004 */
[----:B------:R-:W-:-:S03]  /*12080*/  UIMAD UR6, UR36, UR9, UR6 ;  /* 0x00000009240672a4 */ /* 0x000fc6000f8e0206 */
[----:B------:R-:W-:Y:S01]  /*12090*/  ULDC.64 UR8, c[0x0][0x3d0] ;  /* 0x0000f40000087ab9 */ /* 0x000fe20000000a00 */
[----:B------:R-:W-:Y:S01]  /*120a0*/  UIADD3 UR5, UR5, UR6, URZ ;  /* 0x0000000605057290 */ /* 0x000fe2000fffe03f */
[----:B------:R-:W-:Y:S01]  /*120b0*/  IMAD R7, R0, UR8, RZ ;  /* 0x0000000800077c24 */ /* 0x000fe2000f8e02ff */
[----:B------:R-:W-:Y:S01]  /*120c0*/  SHF.R.S32.HI R0, RZ, 0x1f, R5 ;  /* 0x0000001fff007819 */ /* 0x000fe20000011405 */
        /* <DEDUP_REMOVED lines=14> */
[----:B------:R-:W0:Y:S01]  /*121b0*/  SHFL.IDX PT, R14, R0, RZ, 0x181f ;  /* 0x00181fff000e7589 */ /* 0x000e2200000e0000 */
[C---:B------:R-:W-:Y:S02]  /*121c0*/  LOP3.LUT P1, RZ, R16.reuse, 0x40, RZ, 0xc0, !PT ;  /* 0x0000004010ff7812 */ /* 0x040fe4000782c0ff */
[C---:B------:R-:W-:Y:S01]  /*121d0*/  LOP3.LUT P6, RZ, R16.reuse, 0x40000, RZ, 0xc0, !PT ;  /* 0x0004000010ff7812 */ /* 0x040fe200078cc0ff */
[----:B------:R-:W2:Y:S01]  /*121e0*/  SHFL.IDX PT, R2, R4, RZ, 0x181f ;  /* 0x00181fff04027589 */ /* 0x000ea200000e0000 */
[----:B------:R-:W-:Y:S02]  /*121f0*/  P2R R5, PR, RZ, 0x2 ;  /* 0x00000002ff057803 */ /* 0x000fe40000000000 */
[----:B------:R-:W-:-:S04]  /*12200*/  LOP3.LUT P1, RZ, R16, 0x80, RZ, 0xc0, !PT ;  /* 0x0000008010ff7812 */ /* 0x000fc8000782c0ff */
[----:B------:R-:W-:Y:S02]  /*12210*/  P2R R6, PR, RZ, 0x2 ;  /* 0x00000002ff067803 */ /* 0x000fe40000000000 */
[----:B------:R-:W-:-:S13]  /*12220*/  LOP3.LUT P1, RZ, R16, 0x100, RZ, 0xc0, !PT ;  /* 0x0000010010ff7812 */ /* 0x000fda000782c0ff */
[----:B0-----:R-:W-:Y:S02]  /*12230*/  @!P1 LEA R7, P0, R8, R14, 0x1 ;  /* 0x0000000e08079211 */ /* 0x001fe400078008ff */
[----:B------:R-:W0:Y:S03]  /*12240*/  SHFL.IDX PT, R14, R0, 0x1, 0x181f ;  /* 0x00381f00000e7f89 */ /* 0x000e2600000e0000 */
[----:B--2---:R-:W-:Y:S01]  /*12250*/  @!P1 IMAD.X R3, RZ, RZ, R2, P0 ;  /* 0x000000ffff039224 */ /* 0x004fe200000e0602 */
[----:B------:R-:W-:Y:S01]  /*12260*/  LOP3.LUT P0, RZ, R16, 0x80000, RZ, 0xc0, !PT ;  /* 0x0008000010ff7812 */ /* 0x000fe2000780c0ff */
[----:B------:R-:W-:-:S12]  /*12270*/  @!P1 IMAD.MOV.U32 R2, RZ, RZ, R7 ;  /* 0x000000ffff029224 */ /* 0x000fd800078e0007 */
        /* <DEDUP_REMOVED lines=10> */
[----:B------:R-:W-:-:S03]  /*12320*/  ISETP.NE.AND P1, PT, R6, RZ, PT ;  /* 0x000000ff0600720c */ /* 0x000fc60003f25270 */
[----:B------:R-:W3:Y:S10]  /*12330*/  SHFL.IDX PT, R6, R4, 0x1, 0x181f ;  /* 0x00381f0004067f89 */ /* 0x000ef400000e0000 */
[----:B0-----:R-:W-:-:S02]  /*12340*/  @!P1 LEA R7, P0, R8, R14, 0x1 ;  /* 0x0000000e08079211 */ /* 0x001fc400078008ff */
[----:B------:R-:W0:Y:S03]  /*12350*/  SHFL.IDX PT, R14, R0, 0x2, 0x181f ;  /* 0x00581f00000e7f89 */ /* 0x000e2600000e0000 */
[----:B--2---:R-:W-:Y:S02]  /*12360*/  @!P1 IMAD.MOV.U32 R2, RZ, RZ, R7 ;  /* 0x000000ffff029224 */ /* 0x004fe400078e0007 */
[----:B---3--:R-:W-:Y:S01]  /*12370*/  @!P1 IMAD.X R6, RZ, RZ, R6, P0 ;  /* 0x000000ffff069224 */ /* 0x008fe200000e0606 */
[----:B------:R-:W-:-:S03]  /*12380*/  LOP3.LUT P0, RZ, R16, 0x80000, RZ, 0xc0, !PT ;  /* 0x0008000010ff7812 */ /* 0x000fc6000780c0ff */
[----:B------:R-:W-:-:S10]  /*12390*/  @!P1 IMAD.MOV.U32 R3, RZ, RZ, R6 ;  /* 0x000000ffff039224 */ /* 0x000fd400078e0006 */
        /* <DEDUP_REMOVED lines=11> */
[----:B------:R-:W3:Y:S04]  /*12450*/  SHFL.IDX PT, R5, R4, 0x2, 0x181f ;  /* 0x00581f0004057f89 */ /* 0x000ee800000e0000 */
[----:B------:R-:W4:Y:S06]  /*12460*/  SHFL.IDX PT, R4, R4, 0x3, 0x181f ;  /* 0x00781f0004047f89 */ /* 0x000f2c00000e0000 */
[----:B0-----:R-:W-:-:S05]  /*12470*/  @!P1 LEA R14, P0, R8, R14, 0x1 ;  /* 0x0000000e080e9211 */ /* 0x001fca00078008ff */
[----:B--2---:R-:W-:Y:S02]  /*12480*/  @!P1 IMAD.MOV.U32 R2, RZ, RZ, R14 ;  /* 0x000000ffff029224 */ /* 0x004fe400078e000e */
[----:B------:R0:W2:Y:S01]  /*12490*/  SHFL.IDX PT, R14, R0, 0x3, 0x181f ;  /* 0x00781f00000e7f89 */ /* 0x0000a200000e0000 */
[----:B---3--:R-:W-:Y:S01]  /*124a0*/  @!P1 IMAD.X R5, RZ, RZ, R5, P0 ;  /* 0x000000ffff059224 */ /* 0x008fe200000e0605 */
[----:B------:R-:W-:-:S03]  /*124b0*/  LOP3.LUT P0, RZ, R16, 0x80000, RZ, 0xc0, !PT ;  /* 0x0008000010ff7812 */ /* 0x000fc6000780c0ff */
        /* <DEDUP_REMOVED lines=10> */
[----:B--2-4-:R0:W-:Y:S02]  /*12560*/  @!P1 LDGSTS.E.BYPASS.LTC128B.128 [R22+0x35400], desc[UR44][R2.64+0x380], P0 ;  /* 0x3540038002169fae */ /* 0x0141e40008101d6c */
.L_x_4209:
        /* <DEDUP_REMOVED lines=20> */
.L_x_4134:
        /* <DEDUP_REMOVED lines=18> */
.L_x_4210:
[----:B------:R-:W-:Y:S05]  /*127d0*/  BSYNC B0 ;  /* 0x0000000000007941 */ /* 0x000fea0003800000 */
.L_x_4135:
[----:B------:R-:W-:-:S05]  /*127e0*/  IMAD.U32 R2, RZ, RZ, UR47 ;  /* 0x0000002fff027e24 */ /* 0x000fca000f8e00ff */
[----:B------:R-:W-:-:S13]  /*127f0*/  ISETP.NE.AND P0, PT, R2, 0x3, PT ;  /* 0x000000030200780c */ /* 0x000fda0003f05270 */
[----:B------:R-:W-:Y:S05]  /*12800*/  @!P0 BRA `(.L_x_4137) ;  /* 0x0000000000048947 */ /* 0x000fea0003800000 */
[----:B------:R-:W-:Y:S01]  /*12810*/  BPT.TRAP 0x1 ;  /* 0x000000040000795c */ /* 0x000fe20000300000 */
.L_x_4137:
[----:B0-----:R-:W-:Y:S01]  /*12820*/  SHF.L.U32 R0, R23, 0x1f, RZ ;  /* 0x0000001f17007819 */ /* 0x001fe200000006ff */
[----:B------:R-:W-:Y:S03]  /*12830*/  BSSY B0, `(.L_x_4138) ;  /* 0x0000003000007945 */ /* 0x000fe60003800000 */
[----:B------:R-:W0:Y:S02]  /*12840*/  SYNCS.PHASECHK.TRANS64.TRYWAIT P0, [R27+URZ+0x38860], R0 ;  /* 0x038860001b0075a7 */ /* 0x000e24000800017f */
[----:B0-----:R-:W-:Y:S05]  /*12850*/  @!P0 BRA `(.L_x_4139) ;  /* 0x0000003000d88947 */ /* 0x001fea0003800000 */
.L_x_4211:
[----:B------:R-:W-:Y:S05]  /*12860*/  BSYNC B0 ;  /* 0x0000000000007941 */ /* 0x000fea0003800000 */
.L_x_4138:
[----:B------:R-:W0:Y:S01]  /*12870*/  LDL.LU R2, [R1+0x8] ;  /* 0x0000080001027983 */ /* 0x000e220000300800 */
[----:B------:R-:W-:-:S03]  /*12880*/  ULDC.64 UR4, c[0x0][0x328] ;  /* 0x0000ca0000047ab9 */ /* 0x000fc60000000a00 */
[----:B------:R-:W2:Y:S01]  /*12890*/  LDL.LU R4, [R1+0xc] ;  /* 0x00000c0001047983 */ /* 0x000ea20000300800 */
[----:B------:R-:W-:Y:S01]  /*128a0*/  LOP3.LUT R16, R16, 0xffffff7f, RZ, 0xc0, !PT ;  /* 0xffffff7f10107812 */ /* 0x000fe200078ec0ff */
[----:B0-----:R-:W-:Y:S02]  /*128b0*/  IMAD R0, R2, UR4, RZ ;  /* 0x0000000402007c24 */ /* 0x001fe4000f8e02ff */
[----:B------:R-:W-:-:S04]  /*128c0*/  IMAD.WIDE.U32 R2, R37, UR4, RZ ;  /* 0x0000000425027c25 */ /* 0x000fc8000f8e00ff */
[----:B------:R-:W-:Y:S01]  /*128d0*/  IMAD R5, R37, UR5, R0 ;  /* 0x0000000525057c24 */ /* 0x000fe2000f8e0200 */
[----:B------:R-:W-:Y:S02]  /*128e0*/  ULDC.64 UR4, c[0x0][0x338] ;  /* 0x0000ce0000047ab9 */ /* 0x000fe40000000a00 */
[----:B--2---:R-:W-:Y:S01]  /*128f0*/  IMAD R0, R4, UR4, RZ ;  /* 0x0000000404007c24 */ /* 0x004fe2000f8e02ff */
[----:B------:R-:W-:Y:S01]  /*12900*/  PRMT R4, R33, 0x8880, RZ ;  /* 0x0000888021047816 */ /* 0x000fe200000000ff */
        /* <DEDUP_REMOVED lines=9> */
[----:B------:R-:W-:Y:S01]  /*129a0*/  IMAD R5, R18, 0x8000, R32 ;  /* 0x0000800012057824 */ /* 0x000fe200078e0220 */
[----:B------:R-:W-:Y:S01]  /*129b0*/  LEA R6, P0, R2, UR4, 0x1 ;  /* 0x0000000402067c11 */ /* 0x000fe2000f8008ff */
[----:B------:R-:W-:Y:S01]  /*129c0*/  IMAD.IADD R7, R3, 0x1, R7 ;  /* 0x0000000103077824 */ /* 0x000fe200078e0207 */
[----:B------:R-:W-:-:S04]  /*129d0*/  UMOV UR4, 0xffffffff ;  /* 0xffffffff00047882 */ /* 0x000fc80000000000 */
        /* <DEDUP_REMOVED lines=85> */
.L_x_4221:
        /* <DEDUP_REMOVED lines=25> */
.L_x_4141:
        /* <DEDUP_REMOVED lines=11> */
.L_x_4142:
[----:B------:R-:W-:Y:S01]  /*13170*/  UISETP.GE.AND UP0, UPT, UR43, 0x2, UPT ;  /* 0x000000022b00788c */ /* 0x000fe2000bf06270 */
[----:B------:R0:W-:Y:S05]  /*13180*/  SYNCS.ARRIVE.TRANS64.A1T0 RZ, [R27+URZ+0x38850], RZ ;  /* 0x038850ff1bff79a7 */ /* 0x0001ea000810003f */
[----:B------:R-:W-:-:S13]  /*13190*/  PLOP3.LUT P0, PT, PT, PT, UP0, 0x40, 0x0 ;  /* 0x000000000000781c */ /* 0x000fda0003f0e808 */
[----:B0-----:R-:W-:Y:S05]  /*131a0*/  @P0 BRA `(.L_x_4143) ;  /* 0x0000000c00b00947 */ /* 0x001fea0003800000 */
[----:B------:R-:W-:Y:S01]  /*131b0*/  UIADD3 UR4, UR43, -0x2, URZ ;  /* 0xfffffffe2b047890 */ /* 0x000fe2000fffe03f */
[----:B------:R-:W-:Y:S05]  /*131c0*/  BSSY B0, `(.L_x_4143) ;  /* 0x00000ea000007945 */ /* 0x000fea0003800000 */
[----:B------:R-:W-:-:S07]  /*131d0*/  IMAD.U32 R9, RZ, RZ, UR4 ;  /* 0x00000004ff097e24 */ /* 0x000fce000f8e00ff */
.L_x_4156:
[----:B0-----:R-:W0:Y:S01]  /*131e0*/  S2R R2, SR_TID.X ;  /* 0x0000000000027919 */ /* 0x001e220000002100 */
[----:B--2---:R-:W-:Y:S02]  /*131f0*/  IMAD R8, R9, 0x40, R31 ;  /* 0x0000004009087824 */ /* 0x004fe400078e021f */
[----:B------:R-:W-:Y:S01]  /*13200*/  VIADD R18, R18, 0x1 ;  /* 0x0000000112127836 */ /* 0x000fe20000000000 */
[C---:B0-----:R-:W-:Y:S01]  /*13210*/  LOP3.LUT R3, R2.reuse, 0x7f, RZ, 0xc0, !PT ;  /* 0x0000007f02037812 */ /* 0x041fe200078ec0ff */
[----:B------:R-:W-:-:S03]  /*13220*/  IMAD.SHL.U32 R2, R2, 0x10, RZ ;  /* 0x0000001002027824 */ /* 0x000fc600078e00ff */
[----:B------:R-:W-:Y:S02]  /*13230*/  SHF.R.U32.HI R4, RZ, 0x3, R3 ;  /* 0x00000003ff047819 */ /* 0x000fe40000011603 */
[----:B------:R-:W0:Y:S02]  /*13240*/  LDC R3, c[0x0][0x430] ;  /* 0x00010c00ff037b82 */ /* 0x000e240000000800 */
[----:B------:R-:W-:-:S04]  /*13250*/  LOP3.LUT R2, R4, 0x70, R2, 0xf8, !PT ;  /* 0x0000007004027812 */ /* 0x000fc800078ef802 */
[C---:B------:R-:W-:Y:S01]  /*13260*/  ISETP.GT.U32.AND P1, PT, R2.reuse, 0x3f, PT ;  /* 0x0000003f0200780c */ /* 0x040fe20003f24070 */
[----:B------:R-:W-:-:S04]  /*13270*/  IMAD.IADD R8, R2, 0x1, R8 ;  /* 0x0000000102087824 */ /* 0x000fc800078e0208 */
[----:B------:R-:W-:-:S08]  /*13280*/  IMAD.MOV.U32 R10, RZ, RZ, R8 ;  /* 0x000000ffff0a7224 */ /* 0x000fd000078e0008 */
[----:B------:R-:W2:Y:S01]  /*13290*/  @!P1 LDC.64 R4, c[0x0][0x428] ;  /* 0x00010a00ff049b82 */ /* 0x000ea20000000a00 */
[----:B0-----:R-:W-:-:S13]  /*132a0*/  ISETP.NE.AND P0, PT, R3, 0x1, PT ;  /* 0x000000010300780c */ /* 0x001fda0003f05270 */
[----:B------:R-:W0:Y:S08]  /*132b0*/  @P0 LDC R3, c[0x0][0x434] ;  /* 0x00010d00ff030b82 */ /* 0x000e300000000800 */
[----:B------:R-:W3:Y:S01]  /*132c0*/  @P0 LDC R7, c[0x0][0x438] ;  /* 0x00010e00ff070b82 */ /* 0x000ee20000000800 */
[----:B0-----:R-:W-:-:S05]  /*132d0*/  @P0 IMAD.HI.U32 R2, R8, R3, RZ ;  /* 0x0000000308020227 */ /* 0x001fca00078e00ff */
[----:B---3--:R-:W-:Y:S01]  /*132e0*/  @P0 SHF.R.U32.HI R10, RZ, R7, R2 ;  /* 0x00000007ff0a0219 */ /* 0x008fe20000011602 */
[----:B--2---:R-:W-:Y:S01]  /*132f0*/  @!P1 IMAD R2, R30, R4, RZ ;  /* 0x000000041e029224 */ /* 0x004fe200078e02ff */
[----:B------:R-:W0:Y:S02]  /*13300*/  @!P1 LDC.64 R6, c[0x0][0x418] ;  /* 0x00010600ff069b82 */ /* 0x000e240000000a00 */
[----:B------:R-:W-:Y:S01]  /*13310*/  @!P1 SHF.R.S32.HI R3, RZ, 0x1f, R10 ;  /* 0x0000001fff039819 */ /* 0x000fe2000001140a */
[----:B------:R-:W-:Y:S02]  /*13320*/  @!P1 IMAD R5, R26, R5, R2 ;  /* 0x000000051a059224 */ /* 0x000fe400078e0202 */
[----:B------:R-:W-:-:S04]  /*13330*/  @!P1 IMAD.MOV.U32 R2, RZ, RZ, R10 ;  /* 0x000000ffff029224 */ /* 0x000fc800078e000a */
[----:B------:R-:W-:-:S04]  /*13340*/  @!P1 IMAD.WIDE.U32 R2, R26, R4, R2 ;  /* 0x000000041a029225 */ /* 0x000fc800078e0002 */
[----:B------:R-:W-:Y:S02]  /*13350*/  @!P1 IMAD.IADD R3, R5, 0x1, R3 ;  /* 0x0000000105039824 */ /* 0x000fe400078e0203 */
[----:B------:R-:W-:Y:S02]  /*13360*/  IMAD.MOV.U32 R4, RZ, RZ, RZ ;  /* 0x000000ffff047224 */ /* 0x000fe400078e00ff */
[----:B------:R-:W-:Y:S01]  /*13370*/  IMAD.U32 R11, RZ, RZ, UR47 ;  /* 0x0000002fff0b7e24 */ /* 0x000fe2000f8e00ff */
[----:B0-----:R-:W-:-:S04]  /*13380*/  @!P1 LEA R6, P0, R2, R6, 0x2 ;  /* 0x0000000602069211 */ /* 0x001fc800078010ff */
        /* <DEDUP_REMOVED lines=13> */
[----:B------:R-:W-:Y:S01]  /*13460*/  ISETP.GT.AND P3, PT, R2, RZ, PT ;  /* 0x000000ff0200720c */ /* 0x000fe20003f64270 */
[----:B0-----:R-:W-:-:S12]  /*13470*/  @!P1 BRA `(.L_x_4144) ;  /* 0x0000000000049947 */ /* 0x001fd80003800000 */
[----:B------:R-:W-:Y:S01]  /*13480*/  BPT.TRAP 0x1 ;  /* 0x000000040000795c */ /* 0x000fe20000300000 */
.L_x_4144:
[----:B------:R-:W-:Y:S01]  /*13490*/  IMAD R8, R18, 0x8, R17 ;  /* 0x0000000812087824 */ /* 0x000fe200078e0211 */
[----:B------:R-:W-:Y:S01]  /*134a0*/  SHF.L.U32 R20, R23, 0x1f, RZ ;  /* 0x0000001f17147819 */ /* 0x000fe200000006ff */
[----:B------:R-:W-:Y:S01]  /*134b0*/  BSSY B1, `(.L_x_4145) ;  /* 0x0000004000017945 */ /* 0x000fe20003800000 */
[----:B------:R-:W-:Y:S02]  /*134c0*/  SHF.R.S32.HI R7, RZ, 0x1f, R5 ;  /* 0x0000001fff077819 */ /* 0x000fe40000011405 */
[----:B------:R-:W0:Y:S02]  /*134d0*/  SYNCS.PHASECHK.TRANS64.TRYWAIT P0, [R8+URZ+0x38840], R20 ;  /* 0x03884014080075a7 */ /* 0x000e24000800017f */
[----:B0-----:R-:W-:Y:S05]  /*134e0*/  @!P0 BRA `(.L_x_4146) ;  /* 0x0000002c00d08947 */ /* 0x001fea0003800000 */
.L_x_4222:
[----:B------:R-:W-:Y:S05]  /*134f0*/  BSYNC B1 ;  /* 0x0000000000017941 */ /* 0x000fea0003800000 */
.L_x_4145:
        /* <DEDUP_REMOVED lines=18> */
[----:B-1----:R-:W-:Y:S01]  /*13620*/  IMAD.IADD R27, R6, 0x1, R3 ;  /* 0x00000001061b7824 */ /* 0x002fe200078e0203 */
[----:B------:R-:W-:Y:S01]  /*13630*/  UMOV UR4, 0xffffffff ;  /* 0xffffffff00047882 */ /* 0x000fe20000000000 */
[----:B------:R-:W-:-:S03]  /*13640*/  IMAD R6, R18, 0x1000, R32 ;  /* 0x0000100012067824 */ /* 0x000fc600078e0220 */
[----:B------:R-:W-:Y:S01]  /*13650*/  LEA.HI.X R27, R2, UR5, R27, 0x1, P0 ;  /* 0x00000005021b7c11 */ /* 0x000fe200080f0c1b */
        /* <DEDUP_REMOVED lines=20> */
.L_x_4232:
        /* <DEDUP_REMOVED lines=8> */
.L_x_4148:
        /* <DEDUP_REMOVED lines=11> */
.L_x_4149:
[----:B------:R2:W-:Y:S01]  /*138d0*/  SYNCS.ARRIVE.TRANS64.A1T0 RZ, [R8+URZ+0x38830], RZ ;  /* 0x038830ff08ff79a7 */ /* 0x0005e2000810003f */
[----:B------:R-:W-:Y:S05]  /*138e0*/  @!P2 BRA `(.L_x_4150) ;  /* 0x000000000004a947 */ /* 0x000fea0003800000 */
[----:B------:R-:W-:Y:S01]  /*138f0*/  BPT.TRAP 0x1 ;  /* 0x000000040000795c */ /* 0x000fe20000300000 */
.L_x_4150:
[----:B------:R-:W3:Y:S01]  /*13900*/  SYNCS.PHASECHK.TRANS64.TRYWAIT P0, [R8+URZ+0x38860], R20 ;  /* 0x03886014080075a7 */ /* 0x000ee2000800017f */
[----:B------:R-:W-:Y:S04]  /*13910*/  BSSY B1, `(.L_x_4151) ;  /* 0x0000002000017945 */ /* 0x000fe80003800000 */
[----:B---3--:R-:W-:Y:S05]  /*13920*/  @!P0 BRA `(.L_x_4152) ;  /* 0x0000002c00f08947 */ /* 0x008fea0003800000 */
.L_x_4233:
[----:B------:R-:W-:Y:S05]  /*13930*/  BSYNC B1 ;  /* 0x0000000000017941 */ /* 0x000fea0003800000 */
.L_x_4151:
        /* <DEDUP_REMOVED lines=26> */
[----:B------:R-:W-:Y:S01]  /*13ae0*/  LOP3.LUT R16, R16, 0xffbfffff, RZ, 0xc0, !PT ;  /* 0xffbfffff10107812 */ /* 0x000fe200078ec0ff */
[----:B------:R-:W1:Y:S03]  /*13af0*/  SHFL.IDX PT, R3, R20, RZ, 0x181f ;  /* 0x00181fff14037589 */ /* 0x000e6600000e0000 */
[----:B------:R-:W-:Y:S01]  /*13b00*/  @P3 LOP3.LUT R16, R16, 0x400000, RZ, 0xfc, !PT ;  /* 0x0040000010103812 */ /* 0x000fe200078efcff */
[----:B------:R-:W3:Y:S03]  /*13b10*/  SHFL.IDX PT, R2, R10, 0x1, 0x181f ;  /* 0x00381f000a027f89 */ /* 0x000ee600000e0000 */
[----:B------:R-:W-:-:S02]  /*13b20*/  LOP3.LUT P3, RZ, R16, 0x200, RZ, 0xc0, !PT ;  /* 0x0000020010ff7812 */ /* 0x000fc4000786c0ff */
[C---:B------:R-:W-:Y:S02]  /*13b30*/  LOP3.LUT P6, RZ, R16.reuse, 0x20, RZ, 0xc0, !PT ;  /* 0x0000002010ff7812 */ /* 0x040fe400078cc0ff */
[C---:B------:R-:W-:Y:S02]  /*13b40*/  LOP3.LUT P2, RZ, R16.reuse, 0x10, RZ, 0xc0, !PT ;  /* 0x0000001010ff7812 */ /* 0x040fe4000784c0ff */
[----:B------:R-:W-:Y:S02]  /*13b50*/  LOP3.LUT R16, R16, 0xff7fffff, RZ, 0xc0, !PT ;  /* 0xff7fffff10107812 */ /* 0x000fe400078ec0ff */
[----:B0-----:R-:W-:-:S05]  /*13b60*/  IADD3 R6, P0, R14, R0, RZ ;  /* 0x000000000e067210 */ /* 0x001fca0007f1e0ff */
[----:B------:R-:W-:Y:S01]  /*13b70*/  @P3 LOP3.LUT R16, R16, 0x800000, RZ, 0xfc, !PT ;  /* 0x0080000010103812 */ /* 0x000fe200078efcff */
[----:B------:R-:W-:Y:S01]  /*13b80*/  SHFL.IDX PT, R14, R10, 0x3, 0x181f ;  /* 0x00781f000a0e7f89 */ /* 0x000fe200000e0000 */
[----:B-1----:R-:W-:-:S03]  /*13b90*/  IMAD.X R7, RZ, RZ, R3, P0 ;  /* 0x000000ffff077224 */ /* 0x002fc600000e0603 */
[----:B------:R-:W0:Y:S01]  /*13ba0*/  SHFL.IDX PT, R3, R20, 0x1, 0x181f ;  /* 0x00381f0014037f89 */ /* 0x000e2200000e0000 */
[----:B---3--:R-:W-:-:S03]  /*13bb0*/  IADD3 R4, P0, R2, R0, RZ ;  /* 0x0000000002047210 */ /* 0x008fc60007f1e0ff */
[----:B------:R-:W1:Y:S04]  /*13bc0*/  SHFL.IDX PT, R2, R10, 0x2, 0x181f ;  /* 0x00581f000a027f89 */ /* 0x000e6800000e0000 */
[----:B------:R-:W-:Y:S01]  /*13bd0*/  LDGSTS.E.BYPASS.LTC128B.128 [R21+0x400], desc[UR44][R6.64], !P1 ;  /* 0x0040000006157fae */ /* 0x000fe2000c901d6c */
[----:B------:R-:W-:-:S03]  /*13be0*/  ISETP.NE.U32.AND P1, PT, R28, RZ, PT ;  /* 0x000000ff1c00720c */ /* 0x000fc60003f25070 */
[----:B------:R-:W-:Y:S01]  /*13bf0*/  LDGSTS.E.BYPASS.LTC128B.128 [R21+0x2400], desc[UR44][R6.64+0x80], !P3 ;  /* 0x0240008006157fae */ /* 0x000fe2000d901d6c */
[----:B------:R-:W-:-:S03]  /*13c00*/  LOP3.LUT P3, RZ, R16, 0x400, RZ, 0xc0, !PT ;  /* 0x0000040010ff7812 */ /* 0x000fc6000786c0ff */
[----:B------:R-:W-:Y:S04]  /*13c10*/  LDGSTS.E.BYPASS.LTC128B.128 [R21+0x4400], desc[UR44][R6.64+0x100], !P6 ;  /* 0x0440010006157fae */ /* 0x000fe8000f101d6c */
[----:B------:R-:W-:Y:S01]  /*13c20*/  LDGSTS.E.BYPASS.LTC128B.128 [R21+0x6400], desc[UR44][R6.64+0x180], !P2 ;  /* 0x0640018006157fae */ /* 0x000fe2000d101d6c */
[----:B0-----:R-:W-:-:S03]  /*13c30*/  IMAD.X R5, RZ, RZ, R3, P0 ;  /* 0x000000ffff057224 */ /* 0x001fc600000e0603 */
[----:B------:R-:W-:Y:S01]  /*13c40*/  LDGSTS.E.BYPASS.LTC128B.128 [R21+0x8400], desc[UR44][R6.64+0x200], !P5 ;  /* 0x0840020006157fae */ /* 0x000fe2000e901d6c */
[----:B-1----:R-:W-:-:S03]  /*13c50*/  IADD3 R2, P0, R2, R0, RZ ;  /* 0x0000000002027210 */ /* 0x002fc60007f1e0ff */
[----:B------:R-:W0:Y:S04]  /*13c60*/  SHFL.IDX PT, R3, R20, 0x2, 0x181f ;  /* 0x00581f0014037f89 */ /* 0x000e2800000e0000 */
[----:B------:R-:W-:Y:S04]  /*13c70*/  LDGSTS.E.BYPASS.LTC128B.128 [R21+0xa400], desc[UR44][R6.64+0x280], !P4 ;  /* 0x0a40028006157fae */ /* 0x000fe8000e101d6c */
[----:B------:R-:W1:Y:S01]  /*13c80*/  SHFL.IDX PT, R20, R20, 0x3, 0x181f ;  /* 0x00781f0014147f89 */ /* 0x000e6200000e0000 */
[----:B0-----:R-:W-:Y:S01]  /*13c90*/  IMAD.X R3, RZ, RZ, R3, P0 ;  /* 0x000000ffff037224 */ /* 0x001fe200000e0603 */
[----:B------:R-:W-:-:S13]  /*13ca0*/  ISETP.NE.U32.AND P0, PT, R29, RZ, PT ;  /* 0x000000ff1d00720c */ /* 0x000fda0003f05070 */
[----:B------:R-:W-:Y:S04]  /*13cb0*/  LDGSTS.E.BYPASS.LTC128B.128 [R21+0xc400], desc[UR44][R6.64+0x300], P0 ;  /* 0x0c40030006157fae */ /* 0x000fe80008101d6c */
[----:B------:R0:W-:Y:S04]  /*13cc0*/  LDGSTS.E.BYPASS.LTC128B.128 [R21+0xe400], desc[UR44][R6.64+0x380], P1 ;  /* 0x0e40038006157fae */ /* 0x0001e80008901d6c */
[----:B------:R3:W-:Y:S01]  /*13cd0*/  LDGSTS.E.BYPASS.LTC128B.128 [R21+0xc00], desc[UR44][R4.64], !P3 ;  /* 0x00c0000004157fae */ /* 0x0007e2000d901d6c */
[----:B------:R-:W-:-:S04]  /*13ce0*/  LOP3.LUT P3, RZ, R16, 0x800000, RZ, 0xc0, !PT ;  /* 0x0080000010ff7812 */ /* 0x000fc8000786c0ff */
        /* <DEDUP_REMOVED lines=12> */
[----:B------:R-:W-:-:S03]  /*13db0*/  LOP3.LUT P3, RZ, R16, 0x400000, RZ, 0xc0, !PT ;  /* 0x0040000010ff7812 */ /* 0x000fc6000786c0ff */
[----:B------:R3:W-:Y:S04]  /*13dc0*/  LDGSTS.E.BYPASS.LTC128B.128 [R21+0x5400], desc[UR44][R2.64+0x100], !P6 ;  /* 0x0540010002157fae */ /* 0x0007e8000f101d6c */
[----:B------:R3:W-:Y:S04]  /*13dd0*/  LDGSTS.E.BYPASS.LTC128B.128 [R21+0x7400], desc[UR44][R2.64+0x180], !P2 ;  /* 0x0740018002157fae */ /* 0x0007e8000d101d6c */
[----:B------:R3:W-:Y:S04]  /*13de0*/  LDGSTS.E.BYPASS.LTC128B.128 [R21+0x9400], desc[UR44][R2.64+0x200], !P5 ;  /* 0x0940020002157fae */ /* 0x0007e8000e901d6c */
[----:B------:R3:W-:Y:S04]  /*13df0*/  LDGSTS.E.BYPASS.LTC128B.128 [R21+0xb400], desc[UR44][R2.64+0x280], !P4 ;  /* 0x0b40028002157fae */ /* 0x0007e8000e101d6c */
[----:B------:R3:W-:Y:S04]  /*13e00*/  LDGSTS.E.BYPASS.LTC128B.128 [R21+0xd400], desc[UR44][R2.64+0x300], P0 ;  /* 0x0d40030002157fae */ /* 0x0007e80008101d6c */
[----:B-1----:R3:W-:Y:S02]  /*13e10*/  LDGSTS.E.BYPASS.LTC128B.128 [R21+0xf400], desc[UR44][R2.64+0x380], P1 ;  /* 0x0f40038002157fae */ /* 0x0027e40008901d6c */
.L_x_4243:
        /* <DEDUP_REMOVED lines=23> */
.L_x_4154:
        /* <DEDUP_REMOVED lines=11> */
.L_x_4155:
[----:B------:R0:W-:Y:S01]  /*14040*/  SYNCS.ARRIVE.TRANS64.A1T0 RZ, [R8+URZ+0x38850], RZ ;  /* 0x038850ff08ff79a7 */ /* 0x0001e2000810003f */
[----:B------:R-:W-:Y:S05]  /*14050*/  @P3 BRA `(.L_x_4156) ;  /* 0xfffffff000603947 */ /* 0x000fea000383ffff */
[----:B------:R-:W-:Y:S05]  /*14060*/  BSYNC B0 ;  /* 0x0000000000007941 */ /* 0x000fea0003800000 */
.L_x_4143:
[----:B------:R-:W3:Y:S01]  /*14070*/  S2R R0, SR_TID.X ;  /* 0x0000000000007919 */ /* 0x000ee20000002100 */
[----:B------:R-:W-:Y:S01]  /*14080*/  VIADD R18, R18, 0x1 ;  /* 0x0000000112127836 */ /* 0x000fe20000000000 */
[----:B------:R-:W-:Y:S04]  /*14090*/  BSSY B0, `(.L_x_4157) ;  /* 0x0000013000007945 */ /* 0x000fe80003800000 */
[----:B------:R-:W-:-:S04]  /*140a0*/  ISETP.NE.AND P0, PT, R18, 0x2, PT ;  /* 0x000000021200780c */ /* 0x000fc80003f05270 */
[----:B------:R-:W-:Y:S02]  /*140b0*/  SEL R18, R18, RZ, P0 ;  /* 0x000000ff12127207 */ /* 0x000fe40000000000 */
[----:B---3--:R-:W-:Y:S02]  /*140c0*/  LOP3.LUT R2, R0, 0x7f, RZ, 0xc0, !PT ;  /* 0x0000007f00027812 */ /* 0x008fe400078ec0ff */
[----:B------:R-:W-:Y:S02]  /*140d0*/  SEL R0, RZ, 0x1, P0 ;  /* 0x00000001ff007807 */ /* 0x000fe40000000000 */
        /* <DEDUP_REMOVED lines=14> */
.L_x_4158:
[----:B------:R-:W-:Y:S05]  /*141c0*/  BSYNC B0 ;  /* 0x0000000000007941 */ /* 0x000fea0003800000 */
.L_x_4157:
[----:B------:R-:W-:-:S07]  /*141d0*/  LOP3.LUT R23, R23, R0, RZ, 0x3c, !PT ;  /* 0x0000000017177212 */ /* 0x000fce00078e3cff */
.L_x_4114:
[----:B------:R-:W-:Y:S05]  /*141e0*/  BSYNC B7 ;  /* 0x0000000000077941 */ /* 0x000fea0003800000 */
.L_x_4112:
        /* <DEDUP_REMOVED lines=11> */
.L_x_4159:
[----:B------:R-:W-:-:S03]  /*142a0*/  UMOV UR4, 0xffffffff ;  /* 0xffffffff00047882 */ /* 0x000fc60000000000 */
[----:B------:R-:W-:Y:S05]  /*142b0*/  BRA.DIV UR4, `(.L_x_4161) ;  /* 0x0000002e04747947 */ /* 0x000fea000b800000 */
[----:B------:R3:W4:Y:S02]  /*142c0*/  SHFL.IDX PT, R14, R36, RZ, 0x1f ;  /* 0x00001fff240e7589 */ /* 0x00072400000e0000 */
.L_x_4246:
        /* <DEDUP_REMOVED lines=8> */
.L_x_4160:
[----:B------:R-:W-:Y:S02]  /*14350*/  ULDC UR4, c[0x0][0xd38] ;  /* 0x00034e0000047ab9 */ /* 0x000fe40000000800 */
[----:B----4-:R-:W-:-:S13]  /*14360*/  ISETP.GE.AND P0, PT, R36, UR4, PT ;  /* 0x0000000424007c0c */ /* 0x010fda000bf06270 */
[----:B------:R-:W-:Y:S05]  /*14370*/  @!P0 BRA `(.L_x_4162) ;  /* 0xffffffbc00c08947 */ /* 0x000fea000383ffff */
.L_x_4109:
        /* <DEDUP_REMOVED lines=12> */
.L_x_4247:
[----:B------:R-:W-:Y:S05]  /*14440*/  BSYNC B0 ;  /* 0x0000000000007941 */ /* 0x000fea0003800000 */
.L_x_4163:
[----:B------:R-:W-:-:S03]  /*14450*/  UMOV UR4, 0xffffffff ;  /* 0xffffffff00047882 */ /* 0x000fc60000000000 */
[----:B------:R-:W-:Y:S05]  /*14460*/  BRA.DIV UR4, `(.L_x_4165) ;  /* 0x0000002e04447947 */ /* 0x000fea000b800000 */
[----:B0-----:R-:W0:Y:S02]  /*14470*/  S2R R0, SR_TID.X ;  /* 0x0000000000007919 */ /* 0x001e240000002100 */
[----:B0-----:R-:W-:-:S04]  /*14480*/  SHF.R.U32.HI R0, RZ, 0x5, R0 ;  /* 0x00000005ff007819 */ /* 0x001fc80000011600 */
[----:B------:R-:W-:-:S05]  /*14490*/  LOP3.LUT R0, R0, 0x3, RZ, 0xc0, !PT ;  /* 0x0000000300007812 */ /* 0x000fca00078ec0ff */
[----:B------:R0:W4:Y:S02]  /*144a0*/  SHFL.IDX PT, R14, R0, RZ, 0x1f ;  /* 0x00001fff000e7589 */ /* 0x00012400000e0000 */
.L_x_4250:
[----:B----4-:R-:W-:Y:S01]  /*144b0*/  ISETP.NE.AND P0, PT, R14, RZ, PT ;  /* 0x000000ff0e00720c */ /* 0x010fe20003f05270 */
[----:B------:R-:W-:-:S12]  /*144c0*/  BSSY B0, `(.L_x_4166) ;  /* 0x0000024000007945 */ /* 0x000fd80003800000 */
[----:B------:R-:W-:Y:S05]  /*144d0*/  @P0 BRA `(.L_x_4167) ;  /* 0x0000000000880947 */ /* 0x000fea0003800000 */
[----:B------:R-:W-:-:S03]  /*144e0*/  UMOV UR4, 0xffffffff ;  /* 0xffffffff00047882 */ /* 0x000fc60000000000 */
[----:B------:R-:W-:Y:S05]  /*144f0*/  BRA.DIV UR4, `(.L_x_4168) ;  /* 0x0000002e04547947 */ /* 0x000fea000b800000 */
[----:B------:R-:W-:-:S13]  /*14500*/  ELECT P6, URZ, PT ;  /* 0x00000000003f782f */ /* 0x000fda00038c0000 */
.L_x_4253:
[----:B------:R-:W-:Y:S05]  /*14510*/  @!P6 BRA `(.L_x_4167) ;  /* 0x000000000078e947 */ /* 0x000fea0003800000 */
[----:B------:R-:W-:-:S06]  /*14520*/  ULOP3.LUT UR4, UR41, 0x2, URZ, 0xfc, !UPT ;  /* 0x0000000229047892 */ /* 0x000fcc000f8efc3f */
[----:B0-----:R-:W-:-:S05]  /*14530*/  IMAD.U32 R0, RZ, RZ, UR4 ;  /* 0x00000004ff007e24 */ /* 0x001fca000f8e00ff */
[----:B------:R-:W-:-:S13]  /*14540*/  ISETP.NE.AND P0, PT, R0, 0x3, PT ;  /* 0x000000030000780c */ /* 0x000fda0003f05270 */
[----:B------:R-:W-:Y:S05]  /*14550*/  @!P0 BRA `(.L_x_4169) ;  /* 0x0000000000048947 */ /* 0x000fea0003800000 */
[----:B------:R-:W-:Y:S01]  /*14560*/  BPT.TRAP 0x1 ;  /* 0x000000040000795c */ /* 0x000fe20000300000 */
.L_x_4169:
[C---:B------:R-:W-:Y:S01]  /*14570*/  IMAD R3, R18.reuse, 0x8, R5 ;  /* 0x0000000812037824 */ /* 0x040fe200078e0205 */
[----:B------:R-:W-:Y:S01]  /*14580*/  SHF.L.U32 R2, R23, 0x1f, RZ ;  /* 0x0000001f17027819 */ /* 0x000fe200000006ff */
[----:B------:R-:W-:-:S03]  /*14590*/  VIADD R18, R18, 0x1 ;  /* 0x0000000112127836 */ /* 0x000fc60000000000 */
[----:B------:R-:W0:Y:S02]  /*145a0*/  SYNCS.PHASECHK.TRANS64.TRYWAIT P1, [R3+URZ+0x38840], R2 ;  /* 0x03884002030075a7 */ /* 0x000e24000802017f */
[----:B------:R-:W-:-:S04]  /*145b0*/  ISETP.NE.AND P2, PT, R18, 0x2, PT ;  /* 0x000000021200780c */ /* 0x000fc80003f45270 */
[----:B------:R-:W-:Y:S01]  /*145c0*/  SEL R0, RZ, 0x1, P2 ;  /* 0x00000001ff007807 */ /* 0x000fe20001000000 */
[----:B0-----:R-:W-:Y:S08]  /*145d0*/  @!P1 BRA `(.L_x_4170) ;  /* 0x0000002c003c9947 */ /* 0x001ff00003800000 */
.L_x_4254:
[----:B------:R-:W-:Y:S02]  /*145e0*/  SEL R18, R18, RZ, P2 ;  /* 0x000000ff12127207 */ /* 0x000fe40001000000 */
[----:B------:R-:W-:Y:S01]  /*145f0*/  LOP3.LUT R0, R23, R0, RZ, 0x3c, !PT ;  /* 0x0000000017007212 */ /* 0x000fe200078e3cff */
[----:B------:R-:W-:Y:S06]  /*14600*/  @!P0 BRA `(.L_x_4171) ;  /* 0x0000000000048947 */ /* 0x000fec0003800000 */
[----:B------:R-:W-:Y:S01]  /*14610*/  BPT.TRAP 0x1 ;  /* 0x000000040000795c */ /* 0x000fe20000300000 */
.L_x_4171:
[----:B------:R-:W-:Y:S01]  /*14620*/  IMAD R5, R18, 0x8, R5 ;  /* 0x0000000812057824 */ /* 0x000fe200078e0205 */
[----:B------:R-:W-:-:S04]  /*14630*/  SHF.L.U32 R0, R0, 0x1f, RZ ;  /* 0x0000001f00007819 */ /* 0x000fc800000006ff */
[----:B------:R-:W4:Y:S02]  /*14640*/  SYNCS.PHASECHK.TRANS64.TRYWAIT P1, [R5+URZ+0x38840], R0 ;  /* 0x03884000050075a7 */ /* 0x000f24000802017f */
[----:B----4-:R-:W-:Y:S05]  /*14650*/  @!P1 BRA `(.L_x_4172) ;  /* 0x0000002c00309947 */ /* 0x010fea0003800000 */
.L_x_4255:
[----:B------:R-:W-:Y:S05]  /*14660*/  @!P0 BRA `(.L_x_4173) ;  /* 0x0000000000048947 */ /* 0x000fea0003800000 */
[----:B------:R-:W-:Y:S01]  /*14670*/  BPT.TRAP 0x1 ;  /* 0x000000040000795c */ /* 0x000fe20000300000 */
.L_x_4173:
[----:B------:R-:W0:Y:S02]  /*14680*/  SYNCS.PHASECHK.TRANS64.TRYWAIT P1, [R3+URZ+0x38860], R2 ;  /* 0x03886002030075a7 */ /* 0x000e24000802017f */
[----:B0-----:R-:W-:Y:S05]  /*14690*/  @!P1 BRA `(.L_x_4174) ;  /* 0x0000002c00349947 */ /* 0x001fea0003800000 */
.L_x_4256:
[----:B------:R-:W-:Y:S05]  /*146a0*/  @!P0 BRA `(.L_x_4175) ;  /* 0x0000000000048947 */ /* 0x000fea0003800000 */
[----:B------:R-:W-:Y:S01]  /*146b0*/  BPT.TRAP 0x1 ;  /* 0x000000040000795c */ /* 0x000fe20000300000 */
.L_x_4175:
[----:B------:R0:W0:Y:S02]  /*146c0*/  SYNCS.PHASECHK.TRANS64.TRYWAIT P0, [R5+URZ+0x38860], R0 ;  /* 0x03886000050075a7 */ /* 0x000024000800017f */
[----:B0-----:R-:W-:Y:S05]  /*146d0*/  @!P0 NANOSLEEP.SYNCS 0x989680 ;  /* 0x009896800000895d */ /* 0x001fea0003900000 */
[----:B------:R-:W0:Y:S02]  /*146e0*/  @!P0 SYNCS.PHASECHK.TRANS64 P0, [R5+URZ+0x38860], R0 ;  /* 0x03886000050085a7 */ /* 0x000e24000800007f */
[----:B0-----:R-:W-:Y:S05]  /*146f0*/  @!P0 BRA `(.L_x_4175) ;  /* 0xfffffffc00f08947 */ /* 0x001fea000383ffff */
.L_x_4167:
[----:B------:R-:W-:Y:S05]  /*14700*/  BSYNC B0 ;  /* 0x0000000000007941 */ /* 0x000fea0003800000 */
.L_x_4166:
[----:B------:R-:W-:Y:S05]  /*14710*/  EXIT ;  /* 0x000000000000794d */ /* 0x000fea0003800000 */
.L_x_4062:
[----:B0-----:R0:W1:Y:S02]  /*14720*/  SYNCS.PHASECHK.TRANS64.TRYWAIT P1, [R17+URZ+0x38800], R4 ;  /* 0x03880004110075a7 */ /* 0x001064000802017f */
[----:B-1----:R-:W-:Y:S05]  /*14730*/  @!P1 NANOSLEEP.SYNCS 0x989680 ;  /* 0x009896800000995d */ /* 0x002fea0003900000 */
[----:B------:R-:W1:Y:S02]  /*14740*/  @!P1 SYNCS.PHASECHK.TRANS64 P1, [R17+URZ+0x38800], R4 ;  /* 0x03880004110095a7 */ /* 0x000e64000802007f */
[----:B-1----:R-:W-:Y:S05]  /*14750*/  @!P1 BRA `(.L_x_4062) ;  /* 0xfffffffc00f09947 */ /* 0x002fea000383ffff */
[----:B------:R-:W-:Y:S05]  /*14760*/  BRA `(.L_x_4176) ;  /* 0xfffffef000247947 */ /* 0x000fea000383ffff */
.L_x_4066:
[----:B--2---:R2:W3:Y:S02]  /*14770*/  SYNCS.PHASECHK.TRANS64.TRYWAIT P1, [R9+URZ+0x38830], R6 ;  /* 0x03883006090075a7 */ /* 0x0044e4000802017f */
[----:B---3--:R-:W-:Y:S05]  /*14780*/  @!P1 NANOSLEEP.SYNCS 0x989680 ;  /* 0x009896800000995d */ /* 0x008fea0003900000 */
[----:B------:R-:W3:Y:S02]  /*14790*/  @!P1 SYNCS.PHASECHK.TRANS64 P1, [R9+URZ+0x38830], R6 ;  /* 0x03883006090095a7 */ /* 0x000ee4000802007f */
[----:B---3--:R-:W-:Y:S05]  /*147a0*/  @!P1 BRA `(.L_x_4066) ;  /* 0xfffffffc00f09947 */ /* 0x008fea000383ffff */
[----:B------:R-:W-:Y:S05]  /*147b0*/  BRA `(.L_x_4065) ;  /* 0xfffffef000447947 */ /* 0x000fea000383ffff */
.L_x_4067:
[----:B---3--:R3:W4:Y:S02]  /*147c0*/  SYNCS.PHASECHK.TRANS64.TRYWAIT P1, [R17+URZ+0x38810], R4 ;  /* 0x03881004110075a7 */ /* 0x008724000802017f */
[----:B----4-:R-:W-:Y:S05]  /*147d0*/  @!P1 NANOSLEEP.SYNCS 0x989680 ;  /* 0x009896800000995d */ /* 0x010fea0003900000 */
[----:B------:R-:W4:Y:S02]  /*147e0*/  @!P1 SYNCS.PHASECHK.TRANS64 P1, [R17+URZ+0x38810], R4 ;  /* 0x03881004110095a7 */ /* 0x000f24000802007f */
[----:B----4-:R-:W-:Y:S05]  /*147f0*/  @!P1 BRA `(.L_x_4067) ;  /* 0xfffffffc00f09947 */ /* 0x010fea000383ffff */
[----:B------:R-:W-:Y:S05]  /*14800*/  BRA `(.L_x_4177) ;  /* 0xfffffef000d07947 */ /* 0x000fea000383ffff */
.L_x_4071:
[----:B0-----:R0:W3:Y:S02]  /*14810*/  SYNCS.PHASECHK.TRANS64.TRYWAIT P1, [R9+URZ+0x38850], R6 ;  /* 0x03885006090075a7 */ /* 0x0010e4000802017f */
[----:B---3--:R-:W-:Y:S05]  /*14820*/  @!P1 NANOSLEEP.SYNCS 0x989680 ;  /* 0x009896800000995d */ /* 0x008fea0003900000 */
[----:B------:R-:W3:Y:S02]  /*14830*/  @!P1 SYNCS.PHASECHK.TRANS64 P1, [R9+URZ+0x38850], R6 ;  /* 0x03885006090095a7 */ /* 0x000ee4000802007f */
[----:B---3--:R-:W-:Y:S05]  /*14840*/  @!P1 BRA `(.L_x_4071) ;  /* 0xfffffffc00f09947 */ /* 0x008fea000383ffff */
[----:B------:R-:W-:Y:S05]  /*14850*/  BRA `(.L_x_4070) ;  /* 0xfffffef400007947 */ /* 0x000fea000383ffff */
.L_x_4078:
[----:B-1----:R1:W2:Y:S02]  /*14860*/  SYNCS.PHASECHK.TRANS64.TRYWAIT P1, [R9+URZ+0x38830], R8 ;  /* 0x03883008090075a7 */ /* 0x0022a4000802017f */
[----:B--2---:R-:W-:Y:S05]  /*14870*/  @!P1 NANOSLEEP.SYNCS 0x989680 ;  /* 0x009896800000995d */ /* 0x004fea0003900000 */
[----:B------:R-:W2:Y:S02]  /*14880*/  @!P1 SYNCS.PHASECHK.TRANS64 P1, [R9+URZ+0x38830], R8 ;  /* 0x03883008090095a7 */ /* 0x000ea4000802007f */
[----:B--2---:R-:W-:Y:S05]  /*14890*/  @!P1 BRA `(.L_x_4078) ;  /* 0xfffffffc00f09947 */ /* 0x004fea000383ffff */
[----:B------:R-:W-:Y:S05]  /*148a0*/  BRA `(.L_x_4077) ;  /* 0xffffff1c00247947 */ /* 0x000fea000383ffff */
.L_x_4082:
[----:B---3--:R3:W4:Y:S02]  /*148b0*/  SYNCS.PHASECHK.TRANS64.TRYWAIT P1, [R9+URZ+0x38850], R8 ;  /* 0x03885008090075a7 */ /* 0x008724000802017f */
[----:B----4-:R-:W-:Y:S05]  /*148c0*/  @!P1 NANOSLEEP.SYNCS 0x989680 ;  /* 0x009896800000995d */ /* 0x010fea0003900000 */
[----:B------:R-:W4:Y:S02]  /*148d0*/  @!P1 SYNCS.PHASECHK.TRANS64 P1, [R9+URZ+0x38850], R8 ;  /* 0x03885008090095a7 */ /* 0x000f24000802007f */
[----:B----4-:R-:W-:Y:S05]  /*148e0*/  @!P1 BRA `(.L_x_4082) ;  /* 0xfffffffc00f09947 */ /* 0x010fea000383ffff */
[----:B------:R-:W-:Y:S05]  /*148f0*/  BRA `(.L_x_4081) ;  /* 0xffffff1c00847947 */ /* 0x000fea000383ffff */
.L_x_4090:
[----:B-1----:R1:W2:Y:S02]  /*14900*/  SYNCS.PHASECHK.TRANS64.TRYWAIT P1, [R9+URZ+0x38830], R8 ;  /* 0x03883008090075a7 */ /* 0x0022a4000802017f */
[----:B--2---:R-:W-:Y:S05]  /*14910*/  @!P1 NANOSLEEP.SYNCS 0x989680 ;  /* 0x009896800000995d */ /* 0x004fea0003900000 */
[----:B------:R-:W2:Y:S02]  /*14920*/  @!P1 SYNCS.PHASECHK.TRANS64 P1, [R9+URZ+0x38830], R8 ;  /* 0x03883008090095a7 */ /* 0x000ea4000802007f */
[----:B--2---:R-:W-:Y:S05]  /*14930*/  @!P1 BRA `(.L_x_4090) ;  /* 0xfffffffc00f09947 */ /* 0x004fea000383ffff */
[----:B------:R-:W-:Y:S05]  /*14940*/  BRA `(.L_x_4089) ;  /* 0xffffff4c00a07947 */ /* 0x000fea000383ffff */
.L_x_4094:
[----:B---3--:R3:W4:Y:S02]  /*14950*/  SYNCS.PHASECHK.TRANS64.TRYWAIT P1, [R9+URZ+0x38850], R8 ;  /* 0x03885008090075a7 */ /* 0x008724000802017f */
[----:B----4-:R-:W-:Y:S05]  /*14960*/  @!P1 NANOSLEEP.SYNCS 0x989680 ;  /* 0x009896800000995d */ /* 0x010fea0003900000 */
[----:B------:R-:W4:Y:S02]  /*14970*/  @!P1 SYNCS.PHASECHK.TRANS64 P1, [R9+URZ+0x38850], R8 ;  /* 0x03885008090095a7 */ /* 0x000f24000802007f */
[----:B----4-:R-:W-:Y:S05]  /*14980*/  @!P1 BRA `(.L_x_4094) ;  /* 0xfffffffc00f09947 */ /* 0x010fea000383ffff */
[----:B------:R-:W-:Y:S05]  /*14990*/  BRA `(.L_x_4093) ;  /* 0xffffff5000007947 */ /* 0x000fea000383ffff */
.L_x_4120:
        /* <DEDUP_REMOVED lines=10> */
.L_x_4178:
[----:B------:R-:W-:Y:S05]  /*14a40*/  BRA `(.L_x_4179) ;  /* 0xffffffc000907947 */ /* 0x000fea000383ffff */
.L_x_4123:
[----:B0-----:R0:W1:Y:S02]  /*14a50*/  SYNCS.PHASECHK.TRANS64.TRYWAIT P0, [R27+URZ+0x38840], R0 ;  /* 0x038840001b0075a7 */ /* 0x001064000800017f */
[----:B-1----:R-:W-:Y:S05]  /*14a60*/  @!P0 NANOSLEEP.SYNCS 0x989680 ;  /* 0x009896800000895d */ /* 0x002fea0003900000 */
[----:B------:R-:W1:Y:S02]  /*14a70*/  @!P0 SYNCS.PHASECHK.TRANS64 P0, [R27+URZ+0x38840], R0 ;  /* 0x038840001b0085a7 */ /* 0x000e64000800007f */
[----:B-1----:R-:W-:Y:S05]  /*14a80*/  @!P0 BRA `(.L_x_4123) ;  /* 0xfffffffc00f08947 */ /* 0x002fea000383ffff */
[----:B------:R-:W-:Y:S05]  /*14a90*/  BRA `(.L_x_4180) ;  /* 0xffffffc400407947 */ /* 0x000fea000383ffff */
.L_x_4124:
        /* <DEDUP_REMOVED lines=8> */
.L_x_4182:
[----:B------:R-:W-:Y:S05]  /*14b20*/  BSYNC B0 ;  /* 0x0000000000007941 */ /* 0x000fea0003800000 */
.L_x_4181:
        /* <DEDUP_REMOVED lines=9> */
.L_x_4183:
[----:B------:R-:W-:Y:S02]  /*14bc0*/  IMAD.MOV.U32 R13, RZ, RZ, R5 ;  /* 0x000000ffff0d7224 */ /* 0x000fe400078e0005 */
[----:B------:R-:W-:Y:S01]  /*14bd0*/  IMAD.MOV.U32 R12, RZ, RZ, 0x1 ;  /* 0x00000001ff0c7424 */ /* 0x000fe200078e00ff */
[----:B------:R-:W-:-:S13]  /*14be0*/  @P0 LEA R6, P1, R8, R14, 0x1 ;  /* 0x0000000e08060211 */ /* 0x000fda00078208ff */
[----:B------:R-:W-:Y:S05]  /*14bf0*/  WARPSYNC.COLLECTIVE R15, `(.L_x_4184) ;  /* 0x000000000f087348 */ /* 0x000fea0003c00000 */
[----:B------:R0:W1:Y:S02]  /*14c00*/  SHFL.IDX P6, R14, R13, R12, R11 ;  /* 0x0000000c0d0e7389 */ /* 0x00006400000c000b */
[----:B01----:R-:W-:Y:S01]  /*14c10*/  ENDCOLLECTIVE ;  /* 0x000000000000791b */ /* 0x003fe20003800000 */
.L_x_4184:
[----:B------:R-:W-:Y:S02]  /*14c20*/  @P0 IMAD.X R3, RZ, RZ, R2, P1 ;  /* 0x000000ffff030224 */ /* 0x000fe400008e0602 */
[----:B------:R-:W-:-:S05]  /*14c30*/  @P0 IMAD.MOV.U32 R2, RZ, RZ, R6 ;  /* 0x000000ffff020224 */ /* 0x000fca00078e0006 */
[----:B------:R-:W-:Y:S01]  /*14c40*/  @!PT LDS RZ, [RZ] ;  /* 0x00000000fffff984 */ /* 0x000fe20000000800 */
[----:B------:R-:W-:Y:S01]  /*14c50*/  @!PT LDS RZ, [RZ] ;  /* 0x00000000fffff984 */ /* 0x000fe20000000800 */
[----:B------:R-:W-:Y:S01]  /*14c60*/  @!PT LDS RZ, [RZ] ;  /* 0x00000000fffff984 */ /* 0x000fe20000000800 */
[----:B------:R0:W-:Y:S01]  /*14c70*/  @P0 LDGSTS.E.BYPASS.LTC128B.128 [R7+0x22400], desc[UR44][R2.64], !P2 ;  /* 0x2240000002070fae */ /* 0x0001e2000d101d6c */
[----:B------:R-:W-:Y:S01]  /*14c80*/  ISETP.GE.AND P0, PT, R25, 0x11, PT ;  /* 0x000000111900780c */ /* 0x000fe20003f06270 */
[----:B------:R-:W-:Y:S02]  /*14c90*/  IMAD.MOV.U32 R13, RZ, RZ, R0 ;  /* 0x000000ffff0d7224 */ /* 0x000fe400078e0000 */
[----:B0-----:R-:W-:-:S10]  /*14ca0*/  IMAD.MOV.U32 R2, RZ, RZ, R14 ;  /* 0x000000ffff027224 */ /* 0x001fd400078e000e */
[----:B------:R-:W-:Y:S05]  /*14cb0*/  WARPSYNC.COLLECTIVE R15, `(.L_x_4185) ;  /* 0x000000000f087348 */ /* 0x000fea0003c00000 */
[----:B------:R0:W1:Y:S02]  /*14cc0*/  SHFL.IDX P6, R14, R13, R12, R11 ;  /* 0x0000000c0d0e7389 */ /* 0x00006400000c000b */
[----:B01----:R-:W-:Y:S01]  /*14cd0*/  ENDCOLLECTIVE ;  /* 0x000000000000791b */ /* 0x003fe20003800000 */
.L_x_4185:
[----:B------:R-:W-:Y:S02]  /*14ce0*/  @P0 IMAD R9, R4, 0x2, R17 ;  /* 0x0000000204090824 */ /* 0x000fe400078e0211 */
[----:B------:R-:W-:Y:S02]  /*14cf0*/  IMAD.MOV.U32 R13, RZ, RZ, R5 ;  /* 0x000000ffff0d7224 */ /* 0x000fe400078e0005 */
[----:B------:R-:W-:Y:S01]  /*14d00*/  IMAD.MOV.U32 R12, RZ, RZ, 0x2 ;  /* 0x00000002ff0c7424 */ /* 0x000fe200078e00ff */
[----:B------:R-:W-:-:S13]  /*14d10*/  @P0 LEA R6, P1, R8, R14, 0x1 ;  /* 0x0000000e08060211 */ /* 0x000fda00078208ff */
[----:B------:R-:W-:Y:S05]  /*14d20*/  WARPSYNC.COLLECTIVE R15, `(.L_x_4186) ;  /* 0x000000000f087348 */ /* 0x000fea0003c00000 */
[----:B------:R0:W1:Y:S02]  /*14d30*/  SHFL.IDX P6, R14, R13, R12, R11 ;  /* 0x0000000c0d0e7389 */ /* 0x00006400000c000b */
[----:B01----:R-:W-:Y:S01]  /*14d40*/  ENDCOLLECTIVE ;  /* 0x000000000000791b */ /* 0x003fe20003800000 */
.L_x_4186:
        /* <DEDUP_REMOVED lines=12> */
.L_x_4187:
[----:B------:R-:W-:Y:S02]  /*14e10*/  @P0 IMAD R7, R4, 0x2, R17 ;  /* 0x0000000204070824 */ /* 0x000fe400078e0211 */
[----:B------:R-:W-:Y:S02]  /*14e20*/  IMAD.MOV.U32 R13, RZ, RZ, R5 ;  /* 0x000000ffff0d7224 */ /* 0x000fe400078e0005 */
[----:B------:R-:W-:Y:S01]  /*14e30*/  IMAD.MOV.U32 R12, RZ, RZ, 0x3 ;  /* 0x00000003ff0c7424 */ /* 0x000fe200078e00ff */
[----:B------:R-:W-:-:S13]  /*14e40*/  @P0 LEA R6, P1, R8, R14, 0x1 ;  /* 0x0000000e08060211 */ /* 0x000fda00078208ff */
[----:B------:R-:W-:Y:S05]  /*14e50*/  WARPSYNC.COLLECTIVE R15, `(.L_x_4188) ;  /* 0x000000000f087348 */ /* 0x000fea0003c00000 */
[----:B------:R0:W1:Y:S02]  /*14e60*/  SHFL.IDX P6, R14, R13, R12, R11 ;  /* 0x0000000c0d0e7389 */ /* 0x00006400000c000b */
[----:B01----:R-:W-:Y:S01]  /*14e70*/  ENDCOLLECTIVE ;  /* 0x000000000000791b */ /* 0x003fe20003800000 */
.L_x_4188:
[----:B------:R-:W-:Y:S02]  /*14e80*/  @P0 IMAD.X R3, RZ, RZ, R2, P1 ;  /* 0x000000ffff030224 */ /* 0x000fe400008e0602 */
[----:B------:R-:W-:-:S05]  /*14e90*/  @P0 IMAD.MOV.U32 R2, RZ, RZ, R6 ;  /* 0x000000ffff020224 */ /* 0x000fca00078e0006 */
        /* <DEDUP_REMOVED lines=9> */
.L_x_4189:
[----:B------:R-:W-:Y:S05]  /*14f30*/  BRA `(.L_x_4190) ;  /* 0xffffffc400087947 */ /* 0x000fea000383ffff */
.L_x_4129:
[----:B------:R-:W-:Y:S01]  /*14f40*/  IMAD.MOV.U32 R13, RZ, RZ, R5 ;  /* 0x000000ffff0d7224 */ /* 0x000fe200078e0005 */
[----:B------:R-:W-:Y:S01]  /*14f50*/  LOP3.LUT R16, R16, 0xfffffeff, RZ, 0xc0, !PT ;  /* 0xfffffeff10107812 */ /* 0x000fe200078ec0ff */
[----:B------:R-:W-:Y:S02]  /*14f60*/  IMAD.MOV.U32 R12, RZ, RZ, RZ ;  /* 0x000000ffff0c7224 */ /* 0x000fe400078e00ff */
[----:B------:R-:W-:Y:S02]  /*14f70*/  IMAD.MOV.U32 R11, RZ, RZ, 0x181f ;  /* 0x0000181fff0b7424 */ /* 0x000fe400078e00ff */
[----:B------:R-:W-:Y:S02]  /*14f80*/  IMAD.MOV.U32 R15, RZ, RZ, -0x1 ;  /* 0xffffffffff0f7424 */ /* 0x000fe400078e00ff */
[----:B------:R-:W-:-:S07]  /*14f90*/  IMAD.U32 R4, RZ, RZ, UR42 ;  /* 0x0000002aff047e24 */ /* 0x000fce000f8e00ff */
[----:B-1----:R-:W-:Y:S05]  /*14fa0*/  WARPSYNC.COLLECTIVE R15, `(.L_x_4191) ;  /* 0x000000000f087348 */ /* 0x002fea0003c00000 */
[----:B------:R0:W2:Y:S02]  /*14fb0*/  SHFL.IDX P6, R14, R13, R12, R11 ;  /* 0x0000000c0d0e7389 */ /* 0x0000a400000c000b */
[----:B012---:R-:W-:Y:S01]  /*14fc0*/  ENDCOLLECTIVE ;  /* 0x000000000000791b */ /* 0x007fe20003800000 */
.L_x_4191:
[----:B------:R-:W-:-:S05]  /*14fd0*/  IMAD R4, R4, 0x40, R9 ;  /* 0x0000004004047824 */ /* 0x000fca00078e0209 */
        /* <DEDUP_REMOVED lines=8> */
.L_x_4192:
[----:B------:R-:W-:Y:S02]  /*15060*/  IMAD.MOV.U32 R13, RZ, RZ, R5 ;  /* 0x000000ffff0d7224 */ /* 0x000fe400078e0005 */
[----:B------:R-:W-:Y:S01]  /*15070*/  IMAD.MOV.U32 R12, RZ, RZ, 0x1 ;  /* 0x00000001ff0c7424 */ /* 0x000fe200078e00ff */
[----:B------:R-:W-:-:S13]  /*15080*/  @!P1 LEA R6, P0, R8, R14, 0x1 ;  /* 0x0000000e08069211 */ /* 0x000fda00078008ff */
[----:B------:R-:W-:Y:S05]  /*15090*/  WARPSYNC.COLLECTIVE R15, `(.L_x_4193) ;  /* 0x000000000f087348 */ /* 0x000fea0003c00000 */
[----:B------:R0:W1:Y:S02]  /*150a0*/  SHFL.IDX P6, R14, R13, R12, R11 ;  /* 0x0000000c0d0e7389 */ /* 0x00006400000c000b */
[----:B01----:R-:W-:Y:S01]  /*150b0*/  ENDCOLLECTIVE ;  /* 0x000000000000791b */ /* 0x003fe20003800000 */
.L_x_4193:
[----:B------:R-:W-:Y:S02]  /*150c0*/  @!P1 IMAD.X R3, RZ, RZ, R2, P0 ;  /* 0x000000ffff039224 */ /* 0x000fe400000e0602 */
[----:B------:R-:W-:Y:S02]  /*150d0*/  @!P1 IMAD.MOV.U32 R2, RZ, RZ, R6 ;  /* 0x000000ffff029224 */ /* 0x000fe400078e0006 */
[----:B------:R-:W-:-:S03]  /*150e0*/  VIADD R6, R4, 0x10 ;  /* 0x0000001004067836 */ /* 0x000fc60000000000 */
[----:B------:R-:W-:Y:S01]  /*150f0*/  @!PT LDS RZ, [RZ] ;  /* 0x00000000fffff984 */ /* 0x000fe20000000800 */
[----:B------:R-:W-:Y:S01]  /*15100*/  @!PT LDS RZ, [RZ] ;  /* 0x00000000fffff984 */ /* 0x000fe20000000800 */
[----:B------:R-:W-:Y:S01]  /*15110*/  @!PT LDS RZ, [RZ] ;  /* 0x00000000fffff984 */ /* 0x000fe20000000800 */
[----:B------:R0:W-:Y:S02]  /*15120*/  @!P1 LDGSTS.E.BYPASS.LTC128B.128 [R22+0x20400], desc[UR44][R2.64], !P5 ;  /* 0x2040000002169fae */ /* 0x0001e4000e901d6c */
[----:B------:R-:W-:Y:S01]  /*15130*/  ISETP.GE.AND P1, PT, R6, UR39, PT ;  /* 0x0000002706007c0c */ /* 0x000fe2000bf26270 */
[----:B------:R-:W-:Y:S02]  /*15140*/  IMAD.MOV.U32 R13, RZ, RZ, R0 ;  /* 0x000000ffff0d7224 */ /* 0x000fe400078e0000 */
[----:B0-----:R-:W-:-:S10]  /*15150*/  IMAD.MOV.U32 R2, RZ, RZ, R14 ;  /* 0x000000ffff027224 */ /* 0x001fd400078e000e */
[----:B------:R-:W-:-:S07]  /*15160*/  @P1 LOP3.LUT R16, R16, 0x80, RZ, 0xfc, !PT ;  /* 0x0000008010101812 */ /* 0x000fce00078efcff */
[----:B------:R-:W-:Y:S05]  /*15170*/  WARPSYNC.COLLECTIVE R15, `(.L_x_4194) ;  /* 0x000000000f087348 */ /* 0x000fea0003c00000 */
[----:B------:R0:W1:Y:S02]  /*15180*/  SHFL.IDX P6, R14, R13, R12, R11 ;  /* 0x0000000c0d0e7389 */ /* 0x00006400000c000b */
[----:B01----:R-:W-:Y:S01]  /*15190*/  ENDCOLLECTIVE ;  /* 0x000000000000791b */ /* 0x003fe20003800000 */
.L_x_4194:
[----:B------:R-:W-:Y:S01]  /*151a0*/  LOP3.LUT R16, R16, 0xffffffbf, RZ, 0xc0, !PT ;  /* 0xffffffbf10107812 */ /* 0x000fe200078ec0ff */
[----:B------:R-:W-:Y:S02]  /*151b0*/  IMAD.MOV.U32 R13, RZ, RZ, R5 ;  /* 0x000000ffff0d7224 */ /* 0x000fe400078e0005 */
[----:B------:R-:W-:Y:S01]  /*151c0*/  IMAD.MOV.U32 R12, RZ, RZ, 0x2 ;  /* 0x00000002ff0c7424 */ /* 0x000fe200078e00ff */
[----:B------:R-:W-:-:S13]  /*151d0*/  @!P1 LEA R6, P0, R8, R14, 0x1 ;  /* 0x0000000e08069211 */ /* 0x000fda00078008ff */
[----:B------:R-:W-:Y:S05]  /*151e0*/  WARPSYNC.COLLECTIVE R15, `(.L_x_4195) ;  /* 0x000000000f087348 */ /* 0x000fea0003c00000 */
[----:B------:R0:W1:Y:S02]  /*151f0*/  SHFL.IDX P6, R14, R13, R12, R11 ;  /* 0x0000000c0d0e7389 */ /* 0x00006400000c000b */
[----:B01----:R-:W-:Y:S01]  /*15200*/  ENDCOLLECTIVE ;  /* 0x000000000000791b */ /* 0x003fe20003800000 */
.L_x_4195:
        /* <DEDUP_REMOVED lines=14> */
.L_x_4196:
[----:B------:R-:W-:Y:S02]  /*152f0*/  IMAD.MOV.U32 R13, RZ, RZ, R5 ;  /* 0x000000ffff0d7224 */ /* 0x000fe400078e0005 */
[----:B------:R-:W-:Y:S01]  /*15300*/  IMAD.MOV.U32 R12, RZ, RZ, 0x3 ;  /* 0x00000003ff0c7424 */ /* 0x000fe200078e00ff */
[----:B------:R-:W-:-:S13]  /*15310*/  @!P1 LEA R6, P0, R8, R14, 0x1 ;  /* 0x0000000e08069211 */ /* 0x000fda00078008ff */
[----:B------:R-:W-:Y:S05]  /*15320*/  WARPSYNC.COLLECTIVE R15, `(.L_x_4197) ;  /* 0x000000000f087348 */ /* 0x000fea0003c00000 */
[----:B------:R0:W1:Y:S02]  /*15330*/  SHFL.IDX P6, R14, R13, R12, R11 ;  /* 0x0000000c0d0e7389 */ /* 0x00006400000c000b */
[----:B01----:R-:W-:Y:S01]  /*15340*/  ENDCOLLECTIVE ;  /* 0x000000000000791b */ /* 0x003fe20003800000 */
.L_x_4197:
[----:B------:R-:W-:Y:S02]  /*15350*/  @!P1 IMAD.X R3, RZ, RZ, R2, P0 ;  /* 0x000000ffff039224 */ /* 0x000fe400000e0602 */
[----:B------:R-:W-:-:S05]  /*15360*/  @!P1 IMAD.MOV.U32 R2, RZ, RZ, R6 ;  /* 0x000000ffff029224 */ /* 0x000fca00078e0006 */
        /* <DEDUP_REMOVED lines=9> */
.L_x_4198:
[----:B------:R-:W-:Y:S05]  /*15400*/  BRA `(.L_x_4199) ;  /* 0xffffffc400f87947 */ /* 0x000fea000383ffff */
.L_x_4133:
        /* <DEDUP_REMOVED lines=8> */
.L_x_4201:
[----:B------:R-:W-:Y:S05]  /*15490*/  BSYNC B0 ;  /* 0x0000000000007941 */ /* 0x000fea0003800000 */
.L_x_4200:
[----:B------:R-:W-:Y:S01]  /*154a0*/  IMAD.MOV.U32 R13, RZ, RZ, R0 ;  /* 0x000000ffff0d7224 */ /* 0x000fe200078e0000 */
[----:B------:R-:W-:Y:S01]  /*154b0*/  LOP3.LUT P1, RZ, R16, 0x100, RZ, 0xc0, !PT ;  /* 0x0000010010ff7812 */ /* 0x000fe2000782c0ff */
[----:B------:R-:W-:Y:S01]  /*154c0*/  IMAD.MOV.U32 R12, RZ, RZ, RZ ;  /* 0x000000ffff0c7224 */ /* 0x000fe200078e00ff */
[----:B------:R-:W-:Y:S01]  /*154d0*/  P2R R5, PR, RZ, 0x4 ;  /* 0x00000004ff057803 */ /* 0x000fe20000000000 */
[----:B------:R-:W-:Y:S02]  /*154e0*/  IMAD.MOV.U32 R11, RZ, RZ, 0x181f ;  /* 0x0000181fff0b7424 */ /* 0x000fe400078e00ff */
[----:B------:R-:W-:Y:S02]  /*154f0*/  IMAD.MOV.U32 R15, RZ, RZ, -0x1 ;  /* 0xffffffffff0f7424 */ /* 0x000fe400078e00ff */
[----:B------:R-:W-:-:S07]  /*15500*/  IMAD.MOV.U32 R2, RZ, RZ, R14 ;  /* 0x000000ffff027224 */ /* 0x000fce00078e000e */
[----:B------:R-:W-:Y:S05]  /*15510*/  WARPSYNC.COLLECTIVE R15, `(.L_x_4202) ;  /* 0x000000000f087348 */ /* 0x000fea0003c00000 */
[----:B------:R0:W1:Y:S02]  /*15520*/  SHFL.IDX P6, R14, R13, R12, R11 ;  /* 0x0000000c0d0e7389 */ /* 0x00006400000c000b */
[----:B01----:R-:W-:Y:S01]  /*15530*/  ENDCOLLECTIVE ;  /* 0x000000000000791b */ /* 0x003fe20003800000 */
.L_x_4202:
[----:B------:R-:W-:Y:S02]  /*15540*/  IMAD.MOV.U32 R13, RZ, RZ, R4 ;  /* 0x000000ffff0d7224 */ /* 0x000fe400078e0004 */
[----:B------:R-:W-:Y:S01]  /*15550*/  IMAD.MOV.U32 R12, RZ, RZ, 0x1 ;  /* 0x00000001ff0c7424 */ /* 0x000fe200078e00ff */
[----:B------:R-:W-:Y:S02]  /*15560*/  @!P1 LEA R7, P0, R8, R14, 0x1 ;  /* 0x0000000e08079211 */ /* 0x000fe400078008ff */
[----:B------:R-:W-:-:S03]  /*15570*/  LOP3.LUT P6, RZ, R16, 0x40000, RZ, 0xc0, !PT ;  /* 0x0004000010ff7812 */ /* 0x000fc600078cc0ff */
[----:B------:R-:W-:Y:S01]  /*15580*/  @!P1 IMAD.X R3, RZ, RZ, R2, P0 ;  /* 0x000000ffff039224 */ /* 0x000fe200000e0602 */
[----:B------:R-:W-:Y:S01]  /*15590*/  LOP3.LUT P0, RZ, R16, 0x80000, RZ, 0xc0, !PT ;  /* 0x0008000010ff7812 */ /* 0x000fe2000780c0ff */
[----:B------:R-:W-:-:S12]  /*155a0*/  @!P1 IMAD.MOV.U32 R2, RZ, RZ, R7 ;  /* 0x000000ffff029224 */ /* 0x000fd800078e0007 */
        /* <DEDUP_REMOVED lines=9> */
.L_x_4203:
        /* <DEDUP_REMOVED lines=15> */
.L_x_4204:
        /* <DEDUP_REMOVED lines=14> */
[----:B------:R-:W-:-:S04]  /*15810*/  ISETP.NE.AND P2, PT, R5, RZ, PT ;  /* 0x000000ff0500720c */ /* 0x000fc80003f45270 */
        /* <DEDUP_REMOVED lines=12> */
.L_x_4205:
[----:B------:R-:W-:Y:S02]  /*158e0*/  IMAD.MOV.U32 R13, RZ, RZ, R0 ;  /* 0x000000ffff0d7224 */ /* 0x000fe400078e0000 */
[----:B------:R-:W-:-:S07]  /*158f0*/  IMAD.MOV.U32 R5, RZ, RZ, R14 ;  /* 0x000000ffff057224 */ /* 0x000fce00078e000e */
[----:B------:R-:W-:Y:S05]  /*15900*/  WARPSYNC.COLLECTIVE R15, `(.L_x_4206) ;  /* 0x000000000f087348 */ /* 0x000fea0003c00000 */
[----:B------:R0:W1:Y:S02]  /*15910*/  SHFL.IDX P6, R14, R13, R12, R11 ;  /* 0x0000000c0d0e7389 */ /* 0x00006400000c000b */
[----:B01----:R-:W-:Y:S01]  /*15920*/  ENDCOLLECTIVE ;  /* 0x000000000000791b */ /* 0x003fe20003800000 */
.L_x_4206:
        /* <DEDUP_REMOVED lines=17> */
.L_x_4207:
        /* <DEDUP_REMOVED lines=14> */
.L_x_4208:
[----:B------:R-:W-:Y:S01]  /*15b20*/  @!PT LDS RZ, [RZ] ;  /* 0x00000000fffff984 */ /* 0x000fe20000000800 */
[----:B------:R-:W-:Y:S01]  /*15b30*/  @!PT LDS RZ, [RZ] ;  /* 0x00000000fffff984 */ /* 0x000fe20000000800 */
[----:B------:R-:W-:Y:S01]  /*15b40*/  @!PT LDS RZ, [RZ] ;  /* 0x00000000fffff984 */ /* 0x000fe20000000800 */
[----:B------:R2:W-:Y:S01]  /*15b50*/  @!P1 LDGSTS.E.BYPASS.LTC128B.128 [R22+0x35400], desc[UR44][R2.64+0x380], P0 ;  /* 0x3540038002169fae */ /* 0x0005e20008101d6c */
[----:B------:R-:W-:Y:S05]  /*15b60*/  BRA `(.L_x_4209) ;  /* 0xffffffc800807947 */ /* 0x000fea000383ffff */
.L_x_4136:
[----:B0-----:R0:W2:Y:S02]  /*15b70*/  SYNCS.PHASECHK.TRANS64.TRYWAIT P0, [R17+URZ+0x38820], R0 ;  /* 0x03882000110075a7 */ /* 0x0010a4000800017f */
[----:B--2---:R-:W-:Y:S05]  /*15b80*/  @!P0 NANOSLEEP.SYNCS 0x989680 ;  /* 0x009896800000895d */ /* 0x004fea0003900000 */
[----:B------:R-:W2:Y:S02]  /*15b90*/  @!P0 SYNCS.PHASECHK.TRANS64 P0, [R17+URZ+0x38820], R0 ;  /* 0x03882000110085a7 */ /* 0x000ea4000800007f */
[----:B--2---:R-:W-:Y:S05]  /*15ba0*/  @!P0 BRA `(.L_x_4136) ;  /* 0xfffffffc00f08947 */ /* 0x004fea000383ffff */
[----:B------:R-:W-:Y:S05]  /*15bb0*/  BRA `(.L_x_4210) ;  /* 0xffffffcc00047947 */ /* 0x000fea000383ffff */
.L_x_4139:
[----:B0-----:R0:W2:Y:S02]  /*15bc0*/  SYNCS.PHASECHK.TRANS64.TRYWAIT P0, [R27+URZ+0x38860], R0 ;  /* 0x038860001b0075a7 */ /* 0x0010a4000800017f */
[----:B--2---:R-:W-:Y:S05]  /*15bd0*/  @!P0 NANOSLEEP.SYNCS 0x989680 ;  /* 0x009896800000895d */ /* 0x004fea0003900000 */
[----:B------:R-:W2:Y:S02]  /*15be0*/  @!P0 SYNCS.PHASECHK.TRANS64 P0, [R27+URZ+0x38860], R0 ;  /* 0x038860001b0085a7 */ /* 0x000ea4000800007f */
[----:B--2---:R-:W-:Y:S05]  /*15bf0*/  @!P0 BRA `(.L_x_4139) ;  /* 0xfffffffc00f08947 */ /* 0x004fea000383ffff */
[----:B------:R-:W-:Y:S05]  /*15c00*/  BRA `(.L_x_4211) ;  /* 0xffffffcc00147947 */ /* 0x000fea000383ffff */
.L_x_4140:
        /* <DEDUP_REMOVED lines=8> */
.L_x_4213:
[----:B------:R-:W-:Y:S05]  /*15c90*/  BSYNC B0 ;  /* 0x0000000000007941 */ /* 0x000fea0003800000 */
.L_x_4212:
        /* <DEDUP_REMOVED lines=15> */
.L_x_4214:
        /* <DEDUP_REMOVED lines=34> */
.L_x_4215:
[----:B------:R-:W-:Y:S02]  /*15fb0*/  IMAD.MOV.U32 R13, RZ, RZ, R6 ;  /* 0x000000ffff0d7224 */ /* 0x000fe400078e0006 */
[----:B------:R-:W-:-:S07]  /*15fc0*/  IMAD.MOV.U32 R3, RZ, RZ, R14 ;  /* 0x000000ffff037224 */ /* 0x000fce00078e000e */
[----:B------:R-:W-:Y:S05]  /*15fd0*/  WARPSYNC.COLLECTIVE R15, `(.L_x_4216) ;  /* 0x000000000f087348 */ /* 0x000fea0003c00000 */
[----:B------:R0:W1:Y:S02]  /*15fe0*/  SHFL.IDX P6, R14, R13, R12, R11 ;  /* 0x0000000c0d0e7389 */ /* 0x00006400000c000b */
[----:B01----:R-:W-:Y:S01]  /*15ff0*/  ENDCOLLECTIVE ;  /* 0x000000000000791b */ /* 0x003fe20003800000 */
.L_x_4216:
        /* <DEDUP_REMOVED lines=28> */
.L_x_4217:
[----:B------:R-:W-:Y:S02]  /*161c0*/  IMAD.MOV.U32 R13, RZ, RZ, R6 ;  /* 0x000000ffff0d7224 */ /* 0x000fe400078e0006 */
[----:B------:R-:W-:-:S07]  /*161d0*/  IMAD.MOV.U32 R8, RZ, RZ, R14 ;  /* 0x000000ffff087224 */ /* 0x000fce00078e000e */
[----:B------:R-:W-:Y:S05]  /*161e0*/  WARPSYNC.COLLECTIVE R15, `(.L_x_4218) ;  /* 0x000000000f087348 */ /* 0x000fea0003c00000 */
[----:B------:R0:W1:Y:S02]  /*161f0*/  SHFL.IDX P6, R14, R13, R12, R11 ;  /* 0x0000000c0d0e7389 */ /* 0x00006400000c000b */
[----:B01----:R-:W-:Y:S01]  /*16200*/  ENDCOLLECTIVE ;  /* 0x000000000000791b */ /* 0x003fe20003800000 */
.L_x_4218:
        /* <DEDUP_REMOVED lines=28> */
.L_x_4219:
[----:B------:R-:W-:Y:S02]  /*163d0*/  IMAD.MOV.U32 R13, RZ, RZ, R6 ;  /* 0x000000ffff0d7224 */ /* 0x000fe400078e0006 */
[----:B------:R-:W-:-:S07]  /*163e0*/  IMAD.MOV.U32 R7, RZ, RZ, R14 ;  /* 0x000000ffff077224 */ /* 0x000fce00078e000e */
[----:B------:R-:W-:Y:S05]  /*163f0*/  WARPSYNC.COLLECTIVE R15, `(.L_x_4220) ;  /* 0x000000000f087348 */ /* 0x000fea0003c00000 */
[----:B------:R0:W1:Y:S02]  /*16400*/  SHFL.IDX P6, R14, R13, R12, R11 ;  /* 0x0000000c0d0e7389 */ /* 0x00006400000c000b */
[----:B01----:R-:W-:Y:S01]  /*16410*/  ENDCOLLECTIVE ;  /* 0x000000000000791b */ /* 0x003fe20003800000 */
.L_x_4220:
[----:B------:R-:W-:Y:S05]  /*16420*/  BRA `(.L_x_4221) ;  /* 0xffffffc800c07947 */ /* 0x000fea000383ffff */
.L_x_4146:
[----:B0-----:R0:W2:Y:S02]  /*16430*/  SYNCS.PHASECHK.TRANS64.TRYWAIT P0, [R8+URZ+0x38840], R20 ;  /* 0x03884014080075a7 */ /* 0x0010a4000800017f */
[----:B--2---:R-:W-:Y:S05]  /*16440*/  @!P0 NANOSLEEP.SYNCS 0x989680 ;  /* 0x009896800000895d */ /* 0x004fea0003900000 */
[----:B------:R-:W2:Y:S02]  /*16450*/  @!P0 SYNCS.PHASECHK.TRANS64 P0, [R8+URZ+0x38840], R20 ;  /* 0x03884014080085a7 */ /* 0x000ea4000800007f */
[----:B--2---:R-:W-:Y:S05]  /*16460*/  @!P0 BRA `(.L_x_4146) ;  /* 0xfffffffc00f08947 */ /* 0x004fea000383ffff */
[----:B------:R-:W-:Y:S05]  /*16470*/  BRA `(.L_x_4222) ;  /* 0xffffffd0001c7947 */ /* 0x000fea000383ffff */
.L_x_4147:
        /* <DEDUP_REMOVED lines=8> */
.L_x_4224:
[----:B------:R-:W-:Y:S05]  /*16500*/  BSYNC B1 ;  /* 0x0000000000017941 */ /* 0x000fea0003800000 */
.L_x_4223:
        /* <DEDUP_REMOVED lines=9> */
.L_x_4225:
[----:B------:R-:W-:Y:S02]  /*165a0*/  IMAD.MOV.U32 R13, RZ, RZ, R27 ;  /* 0x000000ffff0d7224 */ /* 0x000fe400078e001b */
[----:B------:R-:W-:Y:S02]  /*165b0*/  IMAD.MOV.U32 R12, RZ, RZ, 0x1 ;  /* 0x00000001ff0c7424 */ /* 0x000fe400078e00ff */
[----:B------:R-:W-:-:S07]  /*165c0*/  IMAD.MOV.U32 R2, RZ, RZ, R14 ;  /* 0x000000ffff027224 */ /* 0x000fce00078e000e */
[----:B------:R-:W-:Y:S05]  /*165d0*/  WARPSYNC.COLLECTIVE R15, `(.L_x_4226) ;  /* 0x000000000f087348 */ /* 0x000fea0003c00000 */
[----:B------:R0:W1:Y:S02]  /*165e0*/  SHFL.IDX P6, R14, R13, R12, R11 ;  /* 0x0000000c0d0e7389 */ /* 0x00006400000c000b */
[----:B01----:R-:W-:Y:S01]  /*165f0*/  ENDCOLLECTIVE ;  /* 0x000000000000791b */ /* 0x003fe20003800000 */
.L_x_4226:
        /* <DEDUP_REMOVED lines=11> */
.L_x_4227:
[----:B------:R-:W-:Y:S02]  /*166b0*/  IMAD.MOV.U32 R13, RZ, RZ, R27 ;  /* 0x000000ffff0d7224 */ /* 0x000fe400078e001b */
[----:B------:R-:W-:Y:S02]  /*166c0*/  IMAD.MOV.U32 R12, RZ, RZ, 0x2 ;  /* 0x00000002ff0c7424 */ /* 0x000fe400078e00ff */
[----:B------:R-:W-:-:S07]  /*166d0*/  IMAD.MOV.U32 R2, RZ, RZ, R14 ;  /* 0x000000ffff027224 */ /* 0x000fce00078e000e */
[----:B------:R-:W-:Y:S05]  /*166e0*/  WARPSYNC.COLLECTIVE R15, `(.L_x_4228) ;  /* 0x000000000f087348 */ /* 0x000fea0003c00000 */
[----:B------:R0:W1:Y:S02]  /*166f0*/  SHFL.IDX P6, R14, R13, R12, R11 ;  /* 0x0000000c0d0e7389 */ /* 0x00006400000c000b */
[----:B01----:R-:W-:Y:S01]  /*16700*/  ENDCOLLECTIVE ;  /* 0x000000000000791b */ /* 0x003fe20003800000 */
.L_x_4228:
        /* <DEDUP_REMOVED lines=11> */
.L_x_4229:
[----:B------:R-:W-:Y:S02]  /*167c0*/  IMAD.MOV.U32 R13, RZ, RZ, R27 ;  /* 0x000000ffff0d7224 */ /* 0x000fe400078e001b */
[----:B------:R-:W-:Y:S02]  /*167d0*/  IMAD.MOV.U32 R12, RZ, RZ, 0x3 ;  /* 0x00000003ff0c7424 */ /* 0x000fe400078e00ff */
[----:B------:R-:W-:-:S07]  /*167e0*/  IMAD.MOV.U32 R2, RZ, RZ, R14 ;  /* 0x000000ffff027224 */ /* 0x000fce00078e000e */
[----:B------:R-:W-:Y:S05]  /*167f0*/  WARPSYNC.COLLECTIVE R15, `(.L_x_4230) ;  /* 0x000000000f087348 */ /* 0x000fea0003c00000 */
[----:B------:R0:W1:Y:S02]  /*16800*/  SHFL.IDX P6, R14, R13, R12, R11 ;  /* 0x0000000c0d0e7389 */ /* 0x00006400000c000b */
[----:B01----:R-:W-:Y:S01]  /*16810*/  ENDCOLLECTIVE ;  /* 0x000000000000791b */ /* 0x003fe20003800000 */
.L_x_4230:
        /* <DEDUP_REMOVED lines=11> */
.L_x_4231:
[----:B------:R-:W-:Y:S01]  /*168d0*/  IMAD.MOV.U32 R2, RZ, RZ, R14 ;  /* 0x000000ffff027224 */ /* 0x000fe200078e000e */
[----:B------:R-:W-:Y:S06]  /*168e0*/  BRA `(.L_x_4232) ;  /* 0xffffffcc00ac7947 */ /* 0x000fec000383ffff */
.L_x_4152:
[----:B---3--:R3:W4:Y:S02]  /*168f0*/  SYNCS.PHASECHK.TRANS64.TRYWAIT P0, [R8+URZ+0x38860], R20 ;  /* 0x03886014080075a7 */ /* 0x008724000800017f */
[----:B----4-:R-:W-:Y:S05]  /*16900*/  @!P0 NANOSLEEP.SYNCS 0x989680 ;  /* 0x009896800000895d */ /* 0x010fea0003900000 */
[----:B------:R-:W4:Y:S02]  /*16910*/  @!P0 SYNCS.PHASECHK.TRANS64 P0, [R8+URZ+0x38860], R20 ;  /* 0x03886014080085a7 */ /* 0x000f24000800007f */
[----:B----4-:R-:W-:Y:S05]  /*16920*/  @!P0 BRA `(.L_x_4152) ;  /* 0xfffffffc00f08947 */ /* 0x010fea000383ffff */
[----:B------:R-:W-:Y:S05]  /*16930*/  BRA `(.L_x_4233) ;  /* 0xffffffcc00fc7947 */ /* 0x000fea000383ffff */
.L_x_4153:
        /* <DEDUP_REMOVED lines=8> */
.L_x_4235:
[----:B------:R-:W-:Y:S05]  /*169c0*/  BSYNC B1 ;  /* 0x0000000000017941 */ /* 0x000fea0003800000 */
.L_x_4234:
        /* <DEDUP_REMOVED lines=13> */
.L_x_4236:
        /* <DEDUP_REMOVED lines=14> */
.L_x_4237:
        /* <DEDUP_REMOVED lines=17> */
.L_x_4238:
        /* <DEDUP_REMOVED lines=18> */
.L_x_4239:
        /* <DEDUP_REMOVED lines=14> */
.L_x_4240:
        /* <DEDUP_REMOVED lines=17> */
.L_x_4241:
        /* <DEDUP_REMOVED lines=14> */
.L_x_4242:
[----:B------:R-:W-:Y:S05]  /*17080*/  BRA `(.L_x_4243) ;  /* 0xffffffcc00647947 */ /* 0x000fea000383ffff */
.L_x_4161:
        /* <DEDUP_REMOVED lines=8> */
.L_x_4245:
[----:B------:R-:W-:Y:S05]  /*17110*/  BSYNC B0 ;  /* 0x0000000000007941 */ /* 0x000fea0003800000 */
.L_x_4244:
[----:B------:R-:W-:Y:S05]  /*17120*/  BRA `(.L_x_4246) ;  /* 0xffffffd000687947 */ /* 0x000fea000383ffff */
.L_x_4164:
[----:B0-----:R0:W4:Y:S02]  /*17130*/  SYNCS.PHASECHK.TRANS64.TRYWAIT P0, [R5+URZ+0x38820], R0 ;  /* 0x03882000050075a7 */ /* 0x001124000800017f */
[----:B----4-:R-:W-:Y:S05]  /*17140*/  @!P0 NANOSLEEP.SYNCS 0x989680 ;  /* 0x009896800000895d */ /* 0x010fea0003900000 */
[----:B------:R-:W4:Y:S02]  /*17150*/  @!P0 SYNCS.PHASECHK.TRANS64 P0, [R5+URZ+0x38820], R0 ;  /* 0x03882000050085a7 */ /* 0x000f24000800007f */
[----:B----4-:R-:W-:Y:S05]  /*17160*/  @!P0 BRA `(.L_x_4164) ;  /* 0xfffffffc00f08947 */ /* 0x010fea000383ffff */
[----:B------:R-:W-:Y:S05]  /*17170*/  BRA `(.L_x_4247) ;  /* 0xffffffd000b07947 */ /* 0x000fea000383ffff */
.L_x_4165:
        /* <DEDUP_REMOVED lines=11> */
.L_x_4249:
[----:B------:R-:W-:Y:S05]  /*17230*/  BSYNC B0 ;  /* 0x0000000000007941 */ /* 0x000fea0003800000 */
.L_x_4248:
[----:B------:R-:W-:Y:S05]  /*17240*/  BRA `(.L_x_4250) ;  /* 0xffffffd000987947 */ /* 0x000fea000383ffff */
.L_x_4168:
[----:B------:R-:W-:Y:S01]  /*17250*/  BSSY B1, `(.L_x_4251) ;  /* 0x0000006000017945 */ /* 0x000fe20003800000 */
[----:B------:R-:W-:-:S07]  /*17260*/  IMAD.MOV.U32 R15, RZ, RZ, -0x1 ;  /* 0xffffffffff0f7424 */ /* 0x000fce00078e00ff */
[----:B0123-5:R-:W-:Y:S05]  /*17270*/  WARPSYNC.COLLECTIVE R15, `(.L_x_4252) ;  /* 0x000000000f0c7348 */ /* 0x02ffea0003c00000 */
[----:B------:R-:W-:Y:S02]  /*17280*/  ELECT P6, UR62, PT ;  /* 0x00000000003e782f */ /* 0x000fe400038c0000 */
[----:B------:R-:W-:Y:S01]  /*17290*/  MOV R14, UR62 ;  /* 0x0000003e000e7c02 */ /* 0x000fe20008000f00 */
[----:B0123-5:R-:W-:Y:S10]  /*172a0*/  ENDCOLLECTIVE ;  /* 0x000000000000791b */ /* 0x02fff40003800000 */
.L_x_4252:
[----:B------:R-:W-:Y:S05]  /*172b0*/  BSYNC B1 ;  /* 0x0000000000017941 */ /* 0x000fea0003800000 */
.L_x_4251:
[----:B------:R-:W-:Y:S05]  /*172c0*/  BRA `(.L_x_4253) ;  /* 0xffffffd000907947 */ /* 0x000fea000383ffff */
.L_x_4170:
[----:B0-----:R0:W4:Y:S02]  /*172d0*/  SYNCS.PHASECHK.TRANS64.TRYWAIT P1, [R3+URZ+0x38840], R2 ;  /* 0x03884002030075a7 */ /* 0x001124000802017f */
[----:B----4-:R-:W-:Y:S05]  /*172e0*/  @!P1 NANOSLEEP.SYNCS 0x989680 ;  /* 0x009896800000995d */ /* 0x010fea0003900000 */
[----:B------:R-:W4:Y:S02]  /*172f0*/  @!P1 SYNCS.PHASECHK.TRANS64 P1, [R3+URZ+0x38840], R2 ;  /* 0x03884002030095a7 */ /* 0x000f24000802007f */
[----:B----4-:R-:W-:Y:S05]  /*17300*/  @!P1 BRA `(.L_x_4170) ;  /* 0xfffffffc00f09947 */ /* 0x010fea000383ffff */
[----:B------:R-:W-:Y:S05]  /*17310*/  BRA `(.L_x_4254) ;  /* 0xffffffd000b07947 */ /* 0x000fea000383ffff */
.L_x_4172:
[----:B----4-:R4:W0:Y:S02]  /*17320*/  SYNCS.PHASECHK.TRANS64.TRYWAIT P1, [R5+URZ+0x38840], R0 ;  /* 0x03884000050075a7 */ /* 0x010824000802017f */
[----:B0-----:R-:W-:Y:S05]  /*17330*/  @!P1 NANOSLEEP.SYNCS 0x989680 ;  /* 0x009896800000995d */ /* 0x001fea0003900000 */
[----:B------:R-:W0:Y:S02]  /*17340*/  @!P1 SYNCS.PHASECHK.TRANS64 P1, [R5+URZ+0x38840], R0 ;  /* 0x03884000050095a7 */ /* 0x000e24000802007f */
[----:B0-----:R-:W-:Y:S05]  /*17350*/  @!P1 BRA `(.L_x_4172) ;  /* 0xfffffffc00f09947 */ /* 0x001fea000383ffff */
[----:B------:R-:W-:Y:S05]  /*17360*/  BRA `(.L_x_4255) ;  /* 0xffffffd000bc7947 */ /* 0x000fea000383ffff */
.L_x_4174:
[----:B------:R0:W0:Y:S02]  /*17370*/  SYNCS.PHASECHK.TRANS64.TRYWAIT P1, [R3+URZ+0x38860], R2 ;  /* 0x03886002030075a7 */ /* 0x000024000802017f */
[----:B0-----:R-:W-:Y:S05]  /*17380*/  @!P1 NANOSLEEP.SYNCS 0x989680 ;  /* 0x009896800000995d */ /* 0x001fea0003900000 */
[----:B------:R-:W0:Y:S02]  /*17390*/  @!P1 SYNCS.PHASECHK.TRANS64 P1, [R3+URZ+0x38860], R2 ;  /* 0x03886002030095a7 */ /* 0x000e24000802007f */
[----:B0-----:R-:W-:Y:S05]  /*173a0*/  @!P1 BRA `(.L_x_4174) ;  /* 0xfffffffc00f09947 */ /* 0x001fea000383ffff */
[----:B------:R-:W-:Y:S05]  /*173b0*/  BRA `(.L_x_4256) ;  /* 0xffffffd000b87947 */ /* 0x000fea000383ffff */
.L_x_4257:
        /* <DEDUP_REMOVED lines=12> */
.L_x_5646:


//--------------------- .text._ZN7cutlass13device_kernelIN5flash11enable_sm90INS1_16FlashAttnFwdSm90INS1_25CollectiveMainloopFwdSm90ILi2EN4cute5tupleIJNS5_1CILi1EEES8_S8_EEENS6_IJNS7_ILi64EEESA_SA_EEELi512ENS_10bfloat16_tEfNS_4arch4Sm90ELb1ELb0ELb0ELb1ELb1ELb0ELb0ELb0ELb0ELb1ELb0ELb0EEENS1_21CollectiveEpilogueFwdINS6_IJSA_NS7_ILi512EEESA_EEES9_SC_SE_Li256ELb1ELb1ELb0ELb0EEENS1_36VarlenDynamicPersistentTileSchedulerILi64ELi64ELi256ELi128ELb0ELb1ELb1ELb1ELb1ELb1EEEEEEEEEvNT_6ParamsE --------------------------
	.section	.text._ZN7cutlass13device_kernelIN5flash11enable_sm90INS1_16FlashAttnFwdSm90INS1_25CollectiveMainloopFwdSm90ILi2EN4cute5tupleIJNS5_1CILi1EEES8_S8_EEENS6_IJNS7_ILi64EEESA_SA_EEELi512ENS_10bfloat16_tEfNS_4arch4Sm90ELb1ELb0ELb0ELb1ELb1ELb0ELb0ELb0ELb0ELb1ELb0ELb0EEENS1_21CollectiveEpilogueFwdINS6_IJSA_NS7_ILi512EEESA_EEES9_SC_SE_Li256ELb1ELb1ELb0ELb0EEENS1_36VarlenDynamicPersistentTileSchedulerILi64ELi64ELi256ELi128ELb0ELb1ELb1ELb1ELb1ELb1EEEEEEEEEvNT_6ParamsE,"ax",@progbits
	.align	128
.text._ZN7cutlass13device_kernelIN5flash11enable_sm90INS1_16FlashAttnFwdSm90INS1_25CollectiveMainloopFwdSm90ILi2EN4cute5tupleIJNS5_1CILi1EEES8_S8_EEENS6_IJNS7_ILi64EEESA_SA_EEELi512ENS_10bfloat16_tEfNS_4arch4Sm90ELb1ELb0ELb0ELb1ELb1ELb0ELb0ELb0ELb0ELb1ELb0ELb0EEENS1_21CollectiveEpilogueFwdINS6_IJSA_NS7_ILi512EEESA_EEES9_SC_SE_Li256ELb1ELb1ELb0ELb0EEENS1_36VarlenDynamicPersistentTileSchedulerILi64ELi64ELi256ELi128ELb0ELb1ELb1ELb1ELb1ELb1EEEEEEEEEvNT_6ParamsE:
        .type           _ZN7cutlass13device_kernelIN5flash11enable_sm90INS1_16FlashAttnFwdSm90INS1_25CollectiveMainloopFwdSm90ILi2EN4cute5tupleIJNS5_1CILi1EEES8_S8_EEENS6_IJNS7_ILi64EEESA_SA_EEELi512ENS_10bfloat16_tEfNS_4arch4Sm90ELb1ELb0ELb0ELb1ELb1ELb0ELb0ELb0ELb0ELb1ELb0ELb0EEENS1_21CollectiveEpilogueFwdINS6_IJSA_NS7_ILi512EEESA_EEES9_SC_SE_Li256ELb1ELb1ELb0ELb0EEENS1_36VarlenDynamicPersistentTileSchedulerILi64ELi64ELi256ELi128ELb0ELb1ELb1ELb1ELb1ELb1EEEEEEEEEvNT_6ParamsE,@function
        .size           _ZN7cutlass13device_kernelIN5flash11enable_sm90INS1_16FlashAttnFwdSm90INS1_25CollectiveMainloopFwdSm90ILi2EN4cute5tupleIJNS5_1CILi1EEES8_S8_EEENS6_IJNS7_ILi64EEESA_SA_EEELi512ENS_10bfloat16_tEfNS_4arch4Sm90ELb1ELb0ELb0ELb1ELb1ELb0ELb0ELb0ELb0ELb1ELb0ELb0EEENS1_21CollectiveEpilogueFwdINS6_IJSA_NS7_ILi512EEESA_EEES9_SC_SE_Li256ELb1ELb1ELb0ELb0EEENS1_36VarlenDynamicPersistentTileSchedulerILi64ELi64ELi256ELi128ELb0ELb1ELb1ELb1ELb1ELb1EEEEEEEEEvNT_6ParamsE,(.L_x_5647 - _ZN7cutlass13device_kernelIN5flash11enable_sm90INS1_16FlashAttnFwdSm90INS1_25CollectiveMainloopFwdSm90ILi2EN4cute5tupleIJNS5_1CILi1EEES8_S8_EEENS6_IJNS7_ILi64EEESA_SA_EEELi512ENS_10bfloat16_tEfNS_4arch4Sm90ELb1ELb0ELb0ELb1ELb1ELb0ELb0ELb0ELb0ELb1ELb0ELb0EEENS1_21CollectiveEpilogueFwdINS6_IJSA_NS7_ILi512EEESA_EEES9_SC_SE_Li256ELb1ELb1ELb0ELb0EEENS1_36VarlenDynamicPersistentTileSchedulerILi64ELi64ELi256ELi128ELb0ELb1ELb1ELb1ELb1ELb1EEEEEEEEEvNT_6ParamsE)
        .other          _ZN7cutlass13device_kernelIN5flash11enable_sm90INS1_16FlashAttnFwdSm90INS1_25CollectiveMainloopFwdSm90ILi2EN4cute5tupleIJNS5_1CILi1EEES8_S8_EEENS6_IJNS7_ILi64EEESA_SA_EEELi512ENS_10bfloat16_tEfNS_4arch4Sm90ELb1ELb0ELb0ELb1ELb1ELb0ELb0ELb0ELb0ELb1ELb0ELb0EEENS1_21CollectiveEpilogueFwdINS6_IJSA_NS7_ILi512EEESA_EEES9_SC_SE_Li256ELb1ELb1ELb0ELb0EEENS1_36VarlenDynamicPersistentTileSchedulerILi64ELi64ELi256ELi128ELb0ELb1ELb1ELb1ELb1ELb1EEEEEEEEEvNT_6ParamsE,@"STO_CUDA_ENTRY STV_DEFAULT"
_ZN7cutlass13device_kernelIN5flash11enable_sm90INS1_16FlashAttnFwdSm90INS1_25CollectiveMainloopFwdSm90ILi2EN4cute5tupleIJNS5_1CILi1EEES8_S8_EEENS6_IJNS7_ILi64EEESA_SA_EEELi512ENS_10bfloat16_tEfNS_4arch4Sm90ELb1ELb0ELb0ELb1ELb1ELb0ELb0ELb0ELb0ELb1ELb0ELb0EEENS1_21CollectiveEpilogueFwdINS6_IJSA_NS7_ILi512EEESA_EEES9_SC_SE_Li256ELb1ELb1ELb0ELb0EEENS1_36VarlenDynamicPersistentTileSchedulerILi64ELi64ELi256ELi128ELb0ELb1ELb1ELb1ELb1ELb1EEEEEEEEEvNT_6ParamsE:
        /* <DEDUP_REMOVED lines=41> */
.L_x_4258:
        /* <DEDUP_REMOVED lines=22> */
.L_x_4259:
        /* <DEDUP_REMOVED lines=18> */
.L_x_4260:
        /* <DEDUP_REMOVED lines=22> */
.L_x_4261:
        /* <DEDUP_REMOVED lines=23> */
.L_x_4262:
        /* <DEDUP_REMOVED lines=8> */
.L_x_4264:
        /* <DEDUP_REMOVED lines=27> */
[----:B------:R-:W-:Y:S01]  /*0a10*/  LEA.HI R3, R0, R197, RZ, 0x4 ;  /* 0x000000c500037211 */ /* 0x000fe200078f20ff */
[----:B------:R-:W-:-:S03]  /*0a20*/  UMOV UR38, URZ ;  /* 0x0000003f00267c82 */ /* 0x000fc60008000000 */
[----:B------:R-:W-:Y:S02]  /*0a30*/  SHF.R.S32.HI R2, RZ, 0x4, R3 ;  /* 0x00000004ff027819 */ /* 0x000fe40000011403 */
[C---:B------:R-:W-:Y:S02]  /*0a40*/  LOP3.LUT R6, R3.reuse, 0xfffffff0, RZ, 0xc0, !PT ;  /* 0xfffffff003067812 */ /* 0x040fe400078ec0ff */
[----:B------:R-:W-:-:S03]  /*0a50*/  LEA.HI R4, R3, R2, RZ, 0x1 ;  /* 0x0000000203047211 */ /* 0x000fc600078f08ff */
[----:B------:R-:W-:Y:S01]  /*0a60*/  IMAD.IADD R6, R197, 0x1, -R6 ;  /* 0x00000001c5067824 */ /* 0x000fe200078e0a06 */
[----:B------:R-:W-:Y:S02]  /*0a70*/  LOP3.LUT R5, R4, 0x1ffffffe, RZ, 0xc0, !PT ;  /* 0x1ffffffe04057812 */ /* 0x000fe400078ec0ff */
[----:B------:R-:W-:-:S03]  /*0a80*/  LEA.HI R4, R0, R197, RZ, 0x5 ;  /* 0x000000c500047211 */ /* 0x000fc600078f28ff */
[----:B------:R-:W-:Y:S01]  /*0a90*/  IMAD.IADD R10, R2, 0x1, -R5 ;  /* 0x00000001020a7824 */ /* 0x000fe200078e0a05 */
[CC--:B------:R-:W-:Y:S02]  /*0aa0*/  LEA.HI R5, R0.reuse, R197.reuse, RZ, 0x2 ;  /* 0x000000c500057211 */ /* 0x0c0fe400078f10ff */
[----:B------:R-:W-:Y:S02]  /*0ab0*/  LEA.HI R2, R0, R197, RZ, 0x7 ;  /* 0x000000c500027211 */ /* 0x000fe400078f38ff */
[--C-:B------:R-:W-:Y:S02]  /*0ac0*/  SHF.R.S32.HI R12, RZ, 0x5, R4.reuse ;  /* 0x00000005ff0c7819 */ /* 0x100fe40000011404 */
[----:B------:R-:W-:Y:S02]  /*0ad0*/  SHF.R.S32.HI R3, RZ, 0x1f, R4 ;  /* 0x0000001fff037819 */ /* 0x000fe40000011404 */
[----:B------:R-:W-:Y:S02]  /*0ae0*/  LOP3.LUT R8, R5, 0xfffffffc, RZ, 0xc0, !PT ;  /* 0xfffffffc05087812 */ /* 0x000fe400078ec0ff */
[----:B------:R-:W-:-:S02]  /*0af0*/  LOP3.LUT R4, R2, 0xffffff80, RZ, 0xc0, !PT ;  /* 0xffffff8002047812 */ /* 0x000fc400078ec0ff */
[----:B------:R-:W-:Y:S01]  /*0b00*/  LEA.HI R5, R3, R12, RZ, 0x2 ;  /* 0x0000000c03057211 */ /* 0x000fe200078f10ff */
[C---:B------:R-:W-:Y:S01]  /*0b10*/  IMAD.IADD R8, R197.reuse, 0x1, -R8 ;  /* 0x00000001c5087824 */ /* 0x040fe200078e0a08 */
        /* <DEDUP_REMOVED lines=11> */
[----:B------:R-:W-:Y:S02]  /*0bd0*/  LEA.HI R5, R3, R4, RZ, 0x2 ;  /* 0x0000000403057211 */ /* 0x000fe400078f10ff */
[----:B------:R-:W-:Y:S01]  /*0be0*/  LOP3.LUT R9, R7, 0xfffffff8, RZ, 0xc0, !PT ;  /* 0xfffffff807097812 */ /* 0x000fe200078ec0ff */
[----:B------:R-:W-:Y:S01]  /*0bf0*/  IMAD.IADD R185, R8, 0x1, -R11 ;  /* 0x0000000108b97824 */ /* 0x000fe200078e0a0b */
[----:B------:R-:W-:Y:S01]  /*0c00*/  LOP3.LUT R11, R5, 0x7ffffffc, RZ, 0xc0, !PT ;  /* 0x7ffffffc050b7812 */ /* 0x000fe200078ec0ff */
[----:B------:R-:W-:Y:S01]  /*0c10*/  IMAD.SHL.U32 R7, R7, 0x40, RZ ;  /* 0x0000004007077824 */ /* 0x000fe200078e00ff */
[----:B------:R-:W-:-:S02]  /*0c20*/  IADD3 R9, R6, -R9, RZ ;  /* 0x8000000906097210 */ /* 0x000fc40007ffe0ff */
[----:B------:R-:W-:Y:S01]  /*0c30*/  LEA.HI R6, R3, R4, RZ, 0x5 ;  /* 0x0000000403067211 */ /* 0x000fe200078f28ff */
[----:B------:R-:W-:Y:S01]  /*0c40*/  IMAD.IADD R11, R4, 0x1, -R11 ;  /* 0x00000001040b7824 */ /* 0x000fe200078e0a0b */
[--C-:B------:R-:W-:Y:S01]  /*0c50*/  SHF.R.S32.HI R3, RZ, 0x2, R5.reuse ;  /* 0x00000002ff037819 */ /* 0x100fe20000011405 */
[----:B------:R-:W-:Y:S01]  /*0c60*/  IMAD.SHL.U32 R4, R9, 0x40, RZ ;  /* 0x0000004009047824 */ /* 0x000fe200078e00ff */
[----:B------:R-:W-:Y:S01]  /*0c70*/  SHF.R.S32.HI R8, RZ, 0x1f, R5 ;  /* 0x0000001fff087819 */ /* 0x000fe20000011405 */
[----:B------:R-:W-:Y:S01]  /*0c80*/  IMAD.SHL.U32 R5, R10, 0x8, RZ ;  /* 0x000000080a057824 */ /* 0x000fe200078e00ff */
[----:B------:R-:W-:Y:S02]  /*0c90*/  LOP3.LUT R7, R7, 0x7ffffe00, RZ, 0xc0, !PT ;  /* 0x7ffffe0007077812 */ /* 0x000fe400078ec0ff */
[----:B------:R-:W-:Y:S01]  /*0ca0*/  LOP3.LUT R4, R4, 0x1c0, RZ, 0xc0, !PT ;  /* 0x000001c004047812 */ /* 0x000fe200078ec0ff */
[----:B------:R-:W-:Y:S01]  /*0cb0*/  IMAD.U32 R196, R14, 0x40, R5 ;  /* 0x000000400ec47824 */ /* 0x000fe200078e0005 */
[----:B------:R-:W-:Y:S01]  /*0cc0*/  LEA.HI R8, R8, R3, RZ, 0x3 ;  /* 0x0000000308087211 */ /* 0x000fe200078f18ff */
[----:B------:R-:W-:Y:S01]  /*0cd0*/  IMAD R7, R12, 0x400, R7 ;  /* 0x000004000c077824 */ /* 0x000fe200078e0207 */
[----:B------:R-:W-:-:S02]  /*0ce0*/  LOP3.LUT R5, R4, 0x8, R5, 0xf8, !PT ;  /* 0x0000000804057812 */ /* 0x000fc400078ef805 */
[----:B------:R-:W-:Y:S02]  /*0cf0*/  SHF.R.U32.HI R4, RZ, 0x3, R4 ;  /* 0x00000003ff047819 */ /* 0x000fe40000011604 */
[----:B------:R-:W-:Y:S02]  /*0d00*/  LOP3.LUT R8, R8, 0xfffffff8, RZ, 0xc0, !PT ;  /* 0xfffffff808087812 */ /* 0x000fe400078ec0ff */
[----:B------:R-:W-:Y:S02]  /*0d10*/  LEA.HI R0, R0, R197, RZ, 0x3 ;  /* 0x000000c500007211 */ /* 0x000fe400078f18ff */
[----:B------:R-:W-:Y:S01]  /*0d20*/  LOP3.LUT R4, R5, R4, RZ, 0x3c, !PT ;  /* 0x0000000405047212 */ /* 0x000fe200078e3cff */
[----:B------:R-:W-:Y:S01]  /*0d30*/  IMAD.IADD R3, R3, 0x1, -R8 ;  /* 0x0000000103037824 */ /* 0x000fe200078e0a08 */
[----:B------:R-:W-:Y:S02]  /*0d40*/  LOP3.LUT R8, R0, 0xfffffff8, RZ, 0xc0, !PT ;  /* 0xfffffff800087812 */ /* 0x000fe400078ec0ff */
[----:B------:R-:W-:Y:S01]  /*0d50*/  R2P PR, R9, 0x6 ;  /* 0x0000000609007804 */ /* 0x000fe20000000000 */
[----:B------:R-:W-:Y:S01]  /*0d60*/  IMAD.IADD R4, R7, 0x1, R4 ;  /* 0x0000000107047824 */ /* 0x000fe200078e0204 */
[----:B------:R-:W-:Y:S01]  /*0d70*/  LEA.HI R2, R2, R193, RZ, 0x1 ;  /* 0x000000c102027211 */ /* 0x000fe200078f08ff */
[----:B------:R-:W-:Y:S01]  /*0d80*/  IMAD.IADD R191, R197, 0x1, -R8 ;  /* 0x00000001c5bf7824 */ /* 0x000fe200078e0a08 */
[----:B------:R-:W-:-:S02]  /*0d90*/  SHF.R.S32.HI R6, RZ, 0x5, R6 ;  /* 0x00000005ff067819 */ /* 0x000fc40000011406 */
[----:B------:R-:W-:Y:S02]  /*0da0*/  LEA R19, R4, UR41, 0x1 ;  /* 0x0000002904137c11 */ /* 0x000fe4000f8e08ff */
[----:B------:R-:W-:Y:S01]  /*0db0*/  LOP3.LUT R2, R2, 0xfffffe, RZ, 0xc0, !PT ;  /* 0x00fffffe02027812 */ /* 0x000fe200078ec0ff */
[----:B------:R-:W-:Y:S01]  /*0dc0*/  IMAD R16, R6, 0x10, R3 ;  /* 0x0000001006107824 */ /* 0x000fe200078e0203 */
[----:B------:R-:W-:Y:S01]  /*0dd0*/  SHF.L.U32 R17, R191, 0x3, RZ ;  /* 0x00000003bf117819 */ /* 0x000fe200000006ff */
[C---:B------:R-:W-:Y:S01]  /*0de0*/  VIADD R22, R19.reuse, 0x26820 ;  /* 0x0002682013167836 */ /* 0x040fe20000000000 */
[----:B------:R-:W-:Y:S01]  /*0df0*/  IADD3 R184, R19, 0x26800, RZ ;  /* 0x0002680013b87810 */ /* 0x000fe20007ffe0ff */
[----:B------:R-:W-:Y:S01]  /*0e00*/  IMAD.IADD R2, R193, 0x1, -R2 ;  /* 0x00000001c1027824 */ /* 0x000fe200078e0a02 */
[----:B------:R-:W-:Y:S01]  /*0e10*/  SEL R23, R23, 0xffffffc0, !P2 ;  /* 0xffffffc017177807 */ /* 0x000fe20005000000 */
        /* <DEDUP_REMOVED lines=13> */
[----:B------:R-:W-:Y:S01]  /*0ef0*/  @P1 VIADD R22, R184, 0xffffffe0 ;  /* 0xffffffe0b8161836 */ /* 0x000fe20000000000 */
[----:B------:R-:W-:Y:S01]  /*0f00*/  SHF.R.S32.HI R199, RZ, 0x1f, R195 ;  /* 0x0000001fffc77819 */ /* 0x000fe200000114c3 */
[----:B------:R-:W-:Y:S01]  /*0f10*/  IMAD.SHL.U32 R18, R2, 0x100, RZ ;  /* 0x0000010002127824 */ /* 0x000fe200078e00ff */
[----:B------:R-:W-:Y:S01]  /*0f20*/  SHF.R.S32.HI R198, RZ, 0x1f, R194 ;  /* 0x0000001fffc67819 */ /* 0x000fe200000114c2 */
[----:B------:R-:W-:-:S02]  /*0f30*/  IMAD.IADD R184, R184, 0x1, R23 ;  /* 0x00000001b8b87824 */ /* 0x000fc400078e0217 */
[----:B------:R-:W-:Y:S02]  /*0f40*/  IMAD.SHL.U32 R2, R11, 0x2, RZ ;  /* 0x000000020b027824 */ /* 0x000fe400078e00ff */
[----:B------:R-:W-:Y:S02]  /*0f50*/  IMAD R185, R185, 0x8, R16 ;  /* 0x00000008b9b97824 */ /* 0x000fe400078e0210 */
[----:B------:R-:W-:-:S07]  /*0f60*/  IMAD.IADD R23, R23, 0x1, R22 ;  /* 0x0000000117177824 */ /* 0x000fce00078e0216 */
.L_x_4328:
[----:B------:R-:W-:Y:S01]  /*0f70*/  ULDC.64 UR8, c[0x0][0xc88] ;  /* 0x0003220000087ab9 */ /* 0x000fe20000000a00 */
[----:B------:R-:W-:Y:S01]  /*0f80*/  ULDC.64 UR10, c[0x0][0xa18] ;  /* 0x00028600000a7ab9 */ /* 0x000fe20000000a00 */
[----:B------:R-:W-:Y:S02]  /*0f90*/  UIMAD.WIDE UR8, UR7, 0x4, UR8 ;  /* 0x00000004070878a5 */ /* 0x000fe4000f8e0208 */
[----:B------:R-:W-:Y:S01]  /*0fa0*/  UISETP.NE.U32.AND UP1, UPT, UR10, URZ, UPT ;  /* 0x0000003f0a00728c */ /* 0x000fe2000bf25070 */
[----:B------:R-:W-:Y:S01]  /*0fb0*/  ULDC UR4, c[0x0][0x424] ;  /* 0x0001090000047ab9 */ /* 0x000fe20000000800 */
[----:B------:R-:W-:Y:S02]  /*0fc0*/  ULDC UR7, c[0x0][0x2f0] ;  /* 0x0000bc0000077ab9 */ /* 0x000fe40000000800 */
[----:B0-2-4-:R-:W-:Y:S02]  /*0fd0*/  IMAD.U32 R4, RZ, RZ, UR8 ;  /* 0x00000008ff047e24 */ /* 0x015fe4000f8e00ff */
[----:B------:R-:W-:Y:S01]  /*0fe0*/  IMAD.U32 R5, RZ, RZ, UR9 ;  /* 0x00000009ff057e24 */ /* 0x000fe2000f8e00ff */
[----:B------:R-:W-:-:S04]  /*0ff0*/  ULDC.64 UR8, c[0x0][0xa28] ;  /* 0x00028a0000087ab9 */ /* 0x000fc80000000a00 */
[----:B------:R-:W2:Y:S01]  /*1000*/  LDG.E R4, desc[UR50][R4.64] ;  /* 0x0000003204047981 */ /* 0x000ea2000c1e1900 */
[----:B------:R-:W-:Y:S02]  /*1010*/  UISETP.NE.U32.AND UP0, UPT, UR8, URZ, UPT ;  /* 0x0000003f0800728c */ /* 0x000fe4000bf05070 */
[----:B------:R-:W-:Y:S02]  /*1020*/  UISETP.NE.AND.EX UP1, UPT, UR11, URZ, UPT, UP1 ;  /* 0x0000003f0b00728c */ /* 0x000fe4000bf25310 */
[----:B------:R-:W-:-:S04]  /*1030*/  UISETP.NE.AND.EX UP0, UPT, UR9, URZ, UPT, UP0 ;  /* 0x0000003f0900728c */ /* 0x000fc8000bf05300 */
[----:B------:R-:W-:Y:S02]  /*1040*/  PLOP3.LUT P2, PT, PT, PT, UP1, 0x80, 0x0 ;  /* 0x000000000000781c */ /* 0x000fe40003f4f018 */
[----:B------:R-:W-:Y:S02]  /*1050*/  PLOP3.LUT P0, PT, PT, PT, UP0, 0x80, 0x0 ;  /* 0x000000000000781c */ /* 0x000fe40003f0f008 */
[----:B--2---:R-:W-:-:S13]  /*1060*/  R2UR UR42, R4 ;  /* 0x00000000042a72ca */ /* 0x004fda00000e0000 */
[----:B------:R-:W-:Y:S02]  /*1070*/  USHF.R.S32.HI UR43, URZ, 0x1f, UR42 ;  /* 0x0000001f3f2b7899 */ /* 0x000fe4000801142a */
[----:B------:R-:W-:-:S04]  /*1080*/  @UP0 ULEA UR8, UP2, UR42, UR8, 0x2 ;  /* 0x000000082a080291 */ /* 0x000fc8000f84103f */
[----:B------:R-:W-:Y:S02]  /*1090*/  @UP0 ULEA.HI.X UR9, UR42, UR9, UR43, 0x2, UP2 ;  /* 0x000000092a090291 */ /* 0x000fe400090f142b */
[----:B------:R-:W-:Y:S01]  /*10a0*/  @UP1 ULEA UR10, UP0, UR42, UR10, 0x2 ;  /* 0x0000000a2a0a1291 */ /* 0x000fe2000f80103f */
[----:B------:R-:W-:-:S03]  /*10b0*/  IMAD.U32 R4, RZ, RZ, UR8 ;  /* 0x00000008ff047e24 */ /* 0x000fc6000f8e00ff */
[----:B------:R-:W-:Y:S01]  /*10c0*/  @UP1 ULEA.HI.X UR11, UR42, UR11, UR43, 0x2, UP0 ;  /* 0x0000000b2a0b1291 */ /* 0x000fe200080f142b */
[----:B------:R-:W-:Y:S01]  /*10d0*/  IMAD.U32 R5, RZ, RZ, UR9 ;  /* 0x00000009ff057e24 */ /* 0x000fe2000f8e00ff */
[----:B-1----:R-:W-:Y:S01]  /*10e0*/  MOV R6, UR10 ;  /* 0x0000000a00067c02 */ /* 0x002fe20008000f00 */
[----:B------:R-:W-:-:S03]  /*10f0*/  ULDC.64 UR8, c[0x0][0x418] ;  /* 0x0001060000087ab9 */ /* 0x000fc60000000a00 */
[----:B---3--:R-:W-:Y:S01]  /*1100*/  IMAD.U32 R7, RZ, RZ, UR11 ;  /* 0x0000000bff077e24 */ /* 0x008fe2000f8e00ff */
[----:B------:R-:W2:Y:S04]  /*1110*/  @P0 LDG.E R4, desc[UR50][R4.64] ;  /* 0x0000003204040981 */ /* 0x000ea8000c1e1900 */
[----:B------:R-:W3:Y:S01]  /*1120*/  @P2 LDG.E R6, desc[UR50][R6.64] ;  /* 0x0000003206062981 */ /* 0x000ee2000c1e1900 */
[----:B------:R-:W-:Y:S01]  /*1130*/  UISETP.NE.U32.AND UP0, UPT, UR8, URZ, UPT ;  /* 0x0000003f0800728c */ /* 0x000fe2000bf05070 */
[----:B------:R-:W-:Y:S01]  /*1140*/  UMOV UR49, URZ ;  /* 0x0000003f00317c82 */ /* 0x000fe20008000000 */
[----:B------:R-:W-:Y:S02]  /*1150*/  UMOV UR44, UR6 ;  /* 0x00000006002c7c82 */ /* 0x000fe40008000000 */
[----:B------:R-:W-:-:S03]  /*1160*/  UISETP.NE.AND.EX UP0, UPT, UR9, URZ, UPT, UP0 ;  /* 0x0000003f0900728c */ /* 0x000fc6000bf05300 */
[----:B------:R-:W-:Y:S01]  /*1170*/  ULDC.64 UR8, c[0x0][0xa20] ;  /* 0x0002880000087ab9 */ /* 0x000fe20000000a00 */
[----:B------:R-:W-:Y:S01]  /*1180*/  USEL UR4, UR4, 0x1, UP0 ;  /* 0x0000000104047887 */ /* 0x000fe20008000000 */
[----:B------:R-:W-:-:S03]  /*1190*/  ISETP.NE.U32.AND P1, PT, RZ, UR8, PT ;  /* 0x00000008ff007c0c */ /* 0x000fc6000bf25070 */
        /* <DEDUP_REMOVED lines=19> */
.L_x_4265:
[----:B------:R-:W-:Y:S05]  /*12d0*/  @!P1 BRA `(.L_x_4266) ;  /* 0x00000000001c9947 */ /* 0x000fea0003800000 */
[----:B------:R-:W-:-:S04]  /*12e0*/  ULEA UR4, UP0, UR42, UR8, 0x2 ;  /* 0x000000082a047291 */ /* 0x000fc8000f80103f */
[----:B------:R-:W-:Y:S02]  /*12f0*/  ULEA.HI.X UR6, UR42, UR9, UR43, 0x2, UP0 ;  /* 0x000000092a067291 */ /* 0x000fe400080f142b */
[----:B------:R-:W-:-:S04]  /*1300*/  IMAD.U32 R4, RZ, RZ, UR4 ;  /* 0x00000004ff047e24 */ /* 0x000fc8000f8e00ff */
[----:B------:R-:W-:-:S05]  /*1310*/  IMAD.U32 R5, RZ, RZ, UR6 ;  /* 0x00000006ff057e24 */ /* 0x000fca000f8e00ff */
[----:B------:R-:W2:Y:S02]  /*1320*/  LDG.E R4, desc[UR50][R4.64] ;  /* 0x0000003204047981 */ /* 0x000ea4000c1e1900 */
[----:B--2---:R-:W-:Y:S01]  /*1330*/  R2UR UR4, R4 ;  /* 0x00000000040472ca */ /* 0x004fe200000e0000 */
[----:B------:R-:W-:-:S14]  /*1340*/  BRA `(.L_x_4267) ;  /* 0x0000000000347947 */ /* 0x000fdc0003800000 */
.L_x_4266:
        /* <DEDUP_REMOVED lines=13> */
.L_x_4267:
        /* <DEDUP_REMOVED lines=9> */
[----:B------:R-:W0:Y:S01]  /*14b0*/  LDC R0, c[0x0][0x448] ;  /* 0x00011200ff007b82 */ /* 0x000e220000000800 */
[----:B------:R-:W-:Y:S01]  /*14c0*/  UIADD3 UR4, UR45, 0x3f, URZ ;  /* 0x0000003f2d047890 */ /* 0x000fe2000fffe03f */
[----:B------:R-:W-:Y:S01]  /*14d0*/  CS2R R20, SRZ ;  /* 0x0000000000147805 */ /* 0x000fe2000001ff00 */
[----:B------:R-:W-:Y:S01]  /*14e0*/  UIADD3 UR49, UR49, 0x40, -UR52 ;  /* 0x0000004031317890 */ /* 0x000fe2000fffe834 */
        /* <DEDUP_REMOVED lines=20> */
[----:B0-----:R-:W-:Y:S01]  /*1630*/  ISETP.NE.AND P0, PT, R0, 0x1, PT ;  /* 0x000000010000780c */ /* 0x001fe20003f05270 */
[----:B------:R-:W-:Y:S01]  /*1640*/  IMAD.U32 R0, RZ, RZ, UR4 ;  /* 0x00000004ff007e24 */ /* 0x000fe2000f8e00ff */
        /* <DEDUP_REMOVED lines=11> */
[----:B------:R-:W0:Y:S01]  /*1700*/  @P0 LDC R3, c[0x0][0x44c] ;  /* 0x00011300ff030b82 */ /* 0x000e220000000800 */
[----:B------:R-:W-:Y:S02]  /*1710*/  CS2R R96, SRZ ;  /* 0x0000000000607805 */ /* 0x000fe4000001ff00 */
[----:B------:R-:W-:-:S02]  /*1720*/  CS2R R94, SRZ ;  /* 0x00000000005e7805 */ /* 0x000fc4000001ff00 */
[----:B------:R-:W-:Y:S02]  /*1730*/  CS2R R92, SRZ ;  /* 0x00000000005c7805 */ /* 0x000fe4000001ff00 */
[----:B------:R-:W-:Y:S02]  /*1740*/  CS2R R90, SRZ ;  /* 0x00000000005a7805 */ /* 0x000fe4000001ff00 */
[----:B------:R-:W-:Y:S02]  /*1750*/  CS2R R88, SRZ ;  /* 0x0000000000587805 */ /* 0x000fe4000001ff00 */
[----:B------:R-:W-:Y:S02]  /*1760*/  CS2R R86, SRZ ;  /* 0x0000000000567805 */ /* 0x000fe4000001ff00 */
[----:B------:R-:W-:Y:S01]  /*1770*/  CS2R R84, SRZ ;  /* 0x0000000000547805 */ /* 0x000fe2000001ff00 */
[----:B------:R-:W1:Y:S01]  /*1780*/  @P0 LDC R4, c[0x0][0x450] ;  /* 0x00011400ff040b82 */ /* 0x000e620000000800 */
        /* <DEDUP_REMOVED lines=15> */
[----:B0-----:R-:W-:Y:S01]  /*1880*/  @P0 IMAD.HI.U32 R3, R3, UR4, RZ ;  /* 0x0000000403030c27 */ /* 0x001fe2000f8e00ff */
[----:B------:R-:W-:Y:S02]  /*1890*/  CS2R R10, SRZ ;  /* 0x00000000000a7805 */ /* 0x000fe4000001ff00 */
[----:B------:R-:W-:Y:S02]  /*18a0*/  CS2R R8, SRZ ;  /* 0x0000000000087805 */ /* 0x000fe4000001ff00 */
[----:B------:R-:W-:Y:S02]  /*18b0*/  CS2R R164, SRZ ;  /* 0x0000000000a47805 */ /* 0x000fe4000001ff00 */
[----:B------:R-:W-:-:S02]  /*18c0*/  CS2R R38, SRZ ;  /* 0x0000000000267805 */ /* 0x000fc4000001ff00 */
[----:B------:R-:W-:Y:S02]  /*18d0*/  CS2R R166, SRZ ;  /* 0x0000000000a67805 */ /* 0x000fe4000001ff00 */
[----:B------:R-:W-:Y:S02]  /*18e0*/  CS2R R34, SRZ ;  /* 0x0000000000227805 */ /* 0x000fe4000001ff00 */
[----:B------:R-:W-:Y:S02]  /*18f0*/  CS2R R168, SRZ ;  /* 0x0000000000a87805 */ /* 0x000fe4000001ff00 */
[----:B-1----:R-:W-:Y:S01]  /*1900*/  @P0 SHF.R.U32.HI R0, RZ, R4, R3 ;  /* 0x00000004ff000219 */ /* 0x002fe20000011603 */
[----:B------:R-:W-:Y:S01]  /*1910*/  IMAD.MOV.U32 R3, RZ, RZ, RZ ;  /* 0x000000ffff037224 */ /* 0x000fe200078e00ff */
[----:B------:R-:W-:Y:S02]  /*1920*/  PLOP3.LUT P0, PT, PT, PT, PT, 0x80, 0x0 ;  /* 0x000000000000781c */ /* 0x000fe40003f0f070 */
[----:B------:R-:W-:-:S02]  /*1930*/  CS2R R30, SRZ ;  /* 0x00000000001e7805 */ /* 0x000fc4000001ff00 */
[----:B------:R-:W-:Y:S01]  /*1940*/  MOV R28, RZ ;  /* 0x000000ff001c7202 */ /* 0x000fe20000000f00 */
[----:B------:R-:W-:Y:S01]  /*1950*/  VIADD R0, R0, UR49 ;  /* 0x0000003100007c36 */ /* 0x000fe20008000000 */
[----:B------:R-:W-:Y:S02]  /*1960*/  CS2R R170, SRZ ;  /* 0x0000000000aa7805 */ /* 0x000fe4000001ff00 */
[----:B------:R-:W-:Y:S02]  /*1970*/  CS2R R26, SRZ ;  /* 0x00000000001a7805 */ /* 0x000fe4000001ff00 */
[----:B------:R-:W-:-:S04]  /*1980*/  SHF.R.S32.HI R5, RZ, 0x1f, R0 ;  /* 0x0000001fff057819 */ /* 0x000fc80000011400 */
[----:B------:R-:W-:-:S04]  /*1990*/  LEA.HI R5, R5, R0, RZ, 0x6 ;  /* 0x0000000005057211 */ /* 0x000fc800078f30ff */
        /* <DEDUP_REMOVED lines=18> */
.L_x_4270:
[----:B------:R-:W-:Y:S01]  /*1ac0*/  ULEA UR21, UR38, UR41, 0x3 ;  /* 0x0000002926157291 */ /* 0x000fe2000f8e183f */
[----:B------:R-:W-:-:S05]  /*1ad0*/  IMAD.U32 R3, RZ, RZ, UR37 ;  /* 0x00000025ff037e24 */ /* 0x000fca000f8e00ff */
[----:B------:R-:W-:-:S04]  /*1ae0*/  SHF.L.U32 R3, R3, 0x1f, RZ ;  /* 0x0000001f03037819 */ /* 0x000fc800000006ff */
[----:B------:R-:W0:Y:S02]  /*1af0*/  SYNCS.PHASECHK.TRANS64.TRYWAIT P1, [UR21+0x28c50], R3 ;  /* 0x028c5003ff0075a7 */ /* 0x000e240008020155 */
[----:B0-----:R-:W-:Y:S05]  /*1b00*/  @!P1 BRA `(.L_x_4271) ;  /* 0x0000010000089947 */ /* 0x001fea0003800000 */
.L_x_4413:
        /* <DEDUP_REMOVED lines=38> */
.L_x_4272:
[----:B------:R-:W-:Y:S01]  /*1d70*/  UIADD3 UR6, UR21, 0x28c60, URZ ;  /* 0x00028c6015067890 */ /* 0x000fe2000fffe03f */
[----:B------:R-:W-:-:S03]  /*1d80*/  ISETP.GE.AND P1, PT, R0, 0x2, PT ;  /* 0x000000020000780c */ /* 0x000fc60003f26270 */
[----:B------:R-:W-:-:S09]  /*1d90*/  UPRMT UR6, UR40, 0x654, UR6 ;  /* 0x0000065428067896 */ /* 0x000fd20008000006 */
[----:B------:R-:W-:Y:S01]  /*1da0*/  SYNCS.ARRIVE.TRANS64.RED.A1T0 RZ, [UR6], RZ ;  /* 0x000000ffffff79a7 */ /* 0x000fe20008100406 */
[----:B------:R-:W-:Y:S05]  /*1db0*/  @!P1 BRA `(.L_x_4273) ;  /* 0x0000000800dc9947 */ /* 0x000fea0003800000 */
[----:B------:R-:W-:-:S07]  /*1dc0*/  VIADD R0, R0, 0xfffffffe ;  /* 0xfffffffe00007836 */ /* 0x000fce0000000000 */
.L_x_4279:
        /* <DEDUP_REMOVED lines=143> */
.L_x_4274:
[----:B------:R-:W-:Y:S01]  /*26c0*/  ULEA UR21, UR38, UR41, 0x3 ;  /* 0x0000002926157291 */ /* 0x000fe2000f8e183f */
[----:B------:R-:W-:-:S05]  /*26d0*/  IMAD.U32 R3, RZ, RZ, UR37 ;  /* 0x00000025ff037e24 */ /* 0x000fca000f8e00ff */
[----:B------:R-:W-:-:S04]  /*26e0*/  SHF.L.U32 R3, R3, 0x1f, RZ ;  /* 0x0000001f03037819 */ /* 0x000fc800000006ff */
[----:B------:R0:W1:Y:S01]  /*26f0*/  SYNCS.PHASECHK.TRANS64.TRYWAIT P1, [UR21+0x28c50], R3 ;  /* 0x028c5003ff0075a7 */ /* 0x0000620008020155 */
[----:B------:R-:W-:Y:S05]  /*2700*/  @!P0 BRA `(.L_x_4275) ;  /* 0x0000000000048947 */ /* 0x000fea0003800000 */
[----:B------:R-:W-:Y:S01]  /*2710*/  BPT.TRAP 0x1 ;  /* 0x000000040000795c */ /* 0x000fe20000300000 */
.L_x_4275:
[----:B-1----:R-:W-:Y:S05]  /*2720*/  @P1 BRA `(.L_x_4276) ;  /* 0x0000000000081947 */ /* 0x002fea0003800000 */
[----:B------:R-:W1:Y:S02]  /*2730*/  SYNCS.PHASECHK.TRANS64.TRYWAIT P1, [UR21+0x28c50], R3 ;  /* 0x028c5003ff0075a7 */ /* 0x000e640008020155 */
[----:B-1----:R-:W-:Y:S05]  /*2740*/  @!P1 BRA `(.L_x_4277) ;  /* 0x000000f400109947 */ /* 0x002fea0003800000 */
.L_x_4276:
        /* <DEDUP_REMOVED lines=26> */
.L_x_4278:
[----:B------:R-:W-:-:S04]  /*28f0*/  UIADD3 UR6, UR21, 0x28c60, URZ ;  /* 0x00028c6015067890 */ /* 0x000fc8000fffe03f */
[----:B------:R-:W-:-:S09]  /*2900*/  UPRMT UR6, UR40, 0x654, UR6 ;  /* 0x0000065428067896 */ /* 0x000fd20008000006 */
[----:B------:R-:W-:Y:S01]  /*2910*/  SYNCS.ARRIVE.TRANS64.RED.A1T0 RZ, [UR6], RZ ;  /* 0x000000ffffff79a7 */ /* 0x000fe20008100406 */
[----:B------:R-:W-:Y:S05]  /*2920*/  @P2 BRA `(.L_x_4279) ;  /* 0xfffffff400282947 */ /* 0x000fea000383ffff */
.L_x_4273:
[----:B------:R-:W-:Y:S01]  /*2930*/  BAR.SYNC.DEFER_BLOCKING 0xe, 0x100 ;  /* 0x0384000000007b1d */ /* 0x000fe20000010000 */
[----:B01----:R-:W-:Y:S01]  /*2940*/  IMAD.U32 R3, RZ, RZ, UR38 ;  /* 0x00000026ff037e24 */ /* 0x003fe2000f8e00ff */
[----:B------:R-:W-:Y:S01]  /*2950*/  UIADD3 UR38, UR38, 0x1, URZ ;  /* 0x0000000126267890 */ /* 0x000fe2000fffe03f */
[----:B------:R-:W-:Y:S01]  /*2960*/  PLOP3.LUT P0, PT, PT, PT, PT, 0x8, 0x0 ;  /* 0x000000000000781c */ /* 0x000fe20003f0e170 */
[----:B------:R-:W-:Y:S02]  /*2970*/  IMAD.MOV.U32 R20, RZ, RZ, RZ ;  /* 0x000000ffff147224 */ /* 0x000fe400078e00ff */
        /* <DEDUP_REMOVED lines=139> */
.L_x_4268:
[----:B------:R-:W-:Y:S01]  /*3230*/  ULDC UR4, c[0x0][0x448] ;  /* 0x0001120000047ab9 */ /* 0x000fe20000000800 */
[----:B------:R-:W-:Y:S01]  /*3240*/  UIADD3 UR6, UR45, 0x3f, URZ ;  /* 0x0000003f2d067890 */ /* 0x000fe2000fffe03f */
[----:B------:R-:W-:Y:S01]  /*3250*/  PLOP3.LUT P0, PT, PT, PT, PT, 0x80, 0x0 ;  /* 0x000000000000781c */ /* 0x000fe20003f0f070 */
[----:B------:R-:W-:Y:S01]  /*3260*/  UISETP.NE.AND UP0, UPT, UR4, 0x1, UPT ;  /* 0x000000010400788c */ /* 0x000fe2000bf05270 */
[----:B------:R-:W-:Y:S01]  /*3270*/  MOV R3, RZ ;  /* 0x000000ff00037202 */ /* 0x000fe20000000f00 */
[----:B------:R-:W-:Y:S01]  /*3280*/  UIADD3 UR7, UR49, 0x40, -UR52 ;  /* 0x0000004031077890 */ /* 0x000fe2000fffe834 */
[----:B------:R-:W-:Y:S01]  /*3290*/  CS2R R20, SRZ ;  /* 0x0000000000147805 */ /* 0x000fe2000001ff00 */
[----:B------:R-:W-:Y:S01]  /*32a0*/  UP2UR UR53, UPR, URZ, 0x1 ;  /* 0x000000013f357883 */ /* 0x000fe20008000000 */
[----:B------:R-:W-:Y:S02]  /*32b0*/  CS2R R150, SRZ ;  /* 0x0000000000967805 */ /* 0x000fe4000001ff00 */
[----:B------:R-:W-:-:S02]  /*32c0*/  CS2R R148, SRZ ;  /* 0x0000000000947805 */ /* 0x000fc4000001ff00 */
[----:B------:R-:W-:Y:S02]  /*32d0*/  CS2R R146, SRZ ;  /* 0x0000000000927805 */ /* 0x000fe4000001ff00 */
[----:B------:R-:W-:Y:S02]  /*32e0*/  CS2R R144, SRZ ;  /* 0x0000000000907805 */ /* 0x000fe4000001ff00 */
[----:B------:R-:W-:Y:S02]  /*32f0*/  CS2R R142, SRZ ;  /* 0x00000000008e7805 */ /* 0x000fe4000001ff00 */
[----:B------:R-:W-:Y:S01]  /*3300*/  CS2R R140, SRZ ;  /* 0x00000000008c7805 */ /* 0x000fe2000001ff00 */
[----:B------:R-:W-:Y:S01]  /*3310*/  @UP0 ULDC UR4, c[0x0][0x44c] ;  /* 0x0001130000040ab9 */ /* 0x000fe20000000800 */
[----:B------:R-:W-:Y:S01]  /*3320*/  @UP0 ULDC UR8, c[0x0][0x450] ;  /* 0x0001140000080ab9 */ /* 0x000fe20000000800 */
[----:B------:R-:W-:Y:S01]  /*3330*/  UIMAD.WIDE.U32 UR4, UR6, UR4, URZ ;  /* 0x00000004060472a5 */ /* 0x000fe2000f8e003f */
[----:B------:R-:W-:-:S02]  /*3340*/  CS2R R138, SRZ ;  /* 0x00000000008a7805 */ /* 0x000fc4000001ff00 */
[----:B------:R-:W-:Y:S02]  /*3350*/  CS2R R136, SRZ ;  /* 0x0000000000887805 */ /* 0x000fe4000001ff00 */
[----:B------:R-:W-:Y:S01]  /*3360*/  CS2R R134, SRZ ;  /* 0x0000000000867805 */ /* 0x000fe2000001ff00 */
[----:B------:R-:W-:Y:S01]  /*3370*/  @UP0 USHF.R.U32.HI UR6, URZ, UR8, UR5 ;  /* 0x000000083f060299 */ /* 0x000fe20008011605 */
[----:B------:R-:W-:Y:S02]  /*3380*/  CS2R R132, SRZ ;  /* 0x0000000000847805 */ /* 0x000fe4000001ff00 */
[----:B------:R-:W-:Y:S02]  /*3390*/  CS2R R130, SRZ ;  /* 0x0000000000827805 */ /* 0x000fe4000001ff00 */
[----:B------:R-:W-:Y:S01]  /*33a0*/  CS2R R128, SRZ ;  /* 0x0000000000807805 */ /* 0x000fe2000001ff00 */
[----:B------:R-:W-:Y:S01]  /*33b0*/  UIADD3 UR6, UR7, UR6, URZ ;  /* 0x0000000607067290 */ /* 0x000fe2000fffe03f */
[----:B------:R-:W-:-:S02]  /*33c0*/  CS2R R162, SRZ ;  /* 0x0000000000a27805 */ /* 0x000fc4000001ff00 */
[----:B------:R-:W-:Y:S02]  /*33d0*/  CS2R R160, SRZ ;  /* 0x0000000000a07805 */ /* 0x000fe4000001ff00 */
[----:B------:R-:W-:Y:S01]  /*33e0*/  CS2R R124, SRZ ;  /* 0x00000000007c7805 */ /* 0x000fe2000001ff00 */
[----:B------:R-:W-:Y:S01]  /*33f0*/  USHF.R.S32.HI UR4, URZ, 0x1f, UR6 ;  /* 0x0000001f3f047899 */ /* 0x000fe20008011406 */
[----:B------:R-:W-:Y:S02]  /*3400*/  CS2R R158, SRZ ;  /* 0x00000000009e7805 */ /* 0x000fe4000001ff00 */
[----:B------:R-:W-:Y:S02]  /*3410*/  CS2R R120, SRZ ;  /* 0x0000000000787805 */ /* 0x000fe4000001ff00 */
[----:B------:R-:W-:Y:S01]  /*3420*/  CS2R R156, SRZ ;  /* 0x00000000009c7805 */ /* 0x000fe2000001ff00 */
[----:B------:R-:W-:Y:S01]  /*3430*/  ULEA.HI UR4, UR4, UR6, URZ, 0x6 ;  /* 0x0000000604047291 */ /* 0x000fe2000f8f303f */
[----:B------:R-:W-:-:S02]  /*3440*/  CS2R R116, SRZ ;  /* 0x0000000000747805 */ /* 0x000fc4000001ff00 */
[----:B------:R-:W-:Y:S02]  /*3450*/  CS2R R154, SRZ ;  /* 0x00000000009a7805 */ /* 0x000fe4000001ff00 */
[----:B------:R-:W-:Y:S01]  /*3460*/  CS2R R112, SRZ ;  /* 0x0000000000707805 */ /* 0x000fe2000001ff00 */
[----:B------:R-:W-:Y:S01]  /*3470*/  USHF.R.S32.HI UR4, URZ, 0x6, UR4 ;  /* 0x000000063f047899 */ /* 0x000fe20008011404 */
[----:B------:R-:W-:Y:S02]  /*3480*/  CS2R R152, SRZ ;  /* 0x0000000000987805 */ /* 0x000fe4000001ff00 */
[----:B------:R-:W-:Y:S02]  /*3490*/  CS2R R58, SRZ ;  /* 0x00000000003a7805 */ /* 0x000fe4000001ff00 */
[----:B------:R-:W-:Y:S01]  /*34a0*/  CS2R R108, SRZ ;  /* 0x00000000006c7805 */ /* 0x000fe2000001ff00 */
[----:B------:R-:W-:Y:S01]  /*34b0*/  UISETP.LT.AND UP0, UPT, UR54, UR4, UPT ;  /* 0x000000043600728c */ /* 0x000fe2000bf01270 */
[----:B------:R-:W-:-:S02]  /*34c0*/  CS2R R56, SRZ ;  /* 0x0000000000387805 */ /* 0x000fc4000001ff00 */
[----:B------:R-:W-:Y:S02]  /*34d0*/  CS2R R54, SRZ ;  /* 0x0000000000367805 */ /* 0x000fe4000001ff00 */
[----:B------:R-:W-:Y:S01]  /*34e0*/  CS2R R104, SRZ ;  /* 0x0000000000687805 */ /* 0x000fe2000001ff00 */
[----:B------:R-:W-:Y:S01]  /*34f0*/  USEL UR54, UR54, UR4, UP0 ;  /* 0x0000000436367287 */ /* 0x000fe20008000000 */
[----:B------:R-:W-:Y:S02]  /*3500*/  CS2R R50, SRZ ;  /* 0x0000000000327805 */ /* 0x000fe4000001ff00 */
[----:B------:R-:W-:Y:S02]  /*3510*/  CS2R R46, SRZ ;  /* 0x00000000002e7805 */ /* 0x000fe4000001ff00 */
[----:B------:R-:W-:Y:S01]  /*3520*/  CS2R R100, SRZ ;  /* 0x0000000000647805 */ /* 0x000fe2000001ff00 */
[----:B------:R-:W-:Y:S01]  /*3530*/  UISETP.GE.AND UP0, UPT, UR54, 0x1, UPT ;  /* 0x000000013600788c */ /* 0x000fe2000bf06270 */
[----:B------:R-:W-:-:S02]  /*3540*/  CS2R R42, SRZ ;  /* 0x00000000002a7805 */ /* 0x000fc4000001ff00 */
[----:B------:R-:W-:Y:S02]  /*3550*/  CS2R R96, SRZ ;  /* 0x0000000000607805 */ /* 0x000fe4000001ff00 */
[----:B------:R-:W-:Y:S02]  /*3560*/  CS2R R94, SRZ ;  /* 0x00000000005e7805 */ /* 0x000fe4000001ff00 */
[----:B------:R-:W-:Y:S02]  /*3570*/  CS2R R92, SRZ ;  /* 0x00000000005c7805 */ /* 0x000fe4000001ff00 */
[----:B------:R-:W-:Y:S02]  /*3580*/  CS2R R90, SRZ ;  /* 0x00000000005a7805 */ /* 0x000fe4000001ff00 */
[----:B------:R-:W-:Y:S02]  /*3590*/  PLOP3.LUT P1, PT, PT, PT, UP0, 0x80, 0x0 ;  /* 0x000000000000781c */ /* 0x000fe40003f2f008 */
        /* <DEDUP_REMOVED lines=60> */
.L_x_4280:
[----:B------:R-:W-:Y:S01]  /*3960*/  ULEA.HI UR4, UR36, UR36, URZ, 0x1 ;  /* 0x0000002424047291 */ /* 0x000fe2000f8f083f */
[----:B------:R-:W-:-:S03]  /*3970*/  IMAD.U32 R3, RZ, RZ, UR46 ;  /* 0x0000002eff037e24 */ /* 0x000fc6000f8e00ff */
[----:B------:R-:W-:Y:S02]  /*3980*/  ULOP3.LUT UR4, UR4, 0xfffffffe, URZ, 0xc0, !UPT ;  /* 0xfffffffe04047892 */ /* 0x000fe4000f8ec03f */
[----:B------:R-:W-:Y:S02]  /*3990*/  ISETP.NE.AND P0, PT, R3, 0x3, PT ;  /* 0x000000030300780c */ /* 0x000fe40003f05270 */
[----:B------:R-:W-:-:S06]  /*39a0*/  UIADD3 UR4, UR36, -UR4, URZ ;  /* 0x8000000424047290 */ /* 0x000fcc000fffe03f */
[----:B------:R-:W-:-:S04]  /*39b0*/  MOV R0, UR4 ;  /* 0x0000000400007c02 */ /* 0x000fc80008000f00 */
[----:B------:R-:W-:-:S04]  /*39c0*/  SHF.L.U32 R0, R0, 0x1f, RZ ;  /* 0x0000001f00007819 */ /* 0x000fc800000006ff */
[----:B------:R-:W0:Y:S02]  /*39d0*/  SYNCS.PHASECHK.TRANS64.TRYWAIT P1, [UR41+0x28c00], R0 ;  /* 0x028c0000ff0075a7 */ /* 0x000e240008020169 */
[----:B0-----:R-:W-:Y:S05]  /*39e0*/  @!P1 BRA `(.L_x_4281) ;  /* 0x000000e000809947 */ /* 0x001fea0003800000 */
.L_x_4414:
[----:B------:R-:W-:Y:S05]  /*39f0*/  @!P0 BRA `(.L_x_4282) ;  /* 0x0000000000048947 */ /* 0x000fea0003800000 */
[----:B------:R-:W-:Y:S01]  /*3a00*/  BPT.TRAP 0x1 ;  /* 0x000000040000795c */ /* 0x000fe20000300000 */
.L_x_4282:
[----:B------:R-:W-:Y:S02]  /*3a10*/  IMAD.U32 R7, RZ, RZ, UR38 ;  /* 0x00000026ff077e24 */ /* 0x000fe4000f8e00ff */
[----:B------:R-:W-:-:S03]  /*3a20*/  IMAD.U32 R8, RZ, RZ, UR37 ;  /* 0x00000025ff087e24 */ /* 0x000fc6000f8e00ff */
[----:B------:R-:W-:Y:S02]  /*3a30*/  LEA R7, R7, UR41, 0x3 ;  /* 0x0000002907077c11 */ /* 0x000fe4000f8e18ff */
[----:B------:R-:W-:-:S04]  /*3a40*/  SHF.L.U32 R8, R8, 0x1f, RZ ;  /* 0x0000001f08087819 */ /* 0x000fc800000006ff */
[----:B------:R1:W2:Y:S01]  /*3a50*/  SYNCS.PHASECHK.TRANS64.TRYWAIT P1, [R7+URZ+0x28c30], R8 ;  /* 0x028c3008070075a7 */ /* 0x0002a2000802017f */
[----:B------:R-:W-:Y:S05]  /*3a60*/  @!P0 BRA `(.L_x_4283) ;  /* 0x0000000000048947 */ /* 0x000fea0003800000 */
[----:B------:R-:W-:Y:S01]  /*3a70*/  BPT.TRAP 0x1 ;  /* 0x000000040000795c */ /* 0x000fe20000300000 */
.L_x_4283:
[----:B--2---:R-:W-:Y:S05]  /*3a80*/  @P1 BRA `(.L_x_4284) ;  /* 0x0000000000081947 */ /* 0x004fea0003800000 */
[----:B------:R-:W2:Y:S02]  /*3a90*/  SYNCS.PHASECHK.TRANS64.TRYWAIT P1, [R7+URZ+0x28c30], R8 ;  /* 0x028c3008070075a7 */ /* 0x000ea4000802017f */
[----:B--2---:R-:W-:Y:S05]  /*3aa0*/  @!P1 BRA `(.L_x_4285) ;  /* 0x000000e000689947 */ /* 0x004fea0003800000 */
.L_x_4284:
        /* <DEDUP_REMOVED lines=40> */
.L_x_4286:
[----:B------:R-:W-:Y:S01]  /*3d30*/  UISETP.NE.AND UP0, UPT, UR53, URZ, UPT ;  /* 0x0000003f3500728c */ /* 0x000fe2000bf05270 */
[----:B------:R-:W-:Y:S01]  /*3d40*/  VIADD R3, R185, UR45 ;  /* 0x0000002db9037c36 */ /* 0x000fe20008000000 */
[----:B------:R-:W-:-:S04]  /*3d50*/  ULDC UR10, c[0x0][0x988] ;  /* 0x00026200000a7ab9 */ /* 0x000fc80000000800 */
        /* <DEDUP_REMOVED lines=8> */
[----:B------:R-:W0:Y:S02]  /*3de0*/  SHFL.IDX PT, R6, R3, 0x1, 0x1c1f ;  /* 0x003c1f0003067f89 */ /* 0x000e2400000e0000 */
[----:B------:R-:W-:Y:S02]  /*3df0*/  UIADD3 UR7, UR49, 0x1, UR6 ;  /* 0x0000000131077890 */ /* 0x000fe4000fffe006 */
[----:B------:R-:W-:Y:S01]  /*3e00*/  IMAD.U32 R5, RZ, RZ, UR6 ;  /* 0x00000006ff057e24 */ /* 0x000fe2000f8e00ff */
[----:B------:R-:W3:Y:S01]  /*3e10*/  SHFL.IDX PT, R3, R3, RZ, 0x1c1f ;  /* 0x001c1fff03037589 */ /* 0x000ee200000e0000 */
[----:B------:R-:W-:-:S02]  /*3e20*/  R2UR UR6, R7 ;  /* 0x00000000070672ca */ /* 0x000fc400000e0000 */
[----:B------:R-:W-:Y:S01]  /*3e30*/  IMAD.U32 R9, RZ, RZ, UR7 ;  /* 0x00000007ff097e24 */ /* 0x000fe2000f8e00ff */
[----:B------:R-:W-:-:S04]  /*3e40*/  IADD3 R4, -R2, UR49, R5 ;  /* 0x0000003102047c10 */ /* 0x000fc8000fffe105 */
[----:B------:R-:W-:-:S06]  /*3e50*/  IADD3 R5, R9, -UR52, -R2 ;  /* 0x8000003409057c10 */ /* 0x000fcc000fffe802 */
[----:B------:R-:W-:-:S04]  /*3e60*/  UIADD3 UR6, UR6, 0x28c40, URZ ;  /* 0x00028c4006067890 */ /* 0x000fc8000fffe03f */
[----:B------:R-:W-:Y:S01]  /*3e70*/  UPRMT UR6, UR40, 0x654, UR6 ;  /* 0x0000065428067896 */ /* 0x000fe20008000006 */
[----:B0-----:R-:W-:-:S04]  /*3e80*/  VIADDMNMX R6, R6, R5, R4, PT ;  /* 0x0000000506067246 */ /* 0x001fc80003800104 */
[C---:B------:R-:W-:Y:S02]  /*3e90*/  ISETP.GT.AND P1, PT, R6.reuse, RZ, PT ;  /* 0x000000ff0600720c */ /* 0x040fe40003f24270 */
[C---:B------:R-:W-:Y:S02]  /*3ea0*/  ISETP.GT.AND P2, PT, R6.reuse, 0x1, PT ;  /* 0x000000010600780c */ /* 0x040fe40003f44270 */
[----:B------:R-:W-:Y:S01]  /*3eb0*/  ISETP.GT.AND P3, PT, R6, 0x8, PT ;  /* 0x000000080600780c */ /* 0x000fe20003f64270 */
[----:B------:R-:W-:Y:S01]  /*3ec0*/  SYNCS.ARRIVE.TRANS64.RED.A1T0 RZ, [UR6], RZ ;  /* 0x000000ffffff79a7 */ /* 0x000fe20008100406 */
[----:B------:R-:W-:Y:S02]  /*3ed0*/  FSEL R26, R26, -INF , P1 ;  /* 0xff8000001a1a7808 */ /* 0x000fe40000800000 */
[----:B------:R-:W-:Y:S01]  /*3ee0*/  FSEL R27, R27, -INF , P2 ;  /* 0xff8000001b1b7808 */ /* 0x000fe20001000000 */
[----:B------:R-:W-:Y:S01]  /*3ef0*/  BAR.SYNC.DEFER_BLOCKING 0xf, 0x100 ;  /* 0x03c4000000007b1d */ /* 0x000fe20000010000 */
        /* <DEDUP_REMOVED lines=220> */
.L_x_4287:
[----:B------:R0:W3:Y:S01]  /*4cc0*/  SYNCS.PHASECHK.TRANS64.TRYWAIT P1, [R7+URZ+0x28c50], R8 ;  /* 0x028c5008070075a7 */ /* 0x0000e2000802017f */
[----:B------:R-:W-:Y:S05]  /*4cd0*/  @!P0 BRA `(.L_x_4288) ;  /* 0x0000000000048947 */ /* 0x000fea0003800000 */
[----:B------:R-:W-:Y:S01]  /*4ce0*/  BPT.TRAP 0x1 ;  /* 0x000000040000795c */ /* 0x000fe20000300000 */
.L_x_4288:
[----:B---3--:R-:W-:Y:S05]  /*4cf0*/  @P1 BRA `(.L_x_4289) ;  /* 0x0000000000081947 */ /* 0x008fea0003800000 */
[----:B------:R-:W3:Y:S02]  /*4d00*/  SYNCS.PHASECHK.TRANS64.TRYWAIT P1, [R7+URZ+0x28c50], R8 ;  /* 0x028c5008070075a7 */ /* 0x000ee4000802017f */
[----:B---3--:R-:W-:Y:S05]  /*4d10*/  @!P1 BRA `(.L_x_4290) ;  /* 0x000000cc00e09947 */ /* 0x008fea0003800000 */
.L_x_4289:
        /* <DEDUP_REMOVED lines=34> */
.L_x_4291:
[----:B------:R-:W-:Y:S01]  /*4f40*/  UISETP.NE.AND UP0, UPT, UR53, URZ, UPT ;  /* 0x0000003f3500728c */ /* 0x000fe2000bf05270 */
[----:B------:R-:W-:Y:S01]  /*4f50*/  R2UR UR14, R7 ;  /* 0x00000000070e72ca */ /* 0x000fe200000e0000 */
[----:B------:R-:W-:Y:S01]  /*4f60*/  UMOV UR11, UR45 ;  /* 0x0000002d000b7c82 */ /* 0x000fe20008000000 */
[----:B------:R-:W-:-:S08]  /*4f70*/  UIADD3 UR21, UR54, -0x2, URZ ;  /* 0xfffffffe36157890 */ /* 0x000fd0000fffe03f */
[----:B------:R-:W-:Y:S01]  /*4f80*/  @UP0 ULDC UR6, c[0x0][0x44c] ;  /* 0x0001130000060ab9 */ /* 0x000fe20000000800 */
[----:B------:R-:W-:Y:S01]  /*4f90*/  @UP0 ULDC UR15, c[0x0][0x450] ;  /* 0x00011400000f0ab9 */ /* 0x000fe20000000800 */
[----:B------:R-:W-:Y:S02]  /*4fa0*/  UIMAD.WIDE.U32 UR6, UR45, UR6, URZ ;  /* 0x000000062d0672a5 */ /* 0x000fe4000f8e003f */
[----:B------:R-:W-:Y:S02]  /*4fb0*/  UIADD3 UR6, UR14, 0x28c60, URZ ;  /* 0x00028c600e067890 */ /* 0x000fe4000fffe03f */
[----:B------:R-:W-:Y:S02]  /*4fc0*/  @UP0 USHF.R.U32.HI UR11, URZ, UR15, UR7 ;  /* 0x0000000f3f0b0299 */ /* 0x000fe40008011607 */
[----:B------:R-:W-:Y:S02]  /*4fd0*/  UPRMT UR6, UR40, 0x654, UR6 ;  /* 0x0000065428067896 */ /* 0x000fe40008000006 */
[----:B------:R-:W-:-:S04]  /*4fe0*/  UIADD3 UR7, UR11, UR49, -UR52 ;  /* 0x000000310b077290 */ /* 0x000fc8000fffe834 */
        /* <DEDUP_REMOVED lines=9> */
[----:B0123--:R-:W-:Y:S01]  /*5080*/  IMAD.MOV.U32 R8, RZ, RZ, R5 ;  /* 0x000000ffff087224 */ /* 0x00ffe200078e0005 */
[----:B------:R-:W-:Y:S01]  /*5090*/  UMOV UR24, UR38 ;  /* 0x0000002600187c82 */ /* 0x000fe20008000000 */
[----:B------:R-:W-:Y:S01]  /*50a0*/  IMAD.MOV.U32 R9, RZ, RZ, R6 ;  /* 0x000000ffff097224 */ /* 0x000fe200078e0006 */
[----:B------:R-:W-:-:S06]  /*50b0*/  ULDC UR22, c[0x0][0x988] ;  /* 0x0002620000167ab9 */ /* 0x000fcc0000000800 */
.L_x_4303:
[----:B------:R-:W-:-:S04]  /*50c0*/  UIADD3 UR38, UR24, 0x1, URZ ;  /* 0x0000000118267890 */ /* 0x000fc8000fffe03f */
[----:B------:R-:W-:-:S04]  /*50d0*/  UISETP.NE.AND UP0, UPT, UR38, 0x2, UPT ;  /* 0x000000022600788c */ /* 0x000fc8000bf05270 */
[----:B------:R-:W-:Y:S02]  /*50e0*/  USEL UR6, URZ, 0x1, UP0 ;  /* 0x000000013f067887 */ /* 0x000fe40008000000 */
[----:B------:R-:W-:Y:S02]  /*50f0*/  USEL UR38, UR38, URZ, UP0 ;  /* 0x0000003f26267287 */ /* 0x000fe40008000000 */
[----:B------:R-:W-:Y:S01]  /*5100*/  ULOP3.LUT UR37, UR37, UR6, URZ, 0x3c, !UPT ;  /* 0x0000000625257292 */ /* 0x000fe2000f8e3c3f */
[----:B0-----:R-:W-:Y:S11]  /*5110*/  @!P0 BRA `(.L_x_4293) ;  /* 0x0000000000048947 */ /* 0x001ff60003800000 */
[----:B------:R-:W-:Y:S01]  /*5120*/  BPT.TRAP 0x1 ;  /* 0x000000040000795c */ /* 0x000fe20000300000 */
.L_x_4293:
[----:B------:R-:W-:Y:S01]  /*5130*/  ULEA UR23, UR38, UR41, 0x3 ;  /* 0x0000002926177291 */ /* 0x000fe2000f8e183f */
[----:B------:R-:W-:-:S05]  /*5140*/  IMAD.U32 R7, RZ, RZ, UR37 ;  /* 0x00000025ff077e24 */ /* 0x000fca000f8e00ff */
[----:B------:R-:W-:-:S04]  /*5150*/  SHF.L.U32 R7, R7, 0x1f, RZ ;  /* 0x0000001f07077819 */ /* 0x000fc800000006ff */
[----:B------:R0:W1:Y:S01]  /*5160*/  SYNCS.PHASECHK.TRANS64.TRYWAIT P1, [UR23+0x28c30], R7 ;  /* 0x028c3007ff0075a7 */ /* 0x0000620008020157 */
[----:B------:R-:W-:Y:S05]  /*5170*/  @!P0 BRA `(.L_x_4294) ;  /* 0x0000000000048947 */ /* 0x000fea0003800000 */
[----:B------:R-:W-:Y:S01]  /*5180*/  BPT.TRAP 0x1 ;  /* 0x000000040000795c */ /* 0x000fe20000300000 */
.L_x_4294:
[----:B-1----:R-:W-:Y:S05]  /*5190*/  @P1 BRA `(.L_x_4295) ;  /* 0x0000000000081947 */ /* 0x002fea0003800000 */
[----:B------:R-:W1:Y:S02]  /*51a0*/  SYNCS.PHASECHK.TRANS64.TRYWAIT P1, [UR23+0x28c30], R7 ;  /* 0x028c3007ff0075a7 */ /* 0x000e640008020157 */
[----:B-1----:R-:W-:Y:S05]  /*51b0*/  @!P1 BRA `(.L_x_4296) ;  /* 0x000000c800cc9947 */ /* 0x002fea0003800000 */
.L_x_4295:
        /* <DEDUP_REMOVED lines=23> */
.L_x_4297:
[----:B------:R-:W-:Y:S01]  /*5330*/  UISETP.NE.AND UP0, UPT, UR53, URZ, UPT ;  /* 0x0000003f3500728c */ /* 0x000fe2000bf05270 */
[----:B-1----:R-:W-:Y:S01]  /*5340*/  IADD3 R6, R185, UR45, RZ ;  /* 0x0000002db9067c10 */ /* 0x002fe2000fffe0ff */
[----:B------:R-:W-:-:S04]  /*5350*/  UMOV UR10, UR22 ;  /* 0x00000016000a7c82 */ /* 0x000fc80008000000 */
[----:B------:R-:W-:Y:S02]  /*5360*/  PLOP3.LUT P1, PT, PT, PT, UP0, 0x80, 0x0 ;  /* 0x000000000000781c */ /* 0x000fe40003f2f008 */
[----:B------:R-:W-:-:S03]  /*5370*/  PLOP3.LUT P2, PT, PT, PT, UP0, 0x80, 0x0 ;  /* 0x000000000000781c */ /* 0x000fc60003f4f008 */
[----:B------:R-:W-:-:S08]  /*5380*/  @UP0 ULDC UR6, c[0x0][0x44c] ;  /* 0x0001130000060ab9 */ /* 0x000fd00000000800 */
[----:B------:R-:W-:Y:S01]  /*5390*/  @P1 IMAD.HI.U32 R5, R6, UR6, RZ ;  /* 0x0000000606051c27 */ /* 0x000fe2000f8e00ff */
[----:B------:R-:W-:-:S04]  /*53a0*/  @UP0 ULDC UR6, c[0x0][0x450] ;  /* 0x0001140000060ab9 */ /* 0x000fc80000000800 */
[----:B------:R-:W-:Y:S01]  /*53b0*/  @P2 SHF.R.U32.HI R6, RZ, UR6, R5 ;  /* 0x00000006ff062c19 */ /* 0x000fe20008011605 */
[----:B------:R-:W-:Y:S01]  /*53c0*/  UMOV UR6, 0xffffffc0 ;  /* 0xffffffc000067882 */ /* 0x000fe20000000000 */
[----:B------:R-:W-:Y:S01]  /*53d0*/  IMAD.U32 R5, RZ, RZ, UR49 ;  /* 0x00000031ff057e24 */ /* 0x000fe2000f8e00ff */
[----:B------:R-:W-:Y:S02]  /*53e0*/  UIMAD UR6, UR21, UR6, 0x1 ;  /* 0x00000001150674a4 */ /* 0x000fe4000f8e0206 */
[----:B------:R-:W1:Y:S04]  /*53f0*/  SHFL.IDX PT, R10, R6, 0x1, 0x1c1f ;  /* 0x003c1f00060a7f89 */ /* 0x000e6800000e0000 */
[----:B------:R-:W-:Y:S01]  /*5400*/  IADD3 R5, R5, UR6, -R2 ;  /* 0x0000000605057c10 */ /* 0x000fe2000fffe802 */
[----:B------:R-:W2:Y:S01]  /*5410*/  SHFL.IDX PT, R6, R6, RZ, 0x1c1f ;  /* 0x001c1fff06067589 */ /* 0x000ea200000e0000 */
[----:B------:R-:W-:-:S03]  /*5420*/  UIADD3 UR6, UR23, 0x28c40, URZ ;  /* 0x00028c4017067890 */ /* 0x000fc6000fffe03f */
[----:B------:R-:W-:Y:S01]  /*5430*/  VIADD R5, R5, -UR52 ;  /* 0x8000003405057c36 */ /* 0x000fe20008000000 */
[----:B------:R-:W-:-:S09]  /*5440*/  UPRMT UR6, UR40, 0x654, UR6 ;  /* 0x0000065428067896 */ /* 0x000fd20008000006 */
[----:B------:R-:W-:Y:S01]  /*5450*/  SYNCS.ARRIVE.TRANS64.RED.A1T0 RZ, [UR6], RZ ;  /* 0x000000ffffff79a7 */ /* 0x000fe20008100406 */
[----:B-1----:R-:W-:-:S05]  /*5460*/  IMAD.IADD R10, R5, 0x1, R10 ;  /* 0x00000001050a7824 */ /* 0x002fca00078e020a */
[C---:B------:R-:W-:Y:S01]  /*5470*/  ISETP.GT.AND P1, PT, R10.reuse, RZ, PT ;  /* 0x000000ff0a00720c */ /* 0x040fe20003f24270 */
[----:B--2---:R-:W-:Y:S01]  /*5480*/  IMAD.IADD R14, R5, 0x1, R6 ;  /* 0x00000001050e7824 */ /* 0x004fe200078e0206 */
        /* <DEDUP_REMOVED lines=46> */
[----:B------:R-:W-:-:S02]  /*5770*/  ISETP.GT.AND P1, PT, R14, RZ, PT ;  /* 0x000000ff0e00720c */ /* 0x000fc40003f24270 */
[----:B------:R-:W-:Y:S02]  /*5780*/  FMNMX.FTZ R10, R183, R10, !PT ;  /* 0x0000000ab70a7209 */ /* 0x000fe40007810000 */
[----:B------:R-:W-:Y:S02]  /*5790*/  ISETP.GT.AND P2, PT, R14, 0x1, PT ;  /* 0x000000010e00780c */ /* 0x000fe40003f44270 */
[----:B------:R-:W-:Y:S01]  /*57a0*/  FSEL R152, R152, -INF , P1 ;  /* 0xff80000098987808 */ /* 0x000fe20000800000 */
[----:B------:R-:W1:Y:S01]  /*57b0*/  SHFL.BFLY PT, R13, R10, 0x2, 0x1f ;  /* 0x0c401f000a0d7f89 */ /* 0x000e6200000e0000 */
[----:B------:R-:W-:Y:S02]  /*57c0*/  ISETP.GT.AND P1, PT, R14, 0x8, PT ;  /* 0x000000080e00780c */ /* 0x000fe40003f24270 */
[----:B------:R-:W-:Y:S02]  /*57d0*/  FSEL R153, R153, -INF , P2 ;  /* 0xff80000099997808 */ /* 0x000fe40001000000 */
[----:B------:R-:W-:-:S02]  /*57e0*/  FMNMX.FTZ R6, R152, R9, !PT ;  /* 0x0000000998067209 */ /* 0x000fc40007810000 */
[----:B------:R-:W-:Y:S02]  /*57f0*/  ISETP.GT.AND P2, PT, R14, 0x9, PT ;  /* 0x000000090e00780c */ /* 0x000fe40003f44270 */
[----:B------:R-:W-:Y:S02]  /*5800*/  FSEL R156, R156, -INF , P1 ;  /* 0xff8000009c9c7808 */ /* 0x000fe40000800000 */
[----:B------:R-:W-:Y:S02]  /*5810*/  FMNMX.FTZ R5, R153, R6, !PT ;  /* 0x0000000699057209 */ /* 0x000fe40007810000 */
[----:B------:R-:W-:Y:S02]  /*5820*/  ISETP.GT.AND P1, PT, R14, 0x10, PT ;  /* 0x000000100e00780c */ /* 0x000fe40003f24270 */
[----:B------:R-:W-:Y:S02]  /*5830*/  FMNMX.FTZ R5, R156, R5, !PT ;  /* 0x000000059c057209 */ /* 0x000fe40007810000 */
[----:B------:R-:W-:-:S02]  /*5840*/  FSEL R160, R160, -INF , P1 ;  /* 0xff800000a0a07808 */ /* 0x000fc40000800000 */
[C---:B------:R-:W-:Y:S02]  /*5850*/  ISETP.GT.AND P1, PT, R14.reuse, 0x18, PT ;  /* 0x000000180e00780c */ /* 0x040fe40003f24270 */
[----:B------:R-:W-:Y:S02]  /*5860*/  ISETP.GT.AND P3, PT, R14, 0x38, PT ;  /* 0x000000380e00780c */ /* 0x000fe40003f64270 */
[----:B------:R-:W-:Y:S02]  /*5870*/  FSEL R164, R164, -INF , P1 ;  /* 0xff800000a4a47808 */ /* 0x000fe40000800000 */
        /* <DEDUP_REMOVED lines=18> */
[----:B-1----:R-:W-:Y:S02]  /*59a0*/  FMNMX.FTZ R5, R15, R20, !PT ;  /* 0x000000140f057209 */ /* 0x002fe40007810000 */
[----:B------:R-:W-:Y:S02]  /*59b0*/  ISETP.GT.AND P2, PT, R14, 0x29, PT ;  /* 0x000000290e00780c */ /* 0x000fe40003f44270 */
[----:B------:R-:W-:Y:S01]  /*59c0*/  FSEL R172, R172, -INF , P1 ;  /* 0xff800000acac7808 */ /* 0x000fe20000800000 */
[----:B------:R-:W-:Y:S01]  /*59d0*/  FMUL.FTZ R20, R5, UR10 ;  /* 0x0000000a05147c20 */ /* 0x000fe20008410000 */
[----:B------:R-:W-:Y:S02]  /*59e0*/  FMNMX.FTZ R15, R169, R6, !PT ;  /* 0x00000006a90f7209 */ /* 0x000fe40007810000 */
[----:B------:R-:W-:-:S02]  /*59f0*/  ISETP.GT.AND P1, PT, R14, 0x30, PT ;  /* 0x000000300e00780c */ /* 0x000fc40003f24270 */
[----:B------:R-:W-:Y:S02]  /*5a00*/  FSEL R173, R173, -INF , P2 ;  /* 0xff800000adad7808 */ /* 0x000fe40001000000 */
[----:B------:R-:W-:Y:S02]  /*5a10*/  FMNMX.FTZ R6, R172, R15, !PT ;  /* 0x0000000fac067209 */ /* 0x000fe40007810000 */
[----:B------:R-:W-:Y:S02]  /*5a20*/  ISETP.GT.AND P2, PT, R14, 0x31, PT ;  /* 0x000000310e00780c */ /* 0x000fe40003f44270 */
[----:B------:R-:W-:Y:S02]  /*5a30*/  FSEL R176, R176, -INF , P1 ;  /* 0xff800000b0b07808 */ /* 0x000fe40000800000 */
[----:B------:R-:W-:Y:S02]  /*5a40*/  FMNMX.FTZ R15, R173, R6, !PT ;  /* 0x00000006ad0f7209 */ /* 0x000fe40007810000 */
[----:B------:R-:W-:-:S02]  /*5a50*/  FSEL R177, R177, -INF , P2 ;  /* 0xff800000b1b17808 */ /* 0x000fc40001000000 */
[----:B------:R-:W-:Y:S02]  /*5a60*/  FMNMX.FTZ R6, R176, R15, !PT ;  /* 0x0000000fb0067209 */ /* 0x000fe40007810000 */
[----:B------:R-:W-:Y:S02]  /*5a70*/  ISETP.GT.AND P1, PT, R14, 0x39, PT ;  /* 0x000000390e00780c */ /* 0x000fe40003f24270 */
[----:B------:R-:W-:Y:S02]  /*5a80*/  FSEL R180, R180, -INF , P3 ;  /* 0xff800000b4b47808 */ /* 0x000fe40001800000 */
[----:B------:R-:W-:Y:S02]  /*5a90*/  FMNMX.FTZ R15, R177, R6, !PT ;  /* 0x00000006b10f7209 */ /* 0x000fe40007810000 */
[----:B------:R-:W-:Y:S02]  /*5aa0*/  FSEL R181, R181, -INF , P1 ;  /* 0xff800000b5b57808 */ /* 0x000fe40000800000 */
[----:B------:R-:W-:-:S02]  /*5ab0*/  FMNMX.FTZ R6, R180, R15, !PT ;  /* 0x0000000fb4067209 */ /* 0x000fc40007810000 */
        /* <DEDUP_REMOVED lines=272> */
.L_x_4298:
[----:B------:R0:W1:Y:S01]  /*6bc0*/  SYNCS.PHASECHK.TRANS64.TRYWAIT P1, [UR23+0x28c50], R7 ;  /* 0x028c5007ff0075a7 */ /* 0x0000620008020157 */
[----:B------:R-:W-:Y:S05]  /*6bd0*/  @!P0 BRA `(.L_x_4299) ;  /* 0x0000000000048947 */ /* 0x000fea0003800000 */
[----:B------:R-:W-:Y:S01]  /*6be0*/  BPT.TRAP 0x1 ;  /* 0x000000040000795c */ /* 0x000fe20000300000 */
.L_x_4299:
[----:B-1----:R-:W-:Y:S05]  /*6bf0*/  @P1 BRA `(.L_x_4300) ;  /* 0x0000000000081947 */ /* 0x002fea0003800000 */
[----:B------:R-:W1:Y:S02]  /*6c00*/  SYNCS.PHASECHK.TRANS64.TRYWAIT P1, [UR23+0x28c50], R7 ;  /* 0x028c5007ff0075a7 */ /* 0x000e640008020157 */
[----:B-1----:R-:W-:Y:S05]  /*6c10*/  @!P1 BRA `(.L_x_4301) ;  /* 0x000000b0004c9947 */ /* 0x002fea0003800000 */
.L_x_4300:
        /* <DEDUP_REMOVED lines=34> */
.L_x_4302:
[----:B------:R-:W-:Y:S01]  /*6e40*/  UISETP.GT.AND UP0, UPT, UR21, UR20, UPT ;  /* 0x000000141500728c */ /* 0x000fe2000bf04270 */
[----:B-1----:R-:W-:Y:S01]  /*6e50*/  IMAD.MOV.U32 R8, RZ, RZ, R5 ;  /* 0x000000ffff087224 */ /* 0x002fe200078e0005 */
[----:B------:R-:W-:Y:S01]  /*6e60*/  UIADD3 UR23, UR23, 0x28c60, URZ ;  /* 0x00028c6017177890 */ /* 0x000fe2000fffe03f */
[----:B------:R-:W-:Y:S01]  /*6e70*/  IMAD.MOV.U32 R9, RZ, RZ, R6 ;  /* 0x000000ffff097224 */ /* 0x000fe200078e0006 */
[----:B------:R-:W-:Y:S02]  /*6e80*/  UIADD3 UR21, UR21, -0x1, URZ ;  /* 0xffffffff15157890 */ /* 0x000fe4000fffe03f */
[----:B------:R-:W-:Y:S01]  /*6e90*/  PLOP3.LUT P1, PT, PT, PT, UP0, 0x80, 0x0 ;  /* 0x000000000000781c */ /* 0x000fe20003f2f008 */
[----:B------:R-:W-:Y:S01]  /*6ea0*/  UPRMT UR23, UR40, 0x654, UR23 ;  /* 0x0000065428177896 */ /* 0x000fe20008000017 */
[----:B------:R-:W-:-:S08]  /*6eb0*/  UMOV UR24, UR38 ;  /* 0x0000002600187c82 */ /* 0x000fd00008000000 */
[----:B------:R-:W-:Y:S03]  /*6ec0*/  SYNCS.ARRIVE.TRANS64.RED.A1T0 RZ, [UR23], RZ ;  /* 0x000000ffffff79a7 */ /* 0x000fe60008100417 */
[----:B------:R-:W-:Y:S05]  /*6ed0*/  @P1 BRA `(.L_x_4303) ;  /* 0xffffffe000781947 */ /* 0x000fea000383ffff */
.L_x_4292:
[----:B------:R-:W-:-:S13]  /*6ee0*/  ISETP.LE.AND P1, PT, RZ, UR21, PT ;  /* 0x00000015ff007c0c */ /* 0x000fda000bf23270 */
[----:B------:R-:W-:Y:S05]  /*6ef0*/  @!P1 BRA `(.L_x_4304) ;  /* 0x0000001800389947 */ /* 0x000fea0003800000 */
[----:B------:R-:W-:Y:S01]  /*6f00*/  IMAD.MOV.U32 R9, RZ, RZ, R5 ;  /* 0x000000ffff097224 */ /* 0x000fe200078e0005 */
[----:B------:R-:W-:Y:S01]  /*6f10*/  MOV R11, R6 ;  /* 0x00000006000b7202 */ /* 0x000fe20000000f00 */
[----:B------:R-:W-:Y:S01]  /*6f20*/  UMOV UR23, UR38 ;  /* 0x0000002600177c82 */ /* 0x000fe20008000000 */
[----:B------:R-:W-:-:S05]  /*6f30*/  ULDC UR20, c[0x0][0x988] ;  /* 0x0002620000147ab9 */ /* 0x000fca0000000800 */
.L_x_4315:
[----:B------:R-:W-:-:S04]  /*6f40*/  UIADD3 UR38, UR23, 0x1, URZ ;  /* 0x0000000117267890 */ /* 0x000fc8000fffe03f */
[----:B------:R-:W-:-:S04]  /*6f50*/  UISETP.NE.AND UP0, UPT, UR38, 0x2, UPT ;  /* 0x000000022600788c */ /* 0x000fc8000bf05270 */
[----:B------:R-:W-:Y:S02]  /*6f60*/  USEL UR6, URZ, 0x1, UP0 ;  /* 0x000000013f067887 */ /* 0x000fe40008000000 */
[----:B------:R-:W-:Y:S02]  /*6f70*/  USEL UR38, UR38, URZ, UP0 ;  /* 0x0000003f26267287 */ /* 0x000fe40008000000 */
[----:B------:R-:W-:Y:S01]  /*6f80*/  ULOP3.LUT UR37, UR37, UR6, URZ, 0x3c, !UPT ;  /* 0x0000000625257292 */ /* 0x000fe2000f8e3c3f */
[----:B-1----:R-:W-:Y:S11]  /*6f90*/  @!P0 BRA `(.L_x_4305) ;  /* 0x0000000000048947 */ /* 0x002ff60003800000 */
[----:B------:R-:W-:Y:S01]  /*6fa0*/  BPT.TRAP 0x1 ;  /* 0x000000040000795c */ /* 0x000fe20000300000 */
.L_x_4305:
[----:B------:R-:W-:Y:S01]  /*6fb0*/  ULEA UR22, UR38, UR41, 0x3 ;  /* 0x0000002926167291 */ /* 0x000fe2000f8e183f */
[----:B0123--:R-:W-:-:S05]  /*6fc0*/  IMAD.U32 R7, RZ, RZ, UR37 ;  /* 0x00000025ff077e24 */ /* 0x00ffca000f8e00ff */
[----:B------:R-:W-:-:S04]  /*6fd0*/  SHF.L.U32 R7, R7, 0x1f, RZ ;  /* 0x0000001f07077819 */ /* 0x000fc800000006ff */
[----:B------:R0:W1:Y:S01]  /*6fe0*/  SYNCS.PHASECHK.TRANS64.TRYWAIT P1, [UR22+0x28c30], R7 ;  /* 0x028c3007ff0075a7 */ /* 0x0000620008020156 */
[----:B------:R-:W-:Y:S05]  /*6ff0*/  @!P0 BRA `(.L_x_4306) ;  /* 0x0000000000048947 */ /* 0x000fea0003800000 */
[----:B------:R-:W-:Y:S01]  /*7000*/  BPT.TRAP 0x1 ;  /* 0x000000040000795c */ /* 0x000fe20000300000 */
.L_x_4306:
[----:B-1----:R-:W-:Y:S05]  /*7010*/  @P1 BRA `(.L_x_4307) ;  /* 0x0000000000081947 */ /* 0x002fea0003800000 */
[----:B------:R-:W1:Y:S02]  /*7020*/  SYNCS.PHASECHK.TRANS64.TRYWAIT P1, [UR22+0x28c30], R7 ;  /* 0x028c3007ff0075a7 */ /* 0x000e640008020156 */
[----:B-1----:R-:W-:Y:S05]  /*7030*/  @!P1 BRA `(.L_x_4308) ;  /* 0x000000ac005c9947 */ /* 0x002fea0003800000 */
.L_x_4307:
        /* <DEDUP_REMOVED lines=23> */
.L_x_4309:
        /* <DEDUP_REMOVED lines=306> */
.L_x_4310:
[----:B------:R2:W3:Y:S01]  /*84d0*/  SYNCS.PHASECHK.TRANS64.TRYWAIT P1, [UR22+0x28c50], R7 ;  /* 0x028c5007ff0075a7 */ /* 0x0004e20008020156 */
[----:B------:R-:W-:Y:S05]  /*84e0*/  @!P0 BRA `(.L_x_4311) ;  /* 0x0000000000048947 */ /* 0x000fea0003800000 */
[----:B------:R-:W-:Y:S01]  /*84f0*/  BPT.TRAP 0x1 ;  /* 0x000000040000795c */ /* 0x000fe20000300000 */
.L_x_4311:
[----:B---3--:R-:W-:Y:S05]  /*8500*/  @P1 BRA `(.L_x_4312) ;  /* 0x0000000000081947 */ /* 0x008fea0003800000 */
[----:B------:R-:W3:Y:S02]  /*8510*/  SYNCS.PHASECHK.TRANS64.TRYWAIT P1, [UR22+0x28c50], R7 ;  /* 0x028c5007ff0075a7 */ /* 0x000ee40008020156 */
[----:B---3--:R-:W-:Y:S05]  /*8520*/  @!P1 BRA `(.L_x_4313) ;  /* 0x0000009800389947 */ /* 0x008fea0003800000 */
.L_x_4312:
        /* <DEDUP_REMOVED lines=34> */
.L_x_4314:
[----:B------:R-:W-:Y:S01]  /*8750*/  UIADD3 UR22, UR22, 0x28c60, URZ ;  /* 0x00028c6016167890 */ /* 0x000fe2000fffe03f */
[----:B------:R-:W-:Y:S01]  /*8760*/  ISETP.LT.AND P1, PT, RZ, UR21, PT ;  /* 0x00000015ff007c0c */ /* 0x000fe2000bf21270 */
[----:B------:R-:W-:Y:S01]  /*8770*/  UIADD3 UR21, UR21, -0x1, URZ ;  /* 0xffffffff15157890 */ /* 0x000fe2000fffe03f */
[----:B------:R-:W-:Y:S01]  /*8780*/  IMAD.MOV.U32 R9, RZ, RZ, R5 ;  /* 0x000000ffff097224 */ /* 0x000fe200078e0005 */
[----:B------:R-:W-:Y:S01]  /*8790*/  UPRMT UR22, UR40, 0x654, UR22 ;  /* 0x0000065428167896 */ /* 0x000fe20008000016 */
[----:B------:R-:W-:Y:S01]  /*87a0*/  IMAD.MOV.U32 R11, RZ, RZ, R6 ;  /* 0x000000ffff0b7224 */ /* 0x000fe200078e0006 */
[----:B------:R-:W-:-:S07]  /*87b0*/  UMOV UR23, UR38 ;  /* 0x0000002600177c82 */ /* 0x000fce0008000000 */
[----:B------:R-:W-:Y:S01]  /*87c0*/  SYNCS.ARRIVE.TRANS64.RED.A1T0 RZ, [UR22], RZ ;  /* 0x000000ffffff79a7 */ /* 0x000fe20008100416 */
[----:B------:R-:W-:Y:S05]  /*87d0*/  @P1 BRA `(.L_x_4315) ;  /* 0xffffffe400d81947 */ /* 0x000fea000383ffff */
.L_x_4304:
[----:B------:R-:W5:Y:S01]  /*87e0*/  SHFL.BFLY PT, R0, R3, 0x2, 0x1f ;  /* 0x0c401f0003007f89 */ /* 0x000f6200000e0000 */
[----:B------:R-:W-:Y:S01]  /*87f0*/  IMAD.MOV R11, RZ, RZ, -R18 ;  /* 0x000000ffff0b7224 */ /* 0x000fe200078e0a12 */
[----:B------:R-:W-:Y:S01]  /*8800*/  UIADD3 UR36, UR36, 0x1, URZ ;  /* 0x0000000124247890 */ /* 0x000fe2000fffe03f */
[----:B------:R-:W-:Y:S01]  /*8810*/  IMAD.U32 R13, RZ, RZ, UR10 ;  /* 0x0000000aff0d7e24 */ /* 0x000fe2000f8e00ff */
[----:B0123--:R-:W0:Y:S01]  /*8820*/  SHFL.BFLY PT, R7, R4, 0x2, 0x1f ;  /* 0x0c401f0004077f89 */ /* 0x00fe2200000e0000 */
        /* <DEDUP_REMOVED lines=10> */
[----:B------:R-:W-:Y:S01]  /*88d0*/  @!P0 LEA R3, R3, R16, 0x6 ;  /* 0x0000001003038211 */ /* 0x000fe200078e30ff */
[----:B------:R-:W-:Y:S01]  /*88e0*/  UISETP.NE.AND UP0, UPT, UR38, 0x2, UPT ;  /* 0x000000022600788c */ /* 0x000fe2000bf05270 */
[----:B------:R-:W1:Y:S02]  /*88f0*/  SHFL.BFLY PT, R7, R8, 0x1, 0x1f ;  /* 0x0c201f0008077f89 */ /* 0x000e6400000e0000 */
        /* <DEDUP_REMOVED lines=11> */
[----:B------:R-:W1:Y:S08]  /*89b0*/  @P2 MUFU.RCP R0, R7 ;  /* 0x0000000700002308 */ /* 0x000e700000001000 */
[----:B------:R-:W2:Y:S01]  /*89c0*/  @P2 MUFU.LG2 R7, R7 ;  /* 0x0000000700072308 */ /* 0x000ea20000000c00 */
[-C--:B0-----:R-:W-:Y:S01]  /*89d0*/  FMUL.FTZ R168, R32, R11.reuse ;  /* 0x0000000b20a87220 */ /* 0x081fe20000410000 */
[----:B------:R-:W-:Y:S01]  /*89e0*/  @!P0 STS [R4+0x28800], R11 ;  /* 0x0288000b04008388 */ /* 0x000fe20000000800 */
[-C--:B------:R-:W-:Y:S01]  /*89f0*/  FMUL.FTZ R170, R28, R11.reuse ;  /* 0x0000000b1caa7220 */ /* 0x080fe20000410000 */
[----:B------:R-:W-:Y:S01]  /*8a00*/  FMUL.FTZ R28, R29, R11 ;  /* 0x0000000b1d1c7220 */ /* 0x000fe20000410000 */
[----:B------:R-:W-:-:S02]  /*8a10*/  IMAD.U32 R29, RZ, RZ, UR10 ;  /* 0x0000000aff1d7e24 */ /* 0x000fc4000f8e00ff */
[-C--:B------:R-:W-:Y:S01]  /*8a20*/  FMUL.FTZ R171, R24, R11.reuse ;  /* 0x0000000b18ab7220 */ /* 0x080fe20000410000 */
[-C--:B------:R-:W-:Y:S01]  /*8a30*/  FMUL.FTZ R169, R25, R11.reuse ;  /* 0x0000000b19a97220 */ /* 0x080fe20000410000 */
[----:B------:R-:W0:Y:S01]  /*8a40*/  @P1 MUFU.LG2 R32, R9 ;  /* 0x0000000900201308 */ /* 0x000e220000000c00 */
[----:B-1----:R1:W-:Y:S01]  /*8a50*/  @!P0 STS [R4+0x28820], R0 ;  /* 0x0288200004008388 */ /* 0x0023e20000000800 */
[----:B------:R-:W-:Y:S01]  /*8a60*/  @P1 FMUL.FTZ R29, R29, 0.69314718246459960938 ;  /* 0x3f3172181d1d1820 */ /* 0x000fe20000410000 */
[-C--:B----4-:R-:W-:Y:S01]  /*8a70*/  FMUL.FTZ R166, R33, R11.reuse ;  /* 0x0000000b21a67220 */ /* 0x090fe20000410000 */
        /* <DEDUP_REMOVED lines=129> */
.L_x_4269:
        /* <DEDUP_REMOVED lines=44> */
[----:B------:R-:W-:Y:S01]  /*9550*/  LOP3.LUT R32, R175, 0x380, RZ, 0xc0, !PT ;  /* 0x00000380af207812 */ /* 0x000fe200078ec0ff */
[--C-:B------:R-:W-:Y:S01]  /*9560*/  IMAD.X R33, RZ, RZ, R5.reuse, P1 ;  /* 0x000000ffff217224 */ /* 0x100fe200008e0605 */
[----:B------:R-:W-:Y:S01]  /*9570*/  IADD3 R183, P6, R4, 0x2020, RZ ;  /* 0x0000202004b77810 */ /* 0x000fe20007fde0ff */
[----:B------:R-:W-:Y:S01]  /*9580*/  IMAD.X R37, RZ, RZ, R5, P0 ;  /* 0x000000ffff257224 */ /* 0x000fe200000e0605 */
[----:B------:R-:W-:-:S02]  /*9590*/  SHF.R.U64 R32, R32, 0x3, RZ ;  /* 0x0000000320207819 */ /* 0x000fc400000012ff */
[C---:B------:R-:W-:Y:S02]  /*95a0*/  IADD3 R6, P0, R4.reuse, 0x4020, RZ ;  /* 0x0000402004067810 */ /* 0x040fe40007f1e0ff */
[C---:B------:R-:W-:Y:S02]  /*95b0*/  LOP3.LUT R29, R4.reuse, 0x380, RZ, 0xc0, !PT ;  /* 0x00000380041d7812 */ /* 0x040fe400078ec0ff */
[----:B------:R-:W-:Y:S01]  /*95c0*/  IADD3.X R49, RZ, R5, RZ, P6, !PT ;  /* 0x00000005ff317210 */ /* 0x000fe200037fe4ff */
[--C-:B------:R-:W-:Y:S01]  /*95d0*/  IMAD.X R107, RZ, RZ, R5.reuse, P0 ;  /* 0x000000ffff6b7224 */ /* 0x100fe200000e0605 */
[C---:B------:R-:W-:Y:S02]  /*95e0*/  IADD3 R179, P4, R4.reuse, 0x60, RZ ;  /* 0x0000006004b37810 */ /* 0x040fe40007f9e0ff */
[C---:B------:R-:W-:Y:S02]  /*95f0*/  IADD3 R181, P3, R4.reuse, 0x2000, RZ ;  /* 0x0000200004b57810 */ /* 0x040fe40007f7e0ff */
[C---:B------:R-:W-:Y:S01]  /*9600*/  IADD3 R205, P5, R4.reuse, 0x2040, RZ ;  /* 0x0000204004cd7810 */ /* 0x040fe20007fbe0ff */
[--C-:B------:R-:W-:Y:S01]  /*9610*/  IMAD.X R41, RZ, RZ, R5.reuse, P4 ;  /* 0x000000ffff297224 */ /* 0x100fe200020e0605 */
[C---:B------:R-:W-:Y:S01]  /*9620*/  IADD3 R207, P2, R4.reuse, 0x2060, RZ ;  /* 0x0000206004cf7810 */ /* 0x040fe20007f5e0ff */
[--C-:B------:R-:W-:Y:S01]  /*9630*/  IMAD.X R45, RZ, RZ, R5.reuse, P3 ;  /* 0x000000ffff2d7224 */ /* 0x100fe200018e0605 */
        /* <DEDUP_REMOVED lines=10> */
[C---:B------:R-:W-:Y:S02]  /*96e0*/  IADD3 R110, P4, R4.reuse, 0x4040, RZ ;  /* 0x00004040046e7810 */ /* 0x040fe40007f9e0ff */
[C---:B------:R-:W-:Y:S02]  /*96f0*/  IADD3 R114, P3, R4.reuse, 0x4060, RZ ;  /* 0x0000406004727810 */ /* 0x040fe40007f7e0ff */
[C---:B------:R-:W-:Y:S01]  /*9700*/  IADD3 R0, P5, R4.reuse, 0x6020, RZ ;  /* 0x0000602004007810 */ /* 0x040fe20007fbe0ff */
[--C-:B------:R-:W-:Y:S01]  /*9710*/  IMAD.X R111, RZ, RZ, R5.reuse, P4 ;  /* 0x000000ffff6f7224 */ /* 0x100fe200020e0605 */
[C---:B------:R-:W-:Y:S01]  /*9720*/  IADD3 R126, P2, R4.reuse, 0x6040, RZ ;  /* 0x00006040047e7810 */ /* 0x040fe20007f5e0ff */
[--C-:B------:R-:W-:Y:S01]  /*9730*/  IMAD.X R115, RZ, RZ, R5.reuse, P3 ;  /* 0x000000ffff737224 */ /* 0x100fe200018e0605 */
[----:B------:R-:W-:Y:S01]  /*9740*/  IADD3 R174, P1, R4, 0x6060, RZ ;  /* 0x0000606004ae7810 */ /* 0x000fe20007f3e0ff */
[--C-:B------:R-:W-:Y:S01]  /*9750*/  IMAD.X R123, RZ, RZ, R5.reuse, P5 ;  /* 0x000000ffff7b7224 */ /* 0x100fe200028e0605 */
[----:B------:R-:W-:Y:S01]  /*9760*/  SHF.R.U64 R175, R175, 0x3, RZ ;  /* 0x00000003afaf7819 */ /* 0x000fe200000012ff */
[--C-:B------:R-:W-:Y:S01]  /*9770*/  IMAD.X R127, RZ, RZ, R5.reuse, P2 ;  /* 0x000000ffff7f7224 */ /* 0x100fe200010e0605 */
[----:B------:R-:W-:Y:S01]  /*9780*/  LOP3.LUT R4, R29, R4, RZ, 0x3c, !PT ;  /* 0x000000041d047212 */ /* 0x000fe200078e3cff */
[----:B------:R-:W-:Y:S01]  /*9790*/  IMAD.X R29, RZ, RZ, R5, P1 ;  /* 0x000000ffff1d7224 */ /* 0x000fe200008e0605 */
[----:B------:R-:W-:-:S02]  /*97a0*/  LOP3.LUT R36, R177, 0x380, RZ, 0xc0, !PT ;  /* 0x00000380b1247812 */ /* 0x000fc400078ec0ff */
[----:B------:R-:W-:Y:S02]  /*97b0*/  LOP3.LUT R40, R179, 0x380, RZ, 0xc0, !PT ;  /* 0x00000380b3287812 */ /* 0x000fe400078ec0ff */
[----:B------:R-:W-:Y:S02]  /*97c0*/  SHF.R.U64 R118, R118, 0x3, RZ ;  /* 0x0000000376767819 */ /* 0x000fe400000012ff */
[----:B------:R-:W-:Y:S02]  /*97d0*/  LOP3.LUT R44, R181, 0x380, RZ, 0xc0, !PT ;  /* 0x00000380b52c7812 */ /* 0x000fe400078ec0ff */
[----:B------:R-:W-:Y:S02]  /*97e0*/  LOP3.LUT R106, R175, R6, RZ, 0x3c, !PT ;  /* 0x00000006af6a7212 */ /* 0x000fe400078e3cff */
[----:B------:R-:W-:Y:S02]  /*97f0*/  SHF.R.U64 R36, R36, 0x3, RZ ;  /* 0x0000000324247819 */ /* 0x000fe400000012ff */
[----:B------:R-:W-:-:S02]  /*9800*/  SHF.R.U64 R40, R40, 0x3, RZ ;  /* 0x0000000328287819 */ /* 0x000fc400000012ff */
[----:B------:R-:W-:Y:S02]  /*9810*/  LOP3.LUT R48, R183, 0x380, RZ, 0xc0, !PT ;  /* 0x00000380b7307812 */ /* 0x000fe400078ec0ff */
[----:B------:R-:W-:Y:S02]  /*9820*/  MOV R175, R4 ;  /* 0x0000000400af7202 */ /* 0x000fe40000000f00 */
[----:B------:R-:W-:Y:S02]  /*9830*/  LOP3.LUT R52, R205, 0x380, RZ, 0xc0, !PT ;  /* 0x00000380cd347812 */ /* 0x000fe400078ec0ff */
[----:B------:R-:W-:Y:S02]  /*9840*/  LOP3.LUT R118, R118, R7, RZ, 0x3c, !PT ;  /* 0x0000000776767212 */ /* 0x000fe400078e3cff */
[----:B------:R-:W-:Y:S02]  /*9850*/  F2FP.BF16.F32.PACK_AB R5, R27, R26 ;  /* 0x0000001a1b05723e */ /* 0x000fe400000010ff */
[----:B------:R-:W-:-:S02]  /*9860*/  LOP3.LUT R98, R207, 0x380, RZ, 0xc0, !PT ;  /* 0x00000380cf627812 */ /* 0x000fc400078ec0ff */
[----:B------:R-:W-:Y:S02]  /*9870*/  F2FP.BF16.F32.PACK_AB R4, R169, R171 ;  /* 0x000000aba904723e */ /* 0x000fe400000010ff */
[----:B------:R-:W-:Y:S02]  /*9880*/  LOP3.LUT R27, R0, 0x380, RZ, 0xc0, !PT ;  /* 0x00000380001b7812 */ /* 0x000fe400078ec0ff */
[----:B------:R-:W-:Y:S02]  /*9890*/  F2FP.BF16.F32.PACK_AB R6, R28, R170 ;  /* 0x000000aa1c06723e */ /* 0x000fe400000010ff */
[----:B------:R-:W-:Y:S02]  /*98a0*/  F2FP.BF16.F32.PACK_AB R7, R31, R30 ;  /* 0x0000001e1f07723e */ /* 0x000fe400000010ff */
[----:B------:R-:W-:Y:S02]  /*98b0*/  SHF.R.U64 R44, R44, 0x3, RZ ;  /* 0x000000032c2c7819 */ /* 0x000fe400000012ff */
[----:B------:R-:W-:Y:S01]  /*98c0*/  LOP3.LUT R102, R209, 0x380, RZ, 0xc0, !PT ;  /* 0x00000380d1667812 */ /* 0x000fe200078ec0ff */
[----:B------:R0:W-:Y:S01]  /*98d0*/  STSM.16.M88.4 [R175], R4 ;  /* 0x00000004af007844 */ /* 0x0001e20000000200 */
[----:B------:R-:W-:-:S02]  /*98e0*/  LOP3.LUT R36, R36, R177, RZ, 0x3c, !PT ;  /* 0x000000b124247212 */ /* 0x000fc400078e3cff */
[----:B------:R-:W-:Y:S02]  /*98f0*/  LOP3.LUT R40, R40, R179, RZ, 0x3c, !PT ;  /* 0x000000b328287212 */ /* 0x000fe400078e3cff */
[----:B------:R-:W-:Y:S02]  /*9900*/  SHF.R.U64 R48, R48, 0x3, RZ ;  /* 0x0000000330307819 */ /* 0x000fe400000012ff */
[----:B------:R-:W-:Y:S02]  /*9910*/  SHF.R.U64 R52, R52, 0x3, RZ ;  /* 0x0000000334347819 */ /* 0x000fe400000012ff */
[----:B------:R-:W-:Y:S02]  /*9920*/  LOP3.LUT R177, R110, 0x380, RZ, 0xc0, !PT ;  /* 0x000003806eb17812 */ /* 0x000fe400078ec0ff */
[----:B------:R-:W-:Y:S02]  /*9930*/  LOP3.LUT R179, R114, 0x380, RZ, 0xc0, !PT ;  /* 0x0000038072b37812 */ /* 0x000fe400078ec0ff */
[----:B------:R-:W-:-:S02]  /*9940*/  SHF.R.U64 R98, R98, 0x3, RZ ;  /* 0x0000000362627819 */ /* 0x000fc400000012ff */
[----:B------:R-:W-:Y:S02]  /*9950*/  SHF.R.U64 R27, R27, 0x3, RZ ;  /* 0x000000031b1b7819 */ /* 0x000fe400000012ff */
[----:B------:R-:W-:Y:S02]  /*9960*/  LOP3.LUT R44, R44, R181, RZ, 0x3c, !PT ;  /* 0x000000b52c2c7212 */ /* 0x000fe400078e3cff */
[----:B------:R-:W-:Y:S02]  /*9970*/  SHF.R.U64 R102, R102, 0x3, RZ ;  /* 0x0000000366667819 */ /* 0x000fe400000012ff */
[----:B------:R-:W-:Y:S02]  /*9980*/  LOP3.LUT R48, R48, R183, RZ, 0x3c, !PT ;  /* 0x000000b730307212 */ /* 0x000fe400078e3cff */
[----:B------:R-:W-:Y:S02]  /*9990*/  MOV R33, R32 ;  /* 0x0000002000217202 */ /* 0x000fe40000000f00 */
[----:B0-----:R-:W-:-:S02]  /*99a0*/  F2FP.BF16.F32.PACK_AB R4, R166, R168 ;  /* 0x000000a8a604723e */ /* 0x001fc400000010ff */
[----:B------:R-:W-:Y:S02]  /*99b0*/  F2FP.BF16.F32.PACK_AB R5, R35, R34 ;  /* 0x000000222305723e */ /* 0x000fe400000010ff */
[----:B------:R-:W-:Y:S02]  /*99c0*/  F2FP.BF16.F32.PACK_AB R6, R164, R167 ;  /* 0x000000a7a406723e */ /* 0x000fe400000010ff */
[----:B------:R-:W-:Y:S02]  /*99d0*/  F2FP.BF16.F32.PACK_AB R7, R39, R38 ;  /* 0x000000262707723e */ /* 0x000fe400000010ff */
[----:B------:R-:W-:Y:S02]  /*99e0*/  LOP3.LUT R52, R52, R205, RZ, 0x3c, !PT ;  /* 0x000000cd34347212 */ /* 0x000fe400078e3cff */
[----:B------:R-:W-:Y:S01]  /*99f0*/  SHF.R.U64 R177, R177, 0x3, RZ ;  /* 0x00000003b1b17819 */ /* 0x000fe200000012ff */
[----:B------:R0:W-:Y:S01]  /*9a00*/  STSM.16.M88.4 [R33], R4 ;  /* 0x0000000421007844 */ /* 0x0001e20000000200 */
[----:B------:R-:W-:-:S02]  /*9a10*/  SHF.R.U64 R179, R179, 0x3, RZ ;  /* 0x00000003b3b37819 */ /* 0x000fc400000012ff */
[----:B------:R-:W-:Y:S02]  /*9a20*/  LOP3.LUT R169, R126, 0x380, RZ, 0xc0, !PT ;  /* 0x000003807ea97812 */ /* 0x000fe400078ec0ff */
[----:B------:R-:W-:Y:S02]  /*9a30*/  MOV R36, R36 ;  /* 0x0000002400247202 */ /* 0x000fe40000000f00 */
[----:B------:R-:W-:Y:S02]  /*9a40*/  LOP3.LUT R98, R98, R207, RZ, 0x3c, !PT ;  /* 0x000000cf62627212 */ /* 0x000fe400078e3cff */
[----:B------:R-:W-:Y:S01]  /*9a50*/  LOP3.LUT R171, R174, 0x380, RZ, 0xc0, !PT ;  /* 0x00000380aeab7812 */ /* 0x000fe200078ec0ff */
[----:B------:R-:W-:Y:S01]  /*9a60*/  STSM.16.M88.4 [R36], R8 ;  /* 0x0000000824007844 */ /* 0x000fe20000000200 */
[----:B------:R-:W-:Y:S02]  /*9a70*/  LOP3.LUT R122, R27, R0, RZ, 0x3c, !PT ;  /* 0x000000001b7a7212 */ /* 0x000fe400078e3cff */
[----:B------:R-:W-:-:S02]  /*9a80*/  MOV R40, R40 ;  /* 0x0000002800287202 */ /* 0x000fc40000000f00 */
[----:B------:R-:W-:Y:S01]  /*9a90*/  LOP3.LUT R102, R102, R209, RZ, 0x3c, !PT ;  /* 0x000000d166667212 */ /* 0x000fe200078e3cff */
[----:B0-----:R-:W-:Y:S01]  /*9aa0*/  IMAD.U32 R5, RZ, RZ, UR8 ;  /* 0x00000008ff057e24 */ /* 0x001fe2000f8e00ff */
[----:B------:R-:W-:Y:S01]  /*9ab0*/  MOV R44, R44 ;  /* 0x0000002c002c7202 */ /* 0x000fe20000000f00 */
[----:B------:R0:W-:Y:S01]  /*9ac0*/  STSM.16.M88.4 [R40], R12 ;  /* 0x0000000c28007844 */ /* 0x0001e20000000200 */
[----:B------:R-:W-:Y:S01]  /*9ad0*/  F2FP.BF16.F32.PACK_AB R26, R61, R60 ;  /* 0x0000003c3d1a723e */ /* 0x000fe200000010ff */
[----:B------:R-:W-:Y:S01]  /*9ae0*/  ULDC.64 UR8, c[0x0][0xc08] ;  /* 0x0003020000087ab9 */ /* 0x000fe20000000a00 */
[----:B------:R-:W-:Y:S02]  /*9af0*/  F2FP.BF16.F32.PACK_AB R27, R63, R62 ;  /* 0x0000003e3f1b723e */ /* 0x000fe400000010ff */
[----:B------:R-:W-:Y:S02]  /*9b00*/  MOV R48, R48 ;  /* 0x0000003000307202 */ /* 0x000fe40000000f00 */
[----:B------:R-:W-:Y:S01]  /*9b10*/  LOP3.LUT R110, R177, R110, RZ, 0x3c, !PT ;  /* 0x0000006eb16e7212 */ /* 0x000fe200078e3cff */
[----:B------:R-:W-:Y:S01]  /*9b20*/  STSM.16.M88.4 [R44], R24 ;  /* 0x000000182c007844 */ /* 0x000fe20000000200 */
[----:B------:R-:W-:-:S02]  /*9b30*/  LOP3.LUT R114, R179, R114, RZ, 0x3c, !PT ;  /* 0x00000072b3727212 */ /* 0x000fc400078e3cff */
[----:B------:R-:W-:Y:S01]  /*9b40*/  SHF.R.U64 R169, R169, 0x3, RZ ;  /* 0x00000003a9a97819 */ /* 0x000fe200000012ff */
[----:B------:R-:W-:Y:S01]  /*9b50*/  STSM.16.M88.4 [R48], R64 ;  /* 0x0000004030007844 */ /* 0x000fe20000000200 */
[----:B------:R-:W-:Y:S02]  /*9b60*/  MOV R52, R52 ;  /* 0x0000003400347202 */ /* 0x000fe40000000f00 */
[----:B------:R-:W-:Y:S02]  /*9b70*/  F2FP.BF16.F32.PACK_AB R74, R77, R76 ;  /* 0x0000004c4d4a723e */ /* 0x000fe400000010ff */
[----:B------:R-:W-:Y:S02]  /*9b80*/  F2FP.BF16.F32.PACK_AB R75, R79, R78 ;  /* 0x0000004e4f4b723e */ /* 0x000fe400000010ff */
[----:B------:R-:W-:Y:S02]  /*9b90*/  F2FP.BF16.F32.PACK_AB R81, R83, R82 ;  /* 0x000000525351723e */ /* 0x000fe400000010ff */
[----:B------:R-:W-:Y:S01]  /*9ba0*/  F2FP.BF16.F32.PACK_AB R88, R89, R88 ;  /* 0x000000585958723e */ /* 0x000fe200000010ff */
[----:B------:R-:W-:Y:S01]  /*9bb0*/  STSM.16.M88.4 [R52], R72 ;  /* 0x0000004834007844 */ /* 0x000fe20000000200 */
[----:B------:R-:W-:-:S02]  /*9bc0*/  SHF.R.U64 R171, R171, 0x3, RZ ;  /* 0x00000003abab7819 */ /* 0x000fc400000012ff */
[----:B------:R-:W-:Y:S02]  /*9bd0*/  MOV R32, R98 ;  /* 0x0000006200207202 */ /* 0x000fe40000000f00 */
[----:B------:R-:W-:Y:S02]  /*9be0*/  F2FP.BF16.F32.PACK_AB R82, R85, R84 ;  /* 0x000000545552723e */ /* 0x000fe400000010ff */
[----:B------:R-:W-:Y:S02]  /*9bf0*/  F2FP.BF16.F32.PACK_AB R83, R87, R86 ;  /* 0x000000565753723e */ /* 0x000fe400000010ff */
[----:B------:R-:W-:Y:S02]  /*9c00*/  F2FP.BF16.F32.PACK_AB R89, R91, R90 ;  /* 0x0000005a5b59723e */ /* 0x000fe400000010ff */
[----:B------:R-:W-:Y:S01]  /*9c10*/  MOV R102, R102 ;  /* 0x0000006600667202 */ /* 0x000fe20000000f00 */
[----:B------:R-:W-:Y:S01]  /*9c20*/  STSM.16.M88.4 [R32], R80 ;  /* 0x0000005020007844 */ /* 0x000fe20000000200 */
[----:B------:R-:W-:-:S02]  /*9c30*/  F2FP.BF16.F32.PACK_AB R90, R93, R92 ;  /* 0x0000005c5d5a723e */ /* 0x000fc400000010ff */
[----:B------:R-:W-:Y:S02]  /*9c40*/  F2FP.BF16.F32.PACK_AB R91, R95, R94 ;  /* 0x0000005e5f5b723e */ /* 0x000fe400000010ff */
[----:B------:R-:W-:Y:S02]  /*9c50*/  F2FP.BF16.F32.PACK_AB R96, R97, R96 ;  /* 0x000000606160723e */ /* 0x000fe400000010ff */
[----:B------:R-:W-:Y:S01]  /*9c60*/  MOV R31, R106 ;  /* 0x0000006a001f7202 */ /* 0x000fe20000000f00 */
[----:B------:R-:W-:Y:S01]  /*9c70*/  STSM.16.M88.4 [R102], R88 ;  /* 0x0000005866007844 */ /* 0x000fe20000000200 */
[----:B------:R-:W-:Y:S02]  /*9c80*/  F2FP.BF16.F32.PACK_AB R97, R42, R21 ;  /* 0x000000152a61723e */ /* 0x000fe400000010ff */
[----:B------:R-:W-:Y:S02]  /*9c90*/  F2FP.BF16.F32.PACK_AB R98, R101, R100 ;  /* 0x000000646562723e */ /* 0x000fe400000010ff */
[----:B------:R-:W-:-:S02]  /*9ca0*/  F2FP.BF16.F32.PACK_AB R99, R50, R46 ;  /* 0x0000002e3263723e */ /* 0x000fc400000010ff */
[----:B------:R-:W-:Y:S02]  /*9cb0*/  F2FP.BF16.F32.PACK_AB R104, R105, R104 ;  /* 0x000000686968723e */ /* 0x000fe400000010ff */
[----:B------:R-:W-:Y:S01]  /*9cc0*/  LOP3.LUT R126, R169, R126, RZ, 0x3c, !PT ;  /* 0x0000007ea97e7212 */ /* 0x000fe200078e3cff */
[----:B------:R-:W-:Y:S01]  /*9cd0*/  STSM.16.M88.4 [R31], R96 ;  /* 0x000000601f007844 */ /* 0x000fe20000000200 */
[----:B------:R-:W-:Y:S02]  /*9ce0*/  MOV R110, R110 ;  /* 0x0000006e006e7202 */ /* 0x000fe40000000f00 */
[----:B------:R-:W-:Y:S02]  /*9cf0*/  MOV R30, R114 ;  /* 0x00000072001e7202 */ /* 0x000fe40000000f00 */
[----:B------:R-:W-:Y:S02]  /*9d00*/  F2FP.BF16.F32.PACK_AB R105, R56, R54 ;  /* 0x000000363869723e */ /* 0x000fe400000010ff */
[----:B------:R-:W-:-:S02]  /*9d10*/  F2FP.BF16.F32.PACK_AB R106, R109, R108 ;  /* 0x0000006c6d6a723e */ /* 0x000fc400000010ff */
[----:B------:R-:W-:Y:S02]  /*9d20*/  F2FP.BF16.F32.PACK_AB R107, R152, R58 ;  /* 0x0000003a986b723e */ /* 0x000fe400000010ff */
[----:B------:R-:W-:Y:S02]  /*9d30*/  F2FP.BF16.F32.PACK_AB R112, R113, R112 ;  /* 0x000000707170723e */ /* 0x000fe400000010ff */
[----:B------:R-:W-:Y:S01]  /*9d40*/  LOP3.LUT R28, R171, R174, RZ, 0x3c, !PT ;  /* 0x000000aeab1c7212 */ /* 0x000fe200078e3cff */
[----:B------:R-:W-:Y:S01]  /*9d50*/  STSM.16.M88.4 [R110], R104 ;  /* 0x000000686e007844 */ /* 0x000fe20000000200 */
[----:B------:R-:W-:Y:S02]  /*9d60*/  MOV R0, R122 ;  /* 0x0000007a00007202 */ /* 0x000fe40000000f00 */
[----:B------:R-:W-:Y:S02]  /*9d70*/  F2FP.BF16.F32.PACK_AB R113, R155, R154 ;  /* 0x0000009a9b71723e */ /* 0x000fe400000010ff */
[----:B------:R-:W-:-:S02]  /*9d80*/  F2FP.BF16.F32.PACK_AB R114, R117, R116 ;  /* 0x000000747572723e */ /* 0x000fc400000010ff */
[----:B------:R-:W-:Y:S02]  /*9d90*/  F2FP.BF16.F32.PACK_AB R115, R157, R156 ;  /* 0x0000009c9d73723e */ /* 0x000fe400000010ff */
[----:B------:R-:W-:Y:S02]  /*9da0*/  F2FP.BF16.F32.PACK_AB R120, R121, R120 ;  /* 0x000000787978723e */ /* 0x000fe400000010ff */
[----:B------:R-:W-:Y:S01]  /*9db0*/  F2FP.BF16.F32.PACK_AB R128, R129, R128 ;  /* 0x000000808180723e */ /* 0x000fe200000010ff */
        /* <DEDUP_REMOVED lines=9> */
[----:B------:R-:W-:Y:S02]  /*9e50*/  F2FP.BF16.F32.PACK_AB R131, R135, R134 ;  /* 0x000000868783723e */ /* 0x000fe400000010ff */
[----:B------:R-:W-:-:S02]  /*9e60*/  F2FP.BF16.F32.PACK_AB R137, R139, R138 ;  /* 0x0000008a8b89723e */ /* 0x000fc400000010ff */
[----:B------:R-:W-:Y:S01]  /*9e70*/  F2FP.BF16.F32.PACK_AB R144, R145, R144 ;  /* 0x000000909190723e */ /* 0x000fe200000010ff */
[----:B------:R1:W-:Y:S01]  /*9e80*/  STSM.16.M88.4 [R0], R128 ;  /* 0x0000008000007844 */ /* 0x0003e20000000200 */
[----:B------:R-:W-:Y:S02]  /*9e90*/  MOV R126, R126 ;  /* 0x0000007e007e7202 */ /* 0x000fe40000000f00 */
[----:B------:R-:W-:Y:S02]  /*9ea0*/  F2FP.BF16.F32.PACK_AB R138, R141, R140 ;  /* 0x0000008c8d8a723e */ /* 0x000fe400000010ff */
[----:B------:R-:W-:Y:S02]  /*9eb0*/  F2FP.BF16.F32.PACK_AB R139, R143, R142 ;  /* 0x0000008e8f8b723e */ /* 0x000fe400000010ff */
[----:B------:R-:W-:Y:S02]  /*9ec0*/  F2FP.BF16.F32.PACK_AB R145, R147, R146 ;  /* 0x000000929391723e */ /* 0x000fe400000010ff */
[----:B------:R-:W-:Y:S01]  /*9ed0*/  MOV R28, R28 ;  /* 0x0000001c001c7202 */ /* 0x000fe20000000f00 */
[----:B------:R-:W-:Y:S01]  /*9ee0*/  STSM.16.M88.4 [R126], R136 ;  /* 0x000000887e007844 */ /* 0x000fe20000000200 */
[----:B------:R-:W-:-:S02]  /*9ef0*/  F2FP.BF16.F32.PACK_AB R146, R149, R148 ;  /* 0x000000949592723e */ /* 0x000fc400000010ff */
[----:B------:R-:W-:Y:S01]  /*9f00*/  F2FP.BF16.F32.PACK_AB R147, R151, R150 ;  /* 0x000000969793723e */ /* 0x000fe200000010ff */
[----:B------:R-:W-:Y:S01]  /*9f10*/  UISETP.NE.U32.AND UP1, UPT, UR8, URZ, UPT ;  /* 0x0000003f0800728c */ /* 0x000fe2000bf25070 */
[----:B------:R-:W-:Y:S02]  /*9f20*/  PLOP3.LUT P0, PT, PT, PT, UP0, 0x80, 0x0 ;  /* 0x000000000000781c */ /* 0x000fe40003f0f008 */
[----:B------:R-:W-:Y:S01]  /*9f30*/  MOV R4, UR4 ;  /* 0x0000000400047c02 */ /* 0x000fe20008000f00 */
[----:B------:R2:W-:Y:S01]  /*9f40*/  STSM.16.M88.4 [R28], R144 ;  /* 0x000000901c007844 */ /* 0x0005e20000000200 */
[----:B------:R-:W-:Y:S01]  /*9f50*/  BAR.SYNC.DEFER_BLOCKING 0x1, 0x100 ;  /* 0x0044000000007b1d */ /* 0x000fe20000010000 */
[----:B------:R-:W-:-:S06]  /*9f60*/  UISETP.NE.AND.EX UP1, UPT, UR9, URZ, UPT, UP1 ;  /* 0x0000003f0900728c */ /* 0x000fcc000bf25310 */
[----:B------:R-:W-:-:S05]  /*9f70*/  PLOP3.LUT P6, PT, PT, PT, UP1, 0x80, 0x0 ;  /* 0x000000000000781c */ /* 0x000fca0003fcf018 */
[----:B------:R-:W-:-:S04]  /*9f80*/  @UP1 UIADD3 UR8, UP2, UR10, UR8, URZ ;  /* 0x000000080a081290 */ /* 0x000fc8000ff5e03f */
[----:B------:R-:W-:Y:S01]  /*9f90*/  @UP1 UIADD3.X UR9, UR11, UR9, URZ, UP2, !UPT ;  /* 0x000000090b091290 */ /* 0x000fe200097fe43f */
[----:B------:R-:W-:Y:S01]  /*9fa0*/  ULDC UR4, c[0x0][0xa88] ;  /* 0x0002a20000047ab9 */ /* 0x000fe20000000800 */
[----:B0-----:R-:W-:Y:S02]  /*9fb0*/  IMAD.U32 R14, RZ, RZ, UR8 ;  /* 0x00000008ff0e7e24 */ /* 0x001fe4000f8e00ff */
[----:B-1----:R-:W-:Y:S01]  /*9fc0*/  IMAD.U32 R0, RZ, RZ, UR4 ;  /* 0x00000004ff007e24 */ /* 0x002fe2000f8e00ff */
[----:B------:R-:W3:Y:S01]  /*9fd0*/  @P0 LDG.E R6, desc[UR50][R4.64] ;  /* 0x0000003204060981 */ /* 0x000ee2000c1e1900 */
[----:B------:R-:W-:Y:S02]  /*9fe0*/  IMAD.U32 R15, RZ, RZ, UR9 ;  /* 0x00000009ff0f7e24 */ /* 0x000fe4000f8e00ff */
        /* <DEDUP_REMOVED lines=13> */
[----:B--2---:R-:W-:Y:S02]  /*a0c0*/  LOP3.LUT R28, R29, 0x380, RZ, 0xc0, !PT ;  /* 0x000003801d1c7812 */ /* 0x004fe400078ec0ff */
        /* <DEDUP_REMOVED lines=21> */
.L_x_4318:
        /* <DEDUP_REMOVED lines=10> */
[----:B------:R-:W-:Y:S01]  /*a2c0*/  IMAD.X R37, RZ, RZ, R173, P5 ;  /* 0x000000ffff257224 */ /* 0x000fe200028e06ad */
[----:B------:R-:W-:Y:S01]  /*a2d0*/  LOP3.LUT R44, R45, 0x380, RZ, 0xc0, !PT ;  /* 0x000003802d2c7812 */ /* 0x000fe200078ec0ff */
[----:B------:R-:W-:Y:S01]  /*a2e0*/  USHF.R.S32.HI UR14, URZ, 0x1f, UR4 ;  /* 0x0000001f3f0e7899 */ /* 0x000fe20008011404 */
[----:B------:R-:W-:Y:S01]  /*a2f0*/  LOP3.LUT R48, R49, 0x380, RZ, 0xc0, !PT ;  /* 0x0000038031307812 */ /* 0x000fe200078ec0ff */
[----:B------:R-:W-:Y:S01]  /*a300*/  USHF.R.S32.HI UR15, URZ, 0x1f, UR44 ;  /* 0x0000001f3f0f7899 */ /* 0x000fe2000801142c */
[----:B------:R-:W-:Y:S01]  /*a310*/  SHF.R.U64 R44, R44, 0x3, RZ ;  /* 0x000000032c2c7819 */ /* 0x000fe200000012ff */
[----:B------:R-:W-:Y:S01]  /*a320*/  USEL UR42, UR42, URZ, !UP0 ;  /* 0x0000003f2a2a7287 */ /* 0x000fe2000c000000 */
[----:B------:R-:W-:Y:S01]  /*a330*/  SHF.R.U64 R40, R40, 0x3, RZ ;  /* 0x0000000328287819 */ /* 0x000fe200000012ff */
[----:B------:R-:W-:Y:S01]  /*a340*/  USEL UR43, UR43, URZ, !UP0 ;  /* 0x0000003f2b2b7287 */ /* 0x000fe2000c000000 */
[----:B------:R-:W-:-:S02]  /*a350*/  SHF.R.U64 R48, R48, 0x3, RZ ;  /* 0x0000000330307819 */ /* 0x000fc400000012ff */
[----:B------:R-:W-:Y:S01]  /*a360*/  LOP3.LUT R44, R44, R45, RZ, 0x3c, !PT ;  /* 0x0000002d2c2c7212 */ /* 0x000fe200078e3cff */
[--C-:B------:R-:W-:Y:S01]  /*a370*/  IMAD.X R45, RZ, RZ, R173.reuse, P6 ;  /* 0x000000ffff2d7224 */ /* 0x100fe200030e06ad */
[----:B------:R-:W-:Y:S01]  /*a380*/  LOP3.LUT R40, R40, R41, RZ, 0x3c, !PT ;  /* 0x0000002928287212 */ /* 0x000fe200078e3cff */
[--C-:B------:R-:W-:Y:S01]  /*a390*/  IMAD.X R41, RZ, RZ, R173.reuse, P0 ;  /* 0x000000ffff297224 */ /* 0x100fe200000e06ad */
[----:B0-----:R-:W-:Y:S02]  /*a3a0*/  ISETP.NE.AND P6, PT, R4, RZ, PT ;  /* 0x000000ff0400720c */ /* 0x001fe40003fc5270 */
[----:B------:R-:W-:Y:S01]  /*a3b0*/  LOP3.LUT R48, R48, R49, RZ, 0x3c, !PT ;  /* 0x0000003130307212 */ /* 0x000fe200078e3cff */
[----:B------:R-:W-:Y:S01]  /*a3c0*/  IMAD.X R49, RZ, RZ, R173, P1 ;  /* 0x000000ffff317224 */ /* 0x000fe200008e06ad */
[----:B------:R-:W-:Y:S02]  /*a3d0*/  IADD3.X R33, RZ, R173, RZ, P4, !PT ;  /* 0x000000adff217210 */ /* 0x000fe400027fe4ff */
        /* <DEDUP_REMOVED lines=35> */
[----:B------:R-:W-:Y:S01]  /*a610*/  IADD3 R10, R185, UR45, RZ ;  /* 0x0000002db90a7c10 */ /* 0x000fe2000fffe0ff */
[----:B------:R-:W-:Y:S01]  /*a620*/  ULDC.64 UR12, c[0x0][0xb90] ;  /* 0x0002e400000c7ab9 */ /* 0x000fe20000000a00 */
[----:B------:R-:W-:Y:S01]  /*a630*/  UMOV UR8, UR4 ;  /* 0x0000000400087c82 */ /* 0x000fe20008000000 */
[----:B------:R-:W-:Y:S01]  /*a640*/  UIMAD UR10, UR15, UR12, URZ ;  /* 0x0000000c0f0a72a4 */ /* 0x000fe2000f8e023f */
[----:B------:R-:W-:Y:S01]  /*a650*/  IMAD.MOV R21, RZ, RZ, -R18 ;  /* 0x000000ffff157224 */ /* 0x000fe200078e0a12 */
[----:B------:R-:W-:Y:S01]  /*a660*/  UMOV UR9, UR14 ;  /* 0x0000000e00097c82 */ /* 0x000fe20008000000 */
[----:B------:R-:W-:Y:S01]  /*a670*/  IMAD.MOV.U32 R4, RZ, RZ, R10 ;  /* 0x000000ffff047224 */ /* 0x000fe200078e000a */
        /* <DEDUP_REMOVED lines=39> */
.L_x_4319:
        /* <DEDUP_REMOVED lines=21> */
[----:B------:R-:W-:Y:S01]  /*aa40*/  IMAD.SHL.U32 R20, R20, 0x4, RZ ;  /* 0x0000000414147824 */ /* 0x000fe200078e00ff */
[----:B------:R-:W-:Y:S01]  /*aa50*/  UIMAD UR10, UR14, UR12, URZ ;  /* 0x0000000c0e0a72a4 */ /* 0x000fe2000f8e023f */
[----:B------:R-:W5:Y:S04]  /*aa60*/  LD.E.128 R44, desc[UR50][R44.64] ;  /* 0x000000322c2c7980 */ /* 0x000f68000c101d00 */
[----:B------:R-:W5:Y:S01]  /*aa70*/  LD.E.128 R48, desc[UR50][R48.64] ;  /* 0x0000003230307980 */ /* 0x000f62000c101d00 */
[----:B------:R-:W2:Y:S01]  /*aa80*/  @P2 LDC R79, c[0x0][0xbf0] ;  /* 0x0002fc00ff4f2b82 */ /* 0x000ea20000000800 */
[----:B------:R-:W-:Y:S01]  /*aa90*/  ISETP.GE.AND P0, PT, R188, UR16, PT ;  /* 0x00000010bc007c0c */ /* 0x000fe2000bf06270 */
[----:B------:R-:W-:Y:S01]  /*aaa0*/  UIMAD.WIDE.U32 UR8, UR4, UR12, URZ ;  /* 0x0000000c040872a5 */ /* 0x000fe2000f8e003f */
[----:B------:R-:W-:Y:S01]  /*aab0*/  LOP3.LUT R20, R20, 0x4, R3, 0xe2, !PT ;  /* 0x0000000414147812 */ /* 0x000fe200078ee203 */
[----:B------:R-:W-:Y:S01]  /*aac0*/  UIMAD UR10, UR4, UR13, UR10 ;  /* 0x0000000d040a72a4 */ /* 0x000fe2000f8e020a */
[----:B------:R-:W-:Y:S01]  /*aad0*/  SEL R21, RZ, 0xffffffff, P0 ;  /* 0xffffffffff157807 */ /* 0x000fe20000000000 */
[----:B------:R-:W-:Y:S01]  /*aae0*/  IMAD R3, R191, 0x20, R192 ;  /* 0x00000020bf037824 */ /* 0x000fe200078e02c0 */
[----:B------:R-:W-:Y:S01]  /*aaf0*/  ULDC.64 UR12, c[0x0][0xae8] ;  /* 0x0002ba00000c7ab9 */ /* 0x000fe20000000a00 */
[----:B------:R-:W-:Y:S01]  /*ab00*/  ISETP.GE.AND P0, PT, R187, UR16, PT ;  /* 0x00000010bb007c0c */ /* 0x000fe2000bf06270 */
[----:B------:R-:W-:Y:S01]  /*ab10*/  UIADD3 UR9, UR9, UR10, URZ ;  /* 0x0000000a09097290 */ /* 0x000fe2000fffe03f */
[----:B------:R-:W-:Y:S01]  /*ab20*/  SHF.L.U32 R21, R21, 0x3, RZ ;  /* 0x0000000315157819 */ /* 0x000fe200000006ff */
[----:B------:R-:W-:Y:S01]  /*ab30*/  UIMAD UR4, UR15, UR12, URZ ;  /* 0x0000000c0f0472a4 */ /* 0x000fe2000f8e023f */
[----:B------:R-:W-:Y:S01]  /*ab40*/  VIADD R82, R3, UR45 ;  /* 0x0000002d03527c36 */ /* 0x000fe20008000000 */
        /* <DEDUP_REMOVED lines=33> */
[----:B------:R-:W-:Y:S01]  /*ad60*/  IMAD R79, R3, UR9, R80 ;  /* 0x00000009034f7c24 */ /* 0x000fe2000f8e0250 */
        /* <DEDUP_REMOVED lines=24> */
[----:B------:R-:W-:-:S02]  /*aef0*/  LOP3.LUT R3, R76, R3, RZ, 0xfc, !PT ;  /* 0x000000034c037212 */ /* 0x000fc400078efcff */
[----:B------:R-:W-:Y:S02]  /*af00*/  IADD3 R21, R21, R79, RZ ;  /* 0x0000004f15157210 */ /* 0x000fe40007ffe0ff */
[C---:B------:R-:W-:Y:S01]  /*af10*/  LEA R84, P1, R20.reuse, UR8, 0x1 ;  /* 0x0000000814547c11 */ /* 0x040fe2000f8208ff */
[----:B-1----:R-:W-:Y:S01]  /*af20*/  SYNCS.ARRIVE.TRANS64.RED.A1T0 RZ, [UR4], RZ ;  /* 0x000000ffffff79a7 */ /* 0x002fe20008100404 */
[----:B------:R-:W-:Y:S02]  /*af30*/  LOP3.LUT R0, R3, R0, RZ, 0xfc, !PT ;  /* 0x0000000003007212 */ /* 0x000fe400078efcff */
        /* <DEDUP_REMOVED lines=35> */
.L_x_4321:
[----:B------:R-:W-:Y:S05]  /*b170*/  BSYNC B1 ;  /* 0x0000000000017941 */ /* 0x000fea0003800000 */
.L_x_4320:
        /* <DEDUP_REMOVED lines=38> */
.L_x_4317:
        /* <DEDUP_REMOVED lines=31> */
.L_x_4323:
[----:B------:R-:W-:Y:S01]  /*b5d0*/  USEL UR42, UR42, URZ, !UP0 ;  /* 0x0000003f2a2a7287 */ /* 0x000fe2000c000000 */
[----:B------:R-:W-:Y:S01]  /*b5e0*/  BSSY B1, `(.L_x_4324) ;  /* 0x000002c000017945 */ /* 0x000fe20003800000 */
[----:B------:R-:W-:-:S03]  /*b5f0*/  USEL UR43, UR43, URZ, !UP0 ;  /* 0x0000003f2b2b7287 */ /* 0x000fc6000c000000 */
[----:B------:R-:W-:Y:S09]  /*b600*/  @P0 BRA `(.L_x_4325) ;  /* 0x0000000000a40947 */ /* 0x000ff20003800000 */
        /* <DEDUP_REMOVED lines=24> */
[----:B-1----:R-:W-:Y:S02]  /*b790*/  @P0 SHF.R.U32.HI R4, RZ, R8, R3 ;  /* 0x00000008ff040219 */ /* 0x002fe40000011603 */
[----:B------:R-:W-:-:S03]  /*b7a0*/  MOV R8, UR10 ;  /* 0x0000000a00087c02 */ /* 0x000fc60008000f00 */
        /* <DEDUP_REMOVED lines=15> */
.L_x_4325:
[----:B------:R-:W-:Y:S05]  /*b8a0*/  BSYNC B1 ;  /* 0x0000000000017941 */ /* 0x000fea0003800000 */
.L_x_4324:
        /* <DEDUP_REMOVED lines=40> */
[----:B------:R-:W-:Y:S01]  /*bb30*/  ULDC.64 UR8, c[0x0][0xae0] ;  /* 0x0002b80000087ab9 */ /* 0x000fe20000000a00 */
[----:B------:R-:W-:Y:S01]  /*bb40*/  IMAD.U32 R5, RZ, RZ, UR43 ;  /* 0x0000002bff057e24 */ /* 0x000fe2000f8e00ff */
[----:B------:R-:W-:Y:S01]  /*bb50*/  SEL R0, RZ, 0x80, P2 ;  /* 0x00000080ff007807 */ /* 0x000fe20001000000 */
[----:B------:R-:W-:Y:S01]  /*bb60*/  IMAD.U32 R4, RZ, RZ, UR42 ;  /* 0x0000002aff047e24 */ /* 0x000fe2000f8e00ff */
[----:B------:R-:W-:Y:S01]  /*bb70*/  MOV R5, UR4 ;  /* 0x0000000400057c02 */ /* 0x000fe20008000f00 */
[----:B------:R-:W-:Y:S01]  /*bb80*/  BSSY B1, `(.L_x_4326) ;  /* 0x0000041000017945 */ /* 0x000fe20003800000 */
[----:B-1----:R-:W-:-:S02]  /*bb90*/  @P0 SHF.R.U32.HI R3, RZ, R7, R6 ;  /* 0x00000007ff030219 */ /* 0x002fc40000011606 */
[----:B------:R-:W-:Y:S02]  /*bba0*/  ISETP.GE.AND P0, PT, R187, UR13, PT ;  /* 0x0000000dbb007c0c */ /* 0x000fe4000bf06270 */
        /* <DEDUP_REMOVED lines=62> */
.L_x_4327:
[----:B------:R-:W-:Y:S05]  /*bf90*/  BSYNC B1 ;  /* 0x0000000000017941 */ /* 0x000fea0003800000 */
.L_x_4326:
        /* <DEDUP_REMOVED lines=36> */
.L_x_4322:
[----:B------:R-:W-:Y:S05]  /*c1e0*/  BSYNC B0 ;  /* 0x0000000000007941 */ /* 0x000fea0003800000 */
.L_x_4316:
[----:B------:R-:W-:Y:S02]  /*c1f0*/  ULDC UR4, c[0x0][0xc3c] ;  /* 0x00030f0000047ab9 */ /* 0x000fe40000000800 */
[----:B------:R-:W-:-:S06]  /*c200*/  UISETP.GE.AND UP0, UPT, UR7, UR4, UPT ;  /* 0x000000040700728c */ /* 0x000fcc000bf06270 */
[----:B------:R-:W-:-:S13]  /*c210*/  PLOP3.LUT P0, PT, PT, PT, UP0, 0x80, 0x0 ;  /* 0x000000000000781c */ /* 0x000fda0003f0f008 */
[----:B------:R-:W-:Y:S05]  /*c220*/  @!P0 BRA `(.L_x_4328) ;  /* 0xffffff4c00508947 */ /* 0x000fea000383ffff */
[----:B------:R-:W-:Y:S05]  /*c230*/  EXIT ;  /* 0x000000000000794d */ /* 0x000fea0003800000 */
.L_x_4263:
        /* <DEDUP_REMOVED lines=16> */
.L_x_4329:
        /* <DEDUP_REMOVED lines=23> */
[----:B-1----:R-:W-:-:S04]  /*c4b0*/  SEL R3, R8, RZ, P3 ;  /* 0x000000ff08037207 */ /* 0x002fc80001800000 */
[----:B------:R-:W-:-:S05]  /*c4c0*/  IADD3 R3, R6, R3, RZ ;  /* 0x0000000306037210 */ /* 0x000fca0007ffe0ff */
        /* <DEDUP_REMOVED lines=14> */
.L_x_4335:
        /* <DEDUP_REMOVED lines=12> */
.L_x_4334:
[----:B------:R-:W-:Y:S05]  /*c670*/  BSYNC B0 ;  /* 0x0000000000007941 */ /* 0x000fea0003800000 */
.L_x_4333:
        /* <DEDUP_REMOVED lines=20> */
.L_x_4331:
        /* <DEDUP_REMOVED lines=20> */
.L_x_4336:
[----:B---3--:R-:W-:Y:S01]  /*c900*/  IMAD R16, R16, UR5, R13 ;  /* 0x0000000510107c24 */ /* 0x008fe2000f8e020d */
[----:B------:R-:W-:Y:S01]  /*c910*/  IABS R2, R6 ;  /* 0x0000000600027213 */ /* 0x000fe20000000000 */
[----:B-12---:R-:W-:-:S03]  /*c920*/  IMAD.MOV R9, RZ, RZ, -R3 ;  /* 0x000000ffff097224 */ /* 0x006fc600078e0a03 */
[----:B0-----:R-:W-:Y:S01]  /*c930*/  IADD3 R11, -R16, UR6, RZ ;  /* 0x00000006100b7c10 */ /* 0x001fe2000fffe1ff */
[----:B------:R-:W-:Y:S02]  /*c940*/  IMAD.MOV R10, RZ, RZ, -R2 ;  /* 0x000000ffff0a7224 */ /* 0x000fe400078e0a02 */
[----:B------:R-:W-:Y:S01]  /*c950*/  IMAD R9, R9, R12, RZ ;  /* 0x0000000c09097224 */ /* 0x000fe200078e02ff */
[----:B------:R-:W-:Y:S01]  /*c960*/  IABS R8, R11 ;  /* 0x0000000b00087213 */ /* 0x000fe20000000000 */
[----:B------:R-:W-:-:S04]  /*c970*/  IMAD.MOV.U32 R2, RZ, RZ, RZ ;  /* 0x000000ffff027224 */ /* 0x000fc800078e00ff */
[----:B------:R-:W-:-:S04]  /*c980*/  IMAD.HI.U32 R2, R3, R9, R2 ;  /* 0x0000000903027227 */ /* 0x000fc800078e0002 */
[----:B------:R-:W-:Y:S01]  /*c990*/  IMAD.MOV.U32 R3, RZ, RZ, R8 ;  /* 0x000000ffff037224 */ /* 0x000fe200078e0008 */
[----:B------:R-:W-:-:S03]  /*c9a0*/  MOV R8, R10 ;  /* 0x0000000a00087202 */ /* 0x000fc60000000f00 */
        /* <DEDUP_REMOVED lines=29> */
[----:B------:R-:W-:Y:S01]  /*cb80*/  IMAD.HI.U32 R2, R3, R9, R2 ;  /* 0x0000000903027227 */ /* 0x000fe200078e0002 */
[----:B------:R-:W-:-:S05]  /*cb90*/  IADD3 R3, RZ, -R10, RZ ;  /* 0x8000000aff037210 */ /* 0x000fca0007ffe0ff */
        /* <DEDUP_REMOVED lines=17> */
.L_x_4332:
[----:B------:R-:W-:Y:S01]  /*ccb0*/  ULDC UR4, c[0x0][0xc3c] ;  /* 0x00030f0000047ab9 */ /* 0x000fe20000000800 */
[----:B------:R-:W-:Y:S01]  /*ccc0*/  IMAD.MOV.U32 R17, RZ, RZ, RZ ;  /* 0x000000ffff117224 */ /* 0x000fe200078e00ff */
[----:B------:R-:W-:Y:S01]  /*ccd0*/  MOV R19, UR4 ;  /* 0x0000000400137c02 */ /* 0x000fe20008000f00 */
[----:B------:R-:W-:Y:S02]  /*cce0*/  IMAD.U32 R16, RZ, RZ, UR6 ;  /* 0x00000006ff107e24 */ /* 0x000fe4000f8e00ff */
[----:B------:R-:W-:-:S07]  /*ccf0*/  IMAD.MOV.U32 R18, RZ, RZ, RZ ;  /* 0x000000ffff127224 */ /* 0x000fce00078e00ff */
.L_x_4337:
[----:B------:R-:W-:-:S13]  /*cd00*/  ISETP.NE.AND P0, PT, R5, RZ, PT ;  /* 0x000000ff0500720c */ /* 0x000fda0003f05270 */
[----:B------:R-:W0:Y:S01]  /*cd10*/  @!P0 S2R R3, SR_CgaCtaId ;  /* 0x0000000000038919 */ /* 0x000e220000008800 */
[----:B------:R-:W-:-:S04]  /*cd20*/  @!P0 MOV R2, 0x400 ;  /* 0x0000040000028802 */ /* 0x000fc80000000f00 */
[----:B0-----:R-:W-:-:S05]  /*cd30*/  @!P0 LEA R2, R3, R2, 0x18 ;  /* 0x0000000203028211 */ /* 0x001fca00078ec0ff */
[----:B------:R0:W-:Y:S01]  /*cd40*/  @!P0 STS.128 [R2+0x28cd0], R16 ;  /* 0x028cd01002008388 */ /* 0x0001e20000000c00 */
[----:B------:R-:W-:Y:S06]  /*cd50*/  BAR.ARV 0x5, 0x180 ;  /* 0x0146000000007b1d */ /* 0x000fec0000002000 */
.L_x_4330:
        /* <DEDUP_REMOVED lines=9> */
[C---:B------:R-:W-:Y:S01]  /*cdf0*/  LOP3.LUT R4, R0.reuse, 0x7f, RZ, 0xc0, !PT ;  /* 0x0000007f00047812 */ /* 0x040fe200078ec0ff */
[----:B------:R-:W-:Y:S01]  /*ce00*/  IMAD.SHL.U32 R5, R0, 0x10, RZ ;  /* 0x0000001000057824 */ /* 0x000fe200078e00ff */
[----:B------:R0:W-:Y:S01]  /*ce10*/  STL [R1+0x24], RZ ;  /* 0x000024ff01007387 */ /* 0x0001e20000100800 */
[C---:B------:R-:W-:Y:S01]  /*ce20*/  LOP3.LUT R3, R2.reuse, 0x1f8, RZ, 0xc0, !PT ;  /* 0x000001f802037812 */ /* 0x040fe200078ec0ff */
[----:B------:R-:W-:Y:S01]  /*ce30*/  BSSY B8, `(.L_x_4338) ;  /* 0x0000495000087945 */ /* 0x000fe20003800000 */
[----:B------:R-:W-:Y:S01]  /*ce40*/  SHF.R.U32.HI R36, RZ, 0x3, R4 ;  /* 0x00000003ff247819 */ /* 0x000fe20000011604 */
[----:B------:R-:W-:Y:S01]  /*ce50*/  IMAD.MOV.U32 R25, RZ, RZ, 0x1 ;  /* 0x00000001ff197424 */ /* 0x000fe200078e00ff */
[----:B------:R-:W-:Y:S01]  /*ce60*/  LOP3.LUT R3, R3, 0x38, R0, 0x78, !PT ;  /* 0x0000003803037812 */ /* 0x000fe200078e7800 */
[----:B------:R-:W-:Y:S01]  /*ce70*/  IMAD.MOV.U32 R24, RZ, RZ, RZ ;  /* 0x000000ffff187224 */ /* 0x000fe200078e00ff */
        /* <DEDUP_REMOVED lines=11> */
[C---:B------:R-:W-:Y:S01]  /*cf30*/  LOP3.LUT R3, R0.reuse, 0x180, RZ, 0xfc, !PT ;  /* 0x0000018000037812 */ /* 0x040fe200078efcff */
[----:B------:R-:W-:Y:S01]  /*cf40*/  IMAD.U32 R23, RZ, RZ, UR4 ;  /* 0x00000004ff177e24 */ /* 0x000fe2000f8e00ff */
[----:B------:R-:W-:-:S03]  /*cf50*/  LOP3.LUT R2, R0, 0x1c0, RZ, 0xfc, !PT ;  /* 0x000001c000027812 */ /* 0x000fc600078efcff */
[----:B------:R-:W-:-:S05]  /*cf60*/  IMAD R0, R33, 0x2, R23 ;  /* 0x0000000221007824 */ /* 0x000fca00078e0217 */
[----:B------:R0:W-:Y:S02]  /*cf70*/  STL [R1+0x2c], R0 ;  /* 0x00002c0001007387 */ /* 0x0001e40000100800 */
.L_x_4399:
[----:B-1----:R-:W1:Y:S02]  /*cf80*/  LDC.64 R30, c[0x0][0xc88] ;  /* 0x00032200ff1e7b82 */ /* 0x002e640000000a00 */
[----:B-1----:R-:W-:-:S06]  /*cf90*/  IMAD.WIDE R30, R19, 0x4, R30 ;  /* 0x00000004131e7825 */ /* 0x002fcc00078e021e */
[----:B------:R1:W0:Y:S01]  /*cfa0*/  LDG.E R30, desc[UR50][R30.64] ;  /* 0x000000321e1e7981 */ /* 0x000222000c1e1900 */
[----:B------:R-:W-:Y:S05]  /*cfb0*/  YIELD ;  /* 0x0000000000007946 */ /* 0x000fea0003800000 */
[----:B------:R-:W-:Y:S01]  /*cfc0*/  ULDC.64 UR4, c[0x0][0xa28] ;  /* 0x00028a0000047ab9 */ /* 0x000fe20000000a00 */
[----:B------:R-:W-:Y:S01]  /*cfd0*/  ULDC.64 UR6, c[0x0][0xa18] ;  /* 0x0002860000067ab9 */ /* 0x000fe20000000a00 */
[----:B------:R-:W-:Y:S01]  /*cfe0*/  ISETP.NE.U32.AND P0, PT, RZ, UR4, PT ;  /* 0x00000004ff007c0c */ /* 0x000fe2000bf05070 */
[----:B-1----:R-:W-:-:S03]  /*cff0*/  IMAD.MOV.U32 R31, RZ, RZ, RZ ;  /* 0x000000ffff1f7224 */ /* 0x002fc600078e00ff */
[----:B------:R-:W-:Y:S02]  /*d000*/  ISETP.NE.AND.EX P0, PT, RZ, UR5, PT, P0 ;  /* 0x00000005ff007c0c */ /* 0x000fe4000bf05300 */
[----:B------:R-:W-:Y:S02]  /*d010*/  MOV R37, RZ ;  /* 0x000000ff00257202 */ /* 0x000fe40000000f00 */
[----:B0-----:R-:W-:-:S09]  /*d020*/  SHF.R.S32.HI R0, RZ, 0x1f, R30 ;  /* 0x0000001fff007819 */ /* 0x001fd2000001141e */
        /* <DEDUP_REMOVED lines=19> */
[----:B--2---:R-:W2:Y:S01]  /*d160*/  @P0 LDG.E R4, desc[UR50][R4.64] ;  /* 0x0000003204040981 */ /* 0x004ea2000c1e1900 */
[----:B------:R-:W-:-:S03]  /*d170*/  UISETP.NE.U32.AND UP0, UPT, UR4, URZ, UPT ;  /* 0x0000003f0400728c */ /* 0x000fc6000bf05070 */
[----:B------:R-:W-:Y:S01]  /*d180*/  ULDC UR4, c[0x0][0x424] ;  /* 0x0001090000047ab9 */ /* 0x000fe20000000800 */
[----:B------:R-:W-:-:S03]  /*d190*/  UISETP.NE.AND.EX UP0, UPT, UR5, URZ, UPT, UP0 ;  /* 0x0000003f0500728c */ /* 0x000fc6000bf05300 */
[----:B------:R-:W-:Y:S01]  /*d1a0*/  ULDC UR5, c[0x0][0x2f0] ;  /* 0x0000bc0000057ab9 */ /* 0x000fe20000000800 */
[----:B------:R-:W-:-:S04]  /*d1b0*/  USEL UR4, UR4, 0x1, UP0 ;  /* 0x0000000104047887 */ /* 0x000fc80008000000 */
[----:B------:R-:W-:-:S06]  /*d1c0*/  UIMAD UR4, UR4, UR5, URZ ;  /* 0x00000005040472a4 */ /* 0x000fcc000f8e023f */
[----:B0-----:R-:W-:Y:S01]  /*d1d0*/  IMAD.U32 R0, RZ, RZ, UR4 ;  /* 0x00000004ff007e24 */ /* 0x001fe2000f8e00ff */
[----:B--2---:R1:W-:Y:S01]  /*d1e0*/  @P0 STL [R1], R4 ;  /* 0x0000000401000387 */ /* 0x0043e20000100800 */
[----:B---34-:R-:W-:Y:S05]  /*d1f0*/  @P0 BRA `(.L_x_4339) ;  /* 0x0000000000200947 */ /* 0x018fea0003800000 */
[----:B------:R-:W-:Y:S02]  /*d200*/  ULDC UR4, c[0x0][0x288] ;  /* 0x0000a20000047ab9 */ /* 0x000fe40000000800 */
[----:B-1----:R-:W-:-:S05]  /*d210*/  IMAD.U32 R4, RZ, RZ, UR4 ;  /* 0x00000004ff047e24 */ /* 0x002fca000f8e00ff */
[----:B------:R0:W-:Y:S01]  /*d220*/  STL [R1], R4 ;  /* 0x0000000401007387 */ /* 0x0001e20000100800 */
[----:B------:R-:W-:Y:S05]  /*d230*/  @!P2 BRA `(.L_x_4339) ;  /* 0x000000000010a947 */ /* 0x000fea0003800000 */
[----:B------:R-:W2:Y:S04]  /*d240*/  LDG.E R5, desc[UR50][R2.64] ;  /* 0x0000003202057981 */ /* 0x000ea8000c1e1900 */
[----:B0-----:R-:W2:Y:S02]  /*d250*/  LDG.E R4, desc[UR50][R2.64+0x4] ;  /* 0x0000043202047981 */ /* 0x001ea4000c1e1900 */
[----:B--2---:R-:W-:-:S05]  /*d260*/  IMAD.IADD R2, R4, 0x1, -R5 ;  /* 0x0000000104027824 */ /* 0x004fca00078e0a05 */
[----:B------:R2:W-:Y:S02]  /*d270*/  STL [R1], R2 ;  /* 0x0000000201007387 */ /* 0x0005e40000100800 */
.L_x_4339:
[----:B------:R-:W-:Y:S01]  /*d280*/  ULDC.64 UR4, c[0x0][0xa20] ;  /* 0x0002880000047ab9 */ /* 0x000fe20000000a00 */
[----:B------:R-:W-:Y:S01]  /*d290*/  IMAD.MOV.U32 R28, RZ, RZ, R30 ;  /* 0x000000ffff1c7224 */ /* 0x000fe200078e001e */
[----:B------:R-:W-:-:S04]  /*d2a0*/  ISETP.NE.U32.AND P0, PT, RZ, UR4, PT ;  /* 0x00000004ff007c0c */ /* 0x000fc8000bf05070 */
[----:B------:R-:W-:-:S13]  /*d2b0*/  ISETP.NE.AND.EX P0, PT, RZ, UR5, PT, P0 ;  /* 0x00000005ff007c0c */ /* 0x000fda000bf05300 */
[----:B------:R-:W-:Y:S05]  /*d2c0*/  @!P0 BRA `(.L_x_4340) ;  /* 0x0000000000108947 */ /* 0x000fea0003800000 */
[----:B-12---:R-:W-:-:S04]  /*d2d0*/  IADD3 R2, P0, R26, UR4, RZ ;  /* 0x000000041a027c10 */ /* 0x006fc8000ff1e0ff */
[----:B------:R-:W-:-:S05]  /*d2e0*/  IADD3.X R3, R27, UR5, RZ, P0, !PT ;  /* 0x000000051b037c10 */ /* 0x000fca00087fe4ff */
[----:B------:R1:W5:Y:S01]  /*d2f0*/  LDG.E R0, desc[UR50][R2.64] ;  /* 0x0000003202007981 */ /* 0x000362000c1e1900 */
[----:B------:R-:W-:Y:S05]  /*d300*/  BRA `(.L_x_4341) ;  /* 0x0000000000247947 */ /* 0x000fea0003800000 */
.L_x_4340:
[----:B------:R-:W-:Y:S02]  /*d310*/  ULDC.64 UR4, c[0x0][0xa08] ;  /* 0x0002820000047ab9 */ /* 0x000fe40000000a00 */
[----:B------:R-:W-:-:S04]  /*d320*/  ISETP.NE.U32.AND P0, PT, RZ, UR4, PT ;  /* 0x00000004ff007c0c */ /* 0x000fc8000bf05070 */
[----:B------:R-:W-:-:S13]  /*d330*/  ISETP.NE.AND.EX P0, PT, RZ, UR5, PT, P0 ;  /* 0x00000005ff007c0c */ /* 0x000fda000bf05300 */
[----:B------:R-:W-:Y:S05]  /*d340*/  @!P0 BRA `(.L_x_4341) ;  /* 0x0000000000148947 */ /* 0x000fea0003800000 */
[----:B-12---:R-:W1:Y:S02]  /*d350*/  LDC.64 R2, c[0x0][0xa08] ;  /* 0x00028200ff027b82 */ /* 0x006e640000000a00 */
[----:B-1----:R-:W-:-:S05]  /*d360*/  IMAD.WIDE R2, R28, 0x4, R2 ;  /* 0x000000041c027825 */ /* 0x002fca00078e0202 */
[----:B------:R-:W2:Y:S04]  /*d370*/  LDG.E R0, desc[UR50][R2.64] ;  /* 0x0000003202007981 */ /* 0x000ea8000c1e1900 */
[----:B------:R-:W2:Y:S02]  /*d380*/  LDG.E R5, desc[UR50][R2.64+0x4] ;  /* 0x0000043202057981 */ /* 0x000ea4000c1e1900 */
[----:B--2---:R-:W-:-:S07]  /*d390*/  IMAD.IADD R0, R5, 0x1, -R0 ;  /* 0x0000000105007824 */ /* 0x004fce00078e0a00 */
.L_x_4341:
[----:B------:R-:W3:Y:S01]  /*d3a0*/  LDL R6, [R1] ;  /* 0x0000000001067983 */ /* 0x000ee20000100800 */
[----:B-12---:R-:W1:Y:S01]  /*d3b0*/  LDC R2, c[0x0][0x448] ;  /* 0x00011200ff027b82 */ /* 0x006e620000000800 */
[----:B-----5:R-:W-:Y:S01]  /*d3c0*/  IMAD.IADD R29, R0, 0x1, -R31 ;  /* 0x00000001001d7824 */ /* 0x020fe200078e0a1f */
[----:B------:R-:W-:Y:S01]  /*d3d0*/  LOP3.LUT R22, R22, 0xfffffdff, RZ, 0xc0, !PT ;  /* 0xfffffdff16167812 */ /* 0x000fe200078ec0ff */
[----:B------:R-:W-:Y:S01]  /*d3e0*/  BSSY B7, `(.L_x_4342) ;  /* 0x0000378000077945 */ /* 0x000fe20003800000 */
[----:B-1----:R-:W-:Y:S01]  /*d3f0*/  ISETP.NE.AND P0, PT, R2, 0x1, PT ;  /* 0x000000010200780c */ /* 0x002fe20003f05270 */
[----:B------:R-:W-:-:S04]  /*d400*/  IMAD.SHL.U32 R2, R17, 0x40, RZ ;  /* 0x0000004011027824 */ /* 0x000fc800078e00ff */
[----:B------:R-:W-:-:S08]  /*d410*/  VIADD R2, R2, 0x3f ;  /* 0x0000003f02027836 */ /* 0x000fd00000000000 */
[----:B------:R-:W0:Y:S01]  /*d420*/  @P0 LDC R5, c[0x0][0x44c] ;  /* 0x00011300ff050b82 */ /* 0x000e220000000800 */
[----:B------:R-:W-:-:S07]  /*d430*/  @P0 LOP3.LUT R22, R22, 0x200, RZ, 0xfc, !PT ;  /* 0x0000020016160812 */ /* 0x000fce00078efcff */
[----:B------:R-:W1:Y:S01]  /*d440*/  @P0 LDC R3, c[0x0][0x450] ;  /* 0x00011400ff030b82 */ /* 0x000e620000000800 */
[----:B0-----:R-:W-:-:S05]  /*d450*/  @P0 IMAD.HI.U32 R4, R2, R5, RZ ;  /* 0x0000000502040227 */ /* 0x001fca00078e00ff */
[----:B-1----:R-:W-:Y:S02]  /*d460*/  @P0 SHF.R.U32.HI R2, RZ, R3, R4 ;  /* 0x00000003ff020219 */ /* 0x002fe40000011604 */
[----:B---3--:R-:W-:-:S05]  /*d470*/  IADD3 R3, R29, 0x40, -R6 ;  /* 0x000000401d037810 */ /* 0x008fca0007ffe806 */
[----:B------:R-:W-:-:S05]  /*d480*/  IMAD.IADD R2, R3, 0x1, R2 ;  /* 0x0000000103027824 */ /* 0x000fca00078e0202 */
[----:B------:R-:W-:-:S04]  /*d490*/  SHF.R.S32.HI R3, RZ, 0x1f, R2 ;  /* 0x0000001fff037819 */ /* 0x000fc80000011402 */
[----:B------:R-:W-:Y:S01]  /*d4a0*/  LEA.HI R0, R3, R2, RZ, 0x6 ;  /* 0x0000000203007211 */ /* 0x000fe200078f30ff */
[----:B------:R-:W-:-:S03]  /*d4b0*/  VIADD R2, R29, 0x3f ;  /* 0x0000003f1d027836 */ /* 0x000fc60000000000 */
[----:B------:R-:W-:Y:S02]  /*d4c0*/  SHF.R.S32.HI R0, RZ, 0x6, R0 ;  /* 0x00000006ff007819 */ /* 0x000fe40000011400 */
[----:B------:R-:W-:-:S04]  /*d4d0*/  SHF.R.S32.HI R3, RZ, 0x1f, R2 ;  /* 0x0000001fff037819 */ /* 0x000fc80000011402 */
[----:B------:R-:W-:-:S04]  /*d4e0*/  LEA.HI R3, R3, R2, RZ, 0x6 ;  /* 0x0000000203037211 */ /* 0x000fc800078f30ff */
[----:B------:R-:W-:-:S04]  /*d4f0*/  SHF.R.S32.HI R3, RZ, 0x6, R3 ;  /* 0x00000006ff037819 */ /* 0x000fc80000011403 */
[----:B------:R-:W-:-:S04]  /*d500*/  VIMNMX R34, R3, R0, PT ;  /* 0x0000000003227248 */ /* 0x000fc80003fe0100 */
[----:B------:R-:W-:Y:S01]  /*d510*/  ISETP.GT.AND P0, PT, R34, RZ, PT ;  /* 0x000000ff2200720c */ /* 0x000fe20003f04270 */
[----:B------:R0:W-:-:S12]  /*d520*/  STL [R1+0x8], R34 ;  /* 0x0000082201007387 */ /* 0x0001d80000100800 */
        /* <DEDUP_REMOVED lines=18> */
.L_x_4343:
[----:B------:R-:W-:Y:S01]  /*d650*/  IADD3 R0, R23, 0x22400, RZ ;  /* 0x0002240017007810 */ /* 0x000fe20007ffe0ff */
[----:B------:R-:W-:Y:S03]  /*d660*/  BSSY B6, `(.L_x_4345) ;  /* 0x0000013000067945 */ /* 0x000fe60003800000 */
        /* <DEDUP_REMOVED lines=18> */
.L_x_4346:
[----:B------:R-:W-:Y:S05]  /*d790*/  BSYNC B6 ;  /* 0x0000000000067941 */ /* 0x000fea0003800000 */
.L_x_4345:
        /* <DEDUP_REMOVED lines=20> */
.L_x_4349:
        /* <DEDUP_REMOVED lines=15> */
.L_x_4348:
[----:B------:R-:W-:Y:S05]  /*d9d0*/  BSYNC B6 ;  /* 0x0000000000067941 */ /* 0x000fea0003800000 */
.L_x_4347:
[----:B------:R-:W0:Y:S01]  /*d9e0*/  S2R R20, SR_TID.X ;  /* 0x0000000000147919 */ /* 0x000e220000002100 */
[----:B------:R-:W-:Y:S01]  /*d9f0*/  ULDC.64 UR4, c[0x0][0x9f8] ;  /* 0x00027e0000047ab9 */ /* 0x000fe20000000a00 */
[----:B------:R-:W1:Y:S01]  /*da00*/  LDC R10, c[0x0][0x430] ;  /* 0x00010c00ff0a7b82 */ /* 0x000e620000000800 */
[----:B------:R-:W-:-:S04]  /*da10*/  ISETP.NE.U32.AND P0, PT, RZ, UR4, PT ;  /* 0x00000004ff007c0c */ /* 0x000fc8000bf05070 */
[----:B------:R-:W-:-:S13]  /*da20*/  ISETP.NE.AND.EX P0, PT, RZ, UR5, PT, P0 ;  /* 0x00000005ff007c0c */ /* 0x000fda000bf05300 */
[----:B------:R-:W-:Y:S01]  /*da30*/  @P0 IADD3 R26, P1, R26, UR4, RZ ;  /* 0x000000041a1a0c10 */ /* 0x000fe2000ff3e0ff */
[----:B------:R-:W-:-:S03]  /*da40*/  ULDC UR4, c[0x0][0x320] ;  /* 0x0000c80000047ab9 */ /* 0x000fc60000000800 */
[----:B------:R-:W-:-:S05]  /*da50*/  @P0 IADD3.X R27, R27, UR5, RZ, P1, !PT ;  /* 0x000000051b1b0c10 */ /* 0x000fca0008ffe4ff */
[----:B------:R2:W5:Y:S01]  /*da60*/  @P0 LDG.E R28, desc[UR50][R26.64] ;  /* 0x000000321a1c0981 */ /* 0x000562000c1e1900 */
[----:B------:R-:W-:Y:S01]  /*da70*/  LOP3.LUT R22, R22, 0xffffffbf, RZ, 0xc0, !PT ;  /* 0xffffffbf16167812 */ /* 0x000fe200078ec0ff */
[----:B------:R-:W-:Y:S01]  /*da80*/  UMOV UR5, 0xffffffff ;  /* 0xffffffff00057882 */ /* 0x000fe20000000000 */
[----:B0-----:R-:W-:Y:S01]  /*da90*/  IMAD.SHL.U32 R20, R20, 0x8, RZ ;  /* 0x0000000814147824 */ /* 0x001fe200078e00ff */
[----:B------:R-:W0:Y:S01]  /*daa0*/  S2R R2, SR_TID.X ;  /* 0x0000000000027919 */ /* 0x000e220000002100 */
[----:B------:R-:W-:-:S03]  /*dab0*/  LEA R0, R34, 0xffffffc0, 0x6 ;  /* 0xffffffc022007811 */ /* 0x000fc600078e30ff */
[----:B------:R-:W-:-:S04]  /*dac0*/  LOP3.LUT R20, R20, 0x38, RZ, 0xc0, !PT ;  /* 0x0000003814147812 */ /* 0x000fc800078ec0ff */
[C---:B------:R-:W-:Y:S02]  /*dad0*/  LOP3.LUT R32, R20.reuse, 0x180, RZ, 0xfc, !PT ;  /* 0x0000018014207812 */ /* 0x040fe400078efcff */
[C---:B------:R-:W-:Y:S02]  /*dae0*/  LOP3.LUT R21, R20.reuse, 0x40, RZ, 0xfc, !PT ;  /* 0x0000004014157812 */ /* 0x040fe400078efcff */
[----:B------:R-:W-:Y:S02]  /*daf0*/  LOP3.LUT R20, R20, 0x1c0, RZ, 0xfc, !PT ;  /* 0x000001c014147812 */ /* 0x000fe400078efcff */
[----:B------:R-:W-:Y:S02]  /*db00*/  ISETP.GE.AND P3, PT, R21, UR4, PT ;  /* 0x0000000415007c0c */ /* 0x000fe4000bf66270 */
[----:B------:R-:W-:Y:S02]  /*db10*/  ISETP.GE.AND P0, PT, R20, UR4, PT ;  /* 0x0000000414007c0c */ /* 0x000fe4000bf06270 */
[----:B------:R-:W3:Y:S01]  /*db20*/  S2R R20, SR_TID.X ;  /* 0x0000000000147919 */ /* 0x000ee20000002100 */
[----:B------:R-:W-:-:S02]  /*db30*/  ISETP.GE.AND P1, PT, R32, UR4, PT ;  /* 0x0000000420007c0c */ /* 0x000fc4000bf26270 */
[----:B------:R-:W-:Y:S02]  /*db40*/  SEL R8, RZ, 0x80, P0 ;  /* 0x00000080ff087807 */ /* 0x000fe40000000000 */
[----:B------:R-:W-:-:S04]  /*db50*/  SEL R6, RZ, 0x40, P1 ;  /* 0x00000040ff067807 */ /* 0x000fc80000800000 */
[----:B------:R-:W-:-:S04]  /*db60*/  @P3 LOP3.LUT R22, R22, 0x40, RZ, 0xfc, !PT ;  /* 0x0000004016163812 */ /* 0x000fc800078efcff */
[----:B------:R-:W-:Y:S01]  /*db70*/  LOP3.LUT R22, R22, 0xffffff7f, RZ, 0xc0, !PT ;  /* 0xffffff7f16167812 */ /* 0x000fe200078ec0ff */
[----:B0-----:R-:W-:-:S05]  /*db80*/  IMAD.SHL.U32 R2, R2, 0x8, RZ ;  /* 0x0000000802027824 */ /* 0x001fca00078e00ff */
[----:B------:R-:W-:-:S04]  /*db90*/  LOP3.LUT R2, R2, 0x38, RZ, 0xc0, !PT ;  /* 0x0000003802027812 */ /* 0x000fc800078ec0ff */
[----:B------:R-:W-:Y:S01]  /*dba0*/  ISETP.GE.AND P2, PT, R2, UR4, PT ;  /* 0x0000000402007c0c */ /* 0x000fe2000bf46270 */
[----:B---3--:R-:W-:-:S12]  /*dbb0*/  IMAD.SHL.U32 R20, R20, 0x8, RZ ;  /* 0x0000000814147824 */ /* 0x008fd800078e00ff */
[----:B------:R-:W-:Y:S02]  /*dbc0*/  @P2 LOP3.LUT R22, R22, 0x80, RZ, 0xfc, !PT ;  /* 0x0000008016162812 */ /* 0x000fe400078efcff */
[----:B------:R-:W-:Y:S02]  /*dbd0*/  LOP3.LUT R20, R20, 0x38, RZ, 0xc0, !PT ;  /* 0x0000003814147812 */ /* 0x000fe400078ec0ff */
[----:B------:R-:W-:Y:S02]  /*dbe0*/  LOP3.LUT R22, R22, 0xffffffdf, RZ, 0xc0, !PT ;  /* 0xffffffdf16167812 */ /* 0x000fe400078ec0ff */
[----:B------:R-:W-:Y:S02]  /*dbf0*/  LOP3.LUT R21, R20, 0x80, RZ, 0xfc, !PT ;  /* 0x0000008014157812 */ /* 0x000fe400078efcff */
[----:B------:R-:W0:Y:S02]  /*dc00*/  S2R R20, SR_TID.X ;  /* 0x0000000000147919 */ /* 0x000e240000002100 */
[----:B------:R-:W-:-:S13]  /*dc10*/  ISETP.GE.AND P5, PT, R21, UR4, PT ;  /* 0x0000000415007c0c */ /* 0x000fda000bfa6270 */
        /* <DEDUP_REMOVED lines=15> */
[----:B------:R-:W-:Y:S02]  /*dd10*/  @P3 LOP3.LUT R22, R22, 0x8, RZ, 0xfc, !PT ;  /* 0x0000000816163812 */ /* 0x000fe400078efcff */
[----:B0-----:R-:W-:-:S04]  /*dd20*/  SHF.L.U32 R20, R20, 0x4, RZ ;  /* 0x0000000414147819 */ /* 0x001fc800000006ff */
[----:B------:R-:W-:-:S05]  /*dd30*/  LOP3.LUT R20, R36, 0x70, R20, 0xf8, !PT ;  /* 0x0000007024147812 */ /* 0x000fca00078ef814 */
[----:B------:R-:W-:Y:S01]  /*dd40*/  IMAD.IADD R35, R20, 0x1, R0 ;  /* 0x0000000114237824 */ /* 0x000fe200078e0200 */
[----:B-12---:R-:W-:Y:S06]  /*dd50*/  BRA.DIV UR5, `(.L_x_4350) ;  /* 0x0000004205447947 */ /* 0x006fec000b800000 */
.L_x_4417:
        /* <DEDUP_REMOVED lines=42> */
[----:B------:R-:W-:-:S03]  /*e000*/  ISETP.NE.AND P0, PT, R3, 0x3, PT ;  /* 0x000000030300780c */ /* 0x000fc60003f05270 */
[----:B------:R-:W-:Y:S01]  /*e010*/  IMAD R35, R10, R2, R35 ;  /* 0x000000020a237224 */ /* 0x000fe200078e0223 */
[----:B------:R-:W-:Y:S01]  /*e020*/  LOP3.LUT R2, R6, R8, RZ, 0xfc, !PT ;  /* 0x0000000806027212 */ /* 0x000fe200078efcff */
[----:B------:R0:W-:Y:S04]  /*e030*/  STL [R1+0x28], R6 ;  /* 0x0000280601007387 */ /* 0x0001e80000100800 */
[----:B------:R0:W-:Y:S04]  /*e040*/  STL [R1+0x4], R2 ;  /* 0x0000040201007387 */ /* 0x0001e80000100800 */
[----:B------:R-:W-:-:S04]  /*e050*/  @P0 LOP3.LUT R22, R22, 0x400, RZ, 0xfc, !PT ;  /* 0x0000040016160812 */ /* 0x000fc800078efcff */
[----:B------:R-:W-:-:S04]  /*e060*/  LOP3.LUT R22, R22, 0xfffffffe, RZ, 0xc0, !PT ;  /* 0xfffffffe16167812 */ /* 0x000fc800078ec0ff */
[----:B------:R-:W-:Y:S01]  /*e070*/  @P1 LOP3.LUT R22, R22, 0x1, RZ, 0xfc, !PT ;  /* 0x0000000116161812 */ /* 0x000fe200078efcff */
[----:B0-----:R-:W-:Y:S06]  /*e080*/  @!P0 BRA `(.L_x_4351) ;  /* 0x0000000000048947 */ /* 0x001fec0003800000 */
[----:B------:R-:W-:Y:S01]  /*e090*/  BPT.TRAP 0x1 ;  /* 0x000000040000795c */ /* 0x000fe20000300000 */
.L_x_4351:
[----:B------:R-:W-:Y:S01]  /*e0a0*/  IADD3 R29, -R36, R29, -R0 ;  /* 0x0000001d241d7210 */ /* 0x000fe20007ffe900 */
[----:B------:R-:W-:Y:S01]  /*e0b0*/  IMAD R27, R24, 0x8, R23 ;  /* 0x00000008181b7824 */ /* 0x000fe200078e0217 */
[----:B------:R-:W-:Y:S01]  /*e0c0*/  SHF.L.U32 R0, R25, 0x1f, RZ ;  /* 0x0000001f19007819 */ /* 0x000fe200000006ff */
[----:B------:R-:W-:Y:S03]  /*e0d0*/  BSSY B0, `(.L_x_4352) ;  /* 0x0000003000007945 */ /* 0x000fe60003800000 */
[----:B------:R-:W0:Y:S02]  /*e0e0*/  SYNCS.PHASECHK.TRANS64.TRYWAIT P0, [R27+URZ+0x28c40], R0 ;  /* 0x028c40001b0075a7 */ /* 0x000e24000800017f */
[----:B0-----:R-:W-:Y:S05]  /*e0f0*/  @!P0 BRA `(.L_x_4353) ;  /* 0x0000003c00908947 */ /* 0x001fea0003800000 */
.L_x_4418:
[----:B------:R-:W-:Y:S05]  /*e100*/  BSYNC B0 ;  /* 0x0000000000007941 */ /* 0x000fea0003800000 */
.L_x_4352:
[----:B------:R-:W1:Y:S01]  /*e110*/  S2R R7, SR_TID.X ;  /* 0x0000000000077919 */ /* 0x000e620000002100 */
[----:B0-----:R-:W-:Y:S01]  /*e120*/  SHF.R.S32.HI R0, RZ, 0x1f, R35 ;  /* 0x0000001fff007819 */ /* 0x001fe20000011423 */
[----:B------:R-:W-:Y:S01]  /*e130*/  ULDC.64 UR4, c[0x0][0x300] ;  /* 0x0000c00000047ab9 */ /* 0x000fe20000000a00 */
[----:B-----5:R-:W-:Y:S01]  /*e140*/  SHF.R.S32.HI R4, RZ, 0x1f, R34 ;  /* 0x0000001fff047819 */ /* 0x020fe20000011422 */
[----:B------:R-:W-:Y:S01]  /*e150*/  IMAD.WIDE.U32 R2, R35, UR4, RZ ;  /* 0x0000000423027c25 */ /* 0x000fe2000f8e00ff */
[----:B------:R-:W-:Y:S01]  /*e160*/  LOP3.LUT R22, R22, 0xfffffffd, RZ, 0xc0, !PT ;  /* 0xfffffffd16167812 */ /* 0x000fe200078ec0ff */
[----:B------:R0:W-:Y:S02]  /*e170*/  STL [R1+0x1c], R0 ;  /* 0x00001c0001007387 */ /* 0x0001e40000100800 */
[----:B------:R-:W-:Y:S02]  /*e180*/  IMAD R5, R24, 0x1000, R33 ;  /* 0x0000100018057824 */ /* 0x000fe400078e0221 */
[----:B------:R2:W-:Y:S01]  /*e190*/  STL [R1+0x20], R4 ;  /* 0x0000200401007387 */ /* 0x0005e20000100800 */
[----:B0-----:R-:W-:-:S04]  /*e1a0*/  IMAD R0, R0, UR4, RZ ;  /* 0x0000000400007c24 */ /* 0x001fc8000f8e02ff */
        /* <DEDUP_REMOVED lines=9> */
[----:B-1----:R-:W-:Y:S02]  /*e240*/  IMAD.SHL.U32 R7, R7, 0x8, RZ ;  /* 0x0000000807077824 */ /* 0x002fe400078e00ff */
[C---:B------:R-:W-:Y:S02]  /*e250*/  IMAD R0, R18.reuse, UR5, R0 ;  /* 0x0000000512007c24 */ /* 0x040fe4000f8e0200 */
[----:B------:R-:W-:Y:S01]  /*e260*/  IMAD.WIDE.U32 R2, R18, UR4, R2 ;  /* 0x0000000412027c25 */ /* 0x000fe2000f8e0002 */
[----:B------:R-:W-:Y:S01]  /*e270*/  ULDC.64 UR4, c[0x0][0x2e8] ;  /* 0x0000ba0000047ab9 */ /* 0x000fe20000000a00 */
[----:B------:R-:W-:-:S02]  /*e280*/  LOP3.LUT R7, R7, 0x38, RZ, 0xc0, !PT ;  /* 0x0000003807077812 */ /* 0x000fc400078ec0ff */
[----:B--2---:R-:W-:Y:S01]  /*e290*/  IMAD.IADD R4, R3, 0x1, R0 ;  /* 0x0000000103047824 */ /* 0x004fe200078e0200 */
        /* <DEDUP_REMOVED lines=40> */
.L_x_4428:
[----:B------:R-:W-:-:S13]  /*e520*/  ISETP.GE.AND P0, PT, R29, 0x31, PT ;  /* 0x000000311d00780c */ /* 0x000fda0003f06270 */
[----:B0-----:R-:W-:Y:S01]  /*e530*/  @P0 LEA R2, P1, R7, R0, 0x1 ;  /* 0x0000000007020211 */ /* 0x001fe200078208ff */
[----:B------:R-:W-:-:S03]  /*e540*/  @P0 IMAD R5, R5, 0x2, R23 ;  /* 0x0000000205050824 */ /* 0x000fc600078e0217 */
[----:B------:R-:W-:-:S05]  /*e550*/  @P0 IADD3.X R3, RZ, R4, RZ, P1, !PT ;  /* 0x00000004ff030210 */ /* 0x000fca0000ffe4ff */
[----:B------:R-:W-:Y:S01]  /*e560*/  @!PT LDS RZ, [RZ] ;  /* 0x00000000fffff984 */ /* 0x000fe20000000800 */
[----:B------:R-:W-:Y:S01]  /*e570*/  @!PT LDS RZ, [RZ] ;  /* 0x00000000fffff984 */ /* 0x000fe20000000800 */
[----:B------:R-:W-:Y:S01]  /*e580*/  @!PT LDS RZ, [RZ] ;  /* 0x00000000fffff984 */ /* 0x000fe20000000800 */
[----:B------:R0:W-:Y:S01]  /*e590*/  @P0 LDGSTS.E.BYPASS.LTC128B.128 [R5+0x23c00], desc[UR50][R2.64], !P2 ;  /* 0x23c0000002050fae */ /* 0x0001e2000d101d72 */
[----:B------:R-:W-:Y:S01]  /*e5a0*/  PLOP3.LUT P0, PT, PT, PT, PT, 0x80, 0x0 ;  /* 0x000000000000781c */ /* 0x000fe20003f0f070 */
[----:B------:R-:W-:-:S12]  /*e5b0*/  NOP ;  /* 0x0000000000007918 */ /* 0x000fd80000000000 */
.L_x_4355:
        /* <DEDUP_REMOVED lines=11> */
.L_x_4356:
[----:B------:R1:W5:Y:S01]  /*e670*/  LDL.LU R0, [R1+0xc] ;  /* 0x00000c0001007983 */ /* 0x0003620000300800 */
[----:B------:R-:W-:Y:S01]  /*e680*/  LOP3.LUT P0, RZ, R22, 0x100, RZ, 0xc0, !PT ;  /* 0x0000010016ff7812 */ /* 0x000fe2000780c0ff */
[----:B------:R1:W-:Y:S02]  /*e690*/  SYNCS.ARRIVE.TRANS64.A1T0 RZ, [R27+URZ+0x28c30], RZ ;  /* 0x028c30ff1bff79a7 */ /* 0x0003e4000810003f */
[----:B0-----:R1:W5:Y:S10]  /*e6a0*/  LDL R3, [R1+0x4] ;  /* 0x0000040001037983 */ /* 0x0013740000100800 */
[----:B------:R-:W-:Y:S05]  /*e6b0*/  WARPSYNC.ALL ;  /* 0x0000000000007948 */ /* 0x000fea0003800000 */
[----:B------:R-:W-:Y:S01]  /*e6c0*/  SEL R2, R30, RZ, !P0 ;  /* 0x000000ff1e027207 */ /* 0x000fe20004000000 */
[----:B------:R-:W-:Y:S01]  /*e6d0*/  ULDC.64 UR4, c[0x0][0x298] ;  /* 0x0000a60000047ab9 */ /* 0x000fe20000000a00 */
[----:B------:R-:W-:Y:S01]  /*e6e0*/  BSSY B6, `(.L_x_4357) ;  /* 0x0000020000067945 */ /* 0x000fe20003800000 */
[----:B------:R-:W-:Y:S02]  /*e6f0*/  IMAD.WIDE.U32 R4, R37, UR4, RZ ;  /* 0x0000000425047c25 */ /* 0x000fe4000f8e00ff */
[----:B------:R0:W-:Y:S02]  /*e700*/  STL [R1+0x18], R2 ;  /* 0x0000180201007387 */ /* 0x0001e40000100800 */
[----:B0-----:R-:W-:Y:S01]  /*e710*/  VIADD R2, R23, 0x20400 ;  /* 0x0002040017027836 */ /* 0x001fe20000000000 */
[----:B------:R-:W-:Y:S01]  /*e720*/  BAR.SYNC.DEFER_BLOCKING 0x8, 0x100 ;  /* 0x0204000000007b1d */ /* 0x000fe20000010000 */
[----:B-----5:R-:W-:-:S03]  /*e730*/  SEL R0, R0, RZ, !P0 ;  /* 0x000000ff00007207 */ /* 0x020fc60004000000 */
[----:B------:R-:W-:Y:S02]  /*e740*/  LOP3.LUT P0, RZ, R2, 0x3ff, RZ, 0xc0, !PT ;  /* 0x000003ff02ff7812 */ /* 0x000fe4000780c0ff */
[----:B------:R-:W-:Y:S01]  /*e750*/  PRMT R30, R3, 0x8880, RZ ;  /* 0x00008880031e7816 */ /* 0x000fe200000000ff */
[----:B------:R0:W-:Y:S03]  /*e760*/  STL [R1+0xc], R0 ;  /* 0x00000c0001007387 */ /* 0x0001e60000100800 */
[----:B------:R-:W-:Y:S01]  /*e770*/  PRMT R30, R30, 0x7710, RZ ;  /* 0x000077101e1e7816 */ /* 0x000fe200000000ff */
[----:B------:R2:W-:Y:S01]  /*e780*/  STL.64 [R1+0x10], R4 ;  /* 0x0000100401007387 */ /* 0x0005e20000100a00 */
[----:B0-----:R-:W-:-:S05]  /*e790*/  SHF.R.S32.HI R0, RZ, 0x1f, R37 ;  /* 0x0000001fff007819 */ /* 0x001fca0000011425 */
[----:B------:R-:W-:-:S04]  /*e7a0*/  IMAD R0, R0, UR4, RZ ;  /* 0x0000000400007c24 */ /* 0x000fc8000f8e02ff */
[----:B------:R-:W-:-:S04]  /*e7b0*/  IMAD R0, R37, UR5, R0 ;  /* 0x0000000525007c24 */ /* 0x000fc8000f8e0200 */
[----:B------:R-:W-:Y:S01]  /*e7c0*/  IMAD.IADD R37, R5, 0x1, R0 ;  /* 0x0000000105257824 */ /* 0x000fe200078e0200 */
[----:B--2---:R-:W-:Y:S06]  /*e7d0*/  @!P0 BRA `(.L_x_4358) ;  /* 0x0000000000408947 */ /* 0x004fec0003800000 */
        /* <DEDUP_REMOVED lines=16> */
.L_x_4358:
[----:B------:R-:W-:Y:S05]  /*e8e0*/  BSYNC B6 ;  /* 0x0000000000067941 */ /* 0x000fea0003800000 */
.L_x_4357:
[----:B------:R-:W2:Y:S01]  /*e8f0*/  LDL.LU.64 R2, [R1+0x10] ;  /* 0x0000100001027983 */ /* 0x000ea20000300a00 */
[----:B------:R-:W-:Y:S01]  /*e900*/  ULDC.64 UR4, c[0x0][0x2d8] ;  /* 0x0000b60000047ab9 */ /* 0x000fe20000000a00 */
[----:B------:R-:W0:Y:S02]  /*e910*/  LDC R21, c[0x0][0x448] ;  /* 0x00011200ff157b82 */ /* 0x000e240000000800 */
[----:B------:R-:W3:Y:S04]  /*e920*/  LDL.LU R4, [R1+0xc] ;  /* 0x00000c0001047983 */ /* 0x000ee80000300800 */
[----:B------:R-:W4:Y:S01]  /*e930*/  LDL.LU R20, [R1+0x18] ;  /* 0x0000180001147983 */ /* 0x000f220000300800 */
[----:B------:R-:W-:-:S03]  /*e940*/  IMAD R0, R26, UR4, RZ ;  /* 0x000000041a007c24 */ /* 0x000fc6000f8e02ff */
[----:B------:R0:W5:Y:S01]  /*e950*/  LDL R9, [R1] ;  /* 0x0000000001097983 */ /* 0x0001620000100800 */
[----:B------:R-:W-:-:S03]  /*e960*/  IMAD R0, R18, UR5, R0 ;  /* 0x0000000512007c24 */ /* 0x000fc6000f8e0200 */
[----:B------:R0:W5:Y:S02]  /*e970*/  LDL R7, [R1+0x2c] ;  /* 0x00002c0001077983 */ /* 0x0001640000100800 */
[----:B0-----:R-:W-:-:S13]  /*e980*/  ISETP.NE.AND P6, PT, R21, 0x1, PT ;  /* 0x000000011500780c */ /* 0x001fda0003fc5270 */
[----:B------:R-:W0:Y:S01]  /*e990*/  @P6 LDC R6, c[0x0][0x44c] ;  /* 0x00011300ff066b82 */ /* 0x000e220000000800 */
[----:B------:R-:W1:Y:S02]  /*e9a0*/  S2R R8, SR_TID.X ;  /* 0x0000000000087919 */ /* 0x000e640000002100 */
[----:B-1----:R-:W-:-:S05]  /*e9b0*/  IMAD.SHL.U32 R8, R8, 0x8, RZ ;  /* 0x0000000808087824 */ /* 0x002fca00078e00ff */
[----:B------:R-:W-:Y:S01]  /*e9c0*/  LOP3.LUT R8, R8, 0x38, RZ, 0xc0, !PT ;  /* 0x0000003808087812 */ /* 0x000fe200078ec0ff */
[----:B--2---:R-:W-:Y:S02]  /*e9d0*/  IMAD.MOV.U32 R3, RZ, RZ, R37 ;  /* 0x000000ffff037224 */ /* 0x004fe400078e0025 */
[----:B------:R-:W-:Y:S01]  /*e9e0*/  IMAD.WIDE.U32 R2, R18, UR4, R2 ;  /* 0x0000000412027c25 */ /* 0x000fe2000f8e0002 */
        /* <DEDUP_REMOVED lines=9> */
[----:B-1----:R-:W-:-:S05]  /*ea80*/  IMAD.SHL.U32 R20, R20, 0x10, RZ ;  /* 0x0000001014147824 */ /* 0x002fca00078e00ff */
[----:B------:R-:W-:-:S05]  /*ea90*/  LOP3.LUT R20, R36, 0x70, R20, 0xf8, !PT ;  /* 0x0000007024147812 */ /* 0x000fca00078ef814 */
[----:B------:R-:W-:-:S04]  /*eaa0*/  IMAD R5, R17, 0x40, R20 ;  /* 0x0000004011057824 */ /* 0x000fc800078e0214 */
[----:B0-----:R-:W-:-:S04]  /*eab0*/  @P6 IMAD.HI.U32 R6, R5, R6, RZ ;  /* 0x0000000605066227 */ /* 0x001fc800078e00ff */
[----:B------:R-:W-:Y:S01]  /*eac0*/  IMAD.MOV.U32 R4, RZ, RZ, R5 ;  /* 0x000000ffff047224 */ /* 0x000fe200078e0005 */
[----:B--2---:R-:W-:Y:S02]  /*ead0*/  @P6 SHF.R.U32.HI R4, RZ, R0, R6 ;  /* 0x00000000ff046219 */ /* 0x004fe40000011606 */
[----:B------:R-:W0:Y:S03]  /*eae0*/  LDC R6, c[0x0][0x448] ;  /* 0x00011200ff067b82 */ /* 0x000e260000000800 */
[----:B------:R-:W-:Y:S02]  /*eaf0*/  IMAD.MOV R0, RZ, RZ, -R4 ;  /* 0x000000ffff007224 */ /* 0x000fe400078e0a04 */
[----:B------:R-:W-:-:S04]  /*eb00*/  IMAD.WIDE.U32 R2, R4, UR4, R2 ;  /* 0x0000000404027c25 */ /* 0x000fc8000f8e0002 */
[----:B0-----:R-:W-:Y:S01]  /*eb10*/  IMAD R0, R6, R0, R5 ;  /* 0x0000000006007224 */ /* 0x001fe200078e0205 */
[----:B------:R-:W-:-:S05]  /*eb20*/  SHF.R.S32.HI R5, RZ, 0x1f, R4 ;  /* 0x0000001fff057819 */ /* 0x000fca0000011404 */
        /* <DEDUP_REMOVED lines=10> */
[----:B------:R-:W-:Y:S01]  /*ebd0*/  ULDC UR4, c[0x0][0x2b8] ;  /* 0x0000ae0000047ab9 */ /* 0x000fe20000000800 */
[----:B------:R-:W-:-:S04]  /*ebe0*/  IADD3 R4, R3, R4, RZ ;  /* 0x0000000403047210 */ /* 0x000fc80007ffe0ff */
        /* <DEDUP_REMOVED lines=38> */
.L_x_4437:
[----:B------:R-:W-:-:S05]  /*ee50*/  VIADD R17, R17, 0x30 ;  /* 0x0000003011117836 */ /* 0x000fca0000000000 */
[----:B------:R-:W-:-:S13]  /*ee60*/  ISETP.GE.AND P0, PT, R17, R5, PT ;  /* 0x000000051100720c */ /* 0x000fda0003f06270 */
[----:B0-----:R-:W-:-:S05]  /*ee70*/  @!P0 LEA R2, P2, R8, R0, 0x1 ;  /* 0x0000000008028211 */ /* 0x001fca00078408ff */
[----:B------:R-:W-:-:S05]  /*ee80*/  @!P0 IMAD.X R3, RZ, RZ, R4, P2 ;  /* 0x000000ffff038224 */ /* 0x000fca00010e0604 */
[----:B------:R-:W-:Y:S01]  /*ee90*/  @!PT LDS RZ, [RZ] ;  /* 0x00000000fffff984 */ /* 0x000fe20000000800 */
[----:B------:R-:W-:Y:S01]  /*eea0*/  @!PT LDS RZ, [RZ] ;  /* 0x00000000fffff984 */ /* 0x000fe20000000800 */
[----:B------:R-:W-:Y:S01]  /*eeb0*/  @!PT LDS RZ, [RZ] ;  /* 0x00000000fffff984 */ /* 0x000fe20000000800 */
[----:B------:R0:W-:Y:S01]  /*eec0*/  @!P0 LDGSTS.E.BYPASS.LTC128B.128 [R7+0x21c00], desc[UR50][R2.64], !P1 ;  /* 0x21c0000002078fae */ /* 0x0001e2000c901d72 */
[----:B------:R-:W-:Y:S01]  /*eed0*/  PLOP3.LUT P0, PT, PT, PT, PT, 0x80, 0x0 ;  /* 0x000000000000781c */ /* 0x000fe20003f0f070 */
[----:B------:R-:W-:-:S12]  /*eee0*/  NOP ;  /* 0x0000000000007918 */ /* 0x000fd80000000000 */
.L_x_4360:
        /* <DEDUP_REMOVED lines=10> */
[----:B------:R-:W-:-:S04]  /*ef90*/  LOP3.LUT R0, R0, 0xfffffffe, RZ, 0xc0, !PT ;  /* 0xfffffffe00007812 */ /* 0x000fc800078ec0ff */
[----:B------:R-:W-:-:S04]  /*efa0*/  IADD3 R0, R2, -R0, RZ ;  /* 0x8000000002007210 */ /* 0x000fc80007ffe0ff */
[----:B------:R-:W-:Y:S01]  /*efb0*/  SHF.L.U32 R0, R0, 0x1f, RZ ;  /* 0x0000001f00007819 */ /* 0x000fe200000006ff */
[----:B------:R-:W-:Y:S01]  /*efc0*/  NOP ;  /* 0x0000000000007918 */ /* 0x000fe20000000000 */
[----:B------:R0:W-:Y:S01]  /*efd0*/  SYNCS.ARRIVE.TRANS64.A1T0 RZ, [R23+URZ+0x28c00], RZ ;  /* 0x028c00ff17ff79a7 */ /* 0x0001e2000810003f */
[----:B------:R-:W-:Y:S01]  /*efe0*/  BSSY B0, `(.L_x_4361) ;  /* 0x0000003000007945 */ /* 0x000fe20003800000 */
[----:B------:R-:W1:Y:S03]  /*eff0*/  SYNCS.PHASECHK.TRANS64.TRYWAIT P0, [R23+URZ+0x28c20], R0 ;  /* 0x028c2000170075a7 */ /* 0x000e66000800017f */
[----:B01----:R-:W-:Y:S05]  /*f000*/  @!P0 BRA `(.L_x_4362) ;  /* 0x0000003800748947 */ /* 0x003fea0003800000 */
.L_x_4438:
[----:B------:R-:W-:Y:S05]  /*f010*/  BSYNC B0 ;  /* 0x0000000000007941 */ /* 0x000fea0003800000 */
.L_x_4361:
[----:B------:R-:W-:-:S05]  /*f020*/  IMAD.U32 R2, RZ, RZ, UR36 ;  /* 0x00000024ff027e24 */ /* 0x000fca000f8e00ff */
[----:B------:R-:W-:-:S13]  /*f030*/  ISETP.NE.AND P0, PT, R2, 0x3, PT ;  /* 0x000000030200780c */ /* 0x000fda0003f05270 */
[----:B------:R-:W-:Y:S05]  /*f040*/  @!P0 BRA `(.L_x_4363) ;  /* 0x0000000000048947 */ /* 0x000fea0003800000 */
[----:B------:R-:W-:Y:S01]  /*f050*/  BPT.TRAP 0x1 ;  /* 0x000000040000795c */ /* 0x000fe20000300000 */
.L_x_4363:
[----:B0-----:R-:W-:Y:S01]  /*f060*/  SHF.L.U32 R0, R25, 0x1f, RZ ;  /* 0x0000001f19007819 */ /* 0x001fe200000006ff */
[----:B------:R-:W-:Y:S03]  /*f070*/  BSSY B0, `(.L_x_4364) ;  /* 0x0000003000007945 */ /* 0x000fe60003800000 */
[----:B------:R-:W0:Y:S02]  /*f080*/  SYNCS.PHASECHK.TRANS64.TRYWAIT P0, [R27+URZ+0x28c60], R0 ;  /* 0x028c60001b0075a7 */ /* 0x000e24000800017f */
[----:B0-----:R-:W-:Y:S05]  /*f090*/  @!P0 BRA `(.L_x_4365) ;  /* 0x0000003800648947 */ /* 0x001fea0003800000 */
.L_x_4439:
[----:B------:R-:W-:Y:S05]  /*f0a0*/  BSYNC B0 ;  /* 0x0000000000007941 */ /* 0x000fea0003800000 */
.L_x_4364:
        /* <DEDUP_REMOVED lines=111> */
.L_x_4449:
        /* <DEDUP_REMOVED lines=34> */
.L_x_4367:
        /* <DEDUP_REMOVED lines=11> */
.L_x_4368:
[----:B------:R-:W2:Y:S01]  /*fa70*/  LDL R2, [R1+0x8] ;  /* 0x0000080001027983 */ /* 0x000ea20000100800 */
[----:B------:R1:W-:Y:S01]  /*fa80*/  SYNCS.ARRIVE.TRANS64.A1T0 RZ, [R27+URZ+0x28c50], RZ ;  /* 0x028c50ff1bff79a7 */ /* 0x0003e2000810003f */
[----:B------:R-:W-:Y:S01]  /*fa90*/  BSSY B0, `(.L_x_4369) ;  /* 0x00000f5000007945 */ /* 0x000fe20003800000 */
[----:B--2---:R-:W-:-:S13]  /*faa0*/  ISETP.GE.AND P0, PT, R2, 0x2, PT ;  /* 0x000000020200780c */ /* 0x004fda0003f06270 */
[----:B-1----:R-:W-:Y:S05]  /*fab0*/  @!P0 BRA `(.L_x_4370) ;  /* 0x0000000c00c88947 */ /* 0x002fea0003800000 */
[----:B0-----:R-:W2:Y:S04]  /*fac0*/  LDL.LU R4, [R1+0x28] ;  /* 0x0000280001047983 */ /* 0x001ea80000300800 */
[----:B------:R-:W3:Y:S01]  /*fad0*/  LDL.LU R3, [R1+0x4] ;  /* 0x0000040001037983 */ /* 0x000ee20000300800 */
[----:B------:R-:W-:Y:S01]  /*fae0*/  VIADD R7, R2, 0xfffffffe ;  /* 0xfffffffe02077836 */ /* 0x000fe20000000000 */
[----:B--2---:R-:W-:Y:S02]  /*faf0*/  LOP3.LUT R30, R4, 0x40, RZ, 0xc0, !PT ;  /* 0x00000040041e7812 */ /* 0x004fe400078ec0ff */
[----:B---3--:R-:W-:Y:S02]  /*fb00*/  LOP3.LUT R29, R3, 0x80, RZ, 0xc0, !PT ;  /* 0x00000080031d7812 */ /* 0x008fe400078ec0ff */
[----:B------:R-:W-:-:S02]  /*fb10*/  SHF.R.U32.HI R30, RZ, 0x2, R30 ;  /* 0x00000002ff1e7819 */ /* 0x000fc4000001161e */
[----:B------:R-:W-:-:S07]  /*fb20*/  SHF.R.U32.HI R29, RZ, 0x3, R29 ;  /* 0x00000003ff1d7819 */ /* 0x000fce000001161d */
.L_x_4383:
        /* <DEDUP_REMOVED lines=26> */
[----:B------:R-:W-:Y:S01]  /*fcd0*/  @!P1 IMAD.IADD R3, R5, 0x1, R3 ;  /* 0x0000000105039824 */ /* 0x000fe200078e0203 */
[----:B------:R-:W-:-:S04]  /*fce0*/  IADD3 R5, -R10, RZ, RZ ;  /* 0x000000ff0a057210 */ /* 0x000fc80007ffe1ff */
        /* <DEDUP_REMOVED lines=13> */
.L_x_4371:
[----:B------:R-:W-:Y:S01]  /*fdc0*/  IMAD R6, R24, 0x8, R23 ;  /* 0x0000000818067824 */ /* 0x000fe200078e0217 */
[----:B------:R-:W-:Y:S01]  /*fdd0*/  SHF.L.U32 R17, R25, 0x1f, RZ ;  /* 0x0000001f19117819 */ /* 0x000fe200000006ff */
[----:B------:R-:W-:Y:S01]  /*fde0*/  BSSY B1, `(.L_x_4372) ;  /* 0x0000004000017945 */ /* 0x000fe20003800000 */
[----:B------:R-:W-:Y:S02]  /*fdf0*/  SHF.R.S32.HI R9, RZ, 0x1f, R5 ;  /* 0x0000001fff097819 */ /* 0x000fe40000011405 */
[----:B------:R-:W0:Y:S02]  /*fe00*/  SYNCS.PHASECHK.TRANS64.TRYWAIT P0, [R6+URZ+0x28c40], R17 ;  /* 0x028c4011060075a7 */ /* 0x000e24000800017f */
[----:B0-----:R-:W-:Y:S05]  /*fe10*/  @!P0 BRA `(.L_x_4373) ;  /* 0x0000003400448947 */ /* 0x001fea0003800000 */
.L_x_4450:
[----:B------:R-:W-:Y:S05]  /*fe20*/  BSYNC B1 ;  /* 0x0000000000017941 */ /* 0x000fea0003800000 */
.L_x_4372:
        /* <DEDUP_REMOVED lines=26> */
[----:B-1----:R-:W-:-:S04]  /*ffd0*/  IADD3 R2, P0, R2, R0, RZ ;  /* 0x0000000002027210 */ /* 0x002fc80007f1e0ff */
[----:B--2---:R-:W-:-:S05]  /*ffe0*/  IADD3.X R3, RZ, R3, RZ, P0, !PT ;  /* 0x00000003ff037210 */ /* 0x004fca00007fe4ff */
        /* <DEDUP_REMOVED lines=14> */
.L_x_4460:
        /* <DEDUP_REMOVED lines=8> */
.L_x_4375:
        /* <DEDUP_REMOVED lines=11> */
.L_x_4376:
[----:B------:R2:W-:Y:S01]  /*10200*/  SYNCS.ARRIVE.TRANS64.A1T0 RZ, [R6+URZ+0x28c30], RZ ;  /* 0x028c30ff06ff79a7 */ /* 0x0005e2000810003f */
[----:B------:R-:W-:Y:S05]  /*10210*/  @!P2 BRA `(.L_x_4377) ;  /* 0x000000000004a947 */ /* 0x000fea0003800000 */
[----:B------:R-:W-:Y:S01]  /*10220*/  BPT.TRAP 0x1 ;  /* 0x000000040000795c */ /* 0x000fe20000300000 */
.L_x_4377:
[----:B------:R-:W3:Y:S01]  /*10230*/  SYNCS.PHASECHK.TRANS64.TRYWAIT P0, [R6+URZ+0x28c60], R17 ;  /* 0x028c6011060075a7 */ /* 0x000ee2000800017f */
[----:B------:R-:W-:Y:S04]  /*10240*/  BSSY B1, `(.L_x_4378) ;  /* 0x0000002000017945 */ /* 0x000fe80003800000 */
[----:B---3--:R-:W-:Y:S05]  /*10250*/  @!P0 BRA `(.L_x_4379) ;  /* 0x0000003400648947 */ /* 0x008fea0003800000 */
.L_x_4461:
[----:B------:R-:W-:Y:S05]  /*10260*/  BSYNC B1 ;  /* 0x0000000000017941 */ /* 0x000fea0003800000 */
.L_x_4378:
        /* <DEDUP_REMOVED lines=46> */
[C---:B------:R-:W-:Y:S02]  /*10550*/  LOP3.LUT P3, RZ, R22.reuse, 0x80, RZ, 0xc0, !PT ;  /* 0x0000008016ff7812 */ /* 0x040fe4000786c0ff */
[----:B-----5:R-:W-:Y:S01]  /*10560*/  IADD3.X R5, RZ, R5, RZ, P2, !PT ;  /* 0x00000005ff057210 */ /* 0x020fe200017fe4ff */
[----:B------:R-:W-:Y:S01]  /*10570*/  LDGSTS.E.BYPASS.LTC128B.128 [R17+0x6400], desc[UR50][R2.64+0x180], !P6 ;  /* 0x0640018002117fae */ /* 0x000fe2000f101d72 */
[----:B------:R-:W-:-:S03]  /*10580*/  LOP3.LUT P2, RZ, R22, 0x40, RZ, 0xc0, !PT ;  /* 0x0000004016ff7812 */ /* 0x000fc6000784c0ff */
        /* <DEDUP_REMOVED lines=31> */
.L_x_4471:
        /* <DEDUP_REMOVED lines=25> */
.L_x_4381:
        /* <DEDUP_REMOVED lines=11> */
.L_x_4382:
[----:B------:R3:W-:Y:S01]  /*109c0*/  SYNCS.ARRIVE.TRANS64.A1T0 RZ, [R6+URZ+0x28c50], RZ ;  /* 0x028c50ff06ff79a7 */ /* 0x0007e2000810003f */
[----:B------:R-:W-:Y:S05]  /*109d0*/  @P3 BRA `(.L_x_4383) ;  /* 0xfffffff000543947 */ /* 0x000fea000383ffff */
.L_x_4370:
[----:B------:R-:W-:Y:S05]  /*109e0*/  BSYNC B0 ;  /* 0x0000000000007941 */ /* 0x000fea0003800000 */
.L_x_4369:
        /* <DEDUP_REMOVED lines=21> */
.L_x_4385:
[----:B------:R-:W-:Y:S05]  /*10b40*/  BSYNC B0 ;  /* 0x0000000000007941 */ /* 0x000fea0003800000 */
.L_x_4384:
[----:B------:R-:W-:-:S07]  /*10b50*/  SEL R24, R24, RZ, P0 ;  /* 0x000000ff18187207 */ /* 0x000fce0000000000 */
.L_x_4344:
[----:B------:R-:W-:Y:S05]  /*10b60*/  BSYNC B7 ;  /* 0x0000000000077941 */ /* 0x000fea0003800000 */
.L_x_4342:
        /* <DEDUP_REMOVED lines=11> */
.L_x_4386:
        /* <DEDUP_REMOVED lines=36> */
.L_x_4481:
[----:B------:R-:W-:Y:S02]  /*10e60*/  ULDC UR4, c[0x0][0xc38] ;  /* 0x00030e0000047ab9 */ /* 0x000fe40000000800 */
[----:B------:R-:W-:-:S04]  /*10e70*/  IMAD.U32 R4, RZ, RZ, UR4 ;  /* 0x00000004ff047e24 */ /* 0x000fc8000f8e00ff */
[----:B--2---:R-:W-:-:S04]  /*10e80*/  IMAD R14, R14, R4, RZ ;  /* 0x000000040e0e7224 */ /* 0x004fc800078e02ff */
[----:B------:R-:W-:-:S05]  /*10e90*/  IMAD.IADD R5, R5, 0x1, R14 ;  /* 0x0000000105057824 */ /* 0x000fca00078e020e */
[----:B------:R-:W-:-:S13]  /*10ea0*/  ISETP.GT.AND P6, PT, R5, R0, PT ;  /* 0x000000000500720c */ /* 0x000fda0003fc4270 */
[----:B------:R-:W-:Y:S05]  /*10eb0*/  @P6 BRA `(.L_x_4389) ;  /* 0x00000000009c6947 */ /* 0x000fea0003800000 */
.L_x_4394:
        /* <DEDUP_REMOVED lines=14> */
.L_x_4392:
[----:B------:R-:W-:Y:S05]  /*10fa0*/  BSYNC B0 ;  /* 0x0000000000007941 */ /* 0x000fea0003800000 */
.L_x_4391:
        /* <DEDUP_REMOVED lines=18> */
.L_x_4489:
[----:B------:R-:W-:Y:S02]  /*110d0*/  ULDC UR4, c[0x0][0xc38] ;  /* 0x00030e0000047ab9 */ /* 0x000fe40000000800 */
[----:B------:R-:W-:-:S04]  /*110e0*/  IMAD.U32 R4, RZ, RZ, UR4 ;  /* 0x00000004ff047e24 */ /* 0x000fc8000f8e00ff */
[----:B--2---:R-:W-:-:S04]  /*110f0*/  IMAD R14, R14, R4, RZ ;  /* 0x000000040e0e7224 */ /* 0x004fc800078e02ff */
[----:B------:R-:W-:-:S05]  /*11100*/  IMAD.IADD R5, R14, 0x1, R5 ;  /* 0x000000010e057824 */ /* 0x000fca00078e0205 */
[----:B------:R-:W-:-:S13]  /*11110*/  ISETP.GT.AND P6, PT, R5, R0, PT ;  /* 0x000000000500720c */ /* 0x000fda0003fc4270 */
[----:B------:R-:W-:Y:S05]  /*11120*/  @!P6 BRA `(.L_x_4394) ;  /* 0xfffffffc0064e947 */ /* 0x000fea000383ffff */
.L_x_4389:
        /* <DEDUP_REMOVED lines=8> */
.L_x_4493:
[----:B------:R-:W-:Y:S01]  /*111b0*/  ISETP.NE.AND P0, PT, R3, RZ, PT ;  /* 0x000000ff0300720c */ /* 0x000fe20003f05270 */
[----:B------:R-:W-:-:S12]  /*111c0*/  IMAD.MOV.U32 R14, RZ, RZ, RZ ;  /* 0x000000ffff0e7224 */ /* 0x000fd800078e00ff */
[----:B------:R-:W-:Y:S05]  /*111d0*/  @!P0 BRA `(.L_x_4396) ;  /* 0x0000000000108947 */ /* 0x000fea0003800000 */
[----:B------:R-:W-:Y:S01]  /*111e0*/  UMOV UR4, 0xffffffff ;  /* 0xffffffff00047882 */ /* 0x000fe20000000000 */
[----:B------:R-:W-:Y:S02]  /*111f0*/  VIADD R12, R6, 0xffffffff ;  /* 0xffffffff060c7836 */ /* 0x000fe40000000000 */
[----:B------:R-:W-:Y:S05]  /*11200*/  BRA.DIV UR4, `(.L_x_4397) ;  /* 0x0000003604907947 */ /* 0x000fea000b800000 */
[----:B------:R4:W0:Y:S02]  /*11210*/  SHFL.IDX PT, R14, R2, R12, 0x1f ;  /* 0x00001f0c020e7589 */ /* 0x00082400000e0000 */
.L_x_4396:
        /* <DEDUP_REMOVED lines=14> */
[----:B------:R-:W-:Y:S01]  /*11300*/  IMAD.HI.U32 R2, R3, R5, R2 ;  /* 0x0000000503027227 */ /* 0x000fe200078e0002 */
[----:B------:R-:W-:Y:S02]  /*11310*/  IADD3 R5, R0, -R16, RZ ;  /* 0x8000001000057210 */ /* 0x000fe40007ffe0ff */
        /* <DEDUP_REMOVED lines=22> */
[----:B------:R-:W0:Y:S02]  /*11480*/  I2F.RP R8, R7 ;  /* 0x0000000700087306 */ /* 0x000e240000209400 */
[----:B------:R-:W-:-:S06]  /*11490*/  IADD3 R6, RZ, -R6, RZ ;  /* 0x80000006ff067210 */ /* 0x000fcc0007ffe0ff */
[----:B0-----:R-:W0:Y:S02]  /*114a0*/  MUFU.RCP R8, R8 ;  /* 0x0000000800087308 */ /* 0x001e240000001000 */
[----:B0-----:R-:W-:-:S06]  /*114b0*/  VIADD R3, R8, 0xffffffe ;  /* 0x0ffffffe08037836 */ /* 0x001fcc0000000000 */
        /* <DEDUP_REMOVED lines=24> */
.L_x_4390:
[----:B------:R-:W-:Y:S01]  /*11640*/  UMOV UR4, URZ ;  /* 0x0000003f00047c82 */ /* 0x000fe20008000000 */
[----:B------:R-:W-:Y:S01]  /*11650*/  UMOV UR5, URZ ;  /* 0x0000003f00057c82 */ /* 0x000fe20008000000 */
[----:B------:R-:W-:Y:S01]  /*11660*/  ULDC UR6, c[0x0][0xc3c] ;  /* 0x00030f0000067ab9 */ /* 0x000fe20000000800 */
[----:B------:R-:W-:Y:S01]  /*11670*/  IMAD.MOV.U32 R16, RZ, RZ, R0 ;  /* 0x000000ffff107224 */ /* 0x000fe200078e0000 */
[----:B------:R-:W-:Y:S01]  /*11680*/  MOV R19, UR6 ;  /* 0x0000000600137c02 */ /* 0x000fe20008000f00 */
[----:B------:R-:W-:Y:S02]  /*11690*/  IMAD.U32 R17, RZ, RZ, UR4 ;  /* 0x00000004ff117e24 */ /* 0x000fe4000f8e00ff */
[----:B------:R-:W-:-:S07]  /*116a0*/  IMAD.U32 R18, RZ, RZ, UR5 ;  /* 0x00000005ff127e24 */ /* 0x000fce000f8e00ff */
.L_x_4398:
        /* <DEDUP_REMOVED lines=10> */
.L_x_4387:
[----:B------:R-:W-:Y:S02]  /*11750*/  ULDC UR4, c[0x0][0xc3c] ;  /* 0x00030f0000047ab9 */ /* 0x000fe40000000800 */
[----:B0-----:R-:W-:-:S13]  /*11760*/  ISETP.GE.AND P0, PT, R19, UR4, PT ;  /* 0x0000000413007c0c */ /* 0x001fda000bf06270 */
[----:B------:R-:W-:Y:S05]  /*11770*/  @!P0 BRA `(.L_x_4399) ;  /* 0xffffffb800008947 */ /* 0x000fea000383ffff */
[----:B------:R-:W-:Y:S05]  /*11780*/  BSYNC B8 ;  /* 0x0000000000087941 */ /* 0x000fea0003800000 */
.L_x_4338:
        /* <DEDUP_REMOVED lines=12> */
.L_x_4496:
[----:B------:R-:W-:Y:S05]  /*11850*/  BSYNC B0 ;  /* 0x0000000000007941 */ /* 0x000fea0003800000 */
.L_x_4400:
[----:B------:R-:W-:-:S03]  /*11860*/  UMOV UR4, 0xffffffff ;  /* 0xffffffff00047882 */ /* 0x000fc60000000000 */
[----:B------:R-:W-:Y:S05]  /*11870*/  BRA.DIV UR4, `(.L_x_4402) ;  /* 0x00000032042c7947 */ /* 0x000fea000b800000 */
[----:B0-----:R-:W0:Y:S02]  /*11880*/  S2R R0, SR_TID.X ;  /* 0x0000000000007919 */ /* 0x001e240000002100 */
[----:B0-----:R-:W-:-:S04]  /*11890*/  SHF.R.U32.HI R0, RZ, 0x5, R0 ;  /* 0x00000005ff007819 */ /* 0x001fc80000011600 */
[----:B------:R-:W-:-:S05]  /*118a0*/  LOP3.LUT R0, R0, 0x3, RZ, 0xc0, !PT ;  /* 0x0000000300007812 */ /* 0x000fca00078ec0ff */
[----:B------:R0:W1:Y:S02]  /*118b0*/  SHFL.IDX PT, R14, R0, RZ, 0x1f ;  /* 0x00001fff000e7589 */ /* 0x00006400000e0000 */
.L_x_4499:
[----:B-1----:R-:W-:Y:S01]  /*118c0*/  ISETP.NE.AND P0, PT, R14, RZ, PT ;  /* 0x000000ff0e00720c */ /* 0x002fe20003f05270 */
[----:B------:R-:W-:-:S12]  /*118d0*/  BSSY B0, `(.L_x_4403) ;  /* 0x0000024000007945 */ /* 0x000fd80003800000 */
[----:B------:R-:W-:Y:S05]  /*118e0*/  @P0 BRA `(.L_x_4404) ;  /* 0x0000000000880947 */ /* 0x000fea0003800000 */
[----:B------:R-:W-:-:S03]  /*118f0*/  UMOV UR4, 0xffffffff ;  /* 0xffffffff00047882 */ /* 0x000fc60000000000 */
[----:B------:R-:W-:Y:S05]  /*11900*/  BRA.DIV UR4, `(.L_x_4405) ;  /* 0x00000032043c7947 */ /* 0x000fea000b800000 */
[----:B------:R-:W-:-:S13]  /*11910*/  ELECT P6, URZ, PT ;  /* 0x00000000003f782f */ /* 0x000fda00038c0000 */
.L_x_4502:
[----:B------:R-:W-:Y:S05]  /*11920*/  @!P6 BRA `(.L_x_4404) ;  /* 0x000000000078e947 */ /* 0x000fea0003800000 */
[----:B------:R-:W-:-:S06]  /*11930*/  ULOP3.LUT UR4, UR39, 0x2, URZ, 0xfc, !UPT ;  /* 0x0000000227047892 */ /* 0x000fcc000f8efc3f */
[----:B0-----:R-:W-:-:S05]  /*11940*/  IMAD.U32 R0, RZ, RZ, UR4 ;  /* 0x00000004ff007e24 */ /* 0x001fca000f8e00ff */
[----:B------:R-:W-:-:S13]  /*11950*/  ISETP.NE.AND P0, PT, R0, 0x3, PT ;  /* 0x000000030000780c */ /* 0x000fda0003f05270 */
[----:B------:R-:W-:Y:S05]  /*11960*/  @!P0 BRA `(.L_x_4406) ;  /* 0x0000000000048947 */ /* 0x000fea0003800000 */
[----:B------:R-:W-:Y:S01]  /*11970*/  BPT.TRAP 0x1 ;  /* 0x000000040000795c */ /* 0x000fe20000300000 */
.L_x_4406:
[C---:B------:R-:W-:Y:S01]  /*11980*/  IMAD R3, R24.reuse, 0x8, R5 ;  /* 0x0000000818037824 */ /* 0x040fe200078e0205 */
[----:B------:R-:W-:Y:S01]  /*11990*/  SHF.L.U32 R2, R25, 0x1f, RZ ;  /* 0x0000001f19027819 */ /* 0x000fe200000006ff */
[----:B------:R-:W-:-:S03]  /*119a0*/  VIADD R24, R24, 0x1 ;  /* 0x0000000118187836 */ /* 0x000fc60000000000 */
[----:B------:R-:W0:Y:S02]  /*119b0*/  SYNCS.PHASECHK.TRANS64.TRYWAIT P1, [R3+URZ+0x28c40], R2 ;  /* 0x028c4002030075a7 */ /* 0x000e24000802017f */
[----:B------:R-:W-:-:S04]  /*119c0*/  ISETP.NE.AND P2, PT, R24, 0x2, PT ;  /* 0x000000021800780c */ /* 0x000fc80003f45270 */
[----:B------:R-:W-:Y:S01]  /*119d0*/  SEL R0, RZ, 0x1, P2 ;  /* 0x00000001ff007807 */ /* 0x000fe20001000000 */
[----:B0-----:R-:W-:Y:S08]  /*119e0*/  @!P1 BRA `(.L_x_4407) ;  /* 0x0000003000249947 */ /* 0x001ff00003800000 */
.L_x_4503:
[----:B------:R-:W-:Y:S02]  /*119f0*/  SEL R24, R24, RZ, P2 ;  /* 0x000000ff18187207 */ /* 0x000fe40001000000 */
[----:B------:R-:W-:Y:S01]  /*11a00*/  LOP3.LUT R0, R25, R0, RZ, 0x3c, !PT ;  /* 0x0000000019007212 */ /* 0x000fe200078e3cff */
[----:B------:R-:W-:Y:S06]  /*11a10*/  @!P0 BRA `(.L_x_4408) ;  /* 0x0000000000048947 */ /* 0x000fec0003800000 */
[----:B------:R-:W-:Y:S01]  /*11a20*/  BPT.TRAP 0x1 ;  /* 0x000000040000795c */ /* 0x000fe20000300000 */
.L_x_4408:
[----:B------:R-:W-:Y:S01]  /*11a30*/  IMAD R5, R24, 0x8, R5 ;  /* 0x0000000818057824 */ /* 0x000fe200078e0205 */
[----:B------:R-:W-:-:S04]  /*11a40*/  SHF.L.U32 R0, R0, 0x1f, RZ ;  /* 0x0000001f00007819 */ /* 0x000fc800000006ff */
[----:B------:R-:W1:Y:S02]  /*11a50*/  SYNCS.PHASECHK.TRANS64.TRYWAIT P1, [R5+URZ+0x28c40], R0 ;  /* 0x028c4000050075a7 */ /* 0x000e64000802017f */
[----:B-1----:R-:W-:Y:S05]  /*11a60*/  @!P1 BRA `(.L_x_4409) ;  /* 0x0000003000189947 */ /* 0x002fea0003800000 */
.L_x_4504:
[----:B------:R-:W-:Y:S05]  /*11a70*/  @!P0 BRA `(.L_x_4410) ;  /* 0x0000000000048947 */ /* 0x000fea0003800000 */
[----:B------:R-:W-:Y:S01]  /*11a80*/  BPT.TRAP 0x1 ;  /* 0x000000040000795c */ /* 0x000fe20000300000 */
.L_x_4410:
[----:B------:R-:W5:Y:S02]  /*11a90*/  SYNCS.PHASECHK.TRANS64.TRYWAIT P1, [R3+URZ+0x28c60], R2 ;  /* 0x028c6002030075a7 */ /* 0x000f64000802017f */
[----:B-----5:R-:W-:Y:S05]  /*11aa0*/  @!P1 BRA `(.L_x_4411) ;  /* 0x00000030001c9947 */ /* 0x020fea0003800000 */
.L_x_4505:
[----:B------:R-:W-:Y:S05]  /*11ab0*/  @!P0 BRA `(.L_x_4412) ;  /* 0x0000000000048947 */ /* 0x000fea0003800000 */
[----:B------:R-:W-:Y:S01]  /*11ac0*/  BPT.TRAP 0x1 ;  /* 0x000000040000795c */ /* 0x000fe20000300000 */
.L_x_4412:
[----:B------:R0:W0:Y:S02]  /*11ad0*/  SYNCS.PHASECHK.TRANS64.TRYWAIT P0, [R5+URZ+0x28c60], R0 ;  /* 0x028c6000050075a7 */ /* 0x000024000800017f */
[----:B0-----:R-:W-:Y:S05]  /*11ae0*/  @!P0 NANOSLEEP.SYNCS 0x989680 ;  /* 0x009896800000895d */ /* 0x001fea0003900000 */
[----:B------:R-:W0:Y:S02]  /*11af0*/  @!P0 SYNCS.PHASECHK.TRANS64 P0, [R5+URZ+0x28c60], R0 ;  /* 0x028c6000050085a7 */ /* 0x000e24000800007f */
[----:B0-----:R-:W-:Y:S05]  /*11b00*/  @!P0 BRA `(.L_x_4412) ;  /* 0xfffffffc00f08947 */ /* 0x001fea000383ffff */
.L_x_4404:
[----:B------:R-:W-:Y:S05]  /*11b10*/  BSYNC B0 ;  /* 0x0000000000007941 */ /* 0x000fea0003800000 */
.L_x_4403:
[----:B------:R-:W-:Y:S05]  /*11b20*/  EXIT ;  /* 0x000000000000794d */ /* 0x000fea0003800000 */
.L_x_4271:
[----:B0-----:R-:W-:-:S04]  /*11b30*/  IMAD.U32 R4, RZ, RZ, UR21 ;  /* 0x00000015ff047e24 */ /* 0x001fc8000f8e00ff */
[----:B------:R0:W1:Y:S03]  /*11b40*/  SYNCS.PHASECHK.TRANS64.TRYWAIT P1, [R4+URZ+0x28c50], R3 ;  /* 0x028c5003040075a7 */ /* 0x000066000802017f */
[----:B-1----:R-:W-:Y:S05]  /*11b50*/  @!P1 NANOSLEEP.SYNCS 0x989680 ;  /* 0x009896800000995d */ /* 0x002fea0003900000 */
[----:B------:R-:W1:Y:S02]  /*11b60*/  @!P1 SYNCS.PHASECHK.TRANS64 P1, [R4+URZ+0x28c50], R3 ;  /* 0x028c5003040095a7 */ /* 0x000e64000802007f */
[----:B-1----:R-:W-:Y:S05]  /*11b70*/  @!P1 BRA `(.L_x_4271) ;  /* 0xfffffffc00ec9947 */ /* 0x002fea000383ffff */
[----:B------:R-:W-:Y:S05]  /*11b80*/  BRA `(.L_x_4413) ;  /* 0xfffffefc00e07947 */ /* 0x000fea000383ffff */
.L_x_4277:
[----:B-1----:R-:W-:-:S04]  /*11b90*/  IMAD.U32 R4, RZ, RZ, UR21 ;  /* 0x00000015ff047e24 */ /* 0x002fc8000f8e00ff */
[----:B------:R1:W2:Y:S03]  /*11ba0*/  SYNCS.PHASECHK.TRANS64.TRYWAIT P1, [R4+URZ+0x28c50], R3 ;  /* 0x028c5003040075a7 */ /* 0x0002a6000802017f */
[----:B--2---:R-:W-:Y:S05]  /*11bb0*/  @!P1 NANOSLEEP.SYNCS 0x989680 ;  /* 0x009896800000995d */ /* 0x004fea0003900000 */
[----:B------:R-:W2:Y:S02]  /*11bc0*/  @!P1 SYNCS.PHASECHK.TRANS64 P1, [R4+URZ+0x28c50], R3 ;  /* 0x028c5003040095a7 */ /* 0x000ea4000802007f */
[----:B--2---:R-:W-:Y:S05]  /*11bd0*/  @!P1 BRA `(.L_x_4277) ;  /* 0xfffffffc00ec9947 */ /* 0x004fea000383ffff */
[----:B------:R-:W-:Y:S05]  /*11be0*/  BRA `(.L_x_4276) ;  /* 0xffffff0800d87947 */ /* 0x000fea000383ffff */
.L_x_4281:
[----:B0-----:R-:W-:-:S04]  /*11bf0*/  IMAD.U32 R3, RZ, RZ, UR41 ;  /* 0x00000029ff037e24 */ /* 0x001fc8000f8e00ff */
[----:B------:R0:W1:Y:S03]  /*11c00*/  SYNCS.PHASECHK.TRANS64.TRYWAIT P1, [R3+URZ+0x28c00], R0 ;  /* 0x028c0000030075a7 */ /* 0x000066000802017f */
[----:B-1----:R-:W-:Y:S05]  /*11c10*/  @!P1 NANOSLEEP.SYNCS 0x989680 ;  /* 0x009896800000995d */ /* 0x002fea0003900000 */
[----:B------:R-:W1:Y:S02]  /*11c20*/  @!P1 SYNCS.PHASECHK.TRANS64 P1, [R3+URZ+0x28c00], R0 ;  /* 0x028c0000030095a7 */ /* 0x000e64000802007f */
[----:B-1----:R-:W-:Y:S05]  /*11c30*/  @!P1 BRA `(.L_x_4281) ;  /* 0xfffffffc00ec9947 */ /* 0x002fea000383ffff */
[----:B------:R-:W-:Y:S05]  /*11c40*/  BRA `(.L_x_4414) ;  /* 0xffffff1c00687947 */ /* 0x000fea000383ffff */
.L_x_4285:
[----:B--2---:R2:W3:Y:S02]  /*11c50*/  SYNCS.PHASECHK.TRANS64.TRYWAIT P1, [R7+URZ+0x28c30], R8 ;  /* 0x028c3008070075a7 */ /* 0x0044e4000802017f */
[----:B---3--:R-:W-:Y:S05]  /*11c60*/  @!P1 NANOSLEEP.SYNCS 0x989680 ;  /* 0x009896800000995d */ /* 0x008fea0003900000 */
[----:B------:R-:W3:Y:S02]  /*11c70*/  @!P1 SYNCS.PHASECHK.TRANS64 P1, [R7+URZ+0x28c30], R8 ;  /* 0x028c3008070095a7 */ /* 0x000ee4000802007f */
[----:B---3--:R-:W-:Y:S05]  /*11c80*/  @!P1 BRA `(.L_x_4285) ;  /* 0xfffffffc00f09947 */ /* 0x008fea000383ffff */
[----:B------:R-:W-:Y:S05]  /*11c90*/  BRA `(.L_x_4284) ;  /* 0xffffff1c00847947 */ /* 0x000fea000383ffff */
.L_x_4290:
[----:B---3--:R3:W0:Y:S02]  /*11ca0*/  SYNCS.PHASECHK.TRANS64.TRYWAIT P1, [R7+URZ+0x28c50], R8 ;  /* 0x028c5008070075a7 */ /* 0x008624000802017f */
[----:B0-----:R-:W-:Y:S05]  /*11cb0*/  @!P1 NANOSLEEP.SYNCS 0x989680 ;  /* 0x009896800000995d */ /* 0x001fea0003900000 */
[----:B------:R-:W0:Y:S02]  /*11cc0*/  @!P1 SYNCS.PHASECHK.TRANS64 P1, [R7+URZ+0x28c50], R8 ;  /* 0x028c5008070095a7 */ /* 0x000e24000802007f */
[----:B0-----:R-:W-:Y:S05]  /*11cd0*/  @!P1 BRA `(.L_x_4290) ;  /* 0xfffffffc00f09947 */ /* 0x001fea000383ffff */
[----:B------:R-:W-:Y:S05]  /*11ce0*/  BRA `(.L_x_4289) ;  /* 0xffffff30000c7947 */ /* 0x000fea000383ffff */
.L_x_4296:
[----:B-1----:R-:W-:-:S04]  /*11cf0*/  IMAD.U32 R6, RZ, RZ, UR23 ;  /* 0x00000017ff067e24 */ /* 0x002fc8000f8e00ff */
[----:B------:R1:W2:Y:S03]  /*11d00*/  SYNCS.PHASECHK.TRANS64.TRYWAIT P1, [R6+URZ+0x28c30], R7 ;  /* 0x028c3007060075a7 */ /* 0x0002a6000802017f */
[----:B--2---:R-:W-:Y:S05]  /*11d10*/  @!P1 NANOSLEEP.SYNCS 0x989680 ;  /* 0x009896800000995d */ /* 0x004fea0003900000 */
[----:B------:R-:W2:Y:S02]  /*11d20*/  @!P1 SYNCS.PHASECHK.TRANS64 P1, [R6+URZ+0x28c30], R7 ;  /* 0x028c3007060095a7 */ /* 0x000ea4000802007f */
[----:B--2---:R-:W-:Y:S05]  /*11d30*/  @!P1 BRA `(.L_x_4296) ;  /* 0xfffffffc00ec9947 */ /* 0x004fea000383ffff */
[----:B------:R-:W-:Y:S05]  /*11d40*/  BRA `(.L_x_4295) ;  /* 0xffffff34001c7947 */ /* 0x000fea000383ffff */
.L_x_4301:
[----:B-1----:R-:W-:-:S04]  /*11d50*/  MOV R8, UR23 ;  /* 0x0000001700087c02 */ /* 0x002fc80008000f00 */
[----:B------:R1:W2:Y:S03]  /*11d60*/  SYNCS.PHASECHK.TRANS64.TRYWAIT P1, [R8+URZ+0x28c50], R7 ;  /* 0x028c5007080075a7 */ /* 0x0002a6000802017f */
[----:B--2---:R-:W-:Y:S05]  /*11d70*/  @!P1 NANOSLEEP.SYNCS 0x989680 ;  /* 0x009896800000995d */ /* 0x004fea0003900000 */
[----:B------:R-:W2:Y:S02]  /*11d80*/  @!P1 SYNCS.PHASECHK.TRANS64 P1, [R8+URZ+0x28c50], R7 ;  /* 0x028c5007080095a7 */ /* 0x000ea4000802007f */
[----:B--2---:R-:W-:Y:S05]  /*11d90*/  @!P1 BRA `(.L_x_4301) ;  /* 0xfffffffc00ec9947 */ /* 0x004fea000383ffff */
[----:B------:R-:W-:Y:S05]  /*11da0*/  BRA `(.L_x_4300) ;  /* 0xffffff4c009c7947 */ /* 0x000fea000383ffff */
.L_x_4308:
[----:B-1----:R-:W-:-:S04]  /*11db0*/  IMAD.U32 R6, RZ, RZ, UR22 ;  /* 0x00000016ff067e24 */ /* 0x002fc8000f8e00ff */
[----:B------:R1:W2:Y:S03]  /*11dc0*/  SYNCS.PHASECHK.TRANS64.TRYWAIT P1, [R6+URZ+0x28c30], R7 ;  /* 0x028c3007060075a7 */ /* 0x0002a6000802017f */
[----:B--2---:R-:W-:Y:S05]  /*11dd0*/  @!P1 NANOSLEEP.SYNCS 0x989680 ;  /* 0x009896800000995d */ /* 0x004fea0003900000 */
[----:B------:R-:W2:Y:S02]  /*11de0*/  @!P1 SYNCS.PHASECHK.TRANS64 P1, [R6+URZ+0x28c30], R7 ;  /* 0x028c3007060095a7 */ /* 0x000ea4000802007f */
[----:B--2---:R-:W-:Y:S05]  /*11df0*/  @!P1 BRA `(.L_x_4308) ;  /* 0xfffffffc00ec9947 */ /* 0x004fea000383ffff */
[----:B------:R-:W-:Y:S05]  /*11e00*/  BRA `(.L_x_4307) ;  /* 0xffffff50008c7947 */ /* 0x000fea000383ffff */
.L_x_4313:
[----:B---3--:R-:W-:-:S04]  /*11e10*/  IMAD.U32 R8, RZ, RZ, UR22 ;  /* 0x00000016ff087e24 */ /* 0x008fc8000f8e00ff */
[----:B------:R3:W4:Y:S03]  /*11e20*/  SYNCS.PHASECHK.TRANS64.TRYWAIT P1, [R8+URZ+0x28c50], R7 ;  /* 0x028c5007080075a7 */ /* 0x000726000802017f */
[----:B----4-:R-:W-:Y:S05]  /*11e30*/  @!P1 NANOSLEEP.SYNCS 0x989680 ;  /* 0x009896800000995d */ /* 0x010fea0003900000 */
[----:B------:R-:W4:Y:S02]  /*11e40*/  @!P1 SYNCS.PHASECHK.TRANS64 P1, [R8+URZ+0x28c50], R7 ;  /* 0x028c5007080095a7 */ /* 0x000f24000802007f */
[----:B----4-:R-:W-:Y:S05]  /*11e50*/  @!P1 BRA `(.L_x_4313) ;  /* 0xfffffffc00ec9947 */ /* 0x010fea000383ffff */
[----:B------:R-:W-:Y:S05]  /*11e60*/  BRA `(.L_x_4312) ;  /* 0xffffff6400b07947 */ /* 0x000fea000383ffff */
.L_x_4350:
        /* <DEDUP_REMOVED lines=11> */
.L_x_4416:
[----:B------:R-:W-:Y:S05]  /*11f20*/  BSYNC B0 ;  /* 0x0000000000007941 */ /* 0x000fea0003800000 */
.L_x_4415:
[----:B------:R-:W-:Y:S05]  /*11f30*/  BRA `(.L_x_4417) ;  /* 0xffffffbc00887947 */ /* 0x000fea000383ffff */
.L_x_4353:
[----:B0-----:R0:W1:Y:S02]  /*11f40*/  SYNCS.PHASECHK.TRANS64.TRYWAIT P0, [R27+URZ+0x28c40], R0 ;  /* 0x028c40001b0075a7 */ /* 0x001064000800017f */
[----:B-1----:R-:W-:Y:S05]  /*11f50*/  @!P0 NANOSLEEP.SYNCS 0x989680 ;  /* 0x009896800000895d */ /* 0x002fea0003900000 */
[----:B------:R-:W1:Y:S02]  /*11f60*/  @!P0 SYNCS.PHASECHK.TRANS64 P0, [R27+URZ+0x28c40], R0 ;  /* 0x028c40001b0085a7 */ /* 0x000e64000800007f */
[----:B-1----:R-:W-:Y:S05]  /*11f70*/  @!P0 BRA `(.L_x_4353) ;  /* 0xfffffffc00f08947 */ /* 0x002fea000383ffff */
[----:B------:R-:W-:Y:S05]  /*11f80*/  BRA `(.L_x_4418) ;  /* 0xffffffc0005c7947 */ /* 0x000fea000383ffff */
.L_x_4354:
[----:B------:R-:W-:Y:S01]  /*11f90*/  BSSY B0, `(.L_x_4419) ;  /* 0x0000008000007945 */ /* 0x000fe20003800000 */
[----:B------:R-:W-:Y:S01]  /*11fa0*/  IMAD.MOV.U32 R13, RZ, RZ, R4 ;  /* 0x000000ffff0d7224 */ /* 0x000fe200078e0004 */
[----:B------:R-:W-:Y:S01]  /*11fb0*/  MOV R15, 0xffffffff ;  /* 0xffffffff000f7802 */ /* 0x000fe20000000f00 */
[----:B------:R-:W-:Y:S02]  /*11fc0*/  IMAD.MOV.U32 R12, RZ, RZ, RZ ;  /* 0x000000ffff0c7224 */ /* 0x000fe400078e00ff */
[----:B------:R-:W-:-:S07]  /*11fd0*/  IMAD.MOV.U32 R11, RZ, RZ, 0x181f ;  /* 0x0000181fff0b7424 */ /* 0x000fce00078e00ff */
[----:B------:R-:W-:Y:S05]  /*11fe0*/  WARPSYNC.COLLECTIVE R15, `(.L_x_4420) ;  /* 0x000000000f087348 */ /* 0x000fea0003c00000 */
[----:B------:R0:W1:Y:S02]  /*11ff0*/  SHFL.IDX P6, R14, R13, R12, R11 ;  /* 0x0000000c0d0e7389 */ /* 0x00006400000c000b */
[----:B01----:R-:W-:Y:S01]  /*12000*/  ENDCOLLECTIVE ;  /* 0x000000000000791b */ /* 0x003fe20003800000 */
.L_x_4420:
[----:B------:R-:W-:Y:S05]  /*12010*/  BSYNC B0 ;  /* 0x0000000000007941 */ /* 0x000fea0003800000 */
.L_x_4419:
        /* <DEDUP_REMOVED lines=9> */
.L_x_4421:
[----:B------:R-:W-:Y:S01]  /*120b0*/  IMAD.MOV.U32 R13, RZ, RZ, R4 ;  /* 0x000000ffff0d7224 */ /* 0x000fe200078e0004 */
[----:B------:R-:W-:Y:S01]  /*120c0*/  MOV R12, 0x1 ;  /* 0x00000001000c7802 */ /* 0x000fe20000000f00 */
[----:B------:R-:W-:-:S07]  /*120d0*/  IMAD.MOV.U32 R3, RZ, RZ, R14 ;  /* 0x000000ffff037224 */ /* 0x000fce00078e000e */
[----:B------:R-:W-:Y:S05]  /*120e0*/  WARPSYNC.COLLECTIVE R15, `(.L_x_4422) ;  /* 0x000000000f087348 */ /* 0x000fea0003c00000 */
[----:B------:R0:W1:Y:S02]  /*120f0*/  SHFL.IDX P6, R14, R13, R12, R11 ;  /* 0x0000000c0d0e7389 */ /* 0x00006400000c000b */
[----:B01----:R-:W-:Y:S01]  /*12100*/  ENDCOLLECTIVE ;  /* 0x000000000000791b */ /* 0x003fe20003800000 */
.L_x_4422:
        /* <DEDUP_REMOVED lines=15> */
.L_x_4423:
[----:B------:R-:W-:Y:S02]  /*12200*/  @P0 IMAD R6, R5, 0x2, R23 ;  /* 0x0000000205060824 */ /* 0x000fe400078e0217 */
[----:B------:R-:W-:Y:S02]  /*12210*/  IMAD.MOV.U32 R13, RZ, RZ, R4 ;  /* 0x000000ffff0d7224 */ /* 0x000fe400078e0004 */
[----:B------:R-:W-:Y:S02]  /*12220*/  IMAD.MOV.U32 R12, RZ, RZ, 0x2 ;  /* 0x00000002ff0c7424 */ /* 0x000fe400078e00ff */
[----:B------:R-:W-:-:S07]  /*12230*/  IMAD.MOV.U32 R3, RZ, RZ, R14 ;  /* 0x000000ffff037224 */ /* 0x000fce00078e000e */
[----:B------:R-:W-:Y:S05]  /*12240*/  WARPSYNC.COLLECTIVE R15, `(.L_x_4424) ;  /* 0x000000000f087348 */ /* 0x000fea0003c00000 */
[----:B------:R0:W1:Y:S02]  /*12250*/  SHFL.IDX P6, R14, R13, R12, R11 ;  /* 0x0000000c0d0e7389 */ /* 0x00006400000c000b */
[----:B01----:R-:W-:Y:S01]  /*12260*/  ENDCOLLECTIVE ;  /* 0x000000000000791b */ /* 0x003fe20003800000 */
.L_x_4424:
        /* <DEDUP_REMOVED lines=15> */
.L_x_4425:
[----:B------:R-:W-:Y:S02]  /*12360*/  @P0 IMAD R6, R5, 0x2, R23 ;  /* 0x0000000205060824 */ /* 0x000fe400078e0217 */
[----:B------:R-:W-:Y:S02]  /*12370*/  IMAD.MOV.U32 R13, RZ, RZ, R4 ;  /* 0x000000ffff0d7224 */ /* 0x000fe400078e0004 */
[----:B------:R-:W-:Y:S01]  /*12380*/  IMAD.MOV.U32 R12, RZ, RZ, 0x3 ;  /* 0x00000003ff0c7424 */ /* 0x000fe200078e00ff */
[----:B------:R-:W-:-:S07]  /*12390*/  MOV R3, R14 ;  /* 0x0000000e00037202 */ /* 0x000fce0000000f00 */
[----:B------:R-:W-:Y:S05]  /*123a0*/  WARPSYNC.COLLECTIVE R15, `(.L_x_4426) ;  /* 0x000000000f087348 */ /* 0x000fea0003c00000 */
[----:B------:R0:W1:Y:S02]  /*123b0*/  SHFL.IDX P6, R14, R13, R12, R11 ;  /* 0x0000000c0d0e7389 */ /* 0x00006400000c000b */
[----:B01----:R-:W-:Y:S01]  /*123c0*/  ENDCOLLECTIVE ;  /* 0x000000000000791b */ /* 0x003fe20003800000 */
.L_x_4426:
[----:B------:R-:W-:-:S05]  /*123d0*/  @P0 LEA R3, P1, R7, R3, 0x1 ;  /* 0x0000000307030211 */ /* 0x000fca00078208ff */
[----:B------:R-:W-:-:S05]  /*123e0*/  @P0 IMAD.X R2, RZ, RZ, R2, P1 ;  /* 0x000000ffff020224 */ /* 0x000fca00008e0602 */
        /* <DEDUP_REMOVED lines=12> */
.L_x_4427:
[----:B------:R-:W-:Y:S01]  /*124b0*/  IMAD.MOV.U32 R0, RZ, RZ, R14 ;  /* 0x000000ffff007224 */ /* 0x000fe200078e000e */
[----:B------:R-:W-:Y:S06]  /*124c0*/  BRA `(.L_x_4428) ;  /* 0xffffffc000147947 */ /* 0x000fec000383ffff */
.L_x_4359:
        /* <DEDUP_REMOVED lines=9> */
.L_x_4429:
[C---:B------:R-:W-:Y:S01]  /*12560*/  VIADD R6, R17.reuse, 0x10 ;  /* 0x0000001011067836 */ /* 0x040fe20000000000 */
[----:B------:R-:W-:Y:S01]  /*12570*/  ISETP.GE.AND P0, PT, R17, R5, PT ;  /* 0x000000051100720c */ /* 0x000fe20003f06270 */
[----:B------:R-:W-:Y:S02]  /*12580*/  IMAD.MOV.U32 R13, RZ, RZ, R0 ;  /* 0x000000ffff0d7224 */ /* 0x000fe400078e0000 */
[----:B------:R-:W-:-:S10]  /*12590*/  IMAD.MOV.U32 R2, RZ, RZ, R14 ;  /* 0x000000ffff027224 */ /* 0x000fd400078e000e */
[----:B------:R-:W-:Y:S05]  /*125a0*/  WARPSYNC.COLLECTIVE R15, `(.L_x_4430) ;  /* 0x000000000f087348 */ /* 0x000fea0003c00000 */
[----:B------:R0:W1:Y:S02]  /*125b0*/  SHFL.IDX P6, R14, R13, R12, R11 ;  /* 0x0000000c0d0e7389 */ /* 0x00006400000c000b */
[----:B01----:R-:W-:Y:S01]  /*125c0*/  ENDCOLLECTIVE ;  /* 0x000000000000791b */ /* 0x003fe20003800000 */
.L_x_4430:
[----:B------:R-:W-:Y:S02]  /*125d0*/  IMAD.MOV.U32 R13, RZ, RZ, R4 ;  /* 0x000000ffff0d7224 */ /* 0x000fe400078e0004 */
[----:B------:R-:W-:Y:S02]  /*125e0*/  IMAD.MOV.U32 R12, RZ, RZ, 0x1 ;  /* 0x00000001ff0c7424 */ /* 0x000fe400078e00ff */
[----:B------:R-:W-:-:S07]  /*125f0*/  IMAD.MOV.U32 R3, RZ, RZ, R14 ;  /* 0x000000ffff037224 */ /* 0x000fce00078e000e */
[----:B------:R-:W-:Y:S05]  /*12600*/  WARPSYNC.COLLECTIVE R15, `(.L_x_4431) ;  /* 0x000000000f087348 */ /* 0x000fea0003c00000 */
[----:B------:R0:W1:Y:S02]  /*12610*/  SHFL.IDX P6, R14, R13, R12, R11 ;  /* 0x0000000c0d0e7389 */ /* 0x00006400000c000b */
[----:B01----:R-:W-:Y:S01]  /*12620*/  ENDCOLLECTIVE ;  /* 0x000000000000791b */ /* 0x003fe20003800000 */
.L_x_4431:
        /* <DEDUP_REMOVED lines=10> */
[----:B------:R-:W-:Y:S02]  /*126d0*/  ISETP.GE.AND P0, PT, R6, R5, PT ;  /* 0x000000050600720c */ /* 0x000fe40003f06270 */
[----:B0-----:R-:W-:-:S11]  /*126e0*/  MOV R2, R14 ;  /* 0x0000000e00027202 */ /* 0x001fd60000000f00 */
[----:B------:R-:W-:Y:S05]  /*126f0*/  WARPSYNC.COLLECTIVE R15, `(.L_x_4432) ;  /* 0x000000000f087348 */ /* 0x000fea0003c00000 */
[----:B------:R0:W1:Y:S02]  /*12700*/  SHFL.IDX P6, R14, R13, R12, R11 ;  /* 0x0000000c0d0e7389 */ /* 0x00006400000c000b */
[----:B01----:R-:W-:Y:S01]  /*12710*/  ENDCOLLECTIVE ;  /* 0x000000000000791b */ /* 0x003fe20003800000 */
.L_x_4432:
[----:B------:R-:W-:Y:S02]  /*12720*/  IMAD.MOV.U32 R13, RZ, RZ, R4 ;  /* 0x000000ffff0d7224 */ /* 0x000fe400078e0004 */
[----:B------:R-:W-:Y:S02]  /*12730*/  IMAD.MOV.U32 R12, RZ, RZ, 0x2 ;  /* 0x00000002ff0c7424 */ /* 0x000fe400078e00ff */
[----:B------:R-:W-:-:S07]  /*12740*/  IMAD.MOV.U32 R3, RZ, RZ, R14 ;  /* 0x000000ffff037224 */ /* 0x000fce00078e000e */
[----:B------:R-:W-:Y:S05]  /*12750*/  WARPSYNC.COLLECTIVE R15, `(.L_x_4433) ;  /* 0x000000000f087348 */ /* 0x000fea0003c00000 */
[----:B------:R0:W1:Y:S02]  /*12760*/  SHFL.IDX P6, R14, R13, R12, R11 ;  /* 0x0000000c0d0e7389 */ /* 0x00006400000c000b */
[----:B01----:R-:W-:Y:S01]  /*12770*/  ENDCOLLECTIVE ;  /* 0x000000000000791b */ /* 0x003fe20003800000 */
.L_x_4433:
        /* <DEDUP_REMOVED lines=16> */
.L_x_4434:
[----:B------:R-:W-:Y:S02]  /*12880*/  IMAD.MOV.U32 R13, RZ, RZ, R4 ;  /* 0x000000ffff0d7224 */ /* 0x000fe400078e0004 */
[----:B------:R-:W-:Y:S02]  /*12890*/  IMAD.MOV.U32 R12, RZ, RZ, 0x3 ;  /* 0x00000003ff0c7424 */ /* 0x000fe400078e00ff */
[----:B------:R-:W-:-:S07]  /*128a0*/  IMAD.MOV.U32 R3, RZ, RZ, R14 ;  /* 0x000000ffff037224 */ /* 0x000fce00078e000e */
[----:B------:R-:W-:Y:S05]  /*128b0*/  WARPSYNC.COLLECTIVE R15, `(.L_x_4435) ;  /* 0x000000000f087348 */ /* 0x000fea0003c00000 */
[----:B------:R0:W1:Y:S02]  /*128c0*/  SHFL.IDX P6, R14, R13, R12, R11 ;  /* 0x0000000c0d0e7389 */ /* 0x00006400000c000b */
[----:B01----:R-:W-:Y:S01]  /*128d0*/  ENDCOLLECTIVE ;  /* 0x000000000000791b */ /* 0x003fe20003800000 */
.L_x_4435:
[----:B------:R-:W-:-:S04]  /*128e0*/  @!P0 LEA R3, P2, R8, R3, 0x1 ;  /* 0x0000000308038211 */ /* 0x000fc800078408ff */
[----:B------:R-:W-:-:S04]  /*128f0*/  @!P0 IADD3.X R2, RZ, R2, RZ, P2, !PT ;  /* 0x00000002ff028210 */ /* 0x000fc800017fe4ff */
        /* <DEDUP_REMOVED lines=12> */
.L_x_4436:
[----:B------:R-:W-:Y:S01]  /*129c0*/  IMAD.MOV.U32 R0, RZ, RZ, R14 ;  /* 0x000000ffff007224 */ /* 0x000fe200078e000e */
[----:B------:R-:W-:Y:S06]  /*129d0*/  BRA `(.L_x_4437) ;  /* 0xffffffc4001c7947 */ /* 0x000fec000383ffff */
.L_x_4362:
[----:B0-----:R0:W1:Y:S02]  /*129e0*/  SYNCS.PHASECHK.TRANS64.TRYWAIT P0, [R23+URZ+0x28c20], R0 ;  /* 0x028c2000170075a7 */ /* 0x001064000800017f */
[----:B-1----:R-:W-:Y:S05]  /*129f0*/  @!P0 NANOSLEEP.SYNCS 0x989680 ;  /* 0x009896800000895d */ /* 0x002fea0003900000 */
[----:B------:R-:W1:Y:S02]  /*12a00*/  @!P0 SYNCS.PHASECHK.TRANS64 P0, [R23+URZ+0x28c20], R0 ;  /* 0x028c2000170085a7 */ /* 0x000e64000800007f */
[----:B-1----:R-:W-:Y:S05]  /*12a10*/  @!P0 BRA `(.L_x_4362) ;  /* 0xfffffffc00f08947 */ /* 0x002fea000383ffff */
[----:B------:R-:W-:Y:S05]  /*12a20*/  BRA `(.L_x_4438) ;  /* 0xffffffc400787947 */ /* 0x000fea000383ffff */
.L_x_4365:
[----:B0-----:R0:W1:Y:S02]  /*12a30*/  SYNCS.PHASECHK.TRANS64.TRYWAIT P0, [R27+URZ+0x28c60], R0 ;  /* 0x028c60001b0075a7 */ /* 0x001064000800017f */
[----:B-1----:R-:W-:Y:S05]  /*12a40*/  @!P0 NANOSLEEP.SYNCS 0x989680 ;  /* 0x009896800000895d */ /* 0x002fea0003900000 */
[----:B------:R-:W1:Y:S02]  /*12a50*/  @!P0 SYNCS.PHASECHK.TRANS64 P0, [R27+URZ+0x28c60], R0 ;  /* 0x028c60001b0085a7 */ /* 0x000e64000800007f */
[----:B-1----:R-:W-:Y:S05]  /*12a60*/  @!P0 BRA `(.L_x_4365) ;  /* 0xfffffffc00f08947 */ /* 0x002fea000383ffff */
[----:B------:R-:W-:Y:S05]  /*12a70*/  BRA `(.L_x_4439) ;  /* 0xffffffc400887947 */ /* 0x000fea000383ffff */
.L_x_4366:
        /* <DEDUP_REMOVED lines=8> */
.L_x_4441:
[----:B------:R-:W-:Y:S05]  /*12b00*/  BSYNC B0 ;  /* 0x0000000000007941 */ /* 0x000fea0003800000 */
.L_x_4440:
[----:B------:R0:W5:Y:S01]  /*12b10*/  LDL R8, [R1+0x4] ;  /* 0x0000040001087983 */ /* 0x0001620000100800 */
[----:B------:R-:W-:Y:S01]  /*12b20*/  IMAD.MOV.U32 R13, RZ, RZ, R4 ;  /* 0x000000ffff0d7224 */ /* 0x000fe200078e0004 */
[----:B------:R-:W-:Y:S01]  /*12b30*/  MOV R3, R14 ;  /* 0x0000000e00037202 */ /* 0x000fe20000000f00 */
[----:B------:R-:W-:Y:S01]  /*12b40*/  IMAD.MOV.U32 R12, RZ, RZ, RZ ;  /* 0x000000ffff0c7224 */ /* 0x000fe200078e00ff */
[----:B------:R-:W1:Y:S01]  /*12b50*/  S2R R7, SR_TID.X ;  /* 0x0000000000077919 */ /* 0x000e620000002100 */
[----:B------:R-:W-:Y:S01]  /*12b60*/  IMAD.MOV.U32 R11, RZ, RZ, 0x181f ;  /* 0x0000181fff0b7424 */ /* 0x000fe200078e00ff */
[C---:B------:R-:W-:Y:S01]  /*12b70*/  LOP3.LUT P5, RZ, R30.reuse, 0x2, RZ, 0xc0, !PT ;  /* 0x000000021eff7812 */ /* 0x040fe200078ac0ff */
[----:B------:R-:W-:Y:S01]  /*12b80*/  IMAD.MOV.U32 R15, RZ, RZ, -0x1 ;  /* 0xffffffffff0f7424 */ /* 0x000fe200078e00ff */
[C---:B------:R-:W-:Y:S01]  /*12b90*/  LOP3.LUT P4, RZ, R30.reuse, 0x4, RZ, 0xc0, !PT ;  /* 0x000000041eff7812 */ /* 0x040fe2000788c0ff */
[----:B------:R-:W-:Y:S01]  /*12ba0*/  IMAD R5, R5, 0x2, R23 ;  /* 0x0000000205057824 */ /* 0x000fe200078e0217 */
[----:B0-----:R-:W-:-:S13]  /*12bb0*/  LOP3.LUT P3, RZ, R30, 0x8, RZ, 0xc0, !PT ;  /* 0x000000081eff7812 */ /* 0x001fda000786c0ff */
[----:B-1---5:R-:W-:Y:S05]  /*12bc0*/  WARPSYNC.COLLECTIVE R15, `(.L_x_4442) ;  /* 0x000000000f087348 */ /* 0x022fea0003c00000 */
[----:B------:R0:W2:Y:S02]  /*12bd0*/  SHFL.IDX P6, R14, R13, R12, R11 ;  /* 0x0000000c0d0e7389 */ /* 0x0000a400000c000b */
[----:B012--5:R-:W-:Y:S01]  /*12be0*/  ENDCOLLECTIVE ;  /* 0x000000000000791b */ /* 0x027fe20003800000 */
.L_x_4442:
[----:B------:R-:W-:Y:S02]  /*12bf0*/  LOP3.LUT R22, R22, 0xfffffeff, RZ, 0xc0, !PT ;  /* 0xfffffeff16167812 */ /* 0x000fe400078ec0ff */
[----:B------:R-:W-:Y:S02]  /*12c00*/  LOP3.LUT P2, RZ, R30, 0x10, RZ, 0xc0, !PT ;  /* 0x000000101eff7812 */ /* 0x000fe4000784c0ff */
[----:B------:R-:W-:Y:S01]  /*12c10*/  MOV R13, R6 ;  /* 0x00000006000d7202 */ /* 0x000fe20000000f00 */
        /* <DEDUP_REMOVED lines=38> */
.L_x_4443:
[----:B------:R-:W-:Y:S02]  /*12e80*/  IMAD.MOV.U32 R13, RZ, RZ, R4 ;  /* 0x000000ffff0d7224 */ /* 0x000fe400078e0004 */
[----:B------:R-:W-:-:S07]  /*12e90*/  IMAD.MOV.U32 R3, RZ, RZ, R14 ;  /* 0x000000ffff037224 */ /* 0x000fce00078e000e */
[----:B------:R-:W-:Y:S05]  /*12ea0*/  WARPSYNC.COLLECTIVE R15, `(.L_x_4444) ;  /* 0x000000000f087348 */ /* 0x000fea0003c00000 */
[----:B------:R0:W1:Y:S02]  /*12eb0*/  SHFL.IDX P6, R14, R13, R12, R11 ;  /* 0x0000000c0d0e7389 */ /* 0x00006400000c000b */
[----:B01----:R-:W-:Y:S01]  /*12ec0*/  ENDCOLLECTIVE ;  /* 0x000000000000791b */ /* 0x003fe20003800000 */
.L_x_4444:
        /* <DEDUP_REMOVED lines=29> */
.L_x_4445:
[----:B------:R-:W-:Y:S02]  /*130a0*/  IMAD.MOV.U32 R13, RZ, RZ, R4 ;  /* 0x000000ffff0d7224 */ /* 0x000fe400078e0004 */
[----:B------:R-:W-:-:S07]  /*130b0*/  IMAD.MOV.U32 R7, RZ, RZ, R14 ;  /* 0x000000ffff077224 */ /* 0x000fce00078e000e */
[----:B------:R-:W-:Y:S05]  /*130c0*/  WARPSYNC.COLLECTIVE R15, `(.L_x_4446) ;  /* 0x000000000f087348 */ /* 0x000fea0003c00000 */
[----:B------:R0:W1:Y:S02]  /*130d0*/  SHFL.IDX P6, R14, R13, R12, R11 ;  /* 0x0000000c0d0e7389 */ /* 0x00006400000c000b */
[----:B01----:R-:W-:Y:S01]  /*130e0*/  ENDCOLLECTIVE ;  /* 0x000000000000791b */ /* 0x003fe20003800000 */
.L_x_4446:
[----:B------:R-:W-:Y:S02]  /*130f0*/  IMAD.MOV.U32 R13, RZ, RZ, R6 ;  /* 0x000000ffff0d7224 */ /* 0x000fe400078e0006 */
[----:B------:R-:W-:Y:S01]  /*13100*/  IMAD.MOV.U32 R12, RZ, RZ, 0x3 ;  /* 0x00000003ff0c7424 */ /* 0x000fe200078e00ff */
[----:B------:R-:W-:-:S04]  /*13110*/  MOV R2, R14 ;  /* 0x0000000e00027202 */ /* 0x000fc80000000f00 */
        /* <DEDUP_REMOVED lines=26> */
.L_x_4447:
[----:B------:R-:W-:Y:S02]  /*132c0*/  IMAD.MOV.U32 R13, RZ, RZ, R4 ;  /* 0x000000ffff0d7224 */ /* 0x000fe400078e0004 */
[----:B------:R-:W-:-:S07]  /*132d0*/  IMAD.MOV.U32 R6, RZ, RZ, R14 ;  /* 0x000000ffff067224 */ /* 0x000fce00078e000e */
[----:B------:R-:W-:Y:S05]  /*132e0*/  WARPSYNC.COLLECTIVE R15, `(.L_x_4448) ;  /* 0x000000000f087348 */ /* 0x000fea0003c00000 */
[----:B------:R0:W1:Y:S02]  /*132f0*/  SHFL.IDX P6, R14, R13, R12, R11 ;  /* 0x0000000c0d0e7389 */ /* 0x00006400000c000b */
[----:B01----:R-:W-:Y:S01]  /*13300*/  ENDCOLLECTIVE ;  /* 0x000000000000791b */ /* 0x003fe20003800000 */
.L_x_4448:
[----:B------:R-:W-:Y:S01]  /*13310*/  IMAD.MOV.U32 R2, RZ, RZ, R14 ;  /* 0x000000ffff027224 */ /* 0x000fe200078e000e */
[----:B------:R-:W-:Y:S06]  /*13320*/  BRA `(.L_x_4449) ;  /* 0xffffffc4001c7947 */ /* 0x000fec000383ffff */
.L_x_4373:
[----:B0-----:R0:W1:Y:S02]  /*13330*/  SYNCS.PHASECHK.TRANS64.TRYWAIT P0, [R6+URZ+0x28c40], R17 ;  /* 0x028c4011060075a7 */ /* 0x001064000800017f */
[----:B-1----:R-:W-:Y:S05]  /*13340*/  @!P0 NANOSLEEP.SYNCS 0x989680 ;  /* 0x009896800000895d */ /* 0x002fea0003900000 */
[----:B------:R-:W1:Y:S02]  /*13350*/  @!P0 SYNCS.PHASECHK.TRANS64 P0, [R6+URZ+0x28c40], R17 ;  /* 0x028c4011060085a7 */ /* 0x000e64000800007f */
[----:B-1----:R-:W-:Y:S05]  /*13360*/  @!P0 BRA `(.L_x_4373) ;  /* 0xfffffffc00f08947 */ /* 0x002fea000383ffff */
[----:B------:R-:W-:Y:S05]  /*13370*/  BRA `(.L_x_4450) ;  /* 0xffffffc800a87947 */ /* 0x000fea000383ffff */
.L_x_4374:
[----:B------:R-:W-:Y:S01]  /*13380*/  BSSY B1, `(.L_x_4451) ;  /* 0x0000008000017945 */ /* 0x000fe20003800000 */
[----:B------:R-:W-:Y:S01]  /*13390*/  IMAD.MOV.U32 R13, RZ, RZ, R27 ;  /* 0x000000ffff0d7224 */ /* 0x000fe200078e001b */
[----:B------:R-:W-:Y:S01]  /*133a0*/  MOV R15, 0xffffffff ;  /* 0xffffffff000f7802 */ /* 0x000fe20000000f00 */
[----:B------:R-:W-:Y:S02]  /*133b0*/  IMAD.MOV.U32 R12, RZ, RZ, RZ ;  /* 0x000000ffff0c7224 */ /* 0x000fe400078e00ff */
[----:B------:R-:W-:-:S07]  /*133c0*/  IMAD.MOV.U32 R11, RZ, RZ, 0x181f ;  /* 0x0000181fff0b7424 */ /* 0x000fce00078e00ff */
[----:B0-----:R-:W-:Y:S05]  /*133d0*/  WARPSYNC.COLLECTIVE R15, `(.L_x_4452) ;  /* 0x000000000f087348 */ /* 0x001fea0003c00000 */
[----:B------:R1:W2:Y:S02]  /*133e0*/  SHFL.IDX P6, R14, R13, R12, R11 ;  /* 0x0000000c0d0e7389 */ /* 0x0002a400000c000b */
[----:B012---:R-:W-:Y:S01]  /*133f0*/  ENDCOLLECTIVE ;  /* 0x000000000000791b */ /* 0x007fe20003800000 */
.L_x_4452:
[----:B------:R-:W-:Y:S05]  /*13400*/  BSYNC B1 ;  /* 0x0000000000017941 */ /* 0x000fea0003800000 */
.L_x_4451:
        /* <DEDUP_REMOVED lines=9> */
.L_x_4453:
[----:B------:R-:W-:Y:S01]  /*134a0*/  IMAD.MOV.U32 R13, RZ, RZ, R27 ;  /* 0x000000ffff0d7224 */ /* 0x000fe200078e001b */
[----:B------:R-:W-:Y:S01]  /*134b0*/  MOV R12, 0x1 ;  /* 0x00000001000c7802 */ /* 0x000fe20000000f00 */
[----:B------:R-:W-:-:S07]  /*134c0*/  IMAD.MOV.U32 R2, RZ, RZ, R14 ;  /* 0x000000ffff027224 */ /* 0x000fce00078e000e */
[----:B------:R-:W-:Y:S05]  /*134d0*/  WARPSYNC.COLLECTIVE R15, `(.L_x_4454) ;  /* 0x000000000f087348 */ /* 0x000fea0003c00000 */
[----:B------:R0:W1:Y:S02]  /*134e0*/  SHFL.IDX P6, R14, R13, R12, R11 ;  /* 0x0000000c0d0e7389 */ /* 0x00006400000c000b */
[----:B01----:R-:W-:Y:S01]  /*134f0*/  ENDCOLLECTIVE ;  /* 0x000000000000791b */ /* 0x003fe20003800000 */
.L_x_4454:
        /* <DEDUP_REMOVED lines=11> */
.L_x_4455:
[----:B------:R-:W-:Y:S02]  /*135b0*/  IMAD.MOV.U32 R13, RZ, RZ, R27 ;  /* 0x000000ffff0d7224 */ /* 0x000fe400078e001b */
[----:B------:R-:W-:Y:S02]  /*135c0*/  IMAD.MOV.U32 R12, RZ, RZ, 0x2 ;  /* 0x00000002ff0c7424 */ /* 0x000fe400078e00ff */
[----:B------:R-:W-:-:S07]  /*135d0*/  IMAD.MOV.U32 R2, RZ, RZ, R14 ;  /* 0x000000ffff027224 */ /* 0x000fce00078e000e */
[----:B------:R-:W-:Y:S05]  /*135e0*/  WARPSYNC.COLLECTIVE R15, `(.L_x_4456) ;  /* 0x000000000f087348 */ /* 0x000fea0003c00000 */
[----:B------:R0:W1:Y:S02]  /*135f0*/  SHFL.IDX P6, R14, R13, R12, R11 ;  /* 0x0000000c0d0e7389 */ /* 0x00006400000c000b */
[----:B01----:R-:W-:Y:S01]  /*13600*/  ENDCOLLECTIVE ;  /* 0x000000000000791b */ /* 0x003fe20003800000 */
.L_x_4456:
        /* <DEDUP_REMOVED lines=11> */
.L_x_4457:
[----:B------:R-:W-:Y:S02]  /*136c0*/  IMAD.MOV.U32 R13, RZ, RZ, R27 ;  /* 0x000000ffff0d7224 */ /* 0x000fe400078e001b */
[----:B------:R-:W-:Y:S02]  /*136d0*/  IMAD.MOV.U32 R12, RZ, RZ, 0x3 ;  /* 0x00000003ff0c7424 */ /* 0x000fe400078e00ff */
[----:B------:R-:W-:-:S07]  /*136e0*/  IMAD.MOV.U32 R2, RZ, RZ, R14 ;  /* 0x000000ffff027224 */ /* 0x000fce00078e000e */
[----:B------:R-:W-:Y:S05]  /*136f0*/  WARPSYNC.COLLECTIVE R15, `(.L_x_4458) ;  /* 0x000000000f087348 */ /* 0x000fea0003c00000 */
[----:B------:R0:W1:Y:S02]  /*13700*/  SHFL.IDX P6, R14, R13, R12, R11 ;  /* 0x0000000c0d0e7389 */ /* 0x00006400000c000b */
[----:B01----:R-:W-:Y:S01]  /*13710*/  ENDCOLLECTIVE ;  /* 0x000000000000791b */ /* 0x003fe20003800000 */
.L_x_4458:
        /* <DEDUP_REMOVED lines=11> */
.L_x_4459:
[----:B------:R-:W-:Y:S01]  /*137d0*/  IMAD.MOV.U32 R2, RZ, RZ, R14 ;  /* 0x000000ffff027224 */ /* 0x000fe200078e000e */
[----:B------:R-:W-:Y:S06]  /*137e0*/  BRA `(.L_x_4460) ;  /* 0xffffffc800387947 */ /* 0x000fec000383ffff */
.L_x_4379:
[----:B---3--:R3:W4:Y:S02]  /*137f0*/  SYNCS.PHASECHK.TRANS64.TRYWAIT P0, [R6+URZ+0x28c60], R17 ;  /* 0x028c6011060075a7 */ /* 0x008724000800017f */
[----:B----4-:R-:W-:Y:S05]  /*13800*/  @!P0 NANOSLEEP.SYNCS 0x989680 ;  /* 0x009896800000895d */ /* 0x010fea0003900000 */
[----:B------:R-:W4:Y:S02]  /*13810*/  @!P0 SYNCS.PHASECHK.TRANS64 P0, [R6+URZ+0x28c60], R17 ;  /* 0x028c6011060085a7 */ /* 0x000f24000800007f */
[----:B----4-:R-:W-:Y:S05]  /*13820*/  @!P0 BRA `(.L_x_4379) ;  /* 0xfffffffc00f08947 */ /* 0x010fea000383ffff */
[----:B------:R-:W-:Y:S05]  /*13830*/  BRA `(.L_x_4461) ;  /* 0xffffffc800887947 */ /* 0x000fea000383ffff */
.L_x_4380:
        /* <DEDUP_REMOVED lines=8> */
.L_x_4463:
[----:B------:R-:W-:Y:S05]  /*138c0*/  BSYNC B1 ;  /* 0x0000000000017941 */ /* 0x000fea0003800000 */
.L_x_4462:
        /* <DEDUP_REMOVED lines=12> */
.L_x_4464:
        /* <DEDUP_REMOVED lines=18> */
.L_x_4465:
        /* <DEDUP_REMOVED lines=11> */
[----:B------:R-:W-:-:S03]  /*13b60*/  MOV R5, R14 ;  /* 0x0000000e00057202 */ /* 0x000fc60000000f00 */
[----:B------:R0:W-:Y:S04]  /*13b70*/  LDGSTS.E.BYPASS.LTC128B.128 [R17+0xc400], desc[UR50][R2.64+0x300], P0 ;  /* 0x0c40030002117fae */ /* 0x0001e80008101d72 */
[----:B0-----:R-:W-:Y:S05]  /*13b80*/  WARPSYNC.COLLECTIVE R15, `(.L_x_4466) ;  /* 0x000000000f087348 */ /* 0x001fea0003c00000 */
[----:B------:R1:W2:Y:S02]  /*13b90*/  SHFL.IDX P6, R14, R13, R12, R11 ;  /* 0x0000000c0d0e7389 */ /* 0x0002a400000c000b */
[----:B012---:R-:W-:Y:S01]  /*13ba0*/  ENDCOLLECTIVE ;  /* 0x000000000000791b */ /* 0x007fe20003800000 */
.L_x_4466:
        /* <DEDUP_REMOVED lines=19> */
.L_x_4467:
        /* <DEDUP_REMOVED lines=14> */
.L_x_4468:
        /* <DEDUP_REMOVED lines=16> */
.L_x_4469:
        /* <DEDUP_REMOVED lines=10> */
[----:B------:R-:W-:-:S07]  /*13f60*/  MOV R10, R14 ;  /* 0x0000000e000a7202 */ /* 0x000fce0000000f00 */
[----:B0-----:R-:W-:Y:S05]  /*13f70*/  WARPSYNC.COLLECTIVE R15, `(.L_x_4470) ;  /* 0x000000000f087348 */ /* 0x001fea0003c00000 */
[----:B------:R1:W2:Y:S02]  /*13f80*/  SHFL.IDX P6, R14, R13, R12, R11 ;  /* 0x0000000c0d0e7389 */ /* 0x0002a400000c000b */
[----:B012---:R-:W-:Y:S01]  /*13f90*/  ENDCOLLECTIVE ;  /* 0x000000000000791b */ /* 0x007fe20003800000 */
.L_x_4470:
[----:B------:R-:W-:Y:S05]  /*13fa0*/  BRA `(.L_x_4471) ;  /* 0xffffffc400f47947 */ /* 0x000fea000383ffff */
.L_x_4388:
        /* <DEDUP_REMOVED lines=8> */
.L_x_4473:
[----:B------:R-:W-:Y:S05]  /*14030*/  BSYNC B0 ;  /* 0x0000000000007941 */ /* 0x000fea0003800000 */
.L_x_4472:
[----:B------:R-:W-:Y:S01]  /*14040*/  IMAD.MOV.U32 R13, RZ, RZ, R16 ;  /* 0x000000ffff0d7224 */ /* 0x000fe200078e0010 */
[----:B------:R-:W-:Y:S01]  /*14050*/  MOV R15, 0xffffffff ;  /* 0xffffffff000f7802 */ /* 0x000fe20000000f00 */
[----:B------:R-:W-:Y:S02]  /*14060*/  IMAD.MOV.U32 R12, RZ, RZ, 0x1 ;  /* 0x00000001ff0c7424 */ /* 0x000fe400078e00ff */
[----:B------:R-:W-:Y:S02]  /*14070*/  IMAD.MOV.U32 R11, RZ, RZ, 0x1f ;  /* 0x0000001fff0b7424 */ /* 0x000fe400078e00ff */
[----:B------:R-:W-:Y:S02]  /*14080*/  IMAD.IADD R7, R19, 0x1, R8 ;  /* 0x0000000113077824 */ /* 0x000fe400078e0208 */
[----:B------:R-:W-:-:S07]  /*14090*/  IMAD.MOV.U32 R0, RZ, RZ, R14 ;  /* 0x000000ffff007224 */ /* 0x000fce00078e000e */
[----:B------:R-:W-:Y:S05]  /*140a0*/  WARPSYNC.COLLECTIVE R15, `(.L_x_4474) ;  /* 0x000000000f087348 */ /* 0x000fea0003c00000 */
[----:B------:R0:W1:Y:S02]  /*140b0*/  SHFL.IDX P6, R14, R13, R12, R11 ;  /* 0x0000000c0d0e7389 */ /* 0x00006400000c000b */
[----:B01----:R-:W-:Y:S01]  /*140c0*/  ENDCOLLECTIVE ;  /* 0x000000000000791b */ /* 0x003fe20003800000 */
.L_x_4474:
        /* <DEDUP_REMOVED lines=18> */
.L_x_4475:
[----:B------:R-:W-:Y:S01]  /*141f0*/  IMAD.MOV.U32 R12, RZ, RZ, 0x2 ;  /* 0x00000002ff0c7424 */ /* 0x000fe200078e00ff */
[----:B------:R-:W-:-:S05]  /*14200*/  SEL R4, R14, RZ, P1 ;  /* 0x000000ff0e047207 */ /* 0x000fca0000800000 */
[----:B------:R-:W-:-:S04]  /*14210*/  IMAD.IADD R4, R17, 0x1, R4 ;  /* 0x0000000111047824 */ /* 0x000fc800078e0204 */
[----:B------:R-:W-:-:S07]  /*14220*/  IMAD.MOV.U32 R13, RZ, RZ, R4 ;  /* 0x000000ffff0d7224 */ /* 0x000fce00078e0004 */
[----:B------:R-:W-:Y:S05]  /*14230*/  WARPSYNC.COLLECTIVE R15, `(.L_x_4476) ;  /* 0x000000000f087348 */ /* 0x000fea0003c00000 */
[----:B------:R0:W1:Y:S02]  /*14240*/  SHFL.UP P6, R14, R13, R12, R11 ;  /* 0x0400000c0d0e7389 */ /* 0x00006400000c000b */
[----:B01----:R-:W-:Y:S01]  /*14250*/  ENDCOLLECTIVE ;  /* 0x000000000000791b */ /* 0x003fe20003800000 */
.L_x_4476:
[----:B------:R-:W-:Y:S01]  /*14260*/  IMAD.MOV.U32 R12, RZ, RZ, 0x4 ;  /* 0x00000004ff0c7424 */ /* 0x000fe200078e00ff */
[----:B------:R-:W-:-:S04]  /*14270*/  SEL R3, R14, RZ, P2 ;  /* 0x000000ff0e037207 */ /* 0x000fc80001000000 */
[----:B------:R-:W-:-:S05]  /*14280*/  IADD3 R6, R4, R3, RZ ;  /* 0x0000000304067210 */ /* 0x000fca0007ffe0ff */
[----:B------:R-:W-:-:S07]  /*14290*/  IMAD.MOV.U32 R13, RZ, RZ, R6 ;  /* 0x000000ffff0d7224 */ /* 0x000fce00078e0006 */
[----:B------:R-:W-:Y:S05]  /*142a0*/  WARPSYNC.COLLECTIVE R15, `(.L_x_4477) ;  /* 0x000000000f087348 */ /* 0x000fea0003c00000 */
[----:B------:R0:W1:Y:S02]  /*142b0*/  SHFL.UP P6, R14, R13, R12, R11 ;  /* 0x0400000c0d0e7389 */ /* 0x00006400000c000b */
[----:B01----:R-:W-:Y:S01]  /*142c0*/  ENDCOLLECTIVE ;  /* 0x000000000000791b */ /* 0x003fe20003800000 */
.L_x_4477:
[----:B------:R-:W-:Y:S01]  /*142d0*/  IMAD.MOV.U32 R12, RZ, RZ, 0x8 ;  /* 0x00000008ff0c7424 */ /* 0x000fe200078e00ff */
[----:B------:R-:W-:-:S05]  /*142e0*/  SEL R3, R14, RZ, P3 ;  /* 0x000000ff0e037207 */ /* 0x000fca0001800000 */
[----:B------:R-:W-:-:S04]  /*142f0*/  IMAD.IADD R2, R6, 0x1, R3 ;  /* 0x0000000106027824 */ /* 0x000fc800078e0203 */
[----:B------:R-:W-:-:S07]  /*14300*/  IMAD.MOV.U32 R13, RZ, RZ, R2 ;  /* 0x000000ffff0d7224 */ /* 0x000fce00078e0002 */
[----:B------:R-:W-:Y:S05]  /*14310*/  WARPSYNC.COLLECTIVE R15, `(.L_x_4478) ;  /* 0x000000000f087348 */ /* 0x000fea0003c00000 */
[----:B------:R0:W1:Y:S02]  /*14320*/  SHFL.UP P6, R14, R13, R12, R11 ;  /* 0x0400000c0d0e7389 */ /* 0x00006400000c000b */
[----:B01----:R-:W-:Y:S01]  /*14330*/  ENDCOLLECTIVE ;  /* 0x000000000000791b */ /* 0x003fe20003800000 */
.L_x_4478:
[----:B------:R-:W-:Y:S01]  /*14340*/  IMAD.MOV.U32 R12, RZ, RZ, 0x10 ;  /* 0x00000010ff0c7424 */ /* 0x000fe200078e00ff */
[----:B------:R-:W-:-:S05]  /*14350*/  SEL R3, R14, RZ, P4 ;  /* 0x000000ff0e037207 */ /* 0x000fca0002000000 */
[----:B------:R-:W-:-:S04]  /*14360*/  IMAD.IADD R3, R2, 0x1, R3 ;  /* 0x0000000102037824 */ /* 0x000fc800078e0203 */
[----:B------:R-:W-:-:S07]  /*14370*/  IMAD.MOV.U32 R13, RZ, RZ, R3 ;  /* 0x000000ffff0d7224 */ /* 0x000fce00078e0003 */
[----:B------:R-:W-:Y:S05]  /*14380*/  WARPSYNC.COLLECTIVE R15, `(.L_x_4479) ;  /* 0x000000000f087348 */ /* 0x000fea0003c00000 */
[----:B------:R0:W1:Y:S02]  /*14390*/  SHFL.UP P6, R14, R13, R12, R11 ;  /* 0x0400000c0d0e7389 */ /* 0x00006400000c000b */
[----:B01----:R-:W-:Y:S01]  /*143a0*/  ENDCOLLECTIVE ;  /* 0x000000000000791b */ /* 0x003fe20003800000 */
.L_x_4479:
[----:B------:R-:W-:Y:S02]  /*143b0*/  IMAD.MOV.U32 R12, RZ, RZ, 0x1f ;  /* 0x0000001fff0c7424 */ /* 0x000fe400078e00ff */
[----:B------:R-:W-:Y:S01]  /*143c0*/  IMAD.MOV.U32 R11, RZ, RZ, 0x1f ;  /* 0x0000001fff0b7424 */ /* 0x000fe200078e00ff */
[----:B------:R-:W-:-:S05]  /*143d0*/  SEL R2, R14, RZ, P5 ;  /* 0x000000ff0e027207 */ /* 0x000fca0002800000 */
[----:B------:R-:W-:-:S05]  /*143e0*/  IMAD.IADD R2, R3, 0x1, R2 ;  /* 0x0000000103027824 */ /* 0x000fca00078e0202 */
[----:B------:R-:W-:-:S07]  /*143f0*/  MOV R13, R2 ;  /* 0x00000002000d7202 */ /* 0x000fce0000000f00 */
[----:B------:R-:W-:Y:S05]  /*14400*/  WARPSYNC.COLLECTIVE R15, `(.L_x_4480) ;  /* 0x000000000f087348 */ /* 0x000fea0003c00000 */
[----:B------:R0:W1:Y:S02]  /*14410*/  SHFL.IDX P6, R14, R13, R12, R11 ;  /* 0x0000000c0d0e7389 */ /* 0x00006400000c000b */
[----:B01----:R-:W-:Y:S01]  /*14420*/  ENDCOLLECTIVE ;  /* 0x000000000000791b */ /* 0x003fe20003800000 */
.L_x_4480:
[----:B------:R-:W-:Y:S05]  /*14430*/  BRA `(.L_x_4481) ;  /* 0xffffffc800887947 */ /* 0x000fea000383ffff */
.L_x_4393:
        /* <DEDUP_REMOVED lines=8> */
.L_x_4483:
[----:B------:R-:W-:Y:S05]  /*144c0*/  BSYNC B0 ;  /* 0x0000000000007941 */ /* 0x000fea0003800000 */
.L_x_4482:
[----:B------:R-:W-:Y:S01]  /*144d0*/  SEL R14, R14, RZ, P1 ;  /* 0x000000ff0e0e7207 */ /* 0x000fe20000800000 */
[----:B------:R-:W-:Y:S01]  /*144e0*/  IMAD.MOV.U32 R12, RZ, RZ, 0x2 ;  /* 0x00000002ff0c7424 */ /* 0x000fe200078e00ff */
[----:B------:R-:W-:Y:S01]  /*144f0*/  MOV R15, 0xffffffff ;  /* 0xffffffff000f7802 */ /* 0x000fe20000000f00 */
[----:B------:R-:W-:Y:S02]  /*14500*/  IMAD.MOV.U32 R11, RZ, RZ, RZ ;  /* 0x000000ffff0b7224 */ /* 0x000fe400078e00ff */
[----:B------:R-:W-:-:S07]  /*14510*/  IMAD.IADD R13, R17, 0x1, R14 ;  /* 0x00000001110d7824 */ /* 0x000fce00078e020e */
[----:B------:R-:W-:Y:S05]  /*14520*/  WARPSYNC.COLLECTIVE R15, `(.L_x_4484) ;  /* 0x000000000f087348 */ /* 0x000fea0003c00000 */
[----:B------:R0:W1:Y:S02]  /*14530*/  SHFL.UP P6, R14, R13, R12, R11 ;  /* 0x0400000c0d0e7389 */ /* 0x00006400000c000b */
[----:B01----:R-:W-:Y:S01]  /*14540*/  ENDCOLLECTIVE ;  /* 0x000000000000791b */ /* 0x003fe20003800000 */
.L_x_4484:
[----:B------:R-:W-:Y:S01]  /*14550*/  IMAD.MOV.U32 R12, RZ, RZ, 0x4 ;  /* 0x00000004ff0c7424 */ /* 0x000fe200078e00ff */
[----:B------:R-:W-:-:S05]  /*14560*/  SEL R2, R14, RZ, P2 ;  /* 0x000000ff0e027207 */ /* 0x000fca0001000000 */
[----:B------:R-:W-:-:S04]  /*14570*/  IMAD.IADD R2, R13, 0x1, R2 ;  /* 0x000000010d027824 */ /* 0x000fc800078e0202 */
[----:B------:R-:W-:-:S07]  /*14580*/  IMAD.MOV.U32 R13, RZ, RZ, R2 ;  /* 0x000000ffff0d7224 */ /* 0x000fce00078e0002 */
[----:B------:R-:W-:Y:S05]  /*14590*/  WARPSYNC.COLLECTIVE R15, `(.L_x_4485) ;  /* 0x000000000f087348 */ /* 0x000fea0003c00000 */
[----:B------:R0:W1:Y:S02]  /*145a0*/  SHFL.UP P6, R14, R13, R12, R11 ;  /* 0x0400000c0d0e7389 */ /* 0x00006400000c000b */
[----:B01----:R-:W-:Y:S01]  /*145b0*/  ENDCOLLECTIVE ;  /* 0x000000000000791b */ /* 0x003fe20003800000 */
.L_x_4485:
[----:B------:R-:W-:Y:S01]  /*145c0*/  IMAD.MOV.U32 R12, RZ, RZ, 0x8 ;  /* 0x00000008ff0c7424 */ /* 0x000fe200078e00ff */
[----:B------:R-:W-:-:S05]  /*145d0*/  SEL R3, R14, RZ, P3 ;  /* 0x000000ff0e037207 */ /* 0x000fca0001800000 */
[----:B------:R-:W-:-:S04]  /*145e0*/  IMAD.IADD R3, R2, 0x1, R3 ;  /* 0x0000000102037824 */ /* 0x000fc800078e0203 */
[----:B------:R-:W-:-:S07]  /*145f0*/  IMAD.MOV.U32 R13, RZ, RZ, R3 ;  /* 0x000000ffff0d7224 */ /* 0x000fce00078e0003 */
[----:B------:R-:W-:Y:S05]  /*14600*/  WARPSYNC.COLLECTIVE R15, `(.L_x_4486) ;  /* 0x000000000f087348 */ /* 0x000fea0003c00000 */
[----:B------:R0:W1:Y:S02]  /*14610*/  SHFL.UP P6, R14, R13, R12, R11 ;  /* 0x0400000c0d0e7389 */ /* 0x00006400000c000b */
[----:B01----:R-:W-:Y:S01]  /*14620*/  ENDCOLLECTIVE ;  /* 0x000000000000791b */ /* 0x003fe20003800000 */
.L_x_4486:
[----:B------:R-:W-:Y:S01]  /*14630*/  IMAD.MOV.U32 R12, RZ, RZ, 0x10 ;  /* 0x00000010ff0c7424 */ /* 0x000fe200078e00ff */
[----:B------:R-:W-:-:S05]  /*14640*/  SEL R4, R14, RZ, P4 ;  /* 0x000000ff0e047207 */ /* 0x000fca0002000000 */
[----:B------:R-:W-:-:S04]  /*14650*/  IMAD.IADD R4, R3, 0x1, R4 ;  /* 0x0000000103047824 */ /* 0x000fc800078e0204 */
[----:B------:R-:W-:-:S07]  /*14660*/  IMAD.MOV.U32 R13, RZ, RZ, R4 ;  /* 0x000000ffff0d7224 */ /* 0x000fce00078e0004 */
[----:B------:R-:W-:Y:S05]  /*14670*/  WARPSYNC.COLLECTIVE R15, `(.L_x_4487) ;  /* 0x000000000f087348 */ /* 0x000fea0003c00000 */
[----:B------:R0:W1:Y:S02]  /*14680*/  SHFL.UP P6, R14, R13, R12, R11 ;  /* 0x0400000c0d0e7389 */ /* 0x00006400000c000b */
[----:B01----:R-:W-:Y:S01]  /*14690*/  ENDCOLLECTIVE ;  /* 0x000000000000791b */ /* 0x003fe20003800000 */
.L_x_4487:
[----:B------:R-:W-:Y:S02]  /*146a0*/  IMAD.MOV.U32 R12, RZ, RZ, 0x1f ;  /* 0x0000001fff0c7424 */ /* 0x000fe400078e00ff */
[----:B------:R-:W-:Y:S01]  /*146b0*/  IMAD.MOV.U32 R11, RZ, RZ, 0x1f ;  /* 0x0000001fff0b7424 */ /* 0x000fe200078e00ff */
[----:B------:R-:W-:-:S04]  /*146c0*/  SEL R3, R14, RZ, P5 ;  /* 0x000000ff0e037207 */ /* 0x000fc80002800000 */
[----:B------:R-:W-:-:S05]  /*146d0*/  IADD3 R2, R4, R3, RZ ;  /* 0x0000000304027210 */ /* 0x000fca0007ffe0ff */
[----:B------:R-:W-:-:S07]  /*146e0*/  IMAD.MOV.U32 R13, RZ, RZ, R2 ;  /* 0x000000ffff0d7224 */ /* 0x000fce00078e0002 */
[----:B------:R-:W-:Y:S05]  /*146f0*/  WARPSYNC.COLLECTIVE R15, `(.L_x_4488) ;  /* 0x000000000f087348 */ /* 0x000fea0003c00000 */
[----:B------:R0:W1:Y:S02]  /*14700*/  SHFL.IDX P6, R14, R13, R12, R11 ;  /* 0x0000000c0d0e7389 */ /* 0x00006400000c000b */
[----:B01----:R-:W-:Y:S01]  /*14710*/  ENDCOLLECTIVE ;  /* 0x000000000000791b */ /* 0x003fe20003800000 */
.L_x_4488:
[----:B------:R-:W-:Y:S05]  /*14720*/  BRA `(.L_x_4489) ;  /* 0xffffffc800687947 */ /* 0x000fea000383ffff */
.L_x_4395:
[----:B------:R-:W-:Y:S01]  /*14730*/  BSSY B0, `(.L_x_4490) ;  /* 0x0000006000007945 */ /* 0x000fe20003800000 */
[----:B------:R-:W-:Y:S01]  /*14740*/  PLOP3.LUT P6, PT, P6, PT, PT, 0x8, 0x0 ;  /* 0x000000000000781c */ /* 0x000fe200037ce170 */
[----:B------:R-:W-:-:S12]  /*14750*/  IMAD.MOV.U32 R15, RZ, RZ, -0x1 ;  /* 0xffffffffff0f7424 */ /* 0x000fd800078e00ff */
[----:B01----:R-:W-:Y:S05]  /*14760*/  WARPSYNC.COLLECTIVE R15, `(.L_x_4491) ;  /* 0x000000000f087348 */ /* 0x003fea0003c00000 */
[----:B------:R-:W-:Y:S01]  /*14770*/  VOTE.ANY R14, PT, P6 ;  /* 0x00000000000e7806 */ /* 0x000fe200030e0100 */
[----:B01----:R-:W-:Y:S06]  /*14780*/  ENDCOLLECTIVE ;  /* 0x000000000000791b */ /* 0x003fec0003800000 */
.L_x_4491:
[----:B------:R-:W-:Y:S05]  /*14790*/  BSYNC B0 ;  /* 0x0000000000007941 */ /* 0x000fea0003800000 */
.L_x_4490:
        /* <DEDUP_REMOVED lines=9> */
.L_x_4492:
[----:B------:R-:W-:Y:S01]  /*14830*/  MOV R17, R14 ;  /* 0x0000000e00117202 */ /* 0x000fe20000000f00 */
[----:B------:R-:W-:Y:S06]  /*14840*/  BRA `(.L_x_4493) ;  /* 0xffffffc800587947 */ /* 0x000fec000383ffff */
.L_x_4397:
[----:B------:R-:W-:Y:S01]  /*14850*/  BSSY B0, `(.L_x_4494) ;  /* 0x0000007000007945 */ /* 0x000fe20003800000 */
[----:B------:R-:W-:Y:S02]  /*14860*/  IMAD.MOV.U32 R13, RZ, RZ, R2 ;  /* 0x000000ffff0d7224 */ /* 0x000fe400078e0002 */
[----:B------:R-:W-:Y:S02]  /*14870*/  IMAD.MOV.U32 R11, RZ, RZ, 0x1f ;  /* 0x0000001fff0b7424 */ /* 0x000fe400078e00ff */
[----:B------:R-:W-:-:S07]  /*14880*/  IMAD.MOV.U32 R15, RZ, RZ, -0x1 ;  /* 0xffffffffff0f7424 */ /* 0x000fce00078e00ff */
[----:B0123--:R-:W-:Y:S05]  /*14890*/  WARPSYNC.COLLECTIVE R15, `(.L_x_4495) ;  /* 0x000000000f087348 */ /* 0x00ffea0003c00000 */
[----:B------:R4:W0:Y:S02]  /*148a0*/  SHFL.IDX P6, R14, R13, R12, R11 ;  /* 0x0000000c0d0e7389 */ /* 0x00082400000c000b */
[----:B01234-:R-:W-:Y:S01]  /*148b0*/  ENDCOLLECTIVE ;  /* 0x000000000000791b */ /* 0x01ffe20003800000 */
.L_x_4495:
[----:B------:R-:W-:Y:S05]  /*148c0*/  BSYNC B0 ;  /* 0x0000000000007941 */ /* 0x000fea0003800000 */
.L_x_4494:
[----:B------:R-:W-:Y:S05]  /*148d0*/  BRA `(.L_x_4396) ;  /* 0xffffffc800507947 */ /* 0x000fea000383ffff */
.L_x_4401:
[----:B0-----:R0:W1:Y:S02]  /*148e0*/  SYNCS.PHASECHK.TRANS64.TRYWAIT P0, [R5+URZ+0x28c20], R0 ;  /* 0x028c2000050075a7 */ /* 0x001064000800017f */
[----:B-1----:R-:W-:Y:S05]  /*148f0*/  @!P0 NANOSLEEP.SYNCS 0x989680 ;  /* 0x009896800000895d */ /* 0x002fea0003900000 */
[----:B------:R-:W1:Y:S02]  /*14900*/  @!P0 SYNCS.PHASECHK.TRANS64 P0, [R5+URZ+0x28c20], R0 ;  /* 0x028c2000050085a7 */ /* 0x000e64000800007f */
[----:B-1----:R-:W-:Y:S05]  /*14910*/  @!P0 BRA `(.L_x_4401) ;  /* 0xfffffffc00f08947 */ /* 0x002fea000383ffff */
[----:B------:R-:W-:Y:S05]  /*14920*/  BRA `(.L_x_4496) ;  /* 0xffffffcc00c87947 */ /* 0x000fea000383ffff */
.L_x_4402:
        /* <DEDUP_REMOVED lines=11> */
.L_x_4498:
[----:B------:R-:W-:Y:S05]  /*149e0*/  BSYNC B0 ;  /* 0x0000000000007941 */ /* 0x000fea0003800000 */
.L_x_4497:
[----:B------:R-:W-:Y:S05]  /*149f0*/  BRA `(.L_x_4499) ;  /* 0xffffffcc00b07947 */ /* 0x000fea000383ffff */
.L_x_4405:
[----:B------:R-:W-:Y:S01]  /*14a00*/  BSSY B1, `(.L_x_4500) ;  /* 0x0000006000017945 */ /* 0x000fe20003800000 */
[----:B------:R-:W-:-:S07]  /*14a10*/  IMAD.MOV.U32 R15, RZ, RZ, -0x1 ;  /* 0xffffffffff0f7424 */ /* 0x000fce00078e00ff */
[----:B0-234-:R-:W-:Y:S05]  /*14a20*/  WARPSYNC.COLLECTIVE R15, `(.L_x_4501) ;  /* 0x000000000f0c7348 */ /* 0x01dfea0003c00000 */
[----:B------:R-:W-:Y:S02]  /*14a30*/  ELECT P6, UR62, PT ;  /* 0x00000000003e782f */ /* 0x000fe400038c0000 */
[----:B------:R-:W-:Y:S01]  /*14a40*/  MOV R14, UR62 ;  /* 0x0000003e000e7c02 */ /* 0x000fe20008000f00 */
[----:B0-234-:R-:W-:Y:S10]  /*14a50*/  ENDCOLLECTIVE ;  /* 0x000000000000791b */ /* 0x01dff40003800000 */
.L_x_4501:
[----:B------:R-:W-:Y:S05]  /*14a60*/  BSYNC B1 ;  /* 0x0000000000017941 */ /* 0x000fea0003800000 */
.L_x_4500:
[----:B------:R-:W-:Y:S05]  /*14a70*/  BRA `(.L_x_4502) ;  /* 0xffffffcc00a87947 */ /* 0x000fea000383ffff */
.L_x_4407:
[----:B0-----:R0:W1:Y:S02]  /*14a80*/  SYNCS.PHASECHK.TRANS64.TRYWAIT P1, [R3+URZ+0x28c40], R2 ;  /* 0x028c4002030075a7 */ /* 0x001064000802017f */
[----:B-1----:R-:W-:Y:S05]  /*14a90*/  @!P1 NANOSLEEP.SYNCS 0x989680 ;  /* 0x009896800000995d */ /* 0x002fea0003900000 */
[----:B------:R-:W1:Y:S02]  /*14aa0*/  @!P1 SYNCS.PHASECHK.TRANS64 P1, [R3+URZ+0x28c40], R2 ;  /* 0x028c4002030095a7 */ /* 0x000e64000802007f */
[----:B-1----:R-:W-:Y:S05]  /*14ab0*/  @!P1 BRA `(.L_x_4407) ;  /* 0xfffffffc00f09947 */ /* 0x002fea000383ffff */
[----:B------:R-:W-:Y:S05]  /*14ac0*/  BRA `(.L_x_4503) ;  /* 0xffffffcc00c87947 */ /* 0x000fea000383ffff */
.L_x_4409:
[----:B-1----:R1:W0:Y:S02]  /*14ad0*/  SYNCS.PHASECHK.TRANS64.TRYWAIT P1, [R5+URZ+0x28c40], R0 ;  /* 0x028c4000050075a7 */ /* 0x002224000802017f */
[----:B0-----:R-:W-:Y:S05]  /*14ae0*/  @!P1 NANOSLEEP.SYNCS 0x989680 ;  /* 0x009896800000995d */ /* 0x001fea0003900000 */
[----:B------:R-:W0:Y:S02]  /*14af0*/  @!P1 SYNCS.PHASECHK.TRANS64 P1, [R5+URZ+0x28c40], R0 ;  /* 0x028c4000050095a7 */ /* 0x000e24000802007f */
[----:B0-----:R-:W-:Y:S05]  /*14b00*/  @!P1 BRA `(.L_x_4409) ;  /* 0xfffffffc00f09947 */ /* 0x001fea000383ffff */
[----:B------:R-:W-:Y:S05]  /*14b10*/  BRA `(.L_x_4504) ;  /* 0xffffffcc00d47947 */ /* 0x000fea000383ffff */
.L_x_4411:
[----:B------:R0:W0:Y:S02]  /*14b20*/  SYNCS.PHASECHK.TRANS64.TRYWAIT P1, [R3+URZ+0x28c60], R2 ;  /* 0x028c6002030075a7 */ /* 0x000024000802017f */
[----:B0-----:R-:W-:Y:S05]  /*14b30*/  @!P1 NANOSLEEP.SYNCS 0x989680 ;  /* 0x009896800000995d */ /* 0x001fea0003900000 */
[----:B------:R-:W0:Y:S02]  /*14b40*/  @!P1 SYNCS.PHASECHK.TRANS64 P1, [R3+URZ+0x28c60], R2 ;  /* 0x028c6002030095a7 */ /* 0x000e24000802007f */
[----:B0-----:R-:W-:Y:S05]  /*14b50*/  @!P1 BRA `(.L_x_4411) ;  /* 0xfffffffc00f09947 */ /* 0x001fea000383ffff */
[----:B------:R-:W-:Y:S05]  /*14b60*/  BRA `(.L_x_4505) ;  /* 0xffffffcc00d07947 */ /* 0x000fea000383ffff */
.L_x_4506:
        /* <DEDUP_REMOVED lines=9> */
.L_x_5647:


//--------------------- .text._ZN7cutlass13device_kernelIN5flash11enable_sm90INS1_16FlashAttnFwdSm90INS1_25CollectiveMainloopFwdSm90ILi2EN4cute5tupleIJNS5_1CILi1EEES8_S8_EEENS6_IJNS7_ILi64EEESA_SA_EEELi512ENS_10bfloat16_tEfNS_4arch4Sm90ELb1ELb0ELb0ELb1ELb1ELb1ELb0ELb0ELb0ELb1ELb0ELb0EEENS1_21CollectiveEpilogueFwdINS6_IJSA_NS7_ILi512EEESA_EEES9_SC_SE_Li256ELb1ELb1ELb0ELb0EEENS1_36VarlenDynamicPersistentTileSchedulerILi64ELi64ELi256ELi128ELb0ELb1ELb1ELb1ELb1ELb1EEEEEEEEEvNT_6ParamsE --------------------------
	.section	.text._ZN7cutlass13device_kernelIN5flash11enable_sm90INS1_16FlashAttnFwdSm90INS1_25CollectiveMainloopFwdSm90ILi2EN4cute5tupleIJNS5_1CILi1EEES8_S8_EEENS6_IJNS7_ILi64EEESA_SA_EEELi512ENS_10bfloat16_tEfNS_4arch4Sm90ELb1ELb0ELb0ELb1ELb1ELb1ELb0ELb0ELb0ELb1ELb0ELb0EEENS1_21CollectiveEpilogueFwdINS6_IJSA_NS7_ILi512EEESA_EEES9_SC_SE_Li256ELb1ELb1ELb0ELb0EEENS1_36VarlenDynamicPersistentTileSchedulerILi64ELi64ELi256ELi128ELb0ELb1ELb1ELb1ELb1ELb1EEEEEEEEEvNT_6ParamsE,"ax",@progbits
	.align	128
.text._ZN7cutlass13device_kernelIN5flash11enable_sm90INS1_16FlashAttnFwdSm90INS1_25CollectiveMainloopFwdSm90ILi2EN4cute5tupleIJNS5_1CILi1EEES8_S8_EEENS6_IJNS7_ILi64EEESA_SA_EEELi512ENS_10bfloat16_tEfNS_4arch4Sm90ELb1ELb0ELb0ELb1ELb1ELb1ELb0ELb0ELb0ELb1ELb0ELb0EEENS1_21CollectiveEpilogueFwdINS6_IJSA_NS7_ILi512EEESA_EEES9_SC_SE_Li256ELb1ELb1ELb0ELb0EEENS1_36VarlenDynamicPersistentTileSchedulerILi64ELi64ELi256ELi128ELb0ELb1ELb1ELb1ELb1ELb1EEEEEEEEEvNT_6ParamsE:
        .type           _ZN7cutlass13device_kernelIN5flash11enable_sm90INS1_16FlashAttnFwdSm90INS1_25CollectiveMainloopFwdSm90ILi2EN4cute5tupleIJNS5_1CILi1EEES8_S8_EEENS6_IJNS7_ILi64EEESA_SA_EEELi512ENS_10bfloat16_tEfNS_4arch4Sm90ELb1ELb0ELb0ELb1ELb1ELb1ELb0ELb0ELb0ELb1ELb0ELb0EEENS1_21CollectiveEpilogueFwdINS6_IJSA_NS7_ILi512EEESA_EEES9_SC_SE_Li256ELb1ELb1ELb0ELb0EEENS1_36VarlenDynamicPersistentTileSchedulerILi64ELi64ELi256ELi128ELb0ELb1ELb1ELb1ELb1ELb1EEEEEEEEEvNT_6ParamsE,@function
        .size           _ZN7cutlass13device_kernelIN5flash11enable_sm90INS1_16FlashAttnFwdSm90INS1_25CollectiveMainloopFwdSm90ILi2EN4cute5tupleIJNS5_1CILi1EEES8_S8_EEENS6_IJNS7_ILi64EEESA_SA_EEELi512ENS_10bfloat16_tEfNS_4arch4Sm90ELb1ELb0ELb0ELb1ELb1ELb1ELb0ELb0ELb0ELb1ELb0ELb0EEENS1_21CollectiveEpilogueFwdINS6_IJSA_NS7_ILi512EEESA_EEES9_SC_SE_Li256ELb1ELb1ELb0ELb0EEENS1_36VarlenDynamicPersistentTileSchedulerILi64ELi64ELi256ELi128ELb0ELb1ELb1ELb1ELb1ELb1EEEEEEEEEvNT_6ParamsE,(.L_x_5648 - _ZN7cutlass13device_kernelIN5flash11enable_sm90INS1_16FlashAttnFwdSm90INS1_25CollectiveMainloopFwdSm90ILi2EN4cute5tupleIJNS5_1CILi1EEES8_S8_EEENS6_IJNS7_ILi64EEESA_SA_EEELi512ENS_10bfloat16_tEfNS_4arch4Sm90ELb1ELb0ELb0ELb1ELb1ELb1ELb0ELb0ELb0ELb1ELb0ELb0EEENS1_21CollectiveEpilogueFwdINS6_IJSA_NS7_ILi512EEESA_EEES9_SC_SE_Li256ELb1ELb1ELb0ELb0EEENS1_36VarlenDynamicPersistentTileSchedulerILi64ELi64ELi256ELi128ELb0ELb1ELb1ELb1ELb1ELb1EEEEEEEEEvNT_6ParamsE)
        .other          _ZN7cutlass13device_kernelIN5flash11enable_sm90INS1_16FlashAttnFwdSm90INS1_25CollectiveMainloopFwdSm90ILi2EN4cute5tupleIJNS5_1CILi1EEES8_S8_EEENS6_IJNS7_ILi64EEESA_SA_EEELi512ENS_10bfloat16_tEfNS_4arch4Sm90ELb1ELb0ELb0ELb1ELb1ELb1ELb0ELb0ELb0ELb1ELb0ELb0EEENS1_21CollectiveEpilogueFwdINS6_IJSA_NS7_ILi512EEESA_EEES9_SC_SE_Li256ELb1ELb1ELb0ELb0EEENS1_36VarlenDynamicPersistentTileSchedulerILi64ELi64ELi256ELi128ELb0ELb1ELb1ELb1ELb1ELb1EEEEEEEEEvNT_6ParamsE,@"STO_CUDA_ENTRY STV_DEFAULT"
_ZN7cutlass13device_kernelIN5flash11enable_sm90INS1_16FlashAttnFwdSm90INS1_25CollectiveMainloopFwdSm90ILi2EN4cute5tupleIJNS5_1CILi1EEES8_S8_EEENS6_IJNS7_ILi64EEESA_SA_EEELi512ENS_10bfloat16_tEfNS_4arch4Sm90ELb1ELb0ELb0ELb1ELb1ELb1ELb0ELb0ELb0ELb1ELb0ELb0EEENS1_21CollectiveEpilogueFwdINS6_IJSA_NS7_ILi512EEESA_EEES9_SC_SE_Li256ELb1ELb1ELb0ELb0EEENS1_36VarlenDynamicPersistentTileSchedulerILi64ELi64ELi256ELi128ELb0ELb1ELb1ELb1ELb1ELb1EEEEEEEEEvNT_6ParamsE:
        /* <DEDUP_REMOVED lines=17> */
.L_x_4508:
[----:B------:R-:W-:Y:S05]  /*0110*/  BSYNC B0 ;  /* 0x0000000000007941 */ /* 0x000fea0003800000 */
.L_x_4507:
[----:B------:R-:W0:Y:S01]  /*0120*/  SHFL.IDX PT, R3, R2, RZ, 0x1f ;  /* 0x00001fff02037589 */ /* 0x000e2200000e0000 */
[----:B------:R-:W-:Y:S01]  /*0130*/  VOTEU.ANY UP0, P0 ;  /* 0x00000000003f7886 */ /* 0x000fe20000000100 */
[----:B------:R-:W-:Y:S01]  /*0140*/  UMOV UR4, 0x80 ;  /* 0x0000008000047882 */ /* 0x000fe20000000000 */
[----:B------:R-:W-:Y:S01]  /*0150*/  UMOV UR7, 0x100 ;  /* 0x0000010000077882 */ /* 0x000fe20000000000 */
[----:B------:R-:W-:Y:S02]  /*0160*/  VOTEU.ANY UP1, P0 ;  /* 0x00000000003f7886 */ /* 0x000fe40000020100 */
[----:B------:R-:W1:Y:S01]  /*0170*/  @UP0 S2UR UR8, SR_CgaCtaId ;  /* 0x00000000000809c3 */ /* 0x000e620000008800 */
[----:B------:R-:W-:Y:S01]  /*0180*/  @UP0 UMOV UR6, 0x400 ;  /* 0x0000040000060882 */ /* 0x000fe20000000000 */
[----:B------:R-:W-:-:S04]  /*0190*/  @UP0 UIADD3 UR4, -UR4, 0x100000, URZ ;  /* 0x0010000004040890 */ /* 0x000fc8000fffe13f */
[----:B------:R-:W-:Y:S02]  /*01a0*/  @UP0 USHF.L.U32 UR5, UR4, 0xb, URZ ;  /* 0x0000000b04050899 */ /* 0x000fe4000800063f */
[----:B------:R-:W-:Y:S01]  /*01b0*/  @UP0 USHF.L.U32 UR4, UR4, 0x1, URZ ;  /* 0x0000000104040899 */ /* 0x000fe2000800063f */
[----:B0-----:R-:W-:Y:S02]  /*01c0*/  ISETP.NE.AND P1, PT, R3, RZ, PT ;  /* 0x000000ff0300720c */ /* 0x001fe40003f25270 */
[----:B------:R-:W-:Y:S01]  /*01d0*/  SHF.R.U32.HI R3, RZ, 0x7, R0 ;  /* 0x00000007ff037819 */ /* 0x000fe20000011600 */
[----:B-1----:R-:W-:-:S04]  /*01e0*/  @UP0 ULEA UR8, UR8, UR6, 0x18 ;  /* 0x0000000608080291 */ /* 0x002fc8000f8ec03f */
[----:B------:R-:W0:Y:S01]  /*01f0*/  SHFL.IDX PT, R5, R3, RZ, 0x1f ;  /* 0x00001fff03057589 */ /* 0x000e2200000e0000 */
[----:B------:R-:W-:-:S04]  /*0200*/  @UP0 UIADD3 UR6, -UR7, 0x100000, URZ ;  /* 0x0010000007060890 */ /* 0x000fc8000fffe13f */
[----:B------:R-:W-:Y:S02]  /*0210*/  @UP0 USHF.L.U32 UR7, UR6, 0xb, URZ ;  /* 0x0000000b06070899 */ /* 0x000fe4000800063f */
[----:B------:R-:W-:Y:S01]  /*0220*/  @UP0 USHF.L.U32 UR6, UR6, 0x1, URZ ;  /* 0x0000000106060899 */ /* 0x000fe2000800063f */
[----:B------:R-:W-:Y:S01]  /*0230*/  VOTEU.ANY UP0, P0 ;  /* 0x00000000003f7886 */ /* 0x000fe20000000100 */
[----:B------:R-:W1:Y:S04]  /*0240*/  FENCE.VIEW.ASYNC.S ;  /* 0x00000000000073c6 */ /* 0x000e680000000000 */
[----:B-1----:R1:W2:Y:S01]  /*0250*/  @UP0 SYNCS.EXCH.64 URZ, [UR8+0x28c00], UR4 ;  /* 0x028c0004083f05b2 */ /* 0x0022a20008000100 */
[----:B0-----:R1:W-:Y:S05]  /*0260*/  STL [R1+0x54], R5 ;  /* 0x0000540501007387 */ /* 0x0013ea0000100800 */
[----:B------:R1:W0:Y:S01]  /*0270*/  @UP1 SYNCS.EXCH.64 URZ, [UR8+0x28c20], UR6 ;  /* 0x028c2006083f15b2 */ /* 0x0002220008000100 */
[----:B------:R-:W-:Y:S05]  /*0280*/  @P1 BRA `(.L_x_4509) ;  /* 0x0000000000381947 */ /* 0x000fea0003800000 */
[----:B-1----:R-:W1:Y:S01]  /*0290*/  S2UR UR5, SR_CgaCtaId ;  /* 0x00000000000579c3 */ /* 0x002e620000008800 */
[----:B------:R-:W-:Y:S01]  /*02a0*/  UMOV UR4, 0x400 ;  /* 0x0000040000047882 */ /* 0x000fe20000000000 */
[----:B------:R-:W-:Y:S01]  /*02b0*/  UMOV UR7, 0x80 ;  /* 0x0000008000077882 */ /* 0x000fe20000000000 */
[----:B------:R-:W-:Y:S01]  /*02c0*/  ELECT P0, URZ, PT ;  /* 0x00000000003f782f */ /* 0x000fe20003800000 */
[----:B-1----:R-:W-:Y:S02]  /*02d0*/  ULEA UR6, UR5, UR4, 0x18 ;  /* 0x0000000405067291 */ /* 0x002fe4000f8ec03f */
[----:B------:R-:W-:-:S04]  /*02e0*/  UIADD3 UR4, -UR7, 0x100000, URZ ;  /* 0x0010000007047890 */ /* 0x000fc8000fffe13f */
[----:B------:R-:W-:Y:S02]  /*02f0*/  USHF.L.U32 UR5, UR4, 0xb, URZ ;  /* 0x0000000b04057899 */ /* 0x000fe4000800063f */
[----:B------:R-:W-:Y:S01]  /*0300*/  USHF.L.U32 UR4, UR4, 0x1, URZ ;  /* 0x0000000104047899 */ /* 0x000fe2000800063f */
[----:B------:R-:W1:Y:S11]  /*0310*/  FENCE.VIEW.ASYNC.S ;  /* 0x00000000000073c6 */ /* 0x000e760000000000 */
[----:B-1----:R3:W4:Y:S01]  /*0320*/  SYNCS.EXCH.64 URZ, [UR6+0x28c30], UR4 ;  /* 0x028c3004063f75b2 */ /* 0x0027220008000100 */
[----:B------:R3:W1:Y:S01]  /*0330*/  SYNCS.EXCH.64 URZ, [UR6+0x28c40], UR4 ;  /* 0x028c4004063f75b2 */ /* 0x0006620008000100 */
[----:B------:R3:W0:Y:S01]  /*0340*/  SYNCS.EXCH.64 URZ, [UR6+0x28c38], UR4 ;  /* 0x028c3804063f75b2 */ /* 0x0006220008000100 */
[----:B------:R3:W0:Y:S02]  /*0350*/  SYNCS.EXCH.64 URZ, [UR6+0x28c48], UR4 ;  /* 0x028c4804063f75b2 */ /* 0x0006240008000100 */
[----:B---3--:R-:W-:Y:S01]  /*0360*/  NOP ;  /* 0x0000000000007918 */ /* 0x008fe20000000000 */
.L_x_4509:
[----:B------:R-:W3:Y:S01]  /*0370*/  SHFL.IDX PT, R4, R2, RZ, 0x1f ;  /* 0x00001fff02047589 */ /* 0x000ee200000e0000 */
[----:B------:R-:W-:Y:S01]  /*0380*/  NOP ;  /* 0x0000000000007918 */ /* 0x000fe20000000000 */
[----:B---3--:R-:W-:-:S13]  /*0390*/  ISETP.NE.AND P0, PT, R4, RZ, PT ;  /* 0x000000ff0400720c */ /* 0x008fda0003f05270 */
[----:B------:R-:W-:Y:S05]  /*03a0*/  @P0 BRA `(.L_x_4510) ;  /* 0x0000000000480947 */ /* 0x000fea0003800000 */
[----:B-1----:R-:W1:Y:S01]  /*03b0*/  S2UR UR5, SR_CgaCtaId ;  /* 0x00000000000579c3 */ /* 0x002e620000008800 */
[----:B------:R-:W-:Y:S01]  /*03c0*/  UMOV UR4, 0x400 ;  /* 0x0000040000047882 */ /* 0x000fe20000000000 */
[----:B------:R-:W-:Y:S01]  /*03d0*/  UMOV UR6, 0x80 ;  /* 0x0000008000067882 */ /* 0x000fe20000000000 */
[----:B------:R-:W-:Y:S01]  /*03e0*/  UMOV UR7, 0x100 ;  /* 0x0000010000077882 */ /* 0x000fe20000000000 */
[----:B------:R-:W-:Y:S01]  /*03f0*/  ELECT P0, URZ, PT ;  /* 0x00000000003f782f */ /* 0x000fe20003800000 */
[----:B-1----:R-:W-:Y:S02]  /*0400*/  ULEA UR8, UR5, UR4, 0x18 ;  /* 0x0000000405087291 */ /* 0x002fe4000f8ec03f */
[----:B------:R-:W-:-:S04]  /*0410*/  UIADD3 UR4, -UR6, 0x100000, URZ ;  /* 0x0010000006047890 */ /* 0x000fc8000fffe13f */
[----:B------:R-:W-:Y:S02]  /*0420*/  USHF.L.U32 UR5, UR4, 0xb, URZ ;  /* 0x0000000b04057899 */ /* 0x000fe4000800063f */
[----:B------:R-:W-:Y:S02]  /*0430*/  USHF.L.U32 UR4, UR4, 0x1, URZ ;  /* 0x0000000104047899 */ /* 0x000fe4000800063f */
[----:B------:R-:W-:-:S04]  /*0440*/  UIADD3 UR6, -UR7, 0x100000, URZ ;  /* 0x0010000007067890 */ /* 0x000fc8000fffe13f */
[----:B------:R-:W-:Y:S02]  /*0450*/  USHF.L.U32 UR7, UR6, 0xb, URZ ;  /* 0x0000000b06077899 */ /* 0x000fe4000800063f */
[----:B------:R-:W-:Y:S01]  /*0460*/  USHF.L.U32 UR6, UR6, 0x1, URZ ;  /* 0x0000000106067899 */ /* 0x000fe2000800063f */
[----:B------:R-:W1:Y:S03]  /*0470*/  FENCE.VIEW.ASYNC.S ;  /* 0x00000000000073c6 */ /* 0x000e660000000000 */
[----:B-1----:R3:W1:Y:S08]  /*0480*/  SYNCS.EXCH.64 URZ, [UR8+0x28c50], UR4 ;  /* 0x028c5004083f75b2 */ /* 0x0026700008000100 */
[----:B------:R3:W0:Y:S01]  /*0490*/  SYNCS.EXCH.64 URZ, [UR8+0x28c60], UR6 ;  /* 0x028c6006083f75b2 */ /* 0x0006220008000100 */
[----:B------:R3:W0:Y:S01]  /*04a0*/  SYNCS.EXCH.64 URZ, [UR8+0x28c58], UR4 ;  /* 0x028c5804083f75b2 */ /* 0x0006220008000100 */
[----:B------:R3:W0:Y:S02]  /*04b0*/  SYNCS.EXCH.64 URZ, [UR8+0x28c68], UR6 ;  /* 0x028c6806083f75b2 */ /* 0x0006240008000100 */
[----:B---3--:R-:W-:Y:S01]  /*04c0*/  NOP ;  /* 0x0000000000007918 */ /* 0x008fe20000000000 */
.L_x_4510:
[----:B------:R-:W3:Y:S01]  /*04d0*/  SHFL.IDX PT, R4, R2, RZ, 0x1f ;  /* 0x00001fff02047589 */ /* 0x000ee200000e0000 */
[----:B------:R-:W-:Y:S01]  /*04e0*/  NOP ;  /* 0x0000000000007918 */ /* 0x000fe20000000000 */
[----:B---3--:R-:W-:-:S13]  /*04f0*/  ISETP.NE.AND P0, PT, R4, RZ, PT ;  /* 0x000000ff0400720c */ /* 0x008fda0003f05270 */
        /* <DEDUP_REMOVED lines=10> */
[----:B-1----:R3:W1:Y:S01]  /*05a0*/  SYNCS.EXCH.64 URZ, [UR6+0x28c70], UR4 ;  /* 0x028c7004063f75b2 */ /* 0x0026620008000100 */
[----:B------:R3:W0:Y:S01]  /*05b0*/  SYNCS.EXCH.64 URZ, [UR6+0x28c80], UR4 ;  /* 0x028c8004063f75b2 */ /* 0x0006220008000100 */
[----:B------:R3:W0:Y:S01]  /*05c0*/  SYNCS.EXCH.64 URZ, [UR6+0x28c78], UR4 ;  /* 0x028c7804063f75b2 */ /* 0x0006220008000100 */
[----:B------:R3:W0:Y:S02]  /*05d0*/  SYNCS.EXCH.64 URZ, [UR6+0x28c88], UR4 ;  /* 0x028c8804063f75b2 */ /* 0x0006240008000100 */
[----:B---3--:R-:W-:Y:S01]  /*05e0*/  NOP ;  /* 0x0000000000007918 */ /* 0x008fe20000000000 */
.L_x_4511:
        /* <DEDUP_REMOVED lines=22> */
.L_x_4512:
        /* <DEDUP_REMOVED lines=22> */
.L_x_4513:
[----:B------:R-:W-:Y:S01]  /*08b0*/  ISETP.NE.AND P0, PT, R5, RZ, PT ;  /* 0x000000ff0500720c */ /* 0x000fe20003f05270 */
[----:B------:R-:W-:Y:S01]  /*08c0*/  IMAD.MOV.U32 R37, RZ, RZ, 0x1 ;  /* 0x00000001ff257424 */ /* 0x000fe200078e00ff */
[----:B------:R-:W-:Y:S01]  /*08d0*/  NOP ;  /* 0x0000000000007918 */ /* 0x000fe20000000000 */
[----:B------:R-:W-:Y:S01]  /*08e0*/  ULDC.64 UR40, c[0x0][0x208] ;  /* 0x0000820000287ab9 */ /* 0x000fe20000000a00 */
[----:B------:R-:W-:Y:S02]  /*08f0*/  BSSY B9, `(.L_x_4514) ;  /* 0x0001a10000097945 */ /* 0x000fe40003800000 */
[----:B------:R-:W-:Y:S01]  /*0900*/  SEL R37, R37, 0x2, !P0 ;  /* 0x0000000225257807 */ /* 0x000fe20004000000 */
[----:B012-4-:R-:W-:Y:S06]  /*0910*/  BAR.SYNC.DEFER_BLOCKING 0x0 ;  /* 0x0000000000007b1d */ /* 0x017fec0000010000 */
[----:B------:R-:W-:Y:S05]  /*0920*/  @!P0 BRA `(.L_x_4515) ;  /* 0x0000012800b88947 */ /* 0x000fea0003800000 */
.L_x_4516:
        /* <DEDUP_REMOVED lines=58> */
[----:B------:R-:W-:Y:S01]  /*0cd0*/  LOP3.LUT R10, R10, 0x7ffffe00, RZ, 0xc0, !PT ;  /* 0x7ffffe000a0a7812 */ /* 0x000fe200078ec0ff */
[----:B------:R-:W-:Y:S01]  /*0ce0*/  IMAD.IADD R8, R7, 0x1, -R8 ;  /* 0x0000000107087824 */ /* 0x000fe200078e0a08 */
[----:B------:R-:W-:Y:S01]  /*0cf0*/  SHF.R.S32.HI R5, RZ, 0x5, R5 ;  /* 0x00000005ff057819 */ /* 0x000fe20000011405 */
[----:B------:R-:W-:Y:S01]  /*0d00*/  IMAD.U32 R7, R13, 0x40, R14 ;  /* 0x000000400d077824 */ /* 0x000fe200078e000e */
[----:B------:R-:W-:Y:S01]  /*0d10*/  LOP3.LUT R3, R3, 0xfffffe, RZ, 0xc0, !PT ;  /* 0x00fffffe03037812 */ /* 0x000fe200078ec0ff */
[C---:B------:R-:W-:Y:S01]  /*0d20*/  IMAD.SHL.U32 R9, R12.reuse, 0x40, RZ ;  /* 0x000000400c097824 */ /* 0x040fe200078e00ff */
[----:B------:R-:W-:Y:S01]  /*0d30*/  R2P PR, R12, 0x6 ;  /* 0x000000060c007804 */ /* 0x000fe20000000000 */
[----:B------:R-:W-:Y:S01]  /*0d40*/  IMAD R10, R227, 0x400, R10 ;  /* 0x00000400e30a7824 */ /* 0x000fe200078e020a */
[----:B------:R0:W-:Y:S01]  /*0d50*/  STL [R1+0x5c], R7 ;  /* 0x00005c0701007387 */ /* 0x0001e20000100800 */
[----:B------:R-:W-:Y:S01]  /*0d60*/  IMAD R197, R5, 0x10, R8 ;  /* 0x0000001005c57824 */ /* 0x000fe200078e0208 */
[----:B------:R-:W-:Y:S01]  /*0d70*/  LOP3.LUT R9, R9, 0x1c0, RZ, 0xc0, !PT ;  /* 0x000001c009097812 */ /* 0x000fe200078ec0ff */
[----:B------:R-:W-:Y:S01]  /*0d80*/  IMAD.IADD R3, R15, 0x1, -R3 ;  /* 0x000000010f037824 */ /* 0x000fe200078e0a03 */
[----:B------:R-:W-:Y:S01]  /*0d90*/  STL [R1+0x44], RZ ;  /* 0x000044ff01007387 */ /* 0x000fe20000100800 */
[----:B------:R-:W-:-:S02]  /*0da0*/  SEL R221, R221, 0xffffffc0, !P2 ;  /* 0xffffffc0dddd7807 */ /* 0x000fc40005000000 */
[----:B------:R-:W-:Y:S01]  /*0db0*/  LOP3.LUT R14, R9, 0x8, R14, 0xf8, !PT ;  /* 0x00000008090e7812 */ /* 0x000fe200078ef80e */
[----:B------:R-:W-:Y:S01]  /*0dc0*/  IMAD.SHL.U32 R217, R3, 0x100, RZ ;  /* 0x0000010003d97824 */ /* 0x000fe200078e00ff */
[----:B------:R-:W-:Y:S02]  /*0dd0*/  SHF.R.U32.HI R9, RZ, 0x3, R9 ;  /* 0x00000003ff097819 */ /* 0x000fe40000011609 */
[----:B0-----:R-:W-:Y:S02]  /*0de0*/  LOP3.LUT R7, R6, 0x7ffffffc, RZ, 0xc0, !PT ;  /* 0x7ffffffc06077812 */ /* 0x001fe400078ec0ff */
[----:B------:R-:W-:-:S03]  /*0df0*/  LOP3.LUT R9, R14, R9, RZ, 0x3c, !PT ;  /* 0x000000090e097212 */ /* 0x000fc600078e3cff */
[----:B------:R-:W-:Y:S01]  /*0e00*/  IMAD.IADD R7, R4, 0x1, -R7 ;  /* 0x0000000104077824 */ /* 0x000fe200078e0a07 */
[-C--:B------:R-:W-:Y:S01]  /*0e10*/  LEA.HI R4, R0, R20.reuse, RZ, 0x3 ;  /* 0x0000001400047211 */ /* 0x080fe200078f18ff */
[----:B------:R-:W-:Y:S01]  /*0e20*/  IMAD.IADD R9, R10, 0x1, R9 ;  /* 0x000000010a097824 */ /* 0x000fe200078e0209 */
[----:B------:R-:W-:Y:S01]  /*0e30*/  LEA.HI R0, R0, R20, RZ, 0x2 ;  /* 0x0000001400007211 */ /* 0x000fe200078f10ff */
[----:B------:R-:W-:Y:S01]  /*0e40*/  IMAD.SHL.U32 R196, R7, 0x2, RZ ;  /* 0x0000000207c47824 */ /* 0x000fe200078e00ff */
[----:B------:R-:W-:Y:S01]  /*0e50*/  SHF.R.S32.HI R5, RZ, 0x3, R4 ;  /* 0x00000003ff057819 */ /* 0x000fe20000011404 */
[----:B------:R-:W-:Y:S01]  /*0e60*/  IMAD R218, R9, 0x2, R2 ;  /* 0x0000000209da7824 */ /* 0x000fe200078e0202 */
[--C-:B------:R-:W-:Y:S02]  /*0e70*/  SHF.R.S32.HI R190, RZ, 0x2, R0.reuse ;  /* 0x00000002ffbe7819 */ /* 0x100fe40000011400 */
[----:B------:R-:W-:Y:S01]  /*0e80*/  SHF.R.S32.HI R5, RZ, 0x1f, R0 ;  /* 0x0000001fff057819 */ /* 0x000fe20000011400 */
[----:B------:R-:W-:Y:S01]  /*0e90*/  VIADD R222, R218, 0x26800 ;  /* 0x00026800dade7836 */ /* 0x000fe20000000000 */
[----:B------:R-:W-:Y:S01]  /*0ea0*/  LOP3.LUT R4, R4, 0xfffffff8, RZ, 0xc0, !PT ;  /* 0xfffffff804047812 */ /* 0x000fe200078ec0ff */
[----:B------:R-:W-:Y:S01]  /*0eb0*/  VIADD R10, R190, 0x20 ;  /* 0x00000020be0a7836 */ /* 0x000fe20000000000 */
[----:B------:R-:W-:Y:S01]  /*0ec0*/  LOP3.LUT R0, R0, 0xfffffffc, RZ, 0xc0, !PT ;  /* 0xfffffffc00007812 */ /* 0x000fe200078ec0ff */
[----:B------:R-:W-:Y:S01]  /*0ed0*/  VIADD R219, R218, 0x26820 ;  /* 0x00026820dadb7836 */ /* 0x000fe20000000000 */
[----:B------:R-:W-:Y:S01]  /*0ee0*/  LEA.HI R5, R5, R190, RZ, 0x3 ;  /* 0x000000be05057211 */ /* 0x000fe200078f18ff */
[C---:B------:R-:W-:Y:S01]  /*0ef0*/  IMAD.IADD R11, R20.reuse, 0x1, -R4 ;  /* 0x00000001140b7824 */ /* 0x040fe200078e0a04 */
[----:B------:R-:W-:Y:S01]  /*0f00*/  SHF.R.S32.HI R6, RZ, 0x1f, R10 ;  /* 0x0000001fff067819 */ /* 0x000fe2000001140a */
[----:B------:R-:W-:Y:S01]  /*0f10*/  IMAD.IADD R8, R20, 0x1, -R0 ;  /* 0x0000000114087824 */ /* 0x000fe200078e0a00 */
[----:B------:R-:W-:Y:S01]  /*0f20*/  LOP3.LUT R5, R5, 0xfffffff8, RZ, 0xc0, !PT ;  /* 0xfffffff805057812 */ /* 0x000fe200078ec0ff */
[----:B------:R-:W-:Y:S01]  /*0f30*/  IMAD.SHL.U32 R4, R10, 0x40, RZ ;  /* 0x000000400a047824 */ /* 0x000fe200078e00ff */
[----:B------:R-:W-:Y:S01]  /*0f40*/  LEA.HI R6, R6, R10, RZ, 0x3 ;  /* 0x0000000a06067211 */ /* 0x000fe200078f18ff */
[C---:B------:R-:W-:Y:S01]  /*0f50*/  IMAD.SHL.U32 R16, R8.reuse, 0x8, RZ ;  /* 0x0000000808107824 */ /* 0x040fe200078e00ff */
[----:B------:R-:W-:Y:S01]  /*0f60*/  LEA.HI R0, R8, R8, RZ, 0x1 ;  /* 0x0000000808007211 */ /* 0x000fe200078f08ff */
[----:B------:R-:W-:Y:S01]  /*0f70*/  IMAD.SHL.U32 R201, R11, 0x8, RZ ;  /* 0x000000080bc97824 */ /* 0x000fe200078e00ff */
[----:B------:R-:W-:Y:S01]  /*0f80*/  LOP3.LUT R4, R4, 0x1c0, RZ, 0xc0, !PT ;  /* 0x000001c004047812 */ /* 0x000fe200078ec0ff */
[----:B------:R-:W-:Y:S01]  /*0f90*/  IMAD.SHL.U32 R192, R8, 0x4, RZ ;  /* 0x0000000408c07824 */ /* 0x000fe200078e00ff */
[----:B------:R-:W-:Y:S01]  /*0fa0*/  LOP3.LUT R0, R0, 0x1ffffffe, RZ, 0xc0, !PT ;  /* 0x1ffffffe00007812 */ /* 0x000fe200078ec0ff */
[----:B------:R-:W-:Y:S01]  /*0fb0*/  VIADD R213, R16, 0x60 ;  /* 0x0000006010d57836 */ /* 0x000fe20000000000 */
[----:B------:R-:W-:Y:S01]  /*0fc0*/  LOP3.LUT R3, R4, 0x38, R16, 0xf8, !PT ;  /* 0x0000003804037812 */ /* 0x000fe200078ef810 */
[C---:B------:R-:W-:Y:S01]  /*0fd0*/  VIADD R35, R201.reuse, 0x40 ;  /* 0x00000040c9237836 */ /* 0x040fe20000000000 */
[----:B------:R-:W-:Y:S01]  /*0fe0*/  SHF.R.U32.HI R24, RZ, 0x3, R4 ;  /* 0x00000003ff187819 */ /* 0x000fe20000011604 */
[----:B------:R-:W-:Y:S01]  /*0ff0*/  VIADD R212, R16, 0x80 ;  /* 0x0000008010d47836 */ /* 0x000fe20000000000 */
[----:B------:R-:W-:Y:S01]  /*1000*/  SHF.R.S32.HI R4, RZ, 0x1f, R213 ;  /* 0x0000001fff047819 */ /* 0x000fe200000114d5 */
[C---:B------:R-:W-:Y:S01]  /*1010*/  VIADD R34, R201.reuse, 0x80 ;  /* 0x00000080c9227836 */ /* 0x040fe20000000000 */
[----:B------:R-:W-:Y:S01]  /*1020*/  SHF.R.S32.HI R36, RZ, 0x1f, R35 ;  /* 0x0000001fff247819 */ /* 0x000fe20000011423 */
[----:B------:R-:W-:Y:S01]  /*1030*/  VIADD R200, R192, 0x10 ;  /* 0x00000010c0c87836 */ /* 0x000fe20000000000 */
[----:B------:R-:W-:Y:S01]  /*1040*/  SHF.R.S32.HI R17, RZ, 0x1f, R16 ;  /* 0x0000001fff117819 */ /* 0x000fe20000011410 */
[----:B------:R-:W-:Y:S01]  /*1050*/  VIADD R28, R201, 0x1c0 ;  /* 0x000001c0c91c7836 */ /* 0x000fe20000000000 */
[----:B------:R-:W-:Y:S01]  /*1060*/  SHF.R.S32.HI R35, RZ, 0x1f, R34 ;  /* 0x0000001fff237819 */ /* 0x000fe20000011422 */
[----:B------:R-:W-:Y:S01]  /*1070*/  IMAD.SHL.U32 R6, R6, 0x40, RZ ;  /* 0x0000004006067824 */ /* 0x000fe200078e00ff */
[----:B------:R-:W-:Y:S01]  /*1080*/  SHF.R.S32.HI R34, RZ, 0x1f, R200 ;  /* 0x0000001fff227819 */ /* 0x000fe200000114c8 */
[----:B------:R-:W-:Y:S01]  /*1090*/  IMAD.IADD R195, R190, 0x1, -R5 ;  /* 0x00000001bec37824 */ /* 0x000fe200078e0a05 */
[----:B------:R-:W-:Y:S01]  /*10a0*/  SHF.R.S32.HI R5, RZ, 0x1f, R212 ;  /* 0x0000001fff057819 */ /* 0x000fe200000114d4 */
[C---:B------:R-:W-:Y:S01]  /*10b0*/  VIADD R211, R16.reuse, 0xa0 ;  /* 0x000000a010d37836 */ /* 0x040fe20000000000 */
[----:B------:R-:W-:Y:S01]  /*10c0*/  SHF.R.S32.HI R28, RZ, 0x1f, R28 ;  /* 0x0000001fff1c7819 */ /* 0x000fe2000001141c */
[----:B------:R-:W-:Y:S01]  /*10d0*/  VIADD R210, R16, 0xc0 ;  /* 0x000000c010d27836 */ /* 0x000fe20000000000 */
[----:B------:R-:W-:Y:S01]  /*10e0*/  LOP3.LUT R6, R6, 0xfffffe00, RZ, 0xc0, !PT ;  /* 0xfffffe0006067812 */ /* 0x000fe200078ec0ff */
[----:B------:R-:W-:Y:S01]  /*10f0*/  IMAD.IADD R0, R8, 0x1, -R0 ;  /* 0x0000000108007824 */ /* 0x000fe200078e0a00 */
[----:B------:R-:W-:Y:S01]  /*1100*/  SHF.L.U64.HI R28, R213, 0x1, R4 ;  /* 0x00000001d51c7819 */ /* 0x000fe20000010204 */
[----:B------:R-:W-:Y:S01]  /*1110*/  VIADD R209, R16, 0xe0 ;  /* 0x000000e010d17836 */ /* 0x000fe20000000000 */
[----:B------:R-:W-:Y:S01]  /*1120*/  SHF.L.U64.HI R4, R212, 0x1, R5 ;  /* 0x00000001d4047819 */ /* 0x000fe20000010205 */
[C---:B------:R-:W-:Y:S01]  /*1130*/  VIADD R208, R16.reuse, 0x100 ;  /* 0x0000010010d07836 */ /* 0x040fe20000000000 */
[----:B------:R-:W-:Y:S01]  /*1140*/  SHF.R.S32.HI R8, RZ, 0x1f, R211 ;  /* 0x0000001fff087819 */ /* 0x000fe200000114d3 */
[----:B------:R-:W-:Y:S01]  /*1150*/  STL [R1+0x4c], R34 ;  /* 0x00004c2201007387 */ /* 0x000fe20000100800 */
[----:B------:R-:W-:Y:S01]  /*1160*/  SHF.R.S32.HI R11, RZ, 0x1f, R210 ;  /* 0x0000001fff0b7819 */ /* 0x000fe200000114d2 */
[C---:B------:R-:W-:Y:S01]  /*1170*/  VIADD R207, R16.reuse, 0x120 ;  /* 0x0000012010cf7836 */ /* 0x040fe20000000000 */
[----:B------:R-:W-:Y:S01]  /*1180*/  SHF.L.U64.HI R5, R211, 0x1, R8 ;  /* 0x00000001d3057819 */ /* 0x000fe20000010208 */
[----:B------:R-:W-:Y:S01]  /*1190*/  STL [R1+0x58], R6 ;  /* 0x0000580601007387 */ /* 0x000fe20000100800 */
[----:B------:R-:W-:Y:S01]  /*11a0*/  SHF.R.S32.HI R10, RZ, 0x1f, R209 ;  /* 0x0000001fff0a7819 */ /* 0x000fe200000114d1 */
[C---:B------:R-:W-:Y:S01]  /*11b0*/  VIADD R206, R16.reuse, 0x140 ;  /* 0x0000014010ce7836 */ /* 0x040fe20000000000 */
[----:B------:R-:W-:Y:S01]  /*11c0*/  SHF.R.S32.HI R13, RZ, 0x1f, R208 ;  /* 0x0000001fff0d7819 */ /* 0x000fe200000114d0 */
[----:B------:R-:W-:Y:S01]  /*11d0*/  STL [R1], R28 ;  /* 0x0000001c01007387 */ /* 0x000fe20000100800 */
[C---:B------:R-:W-:Y:S01]  /*11e0*/  VIADD R205, R16.reuse, 0x160 ;  /* 0x0000016010cd7836 */ /* 0x040fe20000000000 */
[----:B------:R-:W-:Y:S01]  /*11f0*/  SHF.R.S32.HI R12, RZ, 0x1f, R207 ;  /* 0x0000001fff0c7819 */ /* 0x000fe200000114cf */
[C---:B------:R-:W-:Y:S01]  /*1200*/  VIADD R204, R16.reuse, 0x180 ;  /* 0x0000018010cc7836 */ /* 0x040fe20000000000 */
[----:B------:R0:W-:Y:S01]  /*1210*/  STL [R1+0x4], R4 ;  /* 0x0000040401007387 */ /* 0x0001e20000100800 */
[----:B------:R-:W-:Y:S01]  /*1220*/  SHF.L.U64.HI R8, R209, 0x1, R10 ;  /* 0x00000001d1087819 */ /* 0x000fe2000001020a */
[C---:B------:R-:W-:Y:S01]  /*1230*/  VIADD R203, R16.reuse, 0x1a0 ;  /* 0x000001a010cb7836 */ /* 0x040fe20000000000 */
[----:B------:R-:W-:Y:S01]  /*1240*/  SHF.R.S32.HI R15, RZ, 0x1f, R206 ;  /* 0x0000001fff0f7819 */ /* 0x000fe200000114ce */
[----:B------:R1:W-:Y:S01]  /*1250*/  STL [R1+0x8], R5 ;  /* 0x0000080501007387 */ /* 0x0003e20000100800 */
[----:B------:R-:W-:Y:S01]  /*1260*/  SHF.R.S32.HI R14, RZ, 0x1f, R205 ;  /* 0x0000001fff0e7819 */ /* 0x000fe200000114cd */
[C---:B------:R-:W-:Y:S01]  /*1270*/  VIADD R226, R16.reuse, 0x1c0 ;  /* 0x000001c010e27836 */ /* 0x040fe20000000000 */
[----:B------:R-:W-:Y:S01]  /*1280*/  SHF.R.S32.HI R21, RZ, 0x1f, R204 ;  /* 0x0000001fff157819 */ /* 0x000fe200000114cc */
[C---:B------:R-:W-:Y:S01]  /*1290*/  VIADD R223, R16.reuse, 0x1e0 ;  /* 0x000001e010df7836 */ /* 0x040fe20000000000 */
[----:B------:R-:W-:Y:S01]  /*12a0*/  SHF.R.S32.HI R20, RZ, 0x1f, R203 ;  /* 0x0000001fff147819 */ /* 0x000fe200000114cb */
[----:B------:R-:W-:Y:S01]  /*12b0*/  VIADD R216, R16, 0x40 ;  /* 0x0000004010d87836 */ /* 0x000fe20000000000 */
[----:B0-----:R-:W-:Y:S01]  /*12c0*/  SHF.L.U64.HI R4, R210, 0x1, R11 ;  /* 0x00000001d2047819 */ /* 0x001fe2000001020b */
[----:B------:R-:W-:Y:S01]  /*12d0*/  VIADD R23, R16, 0x20 ;  /* 0x0000002010177836 */ /* 0x000fe20000000000 */
[----:B------:R-:W-:Y:S01]  /*12e0*/  SHF.R.S32.HI R29, RZ, 0x1f, R226 ;  /* 0x0000001fff1d7819 */ /* 0x000fe200000114e2 */
[C---:B------:R-:W-:Y:S01]  /*12f0*/  VIADD R33, R201.reuse, 0xc0 ;  /* 0x000000c0c9217836 */ /* 0x040fe20000000000 */
[----:B-1----:R-:W-:Y:S01]  /*1300*/  SHF.L.U64.HI R5, R208, 0x1, R13 ;  /* 0x00000001d0057819 */ /* 0x002fe2000001020d */
[----:B------:R0:W-:Y:S01]  /*1310*/  STL [R1+0xc], R4 ;  /* 0x00000c0401007387 */ /* 0x0001e20000100800 */
[----:B------:R-:W-:Y:S01]  /*1320*/  SHF.R.S32.HI R22, RZ, 0x1f, R223 ;  /* 0x0000001fff167819 */ /* 0x000fe200000114df */
[C---:B------:R-:W-:Y:S01]  /*1330*/  VIADD R32, R201.reuse, 0x100 ;  /* 0x00000100c9207836 */ /* 0x040fe20000000000 */
[----:B------:R-:W-:Y:S01]  /*1340*/  LOP3.LUT R3, R6, R3, R24, 0xf6, !PT ;  /* 0x0000000306037212 */ /* 0x000fe200078ef618 */
[----:B------:R1:W-:Y:S01]  /*1350*/  STL [R1+0x10], R8 ;  /* 0x0000100801007387 */ /* 0x0003e20000100800 */
[C---:B------:R-:W-:Y:S01]  /*1360*/  VIADD R31, R201.reuse, 0x140 ;  /* 0x00000140c91f7836 */ /* 0x040fe20000000000 */
[----:B------:R-:W-:Y:S01]  /*1370*/  SHF.R.S32.HI R229, RZ, 0x1f, R216 ;  /* 0x0000001fffe57819 */ /* 0x000fe200000114d8 */
[----:B------:R-:W-:Y:S01]  /*1380*/  VIADD R30, R201, 0x180 ;  /* 0x00000180c91e7836 */ /* 0x000fe20000000000 */
[----:B------:R2:W-:Y:S01]  /*1390*/  STL [R1+0x14], R5 ;  /* 0x0000140501007387 */ /* 0x0005e20000100800 */
[----:B------:R-:W-:Y:S01]  /*13a0*/  IMAD R3, R3, 0x2, R2 ;  /* 0x0000000203037824 */ /* 0x000fe200078e0202 */
[----:B0-----:R-:W-:Y:S01]  /*13b0*/  SHF.L.U64.HI R4, R207, 0x1, R12 ;  /* 0x00000001cf047819 */ /* 0x001fe2000001020c */
[C---:B------:R-:W-:Y:S01]  /*13c0*/  @P1 VIADD R219, R222.reuse, 0xffffffe0 ;  /* 0xffffffe0dedb1836 */ /* 0x040fe20000000000 */
[----:B------:R-:W-:Y:S01]  /*13d0*/  SHF.R.S32.HI R198, RZ, 0x1f, R23 ;  /* 0x0000001fffc67819 */ /* 0x000fe20000011417 */
[----:B------:R-:W-:Y:S01]  /*13e0*/  IMAD.IADD R222, R222, 0x1, R221 ;  /* 0x00000001dede7824 */ /* 0x000fe200078e02dd */
[----:B-1----:R-:W-:Y:S01]  /*13f0*/  SHF.L.U64.HI R8, R206, 0x1, R15 ;  /* 0x00000001ce087819 */ /* 0x002fe2000001020f */
[----:B------:R0:W-:Y:S01]  /*1400*/  STL [R1+0x18], R4 ;  /* 0x0000180401007387 */ /* 0x0001e20000100800 */
[----:B------:R-:W-:Y:S01]  /*1410*/  SHF.R.S32.HI R33, RZ, 0x1f, R33 ;  /* 0x0000001fff217819 */ /* 0x000fe20000011421 */
[----:B------:R-:W-:Y:S01]  /*1420*/  IMAD R228, R0, 0x8, R197 ;  /* 0x0000000800e47824 */ /* 0x000fe200078e02c5 */
[----:B--2---:R-:W-:Y:S01]  /*1430*/  SHF.L.U64.HI R5, R205, 0x1, R14 ;  /* 0x00000001cd057819 */ /* 0x004fe2000001020e */
[----:B------:R1:W-:Y:S01]  /*1440*/  STL [R1+0x1c], R8 ;  /* 0x00001c0801007387 */ /* 0x0003e20000100800 */
[----:B------:R-:W-:Y:S01]  /*1450*/  SHF.R.S32.HI R32, RZ, 0x1f, R32 ;  /* 0x0000001fff207819 */ /* 0x000fe20000011420 */
[----:B------:R-:W-:Y:S01]  /*1460*/  IMAD.IADD R221, R221, 0x1, R219 ;  /* 0x00000001dddd7824 */ /* 0x000fe200078e02db */
[----:B------:R-:W-:Y:S01]  /*1470*/  SHF.R.S32.HI R31, RZ, 0x1f, R31 ;  /* 0x0000001fff1f7819 */ /* 0x000fe2000001141f */
[----:B------:R2:W-:Y:S01]  /*1480*/  STL [R1+0x20], R5 ;  /* 0x0000200501007387 */ /* 0x0005e20000100800 */
[----:B------:R-:W-:-:S02]  /*1490*/  SHF.R.S32.HI R30, RZ, 0x1f, R30 ;  /* 0x0000001fff1e7819 */ /* 0x000fc4000001141e */
[----:B0-----:R-:W-:Y:S02]  /*14a0*/  SHF.L.U64.HI R4, R204, 0x1, R21 ;  /* 0x00000001cc047819 */ /* 0x001fe40000010215 */
[----:B------:R-:W-:Y:S02]  /*14b0*/  SHF.L.U64.HI R229, R216, 0x1, R229 ;  /* 0x00000001d8e57819 */ /* 0x000fe400000102e5 */
[----:B-1----:R-:W-:Y:S01]  /*14c0*/  SHF.L.U64.HI R8, R203, 0x1, R20 ;  /* 0x00000001cb087819 */ /* 0x002fe20000010214 */
[----:B------:R0:W-:Y:S01]  /*14d0*/  STL [R1+0x24], R4 ;  /* 0x0000240401007387 */ /* 0x0001e20000100800 */
[----:B--2---:R-:W-:-:S03]  /*14e0*/  SHF.L.U64.HI R5, R226, 0x1, R29 ;  /* 0x00000001e2057819 */ /* 0x004fc6000001021d */
[----:B------:R1:W-:Y:S04]  /*14f0*/  STL [R1+0x28], R8 ;  /* 0x0000280801007387 */ /* 0x0003e80000100800 */
[----:B------:R1:W-:Y:S01]  /*1500*/  STL [R1+0x2c], R5 ;  /* 0x00002c0501007387 */ /* 0x0003e20000100800 */
[----:B0-----:R-:W-:-:S05]  /*1510*/  SHF.L.U64.HI R4, R223, 0x1, R22 ;  /* 0x00000001df047819 */ /* 0x001fca0000010216 */
[----:B------:R1:W-:Y:S04]  /*1520*/  STL [R1+0x30], R4 ;  /* 0x0000300401007387 */ /* 0x0003e80000100800 */
[----:B------:R1:W-:Y:S02]  /*1530*/  STL [R1+0x50], R3 ;  /* 0x0000500301007387 */ /* 0x0003e40000100800 */
.L_x_4664:
[----:B01-3--:R-:W0:Y:S01]  /*1540*/  LDC.64 R4, c[0x0][0xc88] ;  /* 0x00032200ff047b82 */ /* 0x00be220000000a00 */
[----:B------:R-:W-:Y:S01]  /*1550*/  ULDC.64 UR4, c[0x0][0xa28] ;  /* 0x00028a0000047ab9 */ /* 0x000fe20000000a00 */
[----:B------:R-:W-:Y:S01]  /*1560*/  ULDC.64 UR8, c[0x0][0xa18] ;  /* 0x0002860000087ab9 */ /* 0x000fe20000000a00 */
[----:B------:R-:W-:Y:S01]  /*1570*/  ULDC.64 UR6, c[0x0][0xa08] ;  /* 0x0002820000067ab9 */ /* 0x000fe20000000a00 */
[----:B0-----:R-:W-:-:S05]  /*1580*/  IMAD.WIDE R4, R27, 0x4, R4 ;  /* 0x000000041b047825 */ /* 0x001fca00078e0204 */
[----:B--2---:R-:W2:Y:S01]  /*1590*/  LDG.E R0, desc[UR40][R4.64] ;  /* 0x0000002804007981 */ /* 0x004ea2000c1e1900 */
[----:B------:R-:W-:Y:S01]  /*15a0*/  ISETP.NE.U32.AND P2, PT, RZ, UR4, PT ;  /* 0x00000004ff007c0c */ /* 0x000fe2000bf45070 */
[----:B----4-:R-:W-:Y:S01]  /*15b0*/  IMAD.MOV.U32 R29, RZ, RZ, RZ ;  /* 0x000000ffff1d7224 */ /* 0x010fe200078e00ff */
        /* <DEDUP_REMOVED lines=14> */
[----:B------:R1:W-:Y:S01]  /*16a0*/  STL [R1+0x38], R31 ;  /* 0x0000381f01007387 */ /* 0x0003e20000100800 */
        /* <DEDUP_REMOVED lines=8> */
[----:B------:R-:W-:-:S03]  /*1730*/  @P1 IADD3.X R7, R30, UR9, RZ, P2, !PT ;  /* 0x000000091e071c10 */ /* 0x000fc600097fe4ff */
[----:B------:R1:W-:Y:S01]  /*1740*/  STL [R1+0x34], R26 ;  /* 0x0000341a01007387 */ /* 0x0003e20000100800 */
[----:B------:R-:W-:Y:S01]  /*1750*/  UISETP.NE.U32.AND UP0, UPT, UR4, URZ, UPT ;  /* 0x0000003f0400728c */ /* 0x000fe2000bf05070 */
[----:B------:R-:W-:Y:S02]  /*1760*/  ULDC.64 UR8, c[0x0][0xa20] ;  /* 0x0002880000087ab9 */ /* 0x000fe40000000a00 */
[----:B------:R1:W5:Y:S01]  /*1770*/  @P1 LDG.E R184, desc[UR40][R6.64] ;  /* 0x0000002806b81981 */ /* 0x000362000c1e1900 */
[----:B------:R-:W-:Y:S01]  /*1780*/  UISETP.NE.AND.EX UP0, UPT, UR5, URZ, UPT, UP0 ;  /* 0x0000003f0500728c */ /* 0x000fe2000bf05300 */
[----:B------:R-:W-:Y:S01]  /*1790*/  ISETP.NE.U32.AND P2, PT, RZ, UR8, PT ;  /* 0x00000008ff007c0c */ /* 0x000fe2000bf45070 */
[----:B------:R-:W-:Y:S01]  /*17a0*/  ULDC UR4, c[0x0][0x424] ;  /* 0x0001090000047ab9 */ /* 0x000fe20000000800 */
[----:B------:R-:W-:Y:S01]  /*17b0*/  ULDC UR5, c[0x0][0x2f0] ;  /* 0x0000bc0000057ab9 */ /* 0x000fe20000000800 */
[----:B------:R-:W-:Y:S01]  /*17c0*/  USEL UR4, UR4, 0x1, UP0 ;  /* 0x0000000104047887 */ /* 0x000fe20008000000 */
[----:B------:R-:W-:Y:S01]  /*17d0*/  ISETP.NE.AND.EX P2, PT, RZ, UR9, PT, P2 ;  /* 0x00000009ff007c0c */ /* 0x000fe2000bf45320 */
[----:B------:R-:W-:-:S02]  /*17e0*/  IMAD.MOV.U32 R38, RZ, RZ, R0 ;  /* 0x000000ffff267224 */ /* 0x000fc400078e0000 */
[----:B------:R-:W-:-:S03]  /*17f0*/  UIMAD UR4, UR4, UR5, URZ ;  /* 0x00000005040472a4 */ /* 0x000fc6000f8e023f */
[----:B------:R-:W-:Y:S01]  /*1800*/  ULDC UR5, c[0x0][0x348] ;  /* 0x0000d20000057ab9 */ /* 0x000fe20000000800 */
[----:B-1----:R-:W-:Y:S08]  /*1810*/  @P1 BRA `(.L_x_4518) ;  /* 0x0000000000241947 */ /* 0x002ff00003800000 */
        /* <DEDUP_REMOVED lines=9> */
.L_x_4518:
[----:B------:R-:W-:Y:S02]  /*18b0*/  IMAD.U32 R27, RZ, RZ, UR5 ;  /* 0x00000005ff1b7e24 */ /* 0x000fe4000f8e00ff */
[----:B------:R-:W-:Y:S01]  /*18c0*/  IMAD.U32 R28, RZ, RZ, UR4 ;  /* 0x00000004ff1c7e24 */ /* 0x000fe2000f8e00ff */
[----:B------:R-:W-:Y:S06]  /*18d0*/  @!P2 BRA `(.L_x_4519) ;  /* 0x000000000010a947 */ /* 0x000fec0003800000 */
[----:B------:R-:W-:-:S04]  /*18e0*/  IADD3 R4, P0, R31, UR8, RZ ;  /* 0x000000081f047c10 */ /* 0x000fc8000ff1e0ff */
[----:B------:R-:W-:-:S05]  /*18f0*/  IADD3.X R5, R30, UR9, RZ, P0, !PT ;  /* 0x000000091e057c10 */ /* 0x000fca00087fe4ff */
[----:B------:R0:W5:Y:S01]  /*1900*/  LDG.E R28, desc[UR40][R4.64] ;  /* 0x00000028041c7981 */ /* 0x000162000c1e1900 */
[----:B------:R-:W-:Y:S05]  /*1910*/  BRA `(.L_x_4520) ;  /* 0x0000000000107947 */ /* 0x000fea0003800000 */
.L_x_4519:
[----:B------:R-:W-:Y:S05]  /*1920*/  @!P0 BRA `(.L_x_4520) ;  /* 0x00000000000c8947 */ /* 0x000fea0003800000 */
[----:B------:R-:W2:Y:S04]  /*1930*/  LDG.E R5, desc[UR40][R8.64] ;  /* 0x0000002808057981 */ /* 0x000ea8000c1e1900 */
[----:B------:R-:W2:Y:S02]  /*1940*/  LDG.E R28, desc[UR40][R8.64+0x4] ;  /* 0x00000428081c7981 */ /* 0x000ea4000c1e1900 */
[----:B--2---:R-:W-:-:S07]  /*1950*/  IMAD.IADD R28, R28, 0x1, -R5 ;  /* 0x000000011c1c7824 */ /* 0x004fce00078e0a05 */
.L_x_4520:
[----:B------:R-:W-:Y:S01]  /*1960*/  ULDC.64 UR4, c[0x0][0xa10] ;  /* 0x0002840000047ab9 */ /* 0x000fe20000000a00 */
[----:B------:R-:W1:Y:S01]  /*1970*/  LDC R8, c[0x0][0x448] ;  /* 0x00011200ff087b82 */ /* 0x000e620000000800 */
[----:B------:R-:W-:-:S04]  /*1980*/  ISETP.NE.U32.AND P0, PT, RZ, UR4, PT ;  /* 0x00000004ff007c0c */ /* 0x000fc8000bf05070 */
[----:B------:R-:W-:Y:S01]  /*1990*/  ISETP.NE.AND.EX P0, PT, RZ, UR5, PT, P0 ;  /* 0x00000005ff007c0c */ /* 0x000fe2000bf05300 */
[----:B------:R-:W-:-:S12]  /*19a0*/  ULDC.64 UR4, c[0x0][0xa30] ;  /* 0x00028c0000047ab9 */ /* 0x000fd80000000a00 */
[----:B0-----:R-:W0:Y:S02]  /*19b0*/  @P0 LDC.64 R4, c[0x0][0xa10] ;  /* 0x00028400ff040b82 */ /* 0x001e240000000a00 */
[----:B0-----:R-:W-:-:S05]  /*19c0*/  @P0 IMAD.WIDE R4, R38, 0x4, R4 ;  /* 0x0000000426040825 */ /* 0x001fca00078e0204 */
[----:B------:R-:W2:Y:S04]  /*19d0*/  @P0 LDG.E R0, desc[UR40][R4.64] ;  /* 0x0000002804000981 */ /* 0x000ea8000c1e1900 */
[----:B------:R0:W2:Y:S01]  /*19e0*/  @P0 LDG.E R9, desc[UR40][R4.64+0x4] ;  /* 0x0000042804090981 */ /* 0x0000a2000c1e1900 */
[----:B------:R-:W-:Y:S01]  /*19f0*/  ISETP.NE.U32.AND P1, PT, RZ, UR4, PT ;  /* 0x00000004ff007c0c */ /* 0x000fe2000bf25070 */
[----:B-----5:R-:W-:-:S03]  /*1a00*/  IMAD.MOV.U32 R24, RZ, RZ, R28 ;  /* 0x000000ffff187224 */ /* 0x020fc600078e001c */
[----:B------:R-:W-:-:S13]  /*1a10*/  ISETP.NE.AND.EX P1, PT, RZ, UR5, PT, P1 ;  /* 0x00000005ff007c0c */ /* 0x000fda000bf25310 */
[----:B------:R-:W-:-:S04]  /*1a20*/  @P1 IADD3 R6, P2, R31, UR4, RZ ;  /* 0x000000041f061c10 */ /* 0x000fc8000ff5e0ff */
[----:B------:R-:W-:-:S05]  /*1a30*/  @P1 IADD3.X R7, R30, UR5, RZ, P2, !PT ;  /* 0x000000051e071c10 */ /* 0x000fca00097fe4ff */
[----:B------:R3:W5:Y:S01]  /*1a40*/  @P1 LDG.E R24, desc[UR40][R6.64] ;  /* 0x0000002806181981 */ /* 0x000762000c1e1900 */
[----:B-1----:R-:W-:Y:S01]  /*1a50*/  ISETP.NE.AND P1, PT, R8, 0x1, PT ;  /* 0x000000010800780c */ /* 0x002fe20003f25270 */
[----:B------:R-:W-:Y:S02]  /*1a60*/  IMAD.SHL.U32 R202, R25, 0x40, RZ ;  /* 0x0000004019ca7824 */ /* 0x000fe400078e00ff */
[----:B------:R-:W-:Y:S02]  /*1a70*/  IMAD.IADD R8, R28, 0x1, -R3 ;  /* 0x000000011c087824 */ /* 0x000fe400078e0a03 */
[----:B0-----:R-:W-:Y:S02]  /*1a80*/  VIADD R4, R202, 0x3f ;  /* 0x0000003fca047836 */ /* 0x001fe40000000000 */
[----:B------:R-:W-:-:S05]  /*1a90*/  IMAD.MOV R39, RZ, RZ, -R8 ;  /* 0x000000ffff277224 */ /* 0x000fca00078e0a08 */
[----:B------:R-:W-:Y:S01]  /*1aa0*/  VIMNMX R39, RZ, R39, !PT ;  /* 0x00000027ff277248 */ /* 0x000fe20007fe0100 */
[----:B------:R-:W0:Y:S08]  /*1ab0*/  @P1 LDC R11, c[0x0][0x44c] ;  /* 0x00011300ff0b1b82 */ /* 0x000e300000000800 */
[----:B------:R-:W1:Y:S01]  /*1ac0*/  @P1 LDC R5, c[0x0][0x450] ;  /* 0x00011400ff051b82 */ /* 0x000e620000000800 */
[----:B--2---:R-:W-:-:S02]  /*1ad0*/  @P0 IMAD.IADD R27, R9, 0x1, -R0 ;  /* 0x00000001091b0824 */ /* 0x004fc400078e0a00 */
[----:B0-----:R-:W-:-:S04]  /*1ae0*/  @P1 IMAD.HI.U32 R0, R4, R11, RZ ;  /* 0x0000000b04001227 */ /* 0x001fc800078e00ff */
[----:B------:R-:W-:Y:S01]  /*1af0*/  IMAD.IADD R185, R8, 0x1, R27 ;  /* 0x0000000108b97824 */ /* 0x000fe200078e021b */
[----:B-1----:R-:W-:-:S03]  /*1b00*/  @P1 SHF.R.U32.HI R4, RZ, R5, R0 ;  /* 0x00000005ff041219 */ /* 0x002fc60000011600 */
[C---:B------:R-:W-:Y:S01]  /*1b10*/  VIADD R0, R185.reuse, 0x3f ;  /* 0x0000003fb9007836 */ /* 0x040fe20000000000 */
[----:B------:R-:W-:-:S04]  /*1b20*/  IADD3 R40, R185, 0x40, -R184 ;  /* 0x00000040b9287810 */ /* 0x000fc80007ffe8b8 */
[----:B------:R-:W-:Y:S01]  /*1b30*/  SHF.R.S32.HI R3, RZ, 0x1f, R0 ;  /* 0x0000001fff037819 */ /* 0x000fe20000011400 */
[----:B------:R-:W-:-:S03]  /*1b40*/  IMAD.IADD R4, R40, 0x1, R4 ;  /* 0x0000000128047824 */ /* 0x000fc600078e0204 */
[----:B------:R-:W-:Y:S02]  /*1b50*/  LEA.HI R3, R3, R0, RZ, 0x6 ;  /* 0x0000000003037211 */ /* 0x000fe400078f30ff */
[----:B------:R-:W-:Y:S02]  /*1b60*/  SHF.R.S32.HI R5, RZ, 0x1f, R4 ;  /* 0x0000001fff057819 */ /* 0x000fe40000011404 */
[----:B------:R-:W-:Y:S02]  /*1b70*/  SHF.R.S32.HI R214, RZ, 0x6, R3 ;  /* 0x00000006ffd67819 */ /* 0x000fe40000011403 */
[----:B------:R-:W-:-:S04]  /*1b80*/  LEA.HI R5, R5, R4, RZ, 0x6 ;  /* 0x0000000405057211 */ /* 0x000fc800078f30ff */
[----:B------:R-:W-:-:S04]  /*1b90*/  SHF.R.S32.HI R5, RZ, 0x6, R5 ;  /* 0x00000006ff057819 */ /* 0x000fc80000011405 */
[----:B------:R-:W-:-:S05]  /*1ba0*/  VIMNMX R5, R214, R5, PT ;  /* 0x00000005d6057248 */ /* 0x000fca0003fe0100 */
[----:B------:R-:W-:-:S05]  /*1bb0*/  IMAD R0, R5, 0x40, -R8 ;  /* 0x0000004005007824 */ /* 0x000fca00078e0a08 */
[----:B------:R-:W-:-:S04]  /*1bc0*/  VIMNMX R0, R0, R27, PT ;  /* 0x0000001b00007248 */ /* 0x000fc80003fe0100 */
[----:B------:R-:W-:Y:S02]  /*1bd0*/  ISETP.GT.AND P0, PT, R0, R39, PT ;  /* 0x000000270000720c */ /* 0x000fe40003f04270 */
[----:B------:R-:W-:-:S05]  /*1be0*/  SHF.R.U32.HI R39, RZ, 0x6, R39 ;  /* 0x00000006ff277819 */ /* 0x000fca0000011627 */
[----:B------:R-:W-:-:S06]  /*1bf0*/  IMAD.MOV.U32 R25, RZ, RZ, R39 ;  /* 0x000000ffff197224 */ /* 0x000fcc00078e0027 */
[----:B------:R-:W-:-:S04]  /*1c00*/  @P0 IADD3 R0, R0, 0x3f, RZ ;  /* 0x0000003f00000810 */ /* 0x000fc80007ffe0ff */
[----:B------:R-:W-:-:S04]  /*1c10*/  @P0 SHF.R.S32.HI R3, RZ, 0x1f, R0 ;  /* 0x0000001fff030819 */ /* 0x000fc80000011400 */
[----:B------:R-:W-:-:S04]  /*1c20*/  @P0 LEA.HI R3, R3, R0, RZ, 0x6 ;  /* 0x0000000003030211 */ /* 0x000fc800078f30ff */
[----:B------:R-:W-:Y:S02]  /*1c30*/  @P0 SHF.R.S32.HI R25, RZ, 0x6, R3 ;  /* 0x00000006ff190819 */ /* 0x000fe40000011403 */
[----:B------:R-:W-:Y:S02]  /*1c40*/  PLOP3.LUT P0, PT, PT, PT, PT, 0x80, 0x0 ;  /* 0x000000000000781c */ /* 0x000fe40003f0f070 */
[----:B------:R-:W-:-:S13]  /*1c50*/  ISETP.GT.AND P1, PT, R25, R39, PT ;  /* 0x000000271900720c */ /* 0x000fda0003f24270 */
[----:B---3--:R-:W-:Y:S05]  /*1c60*/  @!P1 BRA `(.L_x_4521) ;  /* 0x0000002c00ac9947 */ /* 0x008fea0003800000 */
        /* <DEDUP_REMOVED lines=20> */
.L_x_4523:
[----:B------:R-:W-:Y:S05]  /*1db0*/  BSYNC B6 ;  /* 0x0000000000067941 */ /* 0x000fea0003800000 */
.L_x_4522:
        /* <DEDUP_REMOVED lines=20> */
.L_x_4525:
[----:B------:R-:W-:Y:S05]  /*1f00*/  BSYNC B6 ;  /* 0x0000000000067941 */ /* 0x000fea0003800000 */
.L_x_4524:
[----:B------:R-:W-:Y:S01]  /*1f10*/  ULDC.64 UR4, c[0x0][0x9f8] ;  /* 0x00027e0000047ab9 */ /* 0x000fe20000000a00 */
[----:B------:R-:W0:Y:S01]  /*1f20*/  LDC.64 R42, c[0x0][0x3f8] ;  /* 0x0000fe00ff2a7b82 */ /* 0x000e220000000a00 */
[----:B------:R-:W-:-:S04]  /*1f30*/  ISETP.NE.U32.AND P0, PT, RZ, UR4, PT ;  /* 0x00000004ff007c0c */ /* 0x000fc8000bf05070 */
[----:B------:R-:W-:-:S03]  /*1f40*/  ISETP.NE.AND.EX P0, PT, RZ, UR5, PT, P0 ;  /* 0x00000005ff007c0c */ /* 0x000fc6000bf05300 */
[----:B------:R-:W1:Y:S08]  /*1f50*/  LDC.64 R4, c[0x0][0x408] ;  /* 0x00010200ff047b82 */ /* 0x000e700000000a00 */
[----:B------:R-:W2:Y:S02]  /*1f60*/  LDC R13, c[0x0][0x3f4] ;  /* 0x0000fd00ff0d7b82 */ /* 0x000ea40000000800 */
[----:B------:R-:W-:-:S02]  /*1f70*/  @P0 IADD3 R6, P1, R31, UR4, RZ ;  /* 0x000000041f060c10 */ /* 0x000fc4000ff3e0ff */
[----:B------:R-:W-:Y:S01]  /*1f80*/  SHF.R.S32.HI R3, RZ, 0x1f, R190 ;  /* 0x0000001fff037819 */ /* 0x000fe200000114be */
[----:B------:R-:W3:Y:S01]  /*1f90*/  S2R R49, SR_TID.X ;  /* 0x0000000000317919 */ /* 0x000ee20000002100 */
[----:B------:R-:W-:Y:S01]  /*1fa0*/  @P0 IADD3.X R7, R30, UR5, RZ, P1, !PT ;  /* 0x000000051e070c10 */ /* 0x000fe20008ffe4ff */
[----:B------:R-:W-:-:S04]  /*1fb0*/  ULDC UR4, c[0x0][0x2f4] ;  /* 0x0000bd0000047ab9 */ /* 0x000fc80000000800 */
[----:B------:R4:W3:Y:S01]  /*1fc0*/  @P0 LDG.E R38, desc[UR40][R6.64] ;  /* 0x0000002806260981 */ /* 0x0008e2000c1e1900 */
[CC--:B0-----:R-:W-:Y:S01]  /*1fd0*/  IMAD R0, R3.reuse, R42.reuse, RZ ;  /* 0x0000002a03007224 */ /* 0x0c1fe200078e02ff */
[----:B------:R-:W-:Y:S01]  /*1fe0*/  SHF.R.S32.HI R193, RZ, 0x1f, R192 ;  /* 0x0000001fffc17819 */ /* 0x000fe200000114c0 */
[----:B------:R-:W-:Y:S01]  /*1ff0*/  IMAD.WIDE.U32 R32, R190, R42, R16 ;  /* 0x0000002abe207225 */ /* 0x000fe200078e0010 */
[----:B------:R-:W0:Y:S01]  /*2000*/  S2R R30, SR_TID.X ;  /* 0x00000000001e7919 */ /* 0x000e220000002100 */
[----:B------:R-:W-:Y:S02]  /*2010*/  SHF.L.U64.HI R41, R42, 0x6, R43 ;  /* 0x000000062a297819 */ /* 0x000fe4000001022b */
[-C--:B-1----:R-:W-:Y:S01]  /*2020*/  IMAD R3, R3, R4.reuse, RZ ;  /* 0x0000000403037224 */ /* 0x082fe200078e02ff */
[----:B------:R-:W-:Y:S01]  /*2030*/  SHF.L.U64.HI R44, R4, 0x6, R5 ;  /* 0x00000006042c7819 */ /* 0x000fe20000010205 */
[C---:B------:R-:W-:Y:S01]  /*2040*/  IMAD R9, R190.reuse, R43, R0 ;  /* 0x0000002bbe097224 */ /* 0x040fe200078e0200 */
[----:B----45:R-:W-:Y:S01]  /*2050*/  SHF.R.S32.HI R7, RZ, 0x1f, R24 ;  /* 0x0000001fff077819 */ /* 0x030fe20000011418 */
[C---:B------:R-:W-:Y:S01]  /*2060*/  IMAD R11, R190.reuse, R5, R3 ;  /* 0x00000005be0b7224 */ /* 0x040fe200078e0203 */
[----:B------:R-:W-:Y:S01]  /*2070*/  SHF.R.S32.HI R47, RZ, 0x1f, R26 ;  /* 0x0000001fff2f7819 */ /* 0x000fe2000001141a */
[----:B------:R-:W-:Y:S01]  /*2080*/  IMAD.WIDE.U32 R34, R190, R4, R192 ;  /* 0x00000004be227225 */ /* 0x000fe200078e00c0 */
[----:B--2---:R-:W-:-:S02]  /*2090*/  ISETP.GE.AND P3, PT, R16, R13, PT ;  /* 0x0000000d1000720c */ /* 0x004fc40003f66270 */
[----:B------:R-:W-:Y:S01]  /*20a0*/  ISETP.GE.AND P2, PT, R16, UR4, PT ;  /* 0x0000000410007c0c */ /* 0x000fe2000bf46270 */
[----:B------:R-:W-:Y:S01]  /*20b0*/  IMAD R8, R7, R42, RZ ;  /* 0x0000002a07087224 */ /* 0x000fe200078e02ff */
[----:B------:R-:W-:Y:S01]  /*20c0*/  SEL R3, R13, RZ, P3 ;  /* 0x000000ff0d037207 */ /* 0x000fe20001800000 */
[----:B------:R-:W-:Y:S01]  /*20d0*/  IMAD.WIDE.U32 R36, R190, R4, R16 ;  /* 0x00000004be247225 */ /* 0x000fe200078e0010 */
[----:B------:R-:W-:-:S03]  /*20e0*/  ISETP.GE.AND P1, PT, R23, UR4, PT ;  /* 0x0000000417007c0c */ /* 0x000fc6000bf26270 */
[----:B------:R-:W-:Y:S02]  /*20f0*/  IMAD.IADD R3, R16, 0x1, R3 ;  /* 0x0000000110037824 */ /* 0x000fe400078e0203 */
[----:B------:R-:W-:Y:S01]  /*2100*/  IMAD R53, R24, R43, R8 ;  /* 0x0000002b18357224 */ /* 0x000fe200078e0208 */
[----:B---3--:R-:W-:Y:S01]  /*2110*/  LEA.HI R49, R49, 0x8, RZ, 0x19 ;  /* 0x0000000831317811 */ /* 0x008fe200078fc8ff */
[----:B------:R-:W-:Y:S01]  /*2120*/  IMAD R7, R7, R4, RZ ;  /* 0x0000000407077224 */ /* 0x000fe200078e02ff */
[----:B------:R-:W-:Y:S01]  /*2130*/  SHF.R.S32.HI R6, RZ, 0x1f, R3 ;  /* 0x0000001fff067819 */ /* 0x000fe20000011403 */
[----:B------:R-:W-:Y:S02]  /*2140*/  IMAD.IADD R35, R35, 0x1, R11 ;  /* 0x0000000123237824 */ /* 0x000fe400078e020b */
[----:B------:R-:W-:Y:S01]  /*2150*/  IMAD.IADD R37, R11, 0x1, R37 ;  /* 0x000000010b257824 */ /* 0x000fe200078e0225 */
[----:B------:R-:W-:Y:S01]  /*2160*/  LEA.HI R3, R6, R3, RZ, 0x3 ;  /* 0x0000000306037211 */ /* 0x000fe200078f18ff */
[----:B------:R-:W-:-:S02]  /*2170*/  IMAD.SHL.U32 R6, R195, 0x40, RZ ;  /* 0x00000040c3067824 */ /* 0x000fc400078e00ff */
[----:B------:R-:W-:Y:S01]  /*2180*/  IMAD R7, R24, R5, R7 ;  /* 0x0000000518077224 */ /* 0x000fe200078e0207 */
[----:B------:R-:W-:Y:S01]  /*2190*/  LOP3.LUT R55, R3, 0xfffffff8, RZ, 0xc0, !PT ;  /* 0xfffffff803377812 */ /* 0x000fe200078ec0ff */
[----:B0-----:R-:W-:Y:S01]  /*21a0*/  VIADD R30, R30, 0xffffff80 ;  /* 0xffffff801e1e7836 */ /* 0x001fe20000000000 */
[----:B------:R-:W-:Y:S01]  /*21b0*/  LOP3.LUT R43, R6, 0x1c0, RZ, 0xc0, !PT ;  /* 0x000001c0062b7812 */ /* 0x000fe200078ec0ff */
[----:B------:R-:W-:Y:S01]  /*21c0*/  IMAD.WIDE.U32 R20, R190, R42, R192 ;  /* 0x0000002abe147225 */ /* 0x000fe200078e00c0 */
[----:B------:R-:W-:Y:S02]  /*21d0*/  SHF.R.S32.HI R60, RZ, 0x1f, R55 ;  /* 0x0000001fff3c7819 */ /* 0x000fe40000011437 */
[----:B------:R-:W-:Y:S01]  /*21e0*/  SHF.R.S32.HI R10, RZ, 0x1f, R30 ;  /* 0x0000001fff0a7819 */ /* 0x000fe2000001141e */
[CC--:B------:R-:W-:Y:S01]  /*21f0*/  IMAD.WIDE.U32 R34, R24.reuse, R4.reuse, R34 ;  /* 0x0000000418227225 */ /* 0x0c0fe200078e0022 */
[----:B------:R-:W-:Y:S02]  /*2200*/  SHF.R.U32.HI R46, RZ, 0x3, R43 ;  /* 0x00000003ff2e7819 */ /* 0x000fe4000001162b */
[----:B------:R-:W-:Y:S01]  /*2210*/  LOP3.LUT R5, R43, 0x18, R16, 0xf8, !PT ;  /* 0x000000182b057812 */ /* 0x000fe200078ef810 */
[----:B------:R-:W-:Y:S01]  /*2220*/  IMAD.WIDE.U32 R36, R24, R4, R36 ;  /* 0x0000000418247225 */ /* 0x000fe200078e0024 */
[----:B------:R-:W-:-:S03]  /*2230*/  LEA.HI R10, R10, R30, RZ, 0x2 ;  /* 0x0000001e0a0a7211 */ /* 0x000fc600078f10ff */
[----:B------:R-:W-:Y:S01]  /*2240*/  IMAD.SHL.U32 R45, R4, 0x40, RZ ;  /* 0x00000040042d7824 */ /* 0x000fe200078e00ff */
[----:B------:R-:W-:Y:S01]  /*2250*/  LOP3.LUT R4, R5, R46, RZ, 0x3c, !PT ;  /* 0x0000002e05047212 */ /* 0x000fe200078e3cff */
[----:B------:R-:W-:Y:S01]  /*2260*/  IMAD.IADD R21, R21, 0x1, R9 ;  /* 0x0000000115157824 */ /* 0x000fe200078e0209 */
[----:B------:R-:W-:Y:S01]  /*2270*/  LOP3.LUT R10, R10, 0xfffffffc, RZ, 0xc0, !PT ;  /* 0xfffffffc0a0a7812 */ /* 0x000fe200078ec0ff */
[----:B------:R-:W-:Y:S01]  /*2280*/  IMAD.IADD R33, R9, 0x1, R33 ;  /* 0x0000000109217824 */ /* 0x000fe200078e0221 */
[----:B------:R-:W-:Y:S01]  /*2290*/  LOP3.LUT R5, R43, 0x38, R3, 0xf8, !PT ;  /* 0x000000382b057812 */ /* 0x000fe200078ef803 */
[----:B------:R-:W-:Y:S02]  /*22a0*/  IMAD R51, R227, 0x200, R4 ;  /* 0x00000200e3337824 */ /* 0x000fe400078e0204 */
[----:B------:R-:W-:Y:S01]  /*22b0*/  IMAD.WIDE.U32 R20, R24, R42, R20 ;  /* 0x0000002a18147225 */ /* 0x000fe200078e0014 */
[----:B------:R-:W-:-:S03]  /*22c0*/  LOP3.LUT R4, R5, R46, RZ, 0x3c, !PT ;  /* 0x0000002e05047212 */ /* 0x000fc600078e3cff */
[----:B------:R-:W-:-:S04]  /*22d0*/  IMAD.WIDE.U32 R32, R24, R42, R32 ;  /* 0x0000002a18207225 */ /* 0x000fc800078e0020 */
[----:B------:R-:W-:Y:S02]  /*22e0*/  IMAD.IADD R10, R30, 0x1, -R10 ;  /* 0x000000011e0a7824 */ /* 0x000fe400078e0a0a */
[----:B------:R-:W-:Y:S02]  /*22f0*/  IMAD.IADD R52, R21, 0x1, R53 ;  /* 0x0000000115347824 */ /* 0x000fe400078e0235 */
[----:B------:R-:W-:Y:S02]  /*2300*/  IMAD.IADD R0, R29, 0x1, R28 ;  /* 0x000000011d007824 */ /* 0x000fe400078e021c */
[----:B------:R-:W-:Y:S02]  /*2310*/  IMAD.SHL.U32 R42, R42, 0x40, RZ ;  /* 0x000000402a2a7824 */ /* 0x000fe400078e00ff */
[----:B------:R-:W-:Y:S02]  /*2320*/  IMAD R48, R10, 0x40, R190 ;  /* 0x000000400a307824 */ /* 0x000fe400078e02be */
[----:B------:R-:W-:-:S02]  /*2330*/  IMAD.SHL.U32 R50, R13, 0x2, RZ ;  /* 0x000000020d327824 */ /* 0x000fc400078e00ff */
[----:B------:R-:W-:Y:S02]  /*2340*/  IMAD.IADD R53, R53, 0x1, R33 ;  /* 0x0000000135357824 */ /* 0x000fe400078e0221 */
[----:B------:R-:W-:Y:S02]  /*2350*/  IMAD.IADD R54, R35, 0x1, R7 ;  /* 0x0000000123367824 */ /* 0x000fe400078e0207 */
[----:B------:R-:W-:Y:S02]  /*2360*/  IMAD.IADD R58, R7, 0x1, R37 ;  /* 0x00000001073a7824 */ /* 0x000fe400078e0225 */
[----:B------:R-:W-:Y:S01]  /*2370*/  IMAD R61, R227, 0x200, R4 ;  /* 0x00000200e33d7824 */ /* 0x000fe200078e0204 */
[----:B------:R-:W-:-:S07]  /*2380*/  SHF.R.S32.HI R59, RZ, 0x1f, R38 ;  /* 0x0000001fff3b7819 */ /* 0x000fce0000011426 */
.L_x_4558:
        /* <DEDUP_REMOVED lines=93> */
.L_x_4530:
[----:B------:R-:W-:Y:S05]  /*2960*/  BSYNC B1 ;  /* 0x0000000000017941 */ /* 0x000fea0003800000 */
.L_x_4529:
        /* <DEDUP_REMOVED lines=18> */
.L_x_4531:
[----:B------:R-:W-:Y:S01]  /*2a90*/  IMAD R62, R188, 0x8, R2 ;  /* 0x00000008bc3e7824 */ /* 0x000fe200078e0202 */
[----:B------:R-:W-:Y:S01]  /*2aa0*/  SHF.L.U32 R73, R194, 0x1f, RZ ;  /* 0x0000001fc2497819 */ /* 0x000fe200000006ff */
[----:B------:R-:W-:Y:S03]  /*2ab0*/  BSSY B1, `(.L_x_4532) ;  /* 0x0000003000017945 */ /* 0x000fe60003800000 */
[----:B------:R-:W0:Y:S02]  /*2ac0*/  SYNCS.PHASECHK.TRANS64.TRYWAIT P6, [R62+URZ+0x28c90], R73 ;  /* 0x028c90493e0075a7 */ /* 0x000e2400080c017f */
[----:B0-----:R-:W-:Y:S05]  /*2ad0*/  @!P6 BRA `(.L_x_4533) ;  /* 0x0000017c00cce947 */ /* 0x001fea0003800000 */
.L_x_4793:
[----:B------:R-:W-:Y:S05]  /*2ae0*/  BSYNC B1 ;  /* 0x0000000000017941 */ /* 0x000fea0003800000 */
.L_x_4532:
[----:B------:R-:W-:-:S03]  /*2af0*/  UMOV UR4, 0xffffffff ;  /* 0xffffffff00047882 */ /* 0x000fc60000000000 */
[----:B------:R-:W-:Y:S05]  /*2b00*/  BRA.DIV UR4, `(.L_x_4534) ;  /* 0x0000017e04d47947 */ /* 0x000fea000b800000 */
[----:B------:R1:W2:Y:S04]  /*2b10*/  SHFL.IDX PT, R71, R68, RZ, 0x1c1f ;  /* 0x001c1fff44477589 */ /* 0x0002a800000e0000 */
[----:B------:R1:W3:Y:S02]  /*2b20*/  SHFL.IDX PT, R14, R69, RZ, 0x1c1f ;  /* 0x001c1fff450e7589 */ /* 0x0002e400000e0000 */
.L_x_4797:
        /* <DEDUP_REMOVED lines=9> */
[----:B-1----:R-:W-:Y:S01]  /*2bc0*/  SHF.R.U64 R69, R56, 0x10, R57 ;  /* 0x0000001038457819 */ /* 0x002fe20000001239 */
[----:B0-----:R-:W-:Y:S01]  /*2bd0*/  IMAD.U32 R15, R7, 0x10000, RZ ;  /* 0x00010000070f7824 */ /* 0x001fe200078e00ff */
[----:B------:R-:W-:Y:S01]  /*2be0*/  SHF.R.U64 R72, R30, 0x10, R31 ;  /* 0x000000101e487819 */ /* 0x000fe2000000121f */
[----:B------:R-:W-:Y:S01]  /*2bf0*/  IMAD.U32 R12, R6, 0x10000, RZ ;  /* 0x00010000060c7824 */ /* 0x000fe200078e00ff */
[----:B------:R-:W-:Y:S02]  /*2c00*/  SHF.R.U32.HI R74, RZ, 0x10, R57 ;  /* 0x00000010ff4a7819 */ /* 0x000fe40000011639 */
[----:B------:R-:W-:Y:S02]  /*2c10*/  SHF.R.U32.HI R68, RZ, 0x10, R31 ;  /* 0x00000010ff447819 */ /* 0x000fe4000001161f */
        /* <DEDUP_REMOVED lines=17> */
[C---:B------:R-:W-:Y:S01]  /*2d30*/  FMUL.FTZ R79, R13.reuse, R76 ;  /* 0x0000004c0d4f7220 */ /* 0x040fe20000410000 */
[----:B------:R-:W-:Y:S01]  /*2d40*/  FMUL.FTZ R13, R13, R68 ;  /* 0x000000440d0d7220 */ /* 0x000fe20000410000 */
[----:B------:R-:W-:Y:S01]  /*2d50*/  LOP3.LUT R74, R74, 0xffff0000, RZ, 0xc0, !PT ;  /* 0xffff00004a4a7812 */ /* 0x000fe200078ec0ff */
[----:B------:R-:W-:Y:S01]  /*2d60*/  IMAD.U32 R31, R31, 0x10000, RZ ;  /* 0x000100001f1f7824 */ /* 0x000fe200078e00ff */
[----:B------:R-:W-:Y:S01]  /*2d70*/  LOP3.LUT R57, R57, 0xffff0000, RZ, 0xc0, !PT ;  /* 0xffff000039397812 */ /* 0x000fe200078ec0ff */
[C---:B------:R-:W-:Y:S01]  /*2d80*/  FFMA.FTZ R77, R6.reuse, R56, -R77 ;  /* 0x00000038064d7223 */ /* 0x040fe2000001084d */
[----:B------:R-:W-:Y:S01]  /*2d90*/  FFMA.FTZ R72, R6, R72, R7 ;  /* 0x0000004806487223 */ /* 0x000fe20000010007 */
[----:B------:R-:W-:Y:S01]  /*2da0*/  FFMA.FTZ R79, R12, R68, -R79 ;  /* 0x000000440c4f7223 */ /* 0x000fe2000001084f */
[----:B------:R-:W-:Y:S01]  /*2db0*/  FMUL.FTZ R6, R4, R69 ;  /* 0x0000004504067220 */ /* 0x000fe20000410000 */
[----:B------:R-:W-:Y:S01]  /*2dc0*/  FFMA.FTZ R12, R12, R76, R13 ;  /* 0x0000004c0c0c7223 */ /* 0x000fe2000001000d */
[----:B------:R-:W-:Y:S01]  /*2dd0*/  FMUL.FTZ R4, R4, R31 ;  /* 0x0000001f04047220 */ /* 0x000fe20000410000 */
[CC--:B------:R-:W-:Y:S01]  /*2de0*/  FMUL.FTZ R56, R30.reuse, R74.reuse ;  /* 0x0000004a1e387220 */ /* 0x0c0fe20000410000 */
        /* <DEDUP_REMOVED lines=11> */
.L_x_4539:
[----:B------:R-:W-:Y:S05]  /*2ea0*/  BSYNC B2 ;  /* 0x0000000000027941 */ /* 0x000fea0003800000 */
.L_x_4538:
[----:B0-----:R4:W-:Y:S02]  /*2eb0*/  ST.E.128 desc[UR40][R10.64], R4 ;  /* 0x000000040a007985 */ /* 0x0019e4000c101d28 */
.L_x_4537:
[----:B------:R-:W-:Y:S05]  /*2ec0*/  BSYNC B1 ;  /* 0x0000000000017941 */ /* 0x000fea0003800000 */
.L_x_4536:
[----:B------:R-:W-:Y:S05]  /*2ed0*/  @P1 BRA `(.L_x_4535) ;  /* 0x0000001000801947 */ /* 0x000fea0003800000 */
[----:B----4-:R-:W-:Y:S01]  /*2ee0*/  IMAD.MOV.U32 R5, RZ, RZ, 0x20 ;  /* 0x00000020ff057424 */ /* 0x010fe200078e00ff */
[----:B------:R-:W-:Y:S01]  /*2ef0*/  LOP3.LUT P0, RZ, R195, 0x4, RZ, 0xc0, !PT ;  /* 0x00000004c3ff7812 */ /* 0x000fe2000780c0ff */
[----:B------:R-:W-:Y:S01]  /*2f00*/  BSSY B1, `(.L_x_4540) ;  /* 0x0000037000017945 */ /* 0x000fe20003800000 */
[----:B------:R-:W-:Y:S02]  /*2f10*/  ISETP.GE.AND P6, PT, R200, R75, PT ;  /* 0x0000004bc800720c */ /* 0x000fe40003fc6270 */
[----:B------:R-:W-:Y:S02]  /*2f20*/  SEL R5, R5, 0xffffffe0, !P0 ;  /* 0xffffffe005057807 */ /* 0x000fe40004000000 */
[----:B---3--:R-:W-:Y:S02]  /*2f30*/  LEA R10, P0, R23, R14, 0x1 ;  /* 0x0000000e170a7211 */ /* 0x008fe400078008ff */
[----:B------:R-:W-:Y:S02]  /*2f40*/  IADD3 R5, R5, R51, R70 ;  /* 0x0000003305057210 */ /* 0x000fe40007ffe046 */
[----:B--2---:R-:W-:-:S03]  /*2f50*/  LEA.HI.X R11, R23, R71, R198, 0x1, P0 ;  /* 0x00000047170b7211 */ /* 0x004fc600000f0cc6 */
[----:B------:R-:W-:-:S06]  /*2f60*/  IMAD R4, R5, 0x2, R2 ;  /* 0x0000000205047824 */ /* 0x000fcc00078e0202 */
[----:B------:R-:W2:Y:S01]  /*2f70*/  LDS.128 R4, [R4+0x22400] ;  /* 0x0224000004047984 */ /* 0x000ea20000000c00 */
[----:B------:R-:W-:Y:S05]  /*2f80*/  @P6 BRA `(.L_x_4541) ;  /* 0x0000000000b86947 */ /* 0x000fea0003800000 */
[----:B------:R-:W-:Y:S01]  /*2f90*/  SHF.R.U64 R14, R8, 0x10, R9 ;  /* 0x00000010080e7819 */ /* 0x000fe20000001209 */
[----:B--2---:R-:W-:Y:S01]  /*2fa0*/  IMAD.U32 R8, R6, 0x10000, RZ ;  /* 0x0001000006087824 */ /* 0x004fe200078e00ff */
[--C-:B------:R-:W-:Y:S02]  /*2fb0*/  SHF.R.U64 R30, R28, 0x10, R29.reuse ;  /* 0x000000101c1e7819 */ /* 0x100fe4000000121d */
[----:B------:R-:W-:Y:S02]  /*2fc0*/  SHF.R.U32.HI R56, RZ, 0x10, R29 ;  /* 0x00000010ff387819 */ /* 0x000fe4000001161d */
[----:B------:R-:W-:Y:S02]  /*2fd0*/  SHF.R.U32.HI R15, RZ, 0x10, R9 ;  /* 0x00000010ff0f7819 */ /* 0x000fe40000011609 */
[----:B------:R-:W-:Y:S02]  /*2fe0*/  PRMT R14, R78, 0x5432, R14 ;  /* 0x000054324e0e7816 */ /* 0x000fe4000000000e */
[----:B------:R-:W-:-:S02]  /*2ff0*/  PRMT R30, R80, 0x5432, R30 ;  /* 0x00005432501e7816 */ /* 0x000fc4000000001e */
[----:B------:R-:W-:Y:S02]  /*3000*/  PRMT R56, R81, 0x5432, R56 ;  /* 0x0000543251387816 */ /* 0x000fe40000000038 */
[----:B------:R-:W-:Y:S02]  /*3010*/  PRMT R28, R78, 0x5410, R15 ;  /* 0x000054104e1c7816 */ /* 0x000fe4000000000f */
[C---:B------:R-:W-:Y:S01]  /*3020*/  LOP3.LUT R13, R7.reuse, 0xffff0000, RZ, 0xc0, !PT ;  /* 0xffff0000070d7812 */ /* 0x040fe200078ec0ff */
[----:B------:R-:W-:Y:S01]  /*3030*/  IMAD.U32 R57, R56, 0x10000, RZ ;  /* 0x0001000038397824 */ /* 0x000fe200078e00ff */
[----:B------:R-:W-:Y:S01]  /*3040*/  SHF.L.U32 R12, R7, 0x10, RZ ;  /* 0x00000010070c7819 */ /* 0x000fe200000006ff */
[----:B------:R-:W-:Y:S01]  /*3050*/  IMAD.U32 R29, R28, 0x10000, RZ ;  /* 0x000100001c1d7824 */ /* 0x000fe200078e00ff */
[----:B------:R-:W-:Y:S02]  /*3060*/  LOP3.LUT R7, R5, 0xffff0000, RZ, 0xc0, !PT ;  /* 0xffff000005077812 */ /* 0x000fe400078ec0ff */
        /* <DEDUP_REMOVED lines=32> */
.L_x_4541:
[----:B------:R-:W-:Y:S05]  /*3270*/  BSYNC B1 ;  /* 0x0000000000017941 */ /* 0x000fea0003800000 */
.L_x_4540:
[----:B--2---:R2:W-:Y:S01]  /*3280*/  ST.E.128 desc[UR40][R10.64], R4 ;  /* 0x000000040a007985 */ /* 0x0045e2000c101d28 */
[----:B------:R-:W-:Y:S05]  /*3290*/  BRA `(.L_x_4535) ;  /* 0x0000000c00907947 */ /* 0x000fea0003800000 */
.L_x_4528:
        /* <DEDUP_REMOVED lines=27> */
[----:B------:R-:W-:Y:S01]  /*3450*/  IMAD.MOV.U32 R14, RZ, RZ, R4 ;  /* 0x000000ffff0e7224 */ /* 0x000fe200078e0004 */
[----:B------:R-:W-:Y:S01]  /*3460*/  PRMT R81, R81, 0x5410, R10 ;  /* 0x0000541051517816 */ /* 0x000fe2000000000a */
        /* <DEDUP_REMOVED lines=11> */
.L_x_4542:
[----:B------:R-:W-:Y:S01]  /*3520*/  IMAD R62, R188, 0x8, R2 ;  /* 0x00000008bc3e7824 */ /* 0x000fe200078e0202 */
[----:B------:R-:W-:Y:S01]  /*3530*/  SHF.L.U32 R73, R194, 0x1f, RZ ;  /* 0x0000001fc2497819 */ /* 0x000fe200000006ff */
[----:B------:R-:W-:Y:S03]  /*3540*/  BSSY B1, `(.L_x_4543) ;  /* 0x0000003000017945 */ /* 0x000fe60003800000 */
[----:B------:R-:W0:Y:S02]  /*3550*/  SYNCS.PHASECHK.TRANS64.TRYWAIT P6, [R62+URZ+0x28c90], R73 ;  /* 0x028c90493e0075a7 */ /* 0x000e2400080c017f */
[----:B0-----:R-:W-:Y:S05]  /*3560*/  @!P6 BRA `(.L_x_4544) ;  /* 0x000001740084e947 */ /* 0x001fea0003800000 */
.L_x_4798:
[----:B------:R-:W-:Y:S05]  /*3570*/  BSYNC B1 ;  /* 0x0000000000017941 */ /* 0x000fea0003800000 */
.L_x_4543:
[----:B------:R-:W-:-:S03]  /*3580*/  UMOV UR4, 0xffffffff ;  /* 0xffffffff00047882 */ /* 0x000fc60000000000 */
[----:B------:R-:W-:Y:S05]  /*3590*/  BRA.DIV UR4, `(.L_x_4545) ;  /* 0x00000176048c7947 */ /* 0x000fea000b800000 */
[----:B------:R-:W1:Y:S04]  /*35a0*/  SHFL.IDX PT, R68, R68, RZ, 0x1c1f ;  /* 0x001c1fff44447589 */ /* 0x000e6800000e0000 */
[----:B------:R-:W2:Y:S02]  /*35b0*/  SHFL.IDX PT, R69, R69, RZ, 0x1c1f ;  /* 0x001c1fff45457589 */ /* 0x000ea400000e0000 */
.L_x_4802:
        /* <DEDUP_REMOVED lines=14> */
[----:B------:R-:W-:Y:S01]  /*36a0*/  LOP3.LUT R8, R9, R46, RZ, 0x3c, !PT ;  /* 0x0000002e09087212 */ /* 0x000fe200078e3cff */
[----:B------:R-:W-:-:S04]  /*36b0*/  IMAD.IADD R9, R61, 0x1, R70 ;  /* 0x000000013d097824 */ /* 0x000fc800078e0246 */
[----:B------:R-:W-:Y:S02]  /*36c0*/  IMAD R11, R227, 0x200, R8 ;  /* 0x00000200e30b7824 */ /* 0x000fe400078e0208 */
[----:B------:R-:W-:Y:S02]  /*36d0*/  IMAD R9, R9, 0x2, R2 ;  /* 0x0000000209097824 */ /* 0x000fe400078e0202 */
[----:B------:R-:W-:-:S04]  /*36e0*/  IMAD.IADD R11, R70, 0x1, R11 ;  /* 0x00000001460b7824 */ /* 0x000fc800078e020b */
[----:B------:R-:W-:Y:S02]  /*36f0*/  IMAD R12, R11, 0x2, R2 ;  /* 0x000000020b0c7824 */ /* 0x000fe400078e0202 */
[----:B------:R-:W1:Y:S04]  /*3700*/  LDS.128 R8, [R9+0x22400] ;  /* 0x0224000009087984 */ /* 0x000e680000000c00 */
[----:B------:R-:W2:Y:S01]  /*3710*/  LDS.128 R12, [R12+0x22400] ;  /* 0x022400000c0c7984 */ /* 0x000ea20000000c00 */
[----:B------:R-:W-:Y:S05]  /*3720*/  @P0 BRA `(.L_x_4547) ;  /* 0x0000000400700947 */ /* 0x000fea0003800000 */
[----:B------:R-:W-:Y:S02]  /*3730*/  SHF.R.U32.HI R79, RZ, 0x10, R29 ;  /* 0x00000010ff4f7819 */ /* 0x000fe4000001161d */
[----:B------:R-:W-:Y:S02]  /*3740*/  SHF.R.U32.HI R74, RZ, 0x10, R5 ;  /* 0x00000010ff4a7819 */ /* 0x000fe40000011605 */
[----:B------:R-:W-:Y:S01]  /*3750*/  SHF.R.U64 R76, R6, 0x10, R7 ;  /* 0x00000010064c7819 */ /* 0x000fe20000001207 */
[----:B-1----:R-:W-:Y:S01]  /*3760*/  IMAD.U32 R6, R9, 0x10000, RZ ;  /* 0x0001000009067824 */ /* 0x002fe200078e00ff */
[----:B------:R-:W-:Y:S02]  /*3770*/  PRMT R79, R75, 0x5410, R79 ;  /* 0x000054104b4f7816 */ /* 0x000fe4000000004f */
[----:B------:R-:W-:Y:S01]  /*3780*/  SHF.R.U64 R78, R28, 0x10, R29 ;  /* 0x000000101c4e7819 */ /* 0x000fe2000000121d */
[----:B--2---:R-:W-:Y:S01]  /*3790*/  IMAD.U32 R28, R13, 0x10000, RZ ;  /* 0x000100000d1c7824 */ /* 0x004fe200078e00ff */
[--C-:B------:R-:W-:Y:S01]  /*37a0*/  SHF.R.U64 R82, R30, 0x10, R31.reuse ;  /* 0x000000101e527819 */ /* 0x100fe2000000121f */
[----:B------:R-:W-:Y:S01]  /*37b0*/  IMAD.U32 R30, R15, 0x10000, RZ ;  /* 0x000100000f1e7824 */ /* 0x000fe200078e00ff */
[----:B------:R-:W-:-:S02]  /*37c0*/  SHF.R.U32.HI R83, RZ, 0x10, R31 ;  /* 0x00000010ff537819 */ /* 0x000fc4000001161f */
[----:B------:R-:W-:Y:S02]  /*37d0*/  PRMT R74, R85, 0x5432, R74 ;  /* 0x00005432554a7816 */ /* 0x000fe4000000004a */
[----:B------:R-:W-:Y:S01]  /*37e0*/  PRMT R76, R81, 0x5432, R76 ;  /* 0x00005432514c7816 */ /* 0x000fe2000000004c */
[----:B------:R-:W-:Y:S01]  /*37f0*/  IMAD.U32 R81, R79, 0x10000, RZ ;  /* 0x000100004f517824 */ /* 0x000fe200078e00ff */
[----:B------:R-:W-:Y:S01]  /*3800*/  PRMT R78, R75, 0x5432, R78 ;  /* 0x000054324b4e7816 */ /* 0x000fe2000000004e */
[----:B------:R-:W-:Y:S01]  /*3810*/  IMAD.U32 R75, R74, 0x10000, RZ ;  /* 0x000100004a4b7824 */ /* 0x000fe200078e00ff */
[----:B------:R-:W-:Y:S01]  /*3820*/  PRMT R82, R80, 0x5432, R82 ;  /* 0x0000543250527816 */ /* 0x000fe20000000052 */
[----:B------:R-:W-:Y:S01]  /*3830*/  FMUL.FTZ R85, R28, R81 ;  /* 0x000000511c557220 */ /* 0x000fe20000410000 */
[----:B------:R-:W-:Y:S02]  /*3840*/  PRMT R83, R80, 0x5410, R83 ;  /* 0x0000541050537816 */ /* 0x000fe40000000053 */
[----:B------:R-:W-:Y:S01]  /*3850*/  LOP3.LUT R29, R13, 0xffff0000, RZ, 0xc0, !PT ;  /* 0xffff00000d1d7812 */ /* 0x000fe200078ec0ff */
[-C--:B------:R-:W-:Y:S01]  /*3860*/  FFMA.FTZ R85, R6, R75.reuse, -R85 ;  /* 0x0000004b06557223 */ /* 0x080fe20000010855 */
[----:B------:R-:W-:Y:S01]  /*3870*/  LOP3.LUT R80, R79, 0xffff0000, RZ, 0xc0, !PT ;  /* 0xffff00004f507812 */ /* 0x000fe200078ec0ff */
[----:B------:R-:W-:Y:S01]  /*3880*/  FMUL.FTZ R79, R28, R75 ;  /* 0x0000004b1c4f7220 */ /* 0x000fe20000410000 */
[----:B------:R-:W-:Y:S01]  /*3890*/  SHF.R.U32.HI R77, RZ, 0x10, R7 ;  /* 0x00000010ff4d7819 */ /* 0x000fe20000011607 */
[----:B------:R-:W-:Y:S01]  /*38a0*/  IMAD.U32 R75, R83, 0x10000, RZ ;  /* 0x00010000534b7824 */ /* 0x000fe200078e00ff */
[----:B------:R-:W-:Y:S01]  /*38b0*/  SHF.R.U64 R70, R4, 0x10, R5 ;  /* 0x0000001004467819 */ /* 0x000fe20000001205 */
[----:B------:R-:W-:Y:S01]  /*38c0*/  FMUL.FTZ R28, R29, R80 ;  /* 0x000000501d1c7220 */ /* 0x000fe20000410000 */
[----:B------:R-:W-:Y:S01]  /*38d0*/  LOP3.LUT R7, R9, 0xffff0000, RZ, 0xc0, !PT ;  /* 0xffff000009077812 */ /* 0x000fe200078ec0ff */
[----:B------:R-:W-:Y:S01]  /*38e0*/  FFMA.FTZ R79, R6, R81, R79 ;  /* 0x00000051064f7223 */ /* 0x000fe2000001004f */
[----:B------:R-:W-:Y:S01]  /*38f0*/  LOP3.LUT R74, R74, 0xffff0000, RZ, 0xc0, !PT ;  /* 0xffff00004a4a7812 */ /* 0x000fe200078ec0ff */
[----:B------:R-:W-:Y:S01]  /*3900*/  IMAD.U32 R9, R11, 0x10000, RZ ;  /* 0x000100000b097824 */ /* 0x000fe200078e00ff */
[----:B------:R-:W-:Y:S01]  /*3910*/  PRMT R77, R84, 0x5410, R77 ;  /* 0x00005410544d7816 */ /* 0x000fe2000000004d */
[----:B------:R-:W-:Y:S01]  /*3920*/  IMAD.U32 R13, R12, 0x10000, RZ ;  /* 0x000100000c0d7824 */ /* 0x000fe200078e00ff */
[----:B------:R-:W-:Y:S01]  /*3930*/  PRMT R70, R84, 0x5432, R70 ;  /* 0x0000543254467816 */ /* 0x000fe20000000046 */
[-C--:B------:R-:W-:Y:S01]  /*3940*/  FMUL.FTZ R86, R29, R74.reuse ;  /* 0x0000004a1d567220 */ /* 0x080fe20000410000 */
[----:B------:R-:W-:Y:S01]  /*3950*/  FFMA.FTZ R84, R7, R74, -R28 ;  /* 0x0000004a07547223 */ /* 0x000fe2000001081c */
[----:B------:R-:W-:-:S02]  /*3960*/  IMAD.U32 R6, R77, 0x10000, RZ ;  /* 0x000100004d067824 */ /* 0x000fc400078e00ff */
[CC--:B------:R-:W-:Y:S01]  /*3970*/  FMUL.FTZ R28, R30.reuse, R75.reuse ;  /* 0x0000004b1e1c7220 */ /* 0x0c0fe20000410000 */
[----:B------:R-:W-:Y:S01]  /*3980*/  FFMA.FTZ R86, R7, R80, R86 ;  /* 0x0000005007567223 */ /* 0x000fe20000010056 */
[----:B------:R-:W-:Y:S01]  /*3990*/  LOP3.LUT R31, R15, 0xffff0000, RZ, 0xc0, !PT ;  /* 0xffff00000f1f7812 */ /* 0x000fe200078ec0ff */
[-C--:B------:R-:W-:Y:S01]  /*39a0*/  FMUL.FTZ R30, R30, R6.reuse ;  /* 0x000000061e1e7220 */ /* 0x080fe20000410000 */
[----:B------:R-:W-:Y:S01]  /*39b0*/  FFMA.FTZ R80, R9, R6, -R28 ;  /* 0x0000000609507223 */ /* 0x000fe2000001081c */
[----:B------:R-:W-:Y:S01]  /*39c0*/  LOP3.LUT R74, R83, 0xffff0000, RZ, 0xc0, !PT ;  /* 0xffff0000534a7812 */ /* 0x000fe200078ec0ff */
[----:B------:R-:W-:Y:S01]  /*39d0*/  IMAD.U32 R6, R70, 0x10000, RZ ;  /* 0x0001000046067824 */ /* 0x000fe200078e00ff */
[----:B------:R-:W-:Y:S01]  /*39e0*/  LOP3.LUT R28, R77, 0xffff0000, RZ, 0xc0, !PT ;  /* 0xffff00004d1c7812 */ /* 0x000fe200078ec0ff */
[----:B------:R-:W-:Y:S01]  /*39f0*/  FFMA.FTZ R75, R9, R75, R30 ;  /* 0x0000004b094b7223 */ /* 0x000fe2000001001e */
[----:B------:R-:W-:Y:S01]  /*3a00*/  LOP3.LUT R11, R11, 0xffff0000, RZ, 0xc0, !PT ;  /* 0xffff00000b0b7812 */ /* 0x000fe200078ec0ff */
[C---:B------:R-:W-:Y:S01]  /*3a10*/  FMUL.FTZ R88, R31.reuse, R74 ;  /* 0x0000004a1f587220 */ /* 0x040fe20000410000 */
[----:B------:R-:W-:Y:S01]  /*3a20*/  LOP3.LUT R12, R12, 0xffff0000, RZ, 0xc0, !PT ;  /* 0xffff00000c0c7812 */ /* 0x000fe200078ec0ff */
[----:B------:R-:W-:Y:S01]  /*3a30*/  FMUL.FTZ R90, R31, R28 ;  /* 0x0000001c1f5a7220 */ /* 0x000fe20000410000 */
[C---:B------:R-:W-:Y:S01]  /*3a40*/  LOP3.LUT R9, R78.reuse, 0xffff0000, RZ, 0xc0, !PT ;  /* 0xffff00004e097812 */ /* 0x040fe200078ec0ff */
[----:B------:R-:W-:-:S02]  /*3a50*/  IMAD.U32 R30, R78, 0x10000, RZ ;  /* 0x000100004e1e7824 */ /* 0x000fc400078e00ff */
[C---:B------:R-:W-:Y:S01]  /*3a60*/  FFMA.FTZ R77, R11.reuse, R28, -R88 ;  /* 0x0000001c0b4d7223 */ /* 0x040fe20000010858 */
[C---:B------:R-:W-:Y:S01]  /*3a70*/  IMAD.U32 R5, R8.reuse, 0x10000, RZ ;  /* 0x0001000008057824 */ /* 0x040fe200078e00ff */
[----:B------:R-:W-:Y:S01]  /*3a80*/  LOP3.LUT R8, R8, 0xffff0000, RZ, 0xc0, !PT ;  /* 0xffff000008087812 */ /* 0x000fe200078ec0ff */
[----:B------:R-:W-:Y:S01]  /*3a90*/  FFMA.FTZ R90, R11, R74, R90 ;  /* 0x0000004a0b5a7223 */ /* 0x000fe2000001005a */
[----:B------:R-:W-:Y:S01]  /*3aa0*/  LOP3.LUT R7, R70, 0xffff0000, RZ, 0xc0, !PT ;  /* 0xffff000046077812 */ /* 0x000fe200078ec0ff */
[C---:B------:R-:W-:Y:S01]  /*3ab0*/  FMUL.FTZ R28, R13.reuse, R30 ;  /* 0x0000001e0d1c7220 */ /* 0x040fe20000410000 */
[----:B------:R-:W-:Y:S01]  /*3ac0*/  FMUL.FTZ R11, R12, R9 ;  /* 0x000000090c0b7220 */ /* 0x000fe20000410000 */
[-C--:B------:R-:W-:Y:S01]  /*3ad0*/  FMUL.FTZ R13, R13, R6.reuse ;  /* 0x000000060d0d7220 */ /* 0x080fe20000410000 */
[----:B------:R-:W-:Y:S02]  /*3ae0*/  IMAD.U32 R15, R14, 0x10000, RZ ;  /* 0x000100000e0f7824 */ /* 0x000fe400078e00ff */
[C---:B------:R-:W-:Y:S01]  /*3af0*/  FFMA.FTZ R28, R5.reuse, R6, -R28 ;  /* 0x00000006051c7223 */ /* 0x040fe2000001081c */
[-C--:B------:R-:W-:Y:S01]  /*3b00*/  FMUL.FTZ R31, R12, R7.reuse ;  /* 0x000000070c1f7220 */ /* 0x080fe20000410000 */
[----:B------:R-:W-:Y:S01]  /*3b10*/  FFMA.FTZ R29, R8, R7, -R11 ;  /* 0x00000007081d7223 */ /* 0x000fe2000001080b */
[----:B------:R-:W-:Y:S01]  /*3b20*/  LOP3.LUT R14, R14, 0xffff0000, RZ, 0xc0, !PT ;  /* 0xffff00000e0e7812 */ /* 0x000fe200078ec0ff */
[----:B------:R-:W-:Y:S01]  /*3b30*/  FFMA.FTZ R13, R5, R30, R13 ;  /* 0x0000001e050d7223 */ /* 0x000fe2000001000d */
[C---:B------:R-:W-:Y:S01]  /*3b40*/  IMAD.U32 R6, R82.reuse, 0x10000, RZ ;  /* 0x0001000052067824 */ /* 0x040fe200078e00ff */
[----:B------:R-:W-:Y:S01]  /*3b50*/  LOP3.LUT R11, R82, 0xffff0000, RZ, 0xc0, !PT ;  /* 0xffff0000520b7812 */ /* 0x000fe200078ec0ff */
[C---:B------:R-:W-:Y:S01]  /*3b60*/  IMAD.U32 R5, R76.reuse, 0x10000, RZ ;  /* 0x000100004c057824 */ /* 0x040fe200078e00ff */
[----:B------:R-:W-:Y:S01]  /*3b70*/  LOP3.LUT R7, R76, 0xffff0000, RZ, 0xc0, !PT ;  /* 0xffff00004c077812 */ /* 0x000fe200078ec0ff */
[----:B------:R-:W-:Y:S01]  /*3b80*/  FFMA.FTZ R8, R8, R9, R31 ;  /* 0x0000000908087223 */ /* 0x000fe2000001001f */
[----:B------:R-:W-:-:S02]  /*3b90*/  IMAD.U32 R4, R10, 0x10000, RZ ;  /* 0x000100000a047824 */ /* 0x000fc400078e00ff */
        /* <DEDUP_REMOVED lines=9> */
[----:B------:R-:W-:Y:S02]  /*3c30*/  F2FP.BF16.F32.PACK_AB R84, R84, R85 ;  /* 0x000000555454723e */ /* 0x000fe400000010ff */
[----:B------:R-:W-:-:S02]  /*3c40*/  F2FP.BF16.F32.PACK_AB R79, R86, R79 ;  /* 0x0000004f564f723e */ /* 0x000fc400000010ff */
        /* <DEDUP_REMOVED lines=10> */
.L_x_4547:
[----:B------:R-:W-:Y:S05]  /*3cf0*/  BSYNC B1 ;  /* 0x0000000000017941 */ /* 0x000fea0003800000 */
.L_x_4546:
        /* <DEDUP_REMOVED lines=8> */
.L_x_4527:
[----:B------:R-:W-:-:S13]  /*3d80*/  ISETP.NE.AND P5, PT, R189, 0x3, PT ;  /* 0x00000003bd00780c */ /* 0x000fda0003fa5270 */
[----:B------:R-:W-:Y:S05]  /*3d90*/  @!P5 BRA `(.L_x_4548) ;  /* 0x000000000004d947 */ /* 0x000fea0003800000 */
[----:B------:R-:W-:Y:S01]  /*3da0*/  BPT.TRAP 0x1 ;  /* 0x000000040000795c */ /* 0x000fe20000300000 */
.L_x_4548:
[----:B------:R-:W-:Y:S01]  /*3db0*/  IMAD R62, R188, 0x8, R2 ;  /* 0x00000008bc3e7824 */ /* 0x000fe200078e0202 */
[----:B------:R-:W-:Y:S01]  /*3dc0*/  SHF.L.U32 R73, R194, 0x1f, RZ ;  /* 0x0000001fc2497819 */ /* 0x000fe200000006ff */
[----:B------:R-:W-:Y:S01]  /*3dd0*/  BSSY B1, `(.L_x_4549) ;  /* 0x0000004000017945 */ /* 0x000fe20003800000 */
[----:B------:R-:W-:Y:S02]  /*3de0*/  SHF.R.S32.HI R66, RZ, 0x1f, R64 ;  /* 0x0000001fff427819 */ /* 0x000fe40000011440 */
[----:B------:R-:W0:Y:S02]  /*3df0*/  SYNCS.PHASECHK.TRANS64.TRYWAIT P0, [R62+URZ+0x28c90], R73 ;  /* 0x028c90493e0075a7 */ /* 0x000e24000800017f */
[----:B0-----:R-:W-:Y:S05]  /*3e00*/  @!P0 BRA `(.L_x_4550) ;  /* 0x0000016c00bc8947 */ /* 0x001fea0003800000 */
.L_x_4803:
[----:B------:R-:W-:Y:S05]  /*3e10*/  BSYNC B1 ;  /* 0x0000000000017941 */ /* 0x000fea0003800000 */
.L_x_4549:
        /* <DEDUP_REMOVED lines=26> */
.L_x_4807:
        /* <DEDUP_REMOVED lines=18> */
.L_x_4535:
[----:B------:R-:W-:Y:S05]  /*40e0*/  BSYNC B0 ;  /* 0x0000000000007941 */ /* 0x000fea0003800000 */
.L_x_4526:
        /* <DEDUP_REMOVED lines=17> */
.L_x_4553:
[----:B------:R-:W-:Y:S05]  /*4200*/  BSYNC B0 ;  /* 0x0000000000007941 */ /* 0x000fea0003800000 */
.L_x_4552:
[----:B------:R-:W2:Y:S01]  /*4210*/  SYNCS.PHASECHK.TRANS64.TRYWAIT P5, [R62+URZ+0x28cb0], R73 ;  /* 0x028cb0493e0075a7 */ /* 0x000ea200080a017f */
[----:B------:R-:W-:Y:S04]  /*4220*/  BSSY B0, `(.L_x_4554) ;  /* 0x0000002000007945 */ /* 0x000fe80003800000 */
[----:B--2---:R-:W-:Y:S05]  /*4230*/  @!P5 BRA `(.L_x_4555) ;  /* 0x0000016c0008d947 */ /* 0x004fea0003800000 */
.L_x_4808:
[----:B------:R-:W-:Y:S05]  /*4240*/  BSYNC B0 ;  /* 0x0000000000007941 */ /* 0x000fea0003800000 */
.L_x_4554:
        /* <DEDUP_REMOVED lines=21> */
[----:B------:R-:W4:Y:S08]  /*43a0*/  SHFL.IDX PT, R10, R10, RZ, 0x1c1f ;  /* 0x001c1fff0a0a7589 */ /* 0x000f3000000e0000 */
[----:B------:R-:W-:Y:S05]  /*43b0*/  @!P5 BRA `(.L_x_4557) ;  /* 0x000000040090d947 */ /* 0x000fea0003800000 */
[----:B------:R-:W5:Y:S01]  /*43c0*/  LDL R31, [R1] ;  /* 0x00000000011f7983 */ /* 0x000f620000100800 */
[----:B------:R-:W-:-:S03]  /*43d0*/  ULDC UR4, c[0x0][0x320] ;  /* 0x0000c80000047ab9 */ /* 0x000fc60000000800 */
[----:B------:R-:W2:Y:S04]  /*43e0*/  LDL R30, [R1+0x4] ;  /* 0x00000400011e7983 */ /* 0x000ea80000100800 */
[----:B------:R-:W2:Y:S04]  /*43f0*/  LDL R29, [R1+0x8] ;  /* 0x00000800011d7983 */ /* 0x000ea80000100800 */
[----:B------:R-:W2:Y:S01]  /*4400*/  LDL R28, [R1+0xc] ;  /* 0x00000c00011c7983 */ /* 0x000ea20000100800 */
[----:B------:R-:W-:Y:S01]  /*4410*/  ISETP.GE.AND P6, PT, R16, UR4, PT ;  /* 0x0000000410007c0c */ /* 0x000fe2000bfc6270 */
[----:B------:R-:W-:-:S02]  /*4420*/  IMAD R9, R188, 0x8000, R51 ;  /* 0x00008000bc097824 */ /* 0x000fc400078e0233 */
[----:B------:R-:W2:Y:S02]  /*4430*/  LDL R15, [R1+0x10] ;  /* 0x00001000010f7983 */ /* 0x000ea40000100800 */
[----:B------:R-:W-:Y:S01]  /*4440*/  IMAD R12, R9, 0x2, R2 ;  /* 0x00000002090c7824 */ /* 0x000fe200078e0202 */
[----:B------:R-:W-:Y:S01]  /*4450*/  LOP3.LUT P5, RZ, R195, 0x4, RZ, 0xc0, !PT ;  /* 0x00000004c3ff7812 */ /* 0x000fe200078ac0ff */
[----:B---3--:R-:W3:Y:S01]  /*4460*/  LDL R14, [R1+0x14] ;  /* 0x00001400010e7983 */ /* 0x008ee20000100800 */
[----:B------:R-:W-:-:S03]  /*4470*/  VIADD R13, R9, 0x20 ;  /* 0x00000020090d7836 */ /* 0x000fc60000000000 */
[----:B------:R-:W3:Y:S04]  /*4480*/  LDL R56, [R1+0x18] ;  /* 0x0000180001387983 */ /* 0x000ee80000100800 */
[----:B------:R-:W0:Y:S04]  /*4490*/  @!P6 LDS.128 R4, [R12+0x400] ;  /* 0x000400000c04e984 */ /* 0x000e280000000c00 */
[----:B------:R-:W-:Y:S01]  /*44a0*/  @P5 VIADD R13, R9, 0xffffffe0 ;  /* 0xffffffe0090d5836 */ /* 0x000fe20000000000 */
[----:B-1----:R-:W-:-:S03]  /*44b0*/  @!P6 LEA R8, P5, R16, R11, 0x1 ;  /* 0x0000000b1008e211 */ /* 0x002fc600078a08ff */
[----:B------:R-:W-:Y:S01]  /*44c0*/  IMAD R13, R13, 0x2, R2 ;  /* 0x000000020d0d7824 */ /* 0x000fe200078e0202 */
[----:B----4-:R-:W-:Y:S02]  /*44d0*/  @!P6 LEA.HI.X R9, R16, R10, R17, 0x1, P5 ;  /* 0x0000000a1009e211 */ /* 0x010fe400028f0c11 */
        /* <DEDUP_REMOVED lines=15> */
[C---:B------:R-:W-:Y:S01]  /*45d0*/  ISETP.GE.AND P6, PT, R212.reuse, UR4, PT ;  /* 0x00000004d4007c0c */ /* 0x040fe2000bfc6270 */
[----:B------:R-:W4:Y:S04]  /*45e0*/  LDL R31, [R1+0x1c] ;  /* 0x00001c00011f7983 */ /* 0x000f280000100800 */
        /* <DEDUP_REMOVED lines=63> */
[----:B---3--:R-:W-:-:S05]  /*49e0*/  @!P5 IADD3.X R9, R10, R14, RZ, P6, !PT ;  /* 0x0000000e0a09d210 */ /* 0x008fca00037fe4ff */
[----:B-1----:R0:W-:Y:S04]  /*49f0*/  @!P5 ST.E.128 desc[UR40][R8.64], R4 ;  /* 0x000000040800d985 */ /* 0x0021e8000c101d28 */
.L_x_4557:
[----:B------:R-:W-:Y:S05]  /*4a00*/  BSYNC B0 ;  /* 0x0000000000007941 */ /* 0x000fea0003800000 */
.L_x_4556:
        /* <DEDUP_REMOVED lines=11> */
[----:B------:R-:W-:Y:S02]  /*4ac0*/  SEL R5, RZ, 0x1, P5 ;  /* 0x00000001ff057807 */ /* 0x000fe40002800000 */
[----:B------:R-:W-:Y:S02]  /*4ad0*/  SEL R188, R188, RZ, P5 ;  /* 0x000000ffbcbc7207 */ /* 0x000fe40002800000 */
[----:B------:R-:W-:Y:S01]  /*4ae0*/  LOP3.LUT R194, R194, R5, RZ, 0x3c, !PT ;  /* 0x00000005c2c27212 */ /* 0x000fe200078e3cff */
[----:B------:R0:W-:Y:S01]  /*4af0*/  @!P0 SYNCS.ARRIVE.TRANS64.RED.A1T0 RZ, [R62+URZ], RZ ;  /* 0x000000ff3eff89a7 */ /* 0x0001e2000810043f */
[----:B------:R-:W-:Y:S01]  /*4b00*/  PLOP3.LUT P0, PT, PT, PT, PT, 0x8, 0x0 ;  /* 0x000000000000781c */ /* 0x000fe20003f0e170 */
[----:B------:R-:W-:-:S12]  /*4b10*/  @P4 BRA `(.L_x_4558) ;  /* 0xffffffd8001c4947 */ /* 0x000fd8000383ffff */
.L_x_4521:
[----:B------:R-:W2:Y:S01]  /*4b20*/  LDL R4, [R1+0x54] ;  /* 0x0000540001047983 */ /* 0x000ea20000100800 */
[----:B------:R-:W-:Y:S01]  /*4b30*/  BSSY B0, `(.L_x_4559) ;  /* 0x0000005000007945 */ /* 0x000fe20003800000 */
[----:B--2---:R-:W-:-:S03]  /*4b40*/  ISETP.NE.AND P1, PT, R4, 0x1, PT ;  /* 0x000000010400780c */ /* 0x004fc60003f25270 */
[----:B------:R-:W-:Y:S10]  /*4b50*/  @P0 BRA `(.L_x_4560) ;  /* 0x0000000000080947 */ /* 0x000ff40003800000 */
[----:B------:R-:W2:Y:S02]  /*4b60*/  FENCE.VIEW.ASYNC.G ;  /* 0x00000000000073c6 */ /* 0x000ea40000000100 */
[----:B--2---:R-:W-:Y:S06]  /*4b70*/  BAR.ARV 0xc, 0x180 ;  /* 0x0306000000007b1d */ /* 0x004fec0000002000 */
.L_x_4560:
[----:B------:R-:W-:Y:S05]  /*4b80*/  BSYNC B0 ;  /* 0x0000000000007941 */ /* 0x000fea0003800000 */
.L_x_4559:
[----:B------:R-:W-:Y:S04]  /*4b90*/  BSSY B7, `(.L_x_4561) ;  /* 0x0000b5c000077945 */ /* 0x000fe80003800000 */
[----:B------:R-:W-:Y:S05]  /*4ba0*/  @!P1 BRA `(.L_x_4562) ;  /* 0x0000002000009947 */ /* 0x000fea0003800000 */
[----:B------:R-:W2:Y:S01]  /*4bb0*/  LDC R0, c[0x0][0x448] ;  /* 0x00011200ff007b82 */ /* 0x000ea20000000800 */
[----:B------:R-:W-:Y:S01]  /*4bc0*/  VIADD R3, R202, 0x3f ;  /* 0x0000003fca037836 */ /* 0x000fe20000000000 */
        /* <DEDUP_REMOVED lines=22> */
[----:B--2---:R-:W-:-:S02]  /*4d30*/  ISETP.NE.AND P0, PT, R0, 0x1, PT ;  /* 0x000000010000780c */ /* 0x004fc40003f05270 */
        /* <DEDUP_REMOVED lines=11> */
[----:B------:R-:W-:Y:S01]  /*4df0*/  CS2R R86, SRZ ;  /* 0x0000000000567805 */ /* 0x000fe2000001ff00 */
[----:B------:R-:W2:Y:S01]  /*4e00*/  @P0 LDC R0, c[0x0][0x44c] ;  /* 0x00011300ff000b82 */ /* 0x000ea20000000800 */
[----:B------:R-:W-:Y:S01]  /*4e10*/  CS2R R84, SRZ ;  /* 0x0000000000547805 */ /* 0x000fe2000001ff00 */
[----:B------:R-:W-:Y:S01]  /*4e20*/  IMAD.MOV.U32 R83, RZ, RZ, RZ ;  /* 0x000000ffff537224 */ /* 0x000fe200078e00ff */
[----:B------:R-:W-:Y:S02]  /*4e30*/  CS2R R32, SRZ ;  /* 0x0000000000207805 */ /* 0x000fe4000001ff00 */
[----:B------:R-:W-:Y:S02]  /*4e40*/  CS2R R80, SRZ ;  /* 0x0000000000507805 */ /* 0x000fe4000001ff00 */
[----:B------:R-:W-:-:S02]  /*4e50*/  CS2R R78, SRZ ;  /* 0x00000000004e7805 */ /* 0x000fc4000001ff00 */
[----:B------:R-:W-:Y:S01]  /*4e60*/  CS2R R76, SRZ ;  /* 0x00000000004c7805 */ /* 0x000fe2000001ff00 */
[----:B------:R-:W-:Y:S01]  /*4e70*/  IMAD.MOV.U32 R75, RZ, RZ, RZ ;  /* 0x000000ffff4b7224 */ /* 0x000fe200078e00ff */
[----:B------:R-:W1:Y:S01]  /*4e80*/  @P0 LDC R5, c[0x0][0x450] ;  /* 0x00011400ff050b82 */ /* 0x000e620000000800 */
[----:B------:R-:W-:Y:S02]  /*4e90*/  CS2R R28, SRZ ;  /* 0x00000000001c7805 */ /* 0x000fe4000001ff00 */
[----:B------:R-:W-:Y:S01]  /*4ea0*/  CS2R R72, SRZ ;  /* 0x0000000000487805 */ /* 0x000fe2000001ff00 */
[----:B------:R-:W-:Y:S01]  /*4eb0*/  IMAD.MOV.U32 R71, RZ, RZ, RZ ;  /* 0x000000ffff477224 */ /* 0x000fe200078e00ff */
[----:B---3--:R-:W-:Y:S02]  /*4ec0*/  CS2R R14, SRZ ;  /* 0x00000000000e7805 */ /* 0x008fe4000001ff00 */
[----:B------:R-:W-:Y:S01]  /*4ed0*/  CS2R R68, SRZ ;  /* 0x0000000000447805 */ /* 0x000fe2000001ff00 */
[----:B------:R-:W-:Y:S01]  /*4ee0*/  IMAD.MOV.U32 R67, RZ, RZ, RZ ;  /* 0x000000ffff437224 */ /* 0x000fe200078e00ff */
[----:B------:R-:W-:Y:S01]  /*4ef0*/  CS2R R64, SRZ ;  /* 0x0000000000407805 */ /* 0x000fe2000001ff00 */
[----:B------:R-:W-:Y:S01]  /*4f00*/  IMAD.MOV.U32 R13, RZ, RZ, RZ ;  /* 0x000000ffff0d7224 */ /* 0x000fe200078e00ff */
[----:B0-----:R-:W-:-:S02]  /*4f10*/  CS2R R62, SRZ ;  /* 0x00000000003e7805 */ /* 0x001fc4000001ff00 */
[----:B------:R-:W-:Y:S02]  /*4f20*/  CS2R R60, SRZ ;  /* 0x00000000003c7805 */ /* 0x000fe4000001ff00 */
[----:B------:R-:W-:Y:S02]  /*4f30*/  CS2R R58, SRZ ;  /* 0x00000000003a7805 */ /* 0x000fe4000001ff00 */
[----:B------:R-:W-:Y:S02]  /*4f40*/  CS2R R158, SRZ ;  /* 0x00000000009e7805 */ /* 0x000fe4000001ff00 */
[----:B------:R-:W-:Y:S02]  /*4f50*/  CS2R R160, SRZ ;  /* 0x0000000000a07805 */ /* 0x000fe4000001ff00 */
[----:B------:R-:W-:Y:S02]  /*4f60*/  CS2R R54, SRZ ;  /* 0x0000000000367805 */ /* 0x000fe4000001ff00 */
[----:B------:R-:W-:Y:S01]  /*4f70*/  CS2R R162, SRZ ;  /* 0x0000000000a27805 */ /* 0x000fe2000001ff00 */
[----:B--2---:R-:W-:Y:S01]  /*4f80*/  @P0 IMAD.HI.U32 R0, R3, R0, RZ ;  /* 0x0000000003000227 */ /* 0x004fe200078e00ff */
[----:B------:R-:W-:-:S02]  /*4f90*/  CS2R R50, SRZ ;  /* 0x0000000000327805 */ /* 0x000fc4000001ff00 */
[----:B------:R-:W-:Y:S02]  /*4fa0*/  CS2R R46, SRZ ;  /* 0x00000000002e7805 */ /* 0x000fe4000001ff00 */
[----:B------:R-:W-:Y:S02]  /*4fb0*/  CS2R R152, SRZ ;  /* 0x0000000000987805 */ /* 0x000fe4000001ff00 */
[----:B------:R-:W-:Y:S02]  /*4fc0*/  CS2R R156, SRZ ;  /* 0x00000000009c7805 */ /* 0x000fe4000001ff00 */
[----:B------:R-:W-:Y:S02]  /*4fd0*/  CS2R R42, SRZ ;  /* 0x00000000002a7805 */ /* 0x000fe4000001ff00 */
[----:B------:R-:W-:Y:S01]  /*4fe0*/  CS2R R154, SRZ ;  /* 0x00000000009a7805 */ /* 0x000fe2000001ff00 */
[----:B------:R-:W-:Y:S01]  /*4ff0*/  IMAD.MOV.U32 R39, RZ, RZ, RZ ;  /* 0x000000ffff277224 */ /* 0x000fe200078e00ff */
[----:B-1----:R-:W-:-:S02]  /*5000*/  @P0 SHF.R.U32.HI R3, RZ, R5, R0 ;  /* 0x00000005ff030219 */ /* 0x002fc40000011600 */
[----:B----4-:R-:W-:Y:S02]  /*5010*/  CS2R R10, SRZ ;  /* 0x00000000000a7805 */ /* 0x010fe4000001ff00 */
[----:B------:R-:W-:Y:S01]  /*5020*/  PLOP3.LUT P0, PT, PT, PT, PT, 0x80, 0x0 ;  /* 0x000000000000781c */ /* 0x000fe20003f0f070 */
[----:B------:R-:W-:Y:S01]  /*5030*/  IMAD.MOV.U32 R35, RZ, RZ, RZ ;  /* 0x000000ffff237224 */ /* 0x000fe200078e00ff */
[----:B------:R-:W-:Y:S01]  /*5040*/  CS2R R8, SRZ ;  /* 0x0000000000087805 */ /* 0x000fe2000001ff00 */
[----:B------:R-:W-:Y:S01]  /*5050*/  IMAD.IADD R3, R40, 0x1, R3 ;  /* 0x0000000128037824 */ /* 0x000fe200078e0203 */
[----:B------:R-:W-:Y:S01]  /*5060*/  CS2R R40, SRZ ;  /* 0x0000000000287805 */ /* 0x000fe2000001ff00 */
[----:B------:R-:W-:Y:S01]  /*5070*/  IMAD.MOV.U32 R31, RZ, RZ, RZ ;  /* 0x000000ffff1f7224 */ /* 0x000fe200078e00ff */
[----:B------:R-:W-:Y:S02]  /*5080*/  CS2R R6, SRZ ;  /* 0x0000000000067805 */ /* 0x000fe4000001ff00 */
[----:B------:R-:W-:-:S04]  /*5090*/  SHF.R.S32.HI R0, RZ, 0x1f, R3 ;  /* 0x0000001fff007819 */ /* 0x000fc80000011403 */
[----:B------:R-:W-:Y:S01]  /*50a0*/  LEA.HI R0, R0, R3, RZ, 0x6 ;  /* 0x0000000300007211 */ /* 0x000fe200078f30ff */
[----:B------:R-:W-:-:S03]  /*50b0*/  IMAD.MOV.U32 R3, RZ, RZ, RZ ;  /* 0x000000ffff037224 */ /* 0x000fc600078e00ff */
[----:B------:R-:W-:Y:S01]  /*50c0*/  SHF.R.S32.HI R5, RZ, 0x6, R0 ;  /* 0x00000006ff057819 */ /* 0x000fe20000011400 */
[----:B------:R-:W-:-:S03]  /*50d0*/  IMAD.MOV.U32 R0, RZ, RZ, RZ ;  /* 0x000000ffff007224 */ /* 0x000fc600078e00ff */
[----:B------:R-:W-:Y:S01]  /*50e0*/  VIMNMX R12, R214, R5, PT ;  /* 0x00000005d60c7248 */ /* 0x000fe20003fe0100 */
[----:B------:R-:W-:-:S03]  /*50f0*/  IMAD.MOV.U32 R5, RZ, RZ, RZ ;  /* 0x000000ffff057224 */ /* 0x000fc600078e00ff */
[----:B------:R-:W-:-:S13]  /*5100*/  ISETP.GE.AND P1, PT, R12, 0x1, PT ;  /* 0x000000010c00780c */ /* 0x000fda0003f26270 */
        /* <DEDUP_REMOVED lines=18> */
.L_x_4564:
        /* <DEDUP_REMOVED lines=11> */
.L_x_4809:
[----:B------:R-:W-:Y:S05]  /*52e0*/  BSYNC B0 ;  /* 0x0000000000007941 */ /* 0x000fea0003800000 */
.L_x_4565:
        /* <DEDUP_REMOVED lines=23> */
[----:B------:R-:W-:-:S03]  /*5460*/  IMAD.MOV.U32 R9, RZ, RZ, 0x40000040 ;  /* 0x40000040ff097424 */ /* 0x000fc600078e00ff */
[----:B------:R-:W-:Y:S02]  /*5470*/  R2UR UR8, R8 ;  /* 0x00000000080872ca */ /* 0x000fe400000e0000 */
[----:B------:R-:W-:Y:S01]  /*5480*/  R2UR UR9, R9 ;  /* 0x00000000090972ca */ /* 0x000fe200000e0000 */
[----:B------:R-:W-:Y:S02]  /*5490*/  WARPGROUP.DEPBAR.LE gsb0, 0x0 ;  /* 0x00008000000079c5 */ /* 0x000fe40000010000 */
[----:B------:R-:W-:-:S08]  /*54a0*/  WARPGROUP.ARRIVE ;  /* 0x00000000000079c5 */ /* 0x000fd00000000000 */
        /* <DEDUP_REMOVED lines=19> */
.L_x_4567:
[----:B------:R-:W-:Y:S01]  /*55e0*/  ISETP.GE.AND P1, PT, R12, 0x2, PT ;  /* 0x000000020c00780c */ /* 0x000fe20003f26270 */
[----:B------:R-:W-:Y:S01]  /*55f0*/  VIADD R14, R3, 0x28c60 ;  /* 0x00028c60030e7836 */ /* 0x000fe20000000000 */
[----:B------:R-:W-:Y:S04]  /*5600*/  BSSY B0, `(.L_x_4568) ;  /* 0x00000cb000007945 */ /* 0x000fe80003800000 */
[----:B------:R-:W-:-:S04]  /*5610*/  PRMT R14, R191, 0x654, R14 ;  /* 0x00000654bf0e7816 */ /* 0x000fc8000000000e */
[----:B------:R0:W-:Y:S03]  /*5620*/  SYNCS.ARRIVE.TRANS64.RED.A1T0 RZ, [R14+URZ], RZ ;  /* 0x000000ff0eff79a7 */ /* 0x0001e6000810043f */
[----:B------:R-:W-:Y:S05]  /*5630*/  @!P1 BRA `(.L_x_4569) ;  /* 0x0000000c001c9947 */ /* 0x000fea0003800000 */
[----:B------:R-:W-:-:S07]  /*5640*/  VIADD R3, R12, 0xfffffffe ;  /* 0xfffffffe0c037836 */ /* 0x000fce0000000000 */
.L_x_4576:
        /* <DEDUP_REMOVED lines=8> */
[----:B-1----:R-:W1:Y:S04]  /*56d0*/  LDS R13, [R12+0x28800] ;  /* 0x028800000c0d7984 */ /* 0x002e680000000800 */
[----:B------:R-:W2:Y:S01]  /*56e0*/  LDS R12, [R12+0x28820] ;  /* 0x028820000c0c7984 */ /* 0x000ea20000000800 */
[-C--:B-1----:R-:W-:Y:S01]  /*56f0*/  FMUL.FTZ R24, R24, R13.reuse ;  /* 0x0000000d18187220 */ /* 0x082fe20000410000 */
[-C--:B------:R-:W-:Y:S01]  /*5700*/  FMUL.FTZ R25, R25, R13.reuse ;  /* 0x0000000d19197220 */ /* 0x080fe20000410000 */
[-C--:B------:R-:W-:Y:S01]  /*5710*/  FMUL.FTZ R28, R28, R13.reuse ;  /* 0x0000000d1c1c7220 */ /* 0x080fe20000410000 */
[-C--:B------:R-:W-:Y:S01]  /*5720*/  FMUL.FTZ R29, R29, R13.reuse ;  /* 0x0000000d1d1d7220 */ /* 0x080fe20000410000 */
        /* <DEDUP_REMOVED lines=128> */
.L_x_4570:
[----:B------:R-:W-:Y:S01]  /*5f30*/  IMAD R20, R18, 0x8, R2 ;  /* 0x0000000812147824 */ /* 0x000fe200078e0202 */
[----:B------:R-:W-:-:S04]  /*5f40*/  SHF.L.U32 R12, R19, 0x1f, RZ ;  /* 0x0000001f130c7819 */ /* 0x000fc800000006ff */
[----:B------:R1:W2:Y:S01]  /*5f50*/  SYNCS.PHASECHK.TRANS64.TRYWAIT P1, [R20+URZ+0x28c50], R12 ;  /* 0x028c500c140075a7 */ /* 0x0002a2000802017f */
[----:B------:R-:W-:Y:S05]  /*5f60*/  @!P0 BRA `(.L_x_4571) ;  /* 0x0000000000048947 */ /* 0x000fea0003800000 */
[----:B------:R-:W-:Y:S01]  /*5f70*/  BPT.TRAP 0x1 ;  /* 0x000000040000795c */ /* 0x000fe20000300000 */
.L_x_4571:
[----:B------:R-:W-:Y:S04]  /*5f80*/  BSSY B1, `(.L_x_4572) ;  /* 0x0000004000017945 */ /* 0x000fe80003800000 */
[----:B--2---:R-:W-:Y:S05]  /*5f90*/  @P1 BRA `(.L_x_4573) ;  /* 0x0000000000081947 */ /* 0x004fea0003800000 */
[----:B------:R-:W2:Y:S02]  /*5fa0*/  SYNCS.PHASECHK.TRANS64.TRYWAIT P1, [R20+URZ+0x28c50], R12 ;  /* 0x028c500c140075a7 */ /* 0x000ea4000802017f */
[----:B--2---:R-:W-:Y:S05]  /*5fb0*/  @!P1 BRA `(.L_x_4574) ;  /* 0x0000014c00d09947 */ /* 0x004fea0003800000 */
.L_x_4573:
[----:B------:R-:W-:Y:S05]  /*5fc0*/  BSYNC B1 ;  /* 0x0000000000017941 */ /* 0x000fea0003800000 */
.L_x_4572:
[----:B-12---:R-:W-:Y:S01]  /*5fd0*/  IMAD R12, R18, 0x1000, R0 ;  /* 0x00001000120c7824 */ /* 0x006fe200078e0200 */
[----:B------:R-:W-:Y:S01]  /*5fe0*/  R2UR UR4, R4 ;  /* 0x00000000040472ca */ /* 0x000fe200000e0000 */
[----:B------:R-:W-:Y:S01]  /*5ff0*/  IMAD.MOV.U32 R13, RZ, RZ, 0x40000040 ;  /* 0x40000040ff0d7424 */ /* 0x000fe200078e00ff */
[----:B------:R-:W-:Y:S01]  /*6000*/  R2UR UR5, R5 ;  /* 0x00000000050572ca */ /* 0x000fe200000e0000 */
[----:B------:R-:W-:Y:S01]  /*6010*/  WARPGROUP.ARRIVE ;  /* 0x00000000000079c5 */ /* 0x000fe20000000000 */
[C---:B------:R-:W-:Y:S01]  /*6020*/  R2UR UR6, R12.reuse ;  /* 0x000000000c0672ca */ /* 0x040fe200000e0000 */
[----:B0-----:R-:W-:Y:S01]  /*6030*/  VIADD R14, R12, 0x80 ;  /* 0x000000800c0e7836 */ /* 0x001fe20000000000 */
        /* <DEDUP_REMOVED lines=35> */
.L_x_4575:
[----:B------:R-:W-:-:S05]  /*6270*/  VIADD R20, R20, 0x28c60 ;  /* 0x00028c6014147836 */ /* 0x000fca0000000000 */
[----:B------:R-:W-:-:S04]  /*6280*/  PRMT R20, R191, 0x654, R20 ;  /* 0x00000654bf147816 */ /* 0x000fc80000000014 */
[----:B------:R1:W-:Y:S01]  /*6290*/  SYNCS.ARRIVE.TRANS64.RED.A1T0 RZ, [R20+URZ], RZ ;  /* 0x000000ff14ff79a7 */ /* 0x0003e2000810043f */
[----:B------:R-:W-:Y:S05]  /*62a0*/  @P2 BRA `(.L_x_4576) ;  /* 0xfffffff000e82947 */ /* 0x000fea000383ffff */
.L_x_4569:
[----:B------:R-:W-:Y:S05]  /*62b0*/  BSYNC B0 ;  /* 0x0000000000007941 */ /* 0x000fea0003800000 */
.L_x_4568:
[----:B------:R-:W-:Y:S01]  /*62c0*/  BAR.SYNC.DEFER_BLOCKING 0xe, 0x100 ;  /* 0x0384000000007b1d */ /* 0x000fe20000010000 */
[C---:B------:R-:W-:Y:S01]  /*62d0*/  IMAD R3, R18.reuse, 0x40, R197 ;  /* 0x0000004012037824 */ /* 0x040fe200078e02c5 */
[----:B------:R-:W-:Y:S01]  /*62e0*/  PLOP3.LUT P0, PT, PT, PT, PT, 0x8, 0x0 ;  /* 0x000000000000781c */ /* 0x000fe20003f0e170 */
[----:B------:R-:W-:Y:S02]  /*62f0*/  VIADD R18, R18, 0x1 ;  /* 0x0000000112127836 */ /* 0x000fe40000000000 */
[----:B------:R-:W-:-:S03]  /*6300*/  IMAD R3, R3, 0x4, R2 ;  /* 0x0000000403037824 */ /* 0x000fc600078e0202 */
[----:B------:R-:W-:-:S04]  /*6310*/  ISETP.NE.AND P1, PT, R18, 0x2, PT ;  /* 0x000000021200780c */ /* 0x000fc80003f25270 */
[----:B------:R-:W-:Y:S01]  /*6320*/  SEL R18, R18, RZ, P1 ;  /* 0x000000ff12127207 */ /* 0x000fe20000800000 */
[----:B------:R-:W2:Y:S04]  /*6330*/  LDS R2, [R3+0x28800] ;  /* 0x0288000003027984 */ /* 0x000ea80000000800 */
[----:B------:R3:W4:Y:S02]  /*6340*/  LDS R0, [R3+0x28820] ;  /* 0x0288200003007984 */ /* 0x0007240000000800 */
[----:B---3--:R-:W-:Y:S02]  /*6350*/  IMAD.MOV.U32 R3, RZ, RZ, RZ ;  /* 0x000000ffff037224 */ /* 0x008fe400078e00ff */
[-C--:B--2---:R-:W-:Y:S01]  /*6360*/  FMUL.FTZ R154, R28, R2.reuse ;  /* 0x000000021c9a7220 */ /* 0x084fe20000410000 */
[-C--:B------:R-:W-:Y:S01]  /*6370*/  FMUL.FTZ R152, R29, R2.reuse ;  /* 0x000000021d987220 */ /* 0x080fe20000410000 */
[-C--:B0-----:R-:W-:Y:S01]  /*6380*/  FMUL.FTZ R14, R33, R2.reuse ;  /* 0x00000002210e7220 */ /* 0x081fe20000410000 */
[-C--:B------:R-:W-:Y:S01]  /*6390*/  FMUL.FTZ R28, R37, R2.reuse ;  /* 0x00000002251c7220 */ /* 0x080fe20000410000 */
[----:B------:R-:W-:Y:S01]  /*63a0*/  FMUL.FTZ R155, R41, R2 ;  /* 0x00000002299b7220 */ /* 0x000fe20000410000 */
        /* <DEDUP_REMOVED lines=128> */
.L_x_4562:
        /* <DEDUP_REMOVED lines=96> */
[----:B------:R-:W-:Y:S01]  /*71b0*/  IMAD.IADD R3, R0, 0x1, -R3 ;  /* 0x0000000100037824 */ /* 0x000fe200078e0a03 */
[----:B------:R-:W-:-:S03]  /*71c0*/  IADD3 R0, R2, 0x26800, RZ ;  /* 0x0002680002007810 */ /* 0x000fc60007ffe0ff */
[----:B------:R-:W-:Y:S01]  /*71d0*/  IMAD R3, R3, 0x8000, R2 ;  /* 0x0000800003037824 */ /* 0x000fe200078e0202 */
[----:B------:R-:W-:-:S03]  /*71e0*/  LOP3.LUT P0, RZ, R0, 0x3ff, RZ, 0xc0, !PT ;  /* 0x000003ff00ff7812 */ /* 0x000fc6000780c0ff */
        /* <DEDUP_REMOVED lines=21> */
.L_x_4578:
[----:B------:R-:W-:Y:S05]  /*7340*/  BSYNC B6 ;  /* 0x0000000000067941 */ /* 0x000fea0003800000 */
.L_x_4577:
        /* <DEDUP_REMOVED lines=13> */
.L_x_4582:
[----:B-1----:R1:W2:Y:S02]  /*7420*/  SYNCS.PHASECHK.TRANS64.TRYWAIT P0, [R2+URZ+0x28c00], R3 ;  /* 0x028c0003020075a7 */ /* 0x0022a4000800017f */
[----:B--2---:R-:W-:Y:S05]  /*7430*/  @!P0 NANOSLEEP.SYNCS 0x989680 ;  /* 0x009896800000895d */ /* 0x004fea0003900000 */
[----:B------:R-:W2:Y:S02]  /*7440*/  @!P0 SYNCS.PHASECHK.TRANS64 P0, [R2+URZ+0x28c00], R3 ;  /* 0x028c0003020085a7 */ /* 0x000ea4000800007f */
[----:B--2---:R-:W-:Y:S05]  /*7450*/  @!P0 BRA `(.L_x_4582) ;  /* 0xfffffffc00f08947 */ /* 0x004fea000383ffff */
.L_x_4581:
[----:B------:R-:W-:Y:S05]  /*7460*/  BSYNC B0 ;  /* 0x0000000000007941 */ /* 0x000fea0003800000 */
.L_x_4580:
[----:B------:R-:W-:Y:S05]  /*7470*/  BRA `(.L_x_4583) ;  /* 0x0000002c00d47947 */ /* 0x000fea0003800000 */
.L_x_4579:
        /* <DEDUP_REMOVED lines=31> */
.L_x_4585:
[----:B------:R-:W-:Y:S05]  /*7670*/  BSYNC B6 ;  /* 0x0000000000067941 */ /* 0x000fea0003800000 */
.L_x_4584:
        /* <DEDUP_REMOVED lines=45> */
.L_x_4815:
        /* <DEDUP_REMOVED lines=16> */
[----:B------:R-:W-:Y:S01]  /*7a50*/  @!P3 IMAD.SHL.U32 R33, R200, 0x2, RZ ;  /* 0x00000002c821b824 */ /* 0x000fe200078e00ff */
        /* <DEDUP_REMOVED lines=14> */
.L_x_4590:
[----:B------:R-:W-:Y:S05]  /*7b40*/  BSYNC B1 ;  /* 0x0000000000017941 */ /* 0x000fea0003800000 */
.L_x_4589:
        /* <DEDUP_REMOVED lines=13> */
[----:B------:R-:W-:Y:S02]  /*7c20*/  PRMT R41, R41, 0x5410, R0 ;  /* 0x0000541029297816 */ /* 0x000fe40000000000 */
[----:B------:R-:W-:Y:S01]  /*7c30*/  PRMT R43, R43, 0x5410, R3 ;  /* 0x000054102b2b7816 */ /* 0x000fe20000000003 */
[----:B------:R-:W-:Y:S06]  /*7c40*/  BRA.DIV UR4, `(.L_x_4591) ;  /* 0x0000013604307947 */ /* 0x000fec000b800000 */
[----:B------:R1:W2:Y:S04]  /*7c50*/  SHFL.IDX PT, R3, R6, 0x1, 0x1c1f ;  /* 0x003c1f0006037f89 */ /* 0x0002a800000e0000 */
[----:B------:R1:W3:Y:S04]  /*7c60*/  SHFL.IDX PT, R0, R4, 0x1, 0x1c1f ;  /* 0x003c1f0004007f89 */ /* 0x0002e800000e0000 */
[----:B------:R1:W0:Y:S04]  /*7c70*/  SHFL.IDX PT, R5, R10, 0x1, 0x1c1f ;  /* 0x003c1f000a057f89 */ /* 0x00022800000e0000 */
[----:B----4-:R1:W4:Y:S02]  /*7c80*/  SHFL.IDX PT, R14, R7, 0x1, 0x1c1f ;  /* 0x003c1f00070e7f89 */ /* 0x01032400000e0000 */
.L_x_4821:
        /* <DEDUP_REMOVED lines=21> */
[----:B------:R-:W-:Y:S01]  /*7de0*/  @!P3 IMAD.SHL.U32 R7, R200, 0x2, RZ ;  /* 0x00000002c807b824 */ /* 0x000fe200078e00ff */
        /* <DEDUP_REMOVED lines=14> */
.L_x_4593:
[----:B------:R-:W-:Y:S05]  /*7ed0*/  BSYNC B1 ;  /* 0x0000000000017941 */ /* 0x000fea0003800000 */
.L_x_4592:
[----:B------:R-:W1:Y:S01]  /*7ee0*/  SYNCS.PHASECHK.TRANS64.TRYWAIT P0, [R2+URZ+0x28c00], R37 ;  /* 0x028c0025020075a7 */ /* 0x000e62000800017f */
[----:B--2---:R-:W-:Y:S01]  /*7ef0*/  LOP3.LUT R3, R34, 0x1c0, RZ, 0xc0, !PT ;  /* 0x000001c022037812 */ /* 0x004fe200078ec0ff */
[----:B0----5:R-:W-:Y:S01]  /*7f00*/  IMAD.MOV.U32 R4, RZ, RZ, R8 ;  /* 0x000000ffff047224 */ /* 0x021fe200078e0008 */
[----:B------:R-:W-:Y:S01]  /*7f10*/  VIADDMNMX R35, R35, -R202, 0x40, PT ;  /* 0x0000004023237446 */ /* 0x000fe200038009ca */
[----:B------:R-:W-:Y:S01]  /*7f20*/  IMAD.MOV.U32 R5, RZ, RZ, R11 ;  /* 0x000000ffff057224 */ /* 0x000fe200078e000b */
[----:B---3--:R-:W-:Y:S01]  /*7f30*/  LOP3.LUT R0, R3, 0x18, R16, 0xf8, !PT ;  /* 0x0000001803007812 */ /* 0x008fe200078ef810 */
        /* <DEDUP_REMOVED lines=8> */
[----:B------:R-:W-:Y:S01]  /*7fc0*/  PRMT R15, R4, 0x5410, R6 ;  /* 0x00005410040f7816 */ /* 0x000fe20000000006 */
[----:B------:R-:W-:Y:S01]  /*7fd0*/  IMAD.MOV.U32 R4, RZ, RZ, R12 ;  /* 0x000000ffff047224 */ /* 0x000fe200078e000c */
[----:B----4-:R-:W-:Y:S01]  /*7fe0*/  PRMT R14, R5, 0x5410, R3 ;  /* 0x00005410050e7816 */ /* 0x010fe20000000003 */
[----:B------:R-:W-:Y:S01]  /*7ff0*/  IMAD R3, R227, 0x200, R0 ;  /* 0x00000200e3037824 */ /* 0x000fe200078e0200 */
[----:B------:R-:W-:Y:S01]  /*8000*/  ISETP.GE.AND P1, PT, R190, R35, PT ;  /* 0x00000023be00720c */ /* 0x000fe20003f26270 */
[----:B------:R-:W-:Y:S01]  /*8010*/  IMAD.MOV.U32 R0, RZ, RZ, R31 ;  /* 0x000000ffff007224 */ /* 0x000fe200078e001f */
[----:B------:R-:W-:Y:S01]  /*8020*/  PRMT R32, R4, 0x7610, R32 ;  /* 0x0000761004207816 */ /* 0x000fe20000000020 */
[----:B------:R-:W-:Y:S02]  /*8030*/  IMAD R3, R3, 0x2, R2 ;  /* 0x0000000203037824 */ /* 0x000fe400078e0202 */
[----:B------:R-:W-:Y:S01]  /*8040*/  IMAD.MOV.U32 R5, RZ, RZ, R13 ;  /* 0x000000ffff057224 */ /* 0x000fe200078e000d */
[----:B------:R-:W-:Y:S01]  /*8050*/  PRMT R46, R0, 0x7610, R46 ;  /* 0x00007610002e7816 */ /* 0x000fe2000000002e */
[----:B------:R-:W-:-:S02]  /*8060*/  VIADD R4, R3, 0x20400 ;  /* 0x0002040003047836 */ /* 0x000fc40000000000 */
[----:B------:R-:W-:Y:S01]  /*8070*/  VIADD R0, R3, 0x20440 ;  /* 0x0002044003007836 */ /* 0x000fe20000000000 */
[----:B-1----:R-:W-:Y:S06]  /*8080*/  @!P0 BRA `(.L_x_4595) ;  /* 0x0000013000908947 */ /* 0x002fec0003800000 */
.L_x_4822:
[----:B------:R-:W-:Y:S05]  /*8090*/  BSYNC B1 ;  /* 0x0000000000017941 */ /* 0x000fea0003800000 */
.L_x_4594:
        /* <DEDUP_REMOVED lines=12> */
[----:B------:R-:W-:Y:S02]  /*8160*/  SHF.R.U64 R38, R26, 0x10, R27 ;  /* 0x000000101a267819 */ /* 0x000fe4000000121b */
[----:B------:R-:W-:Y:S02]  /*8170*/  PRMT R39, R40, 0x5410, R39 ;  /* 0x0000541028277816 */ /* 0x000fe40000000027 */
[----:B------:R-:W-:Y:S02]  /*8180*/  PRMT R36, R43, 0x5432, R36 ;  /* 0x000054322b247816 */ /* 0x000fe40000000024 */
[----:B------:R-:W-:-:S02]  /*8190*/  SHF.R.U64 R34, R28, 0x10, R29 ;  /* 0x000000101c227819 */ /* 0x000fc4000000121d */
[----:B------:R-:W-:Y:S01]  /*81a0*/  PRMT R38, R40, 0x5432, R38 ;  /* 0x0000543228267816 */ /* 0x000fe20000000026 */
[----:B------:R-:W-:Y:S01]  /*81b0*/  IMAD.U32 R40, R39, 0x10000, RZ ;  /* 0x0001000027287824 */ /* 0x000fe200078e00ff */
[----:B------:R-:W-:Y:S01]  /*81c0*/  PRMT R34, R41, 0x5432, R34 ;  /* 0x0000543229227816 */ /* 0x000fe20000000022 */
[C---:B0-----:R-:W-:Y:S01]  /*81d0*/  IMAD.U32 R37, R36.reuse, 0x10000, RZ ;  /* 0x0001000024257824 */ /* 0x041fe200078e00ff */
[----:B------:R-:W-:Y:S02]  /*81e0*/  LOP3.LUT R39, R39, 0xffff0000, RZ, 0xc0, !PT ;  /* 0xffff000027277812 */ /* 0x000fe400078ec0ff */
[----:B------:R-:W-:Y:S02]  /*81f0*/  LOP3.LUT R36, R36, 0xffff0000, RZ, 0xc0, !PT ;  /* 0xffff000024247812 */ /* 0x000fe400078ec0ff */
[C---:B-1----:R-:W-:Y:S01]  /*8200*/  LOP3.LUT R27, R6.reuse, 0xffff0000, RZ, 0xc0, !PT ;  /* 0xffff0000061b7812 */ /* 0x042fe200078ec0ff */
[----:B------:R-:W-:Y:S01]  /*8210*/  IMAD.U32 R26, R6, 0x10000, RZ ;  /* 0x00010000061a7824 */ /* 0x000fe200078e00ff */
[C---:B------:R-:W-:Y:S01]  /*8220*/  LOP3.LUT R29, R7.reuse, 0xffff0000, RZ, 0xc0, !PT ;  /* 0xffff0000071d7812 */ /* 0x040fe200078ec0ff */
[----:B------:R-:W-:-:S02]  /*8230*/  IMAD.U32 R28, R7, 0x10000, RZ ;  /* 0x00010000071c7824 */ /* 0x000fc400078e00ff */
[CC--:B------:R-:W-:Y:S01]  /*8240*/  FMUL.FTZ R41, R27.reuse, R40.reuse ;  /* 0x000000281b297220 */ /* 0x0c0fe20000410000 */
[----:B------:R-:W-:Y:S01]  /*8250*/  FMUL.FTZ R27, R27, R37 ;  /* 0x000000251b1b7220 */ /* 0x000fe20000410000 */
[C---:B------:R-:W-:Y:S01]  /*8260*/  FMUL.FTZ R43, R29.reuse, R39 ;  /* 0x000000271d2b7220 */ /* 0x040fe20000410000 */
[----:B------:R-:W-:Y:S02]  /*8270*/  IMAD.U32 R6, R4, 0x10000, RZ ;  /* 0x0001000004067824 */ /* 0x000fe400078e00ff */
[C---:B------:R-:W-:Y:S01]  /*8280*/  FFMA.FTZ R41, R26.reuse, R37, -R41 ;  /* 0x000000251a297223 */ /* 0x040fe20000010829 */
[----:B------:R-:W-:Y:S01]  /*8290*/  FFMA.FTZ R40, R26, R40, R27 ;  /* 0x000000281a287223 */ /* 0x000fe2000001001b */
[-C--:B------:R-:W-:Y:S01]  /*82a0*/  FMUL.FTZ R37, R29, R36.reuse ;  /* 0x000000241d257220 */ /* 0x080fe20000410000 */
[C---:B------:R-:W-:Y:S01]  /*82b0*/  IMAD.U32 R7, R5.reuse, 0x10000, RZ ;  /* 0x0001000005077824 */ /* 0x040fe200078e00ff */
        /* <DEDUP_REMOVED lines=9> */
[-C--:B------:R-:W-:Y:S01]  /*8350*/  FMUL.FTZ R26, R4, R27.reuse ;  /* 0x0000001b041a7220 */ /* 0x080fe20000410000 */
[C---:B------:R-:W-:Y:S01]  /*8360*/  FMUL.FTZ R28, R5.reuse, R38 ;  /* 0x00000026051c7220 */ /* 0x040fe20000410000 */
[-C--:B------:R-:W-:Y:S01]  /*8370*/  FMUL.FTZ R39, R5, R34.reuse ;  /* 0x0000002205277220 */ /* 0x080fe20000410000 */
        /* <DEDUP_REMOVED lines=9> */
.L_x_4599:
[----:B------:R-:W-:Y:S05]  /*8410*/  BSYNC B2 ;  /* 0x0000000000027941 */ /* 0x000fea0003800000 */
.L_x_4598:
[----:B------:R-:W-:Y:S05]  /*8420*/  @P1 BRA `(.L_x_4597) ;  /* 0x0000000000b81947 */ /* 0x000fea0003800000 */
[----:B-1----:R-:W1:Y:S01]  /*8430*/  LDS.128 R4, [R0] ;  /* 0x0000000000047984 */ /* 0x002e620000000c00 */
[----:B------:R-:W-:Y:S02]  /*8440*/  SHF.R.U32.HI R34, RZ, 0x10, R25 ;  /* 0x00000010ff227819 */ /* 0x000fe40000011619 */
[----:B------:R-:W-:Y:S02]  /*8450*/  SHF.R.U32.HI R27, RZ, 0x10, R21 ;  /* 0x00000010ff1b7819 */ /* 0x000fe40000011615 */
[----:B------:R-:W-:Y:S02]  /*8460*/  PRMT R34, R42, 0x5432, R34 ;  /* 0x000054322a227816 */ /* 0x000fe40000000022 */
[----:B------:R-:W-:Y:S02]  /*8470*/  PRMT R27, R44, 0x5410, R27 ;  /* 0x000054102c1b7816 */ /* 0x000fe4000000001b */
[----:B------:R-:W-:Y:S01]  /*8480*/  SHF.R.U64 R26, R20, 0x10, R21 ;  /* 0x00000010141a7819 */ /* 0x000fe20000001215 */
[----:B------:R-:W-:Y:S01]  /*8490*/  IMAD.U32 R36, R34, 0x10000, RZ ;  /* 0x0001000022247824 */ /* 0x000fe200078e00ff */
[----:B------:R-:W-:-:S02]  /*84a0*/  SHF.L.U32 R28, R27, 0x10, RZ ;  /* 0x000000101b1c7819 */ /* 0x000fc400000006ff */
[----:B------:R-:W-:Y:S02]  /*84b0*/  SHF.R.U64 R29, R24, 0x10, R25 ;  /* 0x00000010181d7819 */ /* 0x000fe40000001219 */
[----:B------:R-:W-:Y:S02]  /*84c0*/  PRMT R26, R44, 0x5432, R26 ;  /* 0x000054322c1a7816 */ /* 0x000fe4000000001a */
[----:B------:R-:W-:Y:S02]  /*84d0*/  LOP3.LUT R34, R34, 0xffff0000, RZ, 0xc0, !PT ;  /* 0xffff000022227812 */ /* 0x000fe400078ec0ff */
[----:B------:R-:W-:Y:S02]  /*84e0*/  LOP3.LUT R27, R27, 0xffff0000, RZ, 0xc0, !PT ;  /* 0xffff00001b1b7812 */ /* 0x000fe400078ec0ff */
[----:B------:R-:W-:Y:S02]  /*84f0*/  PRMT R29, R42, 0x5410, R29 ;  /* 0x000054102a1d7816 */ /* 0x000fe4000000001d */
[C---:B-1----:R-:W-:Y:S01]  /*8500*/  LOP3.LUT R21, R6.reuse, 0xffff0000, RZ, 0xc0, !PT ;  /* 0xffff000006157812 */ /* 0x042fe200078ec0ff */
[----:B------:R-:W-:Y:S01]  /*8510*/  IMAD.U32 R20, R6, 0x10000, RZ ;  /* 0x0001000006147824 */ /* 0x000fe200078e00ff */
[C---:B------:R-:W-:Y:S01]  /*8520*/  LOP3.LUT R25, R7.reuse, 0xffff0000, RZ, 0xc0, !PT ;  /* 0xffff000007197812 */ /* 0x040fe200078ec0ff */
[----:B------:R-:W-:-:S02]  /*8530*/  IMAD.U32 R24, R7, 0x10000, RZ ;  /* 0x0001000007187824 */ /* 0x000fc400078e00ff */
[C---:B0-----:R-:W-:Y:S01]  /*8540*/  FMUL.FTZ R37, R21.reuse, R36 ;  /* 0x0000002415257220 */ /* 0x041fe20000410000 */
[----:B------:R-:W-:Y:S01]  /*8550*/  FMUL.FTZ R21, R21, R28 ;  /* 0x0000001c15157220 */ /* 0x000fe20000410000 */
[C---:B------:R-:W-:Y:S01]  /*8560*/  IMAD.U32 R6, R4.reuse, 0x10000, RZ ;  /* 0x0001000004067824 */ /* 0x040fe200078e00ff */
[----:B------:R-:W-:Y:S01]  /*8570*/  LOP3.LUT R4, R4, 0xffff0000, RZ, 0xc0, !PT ;  /* 0xffff000004047812 */ /* 0x000fe200078ec0ff */
[C---:B------:R-:W-:Y:S02]  /*8580*/  IMAD.U32 R7, R5.reuse, 0x10000, RZ ;  /* 0x0001000005077824 */ /* 0x040fe400078e00ff */
[C---:B------:R-:W-:Y:S01]  /*8590*/  FFMA.FTZ R36, R20.reuse, R36, R21 ;  /* 0x0000002414247223 */ /* 0x040fe20000010015 */
[----:B------:R-:W-:Y:S01]  /*85a0*/  FFMA.FTZ R37, R20, R28, -R37 ;  /* 0x0000001c14257223 */ /* 0x000fe20000010825 */
[C---:B------:R-:W-:Y:S01]  /*85b0*/  IMAD.U32 R21, R26.reuse, 0x10000, RZ ;  /* 0x000100001a157824 */ /* 0x040fe200078e00ff */
[----:B------:R-:W-:Y:S01]  /*85c0*/  LOP3.LUT R5, R5, 0xffff0000, RZ, 0xc0, !PT ;  /* 0xffff000005057812 */ /* 0x000fe200078ec0ff */
[CC--:B------:R-:W-:Y:S01]  /*85d0*/  FMUL.FTZ R39, R25.reuse, R34.reuse ;  /* 0x0000002219277220 */ /* 0x0c0fe20000410000 */
[-C--:B------:R-:W-:Y:S01]  /*85e0*/  FMUL.FTZ R41, R25, R27.reuse ;  /* 0x0000001b19297220 */ /* 0x080fe20000410000 */
[C---:B------:R-:W-:Y:S01]  /*85f0*/  LOP3.LUT R20, R29.reuse, 0xffff0000, RZ, 0xc0, !PT ;  /* 0xffff00001d147812 */ /* 0x040fe200078ec0ff */
[----:B------:R-:W-:Y:S01]  /*8600*/  IMAD.U32 R25, R29, 0x10000, RZ ;  /* 0x000100001d197824 */ /* 0x000fe200078e00ff */
[----:B------:R-:W-:Y:S01]  /*8610*/  LOP3.LUT R26, R26, 0xffff0000, RZ, 0xc0, !PT ;  /* 0xffff00001a1a7812 */ /* 0x000fe200078ec0ff */
[C---:B------:R-:W-:Y:S01]  /*8620*/  FFMA.FTZ R39, R24.reuse, R27, -R39 ;  /* 0x0000001b18277223 */ /* 0x040fe20000010827 */
        /* <DEDUP_REMOVED lines=14> */
.L_x_4597:
[----:B------:R-:W-:Y:S05]  /*8710*/  BSYNC B1 ;  /* 0x0000000000017941 */ /* 0x000fea0003800000 */
.L_x_4596:
        /* <DEDUP_REMOVED lines=54> */
.L_x_4602:
[----:B------:R-:W-:Y:S05]  /*8a80*/  BSYNC B1 ;  /* 0x0000000000017941 */ /* 0x000fea0003800000 */
.L_x_4601:
        /* <DEDUP_REMOVED lines=48> */
.L_x_4587:
[----:B------:R-:W0:Y:S01]  /*8d90*/  S2R R0, SR_TID.X ;  /* 0x0000000000007919 */ /* 0x000e220000002100 */
[----:B------:R-:W1:Y:S01]  /*8da0*/  LDC R35, c[0x0][0x448] ;  /* 0x00011200ff237b82 */ /* 0x000e620000000800 */
[----:B------:R-:W-:Y:S01]  /*8db0*/  ULDC.64 UR4, c[0x0][0x3f8] ;  /* 0x0000fe0000047ab9 */ /* 0x000fe20000000a00 */
[----:B------:R-:W-:Y:S01]  /*8dc0*/  ULDC.64 UR6, c[0x0][0x408] ;  /* 0x0001020000067ab9 */ /* 0x000fe20000000a00 */
[----:B------:R-:W-:Y:S02]  /*8dd0*/  IMAD.MOV.U32 R4, RZ, RZ, R26 ;  /* 0x000000ffff047224 */ /* 0x000fe400078e001a */
        /* <DEDUP_REMOVED lines=72> */
[----:B------:R-:W-:Y:S02]  /*9260*/  IMAD.MOV.U32 R7, RZ, RZ, R29 ;  /* 0x000000ffff077224 */ /* 0x000fe400078e001d */
[----:B------:R-:W-:Y:S01]  /*9270*/  IMAD.MOV.U32 R9, RZ, RZ, R33 ;  /* 0x000000ffff097224 */ /* 0x000fe200078e0021 */
[----:B------:R-:W-:Y:S01]  /*9280*/  PRMT R41, R41, 0x5410, R5 ;  /* 0x0000541029297816 */ /* 0x000fe20000000005 */
[----:B------:R-:W-:Y:S01]  /*9290*/  IMAD.MOV.U32 R6, RZ, RZ, R28 ;  /* 0x000000ffff067224 */ /* 0x000fe200078e001c */
[----:B------:R-:W-:Y:S02]  /*92a0*/  PRMT R39, R7, 0x5410, R4 ;  /* 0x0000541007277816 */ /* 0x000fe40000000004 */
[----:B------:R-:W-:Y:S02]  /*92b0*/  CS2R R4, SRZ ;  /* 0x0000000000047805 */ /* 0x000fe4000001ff00 */
[----:B------:R-:W-:Y:S02]  /*92c0*/  PRMT R36, R9, 0x7610, R36 ;  /* 0x0000761009247816 */ /* 0x000fe40000000024 */
[----:B012-4-:R-:W-:-:S07]  /*92d0*/  PRMT R43, R43, 0x5410, R6 ;  /* 0x000054102b2b7816 */ /* 0x017fce0000000006 */
.L_x_4832:
        /* <DEDUP_REMOVED lines=24> */
.L_x_4605:
[----:B------:R-:W-:Y:S05]  /*9460*/  BSYNC B1 ;  /* 0x0000000000017941 */ /* 0x000fea0003800000 */
.L_x_4604:
        /* <DEDUP_REMOVED lines=20> */
.L_x_4833:
[----:B------:R-:W-:Y:S05]  /*95b0*/  BSYNC B1 ;  /* 0x0000000000017941 */ /* 0x000fea0003800000 */
.L_x_4606:
[----:B------:R-:W-:Y:S04]  /*95c0*/  BSSY B1, `(.L_x_4608) ;  /* 0x000006a000017945 */ /* 0x000fe80003800000 */
[----:B------:R-:W-:Y:S05]  /*95d0*/  @P2 BRA `(.L_x_4609) ;  /* 0x0000000400a02947 */ /* 0x000fea0003800000 */
[----:B------:R-:W-:Y:S01]  /*95e0*/  IMAD.SHL.U32 R12, R195, 0x40, RZ ;  /* 0x00000040c30c7824 */ /* 0x000fe200078e00ff */
[----:B------:R-:W-:Y:S01]  /*95f0*/  SHF.R.U64 R35, R30, 0x10, R31 ;  /* 0x000000101e237819 */ /* 0x000fe2000000121f */
[----:B0-----:R-:W-:Y:S01]  /*9600*/  IMAD.IADD R13, R16, 0x1, R37 ;  /* 0x00000001100d7824 */ /* 0x001fe200078e0225 */
[--C-:B------:R-:W-:Y:S02]  /*9610*/  SHF.R.U64 R40, R20, 0x10, R21.reuse ;  /* 0x0000001014287819 */ /* 0x100fe40000001215 */
[----:B------:R-:W-:Y:S02]  /*9620*/  LOP3.LUT R14, R12, 0x1c0, RZ, 0xc0, !PT ;  /* 0x000001c00c0e7812 */ /* 0x000fe400078ec0ff */
[----:B------:R-:W-:Y:S02]  /*9630*/  SHF.R.U32.HI R42, RZ, 0x10, R21 ;  /* 0x00000010ff2a7819 */ /* 0x000fe40000011615 */
[----:B------:R-:W-:Y:S02]  /*9640*/  LOP3.LUT R12, R14, 0x38, R16, 0xf8, !PT ;  /* 0x000000380e0c7812 */ /* 0x000fe400078ef810 */
[----:B------:R-:W-:-:S02]  /*9650*/  SHF.R.U32.HI R15, RZ, 0x3, R14 ;  /* 0x00000003ff0f7819 */ /* 0x000fc4000001160e */
[----:B------:R-:W-:Y:S02]  /*9660*/  LOP3.LUT R14, R14, 0x38, R13, 0xf8, !PT ;  /* 0x000000380e0e7812 */ /* 0x000fe400078ef80d */
[-C--:B------:R-:W-:Y:S02]  /*9670*/  LOP3.LUT R12, R12, R15.reuse, RZ, 0x3c, !PT ;  /* 0x0000000f0c0c7212 */ /* 0x080fe400078e3cff */
[----:B------:R-:W-:Y:S02]  /*9680*/  LOP3.LUT R14, R14, R15, RZ, 0x3c, !PT ;  /* 0x0000000f0e0e7212 */ /* 0x000fe400078e3cff */
[----:B------:R-:W-:Y:S01]  /*9690*/  SHF.R.U32.HI R45, RZ, 0x10, R29 ;  /* 0x00000010ff2d7819 */ /* 0x000fe2000001161d */
[----:B------:R-:W-:Y:S01]  /*96a0*/  IMAD R13, R227, 0x200, R12 ;  /* 0x00000200e30d7824 */ /* 0x000fe200078e020c */
[----:B------:R-:W-:Y:S01]  /*96b0*/  PRMT R35, R41, 0x5410, R35 ;  /* 0x0000541029237816 */ /* 0x000fe20000000023 */
[----:B------:R-:W-:Y:S01]  /*96c0*/  IMAD R25, R227, 0x200, R14 ;  /* 0x00000200e3197824 */ /* 0x000fe200078e020e */
[----:B------:R-:W-:Y:S01]  /*96d0*/  PRMT R40, R39, 0x5432, R40 ;  /* 0x0000543227287816 */ /* 0x000fe20000000028 */
[----:B------:R-:W-:Y:S01]  /*96e0*/  IMAD R50, R13, 0x2, R2 ;  /* 0x000000020d327824 */ /* 0x000fe200078e0202 */
[----:B------:R-:W-:Y:S01]  /*96f0*/  PRMT R42, R41, 0x5432, R42 ;  /* 0x00005432292a7816 */ /* 0x000fe2000000002a */
[----:B------:R-:W-:Y:S01]  /*9700*/  IMAD R51, R25, 0x2, R2 ;  /* 0x0000000219337824 */ /* 0x000fe200078e0202 */
[----:B------:R-:W-:Y:S01]  /*9710*/  PRMT R45, R39, 0x5410, R45 ;  /* 0x00005410272d7816 */ /* 0x000fe2000000002d */
[----:B------:R-:W-:Y:S01]  /*9720*/  IMAD.U32 R41, R40, 0x10000, RZ ;  /* 0x0001000028297824 */ /* 0x000fe200078e00ff */
[----:B------:R-:W0:Y:S01]  /*9730*/  LDS.128 R12, [R50+0x20400] ;  /* 0x02040000320c7984 */ /* 0x000e220000000c00 */
[----:B------:R-:W-:Y:S01]  /*9740*/  IMAD.U32 R39, R35, 0x10000, RZ ;  /* 0x0001000023277824 */ /* 0x000fe200078e00ff */
[----:B------:R-:W-:-:S02]  /*9750*/  SHF.R.U32.HI R38, RZ, 0x10, R31 ;  /* 0x00000010ff267819 */ /* 0x000fc4000001161f */
[----:B------:R-:W1:Y:S01]  /*9760*/  LDS.128 R24, [R51+0x20400] ;  /* 0x0204000033187984 */ /* 0x000e620000000c00 */
[----:B------:R-:W-:Y:S02]  /*9770*/  SHF.R.U64 R31, R32, 0x10, R33 ;  /* 0x00000010201f7819 */ /* 0x000fe40000001221 */
[----:B------:R-:W-:Y:S02]  /*9780*/  SHF.R.U64 R44, R28, 0x10, R29 ;  /* 0x000000101c2c7819 */ /* 0x000fe4000000121d */
[C---:B------:R-:W-:Y:S02]  /*9790*/  PRMT R38, R34.reuse, 0x5432, R38 ;  /* 0x0000543222267816 */ /* 0x040fe40000000026 */
[----:B------:R-:W-:Y:S02]  /*97a0*/  PRMT R34, R34, 0x5410, R31 ;  /* 0x0000541022227816 */ /* 0x000fe4000000001f */
[----:B------:R-:W-:Y:S02]  /*97b0*/  PRMT R44, R43, 0x5432, R44 ;  /* 0x000054322b2c7816 */ /* 0x000fe4000000002c */
[----:B------:R-:W-:-:S02]  /*97c0*/  LOP3.LUT R43, R40, 0xffff0000, RZ, 0xc0, !PT ;  /* 0xffff0000282b7812 */ /* 0x000fc400078ec0ff */
[----:B------:R-:W-:Y:S02]  /*97d0*/  LOP3.LUT R35, R35, 0xffff0000, RZ, 0xc0, !PT ;  /* 0xffff000023237812 */ /* 0x000fe400078ec0ff */
[----:B------:R-:W-:-:S04]  /*97e0*/  SHF.R.U32.HI R33, RZ, 0x10, R33 ;  /* 0x00000010ff217819 */ /* 0x000fc80000011621 */
[----:B------:R-:W-:Y:S01]  /*97f0*/  PRMT R36, R36, 0x5410, R33 ;  /* 0x0000541024247816 */ /* 0x000fe20000000021 */
[C---:B0-----:R-:W-:Y:S01]  /*9800*/  IMAD.U32 R20, R12.reuse, 0x10000, RZ ;  /* 0x000100000c147824 */ /* 0x041fe200078e00ff */
[----:B------:R-:W-:Y:S01]  /*9810*/  LOP3.LUT R12, R12, 0xffff0000, RZ, 0xc0, !PT ;  /* 0xffff00000c0c7812 */ /* 0x000fe200078ec0ff */
[C---:B------:R-:W-:Y:S01]  /*9820*/  IMAD.U32 R21, R13.reuse, 0x10000, RZ ;  /* 0x000100000d157824 */ /* 0x040fe200078e00ff */
[----:B------:R-:W-:Y:S01]  /*9830*/  LOP3.LUT R13, R13, 0xffff0000, RZ, 0xc0, !PT ;  /* 0xffff00000d0d7812 */ /* 0x000fe200078ec0ff */
[C---:B-1----:R-:W-:Y:S01]  /*9840*/  IMAD.U32 R30, R24.reuse, 0x10000, RZ ;  /* 0x00010000181e7824 */ /* 0x042fe200078e00ff */
[----:B------:R-:W-:Y:S01]  /*9850*/  LOP3.LUT R24, R24, 0xffff0000, RZ, 0xc0, !PT ;  /* 0xffff000018187812 */ /* 0x000fe200078ec0ff */
[C---:B------:R-:W-:Y:S01]  /*9860*/  IMAD.U32 R31, R25.reuse, 0x10000, RZ ;  /* 0x00010000191f7824 */ /* 0x040fe200078e00ff */
[----:B------:R-:W-:Y:S01]  /*9870*/  LOP3.LUT R25, R25, 0xffff0000, RZ, 0xc0, !PT ;  /* 0xffff000019197812 */ /* 0x000fe200078ec0ff */
[C---:B------:R-:W-:Y:S01]  /*9880*/  FMUL.FTZ R47, R30.reuse, R41 ;  /* 0x000000291e2f7220 */ /* 0x040fe20000410000 */
[-C--:B------:R-:W-:Y:S01]  /*9890*/  FMUL.FTZ R49, R30, R39.reuse ;  /* 0x000000271e317220 */ /* 0x080fe20000410000 */
[C---:B------:R-:W-:Y:S01]  /*98a0*/  IMAD.U32 R30, R42.reuse, 0x10000, RZ ;  /* 0x000100002a1e7824 */ /* 0x040fe200078e00ff */
[----:B------:R-:W-:Y:S01]  /*98b0*/  LOP3.LUT R42, R42, 0xffff0000, RZ, 0xc0, !PT ;  /* 0xffff00002a2a7812 */ /* 0x000fe200078ec0ff */
[C---:B------:R-:W-:Y:S01]  /*98c0*/  FFMA.FTZ R47, R20.reuse, R39, -R47 ;  /* 0x00000027142f7223 */ /* 0x040fe2000001082f */
[----:B------:R-:W-:Y:S01]  /*98d0*/  FFMA.FTZ R49, R20, R41, R49 ;  /* 0x0000002914317223 */ /* 0x000fe20000010031 */
[----:B------:R-:W-:Y:S01]  /*98e0*/  SHF.L.U32 R20, R38, 0x10, RZ ;  /* 0x0000001026147819 */ /* 0x000fe200000006ff */
[C---:B------:R-:W-:Y:S01]  /*98f0*/  FMUL.FTZ R46, R31.reuse, R30 ;  /* 0x0000001e1f2e7220 */ /* 0x040fe20000410000 */
[C---:B------:R-:W-:Y:S01]  /*9900*/  FMUL.FTZ R39, R24.reuse, R43 ;  /* 0x0000002b18277220 */ /* 0x040fe20000410000 */
[----:B------:R-:W-:Y:S01]  /*9910*/  FMUL.FTZ R41, R24, R35 ;  /* 0x0000002318297220 */ /* 0x000fe20000410000 */
[----:B------:R-:W-:Y:S01]  /*9920*/  LOP3.LUT R38, R38, 0xffff0000, RZ, 0xc0, !PT ;  /* 0xffff000026267812 */ /* 0x000fe200078ec0ff */
[----:B------:R-:W-:Y:S01]  /*9930*/  FMUL.FTZ R31, R31, R20 ;  /* 0x000000141f1f7220 */ /* 0x000fe20000410000 */
[----:B------:R-:W-:-:S02]  /*9940*/  IMAD.U32 R32, R26, 0x10000, RZ ;  /* 0x000100001a207824 */ /* 0x000fc400078e00ff */
[C---:B------:R-:W-:Y:S01]  /*9950*/  FFMA.FTZ R24, R12.reuse, R35, -R39 ;  /* 0x000000230c187223 */ /* 0x040fe20000010827 */
[----:B------:R-:W-:Y:S01]  /*9960*/  FFMA.FTZ R40, R12, R43, R41 ;  /* 0x0000002b0c287223 */ /* 0x000fe20000010029 */
[C---:B------:R-:W-:Y:S01]  /*9970*/  FFMA.FTZ R30, R21.reuse, R30, R31 ;  /* 0x0000001e151e7223 */ /* 0x040fe2000001001f */
[----:B------:R-:W-:Y:S01]  /*9980*/  FFMA.FTZ R46, R21, R20, -R46 ;  /* 0x00000014152e7223 */ /* 0x000fe2000001082e */
[----:B------:R-:W-:Y:S02]  /*9990*/  IMAD.U32 R31, R44, 0x10000, RZ ;  /* 0x000100002c1f7824 */ /* 0x000fe400078e00ff */
[C---:B------:R-:W-:Y:S01]  /*99a0*/  FMUL.FTZ R12, R25.reuse, R42 ;  /* 0x0000002a190c7220 */ /* 0x040fe20000410000 */
[----:B------:R-:W-:Y:S02]  /*99b0*/  IMAD.U32 R21, R34, 0x10000, RZ ;  /* 0x0001000022157824 */ /* 0x000fe400078e00ff */
[----:B------:R-:W-:Y:S01]  /*99c0*/  FMUL.FTZ R48, R25, R38 ;  /* 0x0000002619307220 */ /* 0x000fe20000410000 */
[----:B------:R-:W-:-:S02]  /*99d0*/  IMAD.U32 R33, R27, 0x10000, RZ ;  /* 0x000100001b217824 */ /* 0x000fc400078e00ff */
[----:B------:R-:W-:Y:S01]  /*99e0*/  FMUL.FTZ R39, R32, R31 ;  /* 0x0000001f20277220 */ /* 0x000fe20000410000 */
[----:B------:R-:W-:Y:S02]  /*99f0*/  IMAD.U32 R20, R45, 0x10000, RZ ;  /* 0x000100002d147824 */ /* 0x000fe400078e00ff */
[----:B------:R-:W-:Y:S01]  /*9a00*/  FFMA.FTZ R25, R13, R38, -R12 ;  /* 0x000000260d197223 */ /* 0x000fe2000001080c */
[----:B------:R-:W-:Y:S02]  /*9a10*/  IMAD.U32 R28, R14, 0x10000, RZ ;  /* 0x000100000e1c7824 */ /* 0x000fe400078e00ff */
[----:B------:R-:W-:Y:S01]  /*9a20*/  FMUL.FTZ R32, R32, R21 ;  /* 0x0000001520207220 */ /* 0x000fe20000410000 */
[----:B------:R-:W-:Y:S02]  /*9a30*/  IMAD.U32 R29, R15, 0x10000, RZ ;  /* 0x000100000f1d7824 */ /* 0x000fe400078e00ff */
[----:B------:R-:W-:Y:S01]  /*9a40*/  FMUL.FTZ R38, R33, R20 ;  /* 0x0000001421267220 */ /* 0x000fe20000410000 */
[----:B------:R-:W-:-:S02]  /*9a50*/  IMAD.U32 R12, R36, 0x10000, RZ ;  /* 0x00010000240c7824 */ /* 0x000fc400078e00ff */
[C---:B------:R-:W-:Y:S01]  /*9a60*/  FFMA.FTZ R39, R28.reuse, R21, -R39 ;  /* 0x000000151c277223 */ /* 0x040fe20000010827 */
[----:B------:R-:W-:Y:S01]  /*9a70*/  FFMA.FTZ R32, R28, R31, R32 ;  /* 0x0000001f1c207223 */ /* 0x000fe20000010020 */
[----:B------:R-:W-:Y:S01]  /*9a80*/  LOP3.LUT R26, R26, 0xffff0000, RZ, 0xc0, !PT ;  /* 0xffff00001a1a7812 */ /* 0x000fe200078ec0ff */
[-C--:B------:R-:W-:Y:S01]  /*9a90*/  FMUL.FTZ R28, R33, R12.reuse ;  /* 0x0000000c211c7220 */ /* 0x080fe20000410000 */
[----:B------:R-:W-:Y:S01]  /*9aa0*/  FFMA.FTZ R38, R29, R12, -R38 ;  /* 0x0000000c1d267223 */ /* 0x000fe20000010826 */
[----:B------:R-:W-:Y:S01]  /*9ab0*/  LOP3.LUT R27, R27, 0xffff0000, RZ, 0xc0, !PT ;  /* 0xffff00001b1b7812 */ /* 0x000fe200078ec0ff */
[----:B------:R-:W-:Y:S01]  /*9ac0*/  FFMA.FTZ R35, R13, R42, R48 ;  /* 0x0000002a0d237223 */ /* 0x000fe20000010030 */
[----:B------:R-:W-:Y:S01]  /*9ad0*/  LOP3.LUT R21, R44, 0xffff0000, RZ, 0xc0, !PT ;  /* 0xffff00002c157812 */ /* 0x000fe200078ec0ff */
[----:B------:R-:W-:Y:S01]  /*9ae0*/  FFMA.FTZ R28, R29, R20, R28 ;  /* 0x000000141d1c7223 */ /* 0x000fe2000001001c */
        /* <DEDUP_REMOVED lines=23> */
.L_x_4609:
[----:B------:R-:W-:Y:S05]  /*9c60*/  BSYNC B1 ;  /* 0x0000000000017941 */ /* 0x000fea0003800000 */
.L_x_4608:
        /* <DEDUP_REMOVED lines=109> */
.L_x_4600:
[----:B------:R-:W-:Y:S05]  /*a340*/  BSYNC B0 ;  /* 0x0000000000007941 */ /* 0x000fea0003800000 */
.L_x_4586:
        /* <DEDUP_REMOVED lines=8> */
.L_x_4583:
[----:B------:R-:W-:-:S13]  /*a3d0*/  ISETP.NE.AND P0, PT, R189, 0x3, PT ;  /* 0x00000003bd00780c */ /* 0x000fda0003f05270 */
[----:B------:R-:W-:Y:S05]  /*a3e0*/  @!P0 BRA `(.L_x_4610) ;  /* 0x0000000000048947 */ /* 0x000fea0003800000 */
[----:B------:R-:W-:Y:S01]  /*a3f0*/  BPT.TRAP 0x1 ;  /* 0x000000040000795c */ /* 0x000fe20000300000 */
.L_x_4610:
[----:B------:R-:W-:Y:S01]  /*a400*/  IMAD R20, R18, 0x8, R2 ;  /* 0x0000000812147824 */ /* 0x000fe200078e0202 */
[----:B------:R-:W-:-:S04]  /*a410*/  SHF.L.U32 R21, R19, 0x1f, RZ ;  /* 0x0000001f13157819 */ /* 0x000fc800000006ff */
[----:B------:R4:W0:Y:S01]  /*a420*/  SYNCS.PHASECHK.TRANS64.TRYWAIT P1, [R20+URZ+0x28c30], R21 ;  /* 0x028c3015140075a7 */ /* 0x000822000802017f */
[----:B------:R-:W-:Y:S05]  /*a430*/  @!P0 BRA `(.L_x_4611) ;  /* 0x0000000000048947 */ /* 0x000fea0003800000 */
[----:B------:R-:W-:Y:S01]  /*a440*/  BPT.TRAP 0x1 ;  /* 0x000000040000795c */ /* 0x000fe20000300000 */
.L_x_4611:
[C---:B--2---:R-:W-:Y:S02]  /*a450*/  VIADD R0, R2.reuse, 0x22400 ;  /* 0x0002240002007836 */ /* 0x044fe40000000000 */
[----:B01-3--:R-:W-:-:S03]  /*a460*/  VIADD R3, R2, 0x20400 ;  /* 0x0002040002037836 */ /* 0x00bfc60000000000 */
        /* <DEDUP_REMOVED lines=8> */
.L_x_4612:
        /* <DEDUP_REMOVED lines=47> */
.L_x_4614:
[----:B------:R-:W1:Y:S01]  /*a7e0*/  LDC R0, c[0x0][0x448] ;  /* 0x00011200ff007b82 */ /* 0x000e620000000800 */
[----:B------:R-:W-:Y:S01]  /*a7f0*/  LOP3.LUT R22, R22, 0xffffffef, RZ, 0xc0, !PT ;  /* 0xffffffef16167812 */ /* 0x000fe200078ec0ff */
[----:B------:R-:W-:Y:S01]  /*a800*/  ULDC UR4, c[0x0][0x988] ;  /* 0x0002620000047ab9 */ /* 0x000fe20000000800 */
[----:B-1----:R-:W-:Y:S01]  /*a810*/  ISETP.NE.AND P1, PT, R0, 0x1, PT ;  /* 0x000000010000780c */ /* 0x002fe20003f25270 */
[----:B------:R-:W-:-:S12]  /*a820*/  IMAD.IADD R0, R228, 0x1, R202 ;  /* 0x00000001e4007824 */ /* 0x000fd800078e02ca */
[----:B------:R-:W1:Y:S01]  /*a830*/  @P1 LDC R3, c[0x0][0x44c] ;  /* 0x00011300ff031b82 */ /* 0x000e620000000800 */
[----:B------:R-:W-:-:S07]  /*a840*/  @P1 LOP3.LUT R22, R22, 0x10, RZ, 0xfc, !PT ;  /* 0x0000001016161812 */ /* 0x000fce00078efcff */
[----:B------:R-:W2:Y:S01]  /*a850*/  @P1 LDC R12, c[0x0][0x450] ;  /* 0x00011400ff0c1b82 */ /* 0x000ea20000000800 */
[----:B-1----:R-:W-:-:S05]  /*a860*/  @P1 IMAD.HI.U32 R3, R0, R3, RZ ;  /* 0x0000000300031227 */ /* 0x002fca00078e00ff */
[----:B--2---:R-:W-:Y:S01]  /*a870*/  @P1 SHF.R.U32.HI R0, RZ, R12, R3 ;  /* 0x0000000cff001219 */ /* 0x004fe20000011603 */
[----:B------:R-:W-:-:S04]  /*a880*/  IMAD.MOV.U32 R3, RZ, RZ, -0x40 ;  /* 0xffffffc0ff037424 */ /* 0x000fc800078e00ff */
[----:B------:R-:W1:Y:S01]  /*a890*/  SHFL.IDX PT, R13, R0, 0x1, 0x1c1f ;  /* 0x003c1f00000d7f89 */ /* 0x000e6200000e0000 */
[----:B------:R-:W-:-:S03]  /*a8a0*/  IMAD R12, R214, R3, 0x40 ;  /* 0x00000040d60c7424 */ /* 0x000fc600078e0203 */
[----:B------:R-:W2:Y:S02]  /*a8b0*/  SHFL.IDX PT, R0, R0, RZ, 0x1c1f ;  /* 0x001c1fff00007589 */ /* 0x000ea400000e0000 */
[----:B------:R-:W-:Y:S02]  /*a8c0*/  IADD3 R3, R185, 0x1, R12 ;  /* 0x00000001b9037810 */ /* 0x000fe40007ffe00c */
[----:B------:R-:W-:Y:S02]  /*a8d0*/  IADD3 R12, -R196, R12, R185 ;  /* 0x0000000cc40c7210 */ /* 0x000fe40007ffe1b9 */
[----:B------:R-:W-:-:S04]  /*a8e0*/  IADD3 R3, -R184, R3, -R196 ;  /* 0x00000003b8037210 */ /* 0x000fc80007ffe9c4 */
[----:B-1----:R-:W-:-:S04]  /*a8f0*/  VIADDMNMX R13, R13, R3, R12, PT ;  /* 0x000000030d0d7246 */ /* 0x002fc8000380010c */
        /* <DEDUP_REMOVED lines=46> */
[----:B--2---:R-:W-:Y:S02]  /*abe0*/  VIADDMNMX R3, R0, R3, R12, PT ;  /* 0x0000000300037246 */ /* 0x004fe4000380010c */
[----:B------:R-:W-:-:S02]  /*abf0*/  FMNMX.FTZ R26, R55, R26, !PT ;  /* 0x0000001a371a7209 */ /* 0x000fc40007810000 */
[C---:B------:R-:W-:Y:S02]  /*ac00*/  ISETP.GT.AND P1, PT, R3.reuse, RZ, PT ;  /* 0x000000ff0300720c */ /* 0x040fe40003f24270 */
[C---:B------:R-:W-:Y:S01]  /*ac10*/  ISETP.GT.AND P2, PT, R3.reuse, 0x1, PT ;  /* 0x000000010300780c */ /* 0x040fe20003f44270 */
[----:B------:R-:W1:Y:S01]  /*ac20*/  SHFL.BFLY PT, R13, R26, 0x2, 0x1f ;  /* 0x0c401f001a0d7f89 */ /* 0x000e6200000e0000 */
        /* <DEDUP_REMOVED lines=15> */
[----:B------:R-:W1:Y:S01]  /*ad20*/  SHFL.BFLY PT, R12, R13, 0x1, 0x1f ;  /* 0x0c201f000d0c7f89 */ /* 0x000e6200000e0000 */
        /* <DEDUP_REMOVED lines=19> */
[----:B-1----:R-:W-:Y:S01]  /*ae60*/  FMNMX.FTZ R13, R13, R12, !PT ;  /* 0x0000000c0d0d7209 */ /* 0x002fe20007810000 */
[----:B------:R-:W-:Y:S01]  /*ae70*/  IMAD.U32 R12, RZ, RZ, UR4 ;  /* 0x00000004ff0c7e24 */ /* 0x000fe2000f8e00ff */
[----:B------:R-:W-:Y:S02]  /*ae80*/  ISETP.GT.AND P2, PT, R3, 0x31, PT ;  /* 0x000000310300780c */ /* 0x000fe40003f44270 */
[----:B------:R-:W-:Y:S01]  /*ae90*/  FSEL R51, R48, -INF , P1 ;  /* 0xff80000030337808 */ /* 0x000fe20000800000 */
[----:B------:R-:W-:Y:S01]  /*aea0*/  FMUL.FTZ R24, R13, R12 ;  /* 0x0000000c0d187220 */ /* 0x000fe20000410000 */
[----:B------:R-:W-:Y:S02]  /*aeb0*/  FMNMX.FTZ R0, R45, R0, !PT ;  /* 0x000000002d007209 */ /* 0x000fe40007810000 */
[----:B------:R-:W-:Y:S02]  /*aec0*/  ISETP.GT.AND P1, PT, R3, 0x38, PT ;  /* 0x000000380300780c */ /* 0x000fe40003f24270 */
[----:B------:R-:W-:-:S02]  /*aed0*/  FSEL R49, R49, -INF , P2 ;  /* 0xff80000031317808 */ /* 0x000fc40001000000 */
[----:B------:R-:W-:Y:S02]  /*aee0*/  FMNMX.FTZ R0, R51, R0, !PT ;  /* 0x0000000033007209 */ /* 0x000fe40007810000 */
[----:B------:R-:W-:Y:S02]  /*aef0*/  FSETP.NEU.FTZ.AND P4, PT, R13, -INF , PT ;  /* 0xff8000000d00780b */ /* 0x000fe40003f9d000 */
[----:B------:R-:W-:Y:S02]  /*af00*/  ISETP.GT.AND P2, PT, R3, 0x39, PT ;  /* 0x000000390300780c */ /* 0x000fe40003f44270 */
[----:B------:R-:W-:Y:S02]  /*af10*/  FSEL R3, R52, -INF , P1 ;  /* 0xff80000034037808 */ /* 0x000fe40000800000 */
[----:B------:R-:W-:Y:S02]  /*af20*/  FMNMX.FTZ R0, R49, R0, !PT ;  /* 0x0000000031007209 */ /* 0x000fe40007810000 */
[----:B------:R-:W-:-:S02]  /*af30*/  FSEL R24, R24, RZ, P4 ;  /* 0x000000ff18187208 */ /* 0x000fc40002000000 */
[----:B------:R-:W-:Y:S02]  /*af40*/  FSEL R53, R53, -INF , P2 ;  /* 0xff80000035357808 */ /* 0x000fe40001000000 */
        /* <DEDUP_REMOVED lines=9> */
[-CC-:B------:R-:W-:Y:S01]  /*afe0*/  FFMA.FTZ R67, R67, R12.reuse, -R24.reuse ;  /* 0x0000000c43437223 */ /* 0x180fe20000010818 */
[-CC-:B------:R-:W-:Y:S01]  /*aff0*/  FFMA.FTZ R69, R69, R12.reuse, -R24.reuse ;  /* 0x0000000c45457223 */ /* 0x180fe20000010818 */
[-CC-:B------:R-:W-:Y:S01]  /*b000*/  FFMA.FTZ R71, R71, R12.reuse, -R24.reuse ;  /* 0x0000000c47477223 */ /* 0x180fe20000010818 */
[-CC-:B------:R-:W-:Y:S01]  /*b010*/  FFMA.FTZ R73, R73, R12.reuse, -R24.reuse ;  /* 0x0000000c49497223 */ /* 0x180fe20000010818 */
[----:B------:R2:W-:Y:S01]  /*b020*/  MUFU.EX2 R28, R14 ;  /* 0x0000000e001c7308 */ /* 0x0005e20000000800 */
[----:B-1----:R-:W1:Y:S01]  /*b030*/  SHFL.BFLY PT, R57, R0, 0x2, 0x1f ;  /* 0x0c401f0000397f89 */ /* 0x002e6200000e0000 */
[-CC-:B------:R-:W-:Y:S01]  /*b040*/  FFMA.FTZ R75, R75, R12.reuse, -R24.reuse ;  /* 0x0000000c4b4b7223 */ /* 0x180fe20000010818 */
[-CC-:B------:R-:W-:Y:S01]  /*b050*/  FFMA.FTZ R77, R77, R12.reuse, -R24.reuse ;  /* 0x0000000c4d4d7223 */ /* 0x180fe20000010818 */
[-CC-:B------:R-:W-:Y:S01]  /*b060*/  FFMA.FTZ R79, R79, R12.reuse, -R24.reuse ;  /* 0x0000000c4f4f7223 */ /* 0x180fe20000010818 */
[-CC-:B------:R-:W-:Y:S01]  /*b070*/  FFMA.FTZ R81, R81, R12.reuse, -R24.reuse ;  /* 0x0000000c51517223 */ /* 0x180fe20000010818 */
[-CC-:B------:R-:W-:Y:S01]  /*b080*/  FFMA.FTZ R83, R83, R12.reuse, -R24.reuse ;  /* 0x0000000c53537223 */ /* 0x180fe20000010818 */
[----:B------:R-:W-:Y:S01]  /*b090*/  FFMA.FTZ R55, R55, R12, -R24 ;  /* 0x0000000c37377223 */ /* 0x000fe20000010818 */
[----:B------:R-:W-:Y:S08]  /*b0a0*/  MUFU.EX2 R59, R59 ;  /* 0x0000003b003b7308 */ /* 0x000ff00000000800 */
[----:B------:R-:W3:Y:S08]  /*b0b0*/  MUFU.EX2 R30, R61 ;  /* 0x0000003d001e7308 */ /* 0x000ef00000000800 */
[----:B------:R-:W-:Y:S01]  /*b0c0*/  MUFU.EX2 R63, R63 ;  /* 0x0000003f003f7308 */ /* 0x000fe20000000800 */
[----:B-1----:R-:W-:-:S05]  /*b0d0*/  FMNMX.FTZ R57, R0, R57, !PT ;  /* 0x0000003900397209 */ /* 0x002fca0007810000 */
[----:B--2---:R-:W1:Y:S02]  /*b0e0*/  SHFL.BFLY PT, R14, R57, 0x1, 0x1f ;  /* 0x0c201f00390e7f89 */ /* 0x004e6400000e0000 */
[----:B------:R-:W2:Y:S01]  /*b0f0*/  MUFU.EX2 R32, R65 ;  /* 0x0000004100207308 */ /* 0x000ea20000000800 */
[----:B---3--:R-:W-:-:S07]  /*b100*/  F2FP.BF16.F32.PACK_AB R167, R30, R59 ;  /* 0x0000003b1ea7723e */ /* 0x008fce00000010ff */
[----:B------:R-:W-:Y:S08]  /*b110*/  MUFU.EX2 R67, R67 ;  /* 0x0000004300437308 */ /* 0x000ff00000000800 */
[----:B------:R-:W3:Y:S01]  /*b120*/  MUFU.EX2 R34, R69 ;  /* 0x0000004500227308 */ /* 0x000ee20000000800 */
[----:B--2---:R-:W-:Y:S02]  /*b130*/  F2FP.BF16.F32.PACK_AB R161, R32, R63 ;  /* 0x0000003f20a1723e */ /* 0x004fe400000010ff */
[----:B-1----:R-:W-:-:S05]  /*b140*/  FMNMX.FTZ R14, R57, R14, !PT ;  /* 0x0000000e390e7209 */ /* 0x002fca0007810000 */
[----:B------:R-:W-:Y:S01]  /*b150*/  MUFU.EX2 R71, R71 ;  /* 0x0000004700477308 */ /* 0x000fe20000000800 */
[C---:B------:R-:W-:Y:S01]  /*b160*/  FSETP.NEU.FTZ.AND P1, PT, R14.reuse, -INF , PT ;  /* 0xff8000000e00780b */ /* 0x040fe20003f3d000 */
[----:B------:R-:W-:-:S05]  /*b170*/  FMUL.FTZ R0, R14, R12 ;  /* 0x0000000c0e007220 */ /* 0x000fca0000410000 */
[----:B------:R-:W-:Y:S01]  /*b180*/  FSEL R24, R0, RZ, P1 ;  /* 0x000000ff00187208 */ /* 0x000fe20000800000 */
[----:B------:R-:W-:Y:S01]  /*b190*/  FADD.FTZ R0, R165, R28 ;  /* 0x0000001ca5007221 */ /* 0x000fe20000010000 */
[----:B------:R-:W1:Y:S01]  /*b1a0*/  MUFU.EX2 R36, R73 ;  /* 0x0000004900247308 */ /* 0x000e620000000800 */
[----:B------:R-:W-:Y:S02]  /*b1b0*/  F2FP.BF16.F32.PACK_AB R165, R28, R165 ;  /* 0x000000a51ca5723e */ /* 0x000fe400000010ff */
[-CC-:B------:R-:W-:Y:S01]  /*b1c0*/  FFMA.FTZ R27, R27, R12.reuse, -R24.reuse ;  /* 0x0000000c1b1b7223 */ /* 0x180fe20000010818 */
[-CC-:B------:R-:W-:Y:S01]  /*b1d0*/  FFMA.FTZ R25, R25, R12.reuse, -R24.reuse ;  /* 0x0000000c19197223 */ /* 0x180fe20000010818 */
[-CC-:B------:R-:W-:Y:S01]  /*b1e0*/  FFMA.FTZ R31, R31, R12.reuse, -R24.reuse ;  /* 0x0000000c1f1f7223 */ /* 0x180fe20000010818 */
[-CC-:B------:R-:W-:Y:S01]  /*b1f0*/  FFMA.FTZ R29, R29, R12.reuse, -R24.reuse ;  /* 0x0000000c1d1d7223 */ /* 0x180fe20000010818 */
[-CC-:B------:R-:W-:Y:S01]  /*b200*/  FFMA.FTZ R35, R35, R12.reuse, -R24.reuse ;  /* 0x0000000c23237223 */ /* 0x180fe20000010818 */
[----:B------:R2:W-:Y:S01]  /*b210*/  MUFU.EX2 R164, R25 ;  /* 0x0000001900a47308 */ /* 0x0005e20000000800 */
[-CC-:B------:R-:W-:Y:S01]  /*b220*/  FFMA.FTZ R33, R33, R12.reuse, -R24.reuse ;  /* 0x0000000c21217223 */ /* 0x180fe20000010818 */
[-CC-:B------:R-:W-:Y:S01]  /*b230*/  FFMA.FTZ R39, R39, R12.reuse, -R24.reuse ;  /* 0x0000000c27277223 */ /* 0x180fe20000010818 */
[-CC-:B------:R-:W-:Y:S01]  /*b240*/  FFMA.FTZ R37, R37, R12.reuse, -R24.reuse ;  /* 0x0000000c25257223 */ /* 0x180fe20000010818 */
[-CC-:B------:R-:W-:Y:S01]  /*b250*/  FFMA.FTZ R43, R43, R12.reuse, -R24.reuse ;  /* 0x0000000c2b2b7223 */ /* 0x180fe20000010818 */
[-CC-:B------:R-:W-:Y:S01]  /*b260*/  FFMA.FTZ R41, R41, R12.reuse, -R24.reuse ;  /* 0x0000000c29297223 */ /* 0x180fe20000010818 */
[-CC-:B------:R-:W-:Y:S01]  /*b270*/  FFMA.FTZ R47, R47, R12.reuse, -R24.reuse ;  /* 0x0000000c2f2f7223 */ /* 0x180fe20000010818 */
[----:B------:R-:W-:Y:S01]  /*b280*/  FFMA.FTZ R45, R45, R12, -R24 ;  /* 0x0000000c2d2d7223 */ /* 0x000fe20000010818 */
[----:B------:R-:W5:Y:S01]  /*b290*/  MUFU.EX2 R27, R27 ;  /* 0x0000001b001b7308 */ /* 0x000f620000000800 */
[----:B--2---:R-:W-:Y:S01]  /*b2a0*/  FADD.FTZ R25, R59, R0 ;  /* 0x000000003b197221 */ /* 0x004fe20000010000 */
[----:B------:R-:W-:-:S02]  /*b2b0*/  VIADD R0, R20, 0x28c40 ;  /* 0x00028c4014007836 */ /* 0x000fc40000000000 */
[-CC-:B------:R-:W-:Y:S01]  /*b2c0*/  FFMA.FTZ R51, R51, R12.reuse, -R24.reuse ;  /* 0x0000000c33337223 */ /* 0x180fe20000010818 */
[-CC-:B------:R-:W-:Y:S01]  /*b2d0*/  FFMA.FTZ R49, R49, R12.reuse, -R24.reuse ;  /* 0x0000000c31317223 */ /* 0x180fe20000010818 */
[----:B------:R-:W-:Y:S01]  /*b2e0*/  FADD.FTZ R46, R30, R25 ;  /* 0x000000191e2e7221 */ /* 0x000fe20000010000 */
[-C--:B------:R-:W-:Y:S01]  /*b2f0*/  FFMA.FTZ R3, R3, R12.reuse, -R24 ;  /* 0x0000000c03037223 */ /* 0x080fe20000010818 */
[----:B------:R-:W-:Y:S01]  /*b300*/  PRMT R0, R191, 0x654, R0 ;  /* 0x00000654bf007816 */ /* 0x000fe20000000000 */
[----:B------:R-:W2:Y:S01]  /*b310*/  MUFU.EX2 R31, R31 ;  /* 0x0000001f001f7308 */ /* 0x000ea20000000800 */
[----:B------:R-:W-:Y:S01]  /*b320*/  FFMA.FTZ R24, R53, R12, -R24 ;  /* 0x0000000c35187223 */ /* 0x000fe20000010818 */
[----:B---3--:R-:W-:Y:S01]  /*b330*/  F2FP.BF16.F32.PACK_AB R163, R34, R67 ;  /* 0x0000004322a3723e */ /* 0x008fe200000010ff */
[----:B------:R3:W-:Y:S01]  /*b340*/  SYNCS.ARRIVE.TRANS64.RED.A1T0 RZ, [R0+URZ], RZ ;  /* 0x000000ff00ff79a7 */ /* 0x0007e2000810043f */
[----:B-1----:R-:W-:-:S04]  /*b350*/  F2FP.BF16.F32.PACK_AB R157, R36, R71 ;  /* 0x00000047249d723e */ /* 0x002fc800000010ff */
[----:B------:R1:W0:Y:S01]  /*b360*/  MUFU.EX2 R166, R29 ;  /* 0x0000001d00a67308 */ /* 0x0002220000000800 */
[----:B-----5:R-:W-:Y:S01]  /*b370*/  FADD.FTZ R44, R27, R164 ;  /* 0x000000a41b2c7221 */ /* 0x020fe20000010000 */
[----:B------:R-:W-:-:S06]  /*b380*/  F2FP.BF16.F32.PACK_AB R164, R164, R27 ;  /* 0x0000001ba4a4723e */ /* 0x000fcc00000010ff */
[----:B------:R-:W5:Y:S01]  /*b390*/  MUFU.EX2 R35, R35 ;  /* 0x0000002300237308 */ /* 0x000f620000000800 */
[----:B--2---:R-:W-:Y:S01]  /*b3a0*/  FADD.FTZ R25, R31, R44 ;  /* 0x0000002c1f197221 */ /* 0x004fe20000010000 */
[----:B-1----:R-:W-:-:S04]  /*b3b0*/  FADD.FTZ R29, R63, R46 ;  /* 0x0000002e3f1d7221 */ /* 0x002fc80000010000 */
[----:B------:R-:W-:Y:S02]  /*b3c0*/  FADD.FTZ R46, R32, R29 ;  /* 0x0000001d202e7221 */ /* 0x000fe40000010000 */
[----:B------:R-:W1:Y:S01]  /*b3d0*/  MUFU.EX2 R160, R33 ;  /* 0x0000002100a07308 */ /* 0x000e620000000800 */
[C---:B0-----:R-:W-:Y:S01]  /*b3e0*/  FADD.FTZ R44, R166.reuse, R25 ;  /* 0x00000019a62c7221 */ /* 0x041fe20000010000 */
[----:B------:R-:W-:Y:S01]  /*b3f0*/  FADD.FTZ R29, R67, R46 ;  /* 0x0000002e431d7221 */ /* 0x000fe20000010000 */
[----:B------:R-:W-:Y:S01]  /*b400*/  F2FP.BF16.F32.PACK_AB R166, R166, R31 ;  /* 0x0000001fa6a6723e */ /* 0x000fe200000010ff */
[----:B------:R-:W-:Y:S01]  /*b410*/  BAR.SYNC.DEFER_BLOCKING 0xf, 0x100 ;  /* 0x03c4000000007b1d */ /* 0x000fe20000010000 */
[----:B-----5:R-:W-:-:S05]  /*b420*/  FADD.FTZ R25, R35, R44 ;  /* 0x0000002c23197221 */ /* 0x020fca0000010000 */
[----:B------:R-:W0:Y:S01]  /*b430*/  MUFU.EX2 R39, R39 ;  /* 0x0000002700277308 */ /* 0x000e220000000800 */
[----:B------:R-:W-:-:S04]  /*b440*/  FADD.FTZ R44, R34, R29 ;  /* 0x0000001d222c7221 */ /* 0x000fc80000010000 */
[----:B------:R-:W-:Y:S01]  /*b450*/  FADD.FTZ R29, R71, R44 ;  /* 0x0000002c471d7221 */ /* 0x000fe20000010000 */
[----:B-1----:R-:W-:Y:S02]  /*b460*/  FADD.FTZ R28, R160, R25 ;  /* 0x00000019a01c7221 */ /* 0x002fe40000010000 */
[----:B------:R-:W1:Y:S01]  /*b470*/  MUFU.EX2 R162, R37 ;  /* 0x0000002500a27308 */ /* 0x000e620000000800 */
[----:B------:R-:W-:Y:S01]  /*b480*/  FADD.FTZ R30, R36, R29 ;  /* 0x0000001d241e7221 */ /* 0x000fe20000010000 */
[----:B------:R-:W-:-:S06]  /*b490*/  F2FP.BF16.F32.PACK_AB R160, R160, R35 ;  /* 0x00000023a0a0723e */ /* 0x000fcc00000010ff */
[----:B------:R-:W2:Y:S01]  /*b4a0*/  MUFU.EX2 R43, R43 ;  /* 0x0000002b002b7308 */ /* 0x000ea20000000800 */
[----:B0-----:R-:W-:Y:S01]  /*b4b0*/  FADD.FTZ R25, R39, R28 ;  /* 0x0000001c27197221 */ /* 0x001fe20000010000 */
[----:B------:R0:W-:Y:S06]  /*b4c0*/  STSM.16.M88.4 [R218+0x26800], R164 ;  /* 0x026800a4da007844 */ /* 0x0001ec0000000200 */
[----:B------:R-:W5:Y:S01]  /*b4d0*/  MUFU.EX2 R156, R41 ;  /* 0x00000029009c7308 */ /* 0x000f620000000800 */
[C---:B-1----:R-:W-:Y:S01]  /*b4e0*/  FADD.FTZ R28, R162.reuse, R25 ;  /* 0x00000019a21c7221 */ /* 0x042fe20000010000 */
[----:B------:R-:W-:-:S05]  /*b4f0*/  F2FP.BF16.F32.PACK_AB R162, R162, R39 ;  /* 0x00000027a2a2723e */ /* 0x000fca00000010ff */
[----:B------:R0:W-:Y:S01]  /*b500*/  STSM.16.M88.4 [R219], R160 ;  /* 0x000000a0db007844 */ /* 0x0001e20000000200 */
[----:B------:R-:W1:Y:S01]  /*b510*/  MUFU.EX2 R75, R75 ;  /* 0x0000004b004b7308 */ /* 0x000e620000000800 */
[----:B--2---:R-:W-:-:S07]  /*b520*/  FADD.FTZ R25, R43, R28 ;  /* 0x0000001c2b197221 */ /* 0x004fce0000010000 */
[----:B------:R-:W2:Y:S01]  /*b530*/  MUFU.EX2 R47, R47 ;  /* 0x0000002f002f7308 */ /* 0x000ea20000000800 */
[C---:B-----5:R-:W-:Y:S01]  /*b540*/  FADD.FTZ R28, R156.reuse, R25 ;  /* 0x000000199c1c7221 */ /* 0x060fe20000010000 */
[----:B------:R-:W-:-:S06]  /*b550*/  F2FP.BF16.F32.PACK_AB R156, R156, R43 ;  /* 0x0000002b9c9c723e */ /* 0x000fcc00000010ff */
[----:B------:R-:W5:Y:S01]  /*b560*/  MUFU.EX2 R38, R77 ;  /* 0x0000004d00267308 */ /* 0x000f620000000800 */
[----:B-1----:R-:W-:-:S07]  /*b570*/  FADD.FTZ R27, R75, R30 ;  /* 0x0000001e4b1b7221 */ /* 0x002fce0000010000 */
[----:B------:R-:W1:Y:S01]  /*b580*/  MUFU.EX2 R26, R45 ;  /* 0x0000002d001a7308 */ /* 0x000e620000000800 */
[----:B--2---:R-:W-:-:S07]  /*b590*/  FADD.FTZ R25, R47, R28 ;  /* 0x0000001c2f197221 */ /* 0x004fce0000010000 */
[----:B------:R-:W-:Y:S01]  /*b5a0*/  MUFU.EX2 R79, R79 ;  /* 0x0000004f004f7308 */ /* 0x000fe20000000800 */
[C---:B-----5:R-:W-:Y:S01]  /*b5b0*/  F2FP.BF16.F32.PACK_AB R159, R38.reuse, R75 ;  /* 0x0000004b269f723e */ /* 0x060fe200000010ff */
[----:B------:R-:W-:-:S06]  /*b5c0*/  FADD.FTZ R38, R38, R27 ;  /* 0x0000001b26267221 */ /* 0x000fcc0000010000 */
[----:B------:R-:W2:Y:S01]  /*b5d0*/  MUFU.EX2 R40, R81 ;  /* 0x0000005100287308 */ /* 0x000ea20000000800 */
[C---:B-1----:R-:W-:Y:S01]  /*b5e0*/  F2FP.BF16.F32.PACK_AB R158, R26.reuse, R47 ;  /* 0x0000002f1a9e723e */ /* 0x042fe200000010ff */
[----:B------:R-:W-:-:S04]  /*b5f0*/  FADD.FTZ R26, R26, R25 ;  /* 0x000000191a1a7221 */ /* 0x000fc80000010000 */
[----:B------:R0:W-:Y:S02]  /*b600*/  STSM.16.M88.4 [R222], R156 ;  /* 0x0000009cde007844 */ /* 0x0001e40000000200 */
[----:B------:R-:W-:Y:S08]  /*b610*/  MUFU.EX2 R51, R51 ;  /* 0x0000003300337308 */ /* 0x000ff00000000800 */
[----:B---3--:R-:W1:Y:S01]  /*b620*/  MUFU.EX2 R0, R49 ;  /* 0x0000003100007308 */ /* 0x008e620000000800 */
[----:B--2---:R-:W-:Y:S01]  /*b630*/  F2FP.BF16.F32.PACK_AB R153, R40, R79 ;  /* 0x0000004f2899723e */ /* 0x004fe200000010ff */
[----:B------:R-:W-:-:S04]  /*b640*/  FADD.FTZ R79, R79, R38 ;  /* 0x000000264f4f7221 */ /* 0x000fc80000010000 */
[----:B------:R-:W-:Y:S02]  /*b650*/  FADD.FTZ R40, R40, R79 ;  /* 0x0000004f28287221 */ /* 0x000fe40000010000 */
[----:B------:R-:W-:Y:S08]  /*b660*/  MUFU.EX2 R83, R83 ;  /* 0x0000005300537308 */ /* 0x000ff00000000800 */
[----:B------:R-:W2:Y:S01]  /*b670*/  MUFU.EX2 R42, R55 ;  /* 0x00000037002a7308 */ /* 0x000ea20000000800 */
[----:B-1----:R-:W-:Y:S01]  /*b680*/  F2FP.BF16.F32.PACK_AB R152, R0, R51 ;  /* 0x000000330098723e */ /* 0x002fe200000010ff */
[----:B------:R-:W-:-:S04]  /*b690*/  FADD.FTZ R51, R51, R26 ;  /* 0x0000001a33337221 */ /* 0x000fc80000010000 */
[----:B------:R-:W-:Y:S02]  /*b6a0*/  FADD.FTZ R0, R0, R51 ;  /* 0x0000003300007221 */ /* 0x000fe40000010000 */
[----:B------:R-:W1:Y:S08]  /*b6b0*/  MUFU.EX2 R3, R3 ;  /* 0x0000000300037308 */ /* 0x000e700000000800 */
[----:B------:R-:W3:Y:S01]  /*b6c0*/  MUFU.EX2 R24, R24 ;  /* 0x0000001800187308 */ /* 0x000ee20000000800 */
[----:B--2---:R-:W-:Y:S01]  /*b6d0*/  F2FP.BF16.F32.PACK_AB R155, R42, R83 ;  /* 0x000000532a9b723e */ /* 0x004fe200000010ff */
[----:B------:R-:W-:Y:S01]  /*b6e0*/  FADD.FTZ R83, R83, R40 ;  /* 0x0000002853537221 */ /* 0x000fe20000010000 */
[----:B-1----:R-:W-:Y:S01]  /*b6f0*/  FADD.FTZ R25, R3, R0 ;  /* 0x0000000003197221 */ /* 0x002fe20000010000 */
[----:B---3--:R-:W-:-:S02]  /*b700*/  F2FP.BF16.F32.PACK_AB R154, R24, R3 ;  /* 0x00000003189a723e */ /* 0x008fc400000010ff */
[----:B------:R-:W-:Y:S01]  /*b710*/  FADD.FTZ R3, R42, R83 ;  /* 0x000000532a037221 */ /* 0x000fe20000010000 */
[----:B------:R-:W-:Y:S02]  /*b720*/  FADD.FTZ R0, R24, R25 ;  /* 0x0000001918007221 */ /* 0x000fe40000010000 */
[----:B------:R0:W-:Y:S01]  /*b730*/  STSM.16.M88.4 [R221], R152 ;  /* 0x00000098dd007844 */ /* 0x0001e20000000200 */
[----:B------:R-:W-:Y:S05]  /*b740*/  @!P0 BRA `(.L_x_4615) ;  /* 0x0000000000048947 */ /* 0x000fea0003800000 */
[----:B------:R-:W-:Y:S01]  /*b750*/  BPT.TRAP 0x1 ;  /* 0x000000040000795c */ /* 0x000fe20000300000 */
.L_x_4615:
[----:B------:R1:W2:Y:S01]  /*b760*/  SYNCS.PHASECHK.TRANS64.TRYWAIT P1, [R20+URZ+0x28c50], R21 ;  /* 0x028c5015140075a7 */ /* 0x0002a2000802017f */
[----:B------:R-:W-:Y:S05]  /*b770*/  @!P0 BRA `(.L_x_4616) ;  /* 0x0000000000048947 */ /* 0x000fea0003800000 */
[----:B------:R-:W-:Y:S01]  /*b780*/  BPT.TRAP 0x1 ;  /* 0x000000040000795c */ /* 0x000fe20000300000 */
.L_x_4616:
        /* <DEDUP_REMOVED lines=8> */
.L_x_4618:
[----:B------:R-:W-:Y:S05]  /*b810*/  BSYNC B0 ;  /* 0x0000000000007941 */ /* 0x000fea0003800000 */
.L_x_4617:
        /* <DEDUP_REMOVED lines=39> */
.L_x_4620:
[----:B-12-4-:R-:W1:Y:S01]  /*ba90*/  LDC R21, c[0x0][0x448] ;  /* 0x00011200ff157b82 */ /* 0x016e620000000800 */
[----:B------:R-:W-:Y:S01]  /*baa0*/  VIADD R20, R20, 0x28c60 ;  /* 0x00028c6014147836 */ /* 0x000fe20000000000 */
[----:B------:R-:W-:Y:S01]  /*bab0*/  BSSY B1, `(.L_x_4621) ;  /* 0x0000217000017945 */ /* 0x000fe20003800000 */
[----:B0-----:R-:W-:Y:S02]  /*bac0*/  IMAD.MOV.U32 R152, RZ, RZ, R202 ;  /* 0x000000ffff987224 */ /* 0x001fe400078e00ca */
[----:B------:R-:W-:Y:S01]  /*bad0*/  VIADD R214, R214, 0xfffffffe ;  /* 0xfffffffed6d67836 */ /* 0x000fe20000000000 */
[----:B------:R-:W-:-:S04]  /*bae0*/  PRMT R20, R191, 0x654, R20 ;  /* 0x00000654bf147816 */ /* 0x000fc80000000014 */
[----:B------:R0:W-:Y:S01]  /*baf0*/  SYNCS.ARRIVE.TRANS64.RED.A1T0 RZ, [R20+URZ], RZ ;  /* 0x000000ff14ff79a7 */ /* 0x0001e2000810043f */
[----:B-1----:R-:W-:-:S13]  /*bb00*/  ISETP.NE.AND P1, PT, R21, 0x1, PT ;  /* 0x000000011500780c */ /* 0x002fda0003f25270 */
[----:B------:R-:W1:Y:S08]  /*bb10*/  @P1 LDC R21, c[0x0][0x44c] ;  /* 0x00011300ff151b82 */ /* 0x000e700000000800 */
[----:B0-----:R-:W0:Y:S01]  /*bb20*/  @P1 LDC R20, c[0x0][0x450] ;  /* 0x00011400ff141b82 */ /* 0x001e220000000800 */
[----:B-1----:R-:W-:-:S05]  /*bb30*/  @P1 IMAD.HI.U32 R21, R202, R21, RZ ;  /* 0x00000015ca151227 */ /* 0x002fca00078e00ff */
[----:B0-----:R-:W-:-:S04]  /*bb40*/  @P1 SHF.R.U32.HI R152, RZ, R20, R21 ;  /* 0x00000014ff981219 */ /* 0x001fc80000011615 */
[----:B------:R-:W-:-:S04]  /*bb50*/  IADD3 R20, R152, R185, -R184 ;  /* 0x000000b998147210 */ /* 0x000fc80007ffe8b8 */
[----:B------:R-:W-:-:S04]  /*bb60*/  SHF.R.S32.HI R21, RZ, 0x1f, R20 ;  /* 0x0000001fff157819 */ /* 0x000fc80000011414 */
[----:B------:R-:W-:-:S04]  /*bb70*/  LEA.HI R20, R21, R20, RZ, 0x6 ;  /* 0x0000001415147211 */ /* 0x000fc800078f30ff */
[----:B------:R-:W-:-:S04]  /*bb80*/  SHF.R.S32.HI R20, RZ, 0x6, R20 ;  /* 0x00000006ff147819 */ /* 0x000fc80000011414 */
[----:B------:R-:W-:-:S04]  /*bb90*/  VIMNMX R20, RZ, R20, !PT ;  /* 0x00000014ff147248 */ /* 0x000fc80007fe0100 */
[----:B------:R-:W-:-:S13]  /*bba0*/  ISETP.GE.AND P1, PT, R214, R20, PT ;  /* 0x00000014d600720c */ /* 0x000fda0003f26270 */
[----:B------:R-:W-:Y:S05]  /*bbb0*/  @!P1 BRA `(.L_x_4622) ;  /* 0x0000002000189947 */ /* 0x000fea0003800000 */
[----:B------:R-:W-:Y:S01]  /*bbc0*/  BSSY B0, `(.L_x_4623) ;  /* 0x0000204000007945 */ /* 0x000fe20003800000 */
[----:B------:R-:W-:Y:S02]  /*bbd0*/  IMAD.MOV.U32 R21, RZ, RZ, R214 ;  /* 0x000000ffff157224 */ /* 0x000fe400078e00d6 */
[----:B------:R-:W-:Y:S02]  /*bbe0*/  IMAD.MOV.U32 R220, RZ, RZ, R13 ;  /* 0x000000ffffdc7224 */ /* 0x000fe400078e000d */
[----:B------:R-:W-:Y:S02]  /*bbf0*/  IMAD.MOV.U32 R215, RZ, RZ, R14 ;  /* 0x000000ffffd77224 */ /* 0x000fe400078e000e */
[----:B------:R-:W-:-:S07]  /*bc00*/  IMAD.MOV.U32 R214, RZ, RZ, R18 ;  /* 0x000000ffffd67224 */ /* 0x000fce00078e0012 */
.L_x_4636:
[----:B------:R-:W-:-:S05]  /*bc10*/  VIADD R18, R214, 0x1 ;  /* 0x00000001d6127836 */ /* 0x000fca0000000000 */
[----:B------:R-:W-:-:S04]  /*bc20*/  ISETP.NE.AND P1, PT, R18, 0x2, PT ;  /* 0x000000021200780c */ /* 0x000fc80003f25270 */
[----:B------:R-:W-:Y:S02]  /*bc30*/  SEL R12, RZ, 0x1, P1 ;  /* 0x00000001ff0c7807 */ /* 0x000fe40000800000 */
[----:B------:R-:W-:Y:S02]  /*bc40*/  SEL R18, R18, RZ, P1 ;  /* 0x000000ff12127207 */ /* 0x000fe40000800000 */
[----:B------:R-:W-:Y:S01]  /*bc50*/  LOP3.LUT R19, R19, R12, RZ, 0x3c, !PT ;  /* 0x0000000c13137212 */ /* 0x000fe200078e3cff */
[----:B0-----:R-:W-:Y:S06]  /*bc60*/  @!P0 BRA `(.L_x_4624) ;  /* 0x0000000000048947 */ /* 0x001fec0003800000 */
[----:B------:R-:W-:Y:S01]  /*bc70*/  BPT.TRAP 0x1 ;  /* 0x000000040000795c */ /* 0x000fe20000300000 */
.L_x_4624:
[----:B------:R-:W-:Y:S01]  /*bc80*/  IMAD R186, R18, 0x8, R2 ;  /* 0x0000000812ba7824 */ /* 0x000fe200078e0202 */
[----:B------:R-:W-:-:S04]  /*bc90*/  SHF.L.U32 R187, R19, 0x1f, RZ ;  /* 0x0000001f13bb7819 */ /* 0x000fc800000006ff */
[----:B------:R0:W1:Y:S01]  /*bca0*/  SYNCS.PHASECHK.TRANS64.TRYWAIT P1, [R186+URZ+0x28c30], R187 ;  /* 0x028c30bbba0075a7 */ /* 0x000062000802017f */
[----:B------:R-:W-:Y:S05]  /*bcb0*/  @!P0 BRA `(.L_x_4625) ;  /* 0x0000000000048947 */ /* 0x000fea0003800000 */
[----:B------:R-:W-:Y:S01]  /*bcc0*/  BPT.TRAP 0x1 ;  /* 0x000000040000795c */ /* 0x000fe20000300000 */
.L_x_4625:
[----:B------:R-:W-:Y:S01]  /*bcd0*/  BSSY B2, `(.L_x_4626) ;  /* 0x0000006000027945 */ /* 0x000fe20003800000 */
[----:B------:R-:W-:Y:S02]  /*bce0*/  IMAD R154, R18, 0x200, R15 ;  /* 0x00000200129a7824 */ /* 0x000fe400078e020f */
[----:B------:R-:W-:Y:S01]  /*bcf0*/  IMAD.MOV.U32 R155, RZ, RZ, 0x40000040 ;  /* 0x40000040ff9b7424 */ /* 0x000fe200078e00ff */
[----:B-1----:R-:W-:Y:S06]  /*bd00*/  @P1 BRA `(.L_x_4627) ;  /* 0x0000000000081947 */ /* 0x002fec0003800000 */
[----:B------:R-:W1:Y:S02]  /*bd10*/  SYNCS.PHASECHK.TRANS64.TRYWAIT P1, [R186+URZ+0x28c30], R187 ;  /* 0x028c30bbba0075a7 */ /* 0x000e64000802017f */
[----:B-1----:R-:W-:Y:S05]  /*bd20*/  @!P1 BRA `(.L_x_4628) ;  /* 0x000000fc00249947 */ /* 0x002fea0003800000 */
.L_x_4627:
[----:B------:R-:W-:Y:S05]  /*bd30*/  BSYNC B2 ;  /* 0x0000000000027941 */ /* 0x000fea0003800000 */
.L_x_4626:
        /* <DEDUP_REMOVED lines=36> */
.L_x_4629:
[----:B------:R-:W2:Y:S01]  /*bf80*/  LDC R12, c[0x0][0x448] ;  /* 0x00011200ff0c7b82 */ /* 0x000ea20000000800 */
[----:B------:R-:W-:-:S04]  /*bf90*/  LOP3.LUT R22, R22, 0xffffdfff, RZ, 0xc0, !PT ;  /* 0xffffdfff16167812 */ /* 0x000fc800078ec0ff */
[----:B------:R-:W-:-:S04]  /*bfa0*/  @P0 LOP3.LUT R22, R22, 0x2000, RZ, 0xfc, !PT ;  /* 0x0000200016160812 */ /* 0x000fc800078efcff */
[----:B------:R-:W-:Y:S02]  /*bfb0*/  LOP3.LUT R22, R22, 0xffffbfff, RZ, 0xc0, !PT ;  /* 0xffffbfff16167812 */ /* 0x000fe400078ec0ff */
[----:B--2---:R-:W-:Y:S01]  /*bfc0*/  ISETP.NE.AND P1, PT, R12, 0x1, PT ;  /* 0x000000010c00780c */ /* 0x004fe20003f25270 */
[----:B------:R-:W-:-:S12]  /*bfd0*/  IMAD.IADD R12, R228, 0x1, R202 ;  /* 0x00000001e40c7824 */ /* 0x000fd800078e02ca */
[----:B------:R-:W2:Y:S08]  /*bfe0*/  @P1 LDC R14, c[0x0][0x44c] ;  /* 0x00011300ff0e1b82 */ /* 0x000eb00000000800 */
[----:B------:R-:W3:Y:S01]  /*bff0*/  @P1 LDC R13, c[0x0][0x450] ;  /* 0x00011400ff0d1b82 */ /* 0x000ee20000000800 */
[----:B--2---:R-:W-:-:S05]  /*c000*/  @P1 IMAD.HI.U32 R14, R12, R14, RZ ;  /* 0x0000000e0c0e1227 */ /* 0x004fca00078e00ff */
[----:B---3--:R-:W-:Y:S01]  /*c010*/  @P1 SHF.R.U32.HI R12, RZ, R13, R14 ;  /* 0x0000000dff0c1219 */ /* 0x008fe2000001160e */
[----:B------:R-:W-:-:S04]  /*c020*/  IMAD.MOV.U32 R13, RZ, RZ, -0x40 ;  /* 0xffffffc0ff0d7424 */ /* 0x000fc800078e00ff */
[----:B------:R-:W2:Y:S01]  /*c030*/  SHFL.IDX PT, R14, R12, RZ, 0x1c1f ;  /* 0x001c1fff0c0e7589 */ /* 0x000ea200000e0000 */
[----:B------:R-:W-:-:S03]  /*c040*/  IMAD R13, R21, R13, 0x1 ;  /* 0x00000001150d7424 */ /* 0x000fc600078e020d */
[----:B------:R-:W3:Y:S02]  /*c050*/  SHFL.IDX PT, R12, R12, 0x1, 0x1c1f ;  /* 0x003c1f000c0c7f89 */ /* 0x000ee400000e0000 */
[----:B------:R-:W-:-:S05]  /*c060*/  IADD3 R13, R185, R13, -R196 ;  /* 0x0000000db90d7210 */ /* 0x000fca0007ffe8c4 */
[----:B------:R-:W-:-:S04]  /*c070*/  IMAD.IADD R13, R13, 0x1, -R184 ;  /* 0x000000010d0d7824 */ /* 0x000fc800078e0ab8 */
[C---:B--2---:R-:W-:Y:S02]  /*c080*/  IMAD.IADD R14, R13.reuse, 0x1, R14 ;  /* 0x000000010d0e7824 */ /* 0x044fe400078e020e */
[----:B---3--:R-:W-:-:S03]  /*c090*/  IMAD.IADD R12, R13, 0x1, R12 ;  /* 0x000000010d0c7824 */ /* 0x008fc600078e020c */
[C---:B------:R-:W-:Y:S02]  /*c0a0*/  ISETP.GT.AND P0, PT, R14.reuse, 0x21, PT ;  /* 0x000000210e00780c */ /* 0x040fe40003f04270 */
[----:B------:R-:W-:Y:S02]  /*c0b0*/  ISETP.GT.AND P5, PT, R14, 0x8, PT ;  /* 0x000000080e00780c */ /* 0x000fe40003fa4270 */
[----:B------:R-:W-:Y:S02]  /*c0c0*/  ISETP.GT.AND P6, PT, R12, RZ, PT ;  /* 0x000000ff0c00720c */ /* 0x000fe40003fc4270 */
[----:B------:R-:W-:Y:S02]  /*c0d0*/  FSEL R156, R156, -INF , P5 ;  /* 0xff8000009c9c7808 */ /* 0x000fe40002800000 */
[----:B------:R-:W-:Y:S02]  /*c0e0*/  FSEL R154, R154, -INF , P6 ;  /* 0xff8000009a9a7808 */ /* 0x000fe40003000000 */
[----:B------:R-:W-:-:S02]  /*c0f0*/  ISETP.GT.AND P6, PT, R12, 0x1, PT ;  /* 0x000000010c00780c */ /* 0x000fc40003fc4270 */
[----:B------:R-:W-:Y:S02]  /*c100*/  ISETP.GT.AND P5, PT, R14, 0x29, PT ;  /* 0x000000290e00780c */ /* 0x000fe40003fa4270 */
[----:B------:R-:W-:Y:S02]  /*c110*/  FSEL R155, R155, -INF , P6 ;  /* 0xff8000009b9b7808 */ /* 0x000fe40003000000 */
[----:B------:R-:W-:Y:S02]  /*c120*/  ISETP.GT.AND P6, PT, R12, 0x8, PT ;  /* 0x000000080c00780c */ /* 0x000fe40003fc4270 */
[----:B------:R-:W-:Y:S02]  /*c130*/  ISETP.GT.AND P1, PT, R14, 0x1, PT ;  /* 0x000000010e00780c */ /* 0x000fe40003f24270 */
[----:B------:R-:W-:Y:S02]  /*c140*/  FSEL R158, R158, -INF , P6 ;  /* 0xff8000009e9e7808 */ /* 0x000fe40003000000 */
[----:B------:R-:W-:-:S02]  /*c150*/  ISETP.GT.AND P6, PT, R12, 0x9, PT ;  /* 0x000000090c00780c */ /* 0x000fc40003fc4270 */
[----:B------:R-:W-:Y:S02]  /*c160*/  ISETP.GT.AND P2, PT, R14, RZ, PT ;  /* 0x000000ff0e00720c */ /* 0x000fe40003f44270 */
[----:B------:R-:W-:Y:S02]  /*c170*/  FSEL R159, R159, -INF , P6 ;  /* 0xff8000009f9f7808 */ /* 0x000fe40003000000 */
[----:B------:R-:W-:Y:S02]  /*c180*/  ISETP.GT.AND P6, PT, R12, 0x10, PT ;  /* 0x000000100c00780c */ /* 0x000fe40003fc4270 */
[----:B------:R-:W-:Y:S02]  /*c190*/  @P0 LOP3.LUT R22, R22, 0x4000, RZ, 0xfc, !PT ;  /* 0x0000400016160812 */ /* 0x000fe400078efcff */
[----:B------:R-:W-:Y:S02]  /*c1a0*/  FSEL R162, R162, -INF , P6 ;  /* 0xff800000a2a27808 */ /* 0x000fe40003000000 */
[----:B------:R-:W-:-:S02]  /*c1b0*/  ISETP.GT.AND P6, PT, R12, 0x11, PT ;  /* 0x000000110c00780c */ /* 0x000fc40003fc4270 */
[----:B------:R-:W-:Y:S02]  /*c1c0*/  FSEL R224, R153, -INF , P1 ;  /* 0xff80000099e07808 */ /* 0x000fe40000800000 */
[----:B------:R-:W-:Y:S02]  /*c1d0*/  FSEL R163, R163, -INF , P6 ;  /* 0xff800000a3a37808 */ /* 0x000fe40003000000 */
[----:B------:R-:W-:Y:S02]  /*c1e0*/  ISETP.GT.AND P6, PT, R12, 0x18, PT ;  /* 0x000000180c00780c */ /* 0x000fe40003fc4270 */
        /* <DEDUP_REMOVED lines=15> */
[----:B------:R-:W-:Y:S02]  /*c2e0*/  LOP3.LUT R22, R22, 0xffff7fff, RZ, 0xc0, !PT ;  /* 0xffff7fff16167812 */ /* 0x000fe400078ec0ff */
[----:B------:R-:W-:Y:S02]  /*c2f0*/  FSEL R175, R175, -INF , P6 ;  /* 0xff800000afaf7808 */ /* 0x000fe40003000000 */
[----:B------:R-:W-:Y:S02]  /*c300*/  ISETP.GT.AND P6, PT, R12, 0x30, PT ;  /* 0x000000300c00780c */ /* 0x000fe40003fc4270 */
[----:B------:R-:W-:Y:S02]  /*c310*/  FSEL R157, R157, -INF , P4 ;  /* 0xff8000009d9d7808 */ /* 0x000fe40002000000 */
        /* <DEDUP_REMOVED lines=8> */
[----:B------:R-:W-:Y:S02]  /*c3a0*/  FMNMX.FTZ R12, R154, R220, !PT ;  /* 0x000000dc9a0c7209 */ /* 0x000fe40007810000 */
[----:B------:R-:W-:Y:S02]  /*c3b0*/  FSEL R183, R183, -INF , P6 ;  /* 0xff800000b7b77808 */ /* 0x000fe40003000000 */
[----:B------:R-:W-:Y:S02]  /*c3c0*/  FMNMX.FTZ R12, R155, R12, !PT ;  /* 0x0000000c9b0c7209 */ /* 0x000fe40007810000 */
[----:B------:R-:W-:Y:S02]  /*c3d0*/  FSEL R164, R164, -INF , P1 ;  /* 0xff800000a4a47808 */ /* 0x000fe40000800000 */
[----:B------:R-:W-:Y:S02]  /*c3e0*/  FMNMX.FTZ R12, R158, R12, !PT ;  /* 0x0000000c9e0c7209 */ /* 0x000fe40007810000 */
[----:B------:R-:W-:-:S02]  /*c3f0*/  @P5 LOP3.LUT R22, R22, 0x8000, RZ, 0xfc, !PT ;  /* 0x0000800016165812 */ /* 0x000fc400078efcff */
[----:B------:R-:W-:Y:S02]  /*c400*/  FMNMX.FTZ R12, R159, R12, !PT ;  /* 0x0000000c9f0c7209 */ /* 0x000fe40007810000 */
[----:B------:R-:W-:Y:S02]  /*c410*/  ISETP.GT.AND P4, PT, R14, 0x30, PT ;  /* 0x000000300e00780c */ /* 0x000fe40003f84270 */
[----:B------:R-:W-:Y:S02]  /*c420*/  FMNMX.FTZ R12, R162, R12, !PT ;  /* 0x0000000ca20c7209 */ /* 0x000fe40007810000 */
[C---:B------:R-:W-:Y:S02]  /*c430*/  ISETP.GT.AND P3, PT, R14.reuse, 0x31, PT ;  /* 0x000000310e00780c */ /* 0x040fe40003f64270 */
[----:B------:R-:W-:Y:S02]  /*c440*/  FMNMX.FTZ R12, R163, R12, !PT ;  /* 0x0000000ca30c7209 */ /* 0x000fe40007810000 */
[----:B------:R-:W-:-:S02]  /*c450*/  ISETP.GT.AND P2, PT, R14, 0x38, PT ;  /* 0x000000380e00780c */ /* 0x000fc40003f44270 */
[----:B------:R-:W-:Y:S02]  /*c460*/  FMNMX.FTZ R12, R166, R12, !PT ;  /* 0x0000000ca60c7209 */ /* 0x000fe40007810000 */
[C---:B------:R-:W-:Y:S02]  /*c470*/  ISETP.GT.AND P1, PT, R14.reuse, 0x39, PT ;  /* 0x000000390e00780c */ /* 0x040fe40003f24270 */
[----:B------:R-:W-:Y:S02]  /*c480*/  FMNMX.FTZ R12, R167, R12, !PT ;  /* 0x0000000ca70c7209 */ /* 0x000fe40007810000 */
[----:B------:R-:W-:Y:S02]  /*c490*/  ISETP.GT.AND P5, PT, R14, 0x19, PT ;  /* 0x000000190e00780c */ /* 0x000fe40003fa4270 */
[----:B------:R-:W-:Y:S02]  /*c4a0*/  FMNMX.FTZ R12, R170, R12, !PT ;  /* 0x0000000caa0c7209 */ /* 0x000fe40007810000 */
[----:B------:R-:W-:-:S02]  /*c4b0*/  ISETP.GT.AND P0, PT, R14, 0x20, PT ;  /* 0x000000200e00780c */ /* 0x000fc40003f04270 */
[----:B------:R-:W-:Y:S02]  /*c4c0*/  FMNMX.FTZ R12, R171, R12, !PT ;  /* 0x0000000cab0c7209 */ /* 0x000fe40007810000 */
[----:B------:R-:W-:Y:S02]  /*c4d0*/  FSEL R165, R165, -INF , P5 ;  /* 0xff800000a5a57808 */ /* 0x000fe40002800000 */
[----:B------:R-:W-:Y:S02]  /*c4e0*/  FMNMX.FTZ R12, R174, R12, !PT ;  /* 0x0000000cae0c7209 */ /* 0x000fe40007810000 */
[----:B------:R-:W-:Y:S02]  /*c4f0*/  FSEL R168, R168, -INF , P0 ;  /* 0xff800000a8a87808 */ /* 0x000fe40000000000 */
[----:B------:R-:W-:Y:S02]  /*c500*/  FMNMX.FTZ R12, R175, R12, !PT ;  /* 0x0000000caf0c7209 */ /* 0x000fe40007810000 */
[----:B------:R-:W-:-:S02]  /*c510*/  LOP3.LUT P0, RZ, R22, 0x4000, RZ, 0xc0, !PT ;  /* 0x0000400016ff7812 */ /* 0x000fc4000780c0ff */
[----:B------:R-:W-:Y:S02]  /*c520*/  FMNMX.FTZ R12, R178, R12, !PT ;  /* 0x0000000cb20c7209 */ /* 0x000fe40007810000 */
[----:B------:R-:W-:Y:S02]  /*c530*/  FSEL R169, R169, -INF , P0 ;  /* 0xff800000a9a97808 */ /* 0x000fe40000000000 */
[----:B------:R-:W-:Y:S02]  /*c540*/  FMNMX.FTZ R12, R179, R12, !PT ;  /* 0x0000000cb30c7209 */ /* 0x000fe40007810000 */
[----:B------:R-:W-:Y:S02]  /*c550*/  LOP3.LUT P5, RZ, R22, 0x8000, RZ, 0xc0, !PT ;  /* 0x0000800016ff7812 */ /* 0x000fe400078ac0ff */
[----:B------:R-:W-:Y:S02]  /*c560*/  FMNMX.FTZ R12, R182, R12, !PT ;  /* 0x0000000cb60c7209 */ /* 0x000fe40007810000 */
[----:B------:R-:W-:-:S02]  /*c570*/  FSEL R176, R176, -INF , P4 ;  /* 0xff800000b0b07808 */ /* 0x000fc40002000000 */
[----:B------:R-:W-:Y:S02]  /*c580*/  FMNMX.FTZ R12, R183, R12, !PT ;  /* 0x0000000cb70c7209 */ /* 0x000fe40007810000 */
[----:B------:R-:W-:Y:S02]  /*c590*/  FSEL R177, R177, -INF , P3 ;  /* 0xff800000b1b17808 */ /* 0x000fe40001800000 */
[----:B------:R-:W-:Y:S01]  /*c5a0*/  FSEL R180, R180, -INF , P2 ;  /* 0xff800000b4b47808 */ /* 0x000fe20001000000 */
[----:B------:R-:W2:Y:S01]  /*c5b0*/  SHFL.BFLY PT, R13, R12, 0x2, 0x1f ;  /* 0x0c401f000c0d7f89 */ /* 0x000ea200000e0000 */
[----:B------:R-:W-:Y:S02]  /*c5c0*/  FSEL R181, R181, -INF , P1 ;  /* 0xff800000b5b57808 */ /* 0x000fe40000800000 */
[----:B------:R-:W-:Y:S02]  /*c5d0*/  LOP3.LUT P0, RZ, R22, 0x2000, RZ, 0xc0, !PT ;  /* 0x0000200016ff7812 */ /* 0x000fe4000780c0ff */
[----:B--2---:R-:W-:-:S05]  /*c5e0*/  FMNMX.FTZ R13, R12, R13, !PT ;  /* 0x0000000d0c0d7209 */ /* 0x004fca0007810000 */
[----:B------:R-:W2:Y:S02]  /*c5f0*/  SHFL.BFLY PT, R12, R13, 0x1, 0x1f ;  /* 0x0c201f000d0c7f89 */ /* 0x000ea400000e0000 */
[----:B--2---:R-:W-:-:S04]  /*c600*/  FMNMX.FTZ R13, R13, R12, !PT ;  /* 0x0000000c0d0d7209 */ /* 0x004fc80007810000 */
[----:B------:R-:W-:-:S04]  /*c610*/  FSETP.NEU.FTZ.AND P6, PT, R13, -INF , PT ;  /* 0xff8000000d00780b */ /* 0x000fc80003fdd000 */
[----:B------:R-:W-:-:S05]  /*c620*/  FSEL R12, R13, RZ, P6 ;  /* 0x000000ff0d0c7208 */ /* 0x000fca0003000000 */
[----:B------:R-:W-:Y:S01]  /*c630*/  FADD.FTZ R220, -R12, R220 ;  /* 0x000000dc0cdc7221 */ /* 0x000fe20000010100 */
[----:B------:R-:W-:-:S04]  /*c640*/  IMAD.U32 R12, RZ, RZ, UR37 ;  /* 0x00000025ff0c7e24 */ /* 0x000fc8000f8e00ff */
[----:B------:R-:W-:-:S05]  /*c650*/  FMUL.FTZ R153, R13, R12 ;  /* 0x0000000c0d997220 */ /* 0x000fca0000410000 */
[----:B------:R-:W-:Y:S02]  /*c660*/  FSEL R153, R153, RZ, P6 ;  /* 0x000000ff99997208 */ /* 0x000fe40003000000 */
[----:B------:R-:W-:Y:S02]  /*c670*/  ISETP.GT.AND P6, PT, R14, 0x28, PT ;  /* 0x000000280e00780c */ /* 0x000fe40003fc4270 */
[----:B------:R-:W-:Y:S01]  /*c680*/  IADD3 R14, R186, 0x28c40, RZ ;  /* 0x00028c40ba0e7810 */ /* 0x000fe20007ffe0ff */
[-CC-:B------:R-:W-:Y:S01]  /*c690*/  FFMA.FTZ R154, R154, R12.reuse, -R153.reuse ;  /* 0x0000000c9a9a7223 */ /* 0x180fe20000010899 */
[-CC-:B------:R-:W-:Y:S01]  /*c6a0*/  FFMA.FTZ R225, R170, R12.reuse, -R153.reuse ;  /* 0x0000000caae17223 */ /* 0x180fe20000010899 */
[----:B------:R-:W-:Y:S01]  /*c6b0*/  FSEL R172, R172, -INF , P6 ;  /* 0xff800000acac7808 */ /* 0x000fe20003000000 */
[-C--:B------:R-:W-:Y:S01]  /*c6c0*/  FMUL.FTZ R170, R220, R12.reuse ;  /* 0x0000000cdcaa7220 */ /* 0x080fe20000410000 */
[----:B------:R-:W-:Y:S01]  /*c6d0*/  PRMT R14, R191, 0x654, R14 ;  /* 0x00000654bf0e7816 */ /* 0x000fe2000000000e */
[-CC-:B------:R-:W-:Y:S01]  /*c6e0*/  FFMA.FTZ R155, R155, R12.reuse, -R153.reuse ;  /* 0x0000000c9b9b7223 */ /* 0x180fe20000010899 */
[-CC-:B------:R-:W-:Y:S01]  /*c6f0*/  FFMA.FTZ R158, R158, R12.reuse, -R153.reuse ;  /* 0x0000000c9e9e7223 */ /* 0x180fe20000010899 */
[-CC-:B------:R-:W-:Y:S01]  /*c700*/  FFMA.FTZ R159, R159, R12.reuse, -R153.reuse ;  /* 0x0000000c9f9f7223 */ /* 0x180fe20000010899 */
[----:B------:R2:W-:Y:S01]  /*c710*/  SYNCS.ARRIVE.TRANS64.RED.A1T0 RZ, [R14+URZ], RZ ;  /* 0x000000ff0eff79a7 */ /* 0x0005e2000810043f */
[-CC-:B------:R-:W-:Y:S01]  /*c720*/  FFMA.FTZ R162, R162, R12.reuse, -R153.reuse ;  /* 0x0000000ca2a27223 */ /* 0x180fe20000010899 */
[-CC-:B------:R-:W-:Y:S01]  /*c730*/  FFMA.FTZ R163, R163, R12.reuse, -R153.reuse ;  /* 0x0000000ca3a37223 */ /* 0x180fe20000010899 */
[-CC-:B------:R-:W-:Y:S01]  /*c740*/  FFMA.FTZ R166, R166, R12.reuse, -R153.reuse ;  /* 0x0000000ca6a67223 */ /* 0x180fe20000010899 */
[-CC-:B------:R-:W-:Y:S01]  /*c750*/  FFMA.FTZ R167, R167, R12.reuse, -R153.reuse ;  /* 0x0000000ca7a77223 */ /* 0x180fe20000010899 */
[-CC-:B------:R-:W-:Y:S01]  /*c760*/  FFMA.FTZ R171, R171, R12.reuse, -R153.reuse ;  /* 0x0000000cabab7223 */ /* 0x180fe20000010899 */
[-CC-:B------:R-:W-:Y:S01]  /*c770*/  FFMA.FTZ R174, R174, R12.reuse, -R153.reuse ;  /* 0x0000000caeae7223 */ /* 0x180fe20000010899 */
[-CC-:B------:R-:W-:Y:S01]  /*c780*/  FFMA.FTZ R175, R175, R12.reuse, -R153.reuse ;  /* 0x0000000cafaf7223 */ /* 0x180fe20000010899 */
[----:B--2---:R-:W-:Y:S01]  /*c790*/  FMNMX.FTZ R14, R152, R215, !PT ;  /* 0x000000d7980e7209 */ /* 0x004fe20007810000 */
[-CC-:B------:R-:W-:Y:S01]  /*c7a0*/  FFMA.FTZ R178, R178, R12.reuse, -R153.reuse ;  /* 0x0000000cb2b27223 */ /* 0x180fe20000010899 */
[-CC-:B------:R-:W-:Y:S01]  /*c7b0*/  FFMA.FTZ R179, R179, R12.reuse, -R153.reuse ;  /* 0x0000000cb3b37223 */ /* 0x180fe20000010899 */
[--C-:B------:R-:W-:Y:S01]  /*c7c0*/  FFMA.FTZ R182, R182, R12, -R153.reuse ;  /* 0x0000000cb6b67223 */ /* 0x100fe20000010899 */
[----:B------:R-:W-:Y:S01]  /*c7d0*/  FMNMX.FTZ R14, R224, R14, !PT ;  /* 0x0000000ee00e7209 */ /* 0x000fe20007810000 */
[----:B------:R-:W-:Y:S01]  /*c7e0*/  FFMA.FTZ R183, R183, R12, -R153 ;  /* 0x0000000cb7b77223 */ /* 0x000fe20000010899 */
[----:B------:R-:W2:Y:S02]  /*c7f0*/  MUFU.EX2 R170, R170 ;  /* 0x000000aa00aa7308 */ /* 0x000ea40000000800 */
[----:B------:R-:W-:-:S04]  /*c800*/  FMNMX.FTZ R14, R156, R14, !PT ;  /* 0x0000000e9c0e7209 */ /* 0x000fc80007810000 */
[----:B------:R-:W-:Y:S02]  /*c810*/  FMNMX.FTZ R14, R157, R14, !PT ;  /* 0x0000000e9d0e7209 */ /* 0x000fe40007810000 */
[----:B------:R3:W4:Y:S02]  /*c820*/  MUFU.EX2 R153, R154 ;  /* 0x0000009a00997308 */ /* 0x0007240000000800 */
[----:B------:R-:W-:-:S04]  /*c830*/  FMNMX.FTZ R14, R160, R14, !PT ;  /* 0x0000000ea00e7209 */ /* 0x000fc80007810000 */
[----:B------:R-:W-:Y:S02]  /*c840*/  FMNMX.FTZ R14, R161, R14, !PT ;  /* 0x0000000ea10e7209 */ /* 0x000fe40007810000 */
[----:B------:R-:W5:Y:S01]  /*c850*/  MUFU.EX2 R155, R155 ;  /* 0x0000009b009b7308 */ /* 0x000f620000000800 */
[----:B---3--:R-:W-:Y:S01]  /*c860*/  FSEL R154, R173, -INF , P5 ;  /* 0xff800000ad9a7808 */ /* 0x008fe20002800000 */
[----:B--2---:R-:W-:Y:S01]  /*c870*/  FMUL.FTZ R26, R26, R170 ;  /* 0x000000aa1a1a7220 */ /* 0x004fe20000410000 */
[----:B------:R-:W-:Y:S01]  /*c880*/  FMNMX.FTZ R14, R164, R14, !PT ;  /* 0x0000000ea40e7209 */ /* 0x000fe20007810000 */
[-C--:B------:R-:W-:Y:S01]  /*c890*/  FMUL.FTZ R27, R27, R170.reuse ;  /* 0x000000aa1b1b7220 */ /* 0x080fe20000410000 */
[-C--:B------:R-:W-:Y:S01]  /*c8a0*/  FMUL.FTZ R30, R30, R170.reuse ;  /* 0x000000aa1e1e7220 */ /* 0x080fe20000410000 */
[----:B------:R-:W-:Y:S01]  /*c8b0*/  FMUL.FTZ R31, R31, R170 ;  /* 0x000000aa1f1f7220 */ /* 0x000fe20000410000 */
[----:B------:R-:W-:Y:S01]  /*c8c0*/  FMNMX.FTZ R14, R165, R14, !PT ;  /* 0x0000000ea50e7209 */ /* 0x000fe20007810000 */
[----:B------:R-:W-:Y:S01]  /*c8d0*/  MUFU.EX2 R159, R159 ;  /* 0x0000009f009f7308 */ /* 0x000fe20000000800 */
[----:B----4-:R-:W-:Y:S01]  /*c8e0*/  FFMA.FTZ R3, R170, R3, R153 ;  /* 0x00000003aa037223 */ /* 0x010fe20000010099 */
[----:B------:R-:W-:Y:S01]  /*c8f0*/  FMUL.FTZ R34, R34, R170 ;  /* 0x000000aa22227220 */ /* 0x000fe20000410000 */
[----:B------:R-:W-:Y:S01]  /*c900*/  FMNMX.FTZ R14, R168, R14, !PT ;  /* 0x0000000ea80e7209 */ /* 0x000fe20007810000 */
[-C--:B------:R-:W-:Y:S01]  /*c910*/  FMUL.FTZ R35, R35, R170.reuse ;  /* 0x000000aa23237220 */ /* 0x080fe20000410000 */
[-C--:B------:R-:W-:Y:S01]  /*c920*/  FMUL.FTZ R38, R38, R170.reuse ;  /* 0x000000aa26267220 */ /* 0x080fe20000410000 */
[----:B------:R-:W-:Y:S01]  /*c930*/  FMUL.FTZ R39, R39, R170 ;  /* 0x000000aa27277220 */ /* 0x000fe20000410000 */
[----:B------:R-:W-:Y:S01]  /*c940*/  FMNMX.FTZ R14, R169, R14, !PT ;  /* 0x0000000ea90e7209 */ /* 0x000fe20007810000 */
[----:B------:R-:W-:Y:S01]  /*c950*/  MUFU.EX2 R162, R162 ;  /* 0x000000a200a27308 */ /* 0x000fe20000000800 */
[C---:B-----5:R-:W-:Y:S01]  /*c960*/  FADD.FTZ R3, R155.reuse, R3 ;  /* 0x000000039b037221 */ /* 0x060fe20000010000 */
[----:B------:R-:W-:Y:S01]  /*c970*/  F2FP.BF16.F32.PACK_AB R153, R155, R153 ;  /* 0x000000999b99723e */ /* 0x000fe200000010ff */
[----:B------:R-:W-:Y:S01]  /*c980*/  FMUL.FTZ R42, R42, R170 ;  /* 0x000000aa2a2a7220 */ /* 0x000fe20000410000 */
[----:B------:R-:W-:Y:S01]  /*c990*/  FMNMX.FTZ R14, R172, R14, !PT ;  /* 0x0000000eac0e7209 */ /* 0x000fe20007810000 */
[-C--:B------:R-:W-:Y:S01]  /*c9a0*/  FMUL.FTZ R43, R43, R170.reuse ;  /* 0x000000aa2b2b7220 */ /* 0x080fe20000410000 */
[-C--:B------:R-:W-:Y:S01]  /*c9b0*/  FMUL.FTZ R46, R46, R170.reuse ;  /* 0x000000aa2e2e7220 */ /* 0x080fe20000410000 */
[----:B------:R-:W-:Y:S01]  /*c9c0*/  FMUL.FTZ R47, R47, R170 ;  /* 0x000000aa2f2f7220 */ /* 0x000fe20000410000 */
[----:B------:R-:W-:Y:S01]  /*c9d0*/  FMNMX.FTZ R14, R154, R14, !PT ;  /* 0x0000000e9a0e7209 */ /* 0x000fe20007810000 */
[----:B------:R-:W2:Y:S01]  /*c9e0*/  MUFU.EX2 R155, R158 ;  /* 0x0000009e009b7308 */ /* 0x000ea20000000800 */
[-C--:B------:R-:W-:Y:S01]  /*c9f0*/  FMUL.FTZ R50, R50, R170.reuse ;  /* 0x000000aa32327220 */ /* 0x080fe20000410000 */
[----:B------:R-:W-:Y:S01]  /*ca00*/  FMUL.FTZ R51, R51, R170 ;  /* 0x000000aa33337220 */ /* 0x000fe20000410000 */
[----:B------:R-:W-:Y:S01]  /*ca10*/  FMNMX.FTZ R14, R176, R14, !PT ;  /* 0x0000000eb00e7209 */ /* 0x000fe20007810000 */
[-C--:B------:R-:W-:Y:S01]  /*ca20*/  FMUL.FTZ R54, R54, R170.reuse ;  /* 0x000000aa36367220 */ /* 0x080fe20000410000 */
[-C--:B------:R-:W-:Y:S01]  /*ca30*/  FMUL.FTZ R55, R55, R170.reuse ;  /* 0x000000aa37377220 */ /* 0x080fe20000410000 */
[----:B------:R-:W-:Y:S01]  /*ca40*/  FMUL.FTZ R58, R58, R170 ;  /* 0x000000aa3a3a7220 */ /* 0x000fe20000410000 */
[----:B------:R-:W-:Y:S01]  /*ca50*/  FMNMX.FTZ R14, R177, R14, !PT ;  /* 0x0000000eb10e7209 */ /* 0x000fe20007810000 */
[----:B------:R-:W-:Y:S01]  /*ca60*/  MUFU.EX2 R167, R167 ;  /* 0x000000a700a77308 */ /* 0x000fe20000000800 */
        /* <DEDUP_REMOVED lines=8> */
[----:B--2---:R-:W-:Y:S01]  /*caf0*/  FADD.FTZ R3, R155, R3 ;  /* 0x000000039b037221 */ /* 0x004fe20000010000 */
[C---:B------:R-:W-:Y:S01]  /*cb00*/  F2FP.BF16.F32.PACK_AB R155, R159.reuse, R155 ;  /* 0x0000009b9f9b723e */ /* 0x040fe200000010ff */
[-C--:B------:R-:W-:Y:S01]  /*cb10*/  FMUL.FTZ R70, R70, R170.reuse ;  /* 0x000000aa46467220 */ /* 0x080fe20000410000 */
[----:B------:R-:W2:Y:S01]  /*cb20*/  SHFL.BFLY PT, R158, R14, 0x2, 0x1f ;  /* 0x0c401f000e9e7f89 */ /* 0x000ea200000e0000 */
[----:B------:R-:W-:Y:S01]  /*cb30*/  FADD.FTZ R3, R159, R3 ;  /* 0x000000039f037221 */ /* 0x000fe20000010000 */
[-C--:B------:R-:W-:Y:S01]  /*cb40*/  FMUL.FTZ R71, R71, R170.reuse ;  /* 0x000000aa47477220 */ /* 0x080fe20000410000 */
[-C--:B------:R-:W-:Y:S01]  /*cb50*/  FMUL.FTZ R74, R74, R170.reuse ;  /* 0x000000aa4a4a7220 */ /* 0x080fe20000410000 */
[----:B------:R-:W-:Y:S01]  /*cb60*/  MUFU.EX2 R171, R171 ;  /* 0x000000ab00ab7308 */ /* 0x000fe20000000800 */
[----:B------:R-:W-:Y:S01]  /*cb70*/  FADD.FTZ R3, R162, R3 ;  /* 0x00000003a2037221 */ /* 0x000fe20000010000 */
        /* <DEDUP_REMOVED lines=19> */
[-C--:B------:R-:W-:Y:S01]  /*ccb0*/  FMUL.FTZ R107, R107, R170.reuse ;  /* 0x000000aa6b6b7220 */ /* 0x080fe20000410000 */
[-C--:B------:R-:W-:Y:S01]  /*ccc0*/  FMUL.FTZ R110, R110, R170.reuse ;  /* 0x000000aa6e6e7220 */ /* 0x080fe20000410000 */
[-C--:B------:R-:W-:Y:S01]  /*ccd0*/  FMUL.FTZ R111, R111, R170.reuse ;  /* 0x000000aa6f6f7220 */ /* 0x080fe20000410000 */
[----:B------:R2:W3:Y:S01]  /*cce0*/  MUFU.EX2 R158, R163 ;  /* 0x000000a3009e7308 */ /* 0x0004e20000000800 */
[----:B------:R-:W4:Y:S01]  /*ccf0*/  SHFL.BFLY PT, R159, R14, 0x1, 0x1f ;  /* 0x0c201f000e9f7f89 */ /* 0x000f2200000e0000 */
[-C--:B------:R-:W-:Y:S01]  /*cd00*/  FMUL.FTZ R114, R114, R170.reuse ;  /* 0x000000aa72727220 */ /* 0x080fe20000410000 */
[-C--:B------:R-:W-:Y:S01]  /*cd10*/  FMUL.FTZ R115, R115, R170.reuse ;  /* 0x000000aa73737220 */ /* 0x080fe20000410000 */
[-C--:B------:R-:W-:Y:S01]  /*cd20*/  FMUL.FTZ R118, R118, R170.reuse ;  /* 0x000000aa76767220 */ /* 0x080fe20000410000 */
[-C--:B------:R-:W-:Y:S01]  /*cd30*/  FMUL.FTZ R119, R119, R170.reuse ;  /* 0x000000aa77777220 */ /* 0x080fe20000410000 */
[-C--:B------:R-:W-:Y:S01]  /*cd40*/  FMUL.FTZ R122, R122, R170.reuse ;  /* 0x000000aa7a7a7220 */ /* 0x080fe20000410000 */
[----:B------:R-:W-:Y:S01]  /*cd50*/  FMUL.FTZ R123, R123, R170 ;  /* 0x000000aa7b7b7220 */ /* 0x000fe20000410000 */
[----:B------:R-:W-:Y:S01]  /*cd60*/  MUFU.EX2 R179, R179 ;  /* 0x000000b300b37308 */ /* 0x000fe20000000800 */
[----:B--2---:R-:W-:-:S02]  /*cd70*/  IMAD.MOV R163, RZ, RZ, -R217 ;  /* 0x000000ffffa37224 */ /* 0x004fc400078e0ad9 */
[-C--:B------:R-:W-:Y:S01]  /*cd80*/  FMUL.FTZ R126, R126, R170.reuse ;  /* 0x000000aa7e7e7220 */ /* 0x080fe20000410000 */
[-C--:B------:R-:W-:Y:S01]  /*cd90*/  FMUL.FTZ R127, R127, R170.reuse ;  /* 0x000000aa7f7f7220 */ /* 0x080fe20000410000 */
[-C--:B------:R-:W-:Y:S01]  /*cda0*/  FMUL.FTZ R130, R130, R170.reuse ;  /* 0x000000aa82827220 */ /* 0x080fe20000410000 */
[-C--:B------:R-:W-:Y:S01]  /*cdb0*/  FMUL.FTZ R131, R131, R170.reuse ;  /* 0x000000aa83837220 */ /* 0x080fe20000410000 */
[----:B------:R-:W-:Y:S01]  /*cdc0*/  ISETP.NE.AND P1, PT, R196, R163, PT ;  /* 0x000000a3c400720c */ /* 0x000fe20003f25270 */
[-C--:B------:R-:W-:Y:S01]  /*cdd0*/  FMUL.FTZ R134, R134, R170.reuse ;  /* 0x000000aa86867220 */ /* 0x080fe20000410000 */
[----:B------:R-:W-:Y:S01]  /*cde0*/  MUFU.EX2 R182, R182 ;  /* 0x000000b600b67308 */ /* 0x000fe20000000800 */
        /* <DEDUP_REMOVED lines=8> */
[----:B----4-:R-:W-:Y:S01]  /*ce70*/  FMNMX.FTZ R14, R14, R159, !PT ;  /* 0x0000009f0e0e7209 */ /* 0x010fe20007810000 */
[-C--:B------:R-:W-:Y:S01]  /*ce80*/  FMUL.FTZ R150, R150, R170.reuse ;  /* 0x000000aa96967220 */ /* 0x080fe20000410000 */
[----:B------:R2:W3:Y:S01]  /*ce90*/  MUFU.EX2 R159, R166 ;  /* 0x000000a6009f7308 */ /* 0x0004e20000000800 */
[----:B------:R-:W-:Y:S01]  /*cea0*/  FMUL.FTZ R151, R151, R170 ;  /* 0x000000aa97977220 */ /* 0x000fe20000410000 */
[----:B------:R-:W-:-:S04]  /*ceb0*/  FSETP.NEU.FTZ.AND P2, PT, R14, -INF , PT ;  /* 0xff8000000e00780b */ /* 0x000fc80003f5d000 */
[----:B------:R-:W-:Y:S01]  /*cec0*/  FSEL R163, R14, RZ, P2 ;  /* 0x000000ff0ea37208 */ /* 0x000fe20001000000 */
[----:B--2---:R-:W-:-:S04]  /*ced0*/  @!P1 IMAD R166, R214, 0x40, R197 ;  /* 0x00000040d6a69824 */ /* 0x004fc800078e02c5 */
[----:B------:R-:W-:Y:S01]  /*cee0*/  FADD.FTZ R163, -R163, R215 ;  /* 0x000000d7a3a37221 */ /* 0x000fe20000010100 */
[-C--:B------:R-:W-:Y:S01]  /*cef0*/  FMUL.FTZ R215, R14, R12.reuse ;  /* 0x0000000c0ed77220 */ /* 0x080fe20000410000 */
[----:B------:R-:W-:Y:S02]  /*cf00*/  @!P1 IMAD R166, R166, 0x4, R2 ;  /* 0x00000004a6a69824 */ /* 0x000fe400078e0202 */
[-C--:B------:R-:W-:Y:S02]  /*cf10*/  FMUL.FTZ R163, R163, R12.reuse ;  /* 0x0000000ca3a37220 */ /* 0x080fe40000410000 */
[----:B------:R-:W-:Y:S01]  /*cf20*/  FSEL R215, R215, RZ, P2 ;  /* 0x000000ffd7d77208 */ /* 0x000fe20001000000 */
[----:B------:R-:W-:Y:S01]  /*cf30*/  @!P1 STS [R166+0x28820], R170 ;  /* 0x028820aaa6009388 */ /* 0x000fe20000000800 */
[----:B------:R-:W2:Y:S01]  /*cf40*/  MUFU.EX2 R173, R163 ;  /* 0x000000a300ad7308 */ /* 0x000ea20000000800 */
[----:B---3--:R-:W-:Y:S01]  /*cf50*/  FADD.FTZ R3, R159, R3 ;  /* 0x000000039f037221 */ /* 0x008fe20000010000 */
[----:B------:R-:W-:Y:S01]  /*cf60*/  F2FP.BF16.F32.PACK_AB R159, R167, R159 ;  /* 0x0000009fa79f723e */ /* 0x000fe200000010ff */
        /* <DEDUP_REMOVED lines=10> */
[-CC-:B------:R-:W-:Y:S01]  /*d010*/  FFMA.FTZ R169, R169, R12.reuse, -R215.reuse ;  /* 0x0000000ca9a97223 */ /* 0x180fe200000108d7 */
[-CC-:B------:R-:W-:Y:S01]  /*d020*/  FFMA.FTZ R172, R172, R12.reuse, -R215.reuse ;  /* 0x0000000cacac7223 */ /* 0x180fe200000108d7 */
[-CC-:B------:R-:W-:Y:S01]  /*d030*/  FFMA.FTZ R154, R154, R12.reuse, -R215.reuse ;  /* 0x0000000c9a9a7223 */ /* 0x180fe200000108d7 */
[-CC-:B------:R-:W-:Y:S01]  /*d040*/  FFMA.FTZ R176, R176, R12.reuse, -R215.reuse ;  /* 0x0000000cb0b07223 */ /* 0x180fe200000108d7 */
[----:B------:R-:W4:Y:S01]  /*d050*/  MUFU.EX2 R224, R224 ;  /* 0x000000e000e07308 */ /* 0x000f220000000800 */
[----:B--2---:R2:W-:Y:S01]  /*d060*/  @!P1 STS [R166+0x28800], R173 ;  /* 0x028800ada6009388 */ /* 0x0045e20000000800 */
[-CC-:B------:R-:W-:Y:S01]  /*d070*/  FFMA.FTZ R177, R177, R12.reuse, -R215.reuse ;  /* 0x0000000cb1b17223 */ /* 0x180fe200000108d7 */
[-CC-:B------:R-:W-:Y:S01]  /*d080*/  FFMA.FTZ R181, R181, R12.reuse, -R215.reuse ;  /* 0x0000000cb5b57223 */ /* 0x180fe200000108d7 */
[----:B------:R-:W-:Y:S01]  /*d090*/  FFMA.FTZ R180, R180, R12, -R215 ;  /* 0x0000000cb4b47223 */ /* 0x000fe200000108d7 */
[-C--:B------:R-:W-:Y:S01]  /*d0a0*/  FMUL.FTZ R24, R24, R173.reuse ;  /* 0x000000ad18187220 */ /* 0x080fe20000410000 */
[-C--:B------:R-:W-:Y:S01]  /*d0b0*/  FMUL.FTZ R25, R25, R173.reuse ;  /* 0x000000ad19197220 */ /* 0x080fe20000410000 */
[-C--:B------:R-:W-:Y:S01]  /*d0c0*/  FMUL.FTZ R28, R28, R173.reuse ;  /* 0x000000ad1c1c7220 */ /* 0x080fe20000410000 */
[----:B------:R-:W5:Y:S01]  /*d0d0*/  MUFU.EX2 R156, R156 ;  /* 0x0000009c009c7308 */ /* 0x000f620000000800 */
[-C--:B------:R-:W-:Y:S01]  /*d0e0*/  FMUL.FTZ R29, R29, R173.reuse ;  /* 0x000000ad1d1d7220 */ /* 0x080fe20000410000 */
[-C--:B------:R-:W-:Y:S01]  /*d0f0*/  FMUL.FTZ R32, R32, R173.reuse ;  /* 0x000000ad20207220 */ /* 0x080fe20000410000 */
[-C--:B------:R-:W-:Y:S01]  /*d100*/  FMUL.FTZ R33, R33, R173.reuse ;  /* 0x000000ad21217220 */ /* 0x080fe20000410000 */
[-C--:B------:R-:W-:Y:S01]  /*d110*/  FMUL.FTZ R36, R36, R173.reuse ;  /* 0x000000ad24247220 */ /* 0x080fe20000410000 */
[-C--:B------:R-:W-:Y:S01]  /*d120*/  FMUL.FTZ R37, R37, R173.reuse ;  /* 0x000000ad25257220 */ /* 0x080fe20000410000 */
[-C--:B------:R-:W-:Y:S01]  /*d130*/  FMUL.FTZ R40, R40, R173.reuse ;  /* 0x000000ad28287220 */ /* 0x080fe20000410000 */
[-C--:B------:R-:W-:Y:S01]  /*d140*/  FMUL.FTZ R41, R41, R173.reuse ;  /* 0x000000ad29297220 */ /* 0x080fe20000410000 */
[----:B--2---:R2:W0:Y:S01]  /*d150*/  MUFU.EX2 R166, R157 ;  /* 0x0000009d00a67308 */ /* 0x0044220000000800 */
        /* <DEDUP_REMOVED lines=9> */
[----:B---3--:R-:W-:Y:S01]  /*d1f0*/  FFMA.FTZ R158, R173, R0, R152 ;  /* 0x00000000ad9e7223 */ /* 0x008fe20000010098 */
[----:B------:R-:W-:Y:S01]  /*d200*/  FADD.FTZ R0, R167, R3 ;  /* 0x00000003a7007221 */ /* 0x000fe20000010000 */
[C---:B----4-:R-:W-:Y:S01]  /*d210*/  F2FP.BF16.F32.PACK_AB R152, R224.reuse, R152 ;  /* 0x00000098e098723e */ /* 0x050fe200000010ff */
[-C--:B------:R-:W-:Y:S01]  /*d220*/  FMUL.FTZ R57, R57, R173.reuse ;  /* 0x000000ad39397220 */ /* 0x080fe20000410000 */
[----:B------:R-:W-:Y:S01]  /*d230*/  FADD.FTZ R158, R224, R158 ;  /* 0x0000009ee09e7221 */ /* 0x000fe20000010000 */
[-C--:B------:R-:W-:Y:S01]  /*d240*/  FMUL.FTZ R60, R60, R173.reuse ;  /* 0x000000ad3c3c7220 */ /* 0x080fe20000410000 */
[----:B------:R-:W2:Y:S01]  /*d250*/  MUFU.EX2 R161, R161 ;  /* 0x000000a100a17308 */ /* 0x000ea20000000800 */
[-C--:B------:R-:W-:Y:S01]  /*d260*/  FMUL.FTZ R61, R61, R173.reuse ;  /* 0x000000ad3d3d7220 */ /* 0x080fe20000410000 */
[----:B-----5:R-:W-:Y:S01]  /*d270*/  FADD.FTZ R158, R156, R158 ;  /* 0x0000009e9c9e7221 */ /* 0x020fe20000010000 */
[-C--:B------:R-:W-:Y:S01]  /*d280*/  FMUL.FTZ R64, R64, R173.reuse ;  /* 0x000000ad40407220 */ /* 0x080fe20000410000 */
[-C--:B------:R-:W-:Y:S01]  /*d290*/  FMUL.FTZ R65, R65, R173.reuse ;  /* 0x000000ad41417220 */ /* 0x080fe20000410000 */
[-C--:B------:R-:W-:Y:S01]  /*d2a0*/  FMUL.FTZ R68, R68, R173.reuse ;  /* 0x000000ad44447220 */ /* 0x080fe20000410000 */
[----:B0-----:R-:W-:Y:S01]  /*d2b0*/  FADD.FTZ R158, R166, R158 ;  /* 0x0000009ea69e7221 */ /* 0x001fe20000010000 */
[-C--:B------:R-:W-:Y:S01]  /*d2c0*/  FMUL.FTZ R69, R69, R173.reuse ;  /* 0x000000ad45457220 */ /* 0x080fe20000410000 */
[----:B------:R-:W0:Y:S01]  /*d2d0*/  MUFU.EX2 R164, R164 ;  /* 0x000000a400a47308 */ /* 0x000e220000000800 */
[-C--:B------:R-:W-:Y:S01]  /*d2e0*/  FMUL.FTZ R72, R72, R173.reuse ;  /* 0x000000ad48487220 */ /* 0x080fe20000410000 */
[----:B-1----:R-:W-:Y:S01]  /*d2f0*/  FADD.FTZ R158, R160, R158 ;  /* 0x0000009ea09e7221 */ /* 0x002fe20000010000 */
[-C--:B------:R-:W-:Y:S01]  /*d300*/  FMUL.FTZ R73, R73, R173.reuse ;  /* 0x000000ad49497220 */ /* 0x080fe20000410000 */
[-C--:B------:R-:W-:Y:S01]  /*d310*/  FMUL.FTZ R76, R76, R173.reuse ;  /* 0x000000ad4c4c7220 */ /* 0x080fe20000410000 */
[-C--:B------:R-:W-:Y:S01]  /*d320*/  FMUL.FTZ R77, R77, R173.reuse ;  /* 0x000000ad4d4d7220 */ /* 0x080fe20000410000 */
        /* <DEDUP_REMOVED lines=35> */
[-C--:B------:R-:W-:Y:S01]  /*d560*/  FMUL.FTZ R136, R136, R173.reuse ;  /* 0x000000ad88887220 */ /* 0x080fe20000410000 */
[-C--:B------:R-:W-:Y:S01]  /*d570*/  FMUL.FTZ R137, R137, R173.reuse ;  /* 0x000000ad89897220 */ /* 0x080fe20000410000 */
[-C--:B------:R-:W-:Y:S01]  /*d580*/  FMUL.FTZ R140, R140, R173.reuse ;  /* 0x000000ad8c8c7220 */ /* 0x080fe20000410000 */
[-C--:B------:R-:W-:Y:S01]  /*d590*/  FMUL.FTZ R141, R141, R173.reuse ;  /* 0x000000ad8d8d7220 */ /* 0x080fe20000410000 */
[-C--:B------:R-:W-:Y:S01]  /*d5a0*/  FMUL.FTZ R144, R144, R173.reuse ;  /* 0x000000ad90907220 */ /* 0x080fe20000410000 */
[-C--:B------:R-:W-:Y:S01]  /*d5b0*/  FMUL.FTZ R145, R145, R173.reuse ;  /* 0x000000ad91917220 */ /* 0x080fe20000410000 */
[-C--:B------:R-:W-:Y:S01]  /*d5c0*/  FMUL.FTZ R148, R148, R173.reuse ;  /* 0x000000ad94947220 */ /* 0x080fe20000410000 */
[----:B------:R5:W4:Y:S01]  /*d5d0*/  MUFU.EX2 R3, R154 ;  /* 0x0000009a00037308 */ /* 0x000b220000000800 */
[----:B------:R-:W-:-:S07]  /*d5e0*/  FMUL.FTZ R149, R149, R173 ;  /* 0x000000ad95957220 */ /* 0x000fce0000410000 */
[----:B------:R-:W4:Y:S01]  /*d5f0*/  MUFU.EX2 R176, R176 ;  /* 0x000000b000b07308 */ /* 0x000f220000000800 */
[----:B-----5:R-:W-:Y:S01]  /*d600*/  F2FP.BF16.F32.PACK_AB R154, R166, R156 ;  /* 0x0000009ca69a723e */ /* 0x020fe200000010ff */
[----:B------:R-:W-:Y:S01]  /*d610*/  BAR.SYNC.DEFER_BLOCKING 0xf, 0x100 ;  /* 0x03c4000000007b1d */ /* 0x000fe20000010000 */
[----:B------:R-:W-:Y:S01]  /*d620*/  F2FP.BF16.F32.PACK_AB R156, R161, R160 ;  /* 0x000000a0a19c723e */ /* 0x000fe200000010ff */
[----:B-1----:R-:W-:Y:S01]  /*d630*/  FADD.FTZ R160, R165, R158 ;  /* 0x0000009ea5a07221 */ /* 0x002fe20000010000 */
[----:B------:R-:W-:Y:S01]  /*d640*/  FADD.FTZ R161, R225, R0 ;  /* 0x00000000e1a17221 */ /* 0x000fe20000010000 */
[----:B------:R-:W-:Y:S02]  /*d650*/  F2FP.BF16.F32.PACK_AB R158, R165, R164 ;  /* 0x000000a4a59e723e */ /* 0x000fe400000010ff */
[----:B--2---:R-:W-:Y:S01]  /*d660*/  FADD.FTZ R160, R168, R160 ;  /* 0x000000a0a8a07221 */ /* 0x004fe20000010000 */
[C---:B------:R-:W-:Y:S01]  /*d670*/  FADD.FTZ R164, R171.reuse, R161 ;  /* 0x000000a1aba47221 */ /* 0x040fe20000010000 */
[----:B------:R-:W1:Y:S01]  /*d680*/  MUFU.EX2 R177, R177 ;  /* 0x000000b100b17308 */ /* 0x000e620000000800 */
[----:B------:R-:W-:Y:S01]  /*d690*/  F2FP.BF16.F32.PACK_AB R161, R171, R225 ;  /* 0x000000e1aba1723e */ /* 0x000fe200000010ff */
[----:B0-----:R-:W-:Y:S01]  /*d6a0*/  FADD.FTZ R0, R169, R160 ;  /* 0x000000a0a9007221 */ /* 0x001fe20000010000 */
[----:B---3--:R-:W-:Y:S01]  /*d6b0*/  FADD.FTZ R164, R163, R164 ;  /* 0x000000a4a3a47221 */ /* 0x008fe20000010000 */
[----:B------:R-:W-:-:S02]  /*d6c0*/  F2FP.BF16.F32.PACK_AB R160, R169, R168 ;  /* 0x000000a8a9a0723e */ /* 0x000fc400000010ff */
[----:B----4-:R-:W-:Y:S01]  /*d6d0*/  FADD.FTZ R0, R162, R0 ;  /* 0x00000000a2007221 */ /* 0x010fe20000010000 */
[----:B------:R-:W-:Y:S01]  /*d6e0*/  FADD.FTZ R164, R175, R164 ;  /* 0x000000a4afa47221 */ /* 0x000fe20000010000 */
[----:B------:R-:W0:Y:S01]  /*d6f0*/  MUFU.EX2 R166, R180 ;  /* 0x000000b400a67308 */ /* 0x000e220000000800 */
[C---:B------:R-:W-:Y:S01]  /*d700*/  F2FP.BF16.F32.PACK_AB R162, R3.reuse, R162 ;  /* 0x000000a203a2723e */ /* 0x040fe200000010ff */
[----:B------:R-:W-:Y:S01]  /*d710*/  FADD.FTZ R0, R3, R0 ;  /* 0x0000000003007221 */ /* 0x000fe20000010000 */
[----:B------:R-:W-:Y:S01]  /*d720*/  FADD.FTZ R3, R178, R164 ;  /* 0x000000a4b2037221 */ /* 0x000fe20000010000 */
[----:B------:R-:W-:Y:S02]  /*d730*/  F2FP.BF16.F32.PACK_AB R163, R175, R163 ;  /* 0x000000a3afa3723e */ /* 0x000fe400000010ff */
[----:B------:R-:W-:Y:S01]  /*d740*/  FADD.FTZ R0, R176, R0 ;  /* 0x00000000b0007221 */ /* 0x000fe20000010000 */
[----:B------:R-:W-:Y:S01]  /*d750*/  FADD.FTZ R3, R179, R3 ;  /* 0x00000003b3037221 */ /* 0x000fe20000010000 */
[----:B------:R-:W2:Y:S01]  /*d760*/  MUFU.EX2 R167, R183 ;  /* 0x000000b700a77308 */ /* 0x000ea20000000800 */
[C---:B-1----:R-:W-:Y:S01]  /*d770*/  F2FP.BF16.F32.PACK_AB R164, R177.reuse, R176 ;  /* 0x000000b0b1a4723e */ /* 0x042fe200000010ff */
[----:B------:R-:W-:Y:S01]  /*d780*/  FADD.FTZ R0, R177, R0 ;  /* 0x00000000b1007221 */ /* 0x000fe20000010000 */
[----:B------:R-:W-:Y:S01]  /*d790*/  FADD.FTZ R3, R182, R3 ;  /* 0x00000003b6037221 */ /* 0x000fe20000010000 */
[----:B------:R-:W-:Y:S01]  /*d7a0*/  F2FP.BF16.F32.PACK_AB R165, R179, R178 ;  /* 0x000000b2b3a5723e */ /* 0x000fe200000010ff */
[----:B------:R1:W-:Y:S03]  /*d7b0*/  STSM.16.M88.4 [R218+0x26800], R152 ;  /* 0x02680098da007844 */ /* 0x0003e60000000200 */
[----:B------:R-:W3:Y:S01]  /*d7c0*/  MUFU.EX2 R181, R181 ;  /* 0x000000b500b57308 */ /* 0x000ee20000000800 */
[----:B0-----:R-:W-:Y:S01]  /*d7d0*/  FADD.FTZ R0, R166, R0 ;  /* 0x00000000a6007221 */ /* 0x001fe20000010000 */
[----:B------:R1:W-:Y:S04]  /*d7e0*/  STSM.16.M88.4 [R219], R156 ;  /* 0x0000009cdb007844 */ /* 0x0003e80000000200 */
[----:B------:R1:W-:Y:S01]  /*d7f0*/  STSM.16.M88.4 [R222], R160 ;  /* 0x000000a0de007844 */ /* 0x0003e20000000200 */
[C---:B--2---:R-:W-:Y:S01]  /*d800*/  FADD.FTZ R3, R167.reuse, R3 ;  /* 0x00000003a7037221 */ /* 0x044fe20000010000 */
[----:B------:R-:W-:-:S02]  /*d810*/  F2FP.BF16.F32.PACK_AB R167, R167, R182 ;  /* 0x000000b6a7a7723e */ /* 0x000fc400000010ff */
[C---:B---3--:R-:W-:Y:S01]  /*d820*/  F2FP.BF16.F32.PACK_AB R166, R181.reuse, R166 ;  /* 0x000000a6b5a6723e */ /* 0x048fe200000010ff */
[----:B------:R-:W-:-:S04]  /*d830*/  FADD.FTZ R0, R181, R0 ;  /* 0x00000000b5007221 */ /* 0x000fc80000010000 */
[----:B------:R1:W-:Y:S01]  /*d840*/  STSM.16.M88.4 [R221], R164 ;  /* 0x000000a4dd007844 */ /* 0x0003e20000000200 */
[----:B------:R-:W-:Y:S05]  /*d850*/  @!P0 BRA `(.L_x_4630) ;  /* 0x0000000000048947 */ /* 0x000fea0003800000 */
[----:B------:R-:W-:Y:S01]  /*d860*/  BPT.TRAP 0x1 ;  /* 0x000000040000795c */ /* 0x000fe20000300000 */
.L_x_4630:
[----:B------:R0:W2:Y:S01]  /*d870*/  SYNCS.PHASECHK.TRANS64.TRYWAIT P1, [R186+URZ+0x28c50], R187 ;  /* 0x028c50bbba0075a7 */ /* 0x0000a2000802017f */
[----:B------:R-:W-:Y:S05]  /*d880*/  @!P0 BRA `(.L_x_4631) ;  /* 0x0000000000048947 */ /* 0x000fea0003800000 */
[----:B------:R-:W-:Y:S01]  /*d890*/  BPT.TRAP 0x1 ;  /* 0x000000040000795c */ /* 0x000fe20000300000 */
.L_x_4631:
[----:B------:R-:W-:Y:S04]  /*d8a0*/  BSSY B2, `(.L_x_4632) ;  /* 0x0000004000027945 */ /* 0x000fe80003800000 */
[----:B--2---:R-:W-:Y:S05]  /*d8b0*/  @P1 BRA `(.L_x_4633) ;  /* 0x0000000000081947 */ /* 0x004fea0003800000 */
[----:B------:R-:W2:Y:S02]  /*d8c0*/  SYNCS.PHASECHK.TRANS64.TRYWAIT P1, [R186+URZ+0x28c50], R187 ;  /* 0x028c50bbba0075a7 */ /* 0x000ea4000802017f */
[----:B--2---:R-:W-:Y:S05]  /*d8d0*/  @!P1 BRA `(.L_x_4634) ;  /* 0x000000e0004c9947 */ /* 0x004fea0003800000 */
.L_x_4633:
[----:B------:R-:W-:Y:S05]  /*d8e0*/  BSYNC B2 ;  /* 0x0000000000027941 */ /* 0x000fea0003800000 */
.L_x_4632:
        /* <DEDUP_REMOVED lines=38> */
[----:B------:R-:W-:Y:S05]  /*db50*/  @!P0 BRA `(.L_x_4635) ;  /* 0x0000000000048947 */ /* 0x000fea0003800000 */
[----:B------:R-:W-:Y:S01]  /*db60*/  BPT.TRAP 0x1 ;  /* 0x000000040000795c */ /* 0x000fe20000300000 */
.L_x_4635:
[C---:B------:R-:W-:Y:S01]  /*db70*/  ISETP.GT.AND P1, PT, R21.reuse, R20, PT ;  /* 0x000000141500720c */ /* 0x040fe20003f24270 */
[----:B0-2---:R-:W-:Y:S02]  /*db80*/  VIADD R186, R186, 0x28c60 ;  /* 0x00028c60baba7836 */ /* 0x005fe40000000000 */
        /* <DEDUP_REMOVED lines=8> */
.L_x_4623:
[----:B------:R-:W-:-:S07]  /*dc10*/  IMAD.MOV.U32 R214, RZ, RZ, R21 ;  /* 0x000000ffffd67224 */ /* 0x000fce00078e0015 */
.L_x_4622:
[----:B------:R-:W-:Y:S05]  /*dc20*/  BSYNC B1 ;  /* 0x0000000000017941 */ /* 0x000fea0003800000 */
.L_x_4621:
[----:B------:R-:W-:Y:S01]  /*dc30*/  ISETP.GE.AND P1, PT, R214, RZ, PT ;  /* 0x000000ffd600720c */ /* 0x000fe20003f26270 */
[----:B------:R-:W-:-:S12]  /*dc40*/  BSSY B0, `(.L_x_4637) ;  /* 0x00001a7000007945 */ /* 0x000fd80003800000 */
[----:B------:R-:W-:Y:S05]  /*dc50*/  @!P1 BRA `(.L_x_4638) ;  /* 0x0000001800949947 */ /* 0x000fea0003800000 */
[----:B------:R-:W-:Y:S02]  /*dc60*/  IMAD.MOV.U32 R21, RZ, RZ, R13 ;  /* 0x000000ffff157224 */ /* 0x000fe400078e000d */
[----:B------:R-:W-:Y:S02]  /*dc70*/  IMAD.MOV.U32 R184, RZ, RZ, R14 ;  /* 0x000000ffffb87224 */ /* 0x000fe400078e000e */
[----:B------:R-:W-:-:S07]  /*dc80*/  IMAD.MOV.U32 R185, RZ, RZ, R18 ;  /* 0x000000ffffb97224 */ /* 0x000fce00078e0012 */
.L_x_4651:
[----:B------:R-:W-:-:S05]  /*dc90*/  VIADD R18, R185, 0x1 ;  /* 0x00000001b9127836 */ /* 0x000fca0000000000 */
[----:B------:R-:W-:-:S04]  /*dca0*/  ISETP.NE.AND P1, PT, R18, 0x2, PT ;  /* 0x000000021200780c */ /* 0x000fc80003f25270 */
[----:B------:R-:W-:Y:S02]  /*dcb0*/  SEL R12, RZ, 0x1, P1 ;  /* 0x00000001ff0c7807 */ /* 0x000fe40000800000 */
[----:B------:R-:W-:Y:S02]  /*dcc0*/  SEL R18, R18, RZ, P1 ;  /* 0x000000ff12127207 */ /* 0x000fe40000800000 */
[----:B------:R-:W-:Y:S01]  /*dcd0*/  LOP3.LUT R19, R19, R12, RZ, 0x3c, !PT ;  /* 0x0000000c13137212 */ /* 0x000fe200078e3cff */
[----:B-1----:R-:W-:Y:S06]  /*dce0*/  @!P0 BRA `(.L_x_4639) ;  /* 0x0000000000048947 */ /* 0x002fec0003800000 */
[----:B------:R-:W-:Y:S01]  /*dcf0*/  BPT.TRAP 0x1 ;  /* 0x000000040000795c */ /* 0x000fe20000300000 */
.L_x_4639:
[----:B------:R-:W-:Y:S01]  /*dd00*/  IMAD R215, R18, 0x8, R2 ;  /* 0x0000000812d77824 */ /* 0x000fe200078e0202 */
[----:B------:R-:W-:-:S04]  /*dd10*/  SHF.L.U32 R20, R19, 0x1f, RZ ;  /* 0x0000001f13147819 */ /* 0x000fc800000006ff */
[----:B------:R1:W2:Y:S01]  /*dd20*/  SYNCS.PHASECHK.TRANS64.TRYWAIT P1, [R215+URZ+0x28c30], R20 ;  /* 0x028c3014d70075a7 */ /* 0x0002a2000802017f */
[----:B------:R-:W-:Y:S05]  /*dd30*/  @!P0 BRA `(.L_x_4640) ;  /* 0x0000000000048947 */ /* 0x000fea0003800000 */
[----:B------:R-:W-:Y:S01]  /*dd40*/  BPT.TRAP 0x1 ;  /* 0x000000040000795c */ /* 0x000fe20000300000 */
.L_x_4640:
[----:B------:R-:W-:Y:S01]  /*dd50*/  BSSY B1, `(.L_x_4641) ;  /* 0x0000006000017945 */ /* 0x000fe20003800000 */
[----:B------:R-:W-:Y:S02]  /*dd60*/  IMAD R154, R18, 0x200, R15 ;  /* 0x00000200129a7824 */ /* 0x000fe400078e020f */
[----:B------:R-:W-:Y:S01]  /*dd70*/  IMAD.MOV.U32 R155, RZ, RZ, 0x40000040 ;  /* 0x40000040ff9b7424 */ /* 0x000fe200078e00ff */
[----:B--2---:R-:W-:Y:S06]  /*dd80*/  @P1 BRA `(.L_x_4642) ;  /* 0x0000000000081947 */ /* 0x004fec0003800000 */
[----:B------:R-:W2:Y:S02]  /*dd90*/  SYNCS.PHASECHK.TRANS64.TRYWAIT P1, [R215+URZ+0x28c30], R20 ;  /* 0x028c3014d70075a7 */ /* 0x000ea4000802017f */
[----:B--2---:R-:W-:Y:S05]  /*dda0*/  @!P1 BRA `(.L_x_4643) ;  /* 0x000000dc002c9947 */ /* 0x004fea0003800000 */
.L_x_4642:
[----:B------:R-:W-:Y:S05]  /*ddb0*/  BSYNC B1 ;  /* 0x0000000000017941 */ /* 0x000fea0003800000 */
.L_x_4641:
        /* <DEDUP_REMOVED lines=36> */
.L_x_4644:
        /* <DEDUP_REMOVED lines=16> */
[----:B------:R-:W3:Y:S02]  /*e100*/  SHFL.BFLY PT, R13, R12, 0x2, 0x1f ;  /* 0x0c401f000c0d7f89 */ /* 0x000ee400000e0000 */
[----:B---3--:R-:W-:Y:S01]  /*e110*/  FMNMX.FTZ R13, R12, R13, !PT ;  /* 0x0000000d0c0d7209 */ /* 0x008fe20007810000 */
[----:B------:R-:W-:-:S04]  /*e120*/  IMAD.U32 R12, RZ, RZ, UR36 ;  /* 0x00000024ff0c7e24 */ /* 0x000fc8000f8e00ff */
[----:B------:R-:W3:Y:S02]  /*e130*/  SHFL.BFLY PT, R14, R13, 0x1, 0x1f ;  /* 0x0c201f000d0e7f89 */ /* 0x000ee400000e0000 */
[----:B---3--:R-:W-:-:S05]  /*e140*/  FMNMX.FTZ R14, R13, R14, !PT ;  /* 0x0000000e0d0e7209 */ /* 0x008fca0007810000 */
        /* <DEDUP_REMOVED lines=23> */
[----:B------:R-:W3:Y:S01]  /*e2c0*/  MUFU.EX2 R164, R184 ;  /* 0x000000b800a47308 */ /* 0x000ee20000000800 */
[----:B------:R-:W-:-:S04]  /*e2d0*/  PRMT R13, R191, 0x654, R13 ;  /* 0x00000654bf0d7816 */ /* 0x000fc8000000000d */
[----:B------:R4:W-:Y:S03]  /*e2e0*/  SYNCS.ARRIVE.TRANS64.RED.A1T0 RZ, [R13+URZ], RZ ;  /* 0x000000ff0dff79a7 */ /* 0x0009e6000810043f */
[----:B------:R-:W5:Y:S01]  /*e2f0*/  MUFU.EX2 R153, R153 ;  /* 0x0000009900997308 */ /* 0x000f620000000800 */
[----:B----4-:R-:W-:-:S07]  /*e300*/  FMNMX.FTZ R13, R154, R21, !PT ;  /* 0x000000159a0d7209 */ /* 0x010fce0007810000 */
[----:B------:R-:W4:Y:S01]  /*e310*/  MUFU.EX2 R156, R156 ;  /* 0x0000009c009c7308 */ /* 0x000f220000000800 */
[----:B------:R-:W-:Y:S01]  /*e320*/  FMNMX.FTZ R13, R155, R13, !PT ;  /* 0x0000000d9b0d7209 */ /* 0x000fe20007810000 */
[----:B---3--:R-:W-:Y:S01]  /*e330*/  FFMA.FTZ R0, R164, R0, R152 ;  /* 0x00000000a4007223 */ /* 0x008fe20000010098 */
[-C--:B------:R-:W-:Y:S01]  /*e340*/  FMUL.FTZ R24, R24, R164.reuse ;  /* 0x000000a418187220 */ /* 0x080fe20000410000 */
[-C--:B------:R-:W-:Y:S01]  /*e350*/  FMUL.FTZ R25, R25, R164.reuse ;  /* 0x000000a419197220 */ /* 0x080fe20000410000 */
[----:B------:R-:W-:Y:S01]  /*e360*/  FMNMX.FTZ R13, R158, R13, !PT ;  /* 0x0000000d9e0d7209 */ /* 0x000fe20007810000 */
[-C--:B------:R-:W-:Y:S01]  /*e370*/  FMUL.FTZ R28, R28, R164.reuse ;  /* 0x000000a41c1c7220 */ /* 0x080fe20000410000 */
[----:B------:R-:W-:Y:S01]  /*e380*/  FMUL.FTZ R29, R29, R164 ;  /* 0x000000a41d1d7220 */ /* 0x000fe20000410000 */
[----:B------:R-:W3:Y:S01]  /*e390*/  MUFU.EX2 R157, R157 ;  /* 0x0000009d009d7308 */ /* 0x000ee20000000800 */
[----:B------:R-:W-:Y:S01]  /*e3a0*/  FMNMX.FTZ R13, R159, R13, !PT ;  /* 0x0000000d9f0d7209 */ /* 0x000fe20007810000 */
[C---:B-----5:R-:W-:Y:S01]  /*e3b0*/  FADD.FTZ R0, R153.reuse, R0 ;  /* 0x0000000099007221 */ /* 0x060fe20000010000 */
[----:B------:R-:W-:Y:S01]  /*e3c0*/  F2FP.BF16.F32.PACK_AB R184, R153, R152 ;  /* 0x0000009899b8723e */ /* 0x000fe200000010ff */
[-C--:B------:R-:W-:Y:S01]  /*e3d0*/  FMUL.FTZ R32, R32, R164.reuse ;  /* 0x000000a420207220 */ /* 0x080fe20000410000 */
[----:B------:R-:W-:Y:S01]  /*e3e0*/  FMNMX.FTZ R13, R162, R13, !PT ;  /* 0x0000000da20d7209 */ /* 0x000fe20007810000 */
[-C--:B------:R-:W-:Y:S01]  /*e3f0*/  FMUL.FTZ R33, R33, R164.reuse ;  /* 0x000000a421217220 */ /* 0x080fe20000410000 */
[-C--:B------:R-:W-:Y:S01]  /*e400*/  FMUL.FTZ R36, R36, R164.reuse ;  /* 0x000000a424247220 */ /* 0x080fe20000410000 */
[----:B------:R-:W5:Y:S01]  /*e410*/  MUFU.EX2 R152, R160 ;  /* 0x000000a000987308 */ /* 0x000f620000000800 */
[----:B------:R-:W-:Y:S01]  /*e420*/  FMNMX.FTZ R13, R163, R13, !PT ;  /* 0x0000000da30d7209 */ /* 0x000fe20007810000 */
[----:B----4-:R-:W-:Y:S01]  /*e430*/  FADD.FTZ R0, R156, R0 ;  /* 0x000000009c007221 */ /* 0x010fe20000010000 */
[-C--:B------:R-:W-:Y:S01]  /*e440*/  FMUL.FTZ R37, R37, R164.reuse ;  /* 0x000000a425257220 */ /* 0x080fe20000410000 */
[-C--:B------:R-:W-:Y:S01]  /*e450*/  FMUL.FTZ R40, R40, R164.reuse ;  /* 0x000000a428287220 */ /* 0x080fe20000410000 */
[----:B------:R-:W-:Y:S01]  /*e460*/  FMNMX.FTZ R13, R166, R13, !PT ;  /* 0x0000000da60d7209 */ /* 0x000fe20007810000 */
[-C--:B------:R-:W-:Y:S01]  /*e470*/  FMUL.FTZ R41, R41, R164.reuse ;  /* 0x000000a429297220 */ /* 0x080fe20000410000 */
[----:B------:R-:W-:Y:S01]  /*e480*/  FMUL.FTZ R44, R44, R164 ;  /* 0x000000a42c2c7220 */ /* 0x000fe20000410000 */
[----:B------:R-:W4:Y:S01]  /*e490*/  MUFU.EX2 R187, R187 ;  /* 0x000000bb00bb7308 */ /* 0x000f220000000800 */
[----:B------:R-:W-:Y:S01]  /*e4a0*/  FMNMX.FTZ R13, R167, R13, !PT ;  /* 0x0000000da70d7209 */ /* 0x000fe20007810000 */
[C---:B---3--:R-:W-:Y:S01]  /*e4b0*/  FADD.FTZ R0, R157.reuse, R0 ;  /* 0x000000009d007221 */ /* 0x048fe20000010000 */
[----:B0-----:R-:W-:Y:S01]  /*e4c0*/  F2FP.BF16.F32.PACK_AB R186, R157, R156 ;  /* 0x0000009c9dba723e */ /* 0x001fe200000010ff */
[-C--:B------:R-:W-:Y:S01]  /*e4d0*/  FMUL.FTZ R45, R45, R164.reuse ;  /* 0x000000a42d2d7220 */ /* 0x080fe20000410000 */
[----:B------:R-:W-:Y:S01]  /*e4e0*/  FMNMX.FTZ R13, R170, R13, !PT ;  /* 0x0000000daa0d7209 */ /* 0x000fe20007810000 */
[-C--:B------:R-:W-:Y:S01]  /*e4f0*/  FMUL.FTZ R48, R48, R164.reuse ;  /* 0x000000a430307220 */ /* 0x080fe20000410000 */
[-C--:B------:R-:W-:Y:S01]  /*e500*/  FMUL.FTZ R49, R49, R164.reuse ;  /* 0x000000a431317220 */ /* 0x080fe20000410000 */
[----:B------:R-:W0:Y:S01]  /*e510*/  MUFU.EX2 R161, R161 ;  /* 0x000000a100a17308 */ /* 0x000e220000000800 */
[----:B------:R-:W-:Y:S01]  /*e520*/  FMNMX.FTZ R13, R171, R13, !PT ;  /* 0x0000000dab0d7209 */ /* 0x000fe20007810000 */
[----:B-----5:R-:W-:Y:S01]  /*e530*/  FADD.FTZ R0, R152, R0 ;  /* 0x0000000098007221 */ /* 0x020fe20000010000 */
[-C--:B------:R-:W-:Y:S01]  /*e540*/  FMUL.FTZ R52, R52, R164.reuse ;  /* 0x000000a434347220 */ /* 0x080fe20000410000 */
[-C--:B------:R-:W-:Y:S01]  /*e550*/  FMUL.FTZ R53, R53, R164.reuse ;  /* 0x000000a435357220 */ /* 0x080fe20000410000 */
[----:B------:R-:W-:Y:S01]  /*e560*/  FMNMX.FTZ R13, R174, R13, !PT ;  /* 0x0000000dae0d7209 */ /* 0x000fe20007810000 */
[-C--:B------:R-:W-:Y:S01]  /*e570*/  FMUL.FTZ R56, R56, R164.reuse ;  /* 0x000000a438387220 */ /* 0x080fe20000410000 */
[----:B------:R-:W-:Y:S01]  /*e580*/  FMUL.FTZ R57, R57, R164 ;  /* 0x000000a439397220 */ /* 0x000fe20000410000 */
[----:B------:R-:W3:Y:S01]  /*e590*/  MUFU.EX2 R165, R165 ;  /* 0x000000a500a57308 */ /* 0x000ee20000000800 */
[----:B------:R-:W-:Y:S01]  /*e5a0*/  FMNMX.FTZ R13, R175, R13, !PT ;  /* 0x0000000daf0d7209 */ /* 0x000fe20007810000 */
[C---:B----4-:R-:W-:Y:S01]  /*e5b0*/  FADD.FTZ R0, R187.reuse, R0 ;  /* 0x00000000bb007221 */ /* 0x050fe20000010000 */
[----:B------:R-:W-:Y:S01]  /*e5c0*/  F2FP.BF16.F32.PACK_AB R152, R187, R152 ;  /* 0x00000098bb98723e */ /* 0x000fe200000010ff */
[-C--:B------:R-:W-:Y:S01]  /*e5d0*/  FMUL.FTZ R60, R60, R164.reuse ;  /* 0x000000a43c3c7220 */ /* 0x080fe20000410000 */
[----:B------:R-:W-:Y:S01]  /*e5e0*/  FMNMX.FTZ R13, R178, R13, !PT ;  /* 0x0000000db20d7209 */ /* 0x000fe20007810000 */
[-C--:B------:R-:W-:Y:S01]  /*e5f0*/  FMUL.FTZ R61, R61, R164.reuse ;  /* 0x000000a43d3d7220 */ /* 0x080fe20000410000 */
[-C--:B------:R-:W-:Y:S01]  /*e600*/  FMUL.FTZ R64, R64, R164.reuse ;  /* 0x000000a440407220 */ /* 0x080fe20000410000 */
[----:B------:R-:W4:Y:S01]  /*e610*/  MUFU.EX2 R156, R168 ;  /* 0x000000a8009c7308 */ /* 0x000f220000000800 */
        /* <DEDUP_REMOVED lines=9> */
[----:B---3--:R-:W-:Y:S01]  /*e6b0*/  FADD.FTZ R0, R165, R0 ;  /* 0x00000000a5007221 */ /* 0x008fe20000010000 */
[-C--:B------:R-:W-:Y:S01]  /*e6c0*/  FMUL.FTZ R73, R73, R164.reuse ;  /* 0x000000a449497220 */ /* 0x080fe20000410000 */
[-C--:B------:R-:W-:Y:S01]  /*e6d0*/  FMUL.FTZ R76, R76, R164.reuse ;  /* 0x000000a44c4c7220 */ /* 0x080fe20000410000 */
[-C--:B------:R-:W-:Y:S01]  /*e6e0*/  FMUL.FTZ R77, R77, R164.reuse ;  /* 0x000000a44d4d7220 */ /* 0x080fe20000410000 */
[----:B------:R-:W3:Y:S01]  /*e6f0*/  SHFL.BFLY PT, R153, R13, 0x2, 0x1f ;  /* 0x0c401f000d997f89 */ /* 0x000ee200000e0000 */
        /* <DEDUP_REMOVED lines=18> */
[----:B-----5:R-:W-:Y:S01]  /*e820*/  FADD.FTZ R0, R172, R0 ;  /* 0x00000000ac007221 */ /* 0x020fe20000010000 */
[-C--:B------:R-:W-:Y:S01]  /*e830*/  FMUL.FTZ R104, R104, R164.reuse ;  /* 0x000000a468687220 */ /* 0x080fe20000410000 */
[-C--:B------:R-:W-:Y:S01]  /*e840*/  FMUL.FTZ R105, R105, R164.reuse ;  /* 0x000000a469697220 */ /* 0x080fe20000410000 */
[-C--:B------:R-:W-:Y:S01]  /*e850*/  FMUL.FTZ R108, R108, R164.reuse ;  /* 0x000000a46c6c7220 */ /* 0x080fe20000410000 */
[-C--:B------:R-:W-:Y:S01]  /*e860*/  FMUL.FTZ R109, R109, R164.reuse ;  /* 0x000000a46d6d7220 */ /* 0x080fe20000410000 */
[----:B---3--:R-:W-:Y:S01]  /*e870*/  FMNMX.FTZ R13, R13, R153, !PT ;  /* 0x000000990d0d7209 */ /* 0x008fe20007810000 */
[-C--:B------:R-:W-:Y:S01]  /*e880*/  FMUL.FTZ R112, R112, R164.reuse ;  /* 0x000000a470707220 */ /* 0x080fe20000410000 */
[----:B------:R-:W3:Y:S01]  /*e890*/  MUFU.EX2 R177, R177 ;  /* 0x000000b100b17308 */ /* 0x000ee20000000800 */
[----:B----4-:R-:W-:Y:S01]  /*e8a0*/  FADD.FTZ R0, R173, R0 ;  /* 0x00000000ad007221 */ /* 0x010fe20000010000 */
[-C--:B------:R-:W-:Y:S01]  /*e8b0*/  FMUL.FTZ R113, R113, R164.reuse ;  /* 0x000000a471717220 */ /* 0x080fe20000410000 */
[----:B------:R-:W4:Y:S01]  /*e8c0*/  SHFL.BFLY PT, R153, R13, 0x1, 0x1f ;  /* 0x0c201f000d997f89 */ /* 0x000f2200000e0000 */
[-C--:B------:R-:W-:Y:S01]  /*e8d0*/  FMUL.FTZ R116, R116, R164.reuse ;  /* 0x000000a474747220 */ /* 0x080fe20000410000 */
[-C--:B------:R-:W-:Y:S01]  /*e8e0*/  FMUL.FTZ R117, R117, R164.reuse ;  /* 0x000000a475757220 */ /* 0x080fe20000410000 */
[-C--:B------:R-:W-:Y:S01]  /*e8f0*/  FMUL.FTZ R120, R120, R164.reuse ;  /* 0x000000a478787220 */ /* 0x080fe20000410000 */
[-C--:B------:R-:W-:Y:S01]  /*e900*/  FMUL.FTZ R121, R121, R164.reuse ;  /* 0x000000a479797220 */ /* 0x080fe20000410000 */
[----:B------:R-:W5:Y:S01]  /*e910*/  MUFU.EX2 R180, R180 ;  /* 0x000000b400b47308 */ /* 0x000f620000000800 */
        /* <DEDUP_REMOVED lines=18> */
[----:B----4-:R-:W-:Y:S01]  /*ea40*/  FMNMX.FTZ R13, R13, R153, !PT ;  /* 0x000000990d0d7209 */ /* 0x010fe20007810000 */
[----:B------:R-:W-:-:S02]  /*ea50*/  @!P1 IMAD R153, R185, 0x40, R197 ;  /* 0x00000040b9999824 */ /* 0x000fc400078e02c5 */
[----:B------:R-:W-:Y:S02]  /*ea60*/  FMUL.FTZ R149, R149, R164 ;  /* 0x000000a495957220 */ /* 0x000fe40000410000 */
[----:B------:R-:W-:Y:S01]  /*ea70*/  FADD.FTZ R21, -R13, R21 ;  /* 0x000000150d157221 */ /* 0x000fe20000010100 */
[----:B------:R-:W-:Y:S02]  /*ea80*/  @!P1 IMAD R153, R153, 0x4, R2 ;  /* 0x0000000499999824 */ /* 0x000fe400078e0202 */
[----:B0-----:R-:W-:Y:S01]  /*ea90*/  FADD.FTZ R0, R181, R0 ;  /* 0x00000000b5007221 */ /* 0x001fe20000010000 */
[-C--:B------:R-:W-:Y:S02]  /*eaa0*/  FMUL.FTZ R21, R21, R12.reuse ;  /* 0x0000000c15157220 */ /* 0x080fe40000410000 */
[----:B------:R-:W-:Y:S04]  /*eab0*/  @!P1 STS [R153+0x28800], R164 ;  /* 0x028800a499009388 */ /* 0x000fe80000000800 */
        /* <DEDUP_REMOVED lines=64> */
[----:B------:R-:W-:Y:S01]  /*eec0*/  BAR.SYNC.DEFER_BLOCKING 0xf, 0x100 ;  /* 0x03c4000000007b1d */ /* 0x000fe20000010000 */
        /* <DEDUP_REMOVED lines=22> */
[----:B0-----:R-:W-:Y:S01]  /*f030*/  FADD.FTZ R155, R157, R154 ;  /* 0x0000009a9d9b7221 */ /* 0x001fe20000010000 */
        /* <DEDUP_REMOVED lines=45> */
.L_x_4645:
[----:B------:R3:W4:Y:S01]  /*f310*/  SYNCS.PHASECHK.TRANS64.TRYWAIT P1, [R215+URZ+0x28c50], R20 ;  /* 0x028c5014d70075a7 */ /* 0x000722000802017f */
[----:B------:R-:W-:Y:S05]  /*f320*/  @!P0 BRA `(.L_x_4646) ;  /* 0x0000000000048947 */ /* 0x000fea0003800000 */
[----:B------:R-:W-:Y:S01]  /*f330*/  BPT.TRAP 0x1 ;  /* 0x000000040000795c */ /* 0x000fe20000300000 */
.L_x_4646:
[----:B------:R-:W-:Y:S04]  /*f340*/  BSSY B1, `(.L_x_4647) ;  /* 0x0000004000017945 */ /* 0x000fe80003800000 */
[----:B----4-:R-:W-:Y:S05]  /*f350*/  @P1 BRA `(.L_x_4648) ;  /* 0x0000000000081947 */ /* 0x010fea0003800000 */
[----:B------:R-:W4:Y:S02]  /*f360*/  SYNCS.PHASECHK.TRANS64.TRYWAIT P1, [R215+URZ+0x28c50], R20 ;  /* 0x028c5014d70075a7 */ /* 0x000f24000802017f */
[----:B----4-:R-:W-:Y:S05]  /*f370*/  @!P1 BRA `(.L_x_4649) ;  /* 0x000000c400cc9947 */ /* 0x010fea0003800000 */
.L_x_4648:
[----:B------:R-:W-:Y:S05]  /*f380*/  BSYNC B1 ;  /* 0x0000000000017941 */ /* 0x000fea0003800000 */
.L_x_4647:
[----:B-1234-:R-:W-:Y:S01]  /*f390*/  IMAD R20, R18, 0x1000, R199 ;  /* 0x0000100012147824 */ /* 0x01efe200078e02c7 */
        /* <DEDUP_REMOVED lines=15> */
[C---:B0-----:R-:W-:Y:S01]  /*f490*/  VIADD R152, R20.reuse, 0x100 ;  /* 0x0000010014987836 */ /* 0x041fe20000000000 */
        /* <DEDUP_REMOVED lines=24> */
.L_x_4650:
[C---:B------:R-:W-:Y:S01]  /*f620*/  ISETP.GT.AND P1, PT, R214.reuse, RZ, PT ;  /* 0x000000ffd600720c */ /* 0x040fe20003f24270 */
        /* <DEDUP_REMOVED lines=8> */
.L_x_4638:
[----:B------:R-:W-:Y:S05]  /*f6b0*/  BSYNC B0 ;  /* 0x0000000000007941 */ /* 0x000fea0003800000 */
.L_x_4637:
[----:B------:R-:W2:Y:S04]  /*f6c0*/  LDL.LU R20, [R1+0x44] ;  /* 0x0000440001147983 */ /* 0x000ea80000300800 */
[----:B------:R-:W3:Y:S04]  /*f6d0*/  SHFL.BFLY PT, R5, R0, 0x2, 0x1f ;  /* 0x0c401f0000057f89 */ /* 0x000ee800000e0000 */
[----:B------:R-:W4:Y:S01]  /*f6e0*/  SHFL.BFLY PT, R4, R3, 0x2, 0x1f ;  /* 0x0c401f0003047f89 */ /* 0x000f2200000e0000 */
[----:B---3--:R-:W-:Y:S01]  /*f6f0*/  FADD.FTZ R5, R5, R0 ;  /* 0x0000000005057221 */ /* 0x008fe20000010000 */
[----:B------:R-:W-:-:S02]  /*f700*/  IMAD.MOV.U32 R0, RZ, RZ, -0x800000 ;  /* 0xff800000ff007424 */ /* 0x000fc400078e00ff */
[----:B----4-:R-:W-:Y:S02]  /*f710*/  FADD.FTZ R4, R4, R3 ;  /* 0x0000000304047221 */ /* 0x010fe40000010000 */
        /* <DEDUP_REMOVED lines=14> */
[----:B------:R-:W-:Y:S02]  /*f800*/  IMAD.MOV.U32 R3, RZ, RZ, -0x800000 ;  /* 0xff800000ff037424 */ /* 0x000fe400078e00ff */
[----:B----4-:R-:W-:-:S04]  /*f810*/  @P1 FMUL.FTZ R4, R9, 0.69314718246459960938 ;  /* 0x3f31721809041820 */ /* 0x010fc80000410000 */
[----:B------:R-:W-:Y:S01]  /*f820*/  @P1 FFMA.FTZ R3, R5, R13, R4 ;  /* 0x0000000d05031223 */ /* 0x000fe20000010004 */
[----:B------:R-:W-:-:S05]  /*f830*/  IMAD.MOV R5, RZ, RZ, -R217 ;  /* 0x000000ffff057224 */ /* 0x000fca00078e0ad9 */
[----:B------:R-:W-:Y:S02]  /*f840*/  ISETP.NE.AND P2, PT, R196, R5, PT ;  /* 0x00000005c400720c */ /* 0x000fe40003f45270 */
[----:B------:R-:W-:-:S06]  /*f850*/  CS2R R4, SRZ ;  /* 0x0000000000047805 */ /* 0x000fcc000001ff00 */
[----:B------:R-:W3:Y:S01]  /*f860*/  @P0 MUFU.RCP R5, R6 ;  /* 0x0000000600050308 */ /* 0x000ee20000001000 */
[----:B------:R-:W-:-:S04]  /*f870*/  PLOP3.LUT P0, PT, PT, PT, PT, 0x8, 0x0 ;  /* 0x000000000000781c */ /* 0x000fc80003f0e170 */
[----:B------:R-:W-:-:S03]  /*f880*/  @!P2 IMAD R9, R18, 0x40, R197 ;  /* 0x000000401209a824 */ /* 0x000fc600078e02c5 */
[----:B------:R-:W4:Y:S01]  /*f890*/  @P1 MUFU.RCP R4, R7 ;  /* 0x0000000700041308 */ /* 0x000f220000001000 */
[----:B------:R-:W-:Y:S02]  /*f8a0*/  VIADD R18, R18, 0x1 ;  /* 0x0000000112127836 */ /* 0x000fe40000000000 */
[----:B------:R-:W-:-:S03]  /*f8b0*/  @!P2 IMAD R9, R9, 0x4, R2 ;  /* 0x000000040909a824 */ /* 0x000fc600078e0202 */
[----:B------:R-:W-:Y:S02]  /*f8c0*/  ISETP.NE.AND P1, PT, R18, 0x2, PT ;  /* 0x000000021200780c */ /* 0x000fe40003f25270 */
[----:B---3--:R3:W-:Y:S02]  /*f8d0*/  @!P2 STS [R9+0x28800], R5 ;  /* 0x028800050900a388 */ /* 0x0087e40000000800 */
[----:B------:R-:W-:Y:S01]  /*f8e0*/  SEL R2, RZ, 0x1, P1 ;  /* 0x00000001ff027807 */ /* 0x000fe20000800000 */
[-C--:B------:R-:W-:Y:S01]  /*f8f0*/  FMUL.FTZ R154, R28, R5.reuse ;  /* 0x000000051c9a7220 */ /* 0x080fe20000410000 */
        /* <DEDUP_REMOVED lines=133> */
.L_x_4563:
[----:B------:R-:W-:Y:S05]  /*10150*/  BSYNC B7 ;  /* 0x0000000000077941 */ /* 0x000fea0003800000 */
.L_x_4561:
[----:B------:R-:W3:Y:S08]  /*10160*/  S2UR UR4, SR_CgaCtaId ;  /* 0x00000000000479c3 */ /* 0x000ef00000008800 */
[----:B------:R-:W-:Y:S01]  /*10170*/  BAR.SYNC.DEFER_BLOCKING 0x5, 0x180 ;  /* 0x0146000000007b1d */ /* 0x000fe20000010000 */
[----:B------:R-:W-:-:S05]  /*10180*/  MOV R2, 0x400 ;  /* 0x0000040000027802 */ /* 0x000fca0000000f00 */
[----:B------:R-:W-:Y:S01]  /*10190*/  BSSY B0, `(.L_x_4652) ;  /* 0x0000323000007945 */ /* 0x000fe20003800000 */
[----:B---3--:R-:W-:-:S05]  /*101a0*/  IMAD.U32 R191, RZ, RZ, UR4 ;  /* 0x00000004ffbf7e24 */ /* 0x008fca000f8e00ff */
[----:B------:R-:W-:-:S05]  /*101b0*/  LEA R2, R191, R2, 0x18 ;  /* 0x00000002bf027211 */ /* 0x000fca00078ec0ff */
[----:B-----5:R3:W4:Y:S01]  /*101c0*/  LDS.128 R24, [R2+0x28cd0] ;  /* 0x028cd00002187984 */ /* 0x0207220000000c00 */
[----:B------:R-:W-:Y:S06]  /*101d0*/  BAR.ARV 0x4, 0x180 ;  /* 0x0106000000007b1d */ /* 0x000fec0000002000 */
[----:B------:R-:W-:Y:S05]  /*101e0*/  @P0 BRA `(.L_x_4653) ;  /* 0x0000002000980947 */ /* 0x000fea0003800000 */
[----:B------:R-:W3:Y:S01]  /*101f0*/  LDL R12, [R1+0x5c] ;  /* 0x00005c00010c7983 */ /* 0x000ee20000100800 */
[----:B------:R-:W0:Y:S01]  /*10200*/  S2R R45, SR_SWINHI ;  /* 0x00000000002d7919 */ /* 0x000e220000002f00 */
[----:B------:R-:W-:Y:S01]  /*10210*/  F2FP.BF16.F32.PACK_AB R7, R31, R7 ;  /* 0x000000071f07723e */ /* 0x000fe200000010ff */
[----:B------:R-:W-:Y:S01]  /*10220*/  ULDC.64 UR4, c[0x0][0xc00] ;  /* 0x0003000000047ab9 */ /* 0x000fe20000000a00 */
[----:B------:R-:W-:Y:S01]  /*10230*/  F2FP.BF16.F32.PACK_AB R4, R8, R10 ;  /* 0x0000000a0804723e */ /* 0x000fe200000010ff */
[----:B------:R-:W4:Y:S04]  /*10240*/  LDL.LU R82, [R1+0x38] ;  /* 0x0000380001527983 */ /* 0x000f280000300800 */
[----:B------:R-:W4:Y:S01]  /*10250*/  LDL.LU R74, [R1+0x3c] ;  /* 0x00003c00014a7983 */ /* 0x000f220000300800 */
[----:B-12---:R-:W-:-:S02]  /*10260*/  MOV R20, R2 ;  /* 0x0000000200147202 */ /* 0x006fc40000000f00 */
[----:B0-----:R-:W-:Y:S02]  /*10270*/  MOV R21, R45 ;  /* 0x0000002d00157202 */ /* 0x001fe40000000f00 */
        /* <DEDUP_REMOVED lines=13> */
[----:B------:R-:W-:Y:S01]  /*10350*/  IMAD.MOV.U32 R80, RZ, RZ, RZ ;  /* 0x000000ffff507224 */ /* 0x000fe200078e00ff */
[----:B------:R-:W-:Y:S01]  /*10360*/  BAR.SYNC.DEFER_BLOCKING 0x1, 0x100 ;  /* 0x0044000000007b1d */ /* 0x000fe20000010000 */
[----:B---3--:R-:W-:-:S03]  /*10370*/  IMAD.WIDE R44, R12, 0x2, R20 ;  /* 0x000000020c2c7825 */ /* 0x008fc600078e0214 */
[----:B------:R-:W-:Y:S01]  /*10380*/  LOP3.LUT R49, R44, 0x380, RZ, 0xc0, !PT ;  /* 0x000003802c317812 */ /* 0x000fe200078ec0ff */
[----:B------:R-:W-:-:S03]  /*10390*/  IMAD.MOV.U32 R31, RZ, RZ, R45 ;  /* 0x000000ffff1f7224 */ /* 0x000fc600078e002d */
[----:B------:R-:W-:-:S04]  /*103a0*/  SHF.R.U64 R49, R49, 0x3, RZ ;  /* 0x0000000331317819 */ /* 0x000fc800000012ff */
[----:B------:R-:W-:-:S04]  /*103b0*/  LOP3.LUT R30, R49, R44, RZ, 0x3c, !PT ;  /* 0x0000002c311e7212 */ /* 0x000fc800078e3cff */
[----:B------:R-:W-:Y:S02]  /*103c0*/  MOV R30, R30 ;  /* 0x0000001e001e7202 */ /* 0x000fe40000000f00 */
[----:B------:R-:W-:-:S04]  /*103d0*/  IADD3 R31, P0, R44, 0x20, RZ ;  /* 0x000000202c1f7810 */ /* 0x000fc80007f1e0ff */
[----:B------:R-:W-:Y:S01]  /*103e0*/  LOP3.LUT R10, R31, 0x380, RZ, 0xc0, !PT ;  /* 0x000003801f0a7812 */ /* 0x000fe200078ec0ff */
[----:B------:R0:W-:Y:S03]  /*103f0*/  STSM.16.M88.4 [R30], R4 ;  /* 0x000000041e007844 */ /* 0x0001e60000000200 */
[----:B------:R-:W-:Y:S01]  /*10400*/  SHF.R.U64 R10, R10, 0x3, RZ ;  /* 0x000000030a0a7819 */ /* 0x000fe200000012ff */
[----:B0-----:R-:W-:-:S03]  /*10410*/  IMAD.X R5, RZ, RZ, R45, P0 ;  /* 0x000000ffff057224 */ /* 0x001fc600000e062d */
[----:B------:R-:W-:-:S04]  /*10420*/  LOP3.LUT R4, R10, R31, RZ, 0x3c, !PT ;  /* 0x0000001f0a047212 */ /* 0x000fc800078e3cff */
[----:B------:R-:W-:Y:S02]  /*10430*/  MOV R12, R4 ;  /* 0x00000004000c7202 */ /* 0x000fe40000000f00 */
[----:B------:R-:W-:-:S04]  /*10440*/  IADD3 R5, P0, R44, 0x40, RZ ;  /* 0x000000402c057810 */ /* 0x000fc80007f1e0ff */
[----:B------:R-:W-:Y:S02]  /*10450*/  LOP3.LUT R4, R5, 0x380, RZ, 0xc0, !PT ;  /* 0x0000038005047812 */ /* 0x000fe400078ec0ff */
[----:B------:R-:W-:Y:S02]  /*10460*/  IADD3 R6, P4, R44, 0x60, RZ ;  /* 0x000000602c067810 */ /* 0x000fe40007f9e0ff */
[----:B------:R-:W-:-:S04]  /*10470*/  SHF.R.U64 R4, R4, 0x3, RZ ;  /* 0x0000000304047819 */ /* 0x000fc800000012ff */
[----:B------:R-:W-:Y:S02]  /*10480*/  LOP3.LUT R4, R4, R5, RZ, 0x3c, !PT ;  /* 0x0000000504047212 */ /* 0x000fe400078e3cff */
[----:B------:R-:W-:Y:S02]  /*10490*/  LOP3.LUT R5, R6, 0x380, RZ, 0xc0, !PT ;  /* 0x0000038006057812 */ /* 0x000fe400078ec0ff */
[----:B------:R-:W-:Y:S02]  /*104a0*/  F2FP.BF16.F32.PACK_AB R10, R28, R36 ;  /* 0x000000241c0a723e */ /* 0x000fe400000010ff */
[----:B------:R-:W-:Y:S02]  /*104b0*/  SHF.R.U64 R5, R5, 0x3, RZ ;  /* 0x0000000305057819 */ /* 0x000fe400000012ff */
[----:B------:R-:W-:Y:S01]  /*104c0*/  IADD3 R14, P5, R44, 0x2000, RZ ;  /* 0x000020002c0e7810 */ /* 0x000fe20007fbe0ff */
[----:B------:R0:W-:Y:S03]  /*104d0*/  STSM.16.M88.4 [R12], R8 ;  /* 0x000000080c007844 */ /* 0x0001e60000000200 */
[----:B------:R-:W-:-:S04]  /*104e0*/  LOP3.LUT R7, R14, 0x380, RZ, 0xc0, !PT ;  /* 0x000003800e077812 */ /* 0x000fc800078ec0ff */
[----:B------:R-:W-:Y:S02]  /*104f0*/  SHF.R.U64 R7, R7, 0x3, RZ ;  /* 0x0000000307077819 */ /* 0x000fe400000012ff */
[----:B0-----:R-:W-:Y:S01]  /*10500*/  LOP3.LUT R8, R5, R6, RZ, 0x3c, !PT ;  /* 0x0000000605087212 */ /* 0x001fe200078e3cff */
[----:B------:R-:W-:Y:S01]  /*10510*/  IMAD.X R5, RZ, RZ, R45, P0 ;  /* 0x000000ffff057224 */ /* 0x000fe200000e062d */
[----:B------:R-:W-:-:S04]  /*10520*/  IADD3 R57, P0, R44, 0x2040, RZ ;  /* 0x000020402c397810 */ /* 0x000fc80007f1e0ff */
[----:B------:R-:W-:Y:S02]  /*10530*/  LOP3.LUT R56, R57, 0x380, RZ, 0xc0, !PT ;  /* 0x0000038039387812 */ /* 0x000fe400078ec0ff */
[----:B------:R-:W-:Y:S02]  /*10540*/  LOP3.LUT R10, R7, R14, RZ, 0x3c, !PT ;  /* 0x0000000e070a7212 */ /* 0x000fe400078e3cff */
[----:B------:R-:W-:Y:S02]  /*10550*/  MOV R9, R4 ;  /* 0x0000000400097202 */ /* 0x000fe40000000f00 */
[----:B------:R-:W-:Y:S02]  /*10560*/  F2FP.BF16.F32.PACK_AB R4, R155, R157 ;  /* 0x0000009d9b04723e */ /* 0x000fe400000010ff */
[----:B------:R-:W-:Y:S02]  /*10570*/  IADD3 R31, P6, R44, 0x2020, RZ ;  /* 0x000020202c1f7810 */ /* 0x000fe40007fde0ff */
[----:B------:R-:W-:-:S02]  /*10580*/  F2FP.BF16.F32.PACK_AB R5, R43, R42 ;  /* 0x0000002a2b05723e */ /* 0x000fc400000010ff */
[----:B------:R-:W-:Y:S02]  /*10590*/  F2FP.BF16.F32.PACK_AB R6, R153, R156 ;  /* 0x0000009c9906723e */ /* 0x000fe400000010ff */
[----:B------:R-:W-:Y:S02]  /*105a0*/  F2FP.BF16.F32.PACK_AB R7, R47, R46 ;  /* 0x0000002e2f07723e */ /* 0x000fe400000010ff */
[----:B------:R-:W-:Y:S02]  /*105b0*/  SHF.R.U64 R56, R56, 0x3, RZ ;  /* 0x0000000338387819 */ /* 0x000fe400000012ff */
[C---:B------:R-:W-:Y:S02]  /*105c0*/  IADD3 R53, P1, R44.reuse, 0x2060, RZ ;  /* 0x000020602c357810 */ /* 0x040fe40007f3e0ff */
[----:B------:R-:W-:Y:S01]  /*105d0*/  IADD3 R49, P2, R44, 0x4000, RZ ;  /* 0x000040002c317810 */ /* 0x000fe20007f5e0ff */
[----:B------:R0:W-:Y:S01]  /*105e0*/  STSM.16.M88.4 [R9], R4 ;  /* 0x0000000409007844 */ /* 0x0001e20000000200 */
        /* <DEDUP_REMOVED lines=8> */
[----:B0-----:R-:W-:Y:S01]  /*10670*/  IADD3 R7, P0, R44, 0x6020, RZ ;  /* 0x000060202c077810 */ /* 0x001fe20007f1e0ff */
[--C-:B------:R-:W-:Y:S01]  /*10680*/  IMAD.X R9, RZ, RZ, R45.reuse, P4 ;  /* 0x000000ffff097224 */ /* 0x100fe200020e062d */
[----:B------:R-:W-:Y:S02]  /*10690*/  LOP3.LUT R30, R30, R31, RZ, 0x3c, !PT ;  /* 0x0000001f1e1e7212 */ /* 0x000fe400078e3cff */
[----:B------:R-:W-:Y:S01]  /*106a0*/  LOP3.LUT R6, R7, 0x380, RZ, 0xc0, !PT ;  /* 0x0000038007067812 */ /* 0x000fe200078ec0ff */
[--C-:B------:R-:W-:Y:S01]  /*106b0*/  IMAD.X R11, RZ, RZ, R45.reuse, P5 ;  /* 0x000000ffff0b7224 */ /* 0x100fe200028e062d */
[----:B------:R-:W-:Y:S01]  /*106c0*/  LOP3.LUT R52, R52, R53, RZ, 0x3c, !PT ;  /* 0x0000003534347212 */ /* 0x000fe200078e3cff */
[--C-:B------:R-:W-:Y:S01]  /*106d0*/  IMAD.X R31, RZ, RZ, R45.reuse, P6 ;  /* 0x000000ffff1f7224 */ /* 0x100fe200030e062d */
[----:B------:R-:W-:Y:S01]  /*106e0*/  LOP3.LUT R48, R48, R49, RZ, 0x3c, !PT ;  /* 0x0000003130307212 */ /* 0x000fe200078e3cff */
[--C-:B------:R-:W-:Y:S01]  /*106f0*/  IMAD.X R53, RZ, RZ, R45.reuse, P1 ;  /* 0x000000ffff357224 */ /* 0x100fe200008e062d */
[C---:B------:R-:W-:Y:S01]  /*10700*/  IADD3 R35, P3, R44.reuse, 0x4020, RZ ;  /* 0x000040202c237810 */ /* 0x040fe20007f7e0ff */
[----:B------:R-:W-:Y:S01]  /*10710*/  IMAD.X R49, RZ, RZ, R45, P2 ;  /* 0x000000ffff317224 */ /* 0x000fe200010e062d */
[----:B------:R-:W-:-:S02]  /*10720*/  IADD3 R47, P4, R44, 0x4040, RZ ;  /* 0x000040402c2f7810 */ /* 0x000fc40007f9e0ff */
[C---:B------:R-:W-:Y:S02]  /*10730*/  IADD3 R43, P5, R44.reuse, 0x4060, RZ ;  /* 0x000040602c2b7810 */ /* 0x040fe40007fbe0ff */
[----:B------:R-:W-:Y:S02]  /*10740*/  IADD3 R39, P6, R44, 0x6000, RZ ;  /* 0x000060002c277810 */ /* 0x000fe40007fde0ff */
[----:B------:R-:W-:Y:S02]  /*10750*/  SHF.R.U64 R6, R6, 0x3, RZ ;  /* 0x0000000306067819 */ /* 0x000fe400000012ff */
[C---:B------:R-:W-:Y:S02]  /*10760*/  IADD3 R4, P1, R44.reuse, 0x6040, RZ ;  /* 0x000060402c047810 */ /* 0x040fe40007f3e0ff */
[----:B------:R-:W-:Y:S02]  /*10770*/  IADD3 R44, P2, R44, 0x6060, RZ ;  /* 0x000060602c2c7810 */ /* 0x000fe40007f5e0ff */
[----:B------:R-:W-:-:S02]  /*10780*/  LOP3.LUT R46, R47, 0x380, RZ, 0xc0, !PT ;  /* 0x000003802f2e7812 */ /* 0x000fc400078ec0ff */
[----:B------:R-:W-:Y:S02]  /*10790*/  LOP3.LUT R6, R6, R7, RZ, 0x3c, !PT ;  /* 0x0000000706067212 */ /* 0x000fe400078e3cff */
[----:B------:R-:W-:Y:S02]  /*107a0*/  LOP3.LUT R7, R4, 0x380, RZ, 0xc0, !PT ;  /* 0x0000038004077812 */ /* 0x000fe400078ec0ff */
[----:B------:R-:W-:Y:S02]  /*107b0*/  LOP3.LUT R5, R44, 0x380, RZ, 0xc0, !PT ;  /* 0x000003802c057812 */ /* 0x000fe400078ec0ff */
[----:B------:R-:W-:Y:S02]  /*107c0*/  SHF.R.U64 R46, R46, 0x3, RZ ;  /* 0x000000032e2e7819 */ /* 0x000fe400000012ff */
[----:B------:R-:W-:Y:S02]  /*107d0*/  SHF.R.U64 R7, R7, 0x3, RZ ;  /* 0x0000000307077819 */ /* 0x000fe400000012ff */
[----:B------:R-:W-:-:S02]  /*107e0*/  SHF.R.U64 R5, R5, 0x3, RZ ;  /* 0x0000000305057819 */ /* 0x000fc400000012ff */
[----:B------:R-:W-:Y:S02]  /*107f0*/  LOP3.LUT R34, R35, 0x380, RZ, 0xc0, !PT ;  /* 0x0000038023227812 */ /* 0x000fe400078ec0ff */
[----:B------:R-:W-:Y:S02]  /*10800*/  LOP3.LUT R38, R39, 0x380, RZ, 0xc0, !PT ;  /* 0x0000038027267812 */ /* 0x000fe400078ec0ff */
[----:B------:R-:W-:Y:S02]  /*10810*/  LOP3.LUT R42, R43, 0x380, RZ, 0xc0, !PT ;  /* 0x000003802b2a7812 */ /* 0x000fe400078ec0ff */
        /* <DEDUP_REMOVED lines=8> */
[----:B------:R-:W-:Y:S02]  /*108a0*/  SHF.R.U64 R42, R42, 0x3, RZ ;  /* 0x000000032a2a7819 */ /* 0x000fe400000012ff */
[----:B------:R-:W-:Y:S01]  /*108b0*/  LOP3.LUT R34, R34, R35, RZ, 0x3c, !PT ;  /* 0x0000002322227212 */ /* 0x000fe200078e3cff */
[--C-:B------:R-:W-:Y:S01]  /*108c0*/  IMAD.X R35, RZ, RZ, R45.reuse, P3 ;  /* 0x000000ffff237224 */ /* 0x100fe200018e062d */
[----:B------:R-:W-:Y:S02]  /*108d0*/  MOV R47, R46 ;  /* 0x0000002e002f7202 */ /* 0x000fe40000000f00 */
[----:B------:R-:W-:Y:S01]  /*108e0*/  LOP3.LUT R38, R38, R39, RZ, 0x3c, !PT ;  /* 0x0000002726267212 */ /* 0x000fe200078e3cff */
[----:B------:R-:W-:Y:S01]  /*108f0*/  IMAD.X R39, RZ, RZ, R45, P6 ;  /* 0x000000ffff277224 */ /* 0x000fe200030e062d */
[----:B----4-:R-:W-:-:S02]  /*10900*/  MOV R24, R6 ;  /* 0x0000000600187202 */ /* 0x010fc40000000f00 */
[----:B------:R-:W-:Y:S02]  /*10910*/  MOV R46, R4 ;  /* 0x00000004002e7202 */ /* 0x000fe40000000f00 */
[----:B------:R-:W-:Y:S01]  /*10920*/  LOP3.LUT R42, R42, R43, RZ, 0x3c, !PT ;  /* 0x0000002b2a2a7212 */ /* 0x000fe200078e3cff */
[----:B------:R-:W-:Y:S01]  /*10930*/  IMAD.X R43, RZ, RZ, R45, P5 ;  /* 0x000000ffff2b7224 */ /* 0x000fe200028e062d */
[----:B------:R-:W-:Y:S02]  /*10940*/  MOV R36, R8 ;  /* 0x0000000800247202 */ /* 0x000fe40000000f00 */
[----:B------:R-:W-:Y:S02]  /*10950*/  F2FP.BF16.F32.PACK_AB R4, R161, R163 ;  /* 0x000000a3a104723e */ /* 0x000fe400000010ff */
[----:B------:R-:W-:Y:S02]  /*10960*/  F2FP.BF16.F32.PACK_AB R5, R51, R50 ;  /* 0x000000323305723e */ /* 0x000fe400000010ff */
[----:B------:R-:W-:-:S02]  /*10970*/  F2FP.BF16.F32.PACK_AB R6, R159, R162 ;  /* 0x000000a29f06723e */ /* 0x000fc400000010ff */
[----:B------:R-:W-:Y:S02]  /*10980*/  F2FP.BF16.F32.PACK_AB R7, R55, R54 ;  /* 0x000000363707723e */ /* 0x000fe400000010ff */
[----:B------:R-:W-:Y:S02]  /*10990*/  MOV R66, R10 ;  /* 0x0000000a00427202 */ /* 0x000fe40000000f00 */
[----:B------:R-:W-:Y:S02]  /*109a0*/  F2FP.BF16.F32.PACK_AB R8, R158, R160 ;  /* 0x000000a09e08723e */ /* 0x000fe400000010ff */
[----:B------:R-:W-:Y:S02]  /*109b0*/  F2FP.BF16.F32.PACK_AB R9, R59, R58 ;  /* 0x0000003a3b09723e */ /* 0x000fe400000010ff */
[----:B------:R-:W-:Y:S02]  /*109c0*/  F2FP.BF16.F32.PACK_AB R10, R61, R60 ;  /* 0x0000003c3d0a723e */ /* 0x000fe400000010ff */
[----:B------:R-:W-:-:S02]  /*109d0*/  F2FP.BF16.F32.PACK_AB R11, R63, R62 ;  /* 0x0000003e3f0b723e */ /* 0x000fc400000010ff */
[----:B------:R-:W-:Y:S02]  /*109e0*/  MOV R70, R30 ;  /* 0x0000001e00467202 */ /* 0x000fe40000000f00 */
[----:B------:R-:W-:Y:S02]  /*109f0*/  MOV R56, R56 ;  /* 0x0000003800387202 */ /* 0x000fe40000000f00 */
[----:B------:R-:W-:Y:S02]  /*10a00*/  MOV R48, R48 ;  /* 0x0000003000307202 */ /* 0x000fe40000000f00 */
[----:B------:R-:W-:Y:S02]  /*10a10*/  F2FP.BF16.F32.PACK_AB R12, R65, R64 ;  /* 0x00000040410c723e */ /* 0x000fe400000010ff */
[----:B------:R-:W-:Y:S01]  /*10a20*/  F2FP.BF16.F32.PACK_AB R14, R69, R68 ;  /* 0x00000044450e723e */ /* 0x000fe200000010ff */
[----:B------:R0:W-:Y:S01]  /*10a30*/  STSM.16.M88.4 [R36], R4 ;  /* 0x0000000424007844 */ /* 0x0001e20000000200 */
[----:B------:R-:W-:-:S02]  /*10a40*/  MOV R57, R52 ;  /* 0x0000003400397202 */ /* 0x000fc40000000f00 */
[----:B------:R-:W-:Y:S02]  /*10a50*/  MOV R49, R34 ;  /* 0x0000002200317202 */ /* 0x000fe40000000f00 */
[----:B------:R-:W-:Y:S02]  /*10a60*/  F2FP.BF16.F32.PACK_AB R28, R73, R72 ;  /* 0x00000048491c723e */ /* 0x000fe400000010ff */
[----:B------:R-:W-:Y:S02]  /*10a70*/  F2FP.BF16.F32.PACK_AB R30, R77, R76 ;  /* 0x0000004c4d1e723e */ /* 0x000fe400000010ff */
[----:B------:R-:W-:Y:S02]  /*10a80*/  F2FP.BF16.F32.PACK_AB R31, R79, R78 ;  /* 0x0000004e4f1f723e */ /* 0x000fe400000010ff */
[----:B------:R-:W-:Y:S02]  /*10a90*/  MOV R53, R38 ;  /* 0x0000002600357202 */ /* 0x000fe40000000f00 */
[----:B------:R-:W-:-:S02]  /*10aa0*/  F2FP.BF16.F32.PACK_AB R34, R85, R84 ;  /* 0x000000545522723e */ /* 0x000fc400000010ff */
[----:B------:R-:W-:Y:S01]  /*10ab0*/  F2FP.BF16.F32.PACK_AB R35, R87, R86 ;  /* 0x000000565723723e */ /* 0x000fe200000010ff */
[----:B------:R1:W-:Y:S01]  /*10ac0*/  STSM.16.M88.4 [R66], R8 ;  /* 0x0000000842007844 */ /* 0x0003e20000000200 */
[----:B------:R-:W-:Y:S02]  /*10ad0*/  MOV R52, R42 ;  /* 0x0000002a00347202 */ /* 0x000fe40000000f00 */
[----:B0-----:R-:W-:Y:S02]  /*10ae0*/  F2FP.BF16.F32.PACK_AB R36, R89, R88 ;  /* 0x000000585924723e */ /* 0x001fe400000010ff */
[----:B------:R-:W-:Y:S02]  /*10af0*/  F2FP.BF16.F32.PACK_AB R38, R93, R92 ;  /* 0x0000005c5d26723e */ /* 0x000fe400000010ff */
[----:B------:R-:W-:Y:S01]  /*10b00*/  F2FP.BF16.F32.PACK_AB R39, R95, R94 ;  /* 0x0000005e5f27723e */ /* 0x000fe200000010ff */
[----:B------:R0:W-:Y:S01]  /*10b10*/  STSM.16.M88.4 [R70], R12 ;  /* 0x0000000c46007844 */ /* 0x0001e20000000200 */
[----:B------:R-:W-:-:S02]  /*10b20*/  F2FP.BF16.F32.PACK_AB R42, R101, R100 ;  /* 0x00000064652a723e */ /* 0x000fc400000010ff */
[----:B------:R-:W-:Y:S01]  /*10b30*/  F2FP.BF16.F32.PACK_AB R43, R103, R102 ;  /* 0x00000066672b723e */ /* 0x000fe200000010ff */
[----:B------:R-:W-:Y:S01]  /*10b40*/  STSM.16.M88.4 [R56], R28 ;  /* 0x0000001c38007844 */ /* 0x000fe20000000200 */
[----:B------:R-:W-:Y:S02]  /*10b50*/  F2FP.BF16.F32.PACK_AB R4, R105, R104 ;  /* 0x000000686904723e */ /* 0x000fe400000010ff */
[----:B------:R-:W-:Y:S02]  /*10b60*/  F2FP.BF16.F32.PACK_AB R5, R107, R106 ;  /* 0x0000006a6b05723e */ /* 0x000fe400000010ff */
[----:B------:R-:W-:Y:S02]  /*10b70*/  F2FP.BF16.F32.PACK_AB R6, R109, R108 ;  /* 0x0000006c6d06723e */ /* 0x000fe400000010ff */
[----:B------:R-:W-:Y:S01]  /*10b80*/  F2FP.BF16.F32.PACK_AB R7, R111, R110 ;  /* 0x0000006e6f07723e */ /* 0x000fe200000010ff */
[----:B------:R2:W-:Y:S01]  /*10b90*/  STSM.16.M88.4 [R57], R32 ;  /* 0x0000002039007844 */ /* 0x0005e20000000200 */
[----:B-1----:R-:W-:-:S02]  /*10ba0*/  F2FP.BF16.F32.PACK_AB R8, R113, R112 ;  /* 0x000000707108723e */ /* 0x002fc400000010ff */
[----:B------:R-:W-:Y:S02]  /*10bb0*/  F2FP.BF16.F32.PACK_AB R9, R115, R114 ;  /* 0x000000727309723e */ /* 0x000fe400000010ff */
[----:B------:R-:W-:Y:S02]  /*10bc0*/  F2FP.BF16.F32.PACK_AB R10, R117, R116 ;  /* 0x00000074750a723e */ /* 0x000fe400000010ff */
[----:B------:R-:W-:Y:S01]  /*10bd0*/  F2FP.BF16.F32.PACK_AB R11, R119, R118 ;  /* 0x00000076770b723e */ /* 0x000fe200000010ff */
[----:B------:R-:W-:Y:S01]  /*10be0*/  STSM.16.M88.4 [R48], R36 ;  /* 0x0000002430007844 */ /* 0x000fe20000000200 */
[----:B------:R-:W-:-:S03]  /*10bf0*/  IMAD.X R45, RZ, RZ, R45, P2 ;  /* 0x000000ffff2d7224 */ /* 0x000fc600010e062d */
[----:B------:R-:W-:Y:S01]  /*10c00*/  STSM.16.M88.4 [R49], R40 ;  /* 0x0000002831007844 */ /* 0x000fe20000000200 */
[----:B0-----:R-:W-:-:S03]  /*10c10*/  F2FP.BF16.F32.PACK_AB R12, R121, R120 ;  /* 0x00000078790c723e */ /* 0x001fc600000010ff */
[----:B------:R-:W-:Y:S01]  /*10c20*/  STSM.16.M88.4 [R47], R4 ;  /* 0x000000042f007844 */ /* 0x000fe20000000200 */
[----:B------:R-:W-:Y:S02]  /*10c30*/  F2FP.BF16.F32.PACK_AB R13, R123, R122 ;  /* 0x0000007a7b0d723e */ /* 0x000fe400000010ff */
[----:B------:R-:W-:Y:S01]  /*10c40*/  F2FP.BF16.F32.PACK_AB R14, R125, R124 ;  /* 0x0000007c7d0e723e */ /* 0x000fe200000010ff */
[----:B------:R0:W-:Y:S01]  /*10c50*/  STSM.16.M88.4 [R52], R8 ;  /* 0x0000000834007844 */ /* 0x0001e20000000200 */
[----:B------:R-:W-:Y:S02]  /*10c60*/  F2FP.BF16.F32.PACK_AB R15, R127, R126 ;  /* 0x0000007e7f0f723e */ /* 0x000fe400000010ff */
[----:B------:R-:W-:Y:S02]  /*10c70*/  ISETP.NE.U32.AND P0, PT, RZ, UR4, PT ;  /* 0x00000004ff007c0c */ /* 0x000fe4000bf05070 */
[----:B--2---:R-:W-:Y:S02]  /*10c80*/  F2FP.BF16.F32.PACK_AB R32, R129, R128 ;  /* 0x000000808120723e */ /* 0x004fe400000010ff */
[----:B------:R-:W-:-:S02]  /*10c90*/  F2FP.BF16.F32.PACK_AB R33, R131, R130 ;  /* 0x000000828321723e */ /* 0x000fc400000010ff */
[----:B------:R-:W-:Y:S02]  /*10ca0*/  F2FP.BF16.F32.PACK_AB R34, R133, R132 ;  /* 0x000000848522723e */ /* 0x000fe400000010ff */
[----:B------:R-:W-:Y:S02]  /*10cb0*/  F2FP.BF16.F32.PACK_AB R35, R135, R134 ;  /* 0x000000868723723e */ /* 0x000fe400000010ff */
[----:B------:R-:W-:Y:S02]  /*10cc0*/  F2FP.BF16.F32.PACK_AB R28, R137, R136 ;  /* 0x00000088891c723e */ /* 0x000fe400000010ff */
[----:B0-----:R-:W-:Y:S02]  /*10cd0*/  IADD3 R8, P1, R82, UR4, RZ ;  /* 0x0000000452087c10 */ /* 0x001fe4000ff3e0ff */
        /* <DEDUP_REMOVED lines=17> */
[----:B------:R-:W-:Y:S09]  /*10df0*/  BAR.SYNC.DEFER_BLOCKING 0x1, 0x100 ;  /* 0x0044000000007b1d */ /* 0x000ff20000010000 */
[----:B0-----:R-:W-:Y:S01]  /*10e00*/  @P6 IADD3 R4, P4, R82, UR4, RZ ;  /* 0x0000000452046c10 */ /* 0x001fe2000ff9e0ff */
[----:B------:R-:W-:-:S02]  /*10e10*/  ULDC UR4, c[0x0][0xa88] ;  /* 0x0002a20000047ab9 */ /* 0x000fc40000000800 */
[----:B------:R-:W-:Y:S01]  /*10e20*/  IMAD.U32 R24, RZ, RZ, UR4 ;  /* 0x00000004ff187e24 */ /* 0x000fe2000f8e00ff */
[----:B------:R-:W-:Y:S01]  /*10e30*/  @P6 IADD3.X R5, R74, UR5, RZ, P4, !PT ;  /* 0x000000054a056c10 */ /* 0x000fe2000a7fe4ff */
[----:B------:R0:W5:Y:S04]  /*10e40*/  @P0 LDG.E R80, desc[UR40][R8.64] ;  /* 0x0000002808500981 */ /* 0x000168000c1e1900 */
[----:B------:R0:W5:Y:S01]  /*10e50*/  @P6 LDG.E R24, desc[UR40][R4.64] ;  /* 0x0000002804186981 */ /* 0x000162000c1e1900 */
[----:B------:R-:W1:Y:S02]  /*10e60*/  S2R R90, SR_TID.X ;  /* 0x00000000005a7919 */ /* 0x000e640000002100 */
[----:B-1----:R-:W-:-:S05]  /*10e70*/  VIADD R90, R90, 0xffffff80 ;  /* 0xffffff805a5a7836 */ /* 0x002fca0000000000 */
        /* <DEDUP_REMOVED lines=54> */
[----:B--2---:R-:W-:-:S07]  /*111e0*/  IADD3 R24, -R5, R24, RZ ;  /* 0x0000001805187210 */ /* 0x004fce0007ffe1ff */
.L_x_4654:
[----:B------:R-:W2:Y:S01]  /*111f0*/  LDL.LU R9, [R1+0x40] ;  /* 0x0000400001097983 */ /* 0x000ea20000300800 */
[----:B------:R-:W-:-:S03]  /*11200*/  ISETP.NE.AND P6, PT, R6, RZ, PT ;  /* 0x000000ff0600720c */ /* 0x000fc60003fc5270 */
[----:B------:R-:W3:Y:S01]  /*11210*/  LDL.LU R8, [R1+0x48] ;  /* 0x0000480001087983 */ /* 0x000ee20000300800 */
[----:B------:R-:W0:Y:S01]  /*11220*/  S2R R5, SR_TID.X ;  /* 0x0000000000057919 */ /* 0x000e220000002100 */
[--C-:B------:R-:W-:Y:S02]  /*11230*/  IMAD.X R57, RZ, RZ, R21.reuse, P5 ;  /* 0x000000ffff397224 */ /* 0x100fe400028e0615 */
[----:B------:R-:W-:Y:S01]  /*11240*/  IMAD.X R37, RZ, RZ, R21, P6 ;  /* 0x000000ffff257224 */ /* 0x000fe200030e0615 */
[----:B------:R-:W4:Y:S01]  /*11250*/  LDL R84, [R1+0x34] ;  /* 0x0000340001547983 */ /* 0x000f220000100800 */
        /* <DEDUP_REMOVED lines=51> */
[----:B------:R-:W-:Y:S02]  /*11590*/  IMAD.IADD R30, R197, 0x1, R202 ;  /* 0x00000001c51e7824 */ /* 0x000fe400078e02ca */
        /* <DEDUP_REMOVED lines=38> */
.L_x_4655:
[----:B------:R-:W1:Y:S01]  /*11800*/  LDC R85, c[0x0][0xbe8] ;  /* 0x0002fa00ff557b82 */ /* 0x000e620000000800 */
        /* <DEDUP_REMOVED lines=13> */
[----:B-1----:R-:W-:Y:S01]  /*118e0*/  ISETP.NE.AND P1, PT, R85, 0x1, PT ;  /* 0x000000015500780c */ /* 0x002fe20003f25270 */
        /* <DEDUP_REMOVED lines=8> */
[----:B------:R-:W1:Y:S01]  /*11970*/  @P1 LDC R87, c[0x0][0xbec] ;  /* 0x0002fb00ff571b82 */ /* 0x000e620000000800 */
[----:B------:R-:W-:Y:S01]  /*11980*/  LOP3.LUT R84, R84, 0xfffffff8, RZ, 0xc0, !PT ;  /* 0xfffffff854547812 */ /* 0x000fe200078ec0ff */
[----:B------:R-:W5:Y:S04]  /*11990*/  LD.E.128 R48, desc[UR40][R48.64] ;  /* 0x0000002830307980 */ /* 0x000f68000c101d00 */
[----:B------:R-:W5:Y:S02]  /*119a0*/  LD.E.128 R52, desc[UR40][R52.64] ;  /* 0x0000002834347980 */ /* 0x000f64000c101d00 */
[----:B------:R-:W2:Y:S01]  /*119b0*/  @P1 LDC R89, c[0x0][0xbf0] ;  /* 0x0002fc00ff591b82 */ /* 0x000ea20000000800 */
[----:B------:R-:W-:Y:S01]  /*119c0*/  IMAD.IADD R84, R90, 0x1, -R84 ;  /* 0x000000015a547824 */ /* 0x000fe200078e0a54 */
[----:B------:R-:W5:Y:S03]  /*119d0*/  LD.E.128 R56, desc[UR40][R56.64] ;  /* 0x0000002838387980 */ /* 0x000f66000c101d00 */
[----:B------:R-:W-:Y:S01]  /*119e0*/  IMAD R3, R84, 0x20, R98 ;  /* 0x0000002054037824 */ /* 0x000fe200078e0262 */
[----:B------:R-:W5:Y:S01]  /*119f0*/  LD.E.128 R60, desc[UR40][R60.64] ;  /* 0x000000283c3c7980 */ /* 0x000f62000c101d00 */
[----:B------:R-:W-:-:S02]  /*11a00*/  VIADD R99, R201, 0x40 ;  /* 0x00000040c9637836 */ /* 0x000fc40000000000 */
[----:B------:R-:W-:Y:S01]  /*11a10*/  IMAD.IADD R84, R202, 0x1, R3 ;  /* 0x00000001ca547824 */ /* 0x000fe200078e0203 */
[----:B------:R-:W5:Y:S01]  /*11a20*/  LD.E.128 R64, desc[UR40][R64.64] ;  /* 0x0000002840407980 */ /* 0x000f62000c101d00 */
[----:B------:R-:W-:Y:S01]  /*11a30*/  IMAD.IADD R21, R21, 0x1, R83 ;  /* 0x0000000115157824 */ /* 0x000fe200078e0253 */
[-C--:B0-----:R-:W-:Y:S01]  /*11a40*/  ISETP.GE.AND P0, PT, R99, R0.reuse, PT ;  /* 0x000000006300720c */ /* 0x081fe20003f06270 */
[----:B------:R-:W-:Y:S01]  /*11a50*/  IMAD R82, R82, UR4, RZ ;  /* 0x0000000452527c24 */ /* 0x000fe2000f8e02ff */
[----:B------:R-:W5:Y:S01]  /*11a60*/  LD.E.128 R68, desc[UR40][R68.64] ;  /* 0x0000002844447980 */ /* 0x000f62000c101d00 */
[----:B------:R-:W-:Y:S02]  /*11a70*/  VIADD R97, R201, 0x80 ;  /* 0x00000080c9617836 */ /* 0x000fe40000000000 */
[----:B-1----:R-:W-:Y:S01]  /*11a80*/  @P1 IMAD.HI.U32 R80, R84, R87, RZ ;  /* 0x0000005754501227 */ /* 0x002fe200078e00ff */
[----:B------:R-:W5:Y:S03]  /*11a90*/  LD.E.128 R72, desc[UR40][R72.64] ;  /* 0x0000002848487980 */ /* 0x000f66000c101d00 */
[C---:B------:R-:W-:Y:S01]  /*11aa0*/  IMAD R83, R81.reuse, UR5, R82 ;  /* 0x0000000551537c24 */ /* 0x040fe2000f8e0252 */
[----:B------:R-:W5:Y:S01]  /*11ab0*/  LD.E.128 R76, desc[UR40][R76.64] ;  /* 0x000000284c4c7980 */ /* 0x000f62000c101d00 */
[----:B------:R-:W-:Y:S01]  /*11ac0*/  IMAD.WIDE.U32 R20, R81, UR4, R20 ;  /* 0x0000000451147c25 */ /* 0x000fe2000f8e0014 */
[----:B------:R-:W-:Y:S01]  /*11ad0*/  SEL R81, RZ, 0xffffffff, P0 ;  /* 0xffffffffff517807 */ /* 0x000fe20000000000 */
[----:B------:R-:W-:Y:S01]  /*11ae0*/  ULDC.64 UR4, c[0x0][0xae0] ;  /* 0x0002b80000047ab9 */ /* 0x000fe20000000a00 */
[-C--:B------:R-:W-:Y:S01]  /*11af0*/  ISETP.GE.AND P0, PT, R97, R0.reuse, PT ;  /* 0x000000006100720c */ /* 0x080fe20003f06270 */
[----:B------:R-:W-:Y:S01]  /*11b00*/  IMAD.MOV.U32 R3, RZ, RZ, R84 ;  /* 0x000000ffff037224 */ /* 0x000fe200078e0054 */
[----:B--2---:R-:W-:Y:S01]  /*11b10*/  @P1 SHF.R.U32.HI R3, RZ, R89, R80 ;  /* 0x00000059ff031219 */ /* 0x004fe20000011650 */
[C---:B------:R-:W-:Y:S01]  /*11b20*/  VIADD R95, R201.reuse, 0xc0 ;  /* 0x000000c0c95f7836 */ /* 0x040fe20000000000 */
[-C--:B------:R-:W-:Y:S01]  /*11b30*/  ISETP.GE.AND P1, PT, R201, R0.reuse, PT ;  /* 0x00000000c900720c */ /* 0x080fe20003f26270 */
[----:B------:R-:W-:Y:S01]  /*11b40*/  IMAD.SHL.U32 R87, R81, 0x2, RZ ;  /* 0x0000000251577824 */ /* 0x000fe200078e00ff */
[----:B------:R-:W-:Y:S01]  /*11b50*/  SEL R82, RZ, 0xffffffff, P0 ;  /* 0xffffffffff527807 */ /* 0x000fe20000000000 */
[----:B------:R-:W-:Y:S01]  /*11b60*/  IMAD.IADD R21, R21, 0x1, R83 ;  /* 0x0000000115157824 */ /* 0x000fe200078e0253 */
[----:B------:R-:W-:Y:S01]  /*11b70*/  SEL R80, RZ, 0x1, P1 ;  /* 0x00000001ff507807 */ /* 0x000fe20000800000 */
[--C-:B------:R-:W-:Y:S01]  /*11b80*/  IMAD.MOV R83, RZ, RZ, -R3.reuse ;  /* 0x000000ffff537224 */ /* 0x100fe200078e0a03 */
[-C--:B------:R-:W-:Y:S01]  /*11b90*/  ISETP.GE.AND P0, PT, R95, R0.reuse, PT ;  /* 0x000000005f00720c */ /* 0x080fe20003f06270 */
[----:B------:R-:W-:Y:S01]  /*11ba0*/  VIADD R93, R201, 0x100 ;  /* 0x00000100c95d7836 */ /* 0x000fe20000000000 */
[----:B------:R-:W-:Y:S01]  /*11bb0*/  LOP3.LUT R80, R87, 0x2, R80, 0xe2, !PT ;  /* 0x0000000257507812 */ /* 0x000fe200078ee250 */
[----:B------:R-:W-:Y:S01]  /*11bc0*/  IMAD.SHL.U32 R87, R82, 0x4, RZ ;  /* 0x0000000452577824 */ /* 0x000fe200078e00ff */
[----:B------:R-:W-:Y:S01]  /*11bd0*/  SEL R82, RZ, 0xffffffff, P0 ;  /* 0xffffffffff527807 */ /* 0x000fe20000000000 */
[----:B------:R-:W-:Y:S01]  /*11be0*/  IMAD R81, R85, R83, R84 ;  /* 0x0000005355517224 */ /* 0x000fe200078e0254 */
[----:B------:R-:W-:Y:S01]  /*11bf0*/  SHF.R.S32.HI R83, RZ, 0x1f, R3 ;  /* 0x0000001fff537819 */ /* 0x000fe20000011403 */
[----:B------:R-:W-:Y:S01]  /*11c00*/  VIADD R91, R201, 0x140 ;  /* 0x00000140c95b7836 */ /* 0x000fe20000000000 */
[-C--:B------:R-:W-:Y:S01]  /*11c10*/  ISETP.GE.AND P0, PT, R93, R0.reuse, PT ;  /* 0x000000005d00720c */ /* 0x080fe20003f06270 */
[----:B------:R-:W-:Y:S01]  /*11c20*/  IMAD.WIDE.U32 R20, R3, UR4, R20 ;  /* 0x0000000403147c25 */ /* 0x000fe2000f8e0014 */
[----:B------:R-:W-:Y:S01]  /*11c30*/  LOP3.LUT R80, R87, 0x4, R80, 0xe2, !PT ;  /* 0x0000000457507812 */ /* 0x000fe200078ee250 */
[----:B------:R-:W-:Y:S01]  /*11c40*/  @!PT LDS RZ, [RZ] ;  /* 0x00000000fffff984 */ /* 0x000fe20000000800 */
[----:B------:R-:W-:Y:S01]  /*11c50*/  @!PT LDS RZ, [RZ] ;  /* 0x00000000fffff984 */ /* 0x000fe20000000800 */
[----:B------:R-:W-:Y:S01]  /*11c60*/  @!PT LDS RZ, [RZ] ;  /* 0x00000000fffff984 */ /* 0x000fe20000000800 */
[----:B------:R-:W-:Y:S01]  /*11c70*/  @!PT LDS RZ, [RZ] ;  /* 0x00000000fffff984 */ /* 0x000fe20000000800 */
[----:B------:R0:W-:Y:S06]  /*11c80*/  MEMBAR.ALL.CTA ;  /* 0x0000000000007992 */ /* 0x0001ec0000008000 */
[----:B0-----:R-:W0:Y:S01]  /*11c90*/  FENCE.VIEW.ASYNC.S ;  /* 0x00000000000073c6 */ /* 0x001e220000000000 */
[----:B------:R-:W-:Y:S01]  /*11ca0*/  BSSY B1, `(.L_x_4656) ;  /* 0x0000054000017945 */ /* 0x000fe20003800000 */
        /* <DEDUP_REMOVED lines=27> */
[----:B------:R-:W-:Y:S01]  /*11e60*/  VIADD R3, R2, 0x28c20 ;  /* 0x00028c2002037836 */ /* 0x000fe20000000000 */
[C---:B------:R-:W-:Y:S01]  /*11e70*/  LEA R84, P2, R20.reuse, UR4, 0x1 ;  /* 0x0000000414547c11 */ /* 0x040fe2000f8408ff */
[----:B------:R-:W-:Y:S01]  /*11e80*/  IMAD.IADD R81, R21, 0x1, R83 ;  /* 0x0000000115517824 */ /* 0x000fe200078e0253 */
[----:B------:R-:W-:Y:S01]  /*11e90*/  SEL R21, RZ, 0x80, P0 ;  /* 0x00000080ff157807 */ /* 0x000fe20000000000 */
[C---:B------:R-:W-:Y:S01]  /*11ea0*/  VIADD R88, R201.reuse, 0x1c0 ;  /* 0x000001c0c9587836 */ /* 0x040fe20000000000 */
[----:B------:R-:W-:Y:S01]  /*11eb0*/  PRMT R3, RZ, 0x654, R3 ;  /* 0x00000654ff037816 */ /* 0x000fe20000000003 */
[C---:B------:R-:W-:Y:S01]  /*11ec0*/  VIADD R89, R201.reuse, 0x180 ;  /* 0x00000180c9597836 */ /* 0x040fe20000000000 */
[----:B------:R-:W-:Y:S01]  /*11ed0*/  LEA.HI.X R85, R20, UR5, R81, 0x1, P2 ;  /* 0x0000000514557c11 */ /* 0x000fe200090f0c51 */
[C---:B------:R-:W-:Y:S01]  /*11ee0*/  VIADD R92, R201.reuse, 0x140 ;  /* 0x00000140c95c7836 */ /* 0x040fe20000000000 */
[----:B0-----:R0:W-:Y:S01]  /*11ef0*/  SYNCS.ARRIVE.TRANS64.RED.A1T0 RZ, [R3+URZ], RZ ;  /* 0x000000ff03ff79a7 */ /* 0x0011e2000810043f */
[C---:B------:R-:W-:Y:S01]  /*11f00*/  VIADD R94, R201.reuse, 0x100 ;  /* 0x00000100c95e7836 */ /* 0x040fe20000000000 */
[----:B------:R1:W2:Y:S01]  /*11f10*/  SHFL.IDX PT, R20, R84, RZ, 0x181f ;  /* 0x00181fff54147589 */ /* 0x0002a200000e0000 */
[C---:B------:R-:W-:Y:S01]  /*11f20*/  VIADD R96, R201.reuse, 0xc0 ;  /* 0x000000c0c9607836 */ /* 0x040fe20000000000 */
[----:B------:R-:W-:Y:S01]  /*11f30*/  SHF.R.S32.HI R88, RZ, 0x1f, R88 ;  /* 0x0000001fff587819 */ /* 0x000fe20000011458 */
[C---:B------:R-:W-:Y:S01]  /*11f40*/  VIADD R98, R201.reuse, 0x80 ;  /* 0x00000080c9627836 */ /* 0x040fe20000000000 */
[----:B------:R-:W-:Y:S01]  /*11f50*/  SHF.R.S32.HI R89, RZ, 0x1f, R89 ;  /* 0x0000001fff597819 */ /* 0x000fe20000011459 */
[----:B------:R-:W-:Y:S01]  /*11f60*/  VIADD R100, R201, 0x40 ;  /* 0x00000040c9647836 */ /* 0x000fe20000000000 */
[----:B0-----:R-:W-:-:S02]  /*11f70*/  LOP3.LUT R3, R24, R21, RZ, 0xfc, !PT ;  /* 0x0000001518037212 */ /* 0x001fc400078efcff */
[----:B------:R1:W0:Y:S01]  /*11f80*/  SHFL.IDX PT, R21, R85, RZ, 0x181f ;  /* 0x00181fff55157589 */ /* 0x00022200000e0000 */
        /* <DEDUP_REMOVED lines=10> */
[----:B--2---:R-:W-:Y:S02]  /*12030*/  @!P1 LEA R80, P2, R99, R20, 0x1 ;  /* 0x0000001463509211 */ /* 0x004fe400078408ff */
[----:B0-----:R-:W-:Y:S02]  /*12040*/  @!P0 IMAD.WIDE R82, R201, 0x2, R20 ;  /* 0x00000002c9528825 */ /* 0x001fe400078e0214 */
        /* <DEDUP_REMOVED lines=13> */
[-C--:B-1----:R-:W-:Y:S01]  /*12120*/  @!P1 LEA R12, P6, R91, R20.reuse, 0x1 ;  /* 0x000000145b0c9211 */ /* 0x082fe200078c08ff */
        /* <DEDUP_REMOVED lines=11> */
.L_x_4657:
[----:B------:R-:W-:Y:S05]  /*121e0*/  BSYNC B1 ;  /* 0x0000000000017941 */ /* 0x000fea0003800000 */
.L_x_4656:
[----:B---3-5:R-:W-:Y:S01]  /*121f0*/  VIADD R6, R202, 0x20 ;  /* 0x00000020ca067836 */ /* 0x028fe20000000000 */
[----:B------:R4:W1:Y:S04]  /*12200*/  SHFL.IDX PT, R5, R85, 0x1, 0x181f ;  /* 0x00381f0055057f89 */ /* 0x00086800000e0000 */
[----:B------:R-:W-:Y:S01]  /*12210*/  ISETP.GE.AND P0, PT, R6, R87, PT ;  /* 0x000000570600720c */ /* 0x000fe20003f06270 */
[----:B------:R4:W3:-:S12]  /*12220*/  SHFL.IDX PT, R4, R84, 0x1, 0x181f ;  /* 0x00381f0054047f89 */ /* 0x0008d800000e0000 */
[----:B----4-:R-:W-:Y:S05]  /*12230*/  @P0 BRA `(.L_x_4658) ;  /* 0x0000001000600947 */ /* 0x010fea0003800000 */
[-C--:B------:R-:W-:Y:S02]  /*12240*/  ISETP.GE.AND P5, PT, R99, R0.reuse, PT ;  /* 0x000000006300720c */ /* 0x080fe40003fa6270 */
[-C--:B------:R-:W-:Y:S02]  /*12250*/  ISETP.GE.AND P6, PT, R201, R0.reuse, PT ;  /* 0x00000000c900720c */ /* 0x080fe40003fc6270 */
[-C--:B------:R-:W-:Y:S02]  /*12260*/  ISETP.GE.AND P3, PT, R97, R0.reuse, PT ;  /* 0x000000006100720c */ /* 0x080fe40003f66270 */
[-C--:B------:R-:W-:Y:S02]  /*12270*/  ISETP.GE.AND P2, PT, R95, R0.reuse, PT ;  /* 0x000000005f00720c */ /* 0x080fe40003f46270 */
[-C--:B------:R-:W-:Y:S02]  /*12280*/  ISETP.GE.AND P1, PT, R93, R0.reuse, PT ;  /* 0x000000005d00720c */ /* 0x080fe40003f26270 */
[----:B------:R-:W-:-:S03]  /*12290*/  ISETP.GE.AND P0, PT, R91, R0, PT ;  /* 0x000000005b00720c */ /* 0x000fc60003f06270 */
[-C--:B---3--:R-:W-:Y:S02]  /*122a0*/  @!P5 LEA R12, P4, R99, R4.reuse, 0x1 ;  /* 0x00000004630cd211 */ /* 0x088fe400078808ff */
[----:B-1----:R-:W-:Y:S02]  /*122b0*/  @!P6 IMAD.WIDE R6, R201, 0x2, R4 ;  /* 0x00000002c906e825 */ /* 0x002fe400078e0204 */
        /* <DEDUP_REMOVED lines=10> */
[-C--:B0-----:R-:W-:Y:S02]  /*12360*/  @!P2 LEA.HI.X R21, R95, R5.reuse, R96, 0x1, P5 ;  /* 0x000000055f15a211 */ /* 0x081fe400028f0c60 */
        /* <DEDUP_REMOVED lines=14> */
.L_x_4653:
[----:B------:R-:W2:Y:S01]  /*12450*/  LDL.LU R6, [R1+0x38] ;  /* 0x0000380001067983 */ /* 0x000ea20000300800 */
[----:B------:R-:W-:Y:S01]  /*12460*/  ULDC.64 UR4, c[0x0][0xc00] ;  /* 0x0003000000047ab9 */ /* 0x000fe20000000a00 */
[----:B------:R-:W-:Y:S01]  /*12470*/  IMAD.MOV.U32 R3, RZ, RZ, RZ ;  /* 0x000000ffff037224 */ /* 0x000fe200078e00ff */
[----:B------:R-:W0:Y:S01]  /*12480*/  LDC R21, c[0x0][0xbe8] ;  /* 0x0002fa00ff157b82 */ /* 0x000e220000000800 */
[----:B------:R-:W3:Y:S01]  /*12490*/  LDL.LU R0, [R1+0x3c] ;  /* 0x00003c0001007983 */ /* 0x000ee20000300800 */
[----:B------:R-:W-:-:S04]  /*124a0*/  ISETP.NE.U32.AND P0, PT, RZ, UR4, PT ;  /* 0x00000004ff007c0c */ /* 0x000fc8000bf05070 */
[----:B------:R-:W-:Y:S02]  /*124b0*/  ISETP.NE.AND.EX P0, PT, RZ, UR5, PT, P0 ;  /* 0x00000005ff007c0c */ /* 0x000fe4000bf05300 */
[----:B--2---:R-:W-:-:S04]  /*124c0*/  IADD3 R4, P1, R6, UR4, RZ ;  /* 0x0000000406047c10 */ /* 0x004fc8000ff3e0ff */
[----:B---3--:R-:W-:Y:S01]  /*124d0*/  IADD3.X R5, R0, UR5, RZ, P1, !PT ;  /* 0x0000000500057c10 */ /* 0x008fe20008ffe4ff */
        /* <DEDUP_REMOVED lines=12> */
[----:B0-2---:R-:W-:-:S12]  /*125a0*/  @P1 BRA `(.L_x_4659) ;  /* 0x0000000000101947 */ /* 0x005fd80003800000 */
[----:B------:R-:W-:Y:S05]  /*125b0*/  @!P0 BRA `(.L_x_4659) ;  /* 0x00000000000c8947 */ /* 0x000fea0003800000 */
[----:B------:R-:W2:Y:S04]  /*125c0*/  LDG.E R7, desc[UR40][R4.64] ;  /* 0x0000002804077981 */ /* 0x000ea8000c1e1900 */
[----:B-----5:R-:W2:Y:S02]  /*125d0*/  LDG.E R0, desc[UR40][R4.64+0x4] ;  /* 0x0000042804007981 */ /* 0x020ea4000c1e1900 */
[----:B--2---:R-:W-:-:S07]  /*125e0*/  IMAD.IADD R0, R0, 0x1, -R7 ;  /* 0x0000000100007824 */ /* 0x004fce00078e0a07 */
.L_x_4659:
[----:B------:R-:W2:Y:S04]  /*125f0*/  LDL.LU R5, [R1+0x40] ;  /* 0x0000400001057983 */ /* 0x000ea80000300800 */
[----:B------:R-:W3:Y:S04]  /*12600*/  LDL.LU R4, [R1+0x48] ;  /* 0x0000480001047983 */ /* 0x000ee80000300800 */
[----:B------:R-:W4:Y:S01]  /*12610*/  LDL R29, [R1+0x34] ;  /* 0x00003400011d7983 */ /* 0x000f220000100800 */
[----:B------:R-:W-:Y:S01]  /*12620*/  BSSY B1, `(.L_x_4660) ;  /* 0x000002d000017945 */ /* 0x000fe20003800000 */
[----:B-----5:R-:W-:-:S02]  /*12630*/  SHF.R.S32.HI R10, RZ, 0x1f, R3 ;  /* 0x0000001fff0a7819 */ /* 0x020fc40000011403 */
[----:B--2---:R-:W-:Y:S02]  /*12640*/  SEL R13, R5, RZ, !P0 ;  /* 0x000000ff050d7207 */ /* 0x004fe40004000000 */
[----:B---3--:R-:W-:Y:S02]  /*12650*/  SEL R14, R4, RZ, !P0 ;  /* 0x000000ff040e7207 */ /* 0x008fe40004000000 */
[----:B----4-:R-:W-:Y:S01]  /*12660*/  SHF.R.S32.HI R12, RZ, 0x1f, R29 ;  /* 0x0000001fff0c7819 */ /* 0x010fe2000001141d */
[----:B------:R-:W-:Y:S06]  /*12670*/  @P2 BRA `(.L_x_4661) ;  /* 0x00000000009c2947 */ /* 0x000fec0003800000 */
[----:B------:R-:W0:Y:S01]  /*12680*/  S2R R11, SR_TID.X ;  /* 0x00000000000b7919 */ /* 0x000e220000002100 */
[----:B-1----:R-:W1:Y:S02]  /*12690*/  LDC R20, c[0x0][0xbe8] ;  /* 0x0002fa00ff147b82 */ /* 0x002e640000000800 */
        /* <DEDUP_REMOVED lines=37> */
.L_x_4661:
[----:B------:R-:W-:Y:S05]  /*128f0*/  BSYNC B1 ;  /* 0x0000000000017941 */ /* 0x000fea0003800000 */
.L_x_4660:
[----:B------:R-:W-:Y:S01]  /*12900*/  ISETP.NE.AND P0, PT, R21, 0x1, PT ;  /* 0x000000011500780c */ /* 0x000fe20003f05270 */
[----:B------:R-:W2:Y:S01]  /*12910*/  LDC R24, c[0x0][0xac8] ;  /* 0x0002b200ff187b82 */ /* 0x000ea20000000800 */
[----:B------:R-:W-:Y:S01]  /*12920*/  ULDC.64 UR4, c[0x0][0xaa0] ;  /* 0x0002a80000047ab9 */ /* 0x000fe20000000a00 */
[--C-:B0-----:R-:W-:Y:S01]  /*12930*/  SHF.R.S32.HI R7, RZ, 0x1f, R28.reuse ;  /* 0x0000001fff077819 */ /* 0x101fe2000001141c */
[----:B------:R-:W-:Y:S01]  /*12940*/  IMAD R6, R10, UR4, RZ ;  /* 0x000000040a067c24 */ /* 0x000fe2000f8e02ff */
        /* <DEDUP_REMOVED lines=24> */
[----:B------:R-:W-:Y:S01]  /*12ad0*/  IMAD.IADD R8, R202, 0x1, R7 ;  /* 0x00000001ca087824 */ /* 0x000fe200078e0207 */
[----:B------:R-:W-:Y:S01]  /*12ae0*/  SEL R7, RZ, 0x1, P2 ;  /* 0x00000001ff077807 */ /* 0x000fe20001000000 */
[----:B------:R-:W-:Y:S02]  /*12af0*/  VIADD R40, R201, 0x80 ;  /* 0x00000080c9287836 */ /* 0x000fe40000000000 */
[C---:B------:R-:W-:Y:S02]  /*12b00*/  IMAD R3, R13.reuse, UR5, R3 ;  /* 0x000000050d037c24 */ /* 0x040fe4000f8e0203 */
[----:B------:R-:W-:Y:S01]  /*12b10*/  IMAD.WIDE.U32 R4, R13, UR4, R4 ;  /* 0x000000040d047c25 */ /* 0x000fe2000f8e0004 */
[----:B------:R-:W-:Y:S01]  /*12b20*/  ISETP.GE.AND P2, PT, R40, R24, PT ;  /* 0x000000182800720c */ /* 0x000fe20003f46270 */
[----:B------:R-:W-:-:S02]  /*12b30*/  ULDC.64 UR4, c[0x0][0xae0] ;  /* 0x0002b80000047ab9 */ /* 0x000fc40000000a00 */
[----:B0-----:R-:W-:-:S04]  /*12b40*/  @P0 IMAD.HI.U32 R6, R8, R9, RZ ;  /* 0x0000000908060227 */ /* 0x001fc800078e00ff */
[----:B------:R-:W-:Y:S02]  /*12b50*/  IMAD.SHL.U32 R10, R10, 0x2, RZ ;  /* 0x000000020a0a7824 */ /* 0x000fe400078e00ff */
[----:B------:R-:W-:Y:S02]  /*12b60*/  IMAD.IADD R5, R5, 0x1, R3 ;  /* 0x0000000105057824 */ /* 0x000fe400078e0203 */
[C---:B------:R-:W-:Y:S01]  /*12b70*/  VIADD R38, R201.reuse, 0xc0 ;  /* 0x000000c0c9267836 */ /* 0x040fe20000000000 */
[----:B------:R-:W-:Y:S01]  /*12b80*/  LOP3.LUT R9, R10, 0x2, R7, 0xe2, !PT ;  /* 0x000000020a097812 */ /* 0x000fe200078ee207 */
[----:B------:R-:W-:Y:S01]  /*12b90*/  IMAD.MOV.U32 R3, RZ, RZ, R8 ;  /* 0x000000ffff037224 */ /* 0x000fe200078e0008 */
[----:B---3--:R-:W-:Y:S01]  /*12ba0*/  @P0 SHF.R.U32.HI R3, RZ, R11, R6 ;  /* 0x0000000bff030219 */ /* 0x008fe20000011606 */
[----:B------:R-:W-:Y:S01]  /*12bb0*/  VIADD R36, R201, 0x100 ;  /* 0x00000100c9247836 */ /* 0x000fe20000000000 */
[----:B------:R-:W-:Y:S01]  /*12bc0*/  SEL R10, RZ, 0xffffffff, P2 ;  /* 0xffffffffff0a7807 */ /* 0x000fe20001000000 */
[----:B------:R-:W-:Y:S01]  /*12bd0*/  IMAD R29, R0, R21, RZ ;  /* 0x00000015001d7224 */ /* 0x000fe200078e02ff */
[-C--:B------:R-:W-:Y:S01]  /*12be0*/  ISETP.GE.AND P1, PT, R38, R24.reuse, PT ;  /* 0x000000182600720c */ /* 0x080fe20003f26270 */
[--C-:B------:R-:W-:Y:S01]  /*12bf0*/  IMAD.MOV R7, RZ, RZ, -R3.reuse ;  /* 0x000000ffff077224 */ /* 0x100fe200078e0a03 */
[----:B------:R-:W-:Y:S01]  /*12c00*/  SHF.R.S32.HI R6, RZ, 0x1f, R3 ;  /* 0x0000001fff067819 */ /* 0x000fe20000011403 */
[----:B------:R-:W-:Y:S01]  /*12c10*/  IMAD.SHL.U32 R10, R10, 0x4, RZ ;  /* 0x000000040a0a7824 */ /* 0x000fe200078e00ff */
[----:B------:R-:W-:Y:S01]  /*12c20*/  SEL R11, RZ, 0xffffffff, P1 ;  /* 0xffffffffff0b7807 */ /* 0x000fe20000800000 */
[----:B------:R-:W-:Y:S01]  /*12c30*/  IMAD R7, R21, R7, R8 ;  /* 0x0000000715077224 */ /* 0x000fe200078e0208 */
[-C--:B------:R-:W-:Y:S01]  /*12c40*/  ISETP.GE.AND P0, PT, R36, R24.reuse, PT ;  /* 0x000000182400720c */ /* 0x080fe20003f06270 */
[----:B------:R-:W-:Y:S01]  /*12c50*/  IMAD R6, R6, UR4, RZ ;  /* 0x0000000406067c24 */ /* 0x000fe2000f8e02ff */
[----:B------:R-:W-:Y:S01]  /*12c60*/  LOP3.LUT R0, R10, 0x4, R9, 0xe2, !PT ;  /* 0x000000040a007812 */ /* 0x000fe200078ee209 */
[----:B------:R-:W-:Y:S01]  /*12c70*/  VIADD R34, R201, 0x140 ;  /* 0x00000140c9227836 */ /* 0x000fe20000000000 */
[----:B------:R-:W-:Y:S01]  /*12c80*/  SHF.L.U32 R11, R11, 0x3, RZ ;  /* 0x000000030b0b7819 */ /* 0x000fe200000006ff */
        /* <DEDUP_REMOVED lines=21> */
[----:B-1----:R-:W-:Y:S01]  /*12de0*/  LEA R20, P1, R4, UR4, 0x1 ;  /* 0x0000000404147c11 */ /* 0x002fe2000f8208ff */
        /* <DEDUP_REMOVED lines=12> */
[----:B------:R0:W1:Y:S01]  /*12eb0*/  SHFL.IDX PT, R6, R20, RZ, 0x181f ;  /* 0x00181fff14067589 */ /* 0x00006200000e0000 */
[----:B------:R-:W-:Y:S01]  /*12ec0*/  VIADD R41, R201, 0x80 ;  /* 0x00000080c9297836 */ /* 0x000fe20000000000 */
        /* <DEDUP_REMOVED lines=42> */
.L_x_4663:
[----:B------:R-:W-:Y:S05]  /*13170*/  BSYNC B1 ;  /* 0x0000000000017941 */ /* 0x000fea0003800000 */
.L_x_4662:
[----:B------:R-:W-:Y:S01]  /*13180*/  VIADD R0, R202, 0x20 ;  /* 0x00000020ca007836 */ /* 0x000fe20000000000 */
[----:B--23--:R0:W2:Y:S04]  /*13190*/  SHFL.IDX PT, R7, R3, 0x1, 0x181f ;  /* 0x00381f0003077f89 */ /* 0x00c0a800000e0000 */
        /* <DEDUP_REMOVED lines=9> */
[----:B-12---:R-:W-:Y:S02]  /*13230*/  @!P6 IMAD.WIDE R4, R201, 0x2, R6 ;  /* 0x00000002c904e825 */ /* 0x006fe400078e0206 */
        /* <DEDUP_REMOVED lines=24> */
.L_x_4658:
[----:B------:R-:W-:Y:S05]  /*133c0*/  BSYNC B0 ;  /* 0x0000000000007941 */ /* 0x000fea0003800000 */
.L_x_4652:
[----:B------:R-:W-:Y:S02]  /*133d0*/  ULDC UR4, c[0x0][0xc3c] ;  /* 0x00030f0000047ab9 */ /* 0x000fe40000000800 */
[----:B------:R-:W-:-:S13]  /*133e0*/  ISETP.GE.AND P0, PT, R27, UR4, PT ;  /* 0x000000041b007c0c */ /* 0x000fda000bf06270 */
[----:B------:R-:W-:Y:S05]  /*133f0*/  @!P0 BRA `(.L_x_4664) ;  /* 0xfffffee000508947 */ /* 0x000fea000383ffff */
[----:B------:R-:W-:Y:S05]  /*13400*/  BRA `(.L_x_4517) ;  /* 0x0000007400787947 */ /* 0x000fea0003800000 */
.L_x_4515:
        /* <DEDUP_REMOVED lines=16> */
.L_x_4665:
        /* <DEDUP_REMOVED lines=41> */
.L_x_4671:
        /* <DEDUP_REMOVED lines=12> */
.L_x_4670:
[----:B------:R-:W-:Y:S05]  /*13860*/  BSYNC B0 ;  /* 0x0000000000007941 */ /* 0x000fea0003800000 */
.L_x_4669:
        /* <DEDUP_REMOVED lines=20> */
.L_x_4667:
        /* <DEDUP_REMOVED lines=20> */
.L_x_4672:
        /* <DEDUP_REMOVED lines=28> */
[----:B------:R-:W-:-:S04]  /*13cb0*/  VIADDMNMX R18, R10, UR5, R7, PT ;  /* 0x000000050a127c46 */ /* 0x000fc8000b800107 */
[-C--:B------:R-:W-:Y:S02]  /*13cc0*/  IABS R10, R18.reuse ;  /* 0x00000012000a7213 */ /* 0x080fe40000000000 */
[----:B------:R-:W-:Y:S02]  /*13cd0*/  IABS R6, R18 ;  /* 0x0000001200067213 */ /* 0x000fe40000000000 */
        /* <DEDUP_REMOVED lines=22> */
[----:B------:R-:W-:Y:S01]  /*13e40*/  @!P1 LOP3.LUT R2, RZ, R18, RZ, 0x33, !PT ;  /* 0x00000012ff029212 */ /* 0x000fe200078e33ff */
[----:B------:R-:W-:-:S03]  /*13e50*/  IMAD.MOV R18, RZ, RZ, -R18 ;  /* 0x000000ffff127224 */ /* 0x000fc600078e0a12 */
[----:B------:R-:W-:Y:S01]  /*13e60*/  LOP3.LUT R17, RZ, R2, RZ, 0x33, !PT ;  /* 0x00000002ff117212 */ /* 0x000fe200078e33ff */
[----:B------:R-:W-:-:S04]  /*13e70*/  IMAD R18, R2, R18, R3 ;  /* 0x0000001202127224 */ /* 0x000fc800078e0203 */
[----:B------:R-:W-:Y:S01]  /*13e80*/  IMAD.IADD R17, R4, 0x1, R17 ;  /* 0x0000000104117824 */ /* 0x000fe200078e0211 */
[----:B------:R-:W-:Y:S06]  /*13e90*/  BRA `(.L_x_4673) ;  /* 0x00000000000c7947 */ /* 0x000fec0003800000 */
.L_x_4668:
[----:B------:R-:W-:Y:S02]  /*13ea0*/  IMAD.MOV.U32 R17, RZ, RZ, RZ ;  /* 0x000000ffff117224 */ /* 0x000fe400078e00ff */
[----:B------:R-:W-:Y:S02]  /*13eb0*/  IMAD.U32 R16, RZ, RZ, UR6 ;  /* 0x00000006ff107e24 */ /* 0x000fe4000f8e00ff */
[----:B------:R-:W-:-:S07]  /*13ec0*/  IMAD.MOV.U32 R18, RZ, RZ, RZ ;  /* 0x000000ffff127224 */ /* 0x000fce00078e00ff */
.L_x_4673:
[----:B------:R-:W-:-:S13]  /*13ed0*/  ISETP.NE.AND P0, PT, R5, RZ, PT ;  /* 0x000000ff0500720c */ /* 0x000fda0003f05270 */
[----:B------:R-:W0:Y:S01]  /*13ee0*/  @!P0 S2R R3, SR_CgaCtaId ;  /* 0x0000000000038919 */ /* 0x000e220000008800 */
[----:B------:R-:W-:-:S04]  /*13ef0*/  @!P0 MOV R2, 0x400 ;  /* 0x0000040000028802 */ /* 0x000fc80000000f00 */
[----:B0-----:R-:W-:-:S05]  /*13f00*/  @!P0 LEA R2, R3, R2, 0x18 ;  /* 0x0000000203028211 */ /* 0x001fca00078ec0ff */
[----:B------:R0:W-:Y:S01]  /*13f10*/  @!P0 STS.128 [R2+0x28cd0], R16 ;  /* 0x028cd01002008388 */ /* 0x0001e20000000c00 */
[----:B------:R-:W-:Y:S06]  /*13f20*/  BAR.ARV 0x5, 0x180 ;  /* 0x0146000000007b1d */ /* 0x000fec0000002000 */
.L_x_4666:
        /* <DEDUP_REMOVED lines=28> */
[----:B-1----:R-:W-:Y:S01]  /*140f0*/  ULEA UR4, UR5, UR4, 0x18 ;  /* 0x0000000405047291 */ /* 0x002fe2000f8ec03f */
        /* <DEDUP_REMOVED lines=8> */
.L_x_4781:
[----:B-1----:R-:W1:Y:S02]  /*14180*/  LDC.64 R32, c[0x0][0xc88] ;  /* 0x00032200ff207b82 */ /* 0x002e640000000a00 */
[----:B-1----:R-:W-:-:S06]  /*14190*/  IMAD.WIDE R32, R19, 0x4, R32 ;  /* 0x0000000413207825 */ /* 0x002fcc00078e0220 */
[----:B------:R1:W0:Y:S01]  /*141a0*/  LDG.E R32, desc[UR40][R32.64] ;  /* 0x0000002820207981 */ /* 0x000222000c1e1900 */
[----:B------:R-:W-:Y:S05]  /*141b0*/  YIELD ;  /* 0x0000000000007946 */ /* 0x000fea0003800000 */
[----:B------:R-:W-:Y:S01]  /*141c0*/  ULDC.64 UR4, c[0x0][0xa28] ;  /* 0x00028a0000047ab9 */ /* 0x000fe20000000a00 */
[----:B--23--:R-:W-:Y:S01]  /*141d0*/  IMAD.MOV.U32 R6, RZ, RZ, RZ ;  /* 0x000000ffff067224 */ /* 0x00cfe200078e00ff */
[----:B------:R-:W-:Y:S01]  /*141e0*/  ISETP.NE.U32.AND P0, PT, RZ, UR4, PT ;  /* 0x00000004ff007c0c */ /* 0x000fe2000bf05070 */
[----:B------:R-:W-:Y:S01]  /*141f0*/  ULDC.64 UR8, c[0x0][0xa18] ;  /* 0x0002860000087ab9 */ /* 0x000fe20000000a00 */
[----:B-1----:R-:W-:Y:S01]  /*14200*/  IMAD.MOV.U32 R33, RZ, RZ, RZ ;  /* 0x000000ffff217224 */ /* 0x002fe200078e00ff */
[----:B------:R-:W-:Y:S01]  /*14210*/  ULDC.64 UR6, c[0x0][0xa10] ;  /* 0x0002840000067ab9 */ /* 0x000fe20000000a00 */
[----:B------:R-:W-:-:S02]  /*14220*/  ISETP.NE.AND.EX P0, PT, RZ, UR5, PT, P0 ;  /* 0x00000005ff007c0c */ /* 0x000fc4000bf05300 */
[----:B0-----:R-:W-:-:S11]  /*14230*/  SHF.R.S32.HI R0, RZ, 0x1f, R32 ;  /* 0x0000001fff007819 */ /* 0x001fd60000011420 */
        /* <DEDUP_REMOVED lines=34> */
[----:B0-----:R-:W-:Y:S01]  /*14460*/  IMAD.U32 R6, RZ, RZ, UR5 ;  /* 0x00000005ff067e24 */ /* 0x001fe2000f8e00ff */
[----:B------:R-:W-:Y:S01]  /*14470*/  MOV R7, UR4 ;  /* 0x0000000400077c02 */ /* 0x000fe20008000f00 */
[----:B--2---:R0:W-:Y:S01]  /*14480*/  STL [R1+0x10], R8 ;  /* 0x0000100801007387 */ /* 0x0041e20000100800 */
[----:B------:R-:W-:Y:S01]  /*14490*/  IMAD.MOV.U32 R9, RZ, RZ, R8 ;  /* 0x000000ffff097224 */ /* 0x000fe200078e0008 */
[----:B----4-:R-:W-:Y:S06]  /*144a0*/  @P2 BRA `(.L_x_4675) ;  /* 0x0000000000142947 */ /* 0x010fec0003800000 */
[----:B------:R-:W-:Y:S05]  /*144b0*/  @!P0 BRA `(.L_x_4675) ;  /* 0x0000000000108947 */ /* 0x000fea0003800000 */
[----:B0-----:R-:W2:Y:S04]  /*144c0*/  LDG.E R8, desc[UR40][R2.64] ;  /* 0x0000002802087981 */ /* 0x001ea8000c1e1900 */
[----:B------:R-:W2:Y:S02]  /*144d0*/  LDG.E R2, desc[UR40][R2.64+0x4] ;  /* 0x0000042802027981 */ /* 0x000ea4000c1e1900 */
[----:B--2---:R-:W-:-:S05]  /*144e0*/  IMAD.IADD R9, R2, 0x1, -R8 ;  /* 0x0000000102097824 */ /* 0x004fca00078e0a08 */
[----:B------:R1:W-:Y:S02]  /*144f0*/  STL [R1+0x10], R9 ;  /* 0x0000100901007387 */ /* 0x0003e40000100800 */
.L_x_4675:
        /* <DEDUP_REMOVED lines=9> */
.L_x_4676:
        /* <DEDUP_REMOVED lines=9> */
.L_x_4677:
[----:B--2---:R-:W2:Y:S01]  /*14620*/  @P1 LDG.E R2, desc[UR40][R4.64] ;  /* 0x0000002804021981 */ /* 0x004ea2000c1e1900 */
[----:B------:R-:W3:Y:S03]  /*14630*/  LDC R3, c[0x0][0x448] ;  /* 0x00011200ff037b82 */ /* 0x000ee60000000800 */
[----:B------:R4:W2:Y:S01]  /*14640*/  @P1 LDG.E R5, desc[UR40][R4.64+0x4] ;  /* 0x0000042804051981 */ /* 0x0008a2000c1e1900 */
[----:B-----5:R-:W-:Y:S01]  /*14650*/  IMAD.IADD R7, R7, 0x1, -R33 ;  /* 0x0000000107077824 */ /* 0x020fe200078e0a21 */
[----:B------:R-:W-:Y:S01]  /*14660*/  BSSY B0, `(.L_x_4678) ;  /* 0x00001ba000007945 */ /* 0x000fe20003800000 */
[----:B---3--:R-:W-:-:S13]  /*14670*/  ISETP.NE.AND P0, PT, R3, 0x1, PT ;  /* 0x000000010300780c */ /* 0x008fda0003f05270 */
[----:B----4-:R-:W3:Y:S08]  /*14680*/  @P0 LDC R4, c[0x0][0x44c] ;  /* 0x00011300ff040b82 */ /* 0x010ef00000000800 */
[----:B------:R-:W4:Y:S01]  /*14690*/  @P0 LDC R3, c[0x0][0x450] ;  /* 0x00011400ff030b82 */ /* 0x000f220000000800 */
[----:B--2---:R-:W-:Y:S02]  /*146a0*/  @P1 IMAD.IADD R6, R5, 0x1, -R2 ;  /* 0x0000000105061824 */ /* 0x004fe400078e0a02 */
[----:B------:R-:W-:-:S02]  /*146b0*/  IMAD.SHL.U32 R2, R17, 0x40, RZ ;  /* 0x0000004011027824 */ /* 0x000fc400078e00ff */
[----:B------:R-:W-:Y:S02]  /*146c0*/  IMAD.IADD R31, R7, 0x1, R6 ;  /* 0x00000001071f7824 */ /* 0x000fe400078e0206 */
[----:B------:R-:W-:Y:S02]  /*146d0*/  VIADD R2, R2, 0x3f ;  /* 0x0000003f02027836 */ /* 0x000fe40000000000 */
[----:B------:R-:W-:Y:S02]  /*146e0*/  VIADD R5, R31, 0x3f ;  /* 0x0000003f1f057836 */ /* 0x000fe40000000000 */
[----:B---3--:R-:W-:-:S05]  /*146f0*/  @P0 IMAD.HI.U32 R4, R2, R4, RZ ;  /* 0x0000000402040227 */ /* 0x008fca00078e00ff */
[----:B----4-:R-:W-:Y:S02]  /*14700*/  @P0 SHF.R.U32.HI R2, RZ, R3, R4 ;  /* 0x00000003ff020219 */ /* 0x010fe40000011604 */
[----:B------:R-:W-:Y:S02]  /*14710*/  IADD3 R4, R31, 0x40, -R9 ;  /* 0x000000401f047810 */ /* 0x000fe40007ffe809 */
[----:B------:R-:W-:-:S03]  /*14720*/  SHF.R.S32.HI R3, RZ, 0x1f, R5 ;  /* 0x0000001fff037819 */ /* 0x000fc60000011405 */
[----:B------:R-:W-:Y:S01]  /*14730*/  IMAD.IADD R2, R4, 0x1, R2 ;  /* 0x0000000104027824 */ /* 0x000fe200078e0202 */
[----:B------:R-:W-:-:S04]  /*14740*/  LEA.HI R5, R3, R5, RZ, 0x6 ;  /* 0x0000000503057211 */ /* 0x000fc800078f30ff */
[----:B------:R-:W-:Y:S02]  /*14750*/  SHF.R.S32.HI R3, RZ, 0x1f, R2 ;  /* 0x0000001fff037819 */ /* 0x000fe40000011402 */
[----:B------:R-:W-:Y:S02]  /*14760*/  SHF.R.S32.HI R5, RZ, 0x6, R5 ;  /* 0x00000006ff057819 */ /* 0x000fe40000011405 */
[----:B------:R-:W-:-:S04]  /*14770*/  LEA.HI R3, R3, R2, RZ, 0x6 ;  /* 0x0000000203037211 */ /* 0x000fc800078f30ff */
[----:B------:R-:W-:-:S04]  /*14780*/  SHF.R.S32.HI R3, RZ, 0x6, R3 ;  /* 0x00000006ff037819 */ /* 0x000fc80000011403 */
[----:B------:R-:W-:-:S05]  /*14790*/  VIMNMX R2, R5, R3, PT ;  /* 0x0000000305027248 */ /* 0x000fca0003fe0100 */
[--C-:B------:R-:W-:Y:S02]  /*147a0*/  IMAD R2, R2, 0x40, -R7.reuse ;  /* 0x0000004002027824 */ /* 0x100fe400078e0a07 */
[----:B------:R-:W-:-:S03]  /*147b0*/  IMAD.MOV R7, RZ, RZ, -R7 ;  /* 0x000000ffff077224 */ /* 0x000fc600078e0a07 */
[----:B------:R-:W-:Y:S02]  /*147c0*/  VIMNMX R2, R2, R6, PT ;  /* 0x0000000602027248 */ /* 0x000fe40003fe0100 */
[----:B------:R-:W-:-:S04]  /*147d0*/  VIMNMX R7, RZ, R7, !PT ;  /* 0x00000007ff077248 */ /* 0x000fc80007fe0100 */
        /* <DEDUP_REMOVED lines=13> */
[----:B------:R-:W2:Y:S02]  /*148b0*/  S2R R3, SR_TID.X ;  /* 0x0000000000037919 */ /* 0x000ea40000002100 */
[----:B--2---:R-:W-:-:S04]  /*148c0*/  SHF.R.U32.HI R3, RZ, 0x5, R3 ;  /* 0x00000005ff037819 */ /* 0x004fc80000011603 */
[----:B------:R-:W-:-:S05]  /*148d0*/  LOP3.LUT R3, R3, 0x3, RZ, 0xc0, !PT ;  /* 0x0000000303037812 */ /* 0x000fca00078ec0ff */
[----:B------:R2:W3:Y:S02]  /*148e0*/  SHFL.IDX PT, R14, R3, RZ, 0x1f ;  /* 0x00001fff030e7589 */ /* 0x0004e400000e0000 */
.L_x_4836:
[----:B---3--:R-:W-:Y:S02]  /*148f0*/  ISETP.NE.AND P0, PT, R14, RZ, PT ;  /* 0x000000ff0e00720c */ /* 0x008fe40003f05270 */
[----:B------:R-:W-:-:S11]  /*14900*/  PLOP3.LUT P6, PT, PT, PT, PT, 0x8, 0x0 ;  /* 0x000000000000781c */ /* 0x000fd60003fce170 */
[----:B------:R-:W-:Y:S05]  /*14910*/  @P0 BRA `(.L_x_4681) ;  /* 0x00000000000c0947 */ /* 0x000fea0003800000 */
[----:B------:R-:W-:-:S03]  /*14920*/  UMOV UR4, 0xffffffff ;  /* 0xffffffff00047882 */ /* 0x000fc60000000000 */
[----:B------:R-:W-:Y:S05]  /*14930*/  BRA.DIV UR4, `(.L_x_4682) ;  /* 0x0000007204a47947 */ /* 0x000fea000b800000 */
[----:B------:R-:W-:-:S13]  /*14940*/  ELECT P6, URZ, PT ;  /* 0x00000000003f782f */ /* 0x000fda00038c0000 */
.L_x_4681:
[----:B--2---:R-:W2:Y:S01]  /*14950*/  LDL R3, [R1+0x20] ;  /* 0x0000200001037983 */ /* 0x004ea20000100800 */
[----:B------:R-:W-:Y:S01]  /*14960*/  BSSY B1, `(.L_x_4683) ;  /* 0x0000008000017945 */ /* 0x000fe20003800000 */
[----:B--2---:R-:W-:-:S05]  /*14970*/  VIADD R3, R3, 0x1 ;  /* 0x0000000103037836 */ /* 0x004fca0000000000 */
[----:B0-----:R-:W-:-:S04]  /*14980*/  LEA.HI R8, R3, R3, RZ, 0x1 ;  /* 0x0000000303087211 */ /* 0x001fc800078f08ff */
[----:B------:R-:W-:-:S05]  /*14990*/  LOP3.LUT R8, R8, 0xfffffffe, RZ, 0xc0, !PT ;  /* 0xfffffffe08087812 */ /* 0x000fca00078ec0ff */
[----:B------:R-:W-:-:S05]  /*149a0*/  IMAD.IADD R3, R3, 0x1, -R8 ;  /* 0x0000000103037824 */ /* 0x000fca00078e0a08 */
[----:B------:R-:W-:-:S04]  /*149b0*/  SHF.L.U32 R3, R3, 0x1f, RZ ;  /* 0x0000001f03037819 */ /* 0x000fc800000006ff */
[----:B------:R-:W0:Y:S02]  /*149c0*/  SYNCS.PHASECHK.TRANS64.TRYWAIT P0, [R23+URZ+0x28c20], R3 ;  /* 0x028c2003170075a7 */ /* 0x000e24000800017f */
[----:B0-----:R-:W-:Y:S05]  /*149d0*/  @!P0 BRA `(.L_x_4684) ;  /* 0x00000070009c8947 */ /* 0x001fea0003800000 */
.L_x_4839:
[----:B------:R-:W-:Y:S05]  /*149e0*/  BSYNC B1 ;  /* 0x0000000000017941 */ /* 0x000fea0003800000 */
.L_x_4683:
[----:B------:R-:W-:Y:S04]  /*149f0*/  BSSY B1, `(.L_x_4685) ;  /* 0x00000b7000017945 */ /* 0x000fe80003800000 */
[----:B------:R-:W-:Y:S05]  /*14a00*/  @!P6 BRA `(.L_x_4686) ;  /* 0x0000000800d4e947 */ /* 0x000fea0003800000 */
[----:B0-----:R-:W-:Y:S01]  /*14a10*/  IMAD R3, R24, 0x8, R23 ;  /* 0x0000000818037824 */ /* 0x001fe200078e0217 */
[----:B------:R-:W-:Y:S01]  /*14a20*/  SHF.L.U32 R8, R28, 0x1f, RZ ;  /* 0x0000001f1c087819 */ /* 0x000fe200000006ff */
[----:B-1----:R-:W0:Y:S01]  /*14a30*/  S2R R9, SR_TID.X ;  /* 0x0000000000097919 */ /* 0x002e220000002100 */
[----:B------:R-:W-:Y:S02]  /*14a40*/  BSSY B2, `(.L_x_4687) ;  /* 0x0000005000027945 */ /* 0x000fe40003800000 */
[----:B------:R-:W1:Y:S01]  /*14a50*/  SYNCS.PHASECHK.TRANS64.TRYWAIT P0, [R3+URZ+0x28ca0], R8 ;  /* 0x028ca008030075a7 */ /* 0x000e62000800017f */
[----:B0-----:R-:W-:-:S04]  /*14a60*/  LOP3.LUT R9, R9, 0x7f, RZ, 0xc0, !PT ;  /* 0x0000007f09097812 */ /* 0x001fc800078ec0ff */
[----:B------:R-:W-:Y:S01]  /*14a70*/  ISETP.NE.AND P1, PT, R9, RZ, PT ;  /* 0x000000ff0900720c */ /* 0x000fe20003f25270 */
[----:B-1----:R-:W-:-:S12]  /*14a80*/  @!P0 BRA `(.L_x_4688) ;  /* 0x0000007000848947 */ /* 0x002fd80003800000 */
.L_x_4840:
[----:B------:R-:W-:Y:S05]  /*14a90*/  BSYNC B2 ;  /* 0x0000000000027941 */ /* 0x000fea0003800000 */
.L_x_4687:
        /* <DEDUP_REMOVED lines=9> */
.L_x_4690:
[----:B------:R-:W-:Y:S05]  /*14b30*/  BSYNC B2 ;  /* 0x0000000000027941 */ /* 0x000fea0003800000 */
.L_x_4689:
        /* <DEDUP_REMOVED lines=12> */
.L_x_4691:
        /* <DEDUP_REMOVED lines=13> */
.L_x_4841:
[----:B------:R-:W-:Y:S05]  /*14cd0*/  BSYNC B2 ;  /* 0x0000000000027941 */ /* 0x000fea0003800000 */
.L_x_4692:
        /* <DEDUP_REMOVED lines=11> */
.L_x_4695:
[----:B------:R-:W-:Y:S05]  /*14d90*/  BSYNC B2 ;  /* 0x0000000000027941 */ /* 0x000fea0003800000 */
.L_x_4694:
        /* <DEDUP_REMOVED lines=9> */
.L_x_4696:
        /* <DEDUP_REMOVED lines=15> */
.L_x_4697:
        /* <DEDUP_REMOVED lines=15> */
.L_x_4698:
        /* <DEDUP_REMOVED lines=15> */
.L_x_4699:
        /* <DEDUP_REMOVED lines=15> */
.L_x_4700:
        /* <DEDUP_REMOVED lines=15> */
.L_x_4701:
        /* <DEDUP_REMOVED lines=15> */
.L_x_4702:
        /* <DEDUP_REMOVED lines=15> */
.L_x_4703:
        /* <DEDUP_REMOVED lines=10> */
.L_x_4686:
[----:B------:R-:W-:Y:S05]  /*15560*/  BSYNC B1 ;  /* 0x0000000000017941 */ /* 0x000fea0003800000 */
.L_x_4685:
        /* <DEDUP_REMOVED lines=9> */
.L_x_4723:
[----:B------:R-:W-:Y:S05]  /*15600*/  YIELD ;  /* 0x0000000000007946 */ /* 0x000fea0003800000 */
[----:B------:R-:W-:Y:S04]  /*15610*/  BSSY B1, `(.L_x_4704) ;  /* 0x00000b6000017945 */ /* 0x000fe80003800000 */
[----:B------:R-:W-:Y:S05]  /*15620*/  @!P6 BRA `(.L_x_4705) ;  /* 0x0000000800d0e947 */ /* 0x000fea0003800000 */
[----:B------:R-:W-:Y:S01]  /*15630*/  IMAD R8, R24, 0x8, R23 ;  /* 0x0000000818087824 */ /* 0x000fe200078e0217 */
[----:B------:R-:W-:Y:S01]  /*15640*/  SHF.L.U32 R2, R28, 0x1f, RZ ;  /* 0x0000001f1c027819 */ /* 0x000fe200000006ff */
[----:B0-----:R-:W0:Y:S01]  /*15650*/  S2R R3, SR_TID.X ;  /* 0x0000000000037919 */ /* 0x001e220000002100 */
[----:B------:R-:W-:Y:S02]  /*15660*/  BSSY B2, `(.L_x_4706) ;  /* 0x0000005000027945 */ /* 0x000fe40003800000 */
[----:B------:R-:W2:Y:S01]  /*15670*/  SYNCS.PHASECHK.TRANS64.TRYWAIT P1, [R8+URZ+0x28ca0], R2 ;  /* 0x028ca002080075a7 */ /* 0x000ea2000802017f */
[----:B0-----:R-:W-:-:S04]  /*15680*/  LOP3.LUT R3, R3, 0x7f, RZ, 0xc0, !PT ;  /* 0x0000007f03037812 */ /* 0x001fc800078ec0ff */
[----:B------:R-:W-:Y:S01]  /*15690*/  ISETP.NE.AND P2, PT, R3, RZ, PT ;  /* 0x000000ff0300720c */ /* 0x000fe20003f45270 */
[----:B--2---:R-:W-:-:S12]  /*156a0*/  @!P1 BRA `(.L_x_4707) ;  /* 0x0000006400a49947 */ /* 0x004fd80003800000 */
.L_x_4842:
[----:B------:R-:W-:Y:S05]  /*156b0*/  BSYNC B2 ;  /* 0x0000000000027941 */ /* 0x000fea0003800000 */
.L_x_4706:
[----:B------:R-:W-:Y:S04]  /*156c0*/  BSSY B2, `(.L_x_4708) ;  /* 0x0000009000027945 */ /* 0x000fe80003800000 */
[----:B------:R-:W-:Y:S05]  /*156d0*/  @P2 BRA `(.L_x_4709) ;  /* 0x00000000001c2947 */ /* 0x000fea0003800000 */
[----:B-1----:R-:W1:Y:S01]  /*156e0*/  S2R R9, SR_TID.X ;  /* 0x0000000000097919 */ /* 0x002e620000002100 */
[----:B------:R-:W-:-:S04]  /*156f0*/  IMAD.MOV.U32 R3, RZ, RZ, 0x2000 ;  /* 0x00002000ff037424 */ /* 0x000fc800078e00ff */
[----:B------:R2:W-:Y:S01]  /*15700*/  SYNCS.ARRIVE.TRANS64 RZ, [R8+URZ+0x28c90], R3 ;  /* 0x028c900308ff79a7 */ /* 0x0005e2000800003f */
[----:B-1----:R-:W-:-:S04]  /*15710*/  LOP3.LUT R9, R9, 0x1f, RZ, 0xc0, !PT ;  /* 0x0000001f09097812 */ /* 0x002fc800078ec0ff */
[----:B------:R-:W-:-:S13]  /*15720*/  ISETP.NE.AND P1, PT, R9, RZ, PT ;  /* 0x000000ff0900720c */ /* 0x000fda0003f25270 */
[----:B--2---:R-:W-:Y:S05]  /*15730*/  @!P1 BRA `(.L_x_4709) ;  /* 0x0000000000049947 */ /* 0x004fea0003800000 */
[----:B------:R-:W-:Y:S01]  /*15740*/  BPT.TRAP 0x1 ;  /* 0x000000040000795c */ /* 0x000fe20000300000 */
.L_x_4709:
[----:B------:R-:W-:Y:S05]  /*15750*/  BSYNC B2 ;  /* 0x0000000000027941 */ /* 0x000fea0003800000 */
.L_x_4708:
        /* <DEDUP_REMOVED lines=8> */
[----:B-1----:R-:W-:Y:S01]  /*157e0*/  VIADD R9, R8, 0x28c90 ;  /* 0x00028c9008097836 */ /* 0x002fe20000000000 */
[----:B------:R-:W-:Y:S01]  /*157f0*/  UMOV UR6, 0x0 ;  /* 0x0000000000067882 */ /* 0x000fe20000000000 */
[----:B------:R-:W-:-:S10]  /*15800*/  UMOV UR7, 0x12f00000 ;  /* 0x12f0000000077882 */ /* 0x000fd40000000000 */
.L_x_4710:
        /* <DEDUP_REMOVED lines=13> */
.L_x_4843:
[----:B------:R-:W-:Y:S05]  /*158e0*/  BSYNC B2 ;  /* 0x0000000000027941 */ /* 0x000fea0003800000 */
.L_x_4711:
        /* <DEDUP_REMOVED lines=11> */
.L_x_4714:
[----:B------:R-:W-:Y:S05]  /*159a0*/  BSYNC B2 ;  /* 0x0000000000027941 */ /* 0x000fea0003800000 */
.L_x_4713:
        /* <DEDUP_REMOVED lines=9> */
.L_x_4715:
        /* <DEDUP_REMOVED lines=15> */
.L_x_4716:
        /* <DEDUP_REMOVED lines=15> */
.L_x_4717:
        /* <DEDUP_REMOVED lines=15> */
.L_x_4718:
        /* <DEDUP_REMOVED lines=15> */
.L_x_4719:
        /* <DEDUP_REMOVED lines=15> */
.L_x_4720:
        /* <DEDUP_REMOVED lines=15> */
.L_x_4721:
        /* <DEDUP_REMOVED lines=15> */
.L_x_4722:
        /* <DEDUP_REMOVED lines=10> */
.L_x_4705:
[----:B------:R-:W-:Y:S05]  /*16170*/  BSYNC B1 ;  /* 0x0000000000017941 */ /* 0x000fea0003800000 */
.L_x_4704:
        /* <DEDUP_REMOVED lines=8> */
.L_x_4679:
[----:B------:R-:W-:Y:S05]  /*16200*/  BSYNC B0 ;  /* 0x0000000000007941 */ /* 0x000fea0003800000 */
.L_x_4678:
[----:B------:R-:W2:Y:S01]  /*16210*/  LDC R0, c[0x0][0x448] ;  /* 0x00011200ff007b82 */ /* 0x000ea20000000800 */
[----:B------:R-:W-:Y:S01]  /*16220*/  LEA R2, R17, 0x3f, 0x6 ;  /* 0x0000003f11027811 */ /* 0x000fe200078e30ff */
[----:B------:R-:W-:Y:S05]  /*16230*/  @!P0 WARPSYNC.ALL ;  /* 0x0000000000008948 */ /* 0x000fea0003800000 */
[----:B------:R-:W-:Y:S01]  /*16240*/  BSSY B7, `(.L_x_4724) ;  /* 0x0000382000077945 */ /* 0x000fe20003800000 */
[----:B------:R-:W-:Y:S01]  /*16250*/  @!P0 BAR.SYNC.DEFER_BLOCKING 0xc, 0x180 ;  /* 0x0306000000008b1d */ /* 0x000fe20000010000 */
[----:B--2---:R-:W-:-:S13]  /*16260*/  ISETP.NE.AND P1, PT, R0, 0x1, PT ;  /* 0x000000010000780c */ /* 0x004fda0003f25270 */
[----:B0-----:R-:W0:Y:S08]  /*16270*/  @P1 LDC R3, c[0x0][0x44c] ;  /* 0x00011300ff031b82 */ /* 0x001e300000000800 */
[----:B------:R-:W2:Y:S01]  /*16280*/  @P1 LDC R0, c[0x0][0x450] ;  /* 0x00011400ff001b82 */ /* 0x000ea20000000800 */
[----:B0-----:R-:W-:-:S05]  /*16290*/  @P1 IMAD.HI.U32 R3, R2, R3, RZ ;  /* 0x0000000302031227 */ /* 0x001fca00078e00ff */
[----:B--2---:R-:W-:-:S05]  /*162a0*/  @P1 SHF.R.U32.HI R2, RZ, R0, R3 ;  /* 0x00000000ff021219 */ /* 0x004fca0000011603 */
[----:B------:R-:W-:-:S05]  /*162b0*/  IMAD.IADD R2, R4, 0x1, R2 ;  /* 0x0000000104027824 */ /* 0x000fca00078e0202 */
        /* <DEDUP_REMOVED lines=13> */
[----:B------:R-:W2:Y:S01]  /*16390*/  LDC.64 R2, c[0x0][0xc60] ;  /* 0x00031800ff027b82 */ /* 0x000ea20000000a00 */
[----:B------:R-:W0:Y:S02]  /*163a0*/  FLO.U32 R0, UR4 ;  /* 0x0000000400007d00 */ /* 0x000e2400080e0000 */
[----:B0-----:R-:W-:-:S06]  /*163b0*/  ISETP.EQ.U32.AND P0, PT, R0, R5, PT ;  /* 0x000000050000720c */ /* 0x001fcc0003f02070 */
        /* <DEDUP_REMOVED lines=8> */
.L_x_4725:
        /* <DEDUP_REMOVED lines=20> */
.L_x_4728:
[----:B------:R-:W-:Y:S05]  /*16580*/  BSYNC B6 ;  /* 0x0000000000067941 */ /* 0x000fea0003800000 */
.L_x_4727:
        /* <DEDUP_REMOVED lines=19> */
[----:B-12---:R-:W-:Y:S05]  /*166c0*/  CALL.ABS.NOINC R2 ;  /* 0x0000000002007343 */ /* 0x006fea0003c00000 */
.L_x_4731:
        /* <DEDUP_REMOVED lines=15> */
.L_x_4730:
[----:B------:R-:W-:Y:S05]  /*167c0*/  BSYNC B6 ;  /* 0x0000000000067941 */ /* 0x000fea0003800000 */
.L_x_4729:
[----:B------:R-:W2:Y:S01]  /*167d0*/  LDL R21, [R1+0x14] ;  /* 0x0000140001157983 */ /* 0x000ea20000100800 */
[----:B------:R-:W-:Y:S01]  /*167e0*/  ULDC.64 UR4, c[0x0][0x9f8] ;  /* 0x00027e0000047ab9 */ /* 0x000fe20000000a00 */
[----:B------:R-:W0:Y:S01]  /*167f0*/  LDC R10, c[0x0][0x430] ;  /* 0x00010c00ff0a7b82 */ /* 0x000e220000000800 */
[----:B------:R-:W-:Y:S01]  /*16800*/  ISETP.NE.U32.AND P0, PT, RZ, UR4, PT ;  /* 0x00000004ff007c0c */ /* 0x000fe2000bf05070 */
[----:B------:R-:W3:Y:S03]  /*16810*/  S2R R20, SR_TID.X ;  /* 0x0000000000147919 */ /* 0x000ee60000002100 */
[----:B------:R-:W-:-:S13]  /*16820*/  ISETP.NE.AND.EX P0, PT, RZ, UR5, PT, P0 ;  /* 0x00000005ff007c0c */ /* 0x000fda000bf05300 */
[----:B------:R-:W-:Y:S01]  /*16830*/  @P0 IADD3 R2, P1, R27, UR4, RZ ;  /* 0x000000041b020c10 */ /* 0x000fe2000ff3e0ff */
[----:B------:R-:W4:Y:S01]  /*16840*/  S2R R11, SR_TID.X ;  /* 0x00000000000b7919 */ /* 0x000f220000002100 */
[----:B------:R-:W-:Y:S02]  /*16850*/  ULDC UR4, c[0x0][0x320] ;  /* 0x0000c80000047ab9 */ /* 0x000fe40000000800 */
[----:B------:R-:W-:-:S05]  /*16860*/  @P0 IADD3.X R3, R29, UR5, RZ, P1, !PT ;  /* 0x000000051d030c10 */ /* 0x000fca0008ffe4ff */
[----:B------:R1:W2:Y:S01]  /*16870*/  @P0 LDG.E R30, desc[UR40][R2.64] ;  /* 0x00000028021e0981 */ /* 0x0002a2000c1e1900 */
[----:B---3--:R-:W-:-:S04]  /*16880*/  LOP3.LUT R20, R20, 0x7f, RZ, 0xc0, !PT ;  /* 0x0000007f14147812 */ /* 0x008fc800078ec0ff */
[----:B------:R-:W-:Y:S02]  /*16890*/  SHF.R.U32.HI R34, RZ, 0x3, R20 ;  /* 0x00000003ff227819 */ /* 0x000fe40000011614 */
[----:B------:R-:W3:Y:S01]  /*168a0*/  S2R R20, SR_TID.X ;  /* 0x0000000000147919 */ /* 0x000ee20000002100 */
[----:B0-----:R-:W-:-:S13]  /*168b0*/  ISETP.NE.AND P1, PT, R10, 0x1, PT ;  /* 0x000000010a00780c */ /* 0x001fda0003f25270 */
[----:B-1----:R-:W0:Y:S08]  /*168c0*/  @P1 LDC R3, c[0x0][0x434] ;  /* 0x00010d00ff031b82 */ /* 0x002e300000000800 */
[----:B------:R-:W1:Y:S01]  /*168d0*/  @P1 LDC R2, c[0x0][0x438] ;  /* 0x00010e00ff021b82 */ /* 0x000e620000000800 */
[----:B---3--:R-:W-:-:S05]  /*168e0*/  IMAD.SHL.U32 R20, R20, 0x10, RZ ;  /* 0x0000001014147824 */ /* 0x008fca00078e00ff */
[----:B------:R-:W-:Y:S01]  /*168f0*/  LOP3.LUT R20, R34, 0x70, R20, 0xf8, !PT ;  /* 0x0000007022147812 */ /* 0x000fe200078ef814 */
[----:B----4-:R-:W-:-:S05]  /*16900*/  IMAD.SHL.U32 R11, R11, 0x8, RZ ;  /* 0x000000080b0b7824 */ /* 0x010fca00078e00ff */
[----:B------:R-:W-:Y:S02]  /*16910*/  LOP3.LUT R11, R11, 0x38, RZ, 0xc0, !PT ;  /* 0x000000380b0b7812 */ /* 0x000fe400078ec0ff */
[----:B------:R-:W-:Y:S01]  /*16920*/  LOP3.LUT R22, R22, 0xffffffbf, RZ, 0xc0, !PT ;  /* 0xffffffbf16167812 */ /* 0x000fe200078ec0ff */
[----:B------:R-:W-:Y:S01]  /*16930*/  IMAD.MOV.U32 R36, RZ, RZ, RZ ;  /* 0x000000ffff247224 */ /* 0x000fe200078e00ff */
[----:B------:R-:W-:Y:S02]  /*16940*/  LOP3.LUT R13, R11, 0x1c0, RZ, 0xfc, !PT ;  /* 0x000001c00b0d7812 */ /* 0x000fe400078efcff */
[----:B--2---:R-:W-:Y:S02]  /*16950*/  LEA R27, R21, 0xffffffc0, 0x6 ;  /* 0xffffffc0151b7811 */ /* 0x004fe400078e30ff */
[----:B------:R-:W2:Y:S02]  /*16960*/  S2R R21, SR_TID.X ;  /* 0x0000000000157919 */ /* 0x000ea40000002100 */
[----:B--2---:R-:W-:-:S05]  /*16970*/  IMAD.SHL.U32 R21, R21, 0x8, RZ ;  /* 0x0000000815157824 */ /* 0x004fca00078e00ff */
[----:B------:R-:W-:-:S04]  /*16980*/  LOP3.LUT R21, R21, 0x38, RZ, 0xc0, !PT ;  /* 0x0000003815157812 */ /* 0x000fc800078ec0ff */
[----:B------:R-:W-:-:S04]  /*16990*/  LOP3.LUT R21, R21, 0x40, RZ, 0xfc, !PT ;  /* 0x0000004015157812 */ /* 0x000fc800078efcff */
[----:B------:R-:W-:Y:S02]  /*169a0*/  ISETP.GE.AND P2, PT, R21, UR4, PT ;  /* 0x0000000415007c0c */ /* 0x000fe4000bf46270 */
[----:B------:R-:W2:Y:S01]  /*169b0*/  S2R R21, SR_TID.X ;  /* 0x0000000000157919 */ /* 0x000ea20000002100 */
[----:B------:R-:W-:-:S04]  /*169c0*/  IMAD.IADD R4, R20, 0x1, R27 ;  /* 0x0000000114047824 */ /* 0x000fc800078e021b */
[----:B------:R-:W-:-:S04]  /*169d0*/  IMAD.IADD R0, R4, 0x1, R33 ;  /* 0x0000000104007824 */ /* 0x000fc800078e0221 */
[----:B0-----:R-:W-:Y:S01]  /*169e0*/  @P1 IMAD.HI.U32 R3, R0, R3, RZ ;  /* 0x0000000300031227 */ /* 0x001fe200078e00ff */
[----:B------:R-:W-:-:S03]  /*169f0*/  ISETP.GE.AND P0, PT, R4, R31, PT ;  /* 0x0000001f0400720c */ /* 0x000fc60003f06270 */
[----:B------:R-:W-:Y:S01]  /*16a00*/  IMAD.MOV.U32 R8, RZ, RZ, R0 ;  /* 0x000000ffff087224 */ /* 0x000fe200078e0000 */
[----:B-1----:R-:W-:Y:S02]  /*16a10*/  @P1 SHF.R.U32.HI R8, RZ, R2, R3 ;  /* 0x00000002ff081219 */ /* 0x002fe40000011603 */
[----:B------:R-:W-:Y:S02]  /*16a20*/  ISETP.GE.AND P1, PT, R11, UR4, PT ;  /* 0x000000040b007c0c */ /* 0x000fe4000bf26270 */
[----:B------:R-:W-:Y:S02]  /*16a30*/  ISETP.GT.U32.OR P0, PT, R20, 0x3f, P0 ;  /* 0x0000003f1400780c */ /* 0x000fe40000704470 */
[----:B------:R-:W-:Y:S01]  /*16a40*/  @P2 LOP3.LUT R22, R22, 0x40, RZ, 0xfc, !PT ;  /* 0x0000004016162812 */ /* 0x000fe200078efcff */
[----:B--2---:R-:W-:Y:S01]  /*16a50*/  IMAD.SHL.U32 R21, R21, 0x8, RZ ;  /* 0x0000000815157824 */ /* 0x004fe200078e00ff */
[----:B------:R-:W-:-:S09]  /*16a60*/  SEL R4, RZ, 0x1, P1 ;  /* 0x00000001ff047807 */ /* 0x000fd20000800000 */
[----:B------:R-:W0:Y:S01]  /*16a70*/  @!P0 LDC.64 R2, c[0x0][0x428] ;  /* 0x00010a00ff028b82 */ /* 0x000e220000000a00 */
[----:B------:R-:W-:Y:S02]  /*16a80*/  LOP3.LUT R21, R21, 0x38, RZ, 0xc0, !PT ;  /* 0x0000003815157812 */ /* 0x000fe400078ec0ff */
[----:B------:R-:W-:Y:S02]  /*16a90*/  LOP3.LUT R22, R22, 0xffffff7f, RZ, 0xc0, !PT ;  /* 0xffffff7f16167812 */ /* 0x000fe400078ec0ff */
[C---:B------:R-:W-:Y:S02]  /*16aa0*/  LOP3.LUT R34, R21.reuse, 0x80, RZ, 0xfc, !PT ;  /* 0x0000008015227812 */ /* 0x040fe400078efcff */
[----:B------:R-:W-:Y:S02]  /*16ab0*/  LOP3.LUT R21, R21, 0xc0, RZ, 0xfc, !PT ;  /* 0x000000c015157812 */ /* 0x000fe400078efcff */
[----:B------:R-:W-:Y:S02]  /*16ac0*/  @P1 LOP3.LUT R22, R22, 0x80, RZ, 0xfc, !PT ;  /* 0x0000008016161812 */ /* 0x000fe400078efcff */
[----:B------:R-:W-:-:S02]  /*16ad0*/  ISETP.GE.AND P1, PT, R21, UR4, PT ;  /* 0x0000000415007c0c */ /* 0x000fc4000bf26270 */
[----:B------:R-:W-:Y:S01]  /*16ae0*/  SEL R9, RZ, 0xffffffff, P2 ;  /* 0xffffffffff097807 */ /* 0x000fe20001000000 */
[----:B------:R-:W1:Y:S04]  /*16af0*/  S2R R21, SR_TID.X ;  /* 0x0000000000157919 */ /* 0x000e680000002100 */
[----:B------:R-:W-:Y:S01]  /*16b00*/  IMAD.SHL.U32 R9, R9, 0x2, RZ ;  /* 0x0000000209097824 */ /* 0x000fe200078e00ff */
[----:B------:R-:W-:-:S04]  /*16b10*/  ISETP.GE.AND P2, PT, R34, UR4, PT ;  /* 0x0000000422007c0c */ /* 0x000fc8000bf46270 */
[----:B------:R-:W-:Y:S02]  /*16b20*/  LOP3.LUT R9, R9, 0x2, R4, 0xe2, !PT ;  /* 0x0000000209097812 */ /* 0x000fe400078ee204 */
[----:B------:R-:W2:Y:S01]  /*16b30*/  @!P0 LDC.64 R4, c[0x0][0x418] ;  /* 0x00010600ff048b82 */ /* 0x000ea20000000a00 */
[----:B------:R-:W-:Y:S02]  /*16b40*/  SEL R6, RZ, 0x4, P2 ;  /* 0x00000004ff067807 */ /* 0x000fe40001000000 */
[----:B------:R-:W-:Y:S02]  /*16b50*/  SEL R7, RZ, 0x8, P1 ;  /* 0x00000008ff077807 */ /* 0x000fe40000800000 */
[----:B------:R-:W-:Y:S02]  /*16b60*/  SHF.R.S32.HI R34, RZ, 0x1f, R30 ;  /* 0x0000001fff227819 */ /* 0x000fe4000001141e */
[----:B------:R-:W-:Y:S01]  /*16b70*/  LOP3.LUT R9, R7, R9, R6, 0xfe, !PT ;  /* 0x0000000907097212 */ /* 0x000fe200078efe06 */
[--C-:B------:R-:W-:Y:S01]  /*16b80*/  @!P0 IMAD.MOV.U32 R6, RZ, RZ, R8.reuse ;  /* 0x000000ffff068224 */ /* 0x100fe200078e0008 */
[----:B------:R-:W-:-:S02]  /*16b90*/  @!P0 SHF.R.S32.HI R7, RZ, 0x1f, R8 ;  /* 0x0000001fff078819 */ /* 0x000fc40000011408 */
[----:B------:R-:W-:Y:S01]  /*16ba0*/  LOP3.LUT R22, R22, 0xffffffdf, RZ, 0xc0, !PT ;  /* 0xffffffdf16167812 */ /* 0x000fe200078ec0ff */
[----:B0-----:R-:W-:-:S03]  /*16bb0*/  @!P0 IMAD.WIDE.U32 R6, R30, R2, R6 ;  /* 0x000000021e068225 */ /* 0x001fc600078e0006 */
[----:B------:R-:W-:Y:S01]  /*16bc0*/  @P2 LOP3.LUT R22, R22, 0x20, RZ, 0xfc, !PT ;  /* 0x0000002016162812 */ /* 0x000fe200078efcff */
[----:B------:R-:W-:-:S03]  /*16bd0*/  @!P0 IMAD R2, R34, R2, RZ ;  /* 0x0000000222028224 */ /* 0x000fc600078e02ff */
[----:B------:R-:W-:Y:S01]  /*16be0*/  LOP3.LUT R22, R22, 0xffffffef, RZ, 0xc0, !PT ;  /* 0xffffffef16167812 */ /* 0x000fe200078ec0ff */
[----:B------:R-:W-:Y:S02]  /*16bf0*/  @!P0 IMAD R3, R30, R3, R2 ;  /* 0x000000031e038224 */ /* 0x000fe400078e0202 */
[----:B-1----:R-:W-:Y:S01]  /*16c00*/  IMAD.SHL.U32 R21, R21, 0x8, RZ ;  /* 0x0000000815157824 */ /* 0x002fe200078e00ff */
[----:B------:R-:W-:Y:S01]  /*16c10*/  @P1 LOP3.LUT R22, R22, 0x10, RZ, 0xfc, !PT ;  /* 0x0000001016161812 */ /* 0x000fe200078efcff */
[----:B------:R-:W-:Y:S01]  /*16c20*/  @!P0 IMAD.IADD R3, R7, 0x1, R3 ;  /* 0x0000000107038824 */ /* 0x000fe200078e0203 */
[C---:B--2---:R-:W-:Y:S02]  /*16c30*/  @!P0 LEA R4, P1, R6.reuse, R4, 0x2 ;  /* 0x0000000406048211 */ /* 0x044fe400078210ff */
[----:B------:R-:W-:Y:S02]  /*16c40*/  LOP3.LUT R21, R21, 0x38, RZ, 0xc0, !PT ;  /* 0x0000003815157812 */ /* 0x000fe400078ec0ff */
[----:B------:R-:W-:-:S02]  /*16c50*/  @!P0 LEA.HI.X R5, R6, R5, R3, 0x2, P1 ;  /* 0x0000000506058211 */ /* 0x000fc400008f1403 */
        /* <DEDUP_REMOVED lines=10> */
[----:B------:R-:W-:-:S04]  /*16d00*/  LOP3.LUT R4, R5, R9, R4, 0xfe, !PT ;  /* 0x0000000905047212 */ /* 0x000fc800078efe04 */
[----:B------:R-:W-:Y:S01]  /*16d10*/  LOP3.LUT R6, R4, R3, RZ, 0xfc, !PT ;  /* 0x0000000304067212 */ /* 0x000fe200078efcff */
[----:B------:R-:W-:-:S04]  /*16d20*/  IMAD.MOV R3, RZ, RZ, -R8 ;  /* 0x000000ffff037224 */ /* 0x000fc800078e0a08 */
[----:B------:R-:W-:Y:S01]  /*16d30*/  IMAD R0, R10, R3, R0 ;  /* 0x000000030a007224 */ /* 0x000fe200078e0200 */
        /* <DEDUP_REMOVED lines=10> */
.L_x_4846:
        /* <DEDUP_REMOVED lines=12> */
.L_x_4733:
[----:B------:R-:W0:Y:S01]  /*16ea0*/  S2R R0, SR_TID.X ;  /* 0x0000000000007919 */ /* 0x000e220000002100 */
[----:B------:R-:W-:Y:S01]  /*16eb0*/  BSSY B0, `(.L_x_4734) ;  /* 0x0000008000007945 */ /* 0x000fe20003800000 */
[----:B0-----:R-:W-:-:S04]  /*16ec0*/  LOP3.LUT R0, R0, 0x7f, RZ, 0xc0, !PT ;  /* 0x0000007f00007812 */ /* 0x001fc800078ec0ff */
[----:B------:R-:W-:-:S04]  /*16ed0*/  SHF.R.U32.HI R0, RZ, 0x3, R0 ;  /* 0x00000003ff007819 */ /* 0x000fc80000011600 */
[----:B------:R-:W-:Y:S01]  /*16ee0*/  IADD3 R27, -R0, R31, -R27 ;  /* 0x0000001f001b7210 */ /* 0x000fe20007ffe91b */
[----:B------:R-:W-:Y:S01]  /*16ef0*/  IMAD R31, R25, 0x8, R23 ;  /* 0x00000008191f7824 */ /* 0x000fe200078e0217 */
[----:B------:R-:W-:-:S04]  /*16f00*/  SHF.L.U32 R0, R26, 0x1f, RZ ;  /* 0x0000001f1a007819 */ /* 0x000fc800000006ff */
[----:B------:R-:W0:Y:S02]  /*16f10*/  SYNCS.PHASECHK.TRANS64.TRYWAIT P0, [R31+URZ+0x28c40], R0 ;  /* 0x028c40001f0075a7 */ /* 0x000e24000800017f */
[----:B0-----:R-:W-:Y:S05]  /*16f20*/  @!P0 BRA `(.L_x_4735) ;  /* 0x0000004c00e08947 */ /* 0x001fea0003800000 */
.L_x_4847:
[----:B------:R-:W-:Y:S05]  /*16f30*/  BSYNC B0 ;  /* 0x0000000000007941 */ /* 0x000fea0003800000 */
.L_x_4734:
        /* <DEDUP_REMOVED lines=66> */
.L_x_4857:
        /* <DEDUP_REMOVED lines=10> */
.L_x_4737:
        /* <DEDUP_REMOVED lines=11> */
.L_x_4738:
        /* <DEDUP_REMOVED lines=43> */
.L_x_4740:
[----:B------:R-:W-:Y:S05]  /*17760*/  BSYNC B6 ;  /* 0x0000000000067941 */ /* 0x000fea0003800000 */
.L_x_4739:
        /* <DEDUP_REMOVED lines=92> */
.L_x_4866:
        /* <DEDUP_REMOVED lines=10> */
.L_x_4742:
        /* <DEDUP_REMOVED lines=18> */
.L_x_4867:
[----:B------:R-:W-:Y:S05]  /*17ef0*/  BSYNC B0 ;  /* 0x0000000000007941 */ /* 0x000fea0003800000 */
.L_x_4743:
[----:B------:R-:W-:-:S04]  /*17f00*/  LOP3.LUT R2, R37, 0x2, RZ, 0xfc, !PT ;  /* 0x0000000225027812 */ /* 0x000fc800078efcff */
[----:B------:R-:W-:-:S13]  /*17f10*/  ISETP.NE.AND P0, PT, R2, 0x3, PT ;  /* 0x000000030200780c */ /* 0x000fda0003f05270 */
[----:B------:R-:W-:Y:S05]  /*17f20*/  @!P0 BRA `(.L_x_4745) ;  /* 0x0000000000048947 */ /* 0x000fea0003800000 */
[----:B------:R-:W-:Y:S01]  /*17f30*/  BPT.TRAP 0x1 ;  /* 0x000000040000795c */ /* 0x000fe20000300000 */
.L_x_4745:
[----:B0-----:R-:W-:Y:S01]  /*17f40*/  SHF.L.U32 R0, R26, 0x1f, RZ ;  /* 0x0000001f1a007819 */ /* 0x001fe200000006ff */
[----:B------:R-:W-:Y:S03]  /*17f50*/  BSSY B0, `(.L_x_4746) ;  /* 0x0000003000007945 */ /* 0x000fe60003800000 */
[----:B------:R-:W0:Y:S02]  /*17f60*/  SYNCS.PHASECHK.TRANS64.TRYWAIT P0, [R31+URZ+0x28c60], R0 ;  /* 0x028c60001f0075a7 */ /* 0x000e24000800017f */
[----:B0-----:R-:W-:Y:S05]  /*17f70*/  @!P0 BRA `(.L_x_4747) ;  /* 0x0000004800888947 */ /* 0x001fea0003800000 */
.L_x_4868:
[----:B------:R-:W-:Y:S05]  /*17f80*/  BSYNC B0 ;  /* 0x0000000000007941 */ /* 0x000fea0003800000 */
.L_x_4746:
        /* <DEDUP_REMOVED lines=112> */
.L_x_4878:
        /* <DEDUP_REMOVED lines=34> */
.L_x_4749:
        /* <DEDUP_REMOVED lines=11> */
.L_x_4750:
[----:B------:R-:W2:Y:S01]  /*18960*/  LDL R2, [R1+0x14] ;  /* 0x0000140001027983 */ /* 0x000ea20000100800 */
[----:B------:R1:W-:Y:S01]  /*18970*/  SYNCS.ARRIVE.TRANS64.A1T0 RZ, [R31+URZ+0x28c50], RZ ;  /* 0x028c50ff1fff79a7 */ /* 0x0003e2000810003f */
[----:B------:R-:W-:Y:S01]  /*18980*/  BSSY B0, `(.L_x_4751) ;  /* 0x00000f6000007945 */ /* 0x000fe20003800000 */
[----:B--2---:R-:W-:-:S13]  /*18990*/  ISETP.GE.AND P0, PT, R2, 0x2, PT ;  /* 0x000000020200780c */ /* 0x004fda0003f06270 */
[----:B-1----:R-:W-:Y:S05]  /*189a0*/  @!P0 BRA `(.L_x_4752) ;  /* 0x0000000c00cc8947 */ /* 0x002fea0003800000 */
[----:B------:R-:W2:Y:S04]  /*189b0*/  LDL.LU R4, [R1+0x34] ;  /* 0x0000340001047983 */ /* 0x000ea80000300800 */
[----:B------:R-:W3:Y:S01]  /*189c0*/  LDL.LU R3, [R1+0xc] ;  /* 0x00000c0001037983 */ /* 0x000ee20000300800 */
[----:B------:R-:W-:Y:S02]  /*189d0*/  IADD3 R7, R2, -0x2, RZ ;  /* 0xfffffffe02077810 */ /* 0x000fe40007ffe0ff */
[----:B--2---:R-:W-:Y:S02]  /*189e0*/  LOP3.LUT R32, R4, 0x40, RZ, 0xc0, !PT ;  /* 0x0000004004207812 */ /* 0x004fe400078ec0ff */
[----:B---3--:R-:W-:Y:S02]  /*189f0*/  LOP3.LUT R31, R3, 0x80, RZ, 0xc0, !PT ;  /* 0x00000080031f7812 */ /* 0x008fe400078ec0ff */
[----:B------:R-:W-:-:S02]  /*18a00*/  SHF.R.U32.HI R32, RZ, 0x2, R32 ;  /* 0x00000002ff207819 */ /* 0x000fc40000011620 */
[----:B------:R-:W-:-:S07]  /*18a10*/  SHF.R.U32.HI R31, RZ, 0x3, R31 ;  /* 0x00000003ff1f7819 */ /* 0x000fce000001161f */
.L_x_4765:
        /* <DEDUP_REMOVED lines=42> */
.L_x_4753:
[----:B------:R-:W-:Y:S01]  /*18cc0*/  IMAD R6, R25, 0x8, R23 ;  /* 0x0000000819067824 */ /* 0x000fe200078e0217 */
[----:B------:R-:W-:Y:S01]  /*18cd0*/  SHF.L.U32 R17, R26, 0x1f, RZ ;  /* 0x0000001f1a117819 */ /* 0x000fe200000006ff */
[----:B------:R-:W-:Y:S01]  /*18ce0*/  BSSY B1, `(.L_x_4754) ;  /* 0x0000004000017945 */ /* 0x000fe20003800000 */
[----:B------:R-:W-:Y:S02]  /*18cf0*/  SHF.R.S32.HI R9, RZ, 0x1f, R5 ;  /* 0x0000001fff097819 */ /* 0x000fe40000011405 */
[----:B------:R-:W0:Y:S02]  /*18d00*/  SYNCS.PHASECHK.TRANS64.TRYWAIT P0, [R6+URZ+0x28c40], R17 ;  /* 0x028c4011060075a7 */ /* 0x000e24000800017f */
[----:B0-----:R-:W-:Y:S05]  /*18d10*/  @!P0 BRA `(.L_x_4755) ;  /* 0x0000004400608947 */ /* 0x001fea0003800000 */
.L_x_4879:
[----:B------:R-:W-:Y:S05]  /*18d20*/  BSYNC B1 ;  /* 0x0000000000017941 */ /* 0x000fea0003800000 */
.L_x_4754:
        /* <DEDUP_REMOVED lines=42> */
.L_x_4889:
        /* <DEDUP_REMOVED lines=8> */
.L_x_4757:
        /* <DEDUP_REMOVED lines=11> */
.L_x_4758:
[----:B------:R2:W-:Y:S01]  /*19100*/  SYNCS.ARRIVE.TRANS64.A1T0 RZ, [R6+URZ+0x28c30], RZ ;  /* 0x028c30ff06ff79a7 */ /* 0x0005e2000810003f */
[----:B------:R-:W-:Y:S05]  /*19110*/  @!P2 BRA `(.L_x_4759) ;  /* 0x000000000004a947 */ /* 0x000fea0003800000 */
[----:B------:R-:W-:Y:S01]  /*19120*/  BPT.TRAP 0x1 ;  /* 0x000000040000795c */ /* 0x000fe20000300000 */
.L_x_4759:
[----:B------:R-:W3:Y:S01]  /*19130*/  SYNCS.PHASECHK.TRANS64.TRYWAIT P0, [R6+URZ+0x28c60], R17 ;  /* 0x028c6011060075a7 */ /* 0x000ee2000800017f */
[----:B------:R-:W-:Y:S04]  /*19140*/  BSSY B1, `(.L_x_4760) ;  /* 0x0000002000017945 */ /* 0x000fe80003800000 */
[----:B---3--:R-:W-:Y:S05]  /*19150*/  @!P0 BRA `(.L_x_4761) ;  /* 0x0000004400808947 */ /* 0x008fea0003800000 */
.L_x_4890:
[----:B------:R-:W-:Y:S05]  /*19160*/  BSYNC B1 ;  /* 0x0000000000017941 */ /* 0x000fea0003800000 */
.L_x_4760:
        /* <DEDUP_REMOVED lines=81> */
.L_x_4900:
        /* <DEDUP_REMOVED lines=25> */
.L_x_4763:
        /* <DEDUP_REMOVED lines=11> */
.L_x_4764:
[----:B------:R3:W-:Y:S01]  /*198c0*/  SYNCS.ARRIVE.TRANS64.A1T0 RZ, [R6+URZ+0x28c50], RZ ;  /* 0x028c50ff06ff79a7 */ /* 0x0007e2000810003f */
[----:B------:R-:W-:Y:S05]  /*198d0*/  @P3 BRA `(.L_x_4765) ;  /* 0xfffffff000503947 */ /* 0x000fea000383ffff */
.L_x_4752:
[----:B------:R-:W-:Y:S05]  /*198e0*/  BSYNC B0 ;  /* 0x0000000000007941 */ /* 0x000fea0003800000 */
.L_x_4751:
        /* <DEDUP_REMOVED lines=21> */
.L_x_4767:
[----:B------:R-:W-:Y:S05]  /*19a40*/  BSYNC B0 ;  /* 0x0000000000007941 */ /* 0x000fea0003800000 */
.L_x_4766:
[----:B------:R-:W-:-:S07]  /*19a50*/  SEL R25, R25, RZ, P0 ;  /* 0x000000ff19197207 */ /* 0x000fce0000000000 */
.L_x_4726:
[----:B------:R-:W-:Y:S05]  /*19a60*/  BSYNC B7 ;  /* 0x0000000000077941 */ /* 0x000fea0003800000 */
.L_x_4724:
        /* <DEDUP_REMOVED lines=11> */
.L_x_4768:
        /* <DEDUP_REMOVED lines=36> */
.L_x_4910:
[----:B------:R-:W-:Y:S02]  /*19d60*/  ULDC UR4, c[0x0][0xc38] ;  /* 0x00030e0000047ab9 */ /* 0x000fe40000000800 */
[----:B------:R-:W-:-:S04]  /*19d70*/  IMAD.U32 R4, RZ, RZ, UR4 ;  /* 0x00000004ff047e24 */ /* 0x000fc8000f8e00ff */
[----:B--2---:R-:W-:-:S04]  /*19d80*/  IMAD R5, R14, R4, RZ ;  /* 0x000000040e057224 */ /* 0x004fc800078e02ff */
[----:B------:R-:W-:-:S05]  /*19d90*/  IMAD.IADD R16, R16, 0x1, R5 ;  /* 0x0000000110107824 */ /* 0x000fca00078e0205 */
[----:B------:R-:W-:-:S13]  /*19da0*/  ISETP.GT.AND P6, PT, R16, R0, PT ;  /* 0x000000001000720c */ /* 0x000fda0003fc4270 */
[----:B------:R-:W-:Y:S05]  /*19db0*/  @P6 BRA `(.L_x_4771) ;  /* 0x00000000009c6947 */ /* 0x000fea0003800000 */
.L_x_4776:
[----:B------:R-:W2:Y:S01]  /*19dc0*/  LDC R4, c[0x0][0xc3c] ;  /* 0x00030f00ff047b82 */ /* 0x000ea20000000800 */
[----:B------:R-:W-:-:S05]  /*19dd0*/  VIADD R19, R19, 0x1f ;  /* 0x0000001f13137836 */ /* 0x000fca0000000000 */
[----:B--2---:R-:W-:-:S13]  /*19de0*/  ISETP.GE.AND P6, PT, R19, R4, PT ;  /* 0x000000041300720c */ /* 0x004fda0003fc6270 */
[----:B------:R-:W-:Y:S05]  /*19df0*/  @P6 BRA `(.L_x_4772) ;  /* 0x0000000400d06947 */ /* 0x000fea0003800000 */
[----:B------:R-:W2:Y:S01]  /*19e00*/  S2R R2, SR_TID.X ;  /* 0x0000000000027919 */ /* 0x000ea20000002100 */
[----:B------:R-:W-:Y:S01]  /*19e10*/  BSSY B0, `(.L_x_4773) ;  /* 0x0000009000007945 */ /* 0x000fe20003800000 */
[----:B--2---:R-:W-:-:S05]  /*19e20*/  LOP3.LUT R2, R2, 0x1f, RZ, 0xc0, !PT ;  /* 0x0000001f02027812 */ /* 0x004fca00078ec0ff */
[----:B------:R-:W-:Y:S02]  /*19e30*/  IMAD.IADD R5, R19, 0x1, R2 ;  /* 0x0000000113057824 */ /* 0x000fe400078e0202 */
[----:B------:R-:W-:-:S03]  /*19e40*/  IMAD.MOV.U32 R2, RZ, RZ, RZ ;  /* 0x000000ffff027224 */ /* 0x000fc600078e00ff */
[----:B------:R-:W-:-:S13]  /*19e50*/  ISETP.GE.OR P6, PT, R5, R4, !P0 ;  /* 0x000000040500720c */ /* 0x000fda00047c6670 */
[----:B------:R-:W-:Y:S05]  /*19e60*/  @P6 BRA `(.L_x_4774) ;  /* 0x00000000000c6947 */ /* 0x000fea0003800000 */
[----:B0-----:R-:W0:Y:S02]  /*19e70*/  LDC.64 R2, c[0x0][0xc80] ;  /* 0x00032000ff027b82 */ /* 0x001e240000000a00 */
[----:B0-----:R-:W-:-:S06]  /*19e80*/  IMAD.WIDE R2, R5, 0x4, R2 ;  /* 0x0000000405027825 */ /* 0x001fcc00078e0202 */
[----:B------:R2:W5:Y:S02]  /*19e90*/  LDG.E R2, desc[UR40][R2.64] ;  /* 0x0000002802027981 */ /* 0x000564000c1e1900 */
.L_x_4774:
[----:B------:R-:W-:Y:S05]  /*19ea0*/  BSYNC B0 ;  /* 0x0000000000007941 */ /* 0x000fea0003800000 */
.L_x_4773:
[----:B------:R-:W-:-:S03]  /*19eb0*/  UMOV UR4, 0xffffffff ;  /* 0xffffffff00047882 */ /* 0x000fc60000000000 */
[----:B------:R-:W-:Y:S05]  /*19ec0*/  BRA.DIV UR4, `(.L_x_4775) ;  /* 0x0000004604387947 */ /* 0x000fea000b800000 */
[----:B-----5:R-:W3:Y:S02]  /*19ed0*/  SHFL.UP PT, R14, R2, 0x1, RZ ;  /* 0x04200000020e7989 */ /* 0x020ee400000e00ff */
[----:B---3--:R-:W-:-:S05]  /*19ee0*/  SEL R13, R14, RZ, P1 ;  /* 0x000000ff0e0d7207 */ /* 0x008fca0000800000 */
[----:B------:R-:W-:-:S05]  /*19ef0*/  IMAD.IADD R13, R2, 0x1, R13 ;  /* 0x00000001020d7824 */ /* 0x000fca00078e020d */
[----:B------:R-:W3:Y:S02]  /*19f00*/  SHFL.UP PT, R14, R13, 0x2, RZ ;  /* 0x044000000d0e7989 */ /* 0x000ee400000e00ff */
[----:B---3--:R-:W-:-:S05]  /*19f10*/  SEL R14, R14, RZ, P2 ;  /* 0x000000ff0e0e7207 */ /* 0x008fca0001000000 */
[----:B0-2---:R-:W-:-:S05]  /*19f20*/  IMAD.IADD R3, R13, 0x1, R14 ;  /* 0x000000010d037824 */ /* 0x005fca00078e020e */
        /* <DEDUP_REMOVED lines=10> */
.L_x_4918:
[----:B------:R-:W-:Y:S02]  /*19fd0*/  ULDC UR4, c[0x0][0xc38] ;  /* 0x00030e0000047ab9 */ /* 0x000fe40000000800 */
[----:B------:R-:W-:-:S04]  /*19fe0*/  IMAD.U32 R4, RZ, RZ, UR4 ;  /* 0x00000004ff047e24 */ /* 0x000fc8000f8e00ff */
[----:B--2---:R-:W-:-:S04]  /*19ff0*/  IMAD R5, R14, R4, RZ ;  /* 0x000000040e057224 */ /* 0x004fc800078e02ff */
[----:B------:R-:W-:-:S05]  /*1a000*/  IMAD.IADD R16, R5, 0x1, R16 ;  /* 0x0000000105107824 */ /* 0x000fca00078e0210 */
[----:B------:R-:W-:-:S13]  /*1a010*/  ISETP.GT.AND P6, PT, R16, R0, PT ;  /* 0x000000001000720c */ /* 0x000fda0003fc4270 */
[----:B------:R-:W-:Y:S05]  /*1a020*/  @!P6 BRA `(.L_x_4776) ;  /* 0xfffffffc0064e947 */ /* 0x000fea000383ffff */
.L_x_4771:
        /* <DEDUP_REMOVED lines=8> */
.L_x_4922:
[----:B------:R-:W-:Y:S01]  /*1a0b0*/  ISETP.NE.AND P0, PT, R6, RZ, PT ;  /* 0x000000ff0600720c */ /* 0x000fe20003f05270 */
[----:B------:R-:W-:-:S12]  /*1a0c0*/  IMAD.MOV.U32 R6, RZ, RZ, RZ ;  /* 0x000000ffff067224 */ /* 0x000fd800078e00ff */
[----:B------:R-:W-:Y:S05]  /*1a0d0*/  @!P0 BRA `(.L_x_4778) ;  /* 0x0000000000108947 */ /* 0x000fea0003800000 */
[----:B------:R-:W-:Y:S01]  /*1a0e0*/  UMOV UR4, 0xffffffff ;  /* 0xffffffff00047882 */ /* 0x000fe20000000000 */
[----:B------:R-:W-:Y:S02]  /*1a0f0*/  VIADD R12, R5, 0xffffffff ;  /* 0xffffffff050c7836 */ /* 0x000fe40000000000 */
[----:B------:R-:W-:Y:S05]  /*1a100*/  BRA.DIV UR4, `(.L_x_4779) ;  /* 0x0000004604ac7947 */ /* 0x000fea000b800000 */
[----:B------:R4:W0:Y:S02]  /*1a110*/  SHFL.IDX PT, R6, R3, R12, 0x1f ;  /* 0x00001f0c03067589 */ /* 0x00082400000e0000 */
.L_x_4778:
[----:B0-2-4-:R-:W0:Y:S01]  /*1a120*/  LDC.64 R2, c[0x0][0xc90] ;  /* 0x00032400ff027b82 */ /* 0x015e220000000a00 */
[----:B------:R-:W-:-:S04]  /*1a130*/  IMAD.IADD R19, R5, 0x1, R19 ;  /* 0x0000000105137824 */ /* 0x000fc800078e0213 */
[----:B0-----:R-:W-:-:S05]  /*1a140*/  IMAD.WIDE R2, R19, 0x4, R2 ;  /* 0x0000000413027825 */ /* 0x001fca00078e0202 */
[----:B------:R0:W3:Y:S01]  /*1a150*/  LDG.E R7, desc[UR40][R2.64] ;  /* 0x0000002802077981 */ /* 0x0000e2000c1e1900 */
[----:B------:R-:W-:-:S04]  /*1a160*/  IMAD R16, R6, R4, R16 ;  /* 0x0000000406107224 */ /* 0x000fc800078e0210 */
[----:B------:R-:W-:Y:S02]  /*1a170*/  IMAD.IADD R0, R0, 0x1, -R16 ;  /* 0x0000000100007824 */ /* 0x000fe400078e0a10 */
[----:B0-----:R-:W-:Y:S02]  /*1a180*/  IMAD.MOV.U32 R2, RZ, RZ, RZ ;  /* 0x000000ffff027224 */ /* 0x001fe400078e00ff */
[----:B---3--:R-:W-:-:S05]  /*1a190*/  IMAD R5, R17, R7, RZ ;  /* 0x0000000711057224 */ /* 0x008fca00078e02ff */
[-C--:B------:R-:W-:Y:S02]  /*1a1a0*/  IABS R8, R5.reuse ;  /* 0x0000000500087213 */ /* 0x080fe40000000000 */
[----:B------:R-:W-:Y:S02]  /*1a1b0*/  IABS R6, R5 ;  /* 0x0000000500067213 */ /* 0x000fe40000000000 */
[----:B-1----:R-:W0:Y:S03]  /*1a1c0*/  I2F.RP R9, R8 ;  /* 0x0000000800097306 */ /* 0x002e260000209400 */
[----:B------:R-:W-:-:S05]  /*1a1d0*/  IMAD.MOV R6, RZ, RZ, -R6 ;  /* 0x000000ffff067224 */ /* 0x000fca00078e0a06 */
[----:B0-----:R-:W0:Y:S02]  /*1a1e0*/  MUFU.RCP R9, R9 ;  /* 0x0000000900097308 */ /* 0x001e240000001000 */
[----:B0-----:R-:W-:-:S06]  /*1a1f0*/  VIADD R10, R9, 0xffffffe ;  /* 0x0ffffffe090a7836 */ /* 0x001fcc0000000000 */
[----:B------:R-:W0:Y:S02]  /*1a200*/  F2I.FTZ.U32.TRUNC.NTZ R3, R10 ;  /* 0x0000000a00037305 */ /* 0x000e24000021f000 */
        /* <DEDUP_REMOVED lines=21> */
[----:B------:R-:W-:-:S04]  /*1a360*/  VIADDMNMX R4, R3, R4, R7, PT ;  /* 0x0000000403047246 */ /* 0x000fc80003800107 */
[----:B------:R-:W-:-:S04]  /*1a370*/  IABS R7, R4 ;  /* 0x0000000400077213 */ /* 0x000fc80000000000 */
[----:B------:R-:W0:Y:S08]  /*1a380*/  I2F.RP R8, R7 ;  /* 0x0000000700087306 */ /* 0x000e300000209400 */
[----:B0-----:R-:W0:Y:S02]  /*1a390*/  MUFU.RCP R8, R8 ;  /* 0x0000000800087308 */ /* 0x001e240000001000 */
[----:B0-----:R-:W-:-:S06]  /*1a3a0*/  VIADD R3, R8, 0xffffffe ;  /* 0x0ffffffe08037836 */ /* 0x001fcc0000000000 */
[----:B------:R-:W0:Y:S02]  /*1a3b0*/  F2I.FTZ.U32.TRUNC.NTZ R3, R3 ;  /* 0x0000000300037305 */ /* 0x000e24000021f000 */
[----:B0-----:R-:W-:-:S04]  /*1a3c0*/  IMAD.MOV R0, RZ, RZ, -R3 ;  /* 0x000000ffff007224 */ /* 0x001fc800078e0a03 */
[----:B------:R-:W-:Y:S01]  /*1a3d0*/  IMAD R9, R0, R7, RZ ;  /* 0x0000000700097224 */ /* 0x000fe200078e02ff */
[----:B------:R-:W-:-:S03]  /*1a3e0*/  IABS R0, R4 ;  /* 0x0000000400007213 */ /* 0x000fc60000000000 */
[----:B------:R-:W-:Y:S01]  /*1a3f0*/  IMAD.HI.U32 R2, R3, R9, R2 ;  /* 0x0000000903027227 */ /* 0x000fe200078e0002 */
[----:B------:R-:W-:-:S03]  /*1a400*/  IABS R9, R5 ;  /* 0x0000000500097213 */ /* 0x000fc60000000000 */
        /* <DEDUP_REMOVED lines=8> */
[C---:B------:R-:W-:Y:S01]  /*1a490*/  LOP3.LUT R0, R5.reuse, R4, RZ, 0x3c, !PT ;  /* 0x0000000405007212 */ /* 0x040fe200078e3cff */
[----:B------:R-:W-:-:S03]  /*1a4a0*/  IMAD.IADD R5, R5, 0x1, R6 ;  /* 0x0000000105057824 */ /* 0x000fc600078e0206 */
[----:B------:R-:W-:-:S07]  /*1a4b0*/  ISETP.GE.AND P2, PT, R0, RZ, PT ;  /* 0x000000ff0000720c */ /* 0x000fce0003f46270 */
[----:B------:R-:W-:-:S06]  /*1a4c0*/  @P0 VIADD R2, R2, 0x1 ;  /* 0x0000000102020836 */ /* 0x000fcc0000000000 */
[----:B------:R-:W-:Y:S01]  /*1a4d0*/  @!P2 IMAD.MOV R2, RZ, RZ, -R2 ;  /* 0x000000ffff02a224 */ /* 0x000fe200078e0a02 */
[----:B------:R-:W-:Y:S01]  /*1a4e0*/  @!P1 LOP3.LUT R2, RZ, R4, RZ, 0x33, !PT ;  /* 0x00000004ff029212 */ /* 0x000fe200078e33ff */
[----:B------:R-:W-:-:S04]  /*1a4f0*/  IMAD.MOV R4, RZ, RZ, -R4 ;  /* 0x000000ffff047224 */ /* 0x000fc800078e0a04 */
[----:B------:R-:W-:Y:S01]  /*1a500*/  IMAD R18, R2, R4, R5 ;  /* 0x0000000402127224 */ /* 0x000fe200078e0205 */
[----:B------:R-:W-:-:S05]  /*1a510*/  LOP3.LUT R2, RZ, R2, RZ, 0x33, !PT ;  /* 0x00000002ff027212 */ /* 0x000fca00078e33ff */
[----:B------:R-:W-:Y:S01]  /*1a520*/  IMAD.IADD R17, R17, 0x1, R2 ;  /* 0x0000000111117824 */ /* 0x000fe200078e0202 */
[----:B------:R-:W-:Y:S06]  /*1a530*/  BRA `(.L_x_4780) ;  /* 0x00000000001c7947 */ /* 0x000fec0003800000 */
.L_x_4772:
[----:B------:R-:W-:Y:S01]  /*1a540*/  UMOV UR4, URZ ;  /* 0x0000003f00047c82 */ /* 0x000fe20008000000 */
[----:B------:R-:W-:Y:S01]  /*1a550*/  UMOV UR5, URZ ;  /* 0x0000003f00057c82 */ /* 0x000fe20008000000 */
[----:B------:R-:W-:Y:S01]  /*1a560*/  ULDC UR6, c[0x0][0xc3c] ;  /* 0x00030f0000067ab9 */ /* 0x000fe20000000800 */
[----:B------:R-:W-:Y:S02]  /*1a570*/  IMAD.MOV.U32 R16, RZ, RZ, R0 ;  /* 0x000000ffff107224 */ /* 0x000fe400078e0000 */
[----:B------:R-:W-:Y:S02]  /*1a580*/  IMAD.U32 R17, RZ, RZ, UR4 ;  /* 0x00000004ff117e24 */ /* 0x000fe4000f8e00ff */
[----:B------:R-:W-:Y:S02]  /*1a590*/  IMAD.U32 R18, RZ, RZ, UR5 ;  /* 0x00000005ff127e24 */ /* 0x000fe4000f8e00ff */
[----:B------:R-:W-:-:S07]  /*1a5a0*/  IMAD.U32 R19, RZ, RZ, UR6 ;  /* 0x00000006ff137e24 */ /* 0x000fce000f8e00ff */
.L_x_4780:
        /* <DEDUP_REMOVED lines=10> */
.L_x_4769:
[----:B------:R-:W-:Y:S02]  /*1a650*/  ULDC UR4, c[0x0][0xc3c] ;  /* 0x00030f0000047ab9 */ /* 0x000fe40000000800 */
[----:B0-----:R-:W-:-:S13]  /*1a660*/  ISETP.GE.AND P0, PT, R19, UR4, PT ;  /* 0x0000000413007c0c */ /* 0x001fda000bf06270 */
[----:B------:R-:W-:Y:S05]  /*1a670*/  @!P0 BRA `(.L_x_4781) ;  /* 0xffffff9800c08947 */ /* 0x000fea000383ffff */
[----:B------:R-:W-:Y:S05]  /*1a680*/  BSYNC B8 ;  /* 0x0000000000087941 */ /* 0x000fea0003800000 */
.L_x_4674:
[----:B------:R-:W5:Y:S01]  /*1a690*/  LDL.LU R0, [R1+0x20] ;  /* 0x0000200001007983 */ /* 0x000f620000300800 */
[----:B------:R-:W-:Y:S01]  /*1a6a0*/  BSSY B0, `(.L_x_4782) ;  /* 0x000000b000007945 */ /* 0x000fe20003800000 */
[----:B------:R-:W1:Y:S01]  /*1a6b0*/  S2R R5, SR_CgaCtaId ;  /* 0x0000000000057919 */ /* 0x000e620000008800 */
[----:B-----5:R-:W-:-:S04]  /*1a6c0*/  IADD3 R0, R0, 0x1, RZ ;  /* 0x0000000100007810 */ /* 0x020fc80007ffe0ff */
        /* <DEDUP_REMOVED lines=8> */
.L_x_4925:
[----:B------:R-:W-:Y:S05]  /*1a750*/  BSYNC B0 ;  /* 0x0000000000007941 */ /* 0x000fea0003800000 */
.L_x_4782:
[----:B------:R-:W-:-:S03]  /*1a760*/  UMOV UR4, 0xffffffff ;  /* 0xffffffff00047882 */ /* 0x000fc60000000000 */
[----:B------:R-:W-:Y:S05]  /*1a770*/  BRA.DIV UR4, `(.L_x_4784) ;  /* 0x00000042044c7947 */ /* 0x000fea000b800000 */
[----:B0-----:R-:W0:Y:S02]  /*1a780*/  S2R R0, SR_TID.X ;  /* 0x0000000000007919 */ /* 0x001e240000002100 */
[----:B0-----:R-:W-:-:S04]  /*1a790*/  SHF.R.U32.HI R0, RZ, 0x5, R0 ;  /* 0x00000005ff007819 */ /* 0x001fc80000011600 */
[----:B------:R-:W-:-:S05]  /*1a7a0*/  LOP3.LUT R0, R0, 0x3, RZ, 0xc0, !PT ;  /* 0x0000000300007812 */ /* 0x000fca00078ec0ff */
[----:B------:R0:W1:Y:S02]  /*1a7b0*/  SHFL.IDX PT, R14, R0, RZ, 0x1f ;  /* 0x00001fff000e7589 */ /* 0x00006400000e0000 */
.L_x_4928:
[----:B-1----:R-:W-:-:S13]  /*1a7c0*/  ISETP.NE.AND P0, PT, R14, RZ, PT ;  /* 0x000000ff0e00720c */ /* 0x002fda0003f05270 */
[----:B------:R-:W-:Y:S05]  /*1a7d0*/  @P0 BRA `(.L_x_4517) ;  /* 0x0000000000840947 */ /* 0x000fea0003800000 */
[----:B------:R-:W-:-:S03]  /*1a7e0*/  UMOV UR4, 0xffffffff ;  /* 0xffffffff00047882 */ /* 0x000fc60000000000 */
[----:B------:R-:W-:Y:S05]  /*1a7f0*/  BRA.DIV UR4, `(.L_x_4785) ;  /* 0x0000004204607947 */ /* 0x000fea000b800000 */
[----:B------:R-:W-:-:S13]  /*1a800*/  ELECT P6, URZ, PT ;  /* 0x00000000003f782f */ /* 0x000fda00038c0000 */
.L_x_4931:
[----:B------:R-:W-:Y:S05]  /*1a810*/  @!P6 BRA `(.L_x_4517) ;  /* 0x000000000074e947 */ /* 0x000fea0003800000 */
[----:B------:R-:W-:-:S04]  /*1a820*/  LOP3.LUT R37, R37, 0x2, RZ, 0xfc, !PT ;  /* 0x0000000225257812 */ /* 0x000fc800078efcff */
[----:B------:R-:W-:-:S13]  /*1a830*/  ISETP.NE.AND P0, PT, R37, 0x3, PT ;  /* 0x000000032500780c */ /* 0x000fda0003f05270 */
[----:B------:R-:W-:Y:S05]  /*1a840*/  @!P0 BRA `(.L_x_4786) ;  /* 0x0000000000048947 */ /* 0x000fea0003800000 */
[----:B------:R-:W-:Y:S01]  /*1a850*/  BPT.TRAP 0x1 ;  /* 0x000000040000795c */ /* 0x000fe20000300000 */
.L_x_4786:
[C---:B------:R-:W-:Y:S01]  /*1a860*/  IMAD R5, R25.reuse, 0x8, R4 ;  /* 0x0000000819057824 */ /* 0x040fe200078e0204 */
[----:B0-----:R-:W-:Y:S01]  /*1a870*/  SHF.L.U32 R0, R26, 0x1f, RZ ;  /* 0x0000001f1a007819 */ /* 0x001fe200000006ff */
[----:B------:R-:W-:-:S03]  /*1a880*/  VIADD R25, R25, 0x1 ;  /* 0x0000000119197836 */ /* 0x000fc60000000000 */
[----:B------:R-:W0:Y:S02]  /*1a890*/  SYNCS.PHASECHK.TRANS64.TRYWAIT P1, [R5+URZ+0x28c40], R0 ;  /* 0x028c4000050075a7 */ /* 0x000e24000802017f */
[----:B------:R-:W-:-:S04]  /*1a8a0*/  ISETP.NE.AND P2, PT, R25, 0x2, PT ;  /* 0x000000021900780c */ /* 0x000fc80003f45270 */
[----:B------:R-:W-:Y:S01]  /*1a8b0*/  SEL R3, RZ, 0x1, P2 ;  /* 0x00000001ff037807 */ /* 0x000fe20001000000 */
[----:B0-----:R-:W-:Y:S08]  /*1a8c0*/  @!P1 BRA `(.L_x_4787) ;  /* 0x00000040004c9947 */ /* 0x001ff00003800000 */
.L_x_4932:
[----:B------:R-:W-:Y:S02]  /*1a8d0*/  SEL R25, R25, RZ, P2 ;  /* 0x000000ff19197207 */ /* 0x000fe40001000000 */
[----:B------:R-:W-:Y:S01]  /*1a8e0*/  LOP3.LUT R2, R26, R3, RZ, 0x3c, !PT ;  /* 0x000000031a027212 */ /* 0x000fe200078e3cff */
[----:B------:R-:W-:Y:S06]  /*1a8f0*/  @!P0 BRA `(.L_x_4788) ;  /* 0x0000000000048947 */ /* 0x000fec0003800000 */
[----:B------:R-:W-:Y:S01]  /*1a900*/  BPT.TRAP 0x1 ;  /* 0x000000040000795c */ /* 0x000fe20000300000 */
.L_x_4788:
[----:B------:R-:W-:Y:S01]  /*1a910*/  IMAD R25, R25, 0x8, R4 ;  /* 0x0000000819197824 */ /* 0x000fe200078e0204 */
[----:B------:R-:W-:-:S04]  /*1a920*/  SHF.L.U32 R2, R2, 0x1f, RZ ;  /* 0x0000001f02027819 */ /* 0x000fc800000006ff */
[----:B------:R-:W1:Y:S02]  /*1a930*/  SYNCS.PHASECHK.TRANS64.TRYWAIT P1, [R25+URZ+0x28c40], R2 ;  /* 0x028c4002190075a7 */ /* 0x000e64000802017f */
[----:B-1----:R-:W-:Y:S05]  /*1a940*/  @!P1 BRA `(.L_x_4789) ;  /* 0x0000004000409947 */ /* 0x002fea0003800000 */
.L_x_4933:
[----:B------:R-:W-:Y:S05]  /*1a950*/  @!P0 BRA `(.L_x_4790) ;  /* 0x0000000000048947 */ /* 0x000fea0003800000 */
[----:B------:R-:W-:Y:S01]  /*1a960*/  BPT.TRAP 0x1 ;  /* 0x000000040000795c */ /* 0x000fe20000300000 */
.L_x_4790:
[----:B------:R-:W5:Y:S02]  /*1a970*/  SYNCS.PHASECHK.TRANS64.TRYWAIT P1, [R5+URZ+0x28c60], R0 ;  /* 0x028c6000050075a7 */ /* 0x000f64000802017f */
[----:B-----5:R-:W-:Y:S05]  /*1a980*/  @!P1 BRA `(.L_x_4791) ;  /* 0x0000004000449947 */ /* 0x020fea0003800000 */
.L_x_4934:
[----:B------:R-:W-:Y:S05]  /*1a990*/  @!P0 BRA `(.L_x_4792) ;  /* 0x0000000000048947 */ /* 0x000fea0003800000 */
[----:B------:R-:W-:Y:S01]  /*1a9a0*/  BPT.TRAP 0x1 ;  /* 0x000000040000795c */ /* 0x000fe20000300000 */
.L_x_4792:
[----:B------:R0:W0:Y:S02]  /*1a9b0*/  SYNCS.PHASECHK.TRANS64.TRYWAIT P0, [R25+URZ+0x28c60], R2 ;  /* 0x028c6002190075a7 */ /* 0x000024000800017f */
[----:B0-----:R-:W-:Y:S05]  /*1a9c0*/  @!P0 NANOSLEEP.SYNCS 0x989680 ;  /* 0x009896800000895d */ /* 0x001fea0003900000 */
[----:B------:R-:W0:Y:S02]  /*1a9d0*/  @!P0 SYNCS.PHASECHK.TRANS64 P0, [R25+URZ+0x28c60], R2 ;  /* 0x028c6002190085a7 */ /* 0x000e24000800007f */
[----:B0-----:R-:W-:Y:S05]  /*1a9e0*/  @!P0 BRA `(.L_x_4792) ;  /* 0xfffffffc00f08947 */ /* 0x001fea000383ffff */
.L_x_4517:
[----:B------:R-:W-:Y:S05]  /*1a9f0*/  BSYNC B9 ;  /* 0x0000000000097941 */ /* 0x000fea0003800000 */
.L_x_4514:
[----:B------:R-:W-:Y:S05]  /*1aa00*/  EXIT ;  /* 0x000000000000794d */ /* 0x000fea0003800000 */
.L_x_4533:
[----:B0-----:R0:W1:Y:S02]  /*1aa10*/  SYNCS.PHASECHK.TRANS64.TRYWAIT P6, [R62+URZ+0x28c90], R73 ;  /* 0x028c90493e0075a7 */ /* 0x00106400080c017f */
[----:B-1----:R-:W-:Y:S05]  /*1aa20*/  @!P6 NANOSLEEP.SYNCS 0x989680 ;  /* 0x009896800000e95d */ /* 0x002fea0003900000 */
[----:B------:R-:W1:Y:S02]  /*1aa30*/  @!P6 SYNCS.PHASECHK.TRANS64 P6, [R62+URZ+0x28c90], R73 ;  /* 0x028c90493e00e5a7 */ /* 0x000e6400080c007f */
[----:B-1----:R-:W-:Y:S05]  /*1aa40*/  @!P6 BRA `(.L_x_4533) ;  /* 0xfffffffc00f0e947 */ /* 0x002fea000383ffff */
[----:B------:R-:W-:Y:S05]  /*1aa50*/  BRA `(.L_x_4793) ;  /* 0xfffffe8000207947 */ /* 0x000fea000383ffff */
.L_x_4534:
        /* <DEDUP_REMOVED lines=8> */
.L_x_4795:
[----:B------:R-:W-:Y:S05]  /*1aae0*/  BSYNC B1 ;  /* 0x0000000000017941 */ /* 0x000fea0003800000 */
.L_x_4794:
        /* <DEDUP_REMOVED lines=8> */
.L_x_4796:
[----:B------:R-:W-:Y:S05]  /*1ab70*/  BRA `(.L_x_4797) ;  /* 0xfffffe7c00ec7947 */ /* 0x000fea000383ffff */
.L_x_4544:
[----:B0-----:R0:W1:Y:S02]  /*1ab80*/  SYNCS.PHASECHK.TRANS64.TRYWAIT P6, [R62+URZ+0x28c90], R73 ;  /* 0x028c90493e0075a7 */ /* 0x00106400080c017f */
[----:B-1----:R-:W-:Y:S05]  /*1ab90*/  @!P6 NANOSLEEP.SYNCS 0x989680 ;  /* 0x009896800000e95d */ /* 0x002fea0003900000 */
[----:B------:R-:W1:Y:S02]  /*1aba0*/  @!P6 SYNCS.PHASECHK.TRANS64 P6, [R62+URZ+0x28c90], R73 ;  /* 0x028c90493e00e5a7 */ /* 0x000e6400080c007f */
[----:B-1----:R-:W-:Y:S05]  /*1abb0*/  @!P6 BRA `(.L_x_4544) ;  /* 0xfffffffc00f0e947 */ /* 0x002fea000383ffff */
[----:B------:R-:W-:Y:S05]  /*1abc0*/  BRA `(.L_x_4798) ;  /* 0xfffffe8800687947 */ /* 0x000fea000383ffff */
.L_x_4545:
        /* <DEDUP_REMOVED lines=8> */
.L_x_4800:
[----:B------:R-:W-:Y:S05]  /*1ac50*/  BSYNC B1 ;  /* 0x0000000000017941 */ /* 0x000fea0003800000 */
.L_x_4799:
        /* <DEDUP_REMOVED lines=8> */
.L_x_4801:
[----:B------:R-:W-:Y:S01]  /*1ace0*/  IMAD.MOV.U32 R69, RZ, RZ, R14 ;  /* 0x000000ffff457224 */ /* 0x000fe200078e000e */
[----:B------:R-:W-:Y:S06]  /*1acf0*/  BRA `(.L_x_4802) ;  /* 0xfffffe8800307947 */ /* 0x000fec000383ffff */
.L_x_4550:
[----:B0-----:R0:W1:Y:S02]  /*1ad00*/  SYNCS.PHASECHK.TRANS64.TRYWAIT P0, [R62+URZ+0x28c90], R73 ;  /* 0x028c90493e0075a7 */ /* 0x001064000800017f */
[----:B-1----:R-:W-:Y:S05]  /*1ad10*/  @!P0 NANOSLEEP.SYNCS 0x989680 ;  /* 0x009896800000895d */ /* 0x002fea0003900000 */
[----:B------:R-:W1:Y:S02]  /*1ad20*/  @!P0 SYNCS.PHASECHK.TRANS64 P0, [R62+URZ+0x28c90], R73 ;  /* 0x028c90493e0085a7 */ /* 0x000e64000800007f */
[----:B-1----:R-:W-:Y:S05]  /*1ad30*/  @!P0 BRA `(.L_x_4550) ;  /* 0xfffffffc00f08947 */ /* 0x002fea000383ffff */
[----:B------:R-:W-:Y:S05]  /*1ad40*/  BRA `(.L_x_4803) ;  /* 0xfffffe9000307947 */ /* 0x000fea000383ffff */
.L_x_4551:
[----:B------:R-:W-:Y:S01]  /*1ad50*/  BSSY B1, `(.L_x_4804) ;  /* 0x0000007000017945 */ /* 0x000fe20003800000 */
[----:B------:R-:W-:Y:S02]  /*1ad60*/  IMAD.MOV.U32 R12, RZ, RZ, RZ ;  /* 0x000000ffff0c7224 */ /* 0x000fe400078e00ff */
[----:B------:R-:W-:Y:S02]  /*1ad70*/  IMAD.MOV.U32 R11, RZ, RZ, 0x1c1f ;  /* 0x00001c1fff0b7424 */ /* 0x000fe400078e00ff */
[----:B------:R-:W-:-:S07]  /*1ad80*/  IMAD.MOV.U32 R15, RZ, RZ, -0x1 ;  /* 0xffffffffff0f7424 */ /* 0x000fce00078e00ff */
[----:B0-----:R-:W-:Y:S05]  /*1ad90*/  WARPSYNC.COLLECTIVE R15, `(.L_x_4805) ;  /* 0x000000000f087348 */ /* 0x001fea0003c00000 */
[----:B------:R1:W2:Y:S02]  /*1ada0*/  SHFL.IDX P6, R14, R13, R12, R11 ;  /* 0x0000000c0d0e7389 */ /* 0x0002a400000c000b */
[----:B012---:R-:W-:Y:S01]  /*1adb0*/  ENDCOLLECTIVE ;  /* 0x000000000000791b */ /* 0x007fe20003800000 */
.L_x_4805:
[----:B------:R-:W-:Y:S05]  /*1adc0*/  BSYNC B1 ;  /* 0x0000000000017941 */ /* 0x000fea0003800000 */
.L_x_4804:
        /* <DEDUP_REMOVED lines=8> */
.L_x_4806:
[----:B------:R-:W-:Y:S05]  /*1ae50*/  BRA `(.L_x_4807) ;  /* 0xfffffe9000587947 */ /* 0x000fea000383ffff */
.L_x_4555:
[----:B--2---:R2:W4:Y:S02]  /*1ae60*/  SYNCS.PHASECHK.TRANS64.TRYWAIT P5, [R62+URZ+0x28cb0], R73 ;  /* 0x028cb0493e0075a7 */ /* 0x00452400080a017f */
[----:B----4-:R-:W-:Y:S05]  /*1ae70*/  @!P5 NANOSLEEP.SYNCS 0x989680 ;  /* 0x009896800000d95d */ /* 0x010fea0003900000 */
[----:B------:R-:W4:Y:S02]  /*1ae80*/  @!P5 SYNCS.PHASECHK.TRANS64 P5, [R62+URZ+0x28cb0], R73 ;  /* 0x028cb0493e00d5a7 */ /* 0x000f2400080a007f */
[----:B----4-:R-:W-:Y:S05]  /*1ae90*/  @!P5 BRA `(.L_x_4555) ;  /* 0xfffffffc00f0d947 */ /* 0x010fea000383ffff */
[----:B------:R-:W-:Y:S05]  /*1aea0*/  BRA `(.L_x_4808) ;  /* 0xfffffe9000e47947 */ /* 0x000fea000383ffff */
.L_x_4566:
[----:B0-----:R0:W1:Y:S02]  /*1aeb0*/  SYNCS.PHASECHK.TRANS64.TRYWAIT P1, [R3+URZ+0x28c50], R8 ;  /* 0x028c5008030075a7 */ /* 0x001064000802017f */
[----:B-1----:R-:W-:Y:S05]  /*1aec0*/  @!P1 NANOSLEEP.SYNCS 0x989680 ;  /* 0x009896800000995d */ /* 0x002fea0003900000 */
[----:B------:R-:W1:Y:S02]  /*1aed0*/  @!P1 SYNCS.PHASECHK.TRANS64 P1, [R3+URZ+0x28c50], R8 ;  /* 0x028c5008030095a7 */ /* 0x000e64000802007f */
[----:B-1----:R-:W-:Y:S05]  /*1aee0*/  @!P1 BRA `(.L_x_4566) ;  /* 0xfffffffc00f09947 */ /* 0x002fea000383ffff */
[----:B------:R-:W-:Y:S05]  /*1aef0*/  BRA `(.L_x_4809) ;  /* 0xfffffea000f87947 */ /* 0x000fea000383ffff */
.L_x_4574:
[----:B--2---:R2:W3:Y:S02]  /*1af00*/  SYNCS.PHASECHK.TRANS64.TRYWAIT P1, [R20+URZ+0x28c50], R12 ;  /* 0x028c500c140075a7 */ /* 0x0044e4000802017f */
[----:B---3--:R-:W-:Y:S05]  /*1af10*/  @!P1 NANOSLEEP.SYNCS 0x989680 ;  /* 0x009896800000995d */ /* 0x008fea0003900000 */
[----:B------:R-:W3:Y:S02]  /*1af20*/  @!P1 SYNCS.PHASECHK.TRANS64 P1, [R20+URZ+0x28c50], R12 ;  /* 0x028c500c140095a7 */ /* 0x000ee4000802007f */
[----:B---3--:R-:W-:Y:S05]  /*1af30*/  @!P1 BRA `(.L_x_4574) ;  /* 0xfffffffc00f09947 */ /* 0x008fea000383ffff */
[----:B------:R-:W-:Y:S05]  /*1af40*/  BRA `(.L_x_4573) ;  /* 0xfffffeb0001c7947 */ /* 0x000fea000383ffff */
.L_x_4588:
        /* <DEDUP_REMOVED lines=8> */
.L_x_4811:
[----:B------:R-:W-:Y:S05]  /*1afd0*/  BSYNC B1 ;  /* 0x0000000000017941 */ /* 0x000fea0003800000 */
.L_x_4810:
        /* <DEDUP_REMOVED lines=8> */
.L_x_4812:
[----:B------:R-:W-:Y:S02]  /*1b060*/  IMAD.MOV.U32 R13, RZ, RZ, R10 ;  /* 0x000000ffff0d7224 */ /* 0x000fe400078e000a */
[----:B------:R-:W-:-:S07]  /*1b070*/  IMAD.MOV.U32 R0, RZ, RZ, R14 ;  /* 0x000000ffff007224 */ /* 0x000fce00078e000e */
[----:B------:R-:W-:Y:S05]  /*1b080*/  WARPSYNC.COLLECTIVE R15, `(.L_x_4813) ;  /* 0x000000000f087348 */ /* 0x000fea0003c00000 */
[----:B------:R0:W1:Y:S02]  /*1b090*/  SHFL.IDX P6, R14, R13, R12, R11 ;  /* 0x0000000c0d0e7389 */ /* 0x00006400000c000b */
[----:B01----:R-:W-:Y:S01]  /*1b0a0*/  ENDCOLLECTIVE ;  /* 0x000000000000791b */ /* 0x003fe20003800000 */
.L_x_4813:
[----:B------:R-:W-:Y:S02]  /*1b0b0*/  IMAD.MOV.U32 R13, RZ, RZ, R7 ;  /* 0x000000ffff0d7224 */ /* 0x000fe400078e0007 */
[----:B------:R-:W-:-:S07]  /*1b0c0*/  IMAD.MOV.U32 R5, RZ, RZ, R14 ;  /* 0x000000ffff057224 */ /* 0x000fce00078e000e */
[----:B------:R-:W-:Y:S05]  /*1b0d0*/  WARPSYNC.COLLECTIVE R15, `(.L_x_4814) ;  /* 0x000000000f087348 */ /* 0x000fea0003c00000 */
[----:B------:R0:W1:Y:S02]  /*1b0e0*/  SHFL.IDX P6, R14, R13, R12, R11 ;  /* 0x0000000c0d0e7389 */ /* 0x00006400000c000b */
[----:B01----:R-:W-:Y:S01]  /*1b0f0*/  ENDCOLLECTIVE ;  /* 0x000000000000791b */ /* 0x003fe20003800000 */
.L_x_4814:
[----:B------:R-:W-:Y:S05]  /*1b100*/  BRA `(.L_x_4815) ;  /* 0xfffffec800107947 */ /* 0x000fea000383ffff */
.L_x_4591:
        /* <DEDUP_REMOVED lines=8> */
.L_x_4817:
[----:B------:R-:W-:Y:S05]  /*1b190*/  BSYNC B1 ;  /* 0x0000000000017941 */ /* 0x000fea0003800000 */
.L_x_4816:
        /* <DEDUP_REMOVED lines=8> */
.L_x_4818:
[----:B------:R-:W-:Y:S02]  /*1b220*/  IMAD.MOV.U32 R13, RZ, RZ, R10 ;  /* 0x000000ffff0d7224 */ /* 0x000fe400078e000a */
[----:B------:R-:W-:-:S07]  /*1b230*/  IMAD.MOV.U32 R0, RZ, RZ, R14 ;  /* 0x000000ffff007224 */ /* 0x000fce00078e000e */
[----:B------:R-:W-:Y:S05]  /*1b240*/  WARPSYNC.COLLECTIVE R15, `(.L_x_4819) ;  /* 0x000000000f087348 */ /* 0x000fea0003c00000 */
[----:B------:R0:W1:Y:S02]  /*1b250*/  SHFL.IDX P6, R14, R13, R12, R11 ;  /* 0x0000000c0d0e7389 */ /* 0x00006400000c000b */
[----:B01----:R-:W-:Y:S01]  /*1b260*/  ENDCOLLECTIVE ;  /* 0x000000000000791b */ /* 0x003fe20003800000 */
.L_x_4819:
[----:B------:R-:W-:Y:S02]  /*1b270*/  IMAD.MOV.U32 R13, RZ, RZ, R7 ;  /* 0x000000ffff0d7224 */ /* 0x000fe400078e0007 */
[----:B------:R-:W-:-:S07]  /*1b280*/  IMAD.MOV.U32 R5, RZ, RZ, R14 ;  /* 0x000000ffff057224 */ /* 0x000fce00078e000e */
[----:B------:R-:W-:Y:S05]  /*1b290*/  WARPSYNC.COLLECTIVE R15, `(.L_x_4820) ;  /* 0x000000000f087348 */ /* 0x000fea0003c00000 */
[----:B------:R0:W1:Y:S02]  /*1b2a0*/  SHFL.IDX P6, R14, R13, R12, R11 ;  /* 0x0000000c0d0e7389 */ /* 0x00006400000c000b */
[----:B01----:R-:W-:Y:S01]  /*1b2b0*/  ENDCOLLECTIVE ;  /* 0x000000000000791b */ /* 0x003fe20003800000 */
.L_x_4820:
[----:B------:R-:W-:Y:S05]  /*1b2c0*/  BRA `(.L_x_4821) ;  /* 0xfffffec800707947 */ /* 0x000fea000383ffff */
.L_x_4595:
[----:B0-----:R0:W1:Y:S02]  /*1b2d0*/  SYNCS.PHASECHK.TRANS64.TRYWAIT P0, [R2+URZ+0x28c00], R37 ;  /* 0x028c0025020075a7 */ /* 0x001064000800017f */
[----:B-1----:R-:W-:Y:S05]  /*1b2e0*/  @!P0 NANOSLEEP.SYNCS 0x989680 ;  /* 0x009896800000895d */ /* 0x002fea0003900000 */
[----:B------:R-:W1:Y:S02]  /*1b2f0*/  @!P0 SYNCS.PHASECHK.TRANS64 P0, [R2+URZ+0x28c00], R37 ;  /* 0x028c0025020085a7 */ /* 0x000e64000800007f */
[----:B-1----:R-:W-:Y:S05]  /*1b300*/  @!P0 BRA `(.L_x_4595) ;  /* 0xfffffffc00f08947 */ /* 0x002fea000383ffff */
[----:B------:R-:W-:Y:S05]  /*1b310*/  BRA `(.L_x_4822) ;  /* 0xfffffecc005c7947 */ /* 0x000fea000383ffff */
.L_x_4603:
        /* <DEDUP_REMOVED lines=9> */
.L_x_4824:
[----:B------:R-:W-:Y:S05]  /*1b3b0*/  BSYNC B1 ;  /* 0x0000000000017941 */ /* 0x000fea0003800000 */
.L_x_4823:
        /* <DEDUP_REMOVED lines=10> */
.L_x_4825:
        /* <DEDUP_REMOVED lines=8> */
.L_x_4826:
[----:B------:R-:W-:-:S05]  /*1b4e0*/  @!P1 IADD3 R6, P2, R3, R5, RZ ;  /* 0x0000000503069210 */ /* 0x000fca0007f5e0ff */
[----:B------:R-:W-:Y:S02]  /*1b4f0*/  @!P1 IMAD.X R7, R0, 0x1, R21, P2 ;  /* 0x0000000100079824 */ /* 0x000fe400010e0615 */
[----:B------:R-:W-:Y:S02]  /*1b500*/  IMAD.MOV.U32 R13, RZ, RZ, R27 ;  /* 0x000000ffff0d7224 */ /* 0x000fe400078e001b */
[----:B------:R-:W-:-:S07]  /*1b510*/  IMAD.MOV.U32 R4, RZ, RZ, R14 ;  /* 0x000000ffff047224 */ /* 0x000fce00078e000e */
[----:B------:R-:W-:Y:S05]  /*1b520*/  WARPSYNC.COLLECTIVE R15, `(.L_x_4827) ;  /* 0x000000000f087348 */ /* 0x000fea0003c00000 */
[----:B------:R0:W1:Y:S02]  /*1b530*/  SHFL.IDX P6, R14, R13, R12, R11 ;  /* 0x0000000c0d0e7389 */ /* 0x00006400000c000b */
[----:B01----:R-:W-:Y:S01]  /*1b540*/  ENDCOLLECTIVE ;  /* 0x000000000000791b */ /* 0x003fe20003800000 */
.L_x_4827:
[----:B------:R-:W2:Y:S01]  /*1b550*/  @!P1 LD.E.128 R8, desc[UR40][R6.64] ;  /* 0x0000002806089980 */ /* 0x000ea2000c101d00 */
[----:B------:R-:W-:-:S05]  /*1b560*/  @!P1 IADD3 R14, P2, R14, R5, RZ ;  /* 0x000000050e0e9210 */ /* 0x000fca0007f5e0ff */
[----:B------:R-:W-:-:S04]  /*1b570*/  @!P1 IMAD.X R3, R4, 0x1, R21, P2 ;  /* 0x0000000104039824 */ /* 0x000fc800010e0615 */
[----:B------:R-:W-:-:S05]  /*1b580*/  @!P1 IMAD.MOV.U32 R15, RZ, RZ, R3 ;  /* 0x000000ffff0f9224 */ /* 0x000fca00078e0003 */
[----:B------:R0:W5:Y:S01]  /*1b590*/  @!P1 LD.E.128 R4, desc[UR40][R14.64] ;  /* 0x000000280e049980 */ /* 0x000162000c101d00 */
[----:B------:R-:W-:Y:S02]  /*1b5a0*/  CS2R R32, SRZ ;  /* 0x0000000000207805 */ /* 0x000fe4000001ff00 */
[----:B------:R-:W-:Y:S01]  /*1b5b0*/  MOV R13, R26 ;  /* 0x0000001a000d7202 */ /* 0x000fe20000000f00 */
[----:B------:R-:W-:Y:S01]  /*1b5c0*/  IMAD.MOV.U32 R12, RZ, RZ, 0x1 ;  /* 0x00000001ff0c7424 */ /* 0x000fe200078e00ff */
[----:B------:R-:W-:Y:S02]  /*1b5d0*/  CS2R R30, SRZ ;  /* 0x00000000001e7805 */ /* 0x000fe4000001ff00 */
[----:B------:R-:W-:Y:S02]  /*1b5e0*/  CS2R R20, SRZ ;  /* 0x0000000000147805 */ /* 0x000fe4000001ff00 */
[----:B------:R-:W-:Y:S01]  /*1b5f0*/  CS2R R28, SRZ ;  /* 0x00000000001c7805 */ /* 0x000fe2000001ff00 */
[----:B0-----:R-:W-:-:S02]  /*1b600*/  IMAD.MOV.U32 R15, RZ, RZ, -0x1 ;  /* 0xffffffffff0f7424 */ /* 0x001fc400078e00ff */
[----:B--2---:R-:W-:Y:S02]  /*1b610*/  @!P1 IMAD.MOV.U32 R33, RZ, RZ, R11 ;  /* 0x000000ffff219224 */ /* 0x004fe400078e000b */
[----:B------:R-:W-:Y:S02]  /*1b620*/  IMAD.MOV.U32 R11, RZ, RZ, 0x1c1f ;  /* 0x00001c1fff0b7424 */ /* 0x000fe400078e00ff */
[----:B------:R-:W-:Y:S02]  /*1b630*/  @!P1 IMAD.MOV.U32 R30, RZ, RZ, R8 ;  /* 0x000000ffff1e9224 */ /* 0x000fe400078e0008 */
[----:B------:R-:W-:-:S07]  /*1b640*/  @!P1 IMAD.MOV.U32 R31, RZ, RZ, R9 ;  /* 0x000000ffff1f9224 */ /* 0x000fce00078e0009 */
[----:B-----5:R-:W-:Y:S05]  /*1b650*/  WARPSYNC.COLLECTIVE R15, `(.L_x_4828) ;  /* 0x000000000f087348 */ /* 0x020fea0003c00000 */
[----:B------:R0:W1:Y:S02]  /*1b660*/  SHFL.IDX P6, R14, R13, R12, R11 ;  /* 0x0000000c0d0e7389 */ /* 0x00006400000c000b */
[----:B01---5:R-:W-:Y:S01]  /*1b670*/  ENDCOLLECTIVE ;  /* 0x000000000000791b */ /* 0x023fe20003800000 */
.L_x_4828:
        /* <DEDUP_REMOVED lines=18> */
.L_x_4829:
[----:B------:R-:W-:Y:S02]  /*1b7a0*/  IMAD.MOV.U32 R4, RZ, RZ, R20 ;  /* 0x000000ffff047224 */ /* 0x000fe400078e0014 */
[----:B------:R-:W-:Y:S02]  /*1b7b0*/  IMAD.MOV.U32 R5, RZ, RZ, R21 ;  /* 0x000000ffff057224 */ /* 0x000fe400078e0015 */
[----:B------:R-:W-:Y:S02]  /*1b7c0*/  IMAD.MOV.U32 R7, RZ, RZ, R29 ;  /* 0x000000ffff077224 */ /* 0x000fe400078e001d */
[----:B------:R-:W-:Y:S01]  /*1b7d0*/  IMAD.MOV.U32 R6, RZ, RZ, R28 ;  /* 0x000000ffff067224 */ /* 0x000fe200078e001c */
[----:B------:R-:W-:Y:S02]  /*1b7e0*/  PRMT R41, R41, 0x5410, R5 ;  /* 0x0000541029297816 */ /* 0x000fe40000000005 */
[----:B------:R-:W-:Y:S02]  /*1b7f0*/  PRMT R39, R7, 0x5410, R4 ;  /* 0x0000541007277816 */ /* 0x000fe40000000004 */
[----:B------:R-:W-:-:S02]  /*1b800*/  CS2R R4, SRZ ;  /* 0x0000000000047805 */ /* 0x000fc4000001ff00 */
[----:B------:R-:W-:Y:S01]  /*1b810*/  PRMT R43, R43, 0x5410, R6 ;  /* 0x000054102b2b7816 */ /* 0x000fe20000000006 */
[----:B------:R-:W-:Y:S02]  /*1b820*/  IMAD.MOV.U32 R13, RZ, RZ, R24 ;  /* 0x000000ffff0d7224 */ /* 0x000fe400078e0018 */
[----:B------:R-:W-:-:S07]  /*1b830*/  IMAD.MOV.U32 R3, RZ, RZ, R14 ;  /* 0x000000ffff037224 */ /* 0x000fce00078e000e */
[----:B------:R-:W-:Y:S05]  /*1b840*/  WARPSYNC.COLLECTIVE R15, `(.L_x_4830) ;  /* 0x000000000f087348 */ /* 0x000fea0003c00000 */
[----:B------:R0:W1:Y:S02]  /*1b850*/  SHFL.IDX P6, R14, R13, R12, R11 ;  /* 0x0000000c0d0e7389 */ /* 0x00006400000c000b */
[----:B01----:R-:W-:Y:S01]  /*1b860*/  ENDCOLLECTIVE ;  /* 0x000000000000791b */ /* 0x003fe20003800000 */
.L_x_4830:
[----:B------:R-:W-:Y:S02]  /*1b870*/  IMAD.MOV.U32 R13, RZ, RZ, R27 ;  /* 0x000000ffff0d7224 */ /* 0x000fe400078e001b */
[----:B------:R-:W-:-:S07]  /*1b880*/  IMAD.MOV.U32 R24, RZ, RZ, R14 ;  /* 0x000000ffff187224 */ /* 0x000fce00078e000e */
[----:B------:R-:W-:Y:S05]  /*1b890*/  WARPSYNC.COLLECTIVE R15, `(.L_x_4831) ;  /* 0x000000000f087348 */ /* 0x000fea0003c00000 */
[----:B------:R0:W1:Y:S02]  /*1b8a0*/  SHFL.IDX P6, R14, R13, R12, R11 ;  /* 0x0000000c0d0e7389 */ /* 0x00006400000c000b */
[----:B01----:R-:W-:Y:S01]  /*1b8b0*/  ENDCOLLECTIVE ;  /* 0x000000000000791b */ /* 0x003fe20003800000 */
.L_x_4831:
[----:B------:R-:W-:Y:S05]  /*1b8c0*/  BRA `(.L_x_4832) ;  /* 0xfffffed800847947 */ /* 0x000fea000383ffff */
.L_x_4607:
[----:B0-----:R0:W1:Y:S02]  /*1b8d0*/  SYNCS.PHASECHK.TRANS64.TRYWAIT P1, [R2+URZ+0x28c00], R13 ;  /* 0x028c000d020075a7 */ /* 0x001064000802017f */
[----:B-1----:R-:W-:Y:S05]  /*1b8e0*/  @!P1 NANOSLEEP.SYNCS 0x989680 ;  /* 0x009896800000995d */ /* 0x002fea0003900000 */
[----:B------:R-:W1:Y:S02]  /*1b8f0*/  @!P1 SYNCS.PHASECHK.TRANS64 P1, [R2+URZ+0x28c00], R13 ;  /* 0x028c000d020095a7 */ /* 0x000e64000802007f */
[----:B-1----:R-:W-:Y:S05]  /*1b900*/  @!P1 BRA `(.L_x_4607) ;  /* 0xfffffffc00f09947 */ /* 0x002fea000383ffff */
[----:B------:R-:W-:Y:S05]  /*1b910*/  BRA `(.L_x_4833) ;  /* 0xfffffedc00247947 */ /* 0x000fea000383ffff */
.L_x_4613:
[----:B0-----:R0:W1:Y:S02]  /*1b920*/  SYNCS.PHASECHK.TRANS64.TRYWAIT P1, [R20+URZ+0x28c30], R21 ;  /* 0x028c3015140075a7 */ /* 0x001064000802017f */
[----:B-1----:R-:W-:Y:S05]  /*1b930*/  @!P1 NANOSLEEP.SYNCS 0x989680 ;  /* 0x009896800000995d */ /* 0x002fea0003900000 */
[----:B------:R-:W1:Y:S02]  /*1b940*/  @!P1 SYNCS.PHASECHK.TRANS64 P1, [R20+URZ+0x28c30], R21 ;  /* 0x028c3015140095a7 */ /* 0x000e64000802007f */
[----:B-1----:R-:W-:Y:S05]  /*1b950*/  @!P1 BRA `(.L_x_4613) ;  /* 0xfffffffc00f09947 */ /* 0x002fea000383ffff */
[----:B------:R-:W-:Y:S05]  /*1b960*/  BRA `(.L_x_4612) ;  /* 0xfffffee800e07947 */ /* 0x000fea000383ffff */
.L_x_4619:
[----:B--2---:R2:W3:Y:S02]  /*1b970*/  SYNCS.PHASECHK.TRANS64.TRYWAIT P1, [R20+URZ+0x28c50], R21 ;  /* 0x028c5015140075a7 */ /* 0x0044e4000802017f */
[----:B---3--:R-:W-:Y:S05]  /*1b980*/  @!P1 NANOSLEEP.SYNCS 0x989680 ;  /* 0x009896800000995d */ /* 0x008fea0003900000 */
[----:B------:R-:W3:Y:S02]  /*1b990*/  @!P1 SYNCS.PHASECHK.TRANS64 P1, [R20+URZ+0x28c50], R21 ;  /* 0x028c5015140095a7 */ /* 0x000ee4000802007f */
[----:B---3--:R-:W-:Y:S05]  /*1b9a0*/  @!P1 BRA `(.L_x_4619) ;  /* 0xfffffffc00f09947 */ /* 0x008fea000383ffff */
[----:B------:R-:W-:Y:S05]  /*1b9b0*/  BRA `(.L_x_4618) ;  /* 0xfffffefc00947947 */ /* 0x000fea000383ffff */
.L_x_4628:
[----:B-1----:R1:W2:Y:S02]  /*1b9c0*/  SYNCS.PHASECHK.TRANS64.TRYWAIT P1, [R186+URZ+0x28c30], R187 ;  /* 0x028c30bbba0075a7 */ /* 0x0022a4000802017f */
[----:B--2---:R-:W-:Y:S05]  /*1b9d0*/  @!P1 NANOSLEEP.SYNCS 0x989680 ;  /* 0x009896800000995d */ /* 0x004fea0003900000 */
[----:B------:R-:W2:Y:S02]  /*1b9e0*/  @!P1 SYNCS.PHASECHK.TRANS64 P1, [R186+URZ+0x28c30], R187 ;  /* 0x028c30bbba0095a7 */ /* 0x000ea4000802007f */
[----:B--2---:R-:W-:Y:S05]  /*1b9f0*/  @!P1 BRA `(.L_x_4628) ;  /* 0xfffffffc00f09947 */ /* 0x004fea000383ffff */
[----:B------:R-:W-:Y:S05]  /*1ba00*/  BRA `(.L_x_4627) ;  /* 0xffffff0000c87947 */ /* 0x000fea000383ffff */
.L_x_4634:
[----:B--2---:R2:W3:Y:S02]  /*1ba10*/  SYNCS.PHASECHK.TRANS64.TRYWAIT P1, [R186+URZ+0x28c50], R187 ;  /* 0x028c50bbba0075a7 */ /* 0x0044e4000802017f */
[----:B---3--:R-:W-:Y:S05]  /*1ba20*/  @!P1 NANOSLEEP.SYNCS 0x989680 ;  /* 0x009896800000995d */ /* 0x008fea0003900000 */
[----:B------:R-:W3:Y:S02]  /*1ba30*/  @!P1 SYNCS.PHASECHK.TRANS64 P1, [R186+URZ+0x28c50], R187 ;  /* 0x028c50bbba0095a7 */ /* 0x000ee4000802007f */
[----:B---3--:R-:W-:Y:S05]  /*1ba40*/  @!P1 BRA `(.L_x_4634) ;  /* 0xfffffffc00f09947 */ /* 0x008fea000383ffff */
[----:B------:R-:W-:Y:S05]  /*1ba50*/  BRA `(.L_x_4633) ;  /* 0xffffff1c00a07947 */ /* 0x000fea000383ffff */
.L_x_4643:
[----:B--2---:R2:W3:Y:S02]  /*1ba60*/  SYNCS.PHASECHK.TRANS64.TRYWAIT P1, [R215+URZ+0x28c30], R20 ;  /* 0x028c3014d70075a7 */ /* 0x0044e4000802017f */
[----:B---3--:R-:W-:Y:S05]  /*1ba70*/  @!P1 NANOSLEEP.SYNCS 0x989680 ;  /* 0x009896800000995d */ /* 0x008fea0003900000 */
[----:B------:R-:W3:Y:S02]  /*1ba80*/  @!P1 SYNCS.PHASECHK.TRANS64 P1, [R215+URZ+0x28c30], R20 ;  /* 0x028c3014d70095a7 */ /* 0x000ee4000802007f */
[----:B---3--:R-:W-:Y:S05]  /*1ba90*/  @!P1 BRA `(.L_x_4643) ;  /* 0xfffffffc00f09947 */ /* 0x008fea000383ffff */
[----:B------:R-:W-:Y:S05]  /*1baa0*/  BRA `(.L_x_4642) ;  /* 0xffffff2000c07947 */ /* 0x000fea000383ffff */
.L_x_4649:
[----:B----4-:R4:W0:Y:S02]  /*1bab0*/  SYNCS.PHASECHK.TRANS64.TRYWAIT P1, [R215+URZ+0x28c50], R20 ;  /* 0x028c5014d70075a7 */ /* 0x010824000802017f */
[----:B0-----:R-:W-:Y:S05]  /*1bac0*/  @!P1 NANOSLEEP.SYNCS 0x989680 ;  /* 0x009896800000995d */ /* 0x001fea0003900000 */
[----:B------:R-:W0:Y:S02]  /*1bad0*/  @!P1 SYNCS.PHASECHK.TRANS64 P1, [R215+URZ+0x28c50], R20 ;  /* 0x028c5014d70095a7 */ /* 0x000e24000802007f */
[----:B0-----:R-:W-:Y:S05]  /*1bae0*/  @!P1 BRA `(.L_x_4649) ;  /* 0xfffffffc00f09947 */ /* 0x001fea000383ffff */
[----:B------:R-:W-:Y:S05]  /*1baf0*/  BRA `(.L_x_4648) ;  /* 0xffffff3800207947 */ /* 0x000fea000383ffff */
.L_x_4680:
        /* <DEDUP_REMOVED lines=8> */
[----:B-1----:R-:W-:Y:S05]  /*1bb80*/  WARPSYNC.COLLECTIVE R15, `(.L_x_4835) ;  /* 0x000000000f087348 */ /* 0x002fea0003c00000 */
[----:B------:R0:W2:Y:S02]  /*1bb90*/  SHFL.IDX P6, R14, R13, R12, R11 ;  /* 0x0000000c0d0e7389 */ /* 0x0000a400000c000b */
[----:B012---:R-:W-:Y:S01]  /*1bba0*/  ENDCOLLECTIVE ;  /* 0x000000000000791b */ /* 0x007fe20003800000 */
.L_x_4835:
[----:B------:R-:W-:Y:S05]  /*1bbb0*/  BSYNC B1 ;  /* 0x0000000000017941 */ /* 0x000fea0003800000 */
.L_x_4834:
[----:B------:R-:W-:Y:S05]  /*1bbc0*/  BRA `(.L_x_4836) ;  /* 0xffffff8c00487947 */ /* 0x000fea000383ffff */
.L_x_4682:
[----:B------:R-:W-:Y:S01]  /*1bbd0*/  BSSY B1, `(.L_x_4837) ;  /* 0x0000006000017945 */ /* 0x000fe20003800000 */
[----:B------:R-:W-:-:S07]  /*1bbe0*/  IMAD.MOV.U32 R15, RZ, RZ, -0x1 ;  /* 0xffffffffff0f7424 */ /* 0x000fce00078e00ff */
[----:B012---:R-:W-:Y:S05]  /*1bbf0*/  WARPSYNC.COLLECTIVE R15, `(.L_x_4838) ;  /* 0x000000000f0c7348 */ /* 0x007fea0003c00000 */
[----:B------:R-:W-:Y:S02]  /*1bc00*/  ELECT P6, UR62, PT ;  /* 0x00000000003e782f */ /* 0x000fe400038c0000 */
[----:B------:R-:W-:Y:S01]  /*1bc10*/  MOV R14, UR62 ;  /* 0x0000003e000e7c02 */ /* 0x000fe20008000f00 */
[----:B012---:R-:W-:Y:S10]  /*1bc20*/  ENDCOLLECTIVE ;  /* 0x000000000000791b */ /* 0x007ff40003800000 */
.L_x_4838:
[----:B------:R-:W-:Y:S05]  /*1bc30*/  BSYNC B1 ;  /* 0x0000000000017941 */ /* 0x000fea0003800000 */
.L_x_4837:
[----:B------:R-:W-:Y:S05]  /*1bc40*/  BRA `(.L_x_4681) ;  /* 0xffffff8c00407947 */ /* 0x000fea000383ffff */
.L_x_4684:
[----:B0-----:R0:W2:Y:S02]  /*1bc50*/  SYNCS.PHASECHK.TRANS64.TRYWAIT P0, [R23+URZ+0x28c20], R3 ;  /* 0x028c2003170075a7 */ /* 0x0010a4000800017f */
[----:B--2---:R-:W-:Y:S05]  /*1bc60*/  @!P0 NANOSLEEP.SYNCS 0x989680 ;  /* 0x009896800000895d */ /* 0x004fea0003900000 */
[----:B------:R-:W2:Y:S02]  /*1bc70*/  @!P0 SYNCS.PHASECHK.TRANS64 P0, [R23+URZ+0x28c20], R3 ;  /* 0x028c2003170085a7 */ /* 0x000ea4000800007f */
[----:B--2---:R-:W-:Y:S05]  /*1bc80*/  @!P0 BRA `(.L_x_4684) ;  /* 0xfffffffc00f08947 */ /* 0x004fea000383ffff */
[----:B------:R-:W-:Y:S05]  /*1bc90*/  BRA `(.L_x_4839) ;  /* 0xffffff8c00507947 */ /* 0x000fea000383ffff */
.L_x_4688:
[----:B0-----:R0:W1:Y:S02]  /*1bca0*/  SYNCS.PHASECHK.TRANS64.TRYWAIT P0, [R3+URZ+0x28ca0], R8 ;  /* 0x028ca008030075a7 */ /* 0x001064000800017f */
[----:B-1----:R-:W-:Y:S05]  /*1bcb0*/  @!P0 NANOSLEEP.SYNCS 0x989680 ;  /* 0x009896800000895d */ /* 0x002fea0003900000 */
[----:B------:R-:W1:Y:S02]  /*1bcc0*/  @!P0 SYNCS.PHASECHK.TRANS64 P0, [R3+URZ+0x28ca0], R8 ;  /* 0x028ca008030085a7 */ /* 0x000e64000800007f */
[----:B-1----:R-:W-:Y:S05]  /*1bcd0*/  @!P0 BRA `(.L_x_4688) ;  /* 0xfffffffc00f08947 */ /* 0x002fea000383ffff */
[----:B------:R-:W-:Y:S05]  /*1bce0*/  BRA `(.L_x_4840) ;  /* 0xffffff8c00687947 */ /* 0x000fea000383ffff */
.L_x_4693:
[----:B-1----:R1:W2:Y:S02]  /*1bcf0*/  SYNCS.PHASECHK.TRANS64.TRYWAIT P0, [R3+URZ+0x28cc0], R8 ;  /* 0x028cc008030075a7 */ /* 0x0022a4000800017f */
[----:B--2---:R-:W-:Y:S05]  /*1bd00*/  @!P0 NANOSLEEP.SYNCS 0x989680 ;  /* 0x009896800000895d */ /* 0x004fea0003900000 */
[----:B------:R-:W2:Y:S02]  /*1bd10*/  @!P0 SYNCS.PHASECHK.TRANS64 P0, [R3+URZ+0x28cc0], R8 ;  /* 0x028cc008030085a7 */ /* 0x000ea4000800007f */
[----:B--2---:R-:W-:Y:S05]  /*1bd20*/  @!P0 BRA `(.L_x_4693) ;  /* 0xfffffffc00f08947 */ /* 0x004fea000383ffff */
[----:B------:R-:W-:Y:S05]  /*1bd30*/  BRA `(.L_x_4841) ;  /* 0xffffff8c00e47947 */ /* 0x000fea000383ffff */
.L_x_4707:
[----:B0-----:R0:W2:Y:S02]  /*1bd40*/  SYNCS.PHASECHK.TRANS64.TRYWAIT P1, [R8+URZ+0x28ca0], R2 ;  /* 0x028ca002080075a7 */ /* 0x0010a4000802017f */
[----:B--2---:R-:W-:Y:S05]  /*1bd50*/  @!P1 NANOSLEEP.SYNCS 0x989680 ;  /* 0x009896800000995d */ /* 0x004fea0003900000 */
[----:B------:R-:W2:Y:S02]  /*1bd60*/  @!P1 SYNCS.PHASECHK.TRANS64 P1, [R8+URZ+0x28ca0], R2 ;  /* 0x028ca002080095a7 */ /* 0x000ea4000802007f */
[----:B--2---:R-:W-:Y:S05]  /*1bd70*/  @!P1 BRA `(.L_x_4707) ;  /* 0xfffffffc00f09947 */ /* 0x004fea000383ffff */
[----:B------:R-:W-:Y:S05]  /*1bd80*/  BRA `(.L_x_4842) ;  /* 0xffffff9800487947 */ /* 0x000fea000383ffff */
.L_x_4712:
[----:B-1----:R1:W2:Y:S02]  /*1bd90*/  SYNCS.PHASECHK.TRANS64.TRYWAIT P1, [R8+URZ+0x28cc0], R2 ;  /* 0x028cc002080075a7 */ /* 0x0022a4000802017f */
[----:B--2---:R-:W-:Y:S05]  /*1bda0*/  @!P1 NANOSLEEP.SYNCS 0x989680 ;  /* 0x009896800000995d */ /* 0x004fea0003900000 */
[----:B------:R-:W2:Y:S02]  /*1bdb0*/  @!P1 SYNCS.PHASECHK.TRANS64 P1, [R8+URZ+0x28cc0], R2 ;  /* 0x028cc002080095a7 */ /* 0x000ea4000802007f */
[----:B--2---:R-:W-:Y:S05]  /*1bdc0*/  @!P1 BRA `(.L_x_4712) ;  /* 0xfffffffc00f09947 */ /* 0x004fea000383ffff */
[----:B------:R-:W-:Y:S05]  /*1bdd0*/  BRA `(.L_x_4843) ;  /* 0xffffff9800c07947 */ /* 0x000fea000383ffff */
.L_x_4732:
        /* <DEDUP_REMOVED lines=11> */
.L_x_4845:
[----:B------:R-:W-:Y:S05]  /*1be90*/  BSYNC B0 ;  /* 0x0000000000007941 */ /* 0x000fea0003800000 */
.L_x_4844:
[----:B------:R-:W-:Y:S05]  /*1bea0*/  BRA `(.L_x_4846) ;  /* 0xffffffac00cc7947 */ /* 0x000fea000383ffff */
.L_x_4735:
[----:B0-----:R0:W1:Y:S02]  /*1beb0*/  SYNCS.PHASECHK.TRANS64.TRYWAIT P0, [R31+URZ+0x28c40], R0 ;  /* 0x028c40001f0075a7 */ /* 0x001064000800017f */
[----:B-1----:R-:W-:Y:S05]  /*1bec0*/  @!P0 NANOSLEEP.SYNCS 0x989680 ;  /* 0x009896800000895d */ /* 0x002fea0003900000 */
[----:B------:R-:W1:Y:S02]  /*1bed0*/  @!P0 SYNCS.PHASECHK.TRANS64 P0, [R31+URZ+0x28c40], R0 ;  /* 0x028c40001f0085a7 */ /* 0x000e64000800007f */
[----:B-1----:R-:W-:Y:S05]  /*1bee0*/  @!P0 BRA `(.L_x_4735) ;  /* 0xfffffffc00f08947 */ /* 0x002fea000383ffff */
[----:B------:R-:W-:Y:S05]  /*1bef0*/  BRA `(.L_x_4847) ;  /* 0xffffffb0000c7947 */ /* 0x000fea000383ffff */
.L_x_4736:
        /* <DEDUP_REMOVED lines=8> */
.L_x_4849:
[----:B------:R-:W-:Y:S05]  /*1bf80*/  BSYNC B0 ;  /* 0x0000000000007941 */ /* 0x000fea0003800000 */
.L_x_4848:
        /* <DEDUP_REMOVED lines=9> */
.L_x_4850:
[----:B------:R-:W-:Y:S02]  /*1c020*/  IMAD.MOV.U32 R13, RZ, RZ, R4 ;  /* 0x000000ffff0d7224 */ /* 0x000fe400078e0004 */
[----:B------:R-:W-:Y:S02]  /*1c030*/  IMAD.MOV.U32 R12, RZ, RZ, 0x1 ;  /* 0x00000001ff0c7424 */ /* 0x000fe400078e00ff */
[----:B------:R-:W-:-:S07]  /*1c040*/  IMAD.MOV.U32 R3, RZ, RZ, R14 ;  /* 0x000000ffff037224 */ /* 0x000fce00078e000e */
[----:B------:R-:W-:Y:S05]  /*1c050*/  WARPSYNC.COLLECTIVE R15, `(.L_x_4851) ;  /* 0x000000000f087348 */ /* 0x000fea0003c00000 */
[----:B------:R0:W1:Y:S02]  /*1c060*/  SHFL.IDX P6, R14, R13, R12, R11 ;  /* 0x0000000c0d0e7389 */ /* 0x00006400000c000b */
[----:B01----:R-:W-:Y:S01]  /*1c070*/  ENDCOLLECTIVE ;  /* 0x000000000000791b */ /* 0x003fe20003800000 */
.L_x_4851:
        /* <DEDUP_REMOVED lines=15> */
.L_x_4852:
[----:B------:R-:W-:Y:S02]  /*1c170*/  @P0 IMAD R6, R5, 0x2, R23 ;  /* 0x0000000205060824 */ /* 0x000fe400078e0217 */
[----:B------:R-:W-:Y:S02]  /*1c180*/  IMAD.MOV.U32 R13, RZ, RZ, R4 ;  /* 0x000000ffff0d7224 */ /* 0x000fe400078e0004 */
[----:B------:R-:W-:Y:S02]  /*1c190*/  IMAD.MOV.U32 R12, RZ, RZ, 0x2 ;  /* 0x00000002ff0c7424 */ /* 0x000fe400078e00ff */
[----:B------:R-:W-:-:S07]  /*1c1a0*/  IMAD.MOV.U32 R3, RZ, RZ, R14 ;  /* 0x000000ffff037224 */ /* 0x000fce00078e000e */
[----:B------:R-:W-:Y:S05]  /*1c1b0*/  WARPSYNC.COLLECTIVE R15, `(.L_x_4853) ;  /* 0x000000000f087348 */ /* 0x000fea0003c00000 */
[----:B------:R0:W1:Y:S02]  /*1c1c0*/  SHFL.IDX P6, R14, R13, R12, R11 ;  /* 0x0000000c0d0e7389 */ /* 0x00006400000c000b */
[----:B01----:R-:W-:Y:S01]  /*1c1d0*/  ENDCOLLECTIVE ;  /* 0x000000000000791b */ /* 0x003fe20003800000 */
.L_x_4853:
        /* <DEDUP_REMOVED lines=15> */
.L_x_4854:
[----:B------:R-:W-:Y:S02]  /*1c2d0*/  @P0 IMAD R6, R5, 0x2, R23 ;  /* 0x0000000205060824 */ /* 0x000fe400078e0217 */
[----:B------:R-:W-:Y:S02]  /*1c2e0*/  IMAD.MOV.U32 R13, RZ, RZ, R4 ;  /* 0x000000ffff0d7224 */ /* 0x000fe400078e0004 */
[----:B------:R-:W-:Y:S02]  /*1c2f0*/  IMAD.MOV.U32 R12, RZ, RZ, 0x3 ;  /* 0x00000003ff0c7424 */ /* 0x000fe400078e00ff */
[----:B------:R-:W-:-:S07]  /*1c300*/  IMAD.MOV.U32 R3, RZ, RZ, R14 ;  /* 0x000000ffff037224 */ /* 0x000fce00078e000e */
[----:B------:R-:W-:Y:S05]  /*1c310*/  WARPSYNC.COLLECTIVE R15, `(.L_x_4855) ;  /* 0x000000000f087348 */ /* 0x000fea0003c00000 */
[----:B------:R0:W1:Y:S02]  /*1c320*/  SHFL.IDX P6, R14, R13, R12, R11 ;  /* 0x0000000c0d0e7389 */ /* 0x00006400000c000b */
[----:B01----:R-:W-:Y:S01]  /*1c330*/  ENDCOLLECTIVE ;  /* 0x000000000000791b */ /* 0x003fe20003800000 */
.L_x_4855:
        /* <DEDUP_REMOVED lines=10> */
.L_x_4856:
[----:B------:R-:W-:Y:S01]  /*1c3e0*/  @!PT LDS RZ, [RZ] ;  /* 0x00000000fffff984 */ /* 0x000fe20000000800 */
[----:B------:R-:W-:Y:S01]  /*1c3f0*/  @!PT LDS RZ, [RZ] ;  /* 0x00000000fffff984 */ /* 0x000fe20000000800 */
[----:B------:R-:W-:Y:S01]  /*1c400*/  @!PT LDS RZ, [RZ] ;  /* 0x00000000fffff984 */ /* 0x000fe20000000800 */
[----:B------:R0:W-:Y:S01]  /*1c410*/  @P0 LDGSTS.E.BYPASS.LTC128B.128 [R6+0x23400], desc[UR40][R2.64], !P2 ;  /* 0x2340000002060fae */ /* 0x0001e2000d101d68 */
[----:B------:R-:W-:Y:S01]  /*1c420*/  IMAD.MOV.U32 R0, RZ, RZ, R14 ;  /* 0x000000ffff007224 */ /* 0x000fe200078e000e */
[----:B------:R-:W-:Y:S06]  /*1c430*/  BRA `(.L_x_4857) ;  /* 0xffffffac00c87947 */ /* 0x000fec000383ffff */
.L_x_4741:
        /* <DEDUP_REMOVED lines=9> */
.L_x_4858:
[C---:B------:R-:W-:Y:S01]  /*1c4d0*/  VIADD R6, R17.reuse, 0x10 ;  /* 0x0000001011067836 */ /* 0x040fe20000000000 */
[----:B------:R-:W-:Y:S01]  /*1c4e0*/  ISETP.GE.AND P0, PT, R17, R3, PT ;  /* 0x000000031100720c */ /* 0x000fe20003f06270 */
[----:B------:R-:W-:Y:S02]  /*1c4f0*/  IMAD.MOV.U32 R13, RZ, RZ, R0 ;  /* 0x000000ffff0d7224 */ /* 0x000fe400078e0000 */
[----:B------:R-:W-:-:S10]  /*1c500*/  IMAD.MOV.U32 R4, RZ, RZ, R14 ;  /* 0x000000ffff047224 */ /* 0x000fd400078e000e */
[----:B------:R-:W-:Y:S05]  /*1c510*/  WARPSYNC.COLLECTIVE R15, `(.L_x_4859) ;  /* 0x000000000f087348 */ /* 0x000fea0003c00000 */
[----:B------:R0:W1:Y:S02]  /*1c520*/  SHFL.IDX P6, R14, R13, R12, R11 ;  /* 0x0000000c0d0e7389 */ /* 0x00006400000c000b */
[----:B01----:R-:W-:Y:S01]  /*1c530*/  ENDCOLLECTIVE ;  /* 0x000000000000791b */ /* 0x003fe20003800000 */
.L_x_4859:
[----:B------:R-:W-:Y:S02]  /*1c540*/  IMAD.MOV.U32 R13, RZ, RZ, R2 ;  /* 0x000000ffff0d7224 */ /* 0x000fe400078e0002 */
[----:B------:R-:W-:Y:S02]  /*1c550*/  IMAD.MOV.U32 R12, RZ, RZ, 0x1 ;  /* 0x00000001ff0c7424 */ /* 0x000fe400078e00ff */
[----:B------:R-:W-:-:S07]  /*1c560*/  IMAD.MOV.U32 R5, RZ, RZ, R14 ;  /* 0x000000ffff057224 */ /* 0x000fce00078e000e */
[----:B------:R-:W-:Y:S05]  /*1c570*/  WARPSYNC.COLLECTIVE R15, `(.L_x_4860) ;  /* 0x000000000f087348 */ /* 0x000fea0003c00000 */
[----:B------:R0:W1:Y:S02]  /*1c580*/  SHFL.IDX P6, R14, R13, R12, R11 ;  /* 0x0000000c0d0e7389 */ /* 0x00006400000c000b */
[----:B01----:R-:W-:Y:S01]  /*1c590*/  ENDCOLLECTIVE ;  /* 0x000000000000791b */ /* 0x003fe20003800000 */
.L_x_4860:
        /* <DEDUP_REMOVED lines=15> */
.L_x_4861:
[----:B------:R-:W-:Y:S02]  /*1c690*/  IMAD.MOV.U32 R13, RZ, RZ, R2 ;  /* 0x000000ffff0d7224 */ /* 0x000fe400078e0002 */
[----:B------:R-:W-:Y:S02]  /*1c6a0*/  IMAD.MOV.U32 R12, RZ, RZ, 0x2 ;  /* 0x00000002ff0c7424 */ /* 0x000fe400078e00ff */
[----:B------:R-:W-:-:S07]  /*1c6b0*/  IMAD.MOV.U32 R5, RZ, RZ, R14 ;  /* 0x000000ffff057224 */ /* 0x000fce00078e000e */
[----:B------:R-:W-:Y:S05]  /*1c6c0*/  WARPSYNC.COLLECTIVE R15, `(.L_x_4862) ;  /* 0x000000000f087348 */ /* 0x000fea0003c00000 */
[----:B------:R0:W1:Y:S02]  /*1c6d0*/  SHFL.IDX P6, R14, R13, R12, R11 ;  /* 0x0000000c0d0e7389 */ /* 0x00006400000c000b */
[----:B01----:R-:W-:Y:S01]  /*1c6e0*/  ENDCOLLECTIVE ;  /* 0x000000000000791b */ /* 0x003fe20003800000 */
.L_x_4862:
        /* <DEDUP_REMOVED lines=16> */
.L_x_4863:
[----:B------:R-:W-:Y:S02]  /*1c7f0*/  IMAD.MOV.U32 R13, RZ, RZ, R2 ;  /* 0x000000ffff0d7224 */ /* 0x000fe400078e0002 */
[----:B------:R-:W-:Y:S01]  /*1c800*/  IMAD.MOV.U32 R12, RZ, RZ, 0x3 ;  /* 0x00000003ff0c7424 */ /* 0x000fe200078e00ff */
[----:B------:R-:W-:-:S07]  /*1c810*/  MOV R5, R14 ;  /* 0x0000000e00057202 */ /* 0x000fce0000000f00 */
[----:B------:R-:W-:Y:S05]  /*1c820*/  WARPSYNC.COLLECTIVE R15, `(.L_x_4864) ;  /* 0x000000000f087348 */ /* 0x000fea0003c00000 */
[----:B------:R0:W1:Y:S02]  /*1c830*/  SHFL.IDX P6, R14, R13, R12, R11 ;  /* 0x0000000c0d0e7389 */ /* 0x00006400000c000b */
[----:B01----:R-:W-:Y:S01]  /*1c840*/  ENDCOLLECTIVE ;  /* 0x000000000000791b */ /* 0x003fe20003800000 */
.L_x_4864:
        /* <DEDUP_REMOVED lines=14> */
.L_x_4865:
[----:B------:R-:W-:Y:S01]  /*1c930*/  IMAD.MOV.U32 R0, RZ, RZ, R14 ;  /* 0x000000ffff007224 */ /* 0x000fe200078e000e */
[----:B------:R-:W-:Y:S06]  /*1c940*/  BRA `(.L_x_4866) ;  /* 0xffffffb000f87947 */ /* 0x000fec000383ffff */
.L_x_4744:
[----:B0-----:R0:W1:Y:S02]  /*1c950*/  SYNCS.PHASECHK.TRANS64.TRYWAIT P0, [R23+URZ+0x28c20], R0 ;  /* 0x028c2000170075a7 */ /* 0x001064000800017f */
[----:B-1----:R-:W-:Y:S05]  /*1c960*/  @!P0 NANOSLEEP.SYNCS 0x989680 ;  /* 0x009896800000895d */ /* 0x002fea0003900000 */
[----:B------:R-:W1:Y:S02]  /*1c970*/  @!P0 SYNCS.PHASECHK.TRANS64 P0, [R23+URZ+0x28c20], R0 ;  /* 0x028c2000170085a7 */ /* 0x000e64000800007f */
[----:B-1----:R-:W-:Y:S05]  /*1c980*/  @!P0 BRA `(.L_x_4744) ;  /* 0xfffffffc00f08947 */ /* 0x002fea000383ffff */
[----:B------:R-:W-:Y:S05]  /*1c990*/  BRA `(.L_x_4867) ;  /* 0xffffffb400547947 */ /* 0x000fea000383ffff */
.L_x_4747:
[----:B0-----:R0:W1:Y:S02]  /*1c9a0*/  SYNCS.PHASECHK.TRANS64.TRYWAIT P0, [R31+URZ+0x28c60], R0 ;  /* 0x028c60001f0075a7 */ /* 0x001064000800017f */
[----:B-1----:R-:W-:Y:S05]  /*1c9b0*/  @!P0 NANOSLEEP.SYNCS 0x989680 ;  /* 0x009896800000895d */ /* 0x002fea0003900000 */
[----:B------:R-:W1:Y:S02]  /*1c9c0*/  @!P0 SYNCS.PHASECHK.TRANS64 P0, [R31+URZ+0x28c60], R0 ;  /* 0x028c60001f0085a7 */ /* 0x000e64000800007f */
[----:B-1----:R-:W-:Y:S05]  /*1c9d0*/  @!P0 BRA `(.L_x_4747) ;  /* 0xfffffffc00f08947 */ /* 0x002fea000383ffff */
[----:B------:R-:W-:Y:S05]  /*1c9e0*/  BRA `(.L_x_4868) ;  /* 0xffffffb400647947 */ /* 0x000fea000383ffff */
.L_x_4748:
        /* <DEDUP_REMOVED lines=8> */
.L_x_4870:
[----:B------:R-:W-:Y:S05]  /*1ca70*/  BSYNC B0 ;  /* 0x0000000000007941 */ /* 0x000fea0003800000 */
.L_x_4869:
        /* <DEDUP_REMOVED lines=15> */
.L_x_4871:
        /* <DEDUP_REMOVED lines=40> */
.L_x_4872:
[----:B------:R-:W-:Y:S02]  /*1cdf0*/  IMAD.MOV.U32 R13, RZ, RZ, R5 ;  /* 0x000000ffff0d7224 */ /* 0x000fe400078e0005 */
[----:B------:R-:W-:-:S07]  /*1ce00*/  IMAD.MOV.U32 R3, RZ, RZ, R14 ;  /* 0x000000ffff037224 */ /* 0x000fce00078e000e */
[----:B------:R-:W-:Y:S05]  /*1ce10*/  WARPSYNC.COLLECTIVE R15, `(.L_x_4873) ;  /* 0x000000000f087348 */ /* 0x000fea0003c00000 */
[----:B------:R0:W1:Y:S02]  /*1ce20*/  SHFL.IDX P6, R14, R13, R12, R11 ;  /* 0x0000000c0d0e7389 */ /* 0x00006400000c000b */
[----:B01----:R-:W-:Y:S01]  /*1ce30*/  ENDCOLLECTIVE ;  /* 0x000000000000791b */ /* 0x003fe20003800000 */
.L_x_4873:
        /* <DEDUP_REMOVED lines=29> */
.L_x_4874:
[----:B------:R-:W-:Y:S02]  /*1d010*/  IMAD.MOV.U32 R13, RZ, RZ, R5 ;  /* 0x000000ffff0d7224 */ /* 0x000fe400078e0005 */
[----:B------:R-:W-:-:S07]  /*1d020*/  IMAD.MOV.U32 R7, RZ, RZ, R14 ;  /* 0x000000ffff077224 */ /* 0x000fce00078e000e */
[----:B------:R-:W-:Y:S05]  /*1d030*/  WARPSYNC.COLLECTIVE R15, `(.L_x_4875) ;  /* 0x000000000f087348 */ /* 0x000fea0003c00000 */
[----:B------:R0:W1:Y:S02]  /*1d040*/  SHFL.IDX P6, R14, R13, R12, R11 ;  /* 0x0000000c0d0e7389 */ /* 0x00006400000c000b */
[----:B01----:R-:W-:Y:S01]  /*1d050*/  ENDCOLLECTIVE ;  /* 0x000000000000791b */ /* 0x003fe20003800000 */
.L_x_4875:
        /* <DEDUP_REMOVED lines=29> */
.L_x_4876:
[----:B------:R-:W-:Y:S02]  /*1d230*/  IMAD.MOV.U32 R13, RZ, RZ, R5 ;  /* 0x000000ffff0d7224 */ /* 0x000fe400078e0005 */
[----:B------:R-:W-:-:S07]  /*1d240*/  IMAD.MOV.U32 R6, RZ, RZ, R14 ;  /* 0x000000ffff067224 */ /* 0x000fce00078e000e */
[----:B------:R-:W-:Y:S05]  /*1d250*/  WARPSYNC.COLLECTIVE R15, `(.L_x_4877) ;  /* 0x000000000f087348 */ /* 0x000fea0003c00000 */
[----:B------:R0:W1:Y:S02]  /*1d260*/  SHFL.IDX P6, R14, R13, R12, R11 ;  /* 0x0000000c0d0e7389 */ /* 0x00006400000c000b */
[----:B01----:R-:W-:Y:S01]  /*1d270*/  ENDCOLLECTIVE ;  /* 0x000000000000791b */ /* 0x003fe20003800000 */
.L_x_4877:
[----:B------:R-:W-:Y:S01]  /*1d280*/  IMAD.MOV.U32 R2, RZ, RZ, R14 ;  /* 0x000000ffff027224 */ /* 0x000fe200078e000e */
[----:B------:R-:W-:Y:S06]  /*1d290*/  BRA `(.L_x_4878) ;  /* 0xffffffb000fc7947 */ /* 0x000fec000383ffff */
.L_x_4755:
[----:B0-----:R0:W1:Y:S02]  /*1d2a0*/  SYNCS.PHASECHK.TRANS64.TRYWAIT P0, [R6+URZ+0x28c40], R17 ;  /* 0x028c4011060075a7 */ /* 0x001064000800017f */
[----:B-1----:R-:W-:Y:S05]  /*1d2b0*/  @!P0 NANOSLEEP.SYNCS 0x989680 ;  /* 0x009896800000895d */ /* 0x002fea0003900000 */
[----:B------:R-:W1:Y:S02]  /*1d2c0*/  @!P0 SYNCS.PHASECHK.TRANS64 P0, [R6+URZ+0x28c40], R17 ;  /* 0x028c4011060085a7 */ /* 0x000e64000800007f */
[----:B-1----:R-:W-:Y:S05]  /*1d2d0*/  @!P0 BRA `(.L_x_4755) ;  /* 0xfffffffc00f08947 */ /* 0x002fea000383ffff */
[----:B------:R-:W-:Y:S05]  /*1d2e0*/  BRA `(.L_x_4879) ;  /* 0xffffffb8008c7947 */ /* 0x000fea000383ffff */
.L_x_4756:
        /* <DEDUP_REMOVED lines=8> */
.L_x_4881:
[----:B------:R-:W-:Y:S05]  /*1d370*/  BSYNC B1 ;  /* 0x0000000000017941 */ /* 0x000fea0003800000 */
.L_x_4880:
        /* <DEDUP_REMOVED lines=9> */
.L_x_4882:
[----:B------:R-:W-:Y:S02]  /*1d410*/  IMAD.MOV.U32 R13, RZ, RZ, R27 ;  /* 0x000000ffff0d7224 */ /* 0x000fe400078e001b */
[----:B------:R-:W-:Y:S02]  /*1d420*/  IMAD.MOV.U32 R12, RZ, RZ, 0x1 ;  /* 0x00000001ff0c7424 */ /* 0x000fe400078e00ff */
[----:B------:R-:W-:-:S07]  /*1d430*/  IMAD.MOV.U32 R2, RZ, RZ, R14 ;  /* 0x000000ffff027224 */ /* 0x000fce00078e000e */
[----:B------:R-:W-:Y:S05]  /*1d440*/  WARPSYNC.COLLECTIVE R15, `(.L_x_4883) ;  /* 0x000000000f087348 */ /* 0x000fea0003c00000 */
[----:B------:R0:W1:Y:S02]  /*1d450*/  SHFL.IDX P6, R14, R13, R12, R11 ;  /* 0x0000000c0d0e7389 */ /* 0x00006400000c000b */
[----:B01----:R-:W-:Y:S01]  /*1d460*/  ENDCOLLECTIVE ;  /* 0x000000000000791b */ /* 0x003fe20003800000 */
.L_x_4883:
        /* <DEDUP_REMOVED lines=11> */
.L_x_4884:
[----:B------:R-:W-:Y:S02]  /*1d520*/  IMAD.MOV.U32 R13, RZ, RZ, R27 ;  /* 0x000000ffff0d7224 */ /* 0x000fe400078e001b */
[----:B------:R-:W-:Y:S02]  /*1d530*/  IMAD.MOV.U32 R12, RZ, RZ, 0x2 ;  /* 0x00000002ff0c7424 */ /* 0x000fe400078e00ff */
[----:B------:R-:W-:-:S07]  /*1d540*/  IMAD.MOV.U32 R2, RZ, RZ, R14 ;  /* 0x000000ffff027224 */ /* 0x000fce00078e000e */
[----:B------:R-:W-:Y:S05]  /*1d550*/  WARPSYNC.COLLECTIVE R15, `(.L_x_4885) ;  /* 0x000000000f087348 */ /* 0x000fea0003c00000 */
[----:B------:R0:W1:Y:S02]  /*1d560*/  SHFL.IDX P6, R14, R13, R12, R11 ;  /* 0x0000000c0d0e7389 */ /* 0x00006400000c000b */
[----:B01----:R-:W-:Y:S01]  /*1d570*/  ENDCOLLECTIVE ;  /* 0x000000000000791b */ /* 0x003fe20003800000 */
.L_x_4885:
        /* <DEDUP_REMOVED lines=11> */
.L_x_4886:
[----:B------:R-:W-:Y:S02]  /*1d630*/  IMAD.MOV.U32 R13, RZ, RZ, R27 ;  /* 0x000000ffff0d7224 */ /* 0x000fe400078e001b */
[----:B------:R-:W-:Y:S02]  /*1d640*/  IMAD.MOV.U32 R12, RZ, RZ, 0x3 ;  /* 0x00000003ff0c7424 */ /* 0x000fe400078e00ff */
[----:B------:R-:W-:-:S07]  /*1d650*/  IMAD.MOV.U32 R2, RZ, RZ, R14 ;  /* 0x000000ffff027224 */ /* 0x000fce00078e000e */
[----:B------:R-:W-:Y:S05]  /*1d660*/  WARPSYNC.COLLECTIVE R15, `(.L_x_4887) ;  /* 0x000000000f087348 */ /* 0x000fea0003c00000 */
[----:B------:R0:W1:Y:S02]  /*1d670*/  SHFL.IDX P6, R14, R13, R12, R11 ;  /* 0x0000000c0d0e7389 */ /* 0x00006400000c000b */
[----:B01----:R-:W-:Y:S01]  /*1d680*/  ENDCOLLECTIVE ;  /* 0x000000000000791b */ /* 0x003fe20003800000 */
.L_x_4887:
        /* <DEDUP_REMOVED lines=11> */
.L_x_4888:
[----:B------:R-:W-:Y:S01]  /*1d740*/  IMAD.MOV.U32 R2, RZ, RZ, R14 ;  /* 0x000000ffff027224 */ /* 0x000fe200078e000e */
[----:B------:R-:W-:Y:S06]  /*1d750*/  BRA `(.L_x_4889) ;  /* 0xffffffb8001c7947 */ /* 0x000fec000383ffff */
.L_x_4761:
[----:B---3--:R3:W4:Y:S02]  /*1d760*/  SYNCS.PHASECHK.TRANS64.TRYWAIT P0, [R6+URZ+0x28c60], R17 ;  /* 0x028c6011060075a7 */ /* 0x008724000800017f */
[----:B----4-:R-:W-:Y:S05]  /*1d770*/  @!P0 NANOSLEEP.SYNCS 0x989680 ;  /* 0x009896800000895d */ /* 0x010fea0003900000 */
[----:B------:R-:W4:Y:S02]  /*1d780*/  @!P0 SYNCS.PHASECHK.TRANS64 P0, [R6+URZ+0x28c60], R17 ;  /* 0x028c6011060085a7 */ /* 0x000f24000800007f */
[----:B----4-:R-:W-:Y:S05]  /*1d790*/  @!P0 BRA `(.L_x_4761) ;  /* 0xfffffffc00f08947 */ /* 0x010fea000383ffff */
[----:B------:R-:W-:Y:S05]  /*1d7a0*/  BRA `(.L_x_4890) ;  /* 0xffffffb8006c7947 */ /* 0x000fea000383ffff */
.L_x_4762:
        /* <DEDUP_REMOVED lines=8> */
.L_x_4892:
[----:B------:R-:W-:Y:S05]  /*1d830*/  BSYNC B1 ;  /* 0x0000000000017941 */ /* 0x000fea0003800000 */
.L_x_4891:
        /* <DEDUP_REMOVED lines=13> */
.L_x_4893:
        /* <DEDUP_REMOVED lines=17> */
.L_x_4894:
        /* <DEDUP_REMOVED lines=16> */
.L_x_4895:
        /* <DEDUP_REMOVED lines=19> */
.L_x_4896:
        /* <DEDUP_REMOVED lines=14> */
.L_x_4897:
        /* <DEDUP_REMOVED lines=16> */
.L_x_4898:
        /* <DEDUP_REMOVED lines=14> */
.L_x_4899:
[----:B------:R-:W-:Y:S05]  /*1df10*/  BRA `(.L_x_4900) ;  /* 0xffffffb400d87947 */ /* 0x000fea000383ffff */
.L_x_4770:
        /* <DEDUP_REMOVED lines=8> */
.L_x_4902:
[----:B------:R-:W-:Y:S05]  /*1dfa0*/  BSYNC B0 ;  /* 0x0000000000007941 */ /* 0x000fea0003800000 */
.L_x_4901:
        /* <DEDUP_REMOVED lines=9> */
.L_x_4903:
        /* <DEDUP_REMOVED lines=18> */
.L_x_4904:
[----:B------:R-:W-:Y:S01]  /*1e160*/  IMAD.MOV.U32 R12, RZ, RZ, 0x2 ;  /* 0x00000002ff0c7424 */ /* 0x000fe200078e00ff */
[----:B------:R-:W-:-:S05]  /*1e170*/  SEL R5, R14, RZ, P1 ;  /* 0x000000ff0e057207 */ /* 0x000fca0000800000 */
[----:B------:R-:W-:-:S04]  /*1e180*/  IMAD.IADD R4, R2, 0x1, R5 ;  /* 0x0000000102047824 */ /* 0x000fc800078e0205 */
[----:B------:R-:W-:-:S07]  /*1e190*/  IMAD.MOV.U32 R13, RZ, RZ, R4 ;  /* 0x000000ffff0d7224 */ /* 0x000fce00078e0004 */
[----:B------:R-:W-:Y:S05]  /*1e1a0*/  WARPSYNC.COLLECTIVE R15, `(.L_x_4905) ;  /* 0x000000000f087348 */ /* 0x000fea0003c00000 */
[----:B------:R0:W1:Y:S02]  /*1e1b0*/  SHFL.UP P6, R14, R13, R12, R11 ;  /* 0x0400000c0d0e7389 */ /* 0x00006400000c000b */
[----:B01----:R-:W-:Y:S01]  /*1e1c0*/  ENDCOLLECTIVE ;  /* 0x000000000000791b */ /* 0x003fe20003800000 */
.L_x_4905:
[----:B------:R-:W-:Y:S01]  /*1e1d0*/  IMAD.MOV.U32 R12, RZ, RZ, 0x4 ;  /* 0x00000004ff0c7424 */ /* 0x000fe200078e00ff */
[----:B------:R-:W-:-:S05]  /*1e1e0*/  SEL R5, R14, RZ, P2 ;  /* 0x000000ff0e057207 */ /* 0x000fca0001000000 */
[----:B------:R-:W-:-:S04]  /*1e1f0*/  IMAD.IADD R5, R4, 0x1, R5 ;  /* 0x0000000104057824 */ /* 0x000fc800078e0205 */
[----:B------:R-:W-:-:S07]  /*1e200*/  IMAD.MOV.U32 R13, RZ, RZ, R5 ;  /* 0x000000ffff0d7224 */ /* 0x000fce00078e0005 */
[----:B------:R-:W-:Y:S05]  /*1e210*/  WARPSYNC.COLLECTIVE R15, `(.L_x_4906) ;  /* 0x000000000f087348 */ /* 0x000fea0003c00000 */
[----:B------:R0:W1:Y:S02]  /*1e220*/  SHFL.UP P6, R14, R13, R12, R11 ;  /* 0x0400000c0d0e7389 */ /* 0x00006400000c000b */
[----:B01----:R-:W-:Y:S01]  /*1e230*/  ENDCOLLECTIVE ;  /* 0x000000000000791b */ /* 0x003fe20003800000 */
.L_x_4906:
[----:B------:R-:W-:Y:S01]  /*1e240*/  IMAD.MOV.U32 R12, RZ, RZ, 0x8 ;  /* 0x00000008ff0c7424 */ /* 0x000fe200078e00ff */
[----:B------:R-:W-:-:S05]  /*1e250*/  SEL R6, R14, RZ, P3 ;  /* 0x000000ff0e067207 */ /* 0x000fca0001800000 */
[----:B------:R-:W-:-:S04]  /*1e260*/  IMAD.IADD R6, R5, 0x1, R6 ;  /* 0x0000000105067824 */ /* 0x000fc800078e0206 */
[----:B------:R-:W-:-:S07]  /*1e270*/  IMAD.MOV.U32 R13, RZ, RZ, R6 ;  /* 0x000000ffff0d7224 */ /* 0x000fce00078e0006 */
[----:B------:R-:W-:Y:S05]  /*1e280*/  WARPSYNC.COLLECTIVE R15, `(.L_x_4907) ;  /* 0x000000000f087348 */ /* 0x000fea0003c00000 */
[----:B------:R0:W1:Y:S02]  /*1e290*/  SHFL.UP P6, R14, R13, R12, R11 ;  /* 0x0400000c0d0e7389 */ /* 0x00006400000c000b */
[----:B01----:R-:W-:Y:S01]  /*1e2a0*/  ENDCOLLECTIVE ;  /* 0x000000000000791b */ /* 0x003fe20003800000 */
.L_x_4907:
[----:B------:R-:W-:Y:S01]  /*1e2b0*/  IMAD.MOV.U32 R12, RZ, RZ, 0x10 ;  /* 0x00000010ff0c7424 */ /* 0x000fe200078e00ff */
[----:B------:R-:W-:-:S05]  /*1e2c0*/  SEL R3, R14, RZ, P4 ;  /* 0x000000ff0e037207 */ /* 0x000fca0002000000 */
[----:B------:R-:W-:-:S04]  /*1e2d0*/  IMAD.IADD R4, R6, 0x1, R3 ;  /* 0x0000000106047824 */ /* 0x000fc800078e0203 */
[----:B------:R-:W-:-:S07]  /*1e2e0*/  IMAD.MOV.U32 R13, RZ, RZ, R4 ;  /* 0x000000ffff0d7224 */ /* 0x000fce00078e0004 */
[----:B------:R-:W-:Y:S05]  /*1e2f0*/  WARPSYNC.COLLECTIVE R15, `(.L_x_4908) ;  /* 0x000000000f087348 */ /* 0x000fea0003c00000 */
[----:B------:R0:W1:Y:S02]  /*1e300*/  SHFL.UP P6, R14, R13, R12, R11 ;  /* 0x0400000c0d0e7389 */ /* 0x00006400000c000b */
[----:B01----:R-:W-:Y:S01]  /*1e310*/  ENDCOLLECTIVE ;  /* 0x000000000000791b */ /* 0x003fe20003800000 */
.L_x_4908:
        /* <DEDUP_REMOVED lines=8> */
.L_x_4909:
[----:B------:R-:W-:Y:S05]  /*1e3a0*/  BRA `(.L_x_4910) ;  /* 0xffffffb8006c7947 */ /* 0x000fea000383ffff */
.L_x_4775:
[----:B------:R-:W-:Y:S01]  /*1e3b0*/  BSSY B0, `(.L_x_4911) ;  /* 0x0000008000007945 */ /* 0x000fe20003800000 */
[----:B-----5:R-:W-:Y:S02]  /*1e3c0*/  IMAD.MOV.U32 R13, RZ, RZ, R2 ;  /* 0x000000ffff0d7224 */ /* 0x020fe400078e0002 */
[----:B------:R-:W-:Y:S02]  /*1e3d0*/  IMAD.MOV.U32 R12, RZ, RZ, 0x1 ;  /* 0x00000001ff0c7424 */ /* 0x000fe400078e00ff */
[----:B------:R-:W-:Y:S02]  /*1e3e0*/  IMAD.MOV.U32 R11, RZ, RZ, RZ ;  /* 0x000000ffff0b7224 */ /* 0x000fe400078e00ff */
[----:B------:R-:W-:-:S07]  /*1e3f0*/  IMAD.MOV.U32 R15, RZ, RZ, -0x1 ;  /* 0xffffffffff0f7424 */ /* 0x000fce00078e00ff */
[----:B012---:R-:W-:Y:S05]  /*1e400*/  WARPSYNC.COLLECTIVE R15, `(.L_x_4912) ;  /* 0x000000000f087348 */ /* 0x007fea0003c00000 */
[----:B------:R3:W4:Y:S02]  /*1e410*/  SHFL.UP P6, R14, R13, R12, R11 ;  /* 0x0400000c0d0e7389 */ /* 0x00072400000c000b */
[----:B01234-:R-:W-:Y:S01]  /*1e420*/  ENDCOLLECTIVE ;  /* 0x000000000000791b */ /* 0x01ffe20003800000 */
.L_x_4912:
[----:B------:R-:W-:Y:S05]  /*1e430*/  BSYNC B0 ;  /* 0x0000000000007941 */ /* 0x000fea0003800000 */
.L_x_4911:
        /* <DEDUP_REMOVED lines=8> */
.L_x_4913:
[----:B------:R-:W-:Y:S01]  /*1e4c0*/  IMAD.MOV.U32 R12, RZ, RZ, 0x4 ;  /* 0x00000004ff0c7424 */ /* 0x000fe200078e00ff */
[----:B------:R-:W-:-:S05]  /*1e4d0*/  SEL R14, R14, RZ, P2 ;  /* 0x000000ff0e0e7207 */ /* 0x000fca0001000000 */
[----:B------:R-:W-:-:S04]  /*1e4e0*/  IMAD.IADD R3, R13, 0x1, R14 ;  /* 0x000000010d037824 */ /* 0x000fc800078e020e */
[----:B------:R-:W-:-:S07]  /*1e4f0*/  IMAD.MOV.U32 R13, RZ, RZ, R3 ;  /* 0x000000ffff0d7224 */ /* 0x000fce00078e0003 */
[----:B------:R-:W-:Y:S05]  /*1e500*/  WARPSYNC.COLLECTIVE R15, `(.L_x_4914) ;  /* 0x000000000f087348 */ /* 0x000fea0003c00000 */
[----:B------:R0:W1:Y:S02]  /*1e510*/  SHFL.UP P6, R14, R13, R12, R11 ;  /* 0x0400000c0d0e7389 */ /* 0x00006400000c000b */
[----:B01----:R-:W-:Y:S01]  /*1e520*/  ENDCOLLECTIVE ;  /* 0x000000000000791b */ /* 0x003fe20003800000 */
.L_x_4914:
[----:B------:R-:W-:Y:S01]  /*1e530*/  IMAD.MOV.U32 R12, RZ, RZ, 0x8 ;  /* 0x00000008ff0c7424 */ /* 0x000fe200078e00ff */
[----:B------:R-:W-:-:S05]  /*1e540*/  SEL R4, R14, RZ, P3 ;  /* 0x000000ff0e047207 */ /* 0x000fca0001800000 */
[----:B------:R-:W-:-:S04]  /*1e550*/  IMAD.IADD R4, R3, 0x1, R4 ;  /* 0x0000000103047824 */ /* 0x000fc800078e0204 */
[----:B------:R-:W-:-:S07]  /*1e560*/  IMAD.MOV.U32 R13, RZ, RZ, R4 ;  /* 0x000000ffff0d7224 */ /* 0x000fce00078e0004 */
[----:B------:R-:W-:Y:S05]  /*1e570*/  WARPSYNC.COLLECTIVE R15, `(.L_x_4915) ;  /* 0x000000000f087348 */ /* 0x000fea0003c00000 */
[----:B------:R0:W1:Y:S02]  /*1e580*/  SHFL.UP P6, R14, R13, R12, R11 ;  /* 0x0400000c0d0e7389 */ /* 0x00006400000c000b */
[----:B01----:R-:W-:Y:S01]  /*1e590*/  ENDCOLLECTIVE ;  /* 0x000000000000791b */ /* 0x003fe20003800000 */
.L_x_4915:
[----:B------:R-:W-:Y:S01]  /*1e5a0*/  IMAD.MOV.U32 R12, RZ, RZ, 0x10 ;  /* 0x00000010ff0c7424 */ /* 0x000fe200078e00ff */
[----:B------:R-:W-:-:S05]  /*1e5b0*/  SEL R5, R14, RZ, P4 ;  /* 0x000000ff0e057207 */ /* 0x000fca0002000000 */
[----:B------:R-:W-:-:S04]  /*1e5c0*/  IMAD.IADD R5, R4, 0x1, R5 ;  /* 0x0000000104057824 */ /* 0x000fc800078e0205 */
[----:B------:R-:W-:-:S07]  /*1e5d0*/  IMAD.MOV.U32 R13, RZ, RZ, R5 ;  /* 0x000000ffff0d7224 */ /* 0x000fce00078e0005 */
[----:B------:R-:W-:Y:S05]  /*1e5e0*/  WARPSYNC.COLLECTIVE R15, `(.L_x_4916) ;  /* 0x000000000f087348 */ /* 0x000fea0003c00000 */
[----:B------:R0:W1:Y:S02]  /*1e5f0*/  SHFL.UP P6, R14, R13, R12, R11 ;  /* 0x0400000c0d0e7389 */ /* 0x00006400000c000b */
[----:B01----:R-:W-:Y:S01]  /*1e600*/  ENDCOLLECTIVE ;  /* 0x000000000000791b */ /* 0x003fe20003800000 */
.L_x_4916:
        /* <DEDUP_REMOVED lines=8> */
.L_x_4917:
[----:B------:R-:W-:Y:S05]  /*1e690*/  BRA `(.L_x_4918) ;  /* 0xffffffb8004c7947 */ /* 0x000fea000383ffff */
.L_x_4777:
[----:B------:R-:W-:Y:S01]  /*1e6a0*/  BSSY B0, `(.L_x_4919) ;  /* 0x0000006000007945 */ /* 0x000fe20003800000 */
[----:B------:R-:W-:Y:S01]  /*1e6b0*/  PLOP3.LUT P6, PT, P6, PT, PT, 0x8, 0x0 ;  /* 0x000000000000781c */ /* 0x000fe200037ce170 */
[----:B------:R-:W-:-:S12]  /*1e6c0*/  IMAD.MOV.U32 R15, RZ, RZ, -0x1 ;  /* 0xffffffffff0f7424 */ /* 0x000fd800078e00ff */
[----:B01----:R-:W-:Y:S05]  /*1e6d0*/  WARPSYNC.COLLECTIVE R15, `(.L_x_4920) ;  /* 0x000000000f087348 */ /* 0x003fea0003c00000 */
[----:B------:R-:W-:Y:S01]  /*1e6e0*/  VOTE.ANY R14, PT, P6 ;  /* 0x00000000000e7806 */ /* 0x000fe200030e0100 */
[----:B01----:R-:W-:Y:S06]  /*1e6f0*/  ENDCOLLECTIVE ;  /* 0x000000000000791b */ /* 0x003fec0003800000 */
.L_x_4920:
[----:B------:R-:W-:Y:S05]  /*1e700*/  BSYNC B0 ;  /* 0x0000000000007941 */ /* 0x000fea0003800000 */
.L_x_4919:
        /* <DEDUP_REMOVED lines=9> */
.L_x_4921:
[----:B------:R-:W-:Y:S01]  /*1e7a0*/  IMAD.MOV.U32 R17, RZ, RZ, R14 ;  /* 0x000000ffff117224 */ /* 0x000fe200078e000e */
[----:B------:R-:W-:Y:S06]  /*1e7b0*/  BRA `(.L_x_4922) ;  /* 0xffffffb8003c7947 */ /* 0x000fec000383ffff */
.L_x_4779:
[----:B------:R-:W-:Y:S01]  /*1e7c0*/  BSSY B0, `(.L_x_4923) ;  /* 0x0000007000007945 */ /* 0x000fe20003800000 */
[----:B------:R-:W-:Y:S02]  /*1e7d0*/  IMAD.MOV.U32 R13, RZ, RZ, R3 ;  /* 0x000000ffff0d7224 */ /* 0x000fe400078e0003 */
[----:B------:R-:W-:Y:S02]  /*1e7e0*/  IMAD.MOV.U32 R11, RZ, RZ, 0x1f ;  /* 0x0000001fff0b7424 */ /* 0x000fe400078e00ff */
[----:B------:R-:W-:-:S07]  /*1e7f0*/  IMAD.MOV.U32 R15, RZ, RZ, -0x1 ;  /* 0xffffffffff0f7424 */ /* 0x000fce00078e00ff */
[----:B0123--:R-:W-:Y:S05]  /*1e800*/  WARPSYNC.COLLECTIVE R15, `(.L_x_4924) ;  /* 0x000000000f087348 */ /* 0x00ffea0003c00000 */
[----:B------:R4:W0:Y:S02]  /*1e810*/  SHFL.IDX P6, R14, R13, R12, R11 ;  /* 0x0000000c0d0e7389 */ /* 0x00082400000c000b */
[----:B01234-:R-:W-:Y:S01]  /*1e820*/  ENDCOLLECTIVE ;  /* 0x000000000000791b */ /* 0x01ffe20003800000 */
.L_x_4924:
[----:B------:R-:W-:Y:S05]  /*1e830*/  BSYNC B0 ;  /* 0x0000000000007941 */ /* 0x000fea0003800000 */
.L_x_4923:
[----:B------:R-:W-:Y:S01]  /*1e840*/  IMAD.MOV.U32 R6, RZ, RZ, R14 ;  /* 0x000000ffff067224 */ /* 0x000fe200078e000e */
[----:B------:R-:W-:Y:S06]  /*1e850*/  BRA `(.L_x_4778) ;  /* 0xffffffb800307947 */ /* 0x000fec000383ffff */
.L_x_4783:
[----:B0-----:R0:W1:Y:S02]  /*1e860*/  SYNCS.PHASECHK.TRANS64.TRYWAIT P0, [R4+URZ+0x28c20], R0 ;  /* 0x028c2000040075a7 */ /* 0x001064000800017f */
[----:B-1----:R-:W-:Y:S05]  /*1e870*/  @!P0 NANOSLEEP.SYNCS 0x989680 ;  /* 0x009896800000895d */ /* 0x002fea0003900000 */
[----:B------:R-:W1:Y:S02]  /*1e880*/  @!P0 SYNCS.PHASECHK.TRANS64 P0, [R4+URZ+0x28c20], R0 ;  /* 0x028c2000040085a7 */ /* 0x000e64000800007f */
[----:B-1----:R-:W-:Y:S05]  /*1e890*/  @!P0 BRA `(.L_x_4783) ;  /* 0xfffffffc00f08947 */ /* 0x002fea000383ffff */
[----:B------:R-:W-:Y:S05]  /*1e8a0*/  BRA `(.L_x_4925) ;  /* 0xffffffbc00a87947 */ /* 0x000fea000383ffff */
.L_x_4784:
        /* <DEDUP_REMOVED lines=11> */
.L_x_4927:
[----:B------:R-:W-:Y:S05]  /*1e960*/  BSYNC B0 ;  /* 0x0000000000007941 */ /* 0x000fea0003800000 */
.L_x_4926:
[----:B------:R-:W-:Y:S05]  /*1e970*/  BRA `(.L_x_4928) ;  /* 0xffffffbc00907947 */ /* 0x000fea000383ffff */
.L_x_4785:
[----:B------:R-:W-:Y:S01]  /*1e980*/  BSSY B0, `(.L_x_4929) ;  /* 0x0000006000007945 */ /* 0x000fe20003800000 */
[----:B------:R-:W-:-:S07]  /*1e990*/  IMAD.MOV.U32 R15, RZ, RZ, -0x1 ;  /* 0xffffffffff0f7424 */ /* 0x000fce00078e00ff */
[----:B0-234-:R-:W-:Y:S05]  /*1e9a0*/  WARPSYNC.COLLECTIVE R15, `(.L_x_4930) ;  /* 0x000000000f0c7348 */ /* 0x01dfea0003c00000 */
[----:B------:R-:W-:Y:S02]  /*1e9b0*/  ELECT P6, UR62, PT ;  /* 0x00000000003e782f */ /* 0x000fe400038c0000 */
[----:B------:R-:W-:Y:S01]  /*1e9c0*/  MOV R14, UR62 ;  /* 0x0000003e000e7c02 */ /* 0x000fe20008000f00 */
[----:B0-234-:R-:W-:Y:S10]  /*1e9d0*/  ENDCOLLECTIVE ;  /* 0x000000000000791b */ /* 0x01dff40003800000 */
.L_x_4930:
[----:B------:R-:W-:Y:S05]  /*1e9e0*/  BSYNC B0 ;  /* 0x0000000000007941 */ /* 0x000fea0003800000 */
.L_x_4929:
[----:B------:R-:W-:Y:S05]  /*1e9f0*/  BRA `(.L_x_4931) ;  /* 0xffffffbc00847947 */ /* 0x000fea000383ffff */
.L_x_4787:
[----:B0-----:R0:W1:Y:S02]  /*1ea00*/  SYNCS.PHASECHK.TRANS64.TRYWAIT P1, [R5+URZ+0x28c40], R0 ;  /* 0x028c4000050075a7 */ /* 0x001064000802017f */
[----:B-1----:R-:W-:Y:S05]  /*1ea10*/  @!P1 NANOSLEEP.SYNCS 0x989680 ;  /* 0x009896800000995d */ /* 0x002fea0003900000 */
[----:B------:R-:W1:Y:S02]  /*1ea20*/  @!P1 SYNCS.PHASECHK.TRANS64 P1, [R5+URZ+0x28c40], R0 ;  /* 0x028c4000050095a7 */ /* 0x000e64000802007f */
[----:B-1----:R-:W-:Y:S05]  /*1ea30*/  @!P1 BRA `(.L_x_4787) ;  /* 0xfffffffc00f09947 */ /* 0x002fea000383ffff */
[----:B------:R-:W-:Y:S05]  /*1ea40*/  BRA `(.L_x_4932) ;  /* 0xffffffbc00a07947 */ /* 0x000fea000383ffff */
.L_x_4789:
[----:B-1----:R1:W0:Y:S02]  /*1ea50*/  SYNCS.PHASECHK.TRANS64.TRYWAIT P1, [R25+URZ+0x28c40], R2 ;  /* 0x028c4002190075a7 */ /* 0x002224000802017f */
[----:B0-----:R-:W-:Y:S05]  /*1ea60*/  @!P1 NANOSLEEP.SYNCS 0x989680 ;  /* 0x009896800000995d */ /* 0x001fea0003900000 */
[----:B------:R-:W0:Y:S02]  /*1ea70*/  @!P1 SYNCS.PHASECHK.TRANS64 P1, [R25+URZ+0x28c40], R2 ;  /* 0x028c4002190095a7 */ /* 0x000e24000802007f */
[----:B0-----:R-:W-:Y:S05]  /*1ea80*/  @!P1 BRA `(.L_x_4789) ;  /* 0xfffffffc00f09947 */ /* 0x001fea000383ffff */
[----:B------:R-:W-:Y:S05]  /*1ea90*/  BRA `(.L_x_4933) ;  /* 0xffffffbc00ac7947 */ /* 0x000fea000383ffff */
.L_x_4791:
[----:B------:R0:W0:Y:S02]  /*1eaa0*/  SYNCS.PHASECHK.TRANS64.TRYWAIT P1, [R5+URZ+0x28c60], R0 ;  /* 0x028c6000050075a7 */ /* 0x000024000802017f */
[----:B0-----:R-:W-:Y:S05]  /*1eab0*/  @!P1 NANOSLEEP.SYNCS 0x989680 ;  /* 0x009896800000995d */ /* 0x001fea0003900000 */
[----:B------:R-:W0:Y:S02]  /*1eac0*/  @!P1 SYNCS.PHASECHK.TRANS64 P1, [R5+URZ+0x28c60], R0 ;  /* 0x028c6000050095a7 */ /* 0x000e24000802007f */
[----:B0-----:R-:W-:Y:S05]  /*1ead0*/  @!P1 BRA `(.L_x_4791) ;  /* 0xfffffffc00f09947 */ /* 0x001fea000383ffff */
[----:B------:R-:W-:Y:S05]  /*1eae0*/  BRA `(.L_x_4934) ;  /* 0xffffffbc00a87947 */ /* 0x000fea000383ffff */
.L_x_4935:
        /* <DEDUP_REMOVED lines=9> */
.L_x_5648:


//--------------------- .text._ZN7cutlass13device_kernelIN5flash11enable_sm90INS1_16FlashAttnFwdSm90INS1_25CollectiveMainloopFwdSm90ILi2EN4cute5tupleIJNS5_1CILi1EEES8_S8_EEENS6_IJNS7_ILi64EEESA_SA_EEELi512ENS_10bfloat16_tEfNS_4arch4Sm90ELb1ELb0ELb0ELb1ELb1ELb0ELb1ELb0ELb0ELb1ELb0ELb0EEENS1_21CollectiveEpilogueFwdINS6_IJSA_NS7_ILi512EEESA_EEES9_SC_SE_Li256ELb1ELb1ELb0ELb0EEENS1_36VarlenDynamicPersistentTileSchedulerILi64ELi64ELi256ELi128ELb0ELb1ELb1ELb1ELb1ELb1EEEEEEEEEvNT_6ParamsE --------------------------
	.section	.text._ZN7cutlass13device_kernelIN5flash11enable_sm90INS1_16FlashAttnFwdSm90INS1_25CollectiveMainloopFwdSm90ILi2EN4cute5tupleIJNS5_1CILi1EEES8_S8_EEENS6_IJNS7_ILi64EEESA_SA_EEELi512ENS_10bfloat16_tEfNS_4arch4Sm90ELb1ELb0ELb0ELb1ELb1ELb0ELb1ELb0ELb0ELb1ELb0ELb0EEENS1_21CollectiveEpilogueFwdINS6_IJSA_NS7_ILi512EEESA_EEES9_SC_SE_Li256ELb1ELb1ELb0ELb0EEENS1_36VarlenDynamicPersistentTileSchedulerILi64ELi64ELi256ELi128ELb0ELb1ELb1ELb1ELb1ELb1EEEEEEEEEvNT_6ParamsE,"ax",@progbits
	.align	128
.text._ZN7cutlass13device_kernelIN5flash11enable_sm90INS1_16FlashAttnFwdSm90INS1_25CollectiveMainloopFwdSm90ILi2EN4cute5tupleIJNS5_1CILi1EEES8_S8_EEENS6_IJNS7_ILi64EEESA_SA_EEELi512ENS_10bfloat16_tEfNS_4arch4Sm90ELb1ELb0ELb0ELb1ELb1ELb0ELb1ELb0ELb0ELb1ELb0ELb0EEENS1_21CollectiveEpilogueFwdINS6_IJSA_NS7_ILi512EEESA_EEES9_SC_SE_Li256ELb1ELb1ELb0ELb0EEENS1_36VarlenDynamicPersistentTileSchedulerILi64ELi64ELi256ELi128ELb0ELb1ELb1ELb1ELb1ELb1EEEEEEEEEvNT_6ParamsE:
        .type           _ZN7cutlass13device_kernelIN5flash11enable_sm90INS1_16FlashAttnFwdSm90INS1_25CollectiveMainloopFwdSm90ILi2EN4cute5tupleIJNS5_1CILi1EEES8_S8_EEENS6_IJNS7_ILi64EEESA_SA_EEELi512ENS_10bfloat16_tEfNS_4arch4Sm90ELb1ELb0ELb0ELb1ELb1ELb0ELb1ELb0ELb0ELb1ELb0ELb0EEENS1_21CollectiveEpilogueFwdINS6_IJSA_NS7_ILi512EEESA_EEES9_SC_SE_Li256ELb1ELb1ELb0ELb0EEENS1_36VarlenDynamicPersistentTileSchedulerILi64ELi64ELi256ELi128ELb0ELb1ELb1ELb1ELb1ELb1EEEEEEEEEvNT_6ParamsE,@function
        .size           _ZN7cutlass13device_kernelIN5flash11enable_sm90INS1_16FlashAttnFwdSm90INS1_25CollectiveMainloopFwdSm90ILi2EN4cute5tupleIJNS5_1CILi1EEES8_S8_EEENS6_IJNS7_ILi64EEESA_SA_EEELi512ENS_10bfloat16_tEfNS_4arch4Sm90ELb1ELb0ELb0ELb1ELb1ELb0ELb1ELb0ELb0ELb1ELb0ELb0EEENS1_21CollectiveEpilogueFwdINS6_IJSA_NS7_ILi512EEESA_EEES9_SC_SE_Li256ELb1ELb1ELb0ELb0EEENS1_36VarlenDynamicPersistentTileSchedulerILi64ELi64ELi256ELi128ELb0ELb1ELb1ELb1ELb1ELb1EEEEEEEEEvNT_6ParamsE,(.L_x_5649 - _ZN7cutlass13device_kernelIN5flash11enable_sm90INS1_16FlashAttnFwdSm90INS1_25CollectiveMainloopFwdSm90ILi2EN4cute5tupleIJNS5_1CILi1EEES8_S8_EEENS6_IJNS7_ILi64EEESA_SA_EEELi512ENS_10bfloat16_tEfNS_4arch4Sm90ELb1ELb0ELb0ELb1ELb1ELb0ELb1ELb0ELb0ELb1ELb0ELb0EEENS1_21CollectiveEpilogueFwdINS6_IJSA_NS7_ILi512EEESA_EEES9_SC_SE_Li256ELb1ELb1ELb0ELb0EEENS1_36VarlenDynamicPersistentTileSchedulerILi64ELi64ELi256ELi128ELb0ELb1ELb1ELb1ELb1ELb1EEEEEEEEEvNT_6ParamsE)
        .other          _ZN7cutlass13device_kernelIN5flash11enable_sm90INS1_16FlashAttnFwdSm90INS1_25CollectiveMainloopFwdSm90ILi2EN4cute5tupleIJNS5_1CILi1EEES8_S8_EEENS6_IJNS7_ILi64EEESA_SA_EEELi512ENS_10bfloat16_tEfNS_4arch4Sm90ELb1ELb0ELb0ELb1ELb1ELb0ELb1ELb0ELb0ELb1ELb0ELb0EEENS1_21CollectiveEpilogueFwdINS6_IJSA_NS7_ILi512EEESA_EEES9_SC_SE_Li256ELb1ELb1ELb0ELb0EEENS1_36VarlenDynamicPersistentTileSchedulerILi64ELi64ELi256ELi128ELb0ELb1ELb1ELb1ELb1ELb1EEEEEEEEEvNT_6ParamsE,@"STO_CUDA_ENTRY STV_DEFAULT"
_ZN7cutlass13device_kernelIN5flash11enable_sm90INS1_16FlashAttnFwdSm90INS1_25CollectiveMainloopFwdSm90ILi2EN4cute5tupleIJNS5_1CILi1EEES8_S8_EEENS6_IJNS7_ILi64EEESA_SA_EEELi512ENS_10bfloat16_tEfNS_4arch4Sm90ELb1ELb0ELb0ELb1ELb1ELb0ELb1ELb0ELb0ELb1ELb0ELb0EEENS1_21CollectiveEpilogueFwdINS6_IJSA_NS7_ILi512EEESA_EEES9_SC_SE_Li256ELb1ELb1ELb0ELb0EEENS1_36VarlenDynamicPersistentTileSchedulerILi64ELi64ELi256ELi128ELb0ELb1ELb1ELb1ELb1ELb1EEEEEEEEEvNT_6ParamsE:
        /* <DEDUP_REMOVED lines=43> */
.L_x_4936:
        /* <DEDUP_REMOVED lines=22> */
.L_x_4937:
        /* <DEDUP_REMOVED lines=18> */
.L_x_4938:
        /* <DEDUP_REMOVED lines=22> */
.L_x_4939:
        /* <DEDUP_REMOVED lines=23> */
.L_x_4940:
        /* <DEDUP_REMOVED lines=8> */
.L_x_4942:
[----:B------:R-:W-:-:S08]  /*0880*/  NOP ;  /* 0x0000000000007918 */ /* 0x000fd00000000000 */
[----:B------:R-:W0:Y:S02]  /*0890*/  USETMAXREG.TRY_ALLOC.CTAPOOL UP0, 0xe8 ;  /* 0x000000e8000079c8 */ /* 0x000e240008000600 */
[----:B0-----:R-:W-:-:S13]  /*08a0*/  PLOP3.LUT P0, PT, PT, PT, UP0, 0x80, 0x0 ;  /* 0x000000000000781c */ /* 0x001fda0003f0f008 */
[----:B------:R-:W-:Y:S05]  /*08b0*/  @!P0 BRA `(.L_x_4942) ;  /* 0xfffffffc00f08947 */ /* 0x000fea000383ffff */
[----:B------:R-:W0:Y:S01]  /*08c0*/  S2R R2, SR_TID.X ;  /* 0x0000000000027919 */ /* 0x000e220000002100 */
[----:B------:R-:W-:Y:S01]  /*08d0*/  MOV R17, 0x400 ;  /* 0x0000040000117802 */ /* 0x000fe20000000f00 */
[----:B------:R-:W-:Y:S01]  /*08e0*/  ULDC UR4, c[0x0][0xd3c] ;  /* 0x00034f0000047ab9 */ /* 0x000fe20000000800 */
[----:B------:R-:W1:Y:S01]  /*08f0*/  S2R R202, SR_CgaCtaId ;  /* 0x0000000000ca7919 */ /* 0x000e620000008800 */
[----:B0-----:R-:W-:-:S04]  /*0900*/  LOP3.LUT R0, R2, 0xffffff80, RZ, 0xc0, !PT ;  /* 0xffffff8002007812 */ /* 0x001fc800078ec0ff */
[----:B------:R-:W-:Y:S02]  /*0910*/  ISETP.NE.AND P0, PT, R0, 0x80, PT ;  /* 0x000000800000780c */ /* 0x000fe40003f05270 */
[----:B-1----:R-:W-:-:S11]  /*0920*/  LEA R17, R202, R17, 0x18 ;  /* 0x00000011ca117211 */ /* 0x002fd600078ec0ff */
[----:B------:R-:W-:Y:S06]  /*0930*/  @!P0 BAR.ARV 0x8, 0x100 ;  /* 0x0204000000008b1d */ /* 0x000fec0000002000 */
[----:B------:R-:W-:-:S13]  /*0940*/  ISETP.GE.U32.AND P0, PT, R2, 0x100, PT ;  /* 0x000001000200780c */ /* 0x000fda0003f06070 */
[----:B------:R-:W-:Y:S08]  /*0950*/  @P0 BAR.ARV 0xf, 0x100 ;  /* 0x03c4000000000b1d */ /* 0x000ff00000002000 */
[----:B------:R-:W-:Y:S06]  /*0960*/  BAR.SYNC.DEFER_BLOCKING 0x5, 0x180 ;  /* 0x0146000000007b1d */ /* 0x000fec0000010000 */
[----:B------:R-:W0:Y:S02]  /*0970*/  LDS.128 R12, [R17+0x388d0] ;  /* 0x0388d000110c7984 */ /* 0x000e240000000c00 */
        /* <DEDUP_REMOVED lines=15> */
[----:B------:R-:W-:-:S03]  /*0a70*/  LEA.HI R4, R3, R2, RZ, 0x1 ;  /* 0x0000000203047211 */ /* 0x000fc600078f08ff */
[----:B------:R-:W-:Y:S01]  /*0a80*/  IMAD.IADD R6, R205, 0x1, -R6 ;  /* 0x00000001cd067824 */ /* 0x000fe200078e0a06 */
[----:B------:R-:W-:Y:S02]  /*0a90*/  LOP3.LUT R5, R4, 0x1ffffffe, RZ, 0xc0, !PT ;  /* 0x1ffffffe04057812 */ /* 0x000fe400078ec0ff */
[----:B------:R-:W-:-:S03]  /*0aa0*/  LEA.HI R4, R0, R205, RZ, 0x5 ;  /* 0x000000cd00047211 */ /* 0x000fc600078f28ff */
[----:B------:R-:W-:Y:S01]  /*0ab0*/  IMAD.IADD R8, R2, 0x1, -R5 ;  /* 0x0000000102087824 */ /* 0x000fe200078e0a05 */
[-C--:B------:R-:W-:Y:S02]  /*0ac0*/  LEA.HI R2, R0, R205.reuse, RZ, 0x7 ;  /* 0x000000cd00027211 */ /* 0x080fe400078f38ff */
[--C-:B------:R-:W-:Y:S01]  /*0ad0*/  SHF.R.S32.HI R10, RZ, 0x5, R4.reuse ;  /* 0x00000005ff0a7819 */ /* 0x100fe20000011404 */
[----:B------:R-:W-:Y:S01]  /*0ae0*/  IMAD.SHL.U32 R8, R8, 0x8, RZ ;  /* 0x0000000808087824 */ /* 0x000fe200078e00ff */
[----:B------:R-:W-:Y:S02]  /*0af0*/  SHF.R.S32.HI R3, RZ, 0x1f, R4 ;  /* 0x0000001fff037819 */ /* 0x000fe40000011404 */
        /* <DEDUP_REMOVED lines=13> */
[-C--:B------:R-:W-:Y:S01]  /*0bd0*/  LEA.HI R5, R3, R4.reuse, RZ, 0x2 ;  /* 0x0000000403057211 */ /* 0x080fe200078f10ff */
[----:B------:R-:W-:Y:S01]  /*0be0*/  IMAD R203, R11, 0x10, R14 ;  /* 0x000000100bcb7824 */ /* 0x000fe200078e020e */
[C---:B------:R-:W-:Y:S01]  /*0bf0*/  LOP3.LUT R9, R7.reuse, 0xfffffff8, RZ, 0xc0, !PT ;  /* 0xfffffff807097812 */ /* 0x040fe200078ec0ff */
[----:B------:R-:W-:Y:S01]  /*0c00*/  IMAD.SHL.U32 R7, R7, 0x40, RZ ;  /* 0x0000004007077824 */ /* 0x000fe200078e00ff */
[----:B------:R-:W-:Y:S01]  /*0c10*/  LOP3.LUT R11, R5, 0x7ffffffc, RZ, 0xc0, !PT ;  /* 0x7ffffffc050b7812 */ /* 0x000fe200078ec0ff */
[----:B------:R-:W-:Y:S01]  /*0c20*/  IMAD.U32 R203, R203, 0x40, R8 ;  /* 0x00000040cbcb7824 */ /* 0x000fe200078e0008 */
[----:B------:R-:W-:Y:S01]  /*0c30*/  LOP3.LUT R0, R198, 0xfffffff8, RZ, 0xc0, !PT ;  /* 0xfffffff8c6007812 */ /* 0x000fe200078ec0ff */
[----:B------:R-:W-:Y:S01]  /*0c40*/  IMAD.IADD R9, R6, 0x1, -R9 ;  /* 0x0000000106097824 */ /* 0x000fe200078e0a09 */
[----:B------:R-:W-:Y:S01]  /*0c50*/  LEA.HI R6, R3, R4, RZ, 0x5 ;  /* 0x0000000403067211 */ /* 0x000fe200078f28ff */
[----:B------:R-:W-:Y:S01]  /*0c60*/  IMAD.IADD R11, R4, 0x1, -R11 ;  /* 0x00000001040b7824 */ /* 0x000fe200078e0a0b */
[--C-:B------:R-:W-:Y:S01]  /*0c70*/  SHF.R.S32.HI R3, RZ, 0x2, R5.reuse ;  /* 0x00000002ff037819 */ /* 0x100fe20000011405 */
[----:B------:R-:W-:Y:S01]  /*0c80*/  IMAD.IADD R197, R205, 0x1, -R0 ;  /* 0x00000001cdc57824 */ /* 0x000fe200078e0a00 */
[----:B------:R-:W-:Y:S01]  /*0c90*/  SHF.R.S32.HI R4, RZ, 0x1f, R5 ;  /* 0x0000001fff047819 */ /* 0x000fe20000011405 */
[----:B------:R-:W-:Y:S01]  /*0ca0*/  IMAD.SHL.U32 R5, R9, 0x40, RZ ;  /* 0x0000004009057824 */ /* 0x000fe200078e00ff */
[----:B------:R-:W-:Y:S01]  /*0cb0*/  LOP3.LUT R7, R7, 0x7ffffe00, RZ, 0xc0, !PT ;  /* 0x7ffffe0007077812 */ /* 0x000fe200078ec0ff */
[----:B------:R-:W-:Y:S01]  /*0cc0*/  IMAD.SHL.U32 R23, R197, 0x8, RZ ;  /* 0x00000008c5177824 */ /* 0x000fe200078e00ff */
[----:B------:R-:W-:Y:S01]  /*0cd0*/  LEA.HI R4, R4, R3, RZ, 0x3 ;  /* 0x0000000304047211 */ /* 0x000fe200078f18ff */
[----:B------:R-:W-:Y:S01]  /*0ce0*/  IMAD.SHL.U32 R18, R11, 0x2, RZ ;  /* 0x000000020b127824 */ /* 0x000fe200078e00ff */
[----:B------:R-:W-:Y:S01]  /*0cf0*/  LOP3.LUT R5, R5, 0x1c0, RZ, 0xc0, !PT ;  /* 0x000001c005057812 */ /* 0x000fe200078ec0ff */
[----:B------:R-:W-:Y:S01]  /*0d00*/  IMAD R7, R10, 0x400, R7 ;  /* 0x000004000a077824 */ /* 0x000fe200078e0207 */
[----:B------:R-:W-:Y:S01]  /*0d10*/  R2P PR, R9, 0x6 ;  /* 0x0000000609007804 */ /* 0x000fe20000000000 */
[----:B------:R-:W-:Y:S01]  /*0d20*/  VIADD R196, R23, 0x40 ;  /* 0x0000004017c47836 */ /* 0x000fe20000000000 */
[----:B------:R-:W-:Y:S01]  /*0d30*/  LOP3.LUT R8, R5, 0x8, R8, 0xf8, !PT ;  /* 0x0000000805087812 */ /* 0x000fe200078ef808 */
[C---:B------:R-:W-:Y:S01]  /*0d40*/  VIADD R195, R23.reuse, 0x80 ;  /* 0x0000008017c37836 */ /* 0x040fe20000000000 */
[----:B------:R-:W-:Y:S01]  /*0d50*/  SHF.R.U32.HI R5, RZ, 0x3, R5 ;  /* 0x00000003ff057819 */ /* 0x000fe20000011605 */
[C---:B------:R-:W-:Y:S01]  /*0d60*/  VIADD R194, R23.reuse, 0xc0 ;  /* 0x000000c017c27836 */ /* 0x040fe20000000000 */
        /* <DEDUP_REMOVED lines=8> */
[----:B------:R-:W-:Y:S01]  /*0df0*/  LOP3.LUT R13, R13, 0x1ffffffe, RZ, 0xc0, !PT ;  /* 0x1ffffffe0d0d7812 */ /* 0x000fe200078ec0ff */
[----:B------:R-:W-:Y:S01]  /*0e00*/  IMAD.IADD R3, R3, 0x1, -R4 ;  /* 0x0000000103037824 */ /* 0x000fe200078e0a04 */
[----:B------:R-:W-:Y:S01]  /*0e10*/  SHF.R.S32.HI R6, RZ, 0x5, R6 ;  /* 0x00000005ff067819 */ /* 0x000fe20000011406 */
[----:B------:R-:W-:Y:S01]  /*0e20*/  IMAD R187, R8, 0x2, R17 ;  /* 0x0000000208bb7824 */ /* 0x000fe200078e0211 */
[----:B------:R-:W-:Y:S01]  /*0e30*/  LOP3.LUT R0, R2, 0xfffffe, RZ, 0xc0, !PT ;  /* 0x00fffffe02007812 */ /* 0x000fe200078ec0ff */
[----:B------:R-:W-:Y:S01]  /*0e40*/  VIADD R200, R23, 0x1c0 ;  /* 0x000001c017c87836 */ /* 0x000fe20000000000 */
[----:B------:R-:W-:Y:S01]  /*0e50*/  SEL R189, R189, 0xffffffc0, !P2 ;  /* 0xffffffc0bdbd7807 */ /* 0x000fe20005000000 */
[C---:B------:R-:W-:Y:S01]  /*0e60*/  VIADD R190, R187.reuse, 0x36400 ;  /* 0x00036400bbbe7836 */ /* 0x040fe20000000000 */
[----:B------:R-:W-:Y:S01]  /*0e70*/  SHF.R.S32.HI R198, RZ, 0x3, R198 ;  /* 0x00000003ffc67819 */ /* 0x000fe200000114c6 */
[----:B------:R-:W-:Y:S01]  /*0e80*/  VIADD R188, R187, 0x36420 ;  /* 0x00036420bbbc7836 */ /* 0x000fe20000000000 */
[----:B------:R-:W-:Y:S01]  /*0e90*/  SHF.R.S32.HI R212, RZ, 0x1f, R196 ;  /* 0x0000001fffd47819 */ /* 0x000fe200000114c4 */
[----:B------:R-:W-:Y:S01]  /*0ea0*/  IMAD.IADD R13, R12, 0x1, -R13 ;  /* 0x000000010c0d7824 */ /* 0x000fe200078e0a0d */
        /* <DEDUP_REMOVED lines=9> */
[----:B------:R-:W-:Y:S01]  /*0f40*/  IMAD.MOV.U32 R7, RZ, RZ, R15 ;  /* 0x000000ffff077224 */ /* 0x000fe200078e000f */
[----:B------:R-:W-:Y:S01]  /*0f50*/  SHF.R.S32.HI R206, RZ, 0x1f, R200 ;  /* 0x0000001fffce7819 */ /* 0x000fe200000114c8 */
[----:B------:R-:W-:-:S02]  /*0f60*/  IMAD.MOV.U32 R2, RZ, RZ, RZ ;  /* 0x000000ffff027224 */ /* 0x000fc400078e00ff */
[----:B------:R-:W-:Y:S02]  /*0f70*/  IMAD.SHL.U32 R184, R0, 0x100, RZ ;  /* 0x0000010000b87824 */ /* 0x000fe400078e00ff */
[----:B------:R-:W-:Y:S02]  /*0f80*/  IMAD R191, R13, 0x8, R22 ;  /* 0x000000080dbf7824 */ /* 0x000fe400078e0216 */
[----:B------:R-:W-:-:S07]  /*0f90*/  IMAD.IADD R189, R189, 0x1, R188 ;  /* 0x00000001bdbd7824 */ /* 0x000fce00078e02bc */
.L_x_5001:
[----:B0-2-4-:R-:W0:Y:S01]  /*0fa0*/  LDC.64 R4, c[0x0][0xd88] ;  /* 0x00036200ff047b82 */ /* 0x015e220000000a00 */
[----:B------:R-:W-:Y:S01]  /*0fb0*/  ULDC.64 UR8, c[0x0][0xb20] ;  /* 0x0002c80000087ab9 */ /* 0x000fe20000000a00 */
[----:B------:R-:W-:-:S06]  /*0fc0*/  ULDC.64 UR10, c[0x0][0xb10] ;  /* 0x0002c400000a7ab9 */ /* 0x000fcc0000000a00 */
[----:B-1-3--:R-:W1:Y:S08]  /*0fd0*/  LDC.64 R8, c[0x0][0x418] ;  /* 0x00010600ff087b82 */ /* 0x00ae700000000a00 */
[----:B------:R-:W2:Y:S01]  /*0fe0*/  LDC R0, c[0x0][0x424] ;  /* 0x00010900ff007b82 */ /* 0x000ea20000000800 */
[----:B0-----:R-:W-:-:S07]  /*0ff0*/  IMAD.WIDE R4, R7, 0x4, R4 ;  /* 0x0000000407047825 */ /* 0x001fce00078e0204 */
[----:B------:R-:W0:Y:S01]  /*1000*/  LDC R11, c[0x0][0x2f0] ;  /* 0x0000bc00ff0b7b82 */ /* 0x000e220000000800 */
[----:B------:R-:W3:Y:S01]  /*1010*/  LDG.E R4, desc[UR44][R4.64] ;  /* 0x0000002c04047981 */ /* 0x000ee2000c1e1900 */
[----:B------:R-:W-:Y:S01]  /*1020*/  UISETP.NE.U32.AND UP0, UPT, UR8, URZ, UPT ;  /* 0x0000003f0800728c */ /* 0x000fe2000bf05070 */
[----:B------:R-:W-:Y:S01]  /*1030*/  IMAD.MOV.U32 R3, RZ, RZ, RZ ;  /* 0x000000ffff037224 */ /* 0x000fe200078e00ff */
[----:B------:R-:W-:Y:S02]  /*1040*/  UISETP.NE.U32.AND UP1, UPT, UR10, URZ, UPT ;  /* 0x0000003f0a00728c */ /* 0x000fe4000bf25070 */
[----:B------:R-:W-:Y:S02]  /*1050*/  UISETP.NE.AND.EX UP0, UPT, UR9, URZ, UPT, UP0 ;  /* 0x0000003f0900728c */ /* 0x000fe4000bf05300 */
[----:B------:R-:W-:-:S04]  /*1060*/  UISETP.NE.AND.EX UP1, UPT, UR11, URZ, UPT, UP1 ;  /* 0x0000003f0b00728c */ /* 0x000fc8000bf25310 */
[----:B------:R-:W-:Y:S02]  /*1070*/  PLOP3.LUT P0, PT, PT, PT, UP0, 0x80, 0x0 ;  /* 0x000000000000781c */ /* 0x000fe40003f0f008 */
[----:B------:R-:W-:Y:S02]  /*1080*/  PLOP3.LUT P2, PT, PT, PT, UP1, 0x80, 0x0 ;  /* 0x000000000000781c */ /* 0x000fe40003f4f018 */
[----:B---3--:R-:W-:-:S13]  /*1090*/  R2UR UR40, R4 ;  /* 0x00000000042872ca */ /* 0x008fda00000e0000 */
[----:B------:R-:W-:Y:S02]  /*10a0*/  USHF.R.S32.HI UR39, URZ, 0x1f, UR40 ;  /* 0x0000001f3f277899 */ /* 0x000fe40008011428 */
[----:B------:R-:W-:-:S04]  /*10b0*/  @UP0 ULEA UR8, UP2, UR40, UR8, 0x2 ;  /* 0x0000000828080291 */ /* 0x000fc8000f84103f */
[----:B------:R-:W-:Y:S02]  /*10c0*/  @UP0 ULEA.HI.X UR9, UR40, UR9, UR39, 0x2, UP2 ;  /* 0x0000000928090291 */ /* 0x000fe400090f1427 */
[----:B------:R-:W-:Y:S01]  /*10d0*/  @UP1 ULEA UR10, UP0, UR40, UR10, 0x2 ;  /* 0x0000000a280a1291 */ /* 0x000fe2000f80103f */
[----:B------:R-:W-:-:S03]  /*10e0*/  IMAD.U32 R4, RZ, RZ, UR8 ;  /* 0x00000008ff047e24 */ /* 0x000fc6000f8e00ff */
[----:B------:R-:W-:Y:S01]  /*10f0*/  @UP1 ULEA.HI.X UR11, UR40, UR11, UR39, 0x2, UP0 ;  /* 0x0000000b280b1291 */ /* 0x000fe200080f1427 */
[----:B------:R-:W-:Y:S01]  /*1100*/  IMAD.U32 R5, RZ, RZ, UR9 ;  /* 0x00000009ff057e24 */ /* 0x000fe2000f8e00ff */
[----:B------:R-:W-:Y:S01]  /*1110*/  ULDC.64 UR8, c[0x0][0xb18] ;  /* 0x0002c60000087ab9 */ /* 0x000fe20000000a00 */
[----:B------:R-:W-:-:S03]  /*1120*/  IMAD.U32 R6, RZ, RZ, UR10 ;  /* 0x0000000aff067e24 */ /* 0x000fc6000f8e00ff */
[----:B------:R-:W-:Y:S01]  /*1130*/  IMAD.U32 R7, RZ, RZ, UR11 ;  /* 0x0000000bff077e24 */ /* 0x000fe2000f8e00ff */
[----:B------:R3:W5:Y:S04]  /*1140*/  @P0 LDG.E R3, desc[UR44][R4.64] ;  /* 0x0000002c04030981 */ /* 0x000768000c1e1900 */
[----:B------:R3:W5:Y:S01]  /*1150*/  @P2 LDG.E R185, desc[UR44][R6.64] ;  /* 0x0000002c06b92981 */ /* 0x000762000c1e1900 */
[----:B-1----:R-:W-:Y:S01]  /*1160*/  ISETP.NE.U32.AND P0, PT, R8, RZ, PT ;  /* 0x000000ff0800720c */ /* 0x002fe20003f05070 */
[----:B------:R-:W-:Y:S01]  /*1170*/  UMOV UR38, UR6 ;  /* 0x0000000600267c82 */ /* 0x000fe20008000000 */
[----:B------:R-:W-:Y:S02]  /*1180*/  ISETP.NE.U32.AND P1, PT, RZ, UR8, PT ;  /* 0x00000008ff007c0c */ /* 0x000fe4000bf25070 */
[----:B------:R-:W-:-:S02]  /*1190*/  ISETP.NE.AND.EX P0, PT, R9, RZ, PT, P0 ;  /* 0x000000ff0900720c */ /* 0x000fc40003f05300 */
[----:B------:R-:W-:Y:S02]  /*11a0*/  ISETP.NE.AND.EX P1, PT, RZ, UR9, PT, P1 ;  /* 0x00000009ff007c0c */ /* 0x000fe4000bf25310 */
[----:B--2---:R-:W-:Y:S01]  /*11b0*/  SEL R0, R0, 0x1, P0 ;  /* 0x0000000100007807 */ /* 0x004fe20000000000 */
[----:B0--3--:R-:W-:Y:S10]  /*11c0*/  @P2 BRA `(.L_x_4943) ;  /* 0x0000000000302947 */ /* 0x009ff40003800000 */
[----:B------:R-:W-:Y:S01]  /*11d0*/  ULDC.64 UR6, c[0x0][0xaf8] ;  /* 0x0002be0000067ab9 */ /* 0x000fe20000000a00 */
[----:B-----5:R-:W0:Y:S01]  /*11e0*/  LDC R185, c[0x0][0x288] ;  /* 0x0000a200ffb97b82 */ /* 0x020e220000000800 */
[----:B------:R-:W-:-:S04]  /*11f0*/  ISETP.NE.U32.AND P0, PT, RZ, UR6, PT ;  /* 0x00000006ff007c0c */ /* 0x000fc8000bf05070 */
[----:B------:R-:W-:-:S13]  /*1200*/  ISETP.NE.AND.EX P0, PT, RZ, UR7, PT, P0 ;  /* 0x00000007ff007c0c */ /* 0x000fda000bf05300 */
[----:B------:R-:W-:Y:S05]  /*1210*/  @!P0 BRA `(.L_x_4943) ;  /* 0x00000000001c8947 */ /* 0x000fea0003800000 */
[----:B------:R-:W-:Y:S02]  /*1220*/  ULDC.64 UR6, c[0x0][0xaf8] ;  /* 0x0002be0000067ab9 */ /* 0x000fe40000000a00 */
[----:B------:R-:W-:-:S06]  /*1230*/  UIMAD.WIDE UR6, UR40, 0x4, UR6 ;  /* 0x00000004280678a5 */ /* 0x000fcc000f8e0206 */
[----:B------:R-:W-:Y:S02]  /*1240*/  IMAD.U32 R4, RZ, RZ, UR6 ;  /* 0x00000006ff047e24 */ /* 0x000fe4000f8e00ff */
[----:B------:R-:W-:-:S05]  /*1250*/  IMAD.U32 R5, RZ, RZ, UR7 ;  /* 0x00000007ff057e24 */ /* 0x000fca000f8e00ff */
[----:B0-----:R-:W2:Y:S04]  /*1260*/  LDG.E R185, desc[UR44][R4.64] ;  /* 0x0000002c04b97981 */ /* 0x001ea8000c1e1900 */
[----:B------:R-:W2:Y:S02]  /*1270*/  LDG.E R6, desc[UR44][R4.64+0x4] ;  /* 0x0000042c04067981 */ /* 0x000ea4000c1e1900 */
[----:B--2---:R-:W-:-:S07]  /*1280*/  IMAD.IADD R185, R6, 0x1, -R185 ;  /* 0x0000000106b97824 */ /* 0x004fce00078e0ab9 */
.L_x_4943:
[----:B------:R-:W-:Y:S01]  /*1290*/  IMAD R186, R0, R11, RZ ;  /* 0x0000000b00ba7224 */ /* 0x000fe200078e02ff */
[----:B------:R-:W-:Y:S06]  /*12a0*/  @!P1 BRA `(.L_x_4944) ;  /* 0x0000000000189947 */ /* 0x000fec0003800000 */
[----:B------:R-:W-:-:S04]  /*12b0*/  ULEA UR4, UP0, UR40, UR8, 0x2 ;  /* 0x0000000828047291 */ /* 0x000fc8000f80103f */
[----:B------:R-:W-:Y:S02]  /*12c0*/  ULEA.HI.X UR6, UR40, UR9, UR39, 0x2, UP0 ;  /* 0x0000000928067291 */ /* 0x000fe400080f1427 */
[----:B------:R-:W-:-:S04]  /*12d0*/  IMAD.U32 R4, RZ, RZ, UR4 ;  /* 0x00000004ff047e24 */ /* 0x000fc8000f8e00ff */
[----:B------:R-:W-:-:S05]  /*12e0*/  IMAD.U32 R5, RZ, RZ, UR6 ;  /* 0x00000006ff057e24 */ /* 0x000fca000f8e00ff */
[----:B------:R1:W5:Y:S01]  /*12f0*/  LDG.E R186, desc[UR44][R4.64] ;  /* 0x0000002c04ba7981 */ /* 0x000362000c1e1900 */
[----:B------:R-:W-:Y:S05]  /*1300*/  BRA `(.L_x_4945) ;  /* 0x00000000002c7947 */ /* 0x000fea0003800000 */
.L_x_4944:
        /* <DEDUP_REMOVED lines=9> */
[----:B------:R-:W2:Y:S02]  /*13a0*/  LDG.E R7, desc[UR44][R4.64+0x4] ;  /* 0x0000042c04077981 */ /* 0x000ea4000c1e1900 */
[----:B--2---:R-:W-:-:S07]  /*13b0*/  IMAD.IADD R186, R7, 0x1, -R186 ;  /* 0x0000000107ba7824 */ /* 0x004fce00078e0aba */
.L_x_4945:
[----:B------:R-:W-:Y:S01]  /*13c0*/  UISETP.NE.AND UP0, UPT, UR43, 0x1, UPT ;  /* 0x000000012b00788c */ /* 0x000fe2000bf05270 */
[----:B-----5:R-:W-:Y:S01]  /*13d0*/  IMAD.IADD R186, R186, 0x1, -R3 ;  /* 0x00000001baba7824 */ /* 0x020fe200078e0a03 */
[----:B------:R-:W-:-:S03]  /*13e0*/  USHF.L.U32 UR37, UR5, 0x6, URZ ;  /* 0x0000000605257899 */ /* 0x000fc6000800063f */
[----:B------:R-:W-:Y:S01]  /*13f0*/  VIADD R0, R186, 0x3f ;  /* 0x0000003fba007836 */ /* 0x000fe20000000000 */
[----:B------:R-:W-:-:S04]  /*1400*/  PLOP3.LUT P0, PT, PT, PT, UP0, 0x80, 0x0 ;  /* 0x000000000000781c */ /* 0x000fc80003f0f008 */
[----:B------:R-:W-:-:S04]  /*1410*/  SHF.R.S32.HI R3, RZ, 0x1f, R0 ;  /* 0x0000001fff037819 */ /* 0x000fc80000011400 */
[----:B------:R-:W-:-:S04]  /*1420*/  LEA.HI R3, R3, R0, RZ, 0x6 ;  /* 0x0000000003037211 */ /* 0x000fc800078f30ff */
[----:B------:R-:W-:Y:S01]  /*1430*/  SHF.R.S32.HI R168, RZ, 0x6, R3 ;  /* 0x00000006ffa87819 */ /* 0x000fe20000011403 */
[----:B------:R-:W-:Y:S06]  /*1440*/  @!P0 BRA `(.L_x_4946) ;  /* 0x0000001c00508947 */ /* 0x000fec0003800000 */
[----:B------:R-:W2:Y:S01]  /*1450*/  LDC R0, c[0x0][0x448] ;  /* 0x00011200ff007b82 */ /* 0x000ea20000000800 */
[----:B------:R-:W-:Y:S01]  /*1460*/  UIADD3 UR4, UR37, 0x3f, URZ ;  /* 0x0000003f25047890 */ /* 0x000fe2000fffe03f */
[----:B0-----:R-:W-:Y:S02]  /*1470*/  IADD3 R185, R186, 0x40, -R185 ;  /* 0x00000040bab97810 */ /* 0x001fe40007ffe8b9 */
        /* <DEDUP_REMOVED lines=21> */
[----:B--2---:R-:W-:Y:S01]  /*15d0*/  ISETP.NE.AND P0, PT, R0, 0x1, PT ;  /* 0x000000010000780c */ /* 0x004fe20003f05270 */
        /* <DEDUP_REMOVED lines=15> */
[----:B------:R-:W-:Y:S01]  /*16d0*/  CS2R R92, SRZ ;  /* 0x00000000005c7805 */ /* 0x000fe2000001ff00 */
[----:B------:R-:W-:Y:S01]  /*16e0*/  IMAD.MOV.U32 R19, RZ, RZ, RZ ;  /* 0x000000ffff137224 */ /* 0x000fe200078e00ff */
[----:B------:R-:W-:Y:S02]  /*16f0*/  CS2R R88, SRZ ;  /* 0x0000000000587805 */ /* 0x000fe4000001ff00 */
[----:B------:R-:W-:Y:S02]  /*1700*/  CS2R R86, SRZ ;  /* 0x0000000000567805 */ /* 0x000fe4000001ff00 */
[----:B------:R-:W-:Y:S01]  /*1710*/  CS2R R84, SRZ ;  /* 0x0000000000547805 */ /* 0x000fe2000001ff00 */
[----:B-1----:R-:W1:Y:S01]  /*1720*/  @P0 LDC R4, c[0x0][0x450] ;  /* 0x00011400ff040b82 */ /* 0x002e620000000800 */
        /* <DEDUP_REMOVED lines=15> */
[----:B0-----:R-:W-:Y:S01]  /*1820*/  @P0 IMAD.HI.U32 R3, R3, UR4, RZ ;  /* 0x0000000403030c27 */ /* 0x001fe2000f8e00ff */
[----:B------:R-:W-:Y:S02]  /*1830*/  CS2R R14, SRZ ;  /* 0x00000000000e7805 */ /* 0x000fe4000001ff00 */
[----:B------:R-:W-:Y:S02]  /*1840*/  CS2R R12, SRZ ;  /* 0x00000000000c7805 */ /* 0x000fe4000001ff00 */
[----:B------:R-:W-:Y:S02]  /*1850*/  CS2R R170, SRZ ;  /* 0x0000000000aa7805 */ /* 0x000fe4000001ff00 */
[----:B------:R-:W-:Y:S01]  /*1860*/  CS2R R38, SRZ ;  /* 0x0000000000267805 */ /* 0x000fe2000001ff00 */
[----:B------:R-:W-:Y:S01]  /*1870*/  IMAD.MOV.U32 R169, RZ, RZ, RZ ;  /* 0x000000ffffa97224 */ /* 0x000fe200078e00ff */
[----:B------:R-:W-:-:S02]  /*1880*/  CS2R R172, SRZ ;  /* 0x0000000000ac7805 */ /* 0x000fc4000001ff00 */
[----:B------:R-:W-:Y:S02]  /*1890*/  CS2R R34, SRZ ;  /* 0x0000000000227805 */ /* 0x000fe4000001ff00 */
[----:B-1----:R-:W-:Y:S01]  /*18a0*/  @P0 SHF.R.U32.HI R0, RZ, R4, R3 ;  /* 0x00000004ff000219 */ /* 0x002fe20000011603 */
[----:B------:R-:W-:Y:S01]  /*18b0*/  IMAD.MOV.U32 R31, RZ, RZ, RZ ;  /* 0x000000ffff1f7224 */ /* 0x000fe200078e00ff */
[----:B------:R-:W-:Y:S02]  /*18c0*/  PLOP3.LUT P0, PT, PT, PT, PT, 0x80, 0x0 ;  /* 0x000000000000781c */ /* 0x000fe40003f0f070 */
[----:B------:R-:W-:Y:S02]  /*18d0*/  CS2R R10, SRZ ;  /* 0x00000000000a7805 */ /* 0x000fe4000001ff00 */
[----:B------:R-:W-:Y:S01]  /*18e0*/  CS2R R174, SRZ ;  /* 0x0000000000ae7805 */ /* 0x000fe2000001ff00 */
[----:B------:R-:W-:Y:S02]  /*18f0*/  IMAD.IADD R0, R185, 0x1, R0 ;  /* 0x00000001b9007824 */ /* 0x000fe400078e0200 */
[----:B------:R-:W-:-:S02]  /*1900*/  IMAD.MOV.U32 R27, RZ, RZ, RZ ;  /* 0x000000ffff1b7224 */ /* 0x000fc400078e00ff */
[----:B------:R-:W-:Y:S01]  /*1910*/  IMAD.MOV.U32 R9, RZ, RZ, RZ ;  /* 0x000000ffff097224 */ /* 0x000fe200078e00ff */
[----:B------:R-:W-:Y:S01]  /*1920*/  SHF.R.S32.HI R3, RZ, 0x1f, R0 ;  /* 0x0000001fff037819 */ /* 0x000fe20000011400 */
[----:B------:R-:W-:-:S03]  /*1930*/  IMAD.MOV.U32 R20, RZ, RZ, RZ ;  /* 0x000000ffff147224 */ /* 0x000fc600078e00ff */
        /* <DEDUP_REMOVED lines=64> */
.L_x_4948:
[----:B------:R-:W-:Y:S01]  /*1d40*/  IMAD R0, R2, 0x8, R17 ;  /* 0x0000000802007824 */ /* 0x000fe200078e0211 */
[----:B------:R-:W-:-:S03]  /*1d50*/  ISETP.GE.AND P0, PT, R4, 0x2, PT ;  /* 0x000000020400780c */ /* 0x000fc60003f06270 */
[----:B------:R-:W-:-:S05]  /*1d60*/  VIADD R3, R0, 0x38860 ;  /* 0x0003886000037836 */ /* 0x000fca0000000000 */
[----:B------:R-:W-:-:S04]  /*1d70*/  PRMT R3, R202, 0x654, R3 ;  /* 0x00000654ca037816 */ /* 0x000fc80000000003 */
[----:B------:R0:W-:Y:S01]  /*1d80*/  SYNCS.ARRIVE.TRANS64.RED.A1T0 RZ, [R3+URZ], RZ ;  /* 0x000000ff03ff79a7 */ /* 0x0001e2000810043f */
[----:B------:R-:W-:Y:S05]  /*1d90*/  @!P0 BRA `(.L_x_4949) ;  /* 0x0000000800c08947 */ /* 0x000fea0003800000 */
[----:B------:R-:W-:-:S07]  /*1da0*/  VIADD R4, R4, 0xfffffffe ;  /* 0xfffffffe04047836 */ /* 0x000fce0000000000 */
.L_x_4951:
[----:B------:R-:W-:Y:S01]  /*1db0*/  BAR.SYNC.DEFER_BLOCKING 0xe, 0x100 ;  /* 0x0384000000007b1d */ /* 0x000fe20000010000 */
[----:B------:R-:W-:Y:S01]  /*1dc0*/  IMAD R0, R2, 0x40, R22 ;  /* 0x0000004002007824 */ /* 0x000fe200078e0216 */
        /* <DEDUP_REMOVED lines=10> */
[----:B01----:R-:W0:Y:S04]  /*1e70*/  LDS R3, [R0+0x38400] ;  /* 0x0384000000037984 */ /* 0x003e280000000800 */
        /* <DEDUP_REMOVED lines=157> */
.L_x_4950:
[----:B------:R-:W-:-:S04]  /*2850*/  IMAD R0, R2, 0x8, R17 ;  /* 0x0000000802007824 */ /* 0x000fc800078e0211 */
[----:B------:R-:W-:-:S05]  /*2860*/  VIADD R3, R0, 0x38860 ;  /* 0x0003886000037836 */ /* 0x000fca0000000000 */
[----:B------:R-:W-:-:S04]  /*2870*/  PRMT R3, R202, 0x654, R3 ;  /* 0x00000654ca037816 */ /* 0x000fc80000000003 */
[----:B------:R1:W-:Y:S01]  /*2880*/  SYNCS.ARRIVE.TRANS64.RED.A1T0 RZ, [R3+URZ], RZ ;  /* 0x000000ff03ff79a7 */ /* 0x0003e2000810043f */
[----:B------:R-:W-:Y:S05]  /*2890*/  @P1 BRA `(.L_x_4951) ;  /* 0xfffffff400441947 */ /* 0x000fea000383ffff */
.L_x_4949:
        /* <DEDUP_REMOVED lines=9> */
[----:B01----:R-:W0:Y:S04]  /*2930*/  LDS R3, [R17+0x38400] ;  /* 0x0384000011037984 */ /* 0x003e280000000800 */
        /* <DEDUP_REMOVED lines=133> */
.L_x_4946:
[----:B------:R-:W2:Y:S01]  /*3190*/  LDC R204, c[0x0][0x448] ;  /* 0x00011200ffcc7b82 */ /* 0x000ea20000000800 */
[----:B------:R-:W-:Y:S01]  /*31a0*/  UIADD3 UR4, UR37, 0x3f, URZ ;  /* 0x0000003f25047890 */ /* 0x000fe2000fffe03f */
[----:B01----:R-:W-:Y:S02]  /*31b0*/  IADD3 R5, R186, 0x40, -R185 ;  /* 0x00000040ba057810 */ /* 0x003fe40007ffe8b9 */
        /* <DEDUP_REMOVED lines=34> */
[----:B------:R-:W0:Y:S01]  /*33e0*/  @P0 LDC R0, c[0x0][0x44c] ;  /* 0x00011300ff000b82 */ /* 0x000e220000000800 */
[----:B------:R-:W-:-:S02]  /*33f0*/  CS2R R90, SRZ ;  /* 0x00000000005a7805 */ /* 0x000fc4000001ff00 */
[----:B------:R-:W-:Y:S01]  /*3400*/  CS2R R92, SRZ ;  /* 0x00000000005c7805 */ /* 0x000fe2000001ff00 */
[----:B------:R-:W-:Y:S01]  /*3410*/  IMAD.MOV.U32 R19, RZ, RZ, RZ ;  /* 0x000000ffff137224 */ /* 0x000fe200078e00ff */
        /* <DEDUP_REMOVED lines=23> */
[----:B------:R-:W-:Y:S01]  /*3590*/  CS2R R38, SRZ ;  /* 0x0000000000267805 */ /* 0x000fe2000001ff00 */
[----:B------:R-:W-:Y:S01]  /*35a0*/  IMAD.U32 R0, RZ, RZ, UR4 ;  /* 0x00000004ff007e24 */ /* 0x000fe2000f8e00ff */
[----:B------:R-:W-:Y:S01]  /*35b0*/  CS2R R172, SRZ ;  /* 0x0000000000ac7805 */ /* 0x000fe2000001ff00 */
[----:B------:R-:W-:Y:S01]  /*35c0*/  IMAD.MOV.U32 R169, RZ, RZ, RZ ;  /* 0x000000ffffa97224 */ /* 0x000fe200078e00ff */
[----:B------:R-:W-:-:S02]  /*35d0*/  CS2R R34, SRZ ;  /* 0x0000000000227805 */ /* 0x000fc4000001ff00 */
[----:B-1----:R-:W-:Y:S01]  /*35e0*/  @P0 SHF.R.U32.HI R0, RZ, R4, R3 ;  /* 0x00000004ff000219 */ /* 0x002fe20000011603 */
[----:B------:R-:W-:Y:S01]  /*35f0*/  IMAD.MOV.U32 R31, RZ, RZ, RZ ;  /* 0x000000ffff1f7224 */ /* 0x000fe200078e00ff */
[----:B------:R-:W-:Y:S02]  /*3600*/  PLOP3.LUT P0, PT, PT, PT, PT, 0x80, 0x0 ;  /* 0x000000000000781c */ /* 0x000fe40003f0f070 */
[----:B------:R-:W-:Y:S02]  /*3610*/  CS2R R10, SRZ ;  /* 0x00000000000a7805 */ /* 0x000fe4000001ff00 */
[----:B------:R-:W-:Y:S01]  /*3620*/  CS2R R174, SRZ ;  /* 0x0000000000ae7805 */ /* 0x000fe2000001ff00 */
[----:B------:R-:W-:Y:S02]  /*3630*/  IMAD.IADD R0, R5, 0x1, R0 ;  /* 0x0000000105007824 */ /* 0x000fe400078e0200 */
[----:B------:R-:W-:Y:S02]  /*3640*/  IMAD.MOV.U32 R27, RZ, RZ, RZ ;  /* 0x000000ffff1b7224 */ /* 0x000fe400078e00ff */
        /* <DEDUP_REMOVED lines=38> */
.L_x_4952:
        /* <DEDUP_REMOVED lines=9> */
.L_x_5092:
[----:B------:R-:W-:Y:S05]  /*3940*/  @!P0 BRA `(.L_x_4954) ;  /* 0x0000000000048947 */ /* 0x000fea0003800000 */
[----:B------:R-:W-:Y:S01]  /*3950*/  BPT.TRAP 0x1 ;  /* 0x000000040000795c */ /* 0x000fe20000300000 */
.L_x_4954:
[----:B------:R-:W-:Y:S01]  /*3960*/  IMAD R9, R2, 0x8, R17 ;  /* 0x0000000802097824 */ /* 0x000fe200078e0211 */
[----:B------:R-:W-:-:S04]  /*3970*/  SHF.L.U32 R6, R16, 0x1f, RZ ;  /* 0x0000001f10067819 */ /* 0x000fc800000006ff */
[----:B------:R1:W2:Y:S01]  /*3980*/  SYNCS.PHASECHK.TRANS64.TRYWAIT P1, [R9+URZ+0x38830], R6 ;  /* 0x03883006090075a7 */ /* 0x0002a2000802017f */
[----:B------:R-:W-:Y:S05]  /*3990*/  @!P0 BRA `(.L_x_4955) ;  /* 0x0000000000048947 */ /* 0x000fea0003800000 */
[----:B------:R-:W-:Y:S01]  /*39a0*/  BPT.TRAP 0x1 ;  /* 0x000000040000795c */ /* 0x000fe20000300000 */
.L_x_4955:
[----:B------:R-:W-:-:S05]  /*39b0*/  VIADD R0, R17, 0x22400 ;  /* 0x0002240011007836 */ /* 0x000fca0000000000 */
[----:B------:R-:W-:-:S04]  /*39c0*/  SHF.R.U32.HI R0, RZ, 0x4, R0 ;  /* 0x00000004ff007819 */ /* 0x000fc80000011600 */
[----:B------:R-:W-:Y:S01]  /*39d0*/  LOP3.LUT R0, R0, 0x3fff, RZ, 0xc0, !PT ;  /* 0x00003fff00007812 */ /* 0x000fe200078ec0ff */
[----:B--2---:R-:W-:Y:S06]  /*39e0*/  @P1 BRA `(.L_x_4956) ;  /* 0x0000000000081947 */ /* 0x004fec0003800000 */
[----:B------:R-:W2:Y:S02]  /*39f0*/  SYNCS.PHASECHK.TRANS64.TRYWAIT P1, [R9+URZ+0x38830], R6 ;  /* 0x03883006090075a7 */ /* 0x000ea4000802017f */
[----:B--2---:R-:W-:Y:S05]  /*3a00*/  @!P1 BRA `(.L_x_4957) ;  /* 0x0000012c00209947 */ /* 0x004fea0003800000 */
.L_x_4956:
        /* <DEDUP_REMOVED lines=40> */
.L_x_5093:
[----:B------:R-:W-:Y:S05]  /*3c90*/  @!P0 BRA `(.L_x_4959) ;  /* 0x0000000000048947 */ /* 0x000fea0003800000 */
[----:B------:R-:W-:Y:S01]  /*3ca0*/  BPT.TRAP 0x1 ;  /* 0x000000040000795c */ /* 0x000fe20000300000 */
.L_x_4959:
[----:B------:R4:W0:Y:S01]  /*3cb0*/  SYNCS.PHASECHK.TRANS64.TRYWAIT P1, [R9+URZ+0x38850], R6 ;  /* 0x03885006090075a7 */ /* 0x000822000802017f */
[----:B------:R-:W-:Y:S05]  /*3cc0*/  @!P0 BRA `(.L_x_4960) ;  /* 0x0000000000048947 */ /* 0x000fea0003800000 */
[----:B------:R-:W-:Y:S01]  /*3cd0*/  BPT.TRAP 0x1 ;  /* 0x000000040000795c */ /* 0x000fe20000300000 */
.L_x_4960:
        /* <DEDUP_REMOVED lines=12> */
.L_x_4961:
        /* <DEDUP_REMOVED lines=292> */
[----:B------:R-:W-:-:S02]  /*4fe0*/  IMAD.IADD R10, R10, 0x1, R11 ;  /* 0x000000010a0a7824 */ /* 0x000fc400078e020b */
[----:B------:R-:W-:Y:S01]  /*4ff0*/  IMAD.MOV.U32 R11, RZ, RZ, 0x40 ;  /* 0x00000040ff0b7424 */ /* 0x000fe200078e00ff */
[----:B------:R-:W-:Y:S02]  /*5000*/  WARPGROUP.DEPBAR.LE gsb0, 0x0 ;  /* 0x00008000000079c5 */ /* 0x000fe40000010000 */
        /* <DEDUP_REMOVED lines=33> */
.L_x_4963:
[----:B------:R-:W-:Y:S01]  /*5220*/  ISETP.NE.AND P5, PT, R204, 0x1, PT ;  /* 0x00000001cc00780c */ /* 0x000fe20003fa5270 */
[----:B------:R-:W-:Y:S01]  /*5230*/  VIADD R5, R191, UR37 ;  /* 0x00000025bf057c36 */ /* 0x000fe20008000000 */
[----:B------:R-:W-:Y:S01]  /*5240*/  ULDC UR28, c[0x0][0xa80] ;  /* 0x0002a000001c7ab9 */ /* 0x000fe20000000800 */
[----:B------:R-:W-:Y:S01]  /*5250*/  IMAD R217, R2, 0x1000, R19 ;  /* 0x0000100002d97824 */ /* 0x000fe200078e0213 */
[----:B------:R-:W-:-:S03]  /*5260*/  UMOV UR7, 0x40000040 ;  /* 0x4000004000077882 */ /* 0x000fc60000000000 */
[C---:B------:R-:W-:Y:S01]  /*5270*/  VIADD R221, R217.reuse, 0x80 ;  /* 0x00000080d9dd7836 */ /* 0x040fe20000000000 */
[----:B------:R-:W-:-:S05]  /*5280*/  R2UR UR6, R217 ;  /* 0x00000000d90672ca */ /* 0x000fca00000e0000 */
[----:B------:R-:W0:Y:S08]  /*5290*/  @P5 LDC R6, c[0x0][0x44c] ;  /* 0x00011300ff065b82 */ /* 0x000e300000000800 */
[----:B------:R-:W1:Y:S01]  /*52a0*/  @P5 LDC R7, c[0x0][0x450] ;  /* 0x00011400ff075b82 */ /* 0x000e620000000800 */
[----:B0-----:R-:W-:-:S05]  /*52b0*/  @P5 IMAD.HI.U32 R6, R5, R6, RZ ;  /* 0x0000000605065227 */ /* 0x001fca00078e00ff */
[----:B-1----:R-:W-:Y:S01]  /*52c0*/  @P5 SHF.R.U32.HI R5, RZ, R7, R6 ;  /* 0x00000007ff055219 */ /* 0x002fe20000011606 */
[----:B------:R-:W-:-:S04]  /*52d0*/  IMAD R7, R168, -0x40, R11 ;  /* 0xffffffc0a8077824 */ /* 0x000fc800078e020b */
[----:B------:R-:W0:Y:S01]  /*52e0*/  SHFL.IDX PT, R8, R5, RZ, 0x1c1f ;  /* 0x001c1fff05087589 */ /* 0x000e2200000e0000 */
[----:B------:R-:W-:Y:S02]  /*52f0*/  IADD3 R6, R186, 0x1, R7 ;  /* 0x00000001ba067810 */ /* 0x000fe40007ffe007 */
[----:B------:R-:W-:Y:S01]  /*5300*/  IADD3 R7, -R18, R7, R186 ;  /* 0x0000000712077210 */ /* 0x000fe20007ffe1ba */
[----:B------:R-:W1:Y:S01]  /*5310*/  SHFL.IDX PT, R5, R5, 0x1, 0x1c1f ;  /* 0x003c1f0005057f89 */ /* 0x000e6200000e0000 */
[----:B------:R-:W-:-:S04]  /*5320*/  IADD3 R6, -R185, R6, -R18 ;  /* 0x00000006b9067210 */ /* 0x000fc80007ffe912 */
        /* <DEDUP_REMOVED lines=92> */
[----:B------:R-:W-:Y:S02]  /*58f0*/  ISETP.GT.AND P1, PT, R6, 0x38, PT ;  /* 0x000000380600780c */ /* 0x000fe40003f24270 */
        /* <DEDUP_REMOVED lines=10> */
[----:B------:R-:W0:Y:S02]  /*59a0*/  SHFL.BFLY PT, R21, R8, 0x2, 0x1f ;  /* 0x0c401f0008157f89 */ /* 0x000e2400000e0000 */
        /* <DEDUP_REMOVED lines=16> */
[----:B0-----:R-:W-:Y:S01]  /*5ab0*/  FMNMX.FTZ R24, R8, R21, !PT ;  /* 0x0000001508187209 */ /* 0x001fe20007810000 */
[----:B------:R-:W-:-:S06]  /*5ac0*/  FFMA.FTZ R21, R41, UR28, -R56 ;  /* 0x0000001c29157c23 */ /* 0x000fcc0008010838 */
[----:B------:R-:W0:Y:S01]  /*5ad0*/  MUFU.EX2 R6, R6 ;  /* 0x0000000600067308 */ /* 0x000e220000000800 */
[----:B------:R-:W1:Y:S07]  /*5ae0*/  SHFL.BFLY PT, R25, R24, 0x1, 0x1f ;  /* 0x0c201f0018197f89 */ /* 0x000e6e00000e0000 */
[----:B------:R-:W-:Y:S08]  /*5af0*/  MUFU.EX2 R10, R10 ;  /* 0x0000000a000a7308 */ /* 0x000ff00000000800 */
[----:B------:R-:W2:Y:S01]  /*5b00*/  MUFU.EX2 R11, R11 ;  /* 0x0000000b000b7308 */ /* 0x000ea20000000800 */
[----:B0-----:R-:W-:Y:S01]  /*5b10*/  F2FP.BF16.F32.PACK_AB R152, R6, R5 ;  /* 0x000000050698723e */ /* 0x001fe200000010ff */
[----:B------:R-:W-:-:S06]  /*5b20*/  FADD.FTZ R5, R5, R6 ;  /* 0x0000000605057221 */ /* 0x000fcc0000010000 */
[----:B------:R-:W-:Y:S01]  /*5b30*/  MUFU.EX2 R12, R12 ;  /* 0x0000000c000c7308 */ /* 0x000fe20000000800 */
[----:B-1----:R-:W-:Y:S01]  /*5b40*/  FMNMX.FTZ R8, R24, R25, !PT ;  /* 0x0000001918087209 */ /* 0x002fe20007810000 */
[----:B------:R-:W-:-:S03]  /*5b50*/  VIADD R25, R9, 0x38840 ;  /* 0x0003884009197836 */ /* 0x000fc60000000000 */
[C---:B------:R-:W-:Y:S01]  /*5b60*/  FSETP.NEU.FTZ.AND P1, PT, R8.reuse, -INF , PT ;  /* 0xff8000000800780b */ /* 0x040fe20003f3d000 */
[----:B------:R-:W-:Y:S01]  /*5b70*/  FMUL.FTZ R24, R8, UR28 ;  /* 0x0000001c08187c20 */ /* 0x000fe20008410000 */
[----:B------:R-:W-:Y:S01]  /*5b80*/  PRMT R25, R202, 0x654, R25 ;  /* 0x00000654ca197816 */ /* 0x000fe20000000019 */
[----:B------:R-:W0:Y:S01]  /*5b90*/  MUFU.EX2 R13, R13 ;  /* 0x0000000d000d7308 */ /* 0x000e220000000800 */
[C---:B--2---:R-:W-:Y:S01]  /*5ba0*/  F2FP.BF16.F32.PACK_AB R154, R11.reuse, R10 ;  /* 0x0000000a0b9a723e */ /* 0x044fe200000010ff */
[----:B------:R-:W-:Y:S01]  /*5bb0*/  FADD.FTZ R10, R10, R5 ;  /* 0x000000050a0a7221 */ /* 0x000fe20000010000 */
[----:B------:R-:W-:Y:S01]  /*5bc0*/  FSEL R24, R24, RZ, P1 ;  /* 0x000000ff18187208 */ /* 0x000fe20000800000 */
[----:B------:R1:W-:Y:S02]  /*5bd0*/  SYNCS.ARRIVE.TRANS64.RED.A1T0 RZ, [R25+URZ], RZ ;  /* 0x000000ff19ff79a7 */ /* 0x0003e4000810043f */
[----:B------:R-:W-:Y:S02]  /*5be0*/  FADD.FTZ R11, R11, R10 ;  /* 0x0000000a0b0b7221 */ /* 0x000fe40000010000 */
        /* <DEDUP_REMOVED lines=46> */
[----:B------:R0:W-:Y:S01]  /*5ed0*/  STSM.16.M88.4 [R188], R156 ;  /* 0x0000009cbc007844 */ /* 0x0001e20000000200 */
[----:B------:R-:W-:Y:S01]  /*5ee0*/  FADD.FTZ R182, R182, R181 ;  /* 0x000000b5b6b67221 */ /* 0x000fe20000010000 */
        /* <DEDUP_REMOVED lines=21> */
[----:B------:R-:W3:Y:S08]  /*6040*/  MUFU.EX2 R173, R173 ;  /* 0x000000ad00ad7308 */ /* 0x000ef00000000800 */
[----:B------:R-:W4:Y:S01]  /*6050*/  MUFU.EX2 R174, R174 ;  /* 0x000000ae00ae7308 */ /* 0x000f220000000800 */
[----:B--2---:R-:W-:Y:S01]  /*6060*/  F2FP.BF16.F32.PACK_AB R164, R172, R171 ;  /* 0x000000abaca4723e */ /* 0x004fe200000010ff */
[----:B------:R-:W-:-:S04]  /*6070*/  FADD.FTZ R171, R171, R170 ;  /* 0x000000aaabab7221 */ /* 0x000fc80000010000 */
[----:B------:R-:W-:Y:S02]  /*6080*/  FADD.FTZ R172, R172, R171 ;  /* 0x000000abacac7221 */ /* 0x000fe40000010000 */
[----:B------:R-:W-:Y:S02]  /*6090*/  MUFU.EX2 R215, R215 ;  /* 0x000000d700d77308 */ /* 0x000fe40000000800 */
[----:B---3--:R-:W-:-:S06]  /*60a0*/  FADD.FTZ R5, R173, R172 ;  /* 0x000000acad057221 */ /* 0x008fcc0000010000 */
[----:B------:R-:W2:Y:S01]  /*60b0*/  MUFU.EX2 R218, R218 ;  /* 0x000000da00da7308 */ /* 0x000ea20000000800 */
[C---:B----4-:R-:W-:Y:S01]  /*60c0*/  F2FP.BF16.F32.PACK_AB R166, R174.reuse, R173 ;  /* 0x000000adaea6723e */ /* 0x050fe200000010ff */
[----:B------:R-:W-:-:S06]  /*60d0*/  FADD.FTZ R5, R174, R5 ;  /* 0x00000005ae057221 */ /* 0x000fcc0000010000 */
[----:B------:R-:W-:Y:S08]  /*60e0*/  MUFU.EX2 R219, R219 ;  /* 0x000000db00db7308 */ /* 0x000ff00000000800 */
[----:B------:R-:W3:Y:S01]  /*60f0*/  MUFU.EX2 R220, R220 ;  /* 0x000000dc00dc7308 */ /* 0x000ee20000000800 */
[----:B--2---:R-:W-:Y:S01]  /*6100*/  F2FP.BF16.F32.PACK_AB R165, R218, R215 ;  /* 0x000000d7daa5723e */ /* 0x004fe200000010ff */
[----:B------:R-:W-:-:S04]  /*6110*/  FADD.FTZ R215, R215, R216 ;  /* 0x000000d8d7d77221 */ /* 0x000fc80000010000 */
[----:B------:R-:W-:Y:S01]  /*6120*/  FADD.FTZ R218, R218, R215 ;  /* 0x000000d7dada7221 */ /* 0x000fe20000010000 */
[----:B---3--:R-:W-:-:S03]  /*6130*/  F2FP.BF16.F32.PACK_AB R167, R220, R219 ;  /* 0x000000dbdca7723e */ /* 0x008fc600000010ff */
[----:B------:R-:W-:Y:S02]  /*6140*/  FADD.FTZ R219, R219, R218 ;  /* 0x000000dadbdb7221 */ /* 0x000fe40000010000 */
[----:B------:R0:W-:Y:S01]  /*6150*/  STSM.16.M88.4 [R189], R164 ;  /* 0x000000a4bd007844 */ /* 0x0001e20000000200 */
[----:B-1----:R-:W-:Y:S01]  /*6160*/  WARPGROUP.ARRIVE ;  /* 0x00000000000079c5 */ /* 0x002fe20000000000 */
[----:B------:R-:W-:-:S05]  /*6170*/  FADD.FTZ R6, R220, R219 ;  /* 0x000000dbdc067221 */ /* 0x000fca0000010000 */
        /* <DEDUP_REMOVED lines=32> */
.L_x_4964:
[----:B------:R-:W0:Y:S01]  /*6380*/  @P5 LDC R11, c[0x0][0x44c] ;  /* 0x00011300ff0b5b82 */ /* 0x000e220000000800 */
[----:B------:R-:W-:Y:S02]  /*6390*/  IMAD.U32 R10, RZ, RZ, UR37 ;  /* 0x00000025ff0a7e24 */ /* 0x000fe4000f8e00ff */
[----:B------:R-:W-:Y:S02]  /*63a0*/  VIADD R168, R168, 0xfffffffe ;  /* 0xfffffffea8a87836 */ /* 0x000fe40000000000 */
[----:B------:R-:W-:-:S03]  /*63b0*/  VIADD R9, R9, 0x38860 ;  /* 0x0003886009097836 */ /* 0x000fc60000000000 */
[----:B------:R-:W1:Y:S01]  /*63c0*/  @P5 LDC R12, c[0x0][0x450] ;  /* 0x00011400ff0c5b82 */ /* 0x000e620000000800 */
[----:B------:R-:W-:Y:S02]  /*63d0*/  R2UR UR30, R168 ;  /* 0x00000000a81e72ca */ /* 0x000fe400000e0000 */
[----:B------:R-:W-:-:S04]  /*63e0*/  PRMT R9, R202, 0x654, R9 ;  /* 0x00000654ca097816 */ /* 0x000fc80000000009 */
[----:B------:R2:W-:Y:S01]  /*63f0*/  SYNCS.ARRIVE.TRANS64.RED.A1T0 RZ, [R9+URZ], RZ ;  /* 0x000000ff09ff79a7 */ /* 0x0005e2000810043f */
[----:B0-----:R-:W-:-:S05]  /*6400*/  @P5 IMAD.HI.U32 R11, R11, UR37, RZ ;  /* 0x000000250b0b5c27 */ /* 0x001fca000f8e00ff */
[----:B-1----:R-:W-:-:S04]  /*6410*/  @P5 SHF.R.U32.HI R10, RZ, R12, R11 ;  /* 0x0000000cff0a5219 */ /* 0x002fc8000001160b */
[----:B------:R-:W-:-:S04]  /*6420*/  IADD3 R10, R10, R186, -R185 ;  /* 0x000000ba0a0a7210 */ /* 0x000fc80007ffe8b9 */
[----:B------:R-:W-:-:S04]  /*6430*/  SHF.R.S32.HI R11, RZ, 0x1f, R10 ;  /* 0x0000001fff0b7819 */ /* 0x000fc8000001140a */
[----:B------:R-:W-:-:S04]  /*6440*/  LEA.HI R11, R11, R10, RZ, 0x6 ;  /* 0x0000000a0b0b7211 */ /* 0x000fc800078f30ff */
[----:B------:R-:W-:-:S04]  /*6450*/  SHF.R.S32.HI R11, RZ, 0x6, R11 ;  /* 0x00000006ff0b7819 */ /* 0x000fc8000001140b */
[----:B------:R-:W-:-:S13]  /*6460*/  R2UR UR29, R11 ;  /* 0x000000000b1d72ca */ /* 0x000fda00000e0000 */
[----:B------:R-:W-:-:S04]  /*6470*/  UISETP.LT.AND UP0, UPT, URZ, UR29, UPT ;  /* 0x0000001d3f00728c */ /* 0x000fc8000bf01270 */
[----:B------:R-:W-:-:S04]  /*6480*/  USEL UR29, URZ, UR29, !UP0 ;  /* 0x0000001d3f1d7287 */ /* 0x000fc8000c000000 */
[----:B------:R-:W-:-:S06]  /*6490*/  UISETP.GE.AND UP0, UPT, UR30, UR29, UPT ;  /* 0x0000001d1e00728c */ /* 0x000fcc000bf06270 */
[----:B------:R-:W-:-:S13]  /*64a0*/  PLOP3.LUT P1, PT, PT, PT, UP0, 0x80, 0x0 ;  /* 0x000000000000781c */ /* 0x000fda0003f2f008 */
[----:B--2---:R-:W-:Y:S05]  /*64b0*/  @!P1 BRA `(.L_x_4965) ;  /* 0x00000030009c9947 */ /* 0x004fea0003800000 */
[----:B------:R-:W-:Y:S01]  /*64c0*/  IMAD.MOV.U32 R11, RZ, RZ, R8 ;  /* 0x000000ffff0b7224 */ /* 0x000fe200078e0008 */
[----:B------:R-:W-:Y:S01]  /*64d0*/  ULDC UR28, c[0x0][0xa80] ;  /* 0x0002a000001c7ab9 */ /* 0x000fe20000000800 */
[----:B------:R-:W-:Y:S02]  /*64e0*/  IMAD.MOV.U32 R10, RZ, RZ, R7 ;  /* 0x000000ffff0a7224 */ /* 0x000fe400078e0007 */
[----:B------:R-:W-:-:S07]  /*64f0*/  IMAD.MOV.U32 R13, RZ, RZ, R2 ;  /* 0x000000ffff0d7224 */ /* 0x000fce00078e0002 */
.L_x_4976:
[----:B------:R-:W-:-:S05]  /*6500*/  VIADD R2, R13, 0x1 ;  /* 0x000000010d027836 */ /* 0x000fca0000000000 */
[----:B------:R-:W-:-:S04]  /*6510*/  ISETP.NE.AND P1, PT, R2, 0x2, PT ;  /* 0x000000020200780c */ /* 0x000fc80003f25270 */
[----:B------:R-:W-:Y:S02]  /*6520*/  SEL R7, RZ, 0x1, P1 ;  /* 0x00000001ff077807 */ /* 0x000fe40000800000 */
[----:B------:R-:W-:Y:S02]  /*6530*/  SEL R2, R2, RZ, P1 ;  /* 0x000000ff02027207 */ /* 0x000fe40000800000 */
[----:B------:R-:W-:Y:S01]  /*6540*/  LOP3.LUT R16, R16, R7, RZ, 0x3c, !PT ;  /* 0x0000000710107212 */ /* 0x000fe200078e3cff */
[----:B0-----:R-:W-:Y:S06]  /*6550*/  @!P0 BRA `(.L_x_4966) ;  /* 0x0000000000048947 */ /* 0x001fec0003800000 */
[----:B------:R-:W-:Y:S01]  /*6560*/  BPT.TRAP 0x1 ;  /* 0x000000040000795c */ /* 0x000fe20000300000 */
.L_x_4966:
[----:B------:R-:W-:Y:S01]  /*6570*/  IMAD R9, R2, 0x8, R17 ;  /* 0x0000000802097824 */ /* 0x000fe200078e0211 */
[----:B------:R-:W-:-:S04]  /*6580*/  SHF.L.U32 R8, R16, 0x1f, RZ ;  /* 0x0000001f10087819 */ /* 0x000fc800000006ff */
[----:B------:R0:W1:Y:S01]  /*6590*/  SYNCS.PHASECHK.TRANS64.TRYWAIT P1, [R9+URZ+0x38830], R8 ;  /* 0x03883008090075a7 */ /* 0x000062000802017f */
[----:B------:R-:W-:Y:S05]  /*65a0*/  @!P0 BRA `(.L_x_4967) ;  /* 0x0000000000048947 */ /* 0x000fea0003800000 */
[----:B------:R-:W-:Y:S01]  /*65b0*/  BPT.TRAP 0x1 ;  /* 0x000000040000795c */ /* 0x000fe20000300000 */
.L_x_4967:
[----:B------:R-:W-:Y:S01]  /*65c0*/  IMAD R7, R2, 0x200, R0 ;  /* 0x0000020002077824 */ /* 0x000fe200078e0200 */
[----:B-1----:R-:W-:Y:S06]  /*65d0*/  @P1 BRA `(.L_x_4968) ;  /* 0x0000000000081947 */ /* 0x002fec0003800000 */
[----:B------:R-:W1:Y:S02]  /*65e0*/  SYNCS.PHASECHK.TRANS64.TRYWAIT P1, [R9+URZ+0x38830], R8 ;  /* 0x03883008090075a7 */ /* 0x000e64000802017f */
[----:B-1----:R-:W-:Y:S05]  /*65f0*/  @!P1 BRA `(.L_x_4969) ;  /* 0x0000010000609947 */ /* 0x002fea0003800000 */
.L_x_4968:
        /* <DEDUP_REMOVED lines=22> */
.L_x_4970:
[----:B------:R2:W3:Y:S01]  /*6760*/  SYNCS.PHASECHK.TRANS64.TRYWAIT P1, [R9+URZ+0x38850], R8 ;  /* 0x03885008090075a7 */ /* 0x0004e2000802017f */
[----:B------:R-:W-:Y:S05]  /*6770*/  @!P0 BRA `(.L_x_4971) ;  /* 0x0000000000048947 */ /* 0x000fea0003800000 */
[----:B------:R-:W-:Y:S01]  /*6780*/  BPT.TRAP 0x1 ;  /* 0x000000040000795c */ /* 0x000fe20000300000 */
.L_x_4971:
[----:B------:R-:W-:Y:S01]  /*6790*/  IMAD R7, R2, 0x1000, R4 ;  /* 0x0000100002077824 */ /* 0x000fe200078e0204 */
[----:B---3--:R-:W-:Y:S06]  /*67a0*/  @P1 BRA `(.L_x_4972) ;  /* 0x0000000000081947 */ /* 0x008fec0003800000 */
[----:B------:R-:W3:Y:S02]  /*67b0*/  SYNCS.PHASECHK.TRANS64.TRYWAIT P1, [R9+URZ+0x38850], R8 ;  /* 0x03885008090075a7 */ /* 0x000ee4000802017f */
[----:B---3--:R-:W-:Y:S05]  /*67c0*/  @!P1 BRA `(.L_x_4973) ;  /* 0x0000010000009947 */ /* 0x008fea0003800000 */
.L_x_4972:
        /* <DEDUP_REMOVED lines=189> */
[----:B------:R-:W-:Y:S01]  /*73a0*/  IMAD.IADD R15, R21, 0x1, R8 ;  /* 0x00000001150f7824 */ /* 0x000fe200078e0208 */
[----:B------:R-:W-:Y:S02]  /*73b0*/  WARPGROUP.DEPBAR.LE gsb0, 0x0 ;  /* 0x00008000000079c5 */ /* 0x000fe40000010000 */
[----:B------:R-:W-:-:S08]  /*73c0*/  WARPGROUP.ARRIVE ;  /* 0x00000000000079c5 */ /* 0x000fd00000000000 */
[----:B------:R-:W-:Y:S01]  /*73d0*/  HGMMA.64x64x16.F32.BF16 R152, gdesc[UR24], R152, gsb0 ;  /* 0x00e00000189879f0 */ /* 0x000fe20008001898 */
[----:B------:R-:W-:Y:S01]  /*73e0*/  R2UR UR24, R15 ;  /* 0x000000000f1872ca */ /* 0x000fe200000e0000 */
[----:B------:R-:W-:Y:S01]  /*73f0*/  VIADD R15, R7, 0xa00 ;  /* 0x00000a00070f7836 */ /* 0x000fe20000000000 */
[----:B------:R-:W-:Y:S01]  /*7400*/  UMOV UR25, 0x40000040 ;  /* 0x4000004000197882 */ /* 0x000fe20000000000 */
[----:B------:R-:W-:Y:S02]  /*7410*/  UMOV UR27, 0x40000040 ;  /* 0x40000040001b7882 */ /* 0x000fe40000000000 */
[----:B------:R-:W-:-:S05]  /*7420*/  IMAD.IADD R20, R8, 0x1, R15 ;  /* 0x0000000108147824 */ /* 0x000fca00078e020f */
        /* <DEDUP_REMOVED lines=128> */
.L_x_4974:
        /* <DEDUP_REMOVED lines=9> */
[----:B------:R-:W-:-:S03]  /*7cc0*/  IADD3 R8, R186, UR6, -R18 ;  /* 0x00000006ba087c10 */ /* 0x000fc6000fffe812 */
[----:B------:R-:W0:Y:S02]  /*7cd0*/  SHFL.IDX PT, R15, R7, 0x1, 0x1c1f ;  /* 0x003c1f00070f7f89 */ /* 0x000e2400000e0000 */
[----:B------:R-:W-:Y:S02]  /*7ce0*/  IMAD.IADD R8, R8, 0x1, -R185 ;  /* 0x0000000108087824 */ /* 0x000fe400078e0ab9 */
[----:B------:R-:W1:Y:S02]  /*7cf0*/  SHFL.IDX PT, R7, R7, RZ, 0x1c1f ;  /* 0x001c1fff07077589 */ /* 0x000e6400000e0000 */
[----:B0-----:R-:W-:-:S05]  /*7d00*/  IMAD.IADD R12, R8, 0x1, R15 ;  /* 0x00000001080c7824 */ /* 0x001fca00078e020f */
        /* <DEDUP_REMOVED lines=47> */
[----:B------:R-:W-:Y:S01]  /*8000*/  FMNMX.FTZ R14, R183, R12, !PT ;  /* 0x0000000cb70e7209 */ /* 0x000fe20007810000 */
[----:B-1----:R-:W-:-:S04]  /*8010*/  IMAD.IADD R12, R8, 0x1, R7 ;  /* 0x00000001080c7824 */ /* 0x002fc800078e0207 */
        /* <DEDUP_REMOVED lines=70> */
[----:B------:R-:W-:Y:S01]  /*8480*/  FFMA.FTZ R181, R183, UR28, -R214 ;  /* 0x0000001cb7b57c23 */ /* 0x000fe200080108d6 */
[----:B------:R-:W0:Y:S01]  /*8490*/  SHFL.BFLY PT, R158, R7, 0x2, 0x1f ;  /* 0x0c401f00079e7f89 */ /* 0x000e2200000e0000 */
[----:B------:R-:W-:Y:S08]  /*84a0*/  MUFU.EX2 R15, R15 ;  /* 0x0000000f000f7308 */ /* 0x000ff00000000800 */
[----:B------:R-:W-:Y:S08]  /*84b0*/  MUFU.EX2 R12, R12 ;  /* 0x0000000c000c7308 */ /* 0x000ff00000000800 */
[----:B------:R-:W-:Y:S01]  /*84c0*/  MUFU.EX2 R14, R177 ;  /* 0x000000b1000e7308 */ /* 0x000fe20000000800 */
[----:B0-----:R-:W-:-:S07]  /*84d0*/  FMNMX.FTZ R158, R7, R158, !PT ;  /* 0x0000009e079e7209 */ /* 0x001fce0007810000 */
[----:B------:R-:W0:Y:S01]  /*84e0*/  MUFU.EX2 R169, R169 ;  /* 0x000000a900a97308 */ /* 0x000e220000000800 */
[----:B------:R-:W1:Y:S07]  /*84f0*/  SHFL.BFLY PT, R7, R158, 0x1, 0x1f ;  /* 0x0c201f009e077f89 */ /* 0x000e6e00000e0000 */
[----:B------:R-:W-:Y:S08]  /*8500*/  MUFU.EX2 R20, R20 ;  /* 0x0000001400147308 */ /* 0x000ff00000000800 */
[----:B------:R-:W2:Y:S08]  /*8510*/  MUFU.EX2 R173, R173 ;  /* 0x000000ad00ad7308 */ /* 0x000eb00000000800 */
        /* <DEDUP_REMOVED lines=9> */
[----:B------:R-:W-:Y:S01]  /*85b0*/  FSEL R153, R7, RZ, P2 ;  /* 0x000000ff07997208 */ /* 0x000fe20001000000 */
[--C-:B------:R-:W-:Y:S01]  /*85c0*/  FFMA.FTZ R221, R152, UR28, -R158.reuse ;  /* 0x0000001c98dd7c23 */ /* 0x100fe2000801089e */
[----:B------:R-:W-:Y:S01]  /*85d0*/  FSEL R152, R8, RZ, P1 ;  /* 0x000000ff08987208 */ /* 0x000fe20000800000 */
[----:B------:R-:W-:Y:S01]  /*85e0*/  FFMA.FTZ R214, R157, UR28, -R158 ;  /* 0x0000001c9dd67c23 */ /* 0x000fe2000801089e */
[----:B------:R-:W-:Y:S02]  /*85f0*/  IMAD.MOV R157, RZ, RZ, -R184 ;  /* 0x000000ffff9d7224 */ /* 0x000fe400078e0ab8 */
[----:B------:R-:W-:Y:S01]  /*8600*/  FADD.FTZ R153, -R153, R10 ;  /* 0x0000000a99997221 */ /* 0x000fe20000010100 */
[--C-:B------:R-:W-:Y:S01]  /*8610*/  FFMA.FTZ R222, R213, UR28, -R158.reuse ;  /* 0x0000001cd5de7c23 */ /* 0x100fe2000801089e */
[----:B------:R-:W-:Y:S01]  /*8620*/  FADD.FTZ R152, -R152, R11 ;  /* 0x0000000b98987221 */ /* 0x000fe20000010100 */
[--C-:B------:R-:W-:Y:S01]  /*8630*/  FFMA.FTZ R213, R215, UR28, -R158.reuse ;  /* 0x0000001cd7d57c23 */ /* 0x100fe2000801089e */
[----:B------:R-:W-:Y:S01]  /*8640*/  FMUL.FTZ R215, R153, UR28 ;  /* 0x0000001c99d77c20 */ /* 0x000fe20008410000 */
[----:B------:R-:W-:Y:S01]  /*8650*/  ISETP.NE.AND P1, PT, R18, R157, PT ;  /* 0x0000009d1200720c */ /* 0x000fe20003f25270 */
[----:B------:R-:W-:Y:S01]  /*8660*/  FMUL.FTZ R152, R152, UR28 ;  /* 0x0000001c98987c20 */ /* 0x000fe20008410000 */
[--C-:B------:R-:W-:Y:S01]  /*8670*/  FFMA.FTZ R183, R156, UR28, -R158.reuse ;  /* 0x0000001c9cb77c23 */ /* 0x100fe2000801089e */
[--C-:B------:R-:W-:Y:S01]  /*8680*/  FFMA.FTZ R156, R176, UR28, -R158.reuse ;  /* 0x0000001cb09c7c23 */ /* 0x100fe2000801089e */
[----:B------:R-:W-:Y:S01]  /*8690*/  FFMA.FTZ R224, R154, UR28, -R158 ;  /* 0x0000001c9ae07c23 */ /* 0x000fe2000801089e */
[----:B------:R-:W1:Y:S01]  /*86a0*/  MUFU.EX2 R10, R152 ;  /* 0x00000098000a7308 */ /* 0x000e620000000800 */
[----:B------:R-:W-:-:S02]  /*86b0*/  VIADD R153, R9, 0x38840 ;  /* 0x0003884009997836 */ /* 0x000fc40000000000 */
[--C-:B------:R-:W-:Y:S01]  /*86c0*/  FFMA.FTZ R217, R160, UR28, -R158.reuse ;  /* 0x0000001ca0d97c23 */ /* 0x100fe2000801089e */
[--C-:B------:R-:W-:Y:S01]  /*86d0*/  FFMA.FTZ R218, R161, UR28, -R158.reuse ;  /* 0x0000001ca1da7c23 */ /* 0x100fe2000801089e */
[--C-:B------:R-:W-:Y:S01]  /*86e0*/  FFMA.FTZ R219, R164, UR28, -R158.reuse ;  /* 0x0000001ca4db7c23 */ /* 0x100fe2000801089e */
[--C-:B------:R-:W-:Y:S01]  /*86f0*/  FFMA.FTZ R220, R165, UR28, -R158.reuse ;  /* 0x0000001ca5dc7c23 */ /* 0x100fe2000801089e */
[----:B------:R-:W-:Y:S01]  /*8700*/  PRMT R153, R202, 0x654, R153 ;  /* 0x00000654ca997816 */ /* 0x000fe20000000099 */
[----:B------:R-:W-:Y:S01]  /*8710*/  FFMA.FTZ R172, R172, UR28, -R158 ;  /* 0x0000001cacac7c23 */ /* 0x000fe2000801089e */
[----:B------:R-:W3:Y:S01]  /*8720*/  MUFU.EX2 R215, R215 ;  /* 0x000000d700d77308 */ /* 0x000ee20000000800 */
[----:B------:R-:W-:Y:S02]  /*8730*/  @!P1 IMAD R154, R13, 0x40, R22 ;  /* 0x000000400d9a9824 */ /* 0x000fe400078e0216 */
[--C-:B------:R-:W-:Y:S01]  /*8740*/  FFMA.FTZ R13, R216, UR28, -R158.reuse ;  /* 0x0000001cd80d7c23 */ /* 0x100fe2000801089e */
[----:B------:R4:W-:Y:S01]  /*8750*/  SYNCS.ARRIVE.TRANS64.RED.A1T0 RZ, [R153+URZ], RZ ;  /* 0x000000ff99ff79a7 */ /* 0x0009e2000810043f */
[----:B------:R-:W-:Y:S01]  /*8760*/  FFMA.FTZ R216, R155, UR28, -R158 ;  /* 0x0000001c9bd87c23 */ /* 0x000fe2000801089e */
[----:B------:R-:W-:Y:S01]  /*8770*/  IMAD R176, R2, 0x1000, R19 ;  /* 0x0000100002b07824 */ /* 0x000fe200078e0213 */
[----:B0-----:R-:W-:Y:S01]  /*8780*/  F2FP.BF16.F32.PACK_AB R155, R169, R14 ;  /* 0x0000000ea99b723e */ /* 0x001fe200000010ff */
[----:B------:R0:W-:Y:S01]  /*8790*/  MUFU.EX2 R11, R156 ;  /* 0x0000009c000b7308 */ /* 0x0001e20000000800 */
[----:B--2---:R-:W-:Y:S01]  /*87a0*/  F2FP.BF16.F32.PACK_AB R157, R173, R20 ;  /* 0x00000014ad9d723e */ /* 0x004fe200000010ff */
[-C--:B-1----:R-:W-:Y:S01]  /*87b0*/  FMUL.FTZ R26, R26, R10.reuse ;  /* 0x0000000a1a1a7220 */ /* 0x082fe20000410000 */
[----:B----4-:R-:W-:Y:S01]  /*87c0*/  F2FP.BF16.F32.PACK_AB R153, R12, R15 ;  /* 0x0000000f0c99723e */ /* 0x010fe200000010ff */
[----:B------:R-:W-:Y:S01]  /*87d0*/  FMUL.FTZ R27, R27, R10 ;  /* 0x0000000a1b1b7220 */ /* 0x000fe20000410000 */
[----:B------:R-:W-:Y:S01]  /*87e0*/  F2FP.BF16.F32.PACK_AB R159, R177, R168 ;  /* 0x000000a8b19f723e */ /* 0x000fe200000010ff */
[----:B------:R-:W-:Y:S01]  /*87f0*/  FMUL.FTZ R30, R30, R10 ;  /* 0x0000000a1e1e7220 */ /* 0x000fe20000410000 */
[----:B------:R-:W-:Y:S01]  /*8800*/  R2UR UR6, R176 ;  /* 0x00000000b00672ca */ /* 0x000fe200000e0000 */
[----:B------:R-:W-:Y:S01]  /*8810*/  MUFU.EX2 R182, R182 ;  /* 0x000000b600b67308 */ /* 0x000fe20000000800 */
[----:B0-----:R-:W-:-:S02]  /*8820*/  @!P1 IMAD R156, R154, 0x4, R17 ;  /* 0x000000049a9c9824 */ /* 0x001fc400078e0211 */
[-C--:B---3--:R-:W-:Y:S01]  /*8830*/  FMUL.FTZ R24, R24, R215.reuse ;  /* 0x000000d718187220 */ /* 0x088fe20000410000 */
[-C--:B------:R-:W-:Y:S01]  /*8840*/  FMUL.FTZ R25, R25, R215.reuse ;  /* 0x000000d719197220 */ /* 0x080fe20000410000 */
[-C--:B------:R-:W-:Y:S01]  /*8850*/  FMUL.FTZ R28, R28, R215.reuse ;  /* 0x000000d71c1c7220 */ /* 0x080fe20000410000 */
[-C--:B------:R-:W-:Y:S01]  /*8860*/  FMUL.FTZ R29, R29, R215.reuse ;  /* 0x000000d71d1d7220 */ /* 0x080fe20000410000 */
[----:B------:R-:W-:Y:S01]  /*8870*/  @!P1 STS [R156+0x38400], R215 ;  /* 0x038400d79c009388 */ /* 0x000fe20000000800 */
[-C--:B------:R-:W-:Y:S01]  /*8880*/  FMUL.FTZ R31, R31, R10.reuse ;  /* 0x0000000a1f1f7220 */ /* 0x080fe20000410000 */
[----:B------:R-:W0:Y:S01]  /*8890*/  MUFU.EX2 R21, R21 ;  /* 0x0000001500157308 */ /* 0x000e220000000800 */
[-C--:B------:R-:W-:Y:S01]  /*88a0*/  FMUL.FTZ R32, R32, R215.reuse ;  /* 0x000000d720207220 */ /* 0x080fe20000410000 */
[----:B------:R1:W-:Y:S01]  /*88b0*/  @!P1 STS [R156+0x38420], R10 ;  /* 0x0384200a9c009388 */ /* 0x0003e20000000800 */
        /* <DEDUP_REMOVED lines=59> */
[----:B------:R-:W-:Y:S01]  /*8c70*/  FMUL.FTZ R81, R81, R215 ;  /* 0x000000d751517220 */ /* 0x000fe20000410000 */
[-C--:B------:R-:W-:Y:S01]  /*8c80*/  FMUL.FTZ R82, R82, R10.reuse ;  /* 0x0000000a52527220 */ /* 0x080fe20000410000 */
[----:B------:R-:W-:Y:S01]  /*8c90*/  MUFU.EX2 R174, R174 ;  /* 0x000000ae00ae7308 */ /* 0x000fe20000000800 */
[----:B0-----:R-:W-:Y:S01]  /*8ca0*/  F2FP.BF16.F32.PACK_AB R158, R220, R219 ;  /* 0x000000dbdc9e723e */ /* 0x001fe200000010ff */
        /* <DEDUP_REMOVED lines=81> */
[-C--:B------:R-:W-:Y:S01]  /*91c0*/  FMUL.FTZ R150, R150, R10.reuse ;  /* 0x0000000a96967220 */ /* 0x080fe20000410000 */
[----:B------:R-:W-:Y:S01]  /*91d0*/  FMUL.FTZ R151, R151, R10 ;  /* 0x0000000a97977220 */ /* 0x000fe20000410000 */
[----:B-1----:R-:W-:Y:S01]  /*91e0*/  F2FP.BF16.F32.PACK_AB R165, R179, R178 ;  /* 0x000000b2b3a5723e */ /* 0x002fe200000010ff */
[----:B------:R1:W-:Y:S01]  /*91f0*/  STSM.16.M88.4 [R187+0x36400], R152 ;  /* 0x03640098bb007844 */ /* 0x0003e20000000200 */
[----:B------:R-:W-:Y:S01]  /*9200*/  VIADD R223, R176, 0x80 ;  /* 0x00000080b0df7836 */ /* 0x000fe20000000000 */
[----:B------:R-:W-:Y:S01]  /*9210*/  MUFU.EX2 R13, R13 ;  /* 0x0000000d000d7308 */ /* 0x000fe20000000800 */
[----:B0-----:R-:W-:Y:S01]  /*9220*/  F2FP.BF16.F32.PACK_AB R167, R181, R180 ;  /* 0x000000b4b5a7723e */ /* 0x001fe200000010ff */
[----:B------:R1:W-:Y:S01]  /*9230*/  STSM.16.M88.4 [R188], R156 ;  /* 0x0000009cbc007844 */ /* 0x0003e20000000200 */
[----:B------:R-:W-:Y:S01]  /*9240*/  FFMA.FTZ R15, R10, R6, R15 ;  /* 0x000000060a0f7223 */ /* 0x000fe2000001000f */
[----:B------:R-:W-:-:S02]  /*9250*/  FFMA.FTZ R182, R215, R5, R182 ;  /* 0x00000005d7b67223 */ /* 0x000fc400000100b6 */
[----:B------:R1:W-:Y:S01]  /*9260*/  STSM.16.M88.4 [R190], R160 ;  /* 0x000000a0be007844 */ /* 0x0003e20000000200 */
[----:B------:R-:W-:Y:S01]  /*9270*/  FADD.FTZ R15, R12, R15 ;  /* 0x0000000f0c0f7221 */ /* 0x000fe20000010000 */
[----:B------:R-:W0:Y:S01]  /*9280*/  MUFU.EX2 R216, R216 ;  /* 0x000000d800d87308 */ /* 0x000e220000000800 */
        /* <DEDUP_REMOVED lines=64> */
.L_x_4975:
[----:B------:R-:W-:Y:S01]  /*9690*/  UISETP.GT.AND UP0, UPT, UR30, UR29, UPT ;  /* 0x0000001d1e00728c */ /* 0x000fe2000bf04270 */
[----:B------:R-:W-:Y:S01]  /*96a0*/  VIADD R9, R9, 0x38860 ;  /* 0x0003886009097836 */ /* 0x000fe20000000000 */
[----:B------:R-:W-:Y:S01]  /*96b0*/  UIADD3 UR30, UR30, -0x1, URZ ;  /* 0xffffffff1e1e7890 */ /* 0x000fe2000fffe03f */
[----:B------:R-:W-:Y:S02]  /*96c0*/  IMAD.MOV.U32 R11, RZ, RZ, R8 ;  /* 0x000000ffff0b7224 */ /* 0x000fe400078e0008 */
[----:B------:R-:W-:Y:S01]  /*96d0*/  IMAD.MOV.U32 R10, RZ, RZ, R7 ;  /* 0x000000ffff0a7224 */ /* 0x000fe200078e0007 */
[----:B------:R-:W-:Y:S01]  /*96e0*/  PLOP3.LUT P1, PT, PT, PT, UP0, 0x80, 0x0 ;  /* 0x000000000000781c */ /* 0x000fe20003f2f008 */
[----:B------:R-:W-:Y:S01]  /*96f0*/  IMAD.MOV.U32 R13, RZ, RZ, R2 ;  /* 0x000000ffff0d7224 */ /* 0x000fe200078e0002 */
[----:B------:R-:W-:-:S04]  /*9700*/  PRMT R9, R202, 0x654, R9 ;  /* 0x00000654ca097816 */ /* 0x000fc80000000009 */
[----:B------:R0:W-:Y:S07]  /*9710*/  SYNCS.ARRIVE.TRANS64.RED.A1T0 RZ, [R9+URZ], RZ ;  /* 0x000000ff09ff79a7 */ /* 0x0001ee000810043f */
[----:B------:R-:W-:Y:S05]  /*9720*/  @P1 BRA `(.L_x_4976) ;  /* 0xffffffcc00741947 */ /* 0x000fea000383ffff */
.L_x_4965:
[----:B------:R-:W-:-:S13]  /*9730*/  ISETP.LE.AND P1, PT, RZ, UR30, PT ;  /* 0x0000001eff007c0c */ /* 0x000fda000bf23270 */
[----:B------:R-:W-:Y:S05]  /*9740*/  @!P1 BRA `(.L_x_4977) ;  /* 0x0000002c004c9947 */ /* 0x000fea0003800000 */
[----:B------:R-:W-:Y:S01]  /*9750*/  IMAD.MOV.U32 R185, RZ, RZ, R8 ;  /* 0x000000ffffb97224 */ /* 0x000fe200078e0008 */
[----:B------:R-:W-:Y:S01]  /*9760*/  ULDC UR28, c[0x0][0xa80] ;  /* 0x0002a000001c7ab9 */ /* 0x000fe20000000800 */
[----:B------:R-:W-:Y:S02]  /*9770*/  IMAD.MOV.U32 R10, RZ, RZ, R7 ;  /* 0x000000ffff0a7224 */ /* 0x000fe400078e0007 */
[----:B------:R-:W-:-:S07]  /*9780*/  IMAD.MOV.U32 R213, RZ, RZ, R2 ;  /* 0x000000ffffd57224 */ /* 0x000fce00078e0002 */
.L_x_4988:
[----:B------:R-:W-:-:S05]  /*9790*/  VIADD R2, R213, 0x1 ;  /* 0x00000001d5027836 */ /* 0x000fca0000000000 */
[----:B------:R-:W-:-:S04]  /*97a0*/  ISETP.NE.AND P1, PT, R2, 0x2, PT ;  /* 0x000000020200780c */ /* 0x000fc80003f25270 */
[----:B------:R-:W-:Y:S02]  /*97b0*/  SEL R7, RZ, 0x1, P1 ;  /* 0x00000001ff077807 */ /* 0x000fe40000800000 */
[----:B------:R-:W-:Y:S02]  /*97c0*/  SEL R2, R2, RZ, P1 ;  /* 0x000000ff02027207 */ /* 0x000fe40000800000 */
[----:B------:R-:W-:Y:S01]  /*97d0*/  LOP3.LUT R16, R16, R7, RZ, 0x3c, !PT ;  /* 0x0000000710107212 */ /* 0x000fe200078e3cff */
[----:B-1----:R-:W-:Y:S06]  /*97e0*/  @!P0 BRA `(.L_x_4978) ;  /* 0x0000000000048947 */ /* 0x002fec0003800000 */
[----:B------:R-:W-:Y:S01]  /*97f0*/  BPT.TRAP 0x1 ;  /* 0x000000040000795c */ /* 0x000fe20000300000 */
.L_x_4978:
[----:B0-----:R-:W-:Y:S01]  /*9800*/  IMAD R9, R2, 0x8, R17 ;  /* 0x0000000802097824 */ /* 0x001fe200078e0211 */
[----:B------:R-:W-:-:S04]  /*9810*/  SHF.L.U32 R8, R16, 0x1f, RZ ;  /* 0x0000001f10087819 */ /* 0x000fc800000006ff */
[----:B------:R0:W1:Y:S01]  /*9820*/  SYNCS.PHASECHK.TRANS64.TRYWAIT P1, [R9+URZ+0x38830], R8 ;  /* 0x03883008090075a7 */ /* 0x000062000802017f */
[----:B------:R-:W-:Y:S05]  /*9830*/  @!P0 BRA `(.L_x_4979) ;  /* 0x0000000000048947 */ /* 0x000fea0003800000 */
[----:B------:R-:W-:Y:S01]  /*9840*/  BPT.TRAP 0x1 ;  /* 0x000000040000795c */ /* 0x000fe20000300000 */
.L_x_4979:
[----:B------:R-:W-:Y:S01]  /*9850*/  IMAD R7, R2, 0x200, R0 ;  /* 0x0000020002077824 */ /* 0x000fe200078e0200 */
[----:B-1----:R-:W-:Y:S06]  /*9860*/  @P1 BRA `(.L_x_4980) ;  /* 0x0000000000081947 */ /* 0x002fec0003800000 */
[----:B------:R-:W1:Y:S02]  /*9870*/  SYNCS.PHASECHK.TRANS64.TRYWAIT P1, [R9+URZ+0x38830], R8 ;  /* 0x03883008090075a7 */ /* 0x000e64000802017f */
[----:B-1----:R-:W-:Y:S05]  /*9880*/  @!P1 BRA `(.L_x_4981) ;  /* 0x000000cc00e49947 */ /* 0x002fea0003800000 */
.L_x_4980:
        /* <DEDUP_REMOVED lines=22> */
.L_x_4982:
[----:B------:R2:W3:Y:S01]  /*99f0*/  SYNCS.PHASECHK.TRANS64.TRYWAIT P1, [R9+URZ+0x38850], R8 ;  /* 0x03885008090075a7 */ /* 0x0004e2000802017f */
[----:B------:R-:W-:Y:S05]  /*9a00*/  @!P0 BRA `(.L_x_4983) ;  /* 0x0000000000048947 */ /* 0x000fea0003800000 */
[----:B------:R-:W-:Y:S01]  /*9a10*/  BPT.TRAP 0x1 ;  /* 0x000000040000795c */ /* 0x000fe20000300000 */
.L_x_4983:
[----:B------:R-:W-:Y:S01]  /*9a20*/  IMAD R7, R2, 0x1000, R4 ;  /* 0x0000100002077824 */ /* 0x000fe200078e0204 */
[----:B---3--:R-:W-:Y:S06]  /*9a30*/  @P1 BRA `(.L_x_4984) ;  /* 0x0000000000081947 */ /* 0x008fec0003800000 */
[----:B------:R-:W3:Y:S02]  /*9a40*/  SYNCS.PHASECHK.TRANS64.TRYWAIT P1, [R9+URZ+0x38850], R8 ;  /* 0x03885008090075a7 */ /* 0x000ee4000802017f */
[----:B---3--:R-:W-:Y:S05]  /*9a50*/  @!P1 BRA `(.L_x_4985) ;  /* 0x000000cc00849947 */ /* 0x008fea0003800000 */
.L_x_4984:
        /* <DEDUP_REMOVED lines=326> */
.L_x_4986:
[----:B------:R-:W-:Y:S01]  /*aec0*/  FMNMX.FTZ R8, R152, R10, !PT ;  /* 0x0000000a98087209 */ /* 0x000fe20007810000 */
[----:B------:R-:W-:Y:S01]  /*aed0*/  IMAD R220, R2, 0x1000, R19 ;  /* 0x0000100002dc7824 */ /* 0x000fe200078e0213 */
[----:B------:R-:W-:Y:S02]  /*aee0*/  UMOV UR7, 0x40000040 ;  /* 0x4000004000077882 */ /* 0x000fe40000000000 */
[----:B------:R-:W-:Y:S02]  /*aef0*/  FMNMX.FTZ R7, R153, R8, !PT ;  /* 0x0000000899077209 */ /* 0x000fe40007810000 */
        /* <DEDUP_REMOVED lines=109> */
[----:B------:R-:W-:Y:S01]  /*b5d0*/  FFMA.FTZ R153, R181, UR28, -R204 ;  /* 0x0000001cb5997c23 */ /* 0x000fe200080108cc */
[----:B------:R-:W-:Y:S01]  /*b5e0*/  MUFU.EX2 R186, R186 ;  /* 0x000000ba00ba7308 */ /* 0x000fe20000000800 */
[----:B-1----:R-:W-:Y:S01]  /*b5f0*/  F2FP.BF16.F32.PACK_AB R156, R20, R15 ;  /* 0x0000000f149c723e */ /* 0x002fe200000010ff */
        /* <DEDUP_REMOVED lines=11> */
[--C-:B------:R-:W-:Y:S01]  /*b6b0*/  FFMA.FTZ R204, R154, UR28, -R152.reuse ;  /* 0x0000001c9acc7c23 */ /* 0x100fe20008010898 */
[--C-:B------:R-:W-:Y:S01]  /*b6c0*/  FFMA.FTZ R215, R155, UR28, -R152.reuse ;  /* 0x0000001c9bd77c23 */ /* 0x100fe20008010898 */
[----:B------:R-:W-:Y:S01]  /*b6d0*/  FFMA.FTZ R214, R158, UR28, -R152 ;  /* 0x0000001c9ed67c23 */ /* 0x000fe20008010898 */
[----:B------:R-:W1:Y:S01]  /*b6e0*/  MUFU.EX2 R181, R181 ;  /* 0x000000b500b57308 */ /* 0x000e620000000800 */
[----:B0-----:R-:W-:-:S02]  /*b6f0*/  IMAD.MOV R153, RZ, RZ, -R184 ;  /* 0x000000ffff997224 */ /* 0x001fc400078e0ab8 */
[--C-:B------:R-:W-:Y:S01]  /*b700*/  FFMA.FTZ R217, R159, UR28, -R152.reuse ;  /* 0x0000001c9fd97c23 */ /* 0x100fe20008010898 */
[--C-:B------:R-:W-:Y:S01]  /*b710*/  FFMA.FTZ R216, R162, UR28, -R152.reuse ;  /* 0x0000001ca2d87c23 */ /* 0x100fe20008010898 */
[--C-:B------:R-:W-:Y:S01]  /*b720*/  FFMA.FTZ R219, R163, UR28, -R152.reuse ;  /* 0x0000001ca3db7c23 */ /* 0x100fe20008010898 */
[--C-:B------:R-:W-:Y:S01]  /*b730*/  FFMA.FTZ R218, R166, UR28, -R152.reuse ;  /* 0x0000001ca6da7c23 */ /* 0x100fe20008010898 */
[----:B------:R-:W-:Y:S01]  /*b740*/  ISETP.NE.AND P1, PT, R18, R153, PT ;  /* 0x000000991200720c */ /* 0x000fe20003f25270 */
[----:B------:R-:W-:Y:S02]  /*b750*/  VIADD R153, R9, 0x38840 ;  /* 0x0003884009997836 */ /* 0x000fe40000000000 */
[--C-:B------:R-:W-:Y:S01]  /*b760*/  FFMA.FTZ R221, R167, UR28, -R152.reuse ;  /* 0x0000001ca7dd7c23 */ /* 0x100fe20008010898 */
[--C-:B------:R-:W-:Y:S01]  /*b770*/  FFMA.FTZ R170, R170, UR28, -R152.reuse ;  /* 0x0000001caaaa7c23 */ /* 0x100fe20008010898 */
[--C-:B------:R-:W-:Y:S01]  /*b780*/  FFMA.FTZ R171, R171, UR28, -R152.reuse ;  /* 0x0000001cabab7c23 */ /* 0x100fe20008010898 */
[--C-:B------:R-:W-:Y:S01]  /*b790*/  FFMA.FTZ R174, R174, UR28, -R152.reuse ;  /* 0x0000001caeae7c23 */ /* 0x100fe20008010898 */
[----:B------:R-:W-:Y:S01]  /*b7a0*/  PRMT R153, R202, 0x654, R153 ;  /* 0x00000654ca997816 */ /* 0x000fe20000000099 */
[--C-:B------:R-:W-:Y:S01]  /*b7b0*/  FFMA.FTZ R175, R175, UR28, -R152.reuse ;  /* 0x0000001cafaf7c23 */ /* 0x100fe20008010898 */
[--C-:B------:R-:W-:Y:S01]  /*b7c0*/  FFMA.FTZ R178, R178, UR28, -R152.reuse ;  /* 0x0000001cb2b27c23 */ /* 0x100fe20008010898 */
[--C-:B------:R-:W-:Y:S01]  /*b7d0*/  FFMA.FTZ R179, R179, UR28, -R152.reuse ;  /* 0x0000001cb3b37c23 */ /* 0x100fe20008010898 */
[----:B------:R0:W-:Y:S01]  /*b7e0*/  SYNCS.ARRIVE.TRANS64.RED.A1T0 RZ, [R153+URZ], RZ ;  /* 0x000000ff99ff79a7 */ /* 0x0001e2000810043f */
[--C-:B------:R-:W-:Y:S01]  /*b7f0*/  FFMA.FTZ R182, R182, UR28, -R152.reuse ;  /* 0x0000001cb6b67c23 */ /* 0x100fe20008010898 */
[----:B------:R-:W-:Y:S01]  /*b800*/  FFMA.FTZ R183, R183, UR28, -R152 ;  /* 0x0000001cb7b77c23 */ /* 0x000fe20008010898 */
[----:B------:R-:W-:Y:S01]  /*b810*/  @!P1 IMAD R154, R213, 0x40, R22 ;  /* 0x00000040d59a9824 */ /* 0x000fe200078e0216 */
[----:B------:R-:W-:Y:S01]  /*b820*/  MUFU.EX2 R204, R204 ;  /* 0x000000cc00cc7308 */ /* 0x000fe20000000800 */
[----:B------:R-:W-:Y:S01]  /*b830*/  F2FP.BF16.F32.PACK_AB R152, R12, R11 ;  /* 0x0000000b0c98723e */ /* 0x000fe200000010ff */
[----:B-1----:R-:W-:Y:S01]  /*b840*/  FMUL.FTZ R26, R26, R181 ;  /* 0x000000b51a1a7220 */ /* 0x002fe20000410000 */
[----:B------:R-:W-:Y:S01]  /*b850*/  @!P1 IMAD R154, R154, 0x4, R17 ;  /* 0x000000049a9a9824 */ /* 0x000fe200078e0211 */
[----:B------:R-:W-:Y:S01]  /*b860*/  F2FP.BF16.F32.PACK_AB R158, R186, R21 ;  /* 0x00000015ba9e723e */ /* 0x000fe200000010ff */
[-C--:B------:R-:W-:Y:S01]  /*b870*/  FMUL.FTZ R27, R27, R181.reuse ;  /* 0x000000b51b1b7220 */ /* 0x080fe20000410000 */
[-C--:B------:R-:W-:Y:S01]  /*b880*/  FMUL.FTZ R30, R30, R181.reuse ;  /* 0x000000b51e1e7220 */ /* 0x080fe20000410000 */
        /* <DEDUP_REMOVED lines=182> */
.L_x_4987:
[----:B------:R-:W-:Y:S01]  /*c3f0*/  ISETP.LT.AND P1, PT, RZ, UR30, PT ;  /* 0x0000001eff007c0c */ /* 0x000fe2000bf21270 */
[----:B------:R-:W-:Y:S01]  /*c400*/  VIADD R9, R9, 0x38860 ;  /* 0x0003886009097836 */ /* 0x000fe20000000000 */
[----:B------:R-:W-:Y:S01]  /*c410*/  UIADD3 UR30, UR30, -0x1, URZ ;  /* 0xffffffff1e1e7890 */ /* 0x000fe2000fffe03f */
[----:B------:R-:W-:Y:S02]  /*c420*/  IMAD.MOV.U32 R185, RZ, RZ, R8 ;  /* 0x000000ffffb97224 */ /* 0x000fe400078e0008 */
[----:B------:R-:W-:Y:S01]  /*c430*/  IMAD.MOV.U32 R10, RZ, RZ, R7 ;  /* 0x000000ffff0a7224 */ /* 0x000fe200078e0007 */
[----:B------:R-:W-:Y:S01]  /*c440*/  PRMT R9, R202, 0x654, R9 ;  /* 0x00000654ca097816 */ /* 0x000fe20000000009 */
[----:B------:R-:W-:-:S03]  /*c450*/  IMAD.MOV.U32 R213, RZ, RZ, R2 ;  /* 0x000000ffffd57224 */ /* 0x000fc600078e0002 */
[----:B------:R1:W-:Y:S03]  /*c460*/  SYNCS.ARRIVE.TRANS64.RED.A1T0 RZ, [R9+URZ], RZ ;  /* 0x000000ff09ff79a7 */ /* 0x0003e6000810043f */
[----:B------:R-:W-:Y:S05]  /*c470*/  @P1 BRA `(.L_x_4988) ;  /* 0xffffffd000c41947 */ /* 0x000fea000383ffff */
.L_x_4977:
[----:B------:R-:W2:Y:S01]  /*c480*/  SHFL.BFLY PT, R0, R5, 0x2, 0x1f ;  /* 0x0c401f0005007f89 */ /* 0x000ea200000e0000 */
[----:B------:R-:W-:-:S03]  /*c490*/  UIADD3 UR36, UR36, 0x1, URZ ;  /* 0x0000000124247890 */ /* 0x000fc6000fffe03f */
[----:B01----:R-:W0:Y:S01]  /*c4a0*/  SHFL.BFLY PT, R9, R6, 0x2, 0x1f ;  /* 0x0c401f0006097f89 */ /* 0x003e2200000e0000 */
[----:B------:R-:W-:Y:S08]  /*c4b0*/  BAR.ARV 0x8, 0x100 ;  /* 0x0204000000007b1d */ /* 0x000ff00000002000 */
[----:B------:R-:W-:Y:S01]  /*c4c0*/  BAR.SYNC.DEFER_BLOCKING 0xf, 0x100 ;  /* 0x03c4000000007b1d */ /* 0x000fe20000010000 */
[----:B--2---:R-:W-:Y:S01]  /*c4d0*/  FADD.FTZ R4, R0, R5 ;  /* 0x0000000500047221 */ /* 0x004fe20000010000 */
[----:B------:R-:W-:-:S02]  /*c4e0*/  VIADD R5, R2, 0x1 ;  /* 0x0000000102057836 */ /* 0x000fc40000000000 */
[----:B0-----:R-:W-:Y:S02]  /*c4f0*/  FADD.FTZ R9, R9, R6 ;  /* 0x0000000609097221 */ /* 0x001fe40000010000 */
[----:B------:R-:W0:Y:S01]  /*c500*/  SHFL.BFLY PT, R3, R4, 0x1, 0x1f ;  /* 0x0c201f0004037f89 */ /* 0x000e2200000e0000 */
[----:B------:R-:W-:-:S03]  /*c510*/  ISETP.NE.AND P1, PT, R5, 0x2, PT ;  /* 0x000000020500780c */ /* 0x000fc60003f25270 */
[----:B------:R-:W1:Y:S01]  /*c520*/  SHFL.BFLY PT, R10, R9, 0x1, 0x1f ;  /* 0x0c201f00090a7f89 */ /* 0x000e6200000e0000 */
[----:B0-----:R-:W-:Y:S01]  /*c530*/  FADD.FTZ R0, R4, R3 ;  /* 0x0000000304007221 */ /* 0x001fe20000010000 */
[----:B------:R-:W-:Y:S02]  /*c540*/  IMAD.MOV R3, RZ, RZ, -R184 ;  /* 0x000000ffff037224 */ /* 0x000fe400078e0ab8 */
[----:B------:R-:W-:Y:S02]  /*c550*/  IMAD.MOV.U32 R4, RZ, RZ, RZ ;  /* 0x000000ffff047224 */ /* 0x000fe400078e00ff */
[----:B-1----:R-:W-:Y:S01]  /*c560*/  FADD.FTZ R6, R9, R10 ;  /* 0x0000000a09067221 */ /* 0x002fe20000010000 */
[----:B------:R-:W-:Y:S02]  /*c570*/  FSETP.NE.FTZ.AND P2, PT, R0, RZ, PT ;  /* 0x000000ff0000720b */ /* 0x000fe40003f55000 */
[----:B------:R-:W-:Y:S01]  /*c580*/  ISETP.NE.AND P0, PT, R18, R3, PT ;  /* 0x000000031200720c */ /* 0x000fe20003f05270 */
[----:B------:R-:W-:Y:S01]  /*c590*/  IMAD.MOV.U32 R3, RZ, RZ, RZ ;  /* 0x000000ffff037224 */ /* 0x000fe200078e00ff */
[----:B------:R-:W-:-:S02]  /*c5a0*/  FSETP.NE.FTZ.AND P3, PT, R6, RZ, PT ;  /* 0x000000ff0600720b */ /* 0x000fc40003f75000 */
[----:B------:R-:W-:-:S04]  /*c5b0*/  SEL R9, RZ, 0x1, P1 ;  /* 0x00000001ff097807 */ /* 0x000fc80000800000 */
[----:B------:R-:W-:Y:S01]  /*c5c0*/  LOP3.LUT R16, R16, R9, RZ, 0x3c, !PT ;  /* 0x0000000910107212 */ /* 0x000fe200078e3cff */
[----:B------:R-:W-:Y:S02]  /*c5d0*/  IMAD.U32 R9, RZ, RZ, UR28 ;  /* 0x0000001cff097e24 */ /* 0x000fe4000f8e00ff */
        /* <DEDUP_REMOVED lines=78> */
[-C--:B------:R-:W-:Y:S01]  /*cac0*/  FMUL.FTZ R19, R91, R4.reuse ;  /* 0x000000045b137220 */ /* 0x080fe20000410000 */
[----:B------:R-:W-:Y:S02]  /*cad0*/  IMAD.MOV.U32 R0, RZ, RZ, -0x800000 ;  /* 0xff800000ff007424 */ /* 0x000fe400078e00ff */
[-C--:B------:R-:W-:Y:S01]  /*cae0*/  FMUL.FTZ R13, R42, R4.reuse ;  /* 0x000000042a0d7220 */ /* 0x080fe20000410000 */
[-C--:B------:R-:W-:Y:S01]  /*caf0*/  FMUL.FTZ R15, R46, R4.reuse ;  /* 0x000000042e0f7220 */ /* 0x080fe20000410000 */
[-C--:B------:R-:W-:Y:S01]  /*cb00*/  FMUL.FTZ R25, R50, R4.reuse ;  /* 0x0000000432197220 */ /* 0x080fe20000410000 */
[-C--:B------:R-:W-:Y:S01]  /*cb10*/  FMUL.FTZ R33, R58, R4.reuse ;  /* 0x000000043a217220 */ /* 0x080fe20000410000 */
[-C--:B------:R-:W-:Y:S01]  /*cb20*/  FMUL.FTZ R29, R66, R4.reuse ;  /* 0x00000004421d7220 */ /* 0x080fe20000410000 */
[-C--:B------:R-:W-:Y:S01]  /*cb30*/  FMUL.FTZ R91, R94, R4.reuse ;  /* 0x000000045e5b7220 */ /* 0x080fe20000410000 */
[----:B------:R-:W-:Y:S01]  /*cb40*/  @P2 FFMA.FTZ R3, R2, R7, R17 ;  /* 0x0000000702032223 */ /* 0x000fe20000010011 */
        /* <DEDUP_REMOVED lines=61> */
.L_x_4947:
[----:B------:R-:W0:Y:S01]  /*cf20*/  S2R R202, SR_CgaCtaId ;  /* 0x0000000000ca7919 */ /* 0x000e220000008800 */
[----:B------:R-:W-:Y:S01]  /*cf30*/  MOV R17, 0x400 ;  /* 0x0000040000117802 */ /* 0x000fe20000000f00 */
[----:B------:R-:W-:Y:S01]  /*cf40*/  BSSY B0, `(.L_x_4989) ;  /* 0x00002f1000007945 */ /* 0x000fe20003800000 */
[----:B------:R-:W-:Y:S02]  /*cf50*/  BAR.SYNC.DEFER_BLOCKING 0x5, 0x180 ;  /* 0x0146000000007b1d */ /* 0x000fe40000010000 */
[----:B0-----:R-:W-:-:S05]  /*cf60*/  LEA R17, R202, R17, 0x18 ;  /* 0x00000011ca117211 */ /* 0x001fca00078ec0ff */
[----:B------:R-:W0:Y:S02]  /*cf70*/  LDS.128 R4, [R17+0x388d0] ;  /* 0x0388d00011047984 */ /* 0x000e240000000c00 */
[----:B0-----:R-:W-:Y:S02]  /*cf80*/  R2UR UR5, R5 ;  /* 0x00000000050572ca */ /* 0x001fe400000e0000 */
[----:B------:R-:W-:Y:S01]  /*cf90*/  R2UR UR6, R6 ;  /* 0x00000000060672ca */ /* 0x000fe200000e0000 */
[----:B------:R-:W-:Y:S06]  /*cfa0*/  BAR.ARV 0x4, 0x180 ;  /* 0x0106000000007b1d */ /* 0x000fec0000002000 */
[----:B------:R-:W-:Y:S08]  /*cfb0*/  @P0 BRA `(.L_x_4990) ;  /* 0x0000002000240947 */ /* 0x000ff00003800000 */
[----:B------:R-:W0:Y:S01]  /*cfc0*/  S2R R6, SR_SWINHI ;  /* 0x0000000000067919 */ /* 0x000e220000002f00 */
[----:B------:R-:W-:Y:S01]  /*cfd0*/  F2FP.BF16.F32.PACK_AB R9, R27, R9 ;  /* 0x000000091b09723e */ /* 0x000fe200000010ff */
[----:B------:R-:W-:Y:S01]  /*cfe0*/  USHF.L.U32 UR10, UR40, 0x2, URZ ;  /* 0x00000002280a7899 */ /* 0x000fe2000800063f */
[----:B------:R-:W-:Y:S01]  /*cff0*/  F2FP.BF16.F32.PACK_AB R10, R10, R174 ;  /* 0x000000ae0a0a723e */ /* 0x000fe200000010ff */
[----:B------:R-:W-:Y:S01]  /*d000*/  BAR.SYNC.DEFER_BLOCKING 0x1, 0x100 ;  /* 0x0044000000007b1d */ /* 0x000fe20000010000 */
[----:B------:R-:W-:Y:S01]  /*d010*/  F2FP.BF16.F32.PACK_AB R11, R31, R11 ;  /* 0x0000000b1f0b723e */ /* 0x000fe200000010ff */
[----:B------:R-:W-:Y:S01]  /*d020*/  USHF.L.U64.HI UR11, UR40, 0x2, UR39 ;  /* 0x00000002280b7899 */ /* 0x000fe20008010227 */
[----:B------:R-:W-:Y:S02]  /*d030*/  F2FP.BF16.F32.PACK_AB R12, R12, R170 ;  /* 0x000000aa0c0c723e */ /* 0x000fe400000010ff */
[----:B------:R-:W-:Y:S01]  /*d040*/  F2FP.BF16.F32.PACK_AB R13, R43, R13 ;  /* 0x0000000d2b0d723e */ /* 0x000fe200000010ff */
[----:B------:R-:W-:Y:S01]  /*d050*/  ULDC.64 UR8, c[0x0][0xd00] ;  /* 0x0003400000087ab9 */ /* 0x000fe20000000a00 */
[----:B------:R-:W-:Y:S01]  /*d060*/  F2FP.BF16.F32.PACK_AB R14, R14, R167 ;  /* 0x000000a70e0e723e */ /* 0x000fe200000010ff */
[----:B------:R-:W-:Y:S01]  /*d070*/  UISETP.NE.U32.AND UP0, UPT, UR8, URZ, UPT ;  /* 0x0000003f0800728c */ /* 0x000fe2000bf05070 */
[----:B------:R-:W-:Y:S01]  /*d080*/  F2FP.BF16.F32.PACK_AB R15, R47, R15 ;  /* 0x0000000f2f0f723e */ /* 0x000fe200000010ff */
[----:B------:R-:W-:Y:S01]  /*d090*/  UIADD3 UR4, UP1, UR10, UR8, URZ ;  /* 0x000000080a047290 */ /* 0x000fe2000ff3e03f */
[----:B------:R-:W-:Y:S01]  /*d0a0*/  F2FP.BF16.F32.PACK_AB R24, R24, R166 ;  /* 0x000000a61818723e */ /* 0x000fe200000010ff */
[----:B------:R-:W-:Y:S01]  /*d0b0*/  UISETP.NE.AND.EX UP0, UPT, UR9, URZ, UPT, UP0 ;  /* 0x0000003f0900728c */ /* 0x000fe2000bf05300 */
[----:B------:R-:W-:Y:S01]  /*d0c0*/  F2FP.BF16.F32.PACK_AB R25, R51, R25 ;  /* 0x000000193319723e */ /* 0x000fe200000010ff */
[----:B------:R-:W-:Y:S01]  /*d0d0*/  UIADD3.X UR7, UR11, UR9, URZ, UP1, !UPT ;  /* 0x000000090b077290 */ /* 0x000fe20008ffe43f */
[----:B------:R-:W-:-:S02]  /*d0e0*/  F2FP.BF16.F32.PACK_AB R32, R32, R164 ;  /* 0x000000a42020723e */ /* 0x000fc400000010ff */
[----:B------:R-:W-:Y:S01]  /*d0f0*/  F2FP.BF16.F32.PACK_AB R33, R59, R33 ;  /* 0x000000213b21723e */ /* 0x000fe200000010ff */
[----:B------:R-:W-:Y:S01]  /*d100*/  ULDC.64 UR8, c[0x0][0xd08] ;  /* 0x0003420000087ab9 */ /* 0x000fe20000000a00 */
[----:B------:R-:W-:Y:S02]  /*d110*/  F2FP.BF16.F32.PACK_AB R28, R28, R161 ;  /* 0x000000a11c1c723e */ /* 0x000fe400000010ff */
[----:B------:R-:W-:Y:S02]  /*d120*/  F2FP.BF16.F32.PACK_AB R29, R67, R29 ;  /* 0x0000001d431d723e */ /* 0x000fe400000010ff */
[----:B------:R-:W-:Y:S02]  /*d130*/  F2FP.BF16.F32.PACK_AB R31, R71, R70 ;  /* 0x00000046471f723e */ /* 0x000fe400000010ff */
[----:B------:R-:W-:Y:S02]  /*d140*/  F2FP.BF16.F32.PACK_AB R80, R81, R80 ;  /* 0x000000505150723e */ /* 0x000fe400000010ff */
[----:B------:R-:W-:-:S02]  /*d150*/  F2FP.BF16.F32.PACK_AB R81, R83, R82 ;  /* 0x000000525351723e */ /* 0x000fc400000010ff */
[----:B------:R-:W-:Y:S02]  /*d160*/  MOV R4, R17 ;  /* 0x0000001100047202 */ /* 0x000fe40000000f00 */
[----:B0-----:R-:W-:Y:S02]  /*d170*/  MOV R5, R6 ;  /* 0x0000000600057202 */ /* 0x001fe40000000f00 */
[----:B------:R-:W-:Y:S02]  /*d180*/  F2FP.BF16.F32.PACK_AB R88, R89, R88 ;  /* 0x000000585958723e */ /* 0x000fe400000010ff */
[----:B------:R-:W-:Y:S01]  /*d190*/  F2FP.BF16.F32.PACK_AB R82, R85, R84 ;  /* 0x000000545552723e */ /* 0x000fe200000010ff */
[----:B------:R-:W-:Y:S01]  /*d1a0*/  IMAD.WIDE R122, R203, 0x2, R4 ;  /* 0x00000002cb7a7825 */ /* 0x000fe200078e0204 */
[----:B------:R-:W-:Y:S02]  /*d1b0*/  F2FP.BF16.F32.PACK_AB R83, R87, R86 ;  /* 0x000000565753723e */ /* 0x000fe400000010ff */
[----:B------:R-:W-:-:S02]  /*d1c0*/  F2FP.BF16.F32.PACK_AB R89, R19, R90 ;  /* 0x0000005a1359723e */ /* 0x000fc400000010ff */
[C---:B------:R-:W-:Y:S02]  /*d1d0*/  IADD3 R177, P1, R122.reuse, 0x20, RZ ;  /* 0x000000207ab17810 */ /* 0x040fe40007f3e0ff */
[C---:B------:R-:W-:Y:S02]  /*d1e0*/  IADD3 R52, P6, R122.reuse, 0x2020, RZ ;  /* 0x000020207a347810 */ /* 0x040fe40007fde0ff */
[----:B------:R-:W-:Y:S01]  /*d1f0*/  LOP3.LUT R36, R177, 0x380, RZ, 0xc0, !PT ;  /* 0x00000380b1247812 */ /* 0x000fe200078ec0ff */
[--C-:B------:R-:W-:Y:S01]  /*d200*/  IMAD.X R37, RZ, RZ, R123.reuse, P1 ;  /* 0x000000ffff257224 */ /* 0x100fe200008e067b */
[----:B------:R-:W-:Y:S01]  /*d210*/  IADD3 R179, P0, R122, 0x40, RZ ;  /* 0x000000407ab37810 */ /* 0x000fe20007f1e0ff */
[--C-:B------:R-:W-:Y:S01]  /*d220*/  IMAD.X R53, RZ, RZ, R123.reuse, P6 ;  /* 0x000000ffff357224 */ /* 0x100fe200030e067b */
[----:B------:R-:W-:Y:S02]  /*d230*/  SHF.R.U64 R36, R36, 0x3, RZ ;  /* 0x0000000324247819 */ /* 0x000fe400000012ff */
[----:B------:R-:W-:Y:S01]  /*d240*/  IADD3 R181, P4, R122, 0x60, RZ ;  /* 0x000000607ab57810 */ /* 0x000fe20007f9e0ff */
[----:B------:R-:W-:Y:S01]  /*d250*/  IMAD.X R41, RZ, RZ, R123, P0 ;  /* 0x000000ffff297224 */ /* 0x000fe200000e067b */
[----:B------:R-:W-:-:S02]  /*d260*/  LOP3.LUT R36, R36, R177, RZ, 0x3c, !PT ;  /* 0x000000b124247212 */ /* 0x000fc400078e3cff */
[----:B------:R-:W-:Y:S01]  /*d270*/  LOP3.LUT R177, R52, 0x380, RZ, 0xc0, !PT ;  /* 0x0000038034b17812 */ /* 0x000fe200078ec0ff */
[--C-:B------:R-:W-:Y:S01]  /*d280*/  IMAD.X R45, RZ, RZ, R123.reuse, P4 ;  /* 0x000000ffff2d7224 */ /* 0x100fe200020e067b */
[C---:B------:R-:W-:Y:S02]  /*d290*/  IADD3 R183, P3, R122.reuse, 0x2000, RZ ;  /* 0x000020007ab77810 */ /* 0x040fe40007f7e0ff */
[----:B------:R-:W-:Y:S02]  /*d2a0*/  LOP3.LUT R44, R181, 0x380, RZ, 0xc0, !PT ;  /* 0x00000380b52c7812 */ /* 0x000fe400078ec0ff */
[----:B------:R-:W-:Y:S01]  /*d2b0*/  SHF.R.U64 R177, R177, 0x3, RZ ;  /* 0x00000003b1b17819 */ /* 0x000fe200000012ff */
[----:B------:R-:W-:Y:S01]  /*d2c0*/  IMAD.X R49, RZ, RZ, R123, P3 ;  /* 0x000000ffff317224 */ /* 0x000fe200018e067b */
[----:B------:R-:W-:Y:S02]  /*d2d0*/  IADD3 R8, P0, R122, 0x4020, RZ ;  /* 0x000040207a087810 */ /* 0x000fe40007f1e0ff */
[----:B------:R-:W-:-:S02]  /*d2e0*/  LOP3.LUT R40, R179, 0x380, RZ, 0xc0, !PT ;  /* 0x00000380b3287812 */ /* 0x000fc400078ec0ff */
[C---:B------:R-:W-:Y:S01]  /*d2f0*/  LOP3.LUT R21, R122.reuse, 0x380, RZ, 0xc0, !PT ;  /* 0x000003807a157812 */ /* 0x040fe200078ec0ff */
[--C-:B------:R-:W-:Y:S01]  /*d300*/  IMAD.X R69, RZ, RZ, R123.reuse, P0 ;  /* 0x000000ffff457224 */ /* 0x100fe200000e067b */
[----:B------:R-:W-:Y:S02]  /*d310*/  LOP3.LUT R48, R183, 0x380, RZ, 0xc0, !PT ;  /* 0x00000380b7307812 */ /* 0x000fe400078ec0ff */
[C---:B------:R-:W-:Y:S02]  /*d320*/  IADD3 R56, P5, R122.reuse, 0x2040, RZ ;  /* 0x000020407a387810 */ /* 0x040fe40007fbe0ff */
[C---:B------:R-:W-:Y:S02]  /*d330*/  IADD3 R60, P2, R122.reuse, 0x2060, RZ ;  /* 0x000020607a3c7810 */ /* 0x040fe40007f5e0ff */
[----:B------:R-:W-:Y:S01]  /*d340*/  IADD3 R64, P1, R122, 0x4000, RZ ;  /* 0x000040007a407810 */ /* 0x000fe20007f3e0ff */
[--C-:B------:R-:W-:Y:S01]  /*d350*/  IMAD.X R57, RZ, RZ, R123.reuse, P5 ;  /* 0x000000ffff397224 */ /* 0x100fe200028e067b */
[----:B------:R-:W-:Y:S01]  /*d360*/  SHF.R.U64 R44, R44, 0x3, RZ ;  /* 0x000000032c2c7819 */ /* 0x000fe200000012ff */
[--C-:B------:R-:W-:Y:S01]  /*d370*/  IMAD.X R61, RZ, RZ, R123.reuse, P2 ;  /* 0x000000ffff3d7224 */ /* 0x100fe200010e067b */
[----:B------:R-:W-:Y:S01]  /*d380*/  LOP3.LUT R52, R177, R52, RZ, 0x3c, !PT ;  /* 0x00000034b1347212 */ /* 0x000fe200078e3cff */
[----:B------:R-:W-:Y:S01]  /*d390*/  IMAD.X R65, RZ, RZ, R123, P1 ;  /* 0x000000ffff417224 */ /* 0x000fe200008e067b */
[----:B------:R-:W-:-:S02]  /*d3a0*/  SHF.R.U64 R40, R40, 0x3, RZ ;  /* 0x0000000328287819 */ /* 0x000fc400000012ff */
[----:B------:R-:W-:Y:S02]  /*d3b0*/  LOP3.LUT R177, R8, 0x380, RZ, 0xc0, !PT ;  /* 0x0000038008b17812 */ /* 0x000fe400078ec0ff */
[----:B------:R-:W-:Y:S02]  /*d3c0*/  SHF.R.U64 R21, R21, 0x3, RZ ;  /* 0x0000000315157819 */ /* 0x000fe400000012ff */
[----:B------:R-:W-:Y:S02]  /*d3d0*/  SHF.R.U64 R48, R48, 0x3, RZ ;  /* 0x0000000330307819 */ /* 0x000fe400000012ff */
[----:B------:R-:W-:Y:S02]  /*d3e0*/  LOP3.LUT R44, R44, R181, RZ, 0x3c, !PT ;  /* 0x000000b52c2c7212 */ /* 0x000fe400078e3cff */
[----:B------:R-:W-:Y:S02]  /*d3f0*/  LOP3.LUT R40, R40, R179, RZ, 0x3c, !PT ;  /* 0x000000b328287212 */ /* 0x000fe400078e3cff */
[----:B------:R-:W-:-:S02]  /*d400*/  LOP3.LUT R181, R60, 0x380, RZ, 0xc0, !PT ;  /* 0x000003803cb57812 */ /* 0x000fc400078ec0ff */
[----:B------:R-:W-:Y:S02]  /*d410*/  SHF.R.U64 R177, R177, 0x3, RZ ;  /* 0x00000003b1b17819 */ /* 0x000fe400000012ff */
        /* <DEDUP_REMOVED lines=17> */
[----:B------:R-:W-:Y:S02]  /*d530*/  LOP3.LUT R68, R177, R8, RZ, 0x3c, !PT ;  /* 0x00000008b1447212 */ /* 0x000fe400078e3cff */
[----:B------:R-:W-:Y:S02]  /*d540*/  SHF.R.U64 R179, R179, 0x3, RZ ;  /* 0x00000003b3b37819 */ /* 0x000fe400000012ff */
[----:B------:R-:W-:Y:S02]  /*d550*/  F2FP.BF16.F32.PACK_AB R8, R20, R175 ;  /* 0x000000af1408723e */ /* 0x000fe400000010ff */
[----:B------:R-:W-:-:S02]  /*d560*/  MOV R122, R122 ;  /* 0x0000007a007a7202 */ /* 0x000fc40000000f00 */
[----:B------:R-:W-:Y:S02]  /*d570*/  LOP3.LUT R27, R6, 0x380, RZ, 0xc0, !PT ;  /* 0x00000380061b7812 */ /* 0x000fe400078ec0ff */
[----:B------:R-:W-:Y:S01]  /*d580*/  LOP3.LUT R175, R26, 0x380, RZ, 0xc0, !PT ;  /* 0x000003801aaf7812 */ /* 0x000fe200078ec0ff */
[----:B------:R0:W-:Y:S01]  /*d590*/  STSM.16.M88.4 [R122], R8 ;  /* 0x000000087a007844 */ /* 0x0001e20000000200 */
[----:B------:R-:W-:Y:S02]  /*d5a0*/  SHF.R.U64 R183, R183, 0x3, RZ ;  /* 0x00000003b7b77819 */ /* 0x000fe400000012ff */
[----:B------:R-:W-:Y:S02]  /*d5b0*/  LOP3.LUT R60, R181, R60, RZ, 0x3c, !PT ;  /* 0x0000003cb53c7212 */ /* 0x000fe400078e3cff */
[----:B------:R-:W-:Y:S02]  /*d5c0*/  LOP3.LUT R123, R30, 0x380, RZ, 0xc0, !PT ;  /* 0x000003801e7b7812 */ /* 0x000fe400078ec0ff */
[----:B------:R-:W-:-:S02]  /*d5d0*/  LOP3.LUT R56, R179, R56, RZ, 0x3c, !PT ;  /* 0x00000038b3387212 */ /* 0x000fc400078e3cff */
[----:B------:R-:W-:Y:S02]  /*d5e0*/  LOP3.LUT R181, R106, 0x380, RZ, 0xc0, !PT ;  /* 0x000003806ab57812 */ /* 0x000fe400078ec0ff */
[----:B------:R-:W-:Y:S02]  /*d5f0*/  LOP3.LUT R179, R102, 0x380, RZ, 0xc0, !PT ;  /* 0x0000038066b37812 */ /* 0x000fe400078ec0ff */
[----:B------:R-:W-:Y:S02]  /*d600*/  SHF.R.U64 R27, R27, 0x3, RZ ;  /* 0x000000031b1b7819 */ /* 0x000fe400000012ff */
[----:B------:R-:W-:Y:S02]  /*d610*/  SHF.R.U64 R175, R175, 0x3, RZ ;  /* 0x00000003afaf7819 */ /* 0x000fe400000012ff */
[----:B------:R-:W-:Y:S02]  /*d620*/  LOP3.LUT R64, R183, R64, RZ, 0x3c, !PT ;  /* 0x00000040b7407212 */ /* 0x000fe400078e3cff */
[----:B------:R-:W-:-:S02]  /*d630*/  LOP3.LUT R183, R110, 0x380, RZ, 0xc0, !PT ;  /* 0x000003806eb77812 */ /* 0x000fc400078ec0ff */
[----:B------:R-:W-:Y:S02]  /*d640*/  SHF.R.U64 R123, R123, 0x3, RZ ;  /* 0x000000037b7b7819 */ /* 0x000fe400000012ff */
[----:B------:R-:W-:Y:S02]  /*d650*/  MOV R36, R36 ;  /* 0x0000002400247202 */ /* 0x000fe40000000f00 */
        /* <DEDUP_REMOVED lines=8> */
[----:B------:R-:W-:Y:S02]  /*d6e0*/  LOP3.LUT R20, R175, R26, RZ, 0x3c, !PT ;  /* 0x0000001aaf147212 */ /* 0x000fe400078e3cff */
[----:B------:R-:W-:Y:S02]  /*d6f0*/  MOV R40, R40 ;  /* 0x0000002800287202 */ /* 0x000fe40000000f00 */
[----:B------:R-:W-:-:S02]  /*d700*/  MOV R44, R44 ;  /* 0x0000002c002c7202 */ /* 0x000fc40000000f00 */
[----:B------:R-:W-:Y:S01]  /*d710*/  F2FP.BF16.F32.PACK_AB R26, R163, R165 ;  /* 0x000000a5a31a723e */ /* 0x000fe200000010ff */
[----:B------:R-:W-:Y:S01]  /*d720*/  STSM.16.M88.4 [R40], R12 ;  /* 0x0000000c28007844 */ /* 0x000fe20000000200 */
[----:B------:R-:W-:Y:S02]  /*d730*/  F2FP.BF16.F32.PACK_AB R27, R55, R54 ;  /* 0x00000036371b723e */ /* 0x000fe400000010ff */
[----:B------:R-:W-:Y:S02]  /*d740*/  SHF.R.U64 R183, R183, 0x3, RZ ;  /* 0x00000003b7b77819 */ /* 0x000fe400000012ff */
[----:B------:R-:W-:Y:S01]  /*d750*/  LOP3.LUT R118, R123, R30, RZ, 0x3c, !PT ;  /* 0x0000001e7b767212 */ /* 0x000fe200078e3cff */
[----:B------:R-:W-:Y:S01]  /*d760*/  STSM.16.M88.4 [R44], R24 ;  /* 0x000000182c007844 */ /* 0x000fe20000000200 */
[----:B------:R-:W-:Y:S02]  /*d770*/  MOV R48, R48 ;  /* 0x0000003000307202 */ /* 0x000fe40000000f00 */
[----:B------:R-:W-:-:S02]  /*d780*/  F2FP.BF16.F32.PACK_AB R34, R160, R162 ;  /* 0x000000a2a022723e */ /* 0x000fc400000010ff */
[----:B------:R-:W-:Y:S02]  /*d790*/  F2FP.BF16.F32.PACK_AB R35, R63, R62 ;  /* 0x0000003e3f23723e */ /* 0x000fe400000010ff */
[----:B------:R-:W-:Y:S02]  /*d7a0*/  LOP3.LUT R106, R181, R106, RZ, 0x3c, !PT ;  /* 0x0000006ab56a7212 */ /* 0x000fe400078e3cff */
[----:B------:R-:W-:Y:S01]  /*d7b0*/  MOV R52, R52 ;  /* 0x0000003400347202 */ /* 0x000fe20000000f00 */
[----:B------:R-:W-:Y:S01]  /*d7c0*/  STSM.16.M88.4 [R48], R32 ;  /* 0x0000002030007844 */ /* 0x000fe20000000200 */
[----:B------:R-:W-:Y:S02]  /*d7d0*/  F2FP.BF16.F32.PACK_AB R30, R152, R159 ;  /* 0x0000009f981e723e */ /* 0x000fe400000010ff */
[----:B------:R-:W-:Y:S02]  /*d7e0*/  LOP3.LUT R102, R179, R102, RZ, 0x3c, !PT ;  /* 0x00000066b3667212 */ /* 0x000fe400078e3cff */
[----:B------:R-:W-:Y:S01]  /*d7f0*/  MOV R56, R56 ;  /* 0x0000003800387202 */ /* 0x000fe20000000f00 */
[----:B------:R-:W-:Y:S01]  /*d800*/  STSM.16.M88.4 [R52], R28 ;  /* 0x0000001c34007844 */ /* 0x000fe20000000200 */
[----:B0-----:R-:W-:-:S02]  /*d810*/  F2FP.BF16.F32.PACK_AB R8, R73, R154 ;  /* 0x0000009a4908723e */ /* 0x001fc400000010ff */
[----:B------:R-:W-:Y:S02]  /*d820*/  F2FP.BF16.F32.PACK_AB R9, R75, R74 ;  /* 0x0000004a4b09723e */ /* 0x000fe400000010ff */
[----:B------:R-:W-:Y:S02]  /*d830*/  F2FP.BF16.F32.PACK_AB R10, R77, R76 ;  /* 0x0000004c4d0a723e */ /* 0x000fe400000010ff */
[----:B------:R-:W-:Y:S02]  /*d840*/  F2FP.BF16.F32.PACK_AB R11, R79, R78 ;  /* 0x0000004e4f0b723e */ /* 0x000fe400000010ff */
[----:B------:R-:W-:Y:S02]  /*d850*/  MOV R60, R60 ;  /* 0x0000003c003c7202 */ /* 0x000fe40000000f00 */
[----:B------:R-:W-:Y:S01]  /*d860*/  F2FP.BF16.F32.PACK_AB R96, R97, R96 ;  /* 0x000000606160723e */ /* 0x000fe200000010ff */
[----:B------:R0:W-:Y:S01]  /*d870*/  STSM.16.M88.4 [R56], R8 ;  /* 0x0000000838007844 */ /* 0x0001e20000000200 */
[----:B------:R-:W-:-:S02]  /*d880*/  LOP3.LUT R110, R183, R110, RZ, 0x3c, !PT ;  /* 0x0000006eb76e7212 */ /* 0x000fc400078e3cff */
[----:B------:R-:W-:Y:S01]  /*d890*/  MOV R64, R64 ;  /* 0x0000004000407202 */ /* 0x000fe20000000f00 */
[----:B------:R-:W-:Y:S01]  /*d8a0*/  STSM.16.M88.4 [R60], R80 ;  /* 0x000000503c007844 */ /* 0x000fe20000000200 */
        /* <DEDUP_REMOVED lines=14> */
[----:B------:R-:W-:Y:S01]  /*d990*/  UISETP.NE.U32.AND UP1, UPT, UR8, URZ, UPT ;  /* 0x0000003f0800728c */ /* 0x000fe2000bf25070 */
[----:B------:R-:W-:Y:S01]  /*d9a0*/  F2FP.BF16.F32.PACK_AB R99, R46, R42 ;  /* 0x0000002a2e63723e */ /* 0x000fe200000010ff */
[----:B0-----:R-:W-:Y:S01]  /*d9b0*/  IMAD.U32 R10, RZ, RZ, UR4 ;  /* 0x00000004ff0a7e24 */ /* 0x001fe2000f8e00ff */
[----:B------:R-:W-:Y:S01]  /*d9c0*/  MOV R102, R102 ;  /* 0x0000006600667202 */ /* 0x000fe20000000f00 */
[----:B------:R-:W-:Y:S01]  /*d9d0*/  IMAD.U32 R11, RZ, RZ, UR7 ;  /* 0x00000007ff0b7e24 */ /* 0x000fe2000f8e00ff */
[----:B------:R-:W-:Y:S01]  /*d9e0*/  F2FP.BF16.F32.PACK_AB R105, R58, R50 ;  /* 0x000000323a69723e */ /* 0x000fe200000010ff */
[----:B------:R-:W-:Y:S01]  /*d9f0*/  STSM.16.M88.4 [R68], R96 ;  /* 0x0000006044007844 */ /* 0x000fe20000000200 */
[----:B------:R-:W-:-:S02]  /*da00*/  F2FP.BF16.F32.PACK_AB R106, R109, R108 ;  /* 0x0000006c6d6a723e */ /* 0x000fc400000010ff */
[----:B------:R-:W-:Y:S02]  /*da10*/  F2FP.BF16.F32.PACK_AB R107, R72, R66 ;  /* 0x00000042486b723e */ /* 0x000fe400000010ff */
[----:B------:R-:W-:Y:S02]  /*da20*/  F2FP.BF16.F32.PACK_AB R152, R113, R112 ;  /* 0x000000707198723e */ /* 0x000fe400000010ff */
[----:B------:R-:W-:Y:S01]  /*da30*/  F2FP.BF16.F32.PACK_AB R154, R117, R116 ;  /* 0x00000074759a723e */ /* 0x000fe200000010ff */
[----:B------:R-:W-:Y:S01]  /*da40*/  STSM.16.M88.4 [R102], R104 ;  /* 0x0000006866007844 */ /* 0x000fe20000000200 */
[----:B------:R-:W-:Y:S02]  /*da50*/  MOV R110, R110 ;  /* 0x0000006e006e7202 */ /* 0x000fe40000000f00 */
[----:B------:R-:W-:Y:S01]  /*da60*/  F2FP.BF16.F32.PACK_AB R121, R158, R157 ;  /* 0x0000009d9e79723e */ /* 0x000fe200000010ff */
[----:B------:R0:W-:Y:S01]  /*da70*/  STSM.16.M88.4 [R6], R152 ;  /* 0x0000009806007844 */ /* 0x0001e20000000200 */
        /* <DEDUP_REMOVED lines=8> */
[----:B------:R-:W-:Y:S01]  /*db00*/  MOV R118, R118 ;  /* 0x0000007600767202 */ /* 0x000fe20000000f00 */
[----:B------:R-:W-:Y:S01]  /*db10*/  STSM.16.M88.4 [R114], R128 ;  /* 0x0000008072007844 */ /* 0x000fe20000000200 */
[----:B------:R-:W-:Y:S02]  /*db20*/  F2FP.BF16.F32.PACK_AB R138, R141, R140 ;  /* 0x0000008c8d8a723e */ /* 0x000fe400000010ff */
[----:B------:R-:W-:Y:S02]  /*db30*/  F2FP.BF16.F32.PACK_AB R139, R143, R142 ;  /* 0x0000008e8f8b723e */ /* 0x000fe400000010ff */
[----:B------:R-:W-:Y:S02]  /*db40*/  F2FP.BF16.F32.PACK_AB R145, R147, R146 ;  /* 0x000000929391723e */ /* 0x000fe400000010ff */
[----:B------:R-:W-:Y:S01]  /*db50*/  MOV R20, R20 ;  /* 0x0000001400147202 */ /* 0x000fe20000000f00 */
[----:B------:R-:W-:Y:S01]  /*db60*/  STSM.16.M88.4 [R118], R136 ;  /* 0x0000008876007844 */ /* 0x000fe20000000200 */
[----:B------:R-:W-:-:S02]  /*db70*/  F2FP.BF16.F32.PACK_AB R146, R149, R148 ;  /* 0x000000949592723e */ /* 0x000fc400000010ff */
[----:B------:R-:W-:Y:S02]  /*db80*/  F2FP.BF16.F32.PACK_AB R147, R151, R150 ;  /* 0x000000969793723e */ /* 0x000fe400000010ff */
[----:B------:R-:W-:-:S03]  /*db90*/  PLOP3.LUT P0, PT, PT, PT, UP0, 0x80, 0x0 ;  /* 0x000000000000781c */ /* 0x000fc60003f0f008 */
[----:B------:R1:W-:Y:S01]  /*dba0*/  STSM.16.M88.4 [R20], R144 ;  /* 0x0000009014007844 */ /* 0x0003e20000000200 */
[----:B------:R-:W-:Y:S01]  /*dbb0*/  BAR.SYNC.DEFER_BLOCKING 0x1, 0x100 ;  /* 0x0044000000007b1d */ /* 0x000fe20000010000 */
[----:B------:R-:W-:Y:S01]  /*dbc0*/  UISETP.NE.AND.EX UP1, UPT, UR9, URZ, UPT, UP1 ;  /* 0x0000003f0900728c */ /* 0x000fe2000bf25310 */
[----:B------:R-:W-:-:S05]  /*dbd0*/  IMAD R9, R198, 0x40, R23 ;  /* 0x00000040c6097824 */ /* 0x000fca00078e0217 */
[----:B------:R-:W-:-:S05]  /*dbe0*/  PLOP3.LUT P6, PT, PT, PT, UP1, 0x80, 0x0 ;  /* 0x000000000000781c */ /* 0x000fca0003fcf018 */
[----:B------:R-:W-:-:S04]  /*dbf0*/  @UP1 UIADD3 UR8, UP2, UR10, UR8, URZ ;  /* 0x000000080a081290 */ /* 0x000fc8000ff5e03f */
[----:B------:R-:W-:Y:S01]  /*dc00*/  @UP1 UIADD3.X UR9, UR11, UR9, URZ, UP2, !UPT ;  /* 0x000000090b091290 */ /* 0x000fe200097fe43f */
[----:B------:R-:W-:Y:S01]  /*dc10*/  IMAD.WIDE R8, R9, 0x2, R4 ;  /* 0x0000000209087825 */ /* 0x000fe200078e0204 */
[----:B------:R-:W-:-:S03]  /*dc20*/  ULDC UR4, c[0x0][0xb88] ;  /* 0x0002e20000047ab9 */ /* 0x000fc60000000800 */
[----:B------:R-:W-:Y:S01]  /*dc30*/  IMAD.U32 R4, RZ, RZ, UR4 ;  /* 0x00000004ff047e24 */ /* 0x000fe2000f8e00ff */
[----:B0-----:R-:W2:Y:S01]  /*dc40*/  @P0 LDG.E R6, desc[UR44][R10.64] ;  /* 0x0000002c0a060981 */ /* 0x001ea2000c1e1900 */
[----:B-1----:R-:W-:Y:S01]  /*dc50*/  IMAD.U32 R20, RZ, RZ, UR8 ;  /* 0x00000008ff147e24 */ /* 0x002fe2000f8e00ff */
[C---:B------:R-:W-:Y:S01]  /*dc60*/  IADD3 R13, P2, R8.reuse, 0x1000, RZ ;  /* 0x00001000080d7810 */ /* 0x040fe20007f5e0ff */
[----:B------:R-:W-:Y:S01]  /*dc70*/  IMAD.U32 R21, RZ, RZ, UR9 ;  /* 0x00000009ff157e24 */ /* 0x000fe2000f8e00ff */
[C---:B------:R-:W-:Y:S02]  /*dc80*/  IADD3 R25, P1, R8.reuse, 0x2000, RZ ;  /* 0x0000200008197810 */ /* 0x040fe40007f3e0ff */
[----:B------:R-:W-:Y:S02]  /*dc90*/  P2R R14, PR, RZ, 0x4 ;  /* 0x00000004ff0e7803 */ /* 0x000fe40000000000 */
[----:B------:R0:W5:Y:S01]  /*dca0*/  @P6 LDG.E R4, desc[UR44][R20.64] ;  /* 0x0000002c14046981 */ /* 0x000162000c1e1900 */
[----:B------:R-:W-:-:S02]  /*dcb0*/  IADD3 R29, P2, R8, 0x3000, RZ ;  /* 0x00003000081d7810 */ /* 0x000fc40007f5e0ff */
[C---:B------:R-:W-:Y:S02]  /*dcc0*/  IADD3 R33, P3, R8.reuse, 0x4000, RZ ;  /* 0x0000400008217810 */ /* 0x040fe40007f7e0ff */
[C---:B------:R-:W-:Y:S02]  /*dcd0*/  IADD3 R37, P4, R8.reuse, 0x5000, RZ ;  /* 0x0000500008257810 */ /* 0x040fe40007f9e0ff */
[----:B------:R-:W-:Y:S02]  /*dce0*/  IADD3 R41, P5, R8, 0x6000, RZ ;  /* 0x0000600008297810 */ /* 0x000fe40007fbe0ff */
[----:B------:R-:W-:Y:S02]  /*dcf0*/  LOP3.LUT R12, R13, 0x380, RZ, 0xc0, !PT ;  /* 0x000003800d0c7812 */ /* 0x000fe400078ec0ff */
[----:B------:R-:W-:Y:S02]  /*dd00*/  LOP3.LUT R24, R25, 0x380, RZ, 0xc0, !PT ;  /* 0x0000038019187812 */ /* 0x000fe400078ec0ff */
[----:B------:R-:W-:-:S02]  /*dd10*/  LOP3.LUT R28, R29, 0x380, RZ, 0xc0, !PT ;  /* 0x000003801d1c7812 */ /* 0x000fc400078ec0ff */
[----:B------:R-:W-:Y:S02]  /*dd20*/  LOP3.LUT R32, R33, 0x380, RZ, 0xc0, !PT ;  /* 0x0000038021207812 */ /* 0x000fe400078ec0ff */
[----:B------:R-:W-:Y:S02]  /*dd30*/  LOP3.LUT R36, R37, 0x380, RZ, 0xc0, !PT ;  /* 0x0000038025247812 */ /* 0x000fe400078ec0ff */
[----:B------:R-:W-:Y:S01]  /*dd40*/  LOP3.LUT R40, R41, 0x380, RZ, 0xc0, !PT ;  /* 0x0000038029287812 */ /* 0x000fe200078ec0ff */
[----:B------:R-:W-:Y:S01]  /*dd50*/  UMOV UR4, URZ ;  /* 0x0000003f00047c82 */ /* 0x000fe20008000000 */
[----:B------:R-:W-:Y:S02]  /*dd60*/  SHF.R.U64 R12, R12, 0x3, RZ ;  /* 0x000000030c0c7819 */ /* 0x000fe400000012ff */
[----:B------:R-:W-:Y:S02]  /*dd70*/  SHF.R.U64 R24, R24, 0x3, RZ ;  /* 0x0000000318187819 */ /* 0x000fe400000012ff */
[----:B------:R-:W-:-:S02]  /*dd80*/  SHF.R.U64 R28, R28, 0x3, RZ ;  /* 0x000000031c1c7819 */ /* 0x000fc400000012ff */
[----:B------:R-:W-:Y:S02]  /*dd90*/  SHF.R.U64 R32, R32, 0x3, RZ ;  /* 0x0000000320207819 */ /* 0x000fe400000012ff */
[----:B------:R-:W-:Y:S02]  /*dda0*/  SHF.R.U64 R36, R36, 0x3, RZ ;  /* 0x0000000324247819 */ /* 0x000fe400000012ff */
[----:B------:R-:W-:Y:S02]  /*ddb0*/  SHF.R.U64 R40, R40, 0x3, RZ ;  /* 0x0000000328287819 */ /* 0x000fe400000012ff */
[----:B------:R-:W-:Y:S02]  /*ddc0*/  LOP3.LUT R12, R12, R13, RZ, 0x3c, !PT ;  /* 0x0000000d0c0c7212 */ /* 0x000fe400078e3cff */
[----:B------:R-:W-:Y:S02]  /*ddd0*/  LOP3.LUT R24, R24, R25, RZ, 0x3c, !PT ;  /* 0x0000001918187212 */ /* 0x000fe400078e3cff */
[----:B------:R-:W-:-:S02]  /*dde0*/  LOP3.LUT R28, R28, R29, RZ, 0x3c, !PT ;  /* 0x0000001d1c1c7212 */ /* 0x000fc400078e3cff */
[----:B------:R-:W-:Y:S02]  /*ddf0*/  LOP3.LUT R32, R32, R33, RZ, 0x3c, !PT ;  /* 0x0000002120207212 */ /* 0x000fe400078e3cff */
[----:B------:R-:W-:Y:S02]  /*de00*/  LOP3.LUT R36, R36, R37, RZ, 0x3c, !PT ;  /* 0x0000002524247212 */ /* 0x000fe400078e3cff */
[----:B------:R-:W-:Y:S02]  /*de10*/  LOP3.LUT R40, R40, R41, RZ, 0x3c, !PT ;  /* 0x0000002928287212 */ /* 0x000fe400078e3cff */
[----:B--2---:R-:W-:Y:S01]  /*de20*/  @P0 R2UR UR4, R6 ;  /* 0x00000000060402ca */ /* 0x004fe200000e0000 */
[----:B0-----:R-:W-:-:S14]  /*de30*/  @P6 BRA `(.L_x_4991) ;  /* 0x0000000000106947 */ /* 0x001fdc0003800000 */
[----:B------:R-:W-:Y:S05]  /*de40*/  @!P0 BRA `(.L_x_4991) ;  /* 0x00000000000c8947 */ /* 0x000fea0003800000 */
[----:B------:R-:W2:Y:S04]  /*de50*/  LDG.E R5, desc[UR44][R10.64] ;  /* 0x0000002c0a057981 */ /* 0x000ea8000c1e1900 */
[----:B-----5:R-:W2:Y:S02]  /*de60*/  LDG.E R4, desc[UR44][R10.64+0x4] ;  /* 0x0000042c0a047981 */ /* 0x020ea4000c1e1900 */
[----:B--2---:R-:W-:-:S07]  /*de70*/  IMAD.IADD R4, R4, 0x1, -R5 ;  /* 0x0000000104047824 */ /* 0x004fce00078e0a05 */
.L_x_4991:
        /* <DEDUP_REMOVED lines=70> */
[----:B------:R-:W-:Y:S01]  /*e2e0*/  ULDC.64 UR12, c[0x0][0xc98] ;  /* 0x00032600000c7ab9 */ /* 0x000fe20000000a00 */
[----:B------:R-:W-:Y:S01]  /*e2f0*/  UIMAD.WIDE.U32 UR8, UR38, UR10, UR8 ;  /* 0x0000000a260872a5 */ /* 0x000fe2000f8e0008 */
[----:B------:R-:W-:Y:S01]  /*e300*/  VIADD R21, R22, UR37 ;  /* 0x0000002516157c36 */ /* 0x000fe20008000000 */
[----:B------:R-:W-:-:S02]  /*e310*/  UIMAD UR7, UR38, UR11, UR7 ;  /* 0x0000000b260772a4 */ /* 0x000fc4000f8e0207 */
[----:B------:R-:W-:Y:S02]  /*e320*/  UIMAD UR10, UR39, UR12, URZ ;  /* 0x0000000c270a72a4 */ /* 0x000fe4000f8e023f */
[----:B------:R-:W-:Y:S02]  /*e330*/  UIADD3 UR9, UR9, UR7, URZ ;  /* 0x0000000709097290 */ /* 0x000fe4000fffe03f */
[----:B------:R-:W-:Y:S02]  /*e340*/  UIMAD UR10, UR40, UR13, UR10 ;  /* 0x0000000d280a72a4 */ /* 0x000fe4000f8e020a */
[----:B------:R-:W-:Y:S01]  /*e350*/  UIMAD.WIDE.U32 UR8, UR40, UR12, UR8 ;  /* 0x0000000c280872a5 */ /* 0x000fe2000f8e0008 */
        /* <DEDUP_REMOVED lines=10> */
[----:B------:R-:W-:-:S03]  /*e400*/  IMAD.U32 R14, RZ, RZ, UR10 ;  /* 0x0000000aff0e7e24 */ /* 0x000fc6000f8e00ff */
        /* <DEDUP_REMOVED lines=11> */
[----:B------:R-:W-:Y:S02]  /*e4c0*/  IMAD.MOV R5, RZ, RZ, -R184 ;  /* 0x000000ffff057224 */ /* 0x000fe400078e0ab8 */
[----:B------:R-:W-:Y:S03]  /*e4d0*/  SHFL.IDX PT, R8, R6, RZ, 0x1c1f ;  /* 0x001c1fff06087589 */ /* 0x000fe600000e0000 */
[----:B------:R-:W-:Y:S01]  /*e4e0*/  ISETP.NE.AND P0, PT, R18, R5, PT ;  /* 0x000000051200720c */ /* 0x000fe20003f05270 */
[----:B------:R-:W0:Y:S01]  /*e4f0*/  SHFL.IDX PT, R9, R20, RZ, 0x1c1f ;  /* 0x001c1fff14097589 */ /* 0x000e2200000e0000 */
[C---:B------:R-:W-:Y:S02]  /*e500*/  VIADD R5, R21.reuse, 0x8 ;  /* 0x0000000815057836 */ /* 0x040fe40000000000 */
[-C--:B------:R-:W-:Y:S01]  /*e510*/  ISETP.GE.OR P1, PT, R21, R26.reuse, P0 ;  /* 0x0000001a1500720c */ /* 0x080fe20000726670 */
[----:B------:R-:W1:Y:S02]  /*e520*/  SHFL.IDX PT, R15, R20, 0x1, 0x1c1f ;  /* 0x003c1f00140f7f89 */ /* 0x000e6400000e0000 */
[----:B------:R-:W-:-:S10]  /*e530*/  ISETP.GE.OR P0, PT, R5, R26, P0 ;  /* 0x0000001a0500720c */ /* 0x000fd40000706670 */
[----:B0-----:R0:W-:Y:S04]  /*e540*/  @!P1 ST.E desc[UR44][R8.64], R3 ;  /* 0x0000000308009985 */ /* 0x0011e8000c10192c */
[----:B-1----:R0:W-:Y:S02]  /*e550*/  @!P0 ST.E desc[UR44][R14.64], R0 ;  /* 0x000000000e008985 */ /* 0x0021e4000c10192c */
.L_x_4992:
[----:B------:R-:W1:Y:S01]  /*e560*/  LDC R81, c[0x0][0xce8] ;  /* 0x00033a00ff517b82 */ /* 0x000e620000000800 */
[----:B------:R-:W-:Y:S01]  /*e570*/  ULDC UR12, c[0x0][0xbc8] ;  /* 0x0002f200000c7ab9 */ /* 0x000fe20000000800 */
[----:B------:R-:W-:Y:S01]  /*e580*/  ULDC.64 UR10, c[0x0][0xba0] ;  /* 0x0002e800000a7ab9 */ /* 0x000fe20000000a00 */
[----:B------:R-:W-:Y:S01]  /*e590*/  ISETP.GE.AND P0, PT, R196, UR12, PT ;  /* 0x0000000cc4007c0c */ /* 0x000fe2000bf06270 */
[----:B0-----:R-:W5:Y:S01]  /*e5a0*/  LD.E.128 R8, desc[UR44][R10.64] ;  /* 0x0000002c0a087980 */ /* 0x001f62000c101d00 */
[----:B------:R-:W-:Y:S02]  /*e5b0*/  ISETP.GE.AND P1, PT, R23, UR12, PT ;  /* 0x0000000c17007c0c */ /* 0x000fe4000bf26270 */
[----:B------:R-:W-:Y:S01]  /*e5c0*/  SEL R3, RZ, 0xffffffff, P0 ;  /* 0xffffffffff037807 */ /* 0x000fe20000000000 */
[----:B------:R-:W5:Y:S01]  /*e5d0*/  LD.E.128 R12, desc[UR44][R12.64] ;  /* 0x0000002c0c0c7980 */ /* 0x000f62000c101d00 */
[----:B------:R-:W-:-:S03]  /*e5e0*/  SEL R0, RZ, 0x1, P1 ;  /* 0x00000001ff007807 */ /* 0x000fc60000800000 */
[----:B------:R-:W-:Y:S01]  /*e5f0*/  IMAD.SHL.U32 R3, R3, 0x2, RZ ;  /* 0x0000000203037824 */ /* 0x000fe200078e00ff */
[----:B------:R-:W-:Y:S01]  /*e600*/  ISETP.GE.AND P0, PT, R195, UR12, PT ;  /* 0x0000000cc3007c0c */ /* 0x000fe2000bf06270 */
[----:B------:R-:W5:Y:S04]  /*e610*/  LD.E.128 R24, desc[UR44][R24.64] ;  /* 0x0000002c18187980 */ /* 0x000f68000c101d00 */
[----:B------:R-:W5:Y:S04]  /*e620*/  LD.E.128 R28, desc[UR44][R28.64] ;  /* 0x0000002c1c1c7980 */ /* 0x000f68000c101d00 */
[----:B------:R-:W5:Y:S01]  /*e630*/  LD.E.128 R32, desc[UR44][R32.64] ;  /* 0x0000002c20207980 */ /* 0x000f62000c101d00 */
[----:B-1----:R-:W-:-:S02]  /*e640*/  ISETP.NE.AND P2, PT, R81, 0x1, PT ;  /* 0x000000015100780c */ /* 0x002fc40003f45270 */
[----:B------:R-:W-:Y:S01]  /*e650*/  LOP3.LUT R0, R3, 0x2, R0, 0xe2, !PT ;  /* 0x0000000203007812 */ /* 0x000fe200078ee200 */
[----:B------:R-:W5:Y:S01]  /*e660*/  LD.E.128 R36, desc[UR44][R36.64] ;  /* 0x0000002c24247980 */ /* 0x000f62000c101d00 */
[----:B------:R-:W-:-:S03]  /*e670*/  SEL R3, RZ, 0xffffffff, P0 ;  /* 0xffffffffff037807 */ /* 0x000fc60000000000 */
[----:B------:R-:W5:Y:S04]  /*e680*/  LD.E.128 R40, desc[UR44][R40.64] ;  /* 0x0000002c28287980 */ /* 0x000f68000c101d00 */
[----:B------:R-:W5:Y:S02]  /*e690*/  LD.E.128 R44, desc[UR44][R44.64] ;  /* 0x0000002c2c2c7980 */ /* 0x000f64000c101d00 */
[----:B------:R-:W0:Y:S01]  /*e6a0*/  @P2 LDC R19, c[0x0][0xcec] ;  /* 0x00033b00ff132b82 */ /* 0x000e220000000800 */
[----:B------:R-:W-:Y:S01]  /*e6b0*/  IMAD.SHL.U32 R3, R3, 0x4, RZ ;  /* 0x0000000403037824 */ /* 0x000fe200078e00ff */
[----:B------:R-:W-:Y:S01]  /*e6c0*/  ISETP.GE.AND P0, PT, R194, UR12, PT ;  /* 0x0000000cc2007c0c */ /* 0x000fe2000bf06270 */
[----:B------:R-:W-:Y:S01]  /*e6d0*/  UIMAD UR7, UR14, UR10, URZ ;  /* 0x0000000a0e0772a4 */ /* 0x000fe2000f8e023f */
[----:B------:R-:W5:Y:S04]  /*e6e0*/  LD.E.128 R48, desc[UR44][R48.64] ;  /* 0x0000002c30307980 */ /* 0x000f68000c101d00 */
[----:B------:R-:W1:Y:S01]  /*e6f0*/  @P2 LDC R21, c[0x0][0xcf0] ;  /* 0x00033c00ff152b82 */ /* 0x000e620000000800 */
[----:B------:R-:W-:Y:S01]  /*e700*/  LOP3.LUT R3, R3, 0x4, R0, 0xe2, !PT ;  /* 0x0000000403037812 */ /* 0x000fe200078ee200 */
[----:B------:R-:W-:Y:S01]  /*e710*/  UIMAD.WIDE.U32 UR8, UR4, UR10, URZ ;  /* 0x0000000a040872a5 */ /* 0x000fe2000f8e003f */
[----:B------:R-:W-:Y:S01]  /*e720*/  SEL R5, RZ, 0xffffffff, P0 ;  /* 0xffffffffff057807 */ /* 0x000fe20000000000 */
[----:B------:R-:W-:Y:S01]  /*e730*/  UIMAD UR7, UR4, UR11, UR7 ;  /* 0x0000000b040772a4 */ /* 0x000fe2000f8e0207 */
[----:B------:R-:W-:Y:S01]  /*e740*/  IMAD R0, R197, 0x20, R198 ;  /* 0x00000020c5007824 */ /* 0x000fe200078e02c6 */
[----:B------:R-:W-:Y:S01]  /*e750*/  ISETP.GE.AND P0, PT, R193, UR12, PT ;  /* 0x0000000cc1007c0c */ /* 0x000fe2000bf06270 */
[----:B------:R-:W-:Y:S01]  /*e760*/  ULDC.64 UR10, c[0x0][0xbe8] ;  /* 0x0002fa00000a7ab9 */ /* 0x000fe20000000a00 */
[----:B------:R-:W-:Y:S01]  /*e770*/  UIADD3 UR9, UR9, UR7, URZ ;  /* 0x0000000709097290 */ /* 0x000fe2000fffe03f */
[----:B------:R-:W-:Y:S01]  /*e780*/  IMAD.SHL.U32 R6, R5, 0x8, RZ ;  /* 0x0000000805067824 */ /* 0x000fe200078e00ff */
[----:B------:R-:W-:Y:S01]  /*e790*/  UIMAD UR4, UR15, UR10, URZ ;  /* 0x0000000a0f0472a4 */ /* 0x000fe2000f8e023f */
[----:B------:R-:W-:Y:S01]  /*e7a0*/  VIADD R82, R0, UR37 ;  /* 0x0000002500527c36 */ /* 0x000fe20008000000 */
[----:B------:R-:W-:Y:S01]  /*e7b0*/  SEL R0, RZ, 0xffffffff, P0 ;  /* 0xffffffffff007807 */ /* 0x000fe20000000000 */
[----:B------:R-:W-:Y:S01]  /*e7c0*/  UIMAD.WIDE.U32 UR8, UR38, UR10, UR8 ;  /* 0x0000000a260872a5 */ /* 0x000fe2000f8e0008 */
[----:B------:R-:W-:Y:S01]  /*e7d0*/  LOP3.LUT R5, R6, 0x8, R3, 0xe2, !PT ;  /* 0x0000000806057812 */ /* 0x000fe200078ee203 */
[----:B------:R-:W-:Y:S01]  /*e7e0*/  UIMAD UR4, UR38, UR11, UR4 ;  /* 0x0000000b260472a4 */ /* 0x000fe2000f8e0204 */
[----:B------:R-:W5:Y:S01]  /*e7f0*/  LD.E.128 R52, desc[UR44][R52.64] ;  /* 0x0000002c34347980 */ /* 0x000f62000c101d00 */
[----:B------:R-:W-:Y:S01]  /*e800*/  IMAD.SHL.U32 R6, R0, 0x10, RZ ;  /* 0x0000001000067824 */ /* 0x000fe200078e00ff */
[----:B------:R-:W-:Y:S01]  /*e810*/  ULDC.64 UR10, c[0x0][0xbf0] ;  /* 0x0002fc00000a7ab9 */ /* 0x000fe20000000a00 */
[----:B0-----:R-:W-:Y:S01]  /*e820*/  @P2 IMAD.HI.U32 R0, R82, R19, RZ ;  /* 0x0000001352002227 */ /* 0x001fe200078e00ff */
[----:B------:R-:W-:Y:S01]  /*e830*/  UIADD3 UR9, UR9, UR4, URZ ;  /* 0x0000000409097290 */ /* 0x000fe2000fffe03f */
[----:B------:R-:W5:Y:S01]  /*e840*/  LD.E.128 R56, desc[UR44][R56.64] ;  /* 0x0000002c38387980 */ /* 0x000f62000c101d00 */
[----:B------:R-:W-:Y:S01]  /*e850*/  UIMAD UR4, UR39, UR10, URZ ;  /* 0x0000000a270472a4 */ /* 0x000fe2000f8e023f */
[----:B------:R-:W-:Y:S01]  /*e860*/  IMAD.MOV.U32 R3, RZ, RZ, R82 ;  /* 0x000000ffff037224 */ /* 0x000fe200078e0052 */
[----:B------:R-:W-:Y:S01]  /*e870*/  UIMAD.WIDE.U32 UR8, UR40, UR10, UR8 ;  /* 0x0000000a280872a5 */ /* 0x000fe2000f8e0008 */
[----:B-1----:R-:W-:Y:S01]  /*e880*/  @P2 SHF.R.U32.HI R3, RZ, R21, R0 ;  /* 0x00000015ff032219 */ /* 0x002fe20000011600 */
        /* <DEDUP_REMOVED lines=18> */
[----:B------:R-:W-:Y:S02]  /*e9b0*/  SHF.R.S32.HI R0, RZ, 0x1f, R5 ;  /* 0x0000001fff007819 */ /* 0x000fe40000011405 */
[----:B------:R-:W5:Y:S01]  /*e9c0*/  LD.E.128 R76, desc[UR44][R76.64] ;  /* 0x0000002c4c4c7980 */ /* 0x000f62000c101d00 */
[----:B------:R-:W-:Y:S01]  /*e9d0*/  IMAD R19, R3, UR9, R80 ;  /* 0x0000000903137c24 */ /* 0x000fe2000f8e0250 */
[----:B------:R-:W-:Y:S01]  /*e9e0*/  ISETP.GE.AND P0, PT, R201, UR12, PT ;  /* 0x0000000cc9007c0c */ /* 0x000fe2000bf06270 */
[----:B------:R-:W-:Y:S01]  /*e9f0*/  IMAD.WIDE.U32 R20, R3, UR8, R20 ;  /* 0x0000000803147c25 */ /* 0x000fe2000f8e0014 */
[----:B------:R-:W-:Y:S01]  /*ea00*/  @!PT LDS RZ, [RZ] ;  /* 0x00000000fffff984 */ /* 0x000fe20000000800 */
[----:B------:R-:W-:Y:S01]  /*ea10*/  @!PT LDS RZ, [RZ] ;  /* 0x00000000fffff984 */ /* 0x000fe20000000800 */
[----:B------:R-:W-:Y:S01]  /*ea20*/  @!PT LDS RZ, [RZ] ;  /* 0x00000000fffff984 */ /* 0x000fe20000000800 */
[----:B------:R-:W-:Y:S01]  /*ea30*/  @!PT LDS RZ, [RZ] ;  /* 0x00000000fffff984 */ /* 0x000fe20000000800 */
[----:B------:R0:W-:Y:S06]  /*ea40*/  MEMBAR.ALL.CTA ;  /* 0x0000000000007992 */ /* 0x0001ec0000008000 */
[----:B0-----:R-:W0:Y:S01]  /*ea50*/  FENCE.VIEW.ASYNC.S ;  /* 0x00000000000073c6 */ /* 0x001e220000000000 */
[----:B------:R-:W-:Y:S01]  /*ea60*/  ULDC.64 UR8, c[0x0][0xbd8] ;  /* 0x0002f60000087ab9 */ /* 0x000fe20000000a00 */
[----:B------:R-:W-:Y:S01]  /*ea70*/  LOP3.LUT R6, R83, 0x20, R6, 0xe2, !PT ;  /* 0x0000002053067812 */ /* 0x000fe200078ee206 */
[----:B------:R-:W-:Y:S01]  /*ea80*/  IMAD R0, R0, UR8, RZ ;  /* 0x0000000800007c24 */ /* 0x000fe2000f8e02ff */
[----:B------:R-:W-:Y:S01]  /*ea90*/  SEL R3, RZ, 0x40, P0 ;  /* 0x00000040ff037807 */ /* 0x000fe20000000000 */
[----:B------:R-:W-:Y:S01]  /*eaa0*/  IMAD.IADD R21, R21, 0x1, R19 ;  /* 0x0000000115157824 */ /* 0x000fe200078e0213 */
[----:B------:R-:W-:Y:S01]  /*eab0*/  ISETP.GE.AND P0, PT, R200, UR12, PT ;  /* 0x0000000cc8007c0c */ /* 0x000fe2000bf06270 */
[----:B-----5:R-:W-:Y:S01]  /*eac0*/  IMAD R88, R4, R81, RZ ;  /* 0x0000005104587224 */ /* 0x020fe200078e02ff */
[----:B------:R-:W-:Y:S01]  /*ead0*/  LOP3.LUT R3, R6, R3, RZ, 0xfc, !PT ;  /* 0x0000000306037212 */ /* 0x000fe200078efcff */
[----:B------:R-:W-:Y:S01]  /*eae0*/  VIADD R87, R198, UR37 ;  /* 0x00000025c6577c36 */ /* 0x000fe20008000000 */
[----:B------:R-:W-:Y:S01]  /*eaf0*/  SEL R6, RZ, 0x80, P0 ;  /* 0x00000080ff067807 */ /* 0x000fe20000000000 */
[C---:B------:R-:W-:Y:S01]  /*eb00*/  IMAD R19, R5.reuse, UR9, R0 ;  /* 0x0000000905137c24 */ /* 0x040fe2000f8e0200 */
[----:B------:R-:W-:Y:S01]  /*eb10*/  BSSY B1, `(.L_x_4993) ;  /* 0x000002d000017945 */ /* 0x000fe20003800000 */
[----:B------:R-:W-:Y:S01]  /*eb20*/  IMAD.WIDE.U32 R4, R5, UR8, R20 ;  /* 0x0000000805047c25 */ /* 0x000fe2000f8e0014 */
[----:B------:R-:W-:Y:S01]  /*eb30*/  ISETP.GE.AND P1, PT, R87, R88, PT ;  /* 0x000000585700720c */ /* 0x000fe20003f26270 */
[----:B------:R-:W-:Y:S01]  /*eb40*/  ULDC.64 UR8, c[0x0][0xb80] ;  /* 0x0002e00000087ab9 */ /* 0x000fe20000000a00 */
[----:B------:R-:W-:Y:S01]  /*eb50*/  LOP3.LUT R6, R3, R6, RZ, 0xfc, !PT ;  /* 0x0000000603067212 */ /* 0x000fe200078efcff */
[----:B------:R-:W-:Y:S01]  /*eb60*/  IMAD.IADD R5, R5, 0x1, R19 ;  /* 0x0000000105057824 */ /* 0x000fe200078e0213 */
[----:B------:R-:W-:Y:S01]  /*eb70*/  LEA R19, P2, R4, UR8, 0x1 ;  /* 0x0000000804137c11 */ /* 0x000fe2000f8408ff */
[----:B------:R-:W-:-:S03]  /*eb80*/  VIADD R0, R17, 0x38820 ;  /* 0x0003882011007836 */ /* 0x000fc60000000000 */
[----:B------:R-:W-:Y:S01]  /*eb90*/  LEA.HI.X R86, R4, UR9, R5, 0x1, P2 ;  /* 0x0000000904567c11 */ /* 0x000fe200090f0c05 */
[----:B0-----:R0:W1:Y:S01]  /*eba0*/  SHFL.IDX PT, R20, R19, RZ, 0x181f ;  /* 0x00181fff13147589 */ /* 0x00106200000e0000 */
[----:B------:R-:W-:-:S03]  /*ebb0*/  PRMT R0, RZ, 0x654, R0 ;  /* 0x00000654ff007816 */ /* 0x000fc60000000000 */
[----:B------:R0:W2:Y:S01]  /*ebc0*/  SHFL.IDX PT, R21, R86, RZ, 0x181f ;  /* 0x00181fff56157589 */ /* 0x0000a200000e0000 */
[----:B------:R0:W-:Y:S01]  /*ebd0*/  SYNCS.ARRIVE.TRANS64.RED.A1T0 RZ, [R0+URZ], RZ ;  /* 0x000000ff00ff79a7 */ /* 0x0001e2000810043f */
        /* <DEDUP_REMOVED lines=32> */
.L_x_4994:
[----:B------:R-:W-:Y:S05]  /*ede0*/  BSYNC B1 ;  /* 0x0000000000017941 */ /* 0x000fea0003800000 */
.L_x_4993:
[----:B0-----:R-:W-:Y:S01]  /*edf0*/  VIADD R0, R87, 0x20 ;  /* 0x0000002057007836 */ /* 0x001fe20000000000 */
[----:B---3--:R4:W0:Y:S04]  /*ee00*/  SHFL.IDX PT, R9, R86, 0x1, 0x181f ;  /* 0x00381f0056097f89 */ /* 0x00882800000e0000 */
[----:B------:R-:W-:Y:S01]  /*ee10*/  ISETP.GE.AND P0, PT, R0, R88, PT ;  /* 0x000000580000720c */ /* 0x000fe20003f06270 */
[----:B------:R4:W3:-:S12]  /*ee20*/  SHFL.IDX PT, R8, R19, 0x1, 0x181f ;  /* 0x00381f0013087f89 */ /* 0x0008d800000e0000 */
        /* <DEDUP_REMOVED lines=34> */
.L_x_4990:
        /* <DEDUP_REMOVED lines=31> */
.L_x_4996:
        /* <DEDUP_REMOVED lines=45> */
.L_x_4998:
[----:B------:R-:W-:Y:S05]  /*f510*/  BSYNC B1 ;  /* 0x0000000000017941 */ /* 0x000fea0003800000 */
.L_x_4997:
        /* <DEDUP_REMOVED lines=28> */
[----:B------:R-:W-:Y:S01]  /*f6e0*/  UIADD3 UR9, UR9, UR4, URZ ;  /* 0x0000000409097290 */ /* 0x000fe2000fffe03f */
[----:B------:R-:W-:Y:S01]  /*f6f0*/  IMAD.MOV.U32 R3, RZ, RZ, R8 ;  /* 0x000000ffff037224 */ /* 0x000fe200078e0008 */
[----:B------:R-:W-:Y:S01]  /*f700*/  UIMAD UR4, UR39, UR10, URZ ;  /* 0x0000000a270472a4 */ /* 0x000fe2000f8e023f */
[----:B------:R-:W-:Y:S01]  /*f710*/  LOP3.LUT R10, R15, 0x4, R4, 0xe2, !PT ;  /* 0x000000040f0a7812 */ /* 0x000fe200078ee204 */
[----:B------:R-:W-:Y:S01]  /*f720*/  UIMAD.WIDE.U32 UR8, UR40, UR10, UR8 ;  /* 0x0000000a280872a5 */ /* 0x000fe2000f8e0008 */
[----:B------:R-:W-:Y:S01]  /*f730*/  IMAD.SHL.U32 R11, R11, 0x8, RZ ;  /* 0x000000080b0b7824 */ /* 0x000fe200078e00ff */
[----:B------:R-:W-:Y:S01]  /*f740*/  UIMAD UR4, UR40, UR11, UR4 ;  /* 0x0000000b280472a4 */ /* 0x000fe2000f8e0204 */
[----:B------:R-:W-:Y:S01]  /*f750*/  VIADD R26, R198, UR37 ;  /* 0x00000025c61a7c36 */ /* 0x000fe20008000000 */
[----:B------:R-:W-:Y:S01]  /*f760*/  ISETP.GE.AND P2, PT, R200, UR14, PT ;  /* 0x0000000ec8007c0c */ /* 0x000fe2000bf46270 */
[----:B0-----:R-:W-:Y:S01]  /*f770*/  @P0 IMAD.HI.U32 R6, R8, R5, RZ ;  /* 0x0000000508060227 */ /* 0x001fe200078e00ff */
[----:B------:R-:W-:Y:S01]  /*f780*/  UIADD3 UR4, UR9, UR4, URZ ;  /* 0x0000000409047290 */ /* 0x000fe2000fffe03f */
[----:B------:R-:W-:Y:S01]  /*f790*/  LOP3.LUT R10, R11, 0x8, R10, 0xe2, !PT ;  /* 0x000000080b0a7812 */ /* 0x000fe200078ee20a */
[----:B------:R-:W-:Y:S01]  /*f7a0*/  BSSY B1, `(.L_x_4999) ;  /* 0x0000046000017945 */ /* 0x000fe20003800000 */
[----:B------:R-:W-:Y:S01]  /*f7b0*/  IMAD.U32 R4, RZ, RZ, UR8 ;  /* 0x00000008ff047e24 */ /* 0x000fe2000f8e00ff */
[----:B------:R-:W-:Y:S01]  /*f7c0*/  SEL R0, RZ, 0x80, P2 ;  /* 0x00000080ff007807 */ /* 0x000fe20001000000 */
[----:B------:R-:W-:Y:S01]  /*f7d0*/  IMAD.U32 R5, RZ, RZ, UR9 ;  /* 0x00000009ff057e24 */ /* 0x000fe2000f8e00ff */
[----:B------:R-:W-:Y:S01]  /*f7e0*/  ULDC.64 UR8, c[0x0][0xbe0] ;  /* 0x0002f80000087ab9 */ /* 0x000fe20000000a00 */
[----:B-1----:R-:W-:Y:S01]  /*f7f0*/  @P0 SHF.R.U32.HI R3, RZ, R9, R6 ;  /* 0x00000009ff030219 */ /* 0x002fe20000011606 */
[----:B------:R-:W-:Y:S01]  /*f800*/  IMAD.U32 R5, RZ, RZ, UR4 ;  /* 0x00000004ff057e24 */ /* 0x000fe2000f8e00ff */
[----:B------:R-:W-:-:S02]  /*f810*/  ISETP.GE.AND P0, PT, R193, UR14, PT ;  /* 0x0000000ec1007c0c */ /* 0x000fc4000bf06270 */
        /* <DEDUP_REMOVED lines=62> */
.L_x_5000:
[----:B------:R-:W-:Y:S05]  /*fc00*/  BSYNC B1 ;  /* 0x0000000000017941 */ /* 0x000fea0003800000 */
.L_x_4999:
        /* <DEDUP_REMOVED lines=36> */
.L_x_4995:
[----:B------:R-:W-:Y:S05]  /*fe50*/  BSYNC B0 ;  /* 0x0000000000007941 */ /* 0x000fea0003800000 */
.L_x_4989:
[----:B------:R-:W-:Y:S02]  /*fe60*/  ULDC UR4, c[0x0][0xd3c] ;  /* 0x00034f0000047ab9 */ /* 0x000fe40000000800 */
[----:B------:R-:W-:-:S13]  /*fe70*/  ISETP.GE.AND P0, PT, R7, UR4, PT ;  /* 0x0000000407007c0c */ /* 0x000fda000bf06270 */
[----:B------:R-:W-:Y:S05]  /*fe80*/  @!P0 BRA `(.L_x_5001) ;  /* 0xffffff1000448947 */ /* 0x000fea000383ffff */
[----:B------:R-:W-:Y:S05]  /*fe90*/  EXIT ;  /* 0x000000000000794d */ /* 0x000fea0003800000 */
.L_x_4941:
        /* <DEDUP_REMOVED lines=16> */
.L_x_5002:
        /* <DEDUP_REMOVED lines=40> */
.L_x_5008:
        /* <DEDUP_REMOVED lines=12> */
.L_x_5007:
[----:B------:R-:W-:Y:S05]  /*102e0*/  BSYNC B0 ;  /* 0x0000000000007941 */ /* 0x000fea0003800000 */
.L_x_5006:
        /* <DEDUP_REMOVED lines=20> */
.L_x_5004:
        /* <DEDUP_REMOVED lines=20> */
.L_x_5009:
[----:B---3--:R-:W-:Y:S01]  /*10570*/  IMAD R16, R16, UR5, R11 ;  /* 0x0000000510107c24 */ /* 0x008fe2000f8e020b */
[----:B------:R-:W-:Y:S01]  /*10580*/  IABS R2, R4 ;  /* 0x0000000400027213 */ /* 0x000fe20000000000 */
[----:B-12---:R-:W-:-:S03]  /*10590*/  IMAD.MOV R9, RZ, RZ, -R3 ;  /* 0x000000ffff097224 */ /* 0x006fc600078e0a03 */
        /* <DEDUP_REMOVED lines=20> */
[----:B------:R-:W-:-:S04]  /*106e0*/  IMAD R13, R7, R2, RZ ;  /* 0x00000002070d7224 */ /* 0x000fc800078e02ff */
[----:B------:R-:W-:-:S05]  /*106f0*/  IMAD.MOV R6, RZ, RZ, -R13 ;  /* 0x000000ffff067224 */ /* 0x000fca00078e0a0d */
[----:B------:R-:W-:Y:S01]  /*10700*/  VIADDMNMX R15, R6, UR5, R7, PT ;  /* 0x00000005060f7c46 */ /* 0x000fe2000b800107 */
[----:B------:R-:W-:-:S03]  /*10710*/  IMAD.MOV R7, RZ, RZ, -R2 ;  /* 0x000000ffff077224 */ /* 0x000fc600078e0a02 */
[----:B------:R-:W-:Y:S01]  /*10720*/  IABS R8, R15 ;  /* 0x0000000f00087213 */ /* 0x000fe20000000000 */
[----:B------:R-:W-:Y:S01]  /*10730*/  IMAD R4, R4, R7, R11 ;  /* 0x0000000704047224 */ /* 0x000fe200078e020b */
[----:B0-----:R-:W-:Y:S01]  /*10740*/  IABS R10, R15 ;  /* 0x0000000f000a7213 */ /* 0x001fe20000000000 */
[----:B------:R-:W-:Y:S01]  /*10750*/  IMAD.MOV R18, RZ, RZ, -R15 ;  /* 0x000000ffff127224 */ /* 0x000fe200078e0a0f */
[----:B------:R-:W0:Y:S02]  /*10760*/  I2F.RP R6, R8 ;  /* 0x0000000800067306 */ /* 0x000e240000209400 */
[----:B------:R-:W-:-:S06]  /*10770*/  IABS R9, R4 ;  /* 0x0000000400097213 */ /* 0x000fcc0000000000 */
        /* <DEDUP_REMOVED lines=26> */
.L_x_5005:
[----:B------:R-:W-:Y:S01]  /*10920*/  ULDC UR4, c[0x0][0xd3c] ;  /* 0x00034f0000047ab9 */ /* 0x000fe20000000800 */
[----:B------:R-:W-:Y:S02]  /*10930*/  IMAD.MOV.U32 R17, RZ, RZ, RZ ;  /* 0x000000ffff117224 */ /* 0x000fe400078e00ff */
[----:B------:R-:W-:Y:S02]  /*10940*/  IMAD.U32 R16, RZ, RZ, UR6 ;  /* 0x00000006ff107e24 */ /* 0x000fe4000f8e00ff */
[----:B------:R-:W-:Y:S02]  /*10950*/  IMAD.MOV.U32 R18, RZ, RZ, RZ ;  /* 0x000000ffff127224 */ /* 0x000fe400078e00ff */
[----:B------:R-:W-:-:S07]  /*10960*/  IMAD.U32 R19, RZ, RZ, UR4 ;  /* 0x00000004ff137e24 */ /* 0x000fce000f8e00ff */
.L_x_5010:
[----:B------:R-:W-:-:S13]  /*10970*/  ISETP.NE.AND P0, PT, R5, RZ, PT ;  /* 0x000000ff0500720c */ /* 0x000fda0003f05270 */
[----:B------:R-:W0:Y:S01]  /*10980*/  @!P0 S2R R3, SR_CgaCtaId ;  /* 0x0000000000038919 */ /* 0x000e220000008800 */
[----:B------:R-:W-:-:S04]  /*10990*/  @!P0 MOV R0, 0x400 ;  /* 0x0000040000008802 */ /* 0x000fc80000000f00 */
[----:B0-----:R-:W-:-:S05]  /*109a0*/  @!P0 LEA R0, R3, R0, 0x18 ;  /* 0x0000000003008211 */ /* 0x001fca00078ec0ff */
[----:B------:R0:W-:Y:S01]  /*109b0*/  @!P0 STS.128 [R0+0x388d0], R16 ;  /* 0x0388d01000008388 */ /* 0x0001e20000000c00 */
[----:B------:R-:W-:Y:S06]  /*109c0*/  BAR.ARV 0x5, 0x180 ;  /* 0x0146000000007b1d */ /* 0x000fec0000002000 */
.L_x_5003:
[----:B------:R2:W-:Y:S01]  /*109d0*/  STL [R1+0x20], RZ ;  /* 0x000020ff01007387 */ /* 0x0005e20000100800 */
[----:B------:R-:W-:Y:S01]  /*109e0*/  ULDC UR4, c[0x0][0xd3c] ;  /* 0x00034f0000047ab9 */ /* 0x000fe20000000800 */
[----:B------:R-:W-:Y:S01]  /*109f0*/  IMAD.MOV.U32 R26, RZ, RZ, 0x1 ;  /* 0x00000001ff1a7424 */ /* 0x000fe200078e00ff */
[----:B-1----:R-:W-:Y:S01]  /*10a00*/  ISETP.GE.AND P0, PT, R19, UR4, PT ;  /* 0x0000000413007c0c */ /* 0x002fe2000bf06270 */
[----:B------:R-:W-:-:S12]  /*10a10*/  IMAD.MOV.U32 R24, RZ, RZ, RZ ;  /* 0x000000ffff187224 */ /* 0x000fd800078e00ff */
[----:B--2---:R-:W-:Y:S05]  /*10a20*/  @P0 BRA `(.L_x_5011) ;  /* 0x00000058001c0947 */ /* 0x004fea0003800000 */
[----:B------:R-:W1:Y:S01]  /*10a30*/  S2R R5, SR_TID.X ;  /* 0x0000000000057919 */ /* 0x000e620000002100 */
        /* <DEDUP_REMOVED lines=10> */
[C---:B-1----:R-:W-:Y:S01]  /*10ae0*/  LOP3.LUT R4, R5.reuse, 0x7f, RZ, 0xc0, !PT ;  /* 0x0000007f05047812 */ /* 0x042fe200078ec0ff */
[----:B0-----:R-:W-:-:S05]  /*10af0*/  IMAD.SHL.U32 R0, R5, 0x8, RZ ;  /* 0x0000000805007824 */ /* 0x001fca00078e00ff */
        /* <DEDUP_REMOVED lines=15> */
.L_x_5078:
        /* <DEDUP_REMOVED lines=48> */
.L_x_5012:
        /* <DEDUP_REMOVED lines=9> */
.L_x_5013:
        /* <DEDUP_REMOVED lines=9> */
.L_x_5014:
[----:B------:R-:W3:Y:S01]  /*11010*/  LDL R4, [R1+0x8] ;  /* 0x0000080001047983 */ /* 0x000ee20000100800 */
[----:B012---:R-:W0:Y:S01]  /*11020*/  LDC R0, c[0x0][0x448] ;  /* 0x00011200ff007b82 */ /* 0x007e220000000800 */
[----:B-----5:R-:W-:Y:S01]  /*11030*/  IMAD.IADD R30, R7, 0x1, -R32 ;  /* 0x00000001071e7824 */ /* 0x020fe200078e0a20 */
[----:B------:R-:W-:Y:S01]  /*11040*/  LOP3.LUT R22, R22, 0xfffff7ff, RZ, 0xc0, !PT ;  /* 0xfffff7ff16167812 */ /* 0x000fe200078ec0ff */
[----:B------:R-:W-:Y:S01]  /*11050*/  BSSY B7, `(.L_x_5015) ;  /* 0x0000462000077945 */ /* 0x000fe20003800000 */
[----:B0-----:R-:W-:Y:S01]  /*11060*/  ISETP.NE.AND P0, PT, R0, 0x1, PT ;  /* 0x000000010000780c */ /* 0x001fe20003f05270 */
[----:B------:R-:W-:-:S04]  /*11070*/  IMAD.SHL.U32 R0, R17, 0x40, RZ ;  /* 0x0000004011007824 */ /* 0x000fc800078e00ff */
[----:B------:R-:W-:-:S08]  /*11080*/  VIADD R0, R0, 0x3f ;  /* 0x0000003f00007836 */ /* 0x000fd00000000000 */
[----:B------:R-:W0:Y:S01]  /*11090*/  @P0 LDC R3, c[0x0][0x44c] ;  /* 0x00011300ff030b82 */ /* 0x000e220000000800 */
[----:B------:R-:W-:-:S07]  /*110a0*/  @P0 LOP3.LUT R22, R22, 0x800, RZ, 0xfc, !PT ;  /* 0x0000080016160812 */ /* 0x000fce00078efcff */
[----:B------:R-:W1:Y:S01]  /*110b0*/  @P0 LDC R2, c[0x0][0x450] ;  /* 0x00011400ff020b82 */ /* 0x000e620000000800 */
[----:B0-----:R-:W-:-:S05]  /*110c0*/  @P0 IMAD.HI.U32 R3, R0, R3, RZ ;  /* 0x0000000300030227 */ /* 0x001fca00078e00ff */
[----:B-1----:R-:W-:Y:S01]  /*110d0*/  @P0 SHF.R.U32.HI R0, RZ, R2, R3 ;  /* 0x00000002ff000219 */ /* 0x002fe20000011603 */
[C---:B------:R-:W-:Y:S01]  /*110e0*/  VIADD R2, R30.reuse, 0x3f ;  /* 0x0000003f1e027836 */ /* 0x040fe20000000000 */
[----:B---3--:R-:W-:-:S05]  /*110f0*/  IADD3 R3, R30, 0x40, -R4 ;  /* 0x000000401e037810 */ /* 0x008fca0007ffe804 */
[----:B------:R-:W-:-:S05]  /*11100*/  IMAD.IADD R0, R3, 0x1, R0 ;  /* 0x0000000103007824 */ /* 0x000fca00078e0200 */
[----:B------:R-:W-:-:S04]  /*11110*/  SHF.R.S32.HI R3, RZ, 0x1f, R0 ;  /* 0x0000001fff037819 */ /* 0x000fc80000011400 */
[----:B------:R-:W-:Y:S02]  /*11120*/  LEA.HI R0, R3, R0, RZ, 0x6 ;  /* 0x0000000003007211 */ /* 0x000fe400078f30ff */
[----:B------:R-:W-:Y:S02]  /*11130*/  SHF.R.S32.HI R3, RZ, 0x1f, R2 ;  /* 0x0000001fff037819 */ /* 0x000fe40000011402 */
[----:B------:R-:W-:Y:S02]  /*11140*/  SHF.R.S32.HI R0, RZ, 0x6, R0 ;  /* 0x00000006ff007819 */ /* 0x000fe40000011400 */
        /* <DEDUP_REMOVED lines=23> */
.L_x_5016:
        /* <DEDUP_REMOVED lines=20> */
.L_x_5019:
[----:B------:R-:W-:Y:S05]  /*11400*/  BSYNC B6 ;  /* 0x0000000000067941 */ /* 0x000fea0003800000 */
.L_x_5018:
        /* <DEDUP_REMOVED lines=20> */
.L_x_5022:
        /* <DEDUP_REMOVED lines=15> */
.L_x_5021:
[----:B------:R-:W-:Y:S05]  /*11640*/  BSYNC B6 ;  /* 0x0000000000067941 */ /* 0x000fea0003800000 */
.L_x_5020:
        /* <DEDUP_REMOVED lines=17> */
[C---:B------:R-:W-:Y:S02]  /*11760*/  LOP3.LUT R21, R20.reuse, 0x40, RZ, 0xfc, !PT ;  /* 0x0000004014157812 */ /* 0x040fe400078efcff */
[----:B------:R-:W-:Y:S02]  /*11770*/  LOP3.LUT R20, R20, 0x1c0, RZ, 0xfc, !PT ;  /* 0x000001c014147812 */ /* 0x000fe400078efcff */
[----:B------:R-:W-:Y:S02]  /*11780*/  ISETP.GE.AND P3, PT, R21, UR4, PT ;  /* 0x0000000415007c0c */ /* 0x000fe4000bf66270 */
[----:B------:R-:W-:Y:S01]  /*11790*/  ISETP.GE.AND P0, PT, R20, UR4, PT ;  /* 0x0000000414007c0c */ /* 0x000fe2000bf06270 */
[----:B------:R-:W1:Y:S01]  /*117a0*/  S2R R21, SR_TID.X ;  /* 0x0000000000157919 */ /* 0x000e620000002100 */
[----:B------:R-:W-:-:S02]  /*117b0*/  LOP3.LUT R33, R33, 0x38, RZ, 0xc0, !PT ;  /* 0x0000003821217812 */ /* 0x000fc400078ec0ff */
[----:B------:R-:W-:Y:S01]  /*117c0*/  ISETP.GE.AND P1, PT, R4, UR4, PT ;  /* 0x0000000404007c0c */ /* 0x000fe2000bf26270 */
[----:B------:R-:W3:Y:S01]  /*117d0*/  S2R R20, SR_TID.X ;  /* 0x0000000000147919 */ /* 0x000ee20000002100 */
[----:B------:R-:W-:Y:S02]  /*117e0*/  ISETP.GE.AND P2, PT, R33, UR4, PT ;  /* 0x0000000421007c0c */ /* 0x000fe4000bf46270 */
[----:B------:R-:W-:-:S03]  /*117f0*/  SEL R6, RZ, 0x40, P1 ;  /* 0x00000040ff067807 */ /* 0x000fc60000800000 */
[----:B------:R-:W-:-:S04]  /*11800*/  @P3 LOP3.LUT R22, R22, 0x200, RZ, 0xfc, !PT ;  /* 0x0000020016163812 */ /* 0x000fc800078efcff */
[----:B------:R-:W-:-:S04]  /*11810*/  LOP3.LUT R22, R22, 0xfffffbff, RZ, 0xc0, !PT ;  /* 0xfffffbff16167812 */ /* 0x000fc800078ec0ff */
[----:B------:R-:W-:-:S04]  /*11820*/  @P2 LOP3.LUT R22, R22, 0x400, RZ, 0xfc, !PT ;  /* 0x0000040016162812 */ /* 0x000fc800078efcff */
[----:B------:R-:W-:Y:S01]  /*11830*/  LOP3.LUT R22, R22, 0xffffffdf, RZ, 0xc0, !PT ;  /* 0xffffffdf16167812 */ /* 0x000fe200078ec0ff */
[----:B---3--:R-:W-:-:S05]  /*11840*/  IMAD.SHL.U32 R20, R20, 0x8, RZ ;  /* 0x0000000814147824 */ /* 0x008fca00078e00ff */
[----:B------:R-:W-:-:S04]  /*11850*/  LOP3.LUT R20, R20, 0x38, RZ, 0xc0, !PT ;  /* 0x0000003814147812 */ /* 0x000fc800078ec0ff */
[----:B------:R-:W-:Y:S01]  /*11860*/  LOP3.LUT R4, R20, 0x80, RZ, 0xfc, !PT ;  /* 0x0000008014047812 */ /* 0x000fe200078efcff */
[C---:B------:R-:W-:Y:S01]  /*11870*/  IMAD.SHL.U32 R20, R31.reuse, 0x8, RZ ;  /* 0x000000081f147824 */ /* 0x040fe200078e00ff */
[----:B------:R-:W-:Y:S02]  /*11880*/  LOP3.LUT R31, R31, 0x7f, RZ, 0xc0, !PT ;  /* 0x0000007f1f1f7812 */ /* 0x000fe400078ec0ff */
[----:B------:R-:W-:Y:S02]  /*11890*/  ISETP.GE.AND P5, PT, R4, UR4, PT ;  /* 0x0000000404007c0c */ /* 0x000fe4000bfa6270 */
[----:B------:R-:W-:Y:S02]  /*118a0*/  LOP3.LUT R20, R20, 0x38, RZ, 0xc0, !PT ;  /* 0x0000003814147812 */ /* 0x000fe400078ec0ff */
[----:B------:R-:W-:Y:S02]  /*118b0*/  SHF.R.U32.HI R5, RZ, 0x3, R31 ;  /* 0x00000003ff057819 */ /* 0x000fe4000001161f */
[----:B------:R-:W-:Y:S01]  /*118c0*/  LOP3.LUT R4, R20, 0xc0, RZ, 0xfc, !PT ;  /* 0x000000c014047812 */ /* 0x000fe200078efcff */
[----:B-1----:R-:W-:Y:S01]  /*118d0*/  IMAD.SHL.U32 R20, R21, 0x10, RZ ;  /* 0x0000001015147824 */ /* 0x002fe200078e00ff */
[----:B------:R-:W-:-:S02]  /*118e0*/  SEL R31, RZ, 0x80, P0 ;  /* 0x00000080ff1f7807 */ /* 0x000fc40000000000 */
[----:B------:R-:W-:Y:S02]  /*118f0*/  ISETP.GE.AND P4, PT, R4, UR4, PT ;  /* 0x0000000404007c0c */ /* 0x000fe4000bf86270 */
[C---:B------:R-:W-:Y:S02]  /*11900*/  LOP3.LUT R4, R33.reuse, 0x100, RZ, 0xfc, !PT ;  /* 0x0000010021047812 */ /* 0x040fe400078efcff */
[----:B------:R-:W-:Y:S02]  /*11910*/  LOP3.LUT R33, R33, 0x140, RZ, 0xfc, !PT ;  /* 0x0000014021217812 */ /* 0x000fe400078efcff */
[----:B------:R-:W-:Y:S02]  /*11920*/  @P5 LOP3.LUT R22, R22, 0x20, RZ, 0xfc, !PT ;  /* 0x0000002016165812 */ /* 0x000fe400078efcff */
[----:B------:R-:W-:Y:S02]  /*11930*/  ISETP.GE.AND P2, PT, R33, UR4, PT ;  /* 0x0000000421007c0c */ /* 0x000fe4000bf46270 */
[----:B------:R-:W-:-:S02]  /*11940*/  LOP3.LUT R22, R22, 0xffffffef, RZ, 0xc0, !PT ;  /* 0xffffffef16167812 */ /* 0x000fc400078ec0ff */
[----:B------:R-:W-:Y:S02]  /*11950*/  ISETP.GE.AND P3, PT, R4, UR4, PT ;  /* 0x0000000404007c0c */ /* 0x000fe4000bf66270 */
[----:B------:R-:W-:Y:S02]  /*11960*/  @P4 LOP3.LUT R22, R22, 0x10, RZ, 0xfc, !PT ;  /* 0x0000001016164812 */ /* 0x000fe400078efcff */
[----:B------:R-:W-:Y:S02]  /*11970*/  LOP3.LUT R20, R5, 0x70, R20, 0xf8, !PT ;  /* 0x0000007005147812 */ /* 0x000fe400078ef814 */
[----:B------:R-:W-:-:S04]  /*11980*/  LOP3.LUT R22, R22, 0xfffffffb, RZ, 0xc0, !PT ;  /* 0xfffffffb16167812 */ /* 0x000fc800078ec0ff */
[----:B------:R-:W-:-:S04]  /*11990*/  @P2 LOP3.LUT R22, R22, 0x4, RZ, 0xfc, !PT ;  /* 0x0000000416162812 */ /* 0x000fc800078efcff */
[----:B------:R-:W-:-:S04]  /*119a0*/  LOP3.LUT R22, R22, 0xfffffff7, RZ, 0xc0, !PT ;  /* 0xfffffff716167812 */ /* 0x000fc800078ec0ff */
[----:B------:R-:W-:Y:S02]  /*119b0*/  @P3 LOP3.LUT R22, R22, 0x8, RZ, 0xfc, !PT ;  /* 0x0000000816163812 */ /* 0x000fe400078efcff */
[----:B--2---:R-:W-:-:S05]  /*119c0*/  LEA R0, R0, 0xffffffc0, 0x6 ;  /* 0xffffffc000007811 */ /* 0x004fca00078e30ff */
[----:B------:R-:W-:Y:S01]  /*119d0*/  IMAD.IADD R7, R20, 0x1, R0 ;  /* 0x0000000114077824 */ /* 0x000fe200078e0200 */
[----:B0---4-:R-:W-:Y:S06]  /*119e0*/  BRA.DIV UR5, `(.L_x_5023) ;  /* 0x0000004e05b47947 */ /* 0x011fec000b800000 */
.L_x_5096:
        /* <DEDUP_REMOVED lines=44> */
[----:B------:R-:W-:Y:S01]  /*11cb0*/  IMAD R2, R10, R2, R7 ;  /* 0x000000020a027224 */ /* 0x000fe200078e0207 */
[----:B------:R0:W-:Y:S04]  /*11cc0*/  STL [R1+0x24], R6 ;  /* 0x0000240601007387 */ /* 0x0001e80000100800 */
[----:B------:R0:W-:Y:S05]  /*11cd0*/  STL [R1], R2 ;  /* 0x0000000201007387 */ /* 0x0001ea0000100800 */
[----:B------:R-:W-:-:S04]  /*11ce0*/  @P0 LOP3.LUT R22, R22, 0x1000, RZ, 0xfc, !PT ;  /* 0x0000100016160812 */ /* 0x000fc800078efcff */
[----:B------:R-:W-:-:S04]  /*11cf0*/  LOP3.LUT R22, R22, 0xfffffffe, RZ, 0xc0, !PT ;  /* 0xfffffffe16167812 */ /* 0x000fc800078ec0ff */
[----:B------:R-:W-:Y:S01]  /*11d00*/  @P1 LOP3.LUT R22, R22, 0x1, RZ, 0xfc, !PT ;  /* 0x0000000116161812 */ /* 0x000fe200078efcff */
[----:B0-----:R-:W-:Y:S06]  /*11d10*/  @!P0 BRA `(.L_x_5024) ;  /* 0x0000000000048947 */ /* 0x001fec0003800000 */
[----:B------:R-:W-:Y:S01]  /*11d20*/  BPT.TRAP 0x1 ;  /* 0x000000040000795c */ /* 0x000fe20000300000 */
.L_x_5024:
        /* <DEDUP_REMOVED lines=9> */
.L_x_5097:
[----:B------:R-:W-:Y:S05]  /*11dc0*/  BSYNC B0 ;  /* 0x0000000000007941 */ /* 0x000fea0003800000 */
.L_x_5025:
[----:B------:R-:W0:Y:S01]  /*11dd0*/  LDL R2, [R1] ;  /* 0x0000000001027983 */ /* 0x000e220000100800 */
[----:B------:R-:W-:Y:S01]  /*11de0*/  ULDC.64 UR4, c[0x0][0x300] ;  /* 0x0000c00000047ab9 */ /* 0x000fe20000000a00 */
[----:B-----5:R-:W-:Y:S01]  /*11df0*/  SHF.R.S32.HI R4, RZ, 0x1f, R37 ;  /* 0x0000001fff047819 */ /* 0x020fe20000011425 */
[----:B------:R-:W1:Y:S01]  /*11e00*/  S2R R5, SR_TID.X ;  /* 0x0000000000057919 */ /* 0x000e620000002100 */
[----:B------:R-:W-:Y:S01]  /*11e10*/  LOP3.LUT R22, R22, 0xfffffffd, RZ, 0xc0, !PT ;  /* 0xfffffffd16167812 */ /* 0x000fe200078ec0ff */
[----:B-1----:R-:W-:Y:S02]  /*11e20*/  IMAD.SHL.U32 R7, R5, 0x8, RZ ;  /* 0x0000000805077824 */ /* 0x002fe400078e00ff */
[----:B------:R-:W-:-:S03]  /*11e30*/  IMAD R5, R24, 0x1000, R34 ;  /* 0x0000100018057824 */ /* 0x000fc600078e0222 */
        /* <DEDUP_REMOVED lines=59> */
.L_x_5107:
        /* <DEDUP_REMOVED lines=10> */
.L_x_5028:
        /* <DEDUP_REMOVED lines=11> */
.L_x_5029:
        /* <DEDUP_REMOVED lines=31> */
.L_x_5031:
[----:B------:R-:W-:Y:S05]  /*12530*/  BSYNC B6 ;  /* 0x0000000000067941 */ /* 0x000fea0003800000 */
.L_x_5030:
[----:B------:R-:W2:Y:S01]  /*12540*/  LDL R4, [R1+0x10] ;  /* 0x0000100001047983 */ /* 0x000ea20000100800 */
[----:B0-----:R-:W0:Y:S01]  /*12550*/  S2R R2, SR_TID.X ;  /* 0x0000000000027919 */ /* 0x001e220000002100 */
[----:B------:R-:W-:Y:S01]  /*12560*/  IMAD.MOV.U32 R21, RZ, RZ, R35 ;  /* 0x000000ffff157224 */ /* 0x000fe200078e0023 */
[----:B------:R-:W-:Y:S01]  /*12570*/  ULDC.64 UR4, c[0x0][0x298] ;  /* 0x0000a60000047ab9 */ /* 0x000fe20000000a00 */
[----:B------:R-:W3:Y:S01]  /*12580*/  LDC R5, c[0x0][0x448] ;  /* 0x00011200ff057b82 */ /* 0x000ee20000000800 */
[----:B------:R-:W4:Y:S04]  /*12590*/  LDL R20, [R1+0x4] ;  /* 0x0000040001147983 */ /* 0x000f280000100800 */
[----:B------:R0:W5:Y:S02]  /*125a0*/  LDL R9, [R1+0x8] ;  /* 0x0000080001097983 */ /* 0x0001640000100800 */
[----:B0-----:R-:W-:-:S04]  /*125b0*/  LOP3.LUT R2, R2, 0x7f, RZ, 0xc0, !PT ;  /* 0x0000007f02027812 */ /* 0x001fc800078ec0ff */
[----:B------:R-:W-:Y:S02]  /*125c0*/  SHF.R.U32.HI R0, RZ, 0x3, R2 ;  /* 0x00000003ff007819 */ /* 0x000fe40000011602 */
[----:B------:R-:W0:Y:S01]  /*125d0*/  LDC R2, c[0x0][0x448] ;  /* 0x00011200ff027b82 */ /* 0x000e220000000800 */
[----:B------:R-:W1:Y:S01]  /*125e0*/  S2R R35, SR_TID.X ;  /* 0x0000000000237919 */ /* 0x000e620000002100 */
[----:B0-----:R-:W-:-:S13]  /*125f0*/  ISETP.NE.AND P6, PT, R2, 0x1, PT ;  /* 0x000000010200780c */ /* 0x001fda0003fc5270 */
[----:B------:R-:W0:Y:S01]  /*12600*/  @P6 LDC R3, c[0x0][0x44c] ;  /* 0x00011300ff036b82 */ /* 0x000e220000000800 */
[----:B-1----:R-:W-:-:S07]  /*12610*/  IMAD.SHL.U32 R35, R35, 0x10, RZ ;  /* 0x0000001023237824 */ /* 0x002fce00078e00ff */
[----:B------:R-:W1:Y:S01]  /*12620*/  @P6 LDC R2, c[0x0][0x450] ;  /* 0x00011400ff026b82 */ /* 0x000e620000000800 */
[----:B------:R-:W-:-:S05]  /*12630*/  LOP3.LUT R35, R0, 0x70, R35, 0xf8, !PT ;  /* 0x0000007000237812 */ /* 0x000fca00078ef823 */
[----:B------:R-:W-:-:S04]  /*12640*/  IMAD R35, R17, 0x40, R35 ;  /* 0x0000004011237824 */ /* 0x000fc800078e0223 */
[----:B------:R-:W-:Y:S02]  /*12650*/  IMAD.MOV.U32 R0, RZ, RZ, R35 ;  /* 0x000000ffff007224 */ /* 0x000fe400078e0023 */
[----:B0-----:R-:W-:-:S05]  /*12660*/  @P6 IMAD.HI.U32 R3, R35, R3, RZ ;  /* 0x0000000323036227 */ /* 0x001fca00078e00ff */
[----:B-1----:R-:W-:Y:S01]  /*12670*/  @P6 SHF.R.U32.HI R0, RZ, R2, R3 ;  /* 0x00000002ff006219 */ /* 0x002fe20000011603 */
[----:B------:R-:W-:Y:S01]  /*12680*/  IMAD.WIDE.U32 R2, R36, UR4, RZ ;  /* 0x0000000424027c25 */ /* 0x000fe2000f8e00ff */
[----:B------:R-:W0:Y:S03]  /*12690*/  S2R R6, SR_TID.X ;  /* 0x0000000000067919 */ /* 0x000e260000002100 */
        /* <DEDUP_REMOVED lines=22> */
[----:B---3--:R-:W-:Y:S02]  /*12800*/  IMAD R0, R5, R0, R35 ;  /* 0x0000000005007224 */ /* 0x008fe400078e0223 */
        /* <DEDUP_REMOVED lines=15> */
[----:B-----5:R-:W-:Y:S01]  /*12900*/  IMAD R3, R9, R5, RZ ;  /* 0x0000000509037224 */ /* 0x020fe200078e02ff */
[----:B------:R-:W-:Y:S01]  /*12910*/  SHFL.IDX PT, R4, R2, RZ, 0x181f ;  /* 0x00181fff02047589 */ /* 0x000fe200000e0000 */
[----:B------:R-:W-:Y:S01]  /*12920*/  IMAD R17, R17, 0x40, R8 ;  /* 0x0000004011117824 */ /* 0x000fe200078e0208 */
[----:B------:R-:W-:Y:S02]  /*12930*/  LOP3.LUT R22, R22, 0xfffffeff, RZ, 0xc0, !PT ;  /* 0xfffffeff16167812 */ /* 0x000fe400078ec0ff */
[----:B------:R-:W0:Y:S02]  /*12940*/  SHFL.IDX PT, R5, R0, RZ, 0x181f ;  /* 0x00181fff00057589 */ /* 0x000e2400000e0000 */
[----:B------:R-:W-:-:S13]  /*12950*/  ISETP.GE.AND P2, PT, R17, R3, PT ;  /* 0x000000031100720c */ /* 0x000fda0003f46270 */
[----:B------:R-:W-:-:S04]  /*12960*/  @P2 LOP3.LUT R22, R22, 0x100, RZ, 0xfc, !PT ;  /* 0x0000010016162812 */ /* 0x000fc800078efcff */
[----:B------:R-:W-:Y:S02]  /*12970*/  LOP3.LUT R22, R22, 0xffffff7f, RZ, 0xc0, !PT ;  /* 0xffffff7f16167812 */ /* 0x000fe400078ec0ff */
[----:B0-----:R-:W-:-:S05]  /*12980*/  @!P2 LEA R5, P1, R7, R5, 0x1 ;  /* 0x000000050705a211 */ /* 0x001fca00078208ff */
[----:B------:R-:W-:-:S05]  /*12990*/  @!P2 IMAD.X R4, RZ, RZ, R4, P1 ;  /* 0x000000ffff04a224 */ /* 0x000fca00008e0604 */
        /* <DEDUP_REMOVED lines=30> */
.L_x_5116:
        /* <DEDUP_REMOVED lines=12> */
.L_x_5033:
        /* <DEDUP_REMOVED lines=28> */
.L_x_5035:
[----:B------:R-:W-:Y:S05]  /*12e00*/  BSYNC B6 ;  /* 0x0000000000067941 */ /* 0x000fea0003800000 */
.L_x_5034:
        /* <DEDUP_REMOVED lines=164> */
.L_x_5126:
        /* <DEDUP_REMOVED lines=23> */
.L_x_5038:
[----:B------:R-:W-:Y:S05]  /*139c0*/  BSYNC B0 ;  /* 0x0000000000007941 */ /* 0x000fea0003800000 */
.L_x_5037:
[----:B------:R-:W-:Y:S01]  /*139d0*/  NOP ;  /* 0x0000000000007918 */ /* 0x000fe20000000000 */
[----:B------:R-:W-:-:S13]  /*139e0*/  PLOP3.LUT P0, PT, PT, PT, PT, 0x80, 0x0 ;  /* 0x000000000000781c */ /* 0x000fda0003f0f070 */
.L_x_5039:
        /* <DEDUP_REMOVED lines=18> */
.L_x_5127:
[----:B------:R-:W-:Y:S05]  /*13b10*/  BSYNC B0 ;  /* 0x0000000000007941 */ /* 0x000fea0003800000 */
.L_x_5040:
[----:B------:R-:W-:-:S05]  /*13b20*/  IMAD.U32 R2, RZ, RZ, UR36 ;  /* 0x00000024ff027e24 */ /* 0x000fca000f8e00ff */
[----:B------:R-:W-:-:S13]  /*13b30*/  ISETP.NE.AND P0, PT, R2, 0x3, PT ;  /* 0x000000030200780c */ /* 0x000fda0003f05270 */
[----:B------:R-:W-:Y:S05]  /*13b40*/  @!P0 BRA `(.L_x_5042) ;  /* 0x0000000000048947 */ /* 0x000fea0003800000 */
[----:B------:R-:W-:Y:S01]  /*13b50*/  BPT.TRAP 0x1 ;  /* 0x000000040000795c */ /* 0x000fe20000300000 */
.L_x_5042:
[----:B0-----:R-:W-:Y:S01]  /*13b60*/  SHF.L.U32 R0, R26, 0x1f, RZ ;  /* 0x0000001f1a007819 */ /* 0x001fe200000006ff */
[----:B------:R-:W-:Y:S03]  /*13b70*/  BSSY B0, `(.L_x_5043) ;  /* 0x0000003000007945 */ /* 0x000fe60003800000 */
[----:B------:R-:W0:Y:S02]  /*13b80*/  SYNCS.PHASECHK.TRANS64.TRYWAIT P0, [R27+URZ+0x38860], R0 ;  /* 0x038860001b0075a7 */ /* 0x000e24000800017f */
[----:B0-----:R-:W-:Y:S05]  /*13b90*/  @!P0 BRA `(.L_x_5044) ;  /* 0x0000004400088947 */ /* 0x001fea0003800000 */
.L_x_5128:
[----:B------:R-:W-:Y:S05]  /*13ba0*/  BSYNC B0 ;  /* 0x0000000000007941 */ /* 0x000fea0003800000 */
.L_x_5043:
        /* <DEDUP_REMOVED lines=110> */
.L_x_5138:
[C---:B------:R-:W-:Y:S02]  /*14290*/  LOP3.LUT P6, RZ, R22.reuse, 0x40, RZ, 0xc0, !PT ;  /* 0x0000004016ff7812 */ /* 0x040fe400078cc0ff */
[----:B------:R-:W-:Y:S02]  /*142a0*/  LOP3.LUT R22, R22, 0xfffffeff, RZ, 0xc0, !PT ;  /* 0xfffffeff16167812 */ /* 0x000fe400078ec0ff */
[C---:B------:R-:W-:Y:S02]  /*142b0*/  ISETP.LT.OR P6, PT, R30.reuse, 0x31, P6 ;  /* 0x000000311e00780c */ /* 0x040fe400037c1670 */
[----:B------:R-:W-:-:S11]  /*142c0*/  ISETP.LT.OR P5, PT, R30, 0x31, !P5 ;  /* 0x000000311e00780c */ /* 0x000fd60006fa1670 */
[----:B------:R-:W-:Y:S02]  /*142d0*/  @P6 LOP3.LUT R22, R22, 0x100, RZ, 0xfc, !PT ;  /* 0x0000010016166812 */ /* 0x000fe400078efcff */
[----:B------:R-:W-:Y:S02]  /*142e0*/  ISETP.LT.OR P6, PT, R30, 0x31, !P4 ;  /* 0x000000311e00780c */ /* 0x000fe400067c1670 */
[----:B------:R-:W-:Y:S02]  /*142f0*/  LOP3.LUT R22, R22, 0xffbfffff, RZ, 0xc0, !PT ;  /* 0xffbfffff16167812 */ /* 0x000fe400078ec0ff */
[----:B------:R-:W-:Y:S02]  /*14300*/  ISETP.LT.OR P4, PT, R30, 0x31, !P2 ;  /* 0x000000311e00780c */ /* 0x000fe40005781670 */
        /* <DEDUP_REMOVED lines=26> */
.L_x_5046:
        /* <DEDUP_REMOVED lines=11> */
.L_x_5047:
[----:B------:R-:W2:Y:S01]  /*14560*/  LDL R3, [R1+0xc] ;  /* 0x00000c0001037983 */ /* 0x000ea20000100800 */
[----:B------:R1:W-:Y:S01]  /*14570*/  SYNCS.ARRIVE.TRANS64.A1T0 RZ, [R27+URZ+0x38850], RZ ;  /* 0x038850ff1bff79a7 */ /* 0x0003e2000810003f */
[----:B------:R-:W-:Y:S01]  /*14580*/  BSSY B0, `(.L_x_5048) ;  /* 0x00000f7000007945 */ /* 0x000fe20003800000 */
[----:B--2---:R-:W-:-:S13]  /*14590*/  ISETP.GE.AND P0, PT, R3, 0x2, PT ;  /* 0x000000020300780c */ /* 0x004fda0003f06270 */
[----:B-1----:R-:W-:Y:S05]  /*145a0*/  @!P0 BRA `(.L_x_5049) ;  /* 0x0000000c00d08947 */ /* 0x002fea0003800000 */
[----:B------:R-:W2:Y:S01]  /*145b0*/  LDL.LU R2, [R1+0x24] ;  /* 0x0000240001027983 */ /* 0x000ea20000300800 */
[----:B------:R-:W-:Y:S01]  /*145c0*/  LOP3.LUT R30, R31, 0x80, RZ, 0xc0, !PT ;  /* 0x000000801f1e7812 */ /* 0x000fe200078ec0ff */
[----:B------:R-:W-:-:S03]  /*145d0*/  VIADD R7, R3, 0xfffffffe ;  /* 0xfffffffe03077836 */ /* 0x000fc60000000000 */
[----:B------:R-:W-:Y:S02]  /*145e0*/  SHF.R.U32.HI R30, RZ, 0x3, R30 ;  /* 0x00000003ff1e7819 */ /* 0x000fe4000001161e */
[----:B--2---:R-:W-:-:S04]  /*145f0*/  LOP3.LUT R2, R2, 0x40, RZ, 0xc0, !PT ;  /* 0x0000004002027812 */ /* 0x004fc800078ec0ff */
[----:B------:R-:W-:-:S07]  /*14600*/  SHF.R.U32.HI R31, RZ, 0x2, R2 ;  /* 0x00000002ff1f7819 */ /* 0x000fce0000011602 */
.L_x_5062:
        /* <DEDUP_REMOVED lines=44> */
.L_x_5050:
[----:B------:R-:W-:Y:S01]  /*148d0*/  IMAD R6, R24, 0x8, R23 ;  /* 0x0000000818067824 */ /* 0x000fe200078e0217 */
[----:B------:R-:W-:Y:S01]  /*148e0*/  SHF.L.U32 R17, R26, 0x1f, RZ ;  /* 0x0000001f1a117819 */ /* 0x000fe200000006ff */
[----:B------:R-:W-:Y:S01]  /*148f0*/  BSSY B1, `(.L_x_5051) ;  /* 0x0000004000017945 */ /* 0x000fe20003800000 */
[----:B------:R-:W-:Y:S02]  /*14900*/  SHF.R.S32.HI R9, RZ, 0x1f, R5 ;  /* 0x0000001fff097819 */ /* 0x000fe40000011405 */
[----:B------:R-:W0:Y:S02]  /*14910*/  SYNCS.PHASECHK.TRANS64.TRYWAIT P0, [R6+URZ+0x38840], R17 ;  /* 0x03884011060075a7 */ /* 0x000e24000800017f */
[----:B0-----:R-:W-:Y:S05]  /*14920*/  @!P0 BRA `(.L_x_5052) ;  /* 0x0000003c00e08947 */ /* 0x001fea0003800000 */
.L_x_5139:
[----:B------:R-:W-:Y:S05]  /*14930*/  BSYNC B1 ;  /* 0x0000000000017941 */ /* 0x000fea0003800000 */
.L_x_5051:
        /* <DEDUP_REMOVED lines=42> */
.L_x_5149:
        /* <DEDUP_REMOVED lines=8> */
.L_x_5054:
        /* <DEDUP_REMOVED lines=11> */
.L_x_5055:
[----:B------:R2:W-:Y:S01]  /*14d10*/  SYNCS.ARRIVE.TRANS64.A1T0 RZ, [R6+URZ+0x38830], RZ ;  /* 0x038830ff06ff79a7 */ /* 0x0005e2000810003f */
[----:B------:R-:W-:Y:S05]  /*14d20*/  @!P2 BRA `(.L_x_5056) ;  /* 0x000000000004a947 */ /* 0x000fea0003800000 */
[----:B------:R-:W-:Y:S01]  /*14d30*/  BPT.TRAP 0x1 ;  /* 0x000000040000795c */ /* 0x000fe20000300000 */
.L_x_5056:
[----:B------:R-:W3:Y:S01]  /*14d40*/  SYNCS.PHASECHK.TRANS64.TRYWAIT P0, [R6+URZ+0x38860], R17 ;  /* 0x03886011060075a7 */ /* 0x000ee2000800017f */
[----:B------:R-:W-:Y:S04]  /*14d50*/  BSSY B1, `(.L_x_5057) ;  /* 0x0000002000017945 */ /* 0x000fe80003800000 */
[----:B---3--:R-:W-:Y:S05]  /*14d60*/  @!P0 BRA `(.L_x_5058) ;  /* 0x0000004000008947 */ /* 0x008fea0003800000 */
.L_x_5150:
[----:B------:R-:W-:Y:S05]  /*14d70*/  BSYNC B1 ;  /* 0x0000000000017941 */ /* 0x000fea0003800000 */
.L_x_5057:
        /* <DEDUP_REMOVED lines=81> */
.L_x_5160:
        /* <DEDUP_REMOVED lines=25> */
.L_x_5060:
        /* <DEDUP_REMOVED lines=11> */
.L_x_5061:
[----:B------:R3:W-:Y:S01]  /*154d0*/  SYNCS.ARRIVE.TRANS64.A1T0 RZ, [R6+URZ+0x38850], RZ ;  /* 0x038850ff06ff79a7 */ /* 0x0007e2000810003f */
[----:B------:R-:W-:Y:S05]  /*154e0*/  @P3 BRA `(.L_x_5062) ;  /* 0xfffffff000483947 */ /* 0x000fea000383ffff */
.L_x_5049:
[----:B------:R-:W-:Y:S05]  /*154f0*/  BSYNC B0 ;  /* 0x0000000000007941 */ /* 0x000fea0003800000 */
.L_x_5048:
        /* <DEDUP_REMOVED lines=21> */
.L_x_5064:
[----:B------:R-:W-:Y:S05]  /*15650*/  BSYNC B0 ;  /* 0x0000000000007941 */ /* 0x000fea0003800000 */
.L_x_5063:
[----:B------:R-:W-:-:S07]  /*15660*/  SEL R24, R24, RZ, P0 ;  /* 0x000000ff18187207 */ /* 0x000fce0000000000 */
.L_x_5017:
[----:B------:R-:W-:Y:S05]  /*15670*/  BSYNC B7 ;  /* 0x0000000000077941 */ /* 0x000fea0003800000 */
.L_x_5015:
        /* <DEDUP_REMOVED lines=11> */
.L_x_5065:
        /* <DEDUP_REMOVED lines=36> */
.L_x_5170:
[----:B------:R-:W-:Y:S02]  /*15970*/  ULDC UR4, c[0x0][0xd38] ;  /* 0x00034e0000047ab9 */ /* 0x000fe40000000800 */
[----:B------:R-:W-:-:S04]  /*15980*/  IMAD.U32 R4, RZ, RZ, UR4 ;  /* 0x00000004ff047e24 */ /* 0x000fc8000f8e00ff */
[----:B--2---:R-:W-:-:S04]  /*15990*/  IMAD R14, R14, R4, RZ ;  /* 0x000000040e0e7224 */ /* 0x004fc800078e02ff */
[----:B------:R-:W-:-:S05]  /*159a0*/  IMAD.IADD R5, R5, 0x1, R14 ;  /* 0x0000000105057824 */ /* 0x000fca00078e020e */
[----:B------:R-:W-:-:S13]  /*159b0*/  ISETP.GT.AND P6, PT, R5, R0, PT ;  /* 0x000000000500720c */ /* 0x000fda0003fc4270 */
[----:B------:R-:W-:Y:S05]  /*159c0*/  @P6 BRA `(.L_x_5068) ;  /* 0x00000000009c6947 */ /* 0x000fea0003800000 */
.L_x_5073:
        /* <DEDUP_REMOVED lines=14> */
.L_x_5071:
[----:B------:R-:W-:Y:S05]  /*15ab0*/  BSYNC B0 ;  /* 0x0000000000007941 */ /* 0x000fea0003800000 */
.L_x_5070:
        /* <DEDUP_REMOVED lines=18> */
.L_x_5178:
[----:B------:R-:W-:Y:S02]  /*15be0*/  ULDC UR4, c[0x0][0xd38] ;  /* 0x00034e0000047ab9 */ /* 0x000fe40000000800 */
[----:B------:R-:W-:-:S04]  /*15bf0*/  IMAD.U32 R4, RZ, RZ, UR4 ;  /* 0x00000004ff047e24 */ /* 0x000fc8000f8e00ff */
[----:B--2---:R-:W-:-:S04]  /*15c00*/  IMAD R14, R14, R4, RZ ;  /* 0x000000040e0e7224 */ /* 0x004fc800078e02ff */
[----:B------:R-:W-:-:S05]  /*15c10*/  IMAD.IADD R5, R14, 0x1, R5 ;  /* 0x000000010e057824 */ /* 0x000fca00078e0205 */
[----:B------:R-:W-:-:S13]  /*15c20*/  ISETP.GT.AND P6, PT, R5, R0, PT ;  /* 0x000000000500720c */ /* 0x000fda0003fc4270 */
[----:B------:R-:W-:Y:S05]  /*15c30*/  @!P6 BRA `(.L_x_5073) ;  /* 0xfffffffc0064e947 */ /* 0x000fea000383ffff */
.L_x_5068:
        /* <DEDUP_REMOVED lines=8> */
.L_x_5182:
[----:B------:R-:W-:Y:S01]  /*15cc0*/  ISETP.NE.AND P0, PT, R3, RZ, PT ;  /* 0x000000ff0300720c */ /* 0x000fe20003f05270 */
[----:B------:R-:W-:-:S12]  /*15cd0*/  IMAD.MOV.U32 R14, RZ, RZ, RZ ;  /* 0x000000ffff0e7224 */ /* 0x000fd800078e00ff */
[----:B------:R-:W-:Y:S05]  /*15ce0*/  @!P0 BRA `(.L_x_5075) ;  /* 0x0000000000108947 */ /* 0x000fea0003800000 */
[----:B------:R-:W-:Y:S01]  /*15cf0*/  UMOV UR4, 0xffffffff ;  /* 0xffffffff00047882 */ /* 0x000fe20000000000 */
[----:B------:R-:W-:Y:S02]  /*15d00*/  VIADD R12, R6, 0xffffffff ;  /* 0xffffffff060c7836 */ /* 0x000fe40000000000 */
[----:B------:R-:W-:Y:S05]  /*15d10*/  BRA.DIV UR4, `(.L_x_5076) ;  /* 0x00000042042c7947 */ /* 0x000fea000b800000 */
[----:B------:R4:W0:Y:S02]  /*15d20*/  SHFL.IDX PT, R14, R2, R12, 0x1f ;  /* 0x00001f0c020e7589 */ /* 0x00082400000e0000 */
.L_x_5075:
        /* <DEDUP_REMOVED lines=66> */
.L_x_5069:
[----:B------:R-:W-:Y:S01]  /*16150*/  UMOV UR4, URZ ;  /* 0x0000003f00047c82 */ /* 0x000fe20008000000 */
[----:B------:R-:W-:Y:S01]  /*16160*/  UMOV UR5, URZ ;  /* 0x0000003f00057c82 */ /* 0x000fe20008000000 */
[----:B------:R-:W-:Y:S01]  /*16170*/  ULDC UR6, c[0x0][0xd3c] ;  /* 0x00034f0000067ab9 */ /* 0x000fe20000000800 */
[----:B------:R-:W-:Y:S02]  /*16180*/  IMAD.MOV.U32 R16, RZ, RZ, R0 ;  /* 0x000000ffff107224 */ /* 0x000fe400078e0000 */
[----:B------:R-:W-:Y:S02]  /*16190*/  IMAD.U32 R17, RZ, RZ, UR4 ;  /* 0x00000004ff117e24 */ /* 0x000fe4000f8e00ff */
[----:B------:R-:W-:Y:S02]  /*161a0*/  IMAD.U32 R18, RZ, RZ, UR5 ;  /* 0x00000005ff127e24 */ /* 0x000fe4000f8e00ff */
[----:B------:R-:W-:-:S07]  /*161b0*/  IMAD.U32 R19, RZ, RZ, UR6 ;  /* 0x00000006ff137e24 */ /* 0x000fce000f8e00ff */
.L_x_5077:
        /* <DEDUP_REMOVED lines=10> */
.L_x_5066:
[----:B------:R-:W-:Y:S02]  /*16260*/  ULDC UR4, c[0x0][0xd3c] ;  /* 0x00034f0000047ab9 */ /* 0x000fe40000000800 */
[----:B0-----:R-:W-:-:S13]  /*16270*/  ISETP.GE.AND P0, PT, R19, UR4, PT ;  /* 0x0000000413007c0c */ /* 0x001fda000bf06270 */
[----:B------:R-:W-:Y:S05]  /*16280*/  @!P0 BRA `(.L_x_5078) ;  /* 0xffffffa800588947 */ /* 0x000fea000383ffff */
[----:B------:R-:W-:Y:S05]  /*16290*/  BSYNC B8 ;  /* 0x0000000000087941 */ /* 0x000fea0003800000 */
.L_x_5011:
[----:B0-----:R-:W5:Y:S01]  /*162a0*/  LDL.LU R0, [R1+0x20] ;  /* 0x0000200001007983 */ /* 0x001f620000300800 */
        /* <DEDUP_REMOVED lines=11> */
.L_x_5185:
[----:B------:R-:W-:Y:S05]  /*16360*/  BSYNC B0 ;  /* 0x0000000000007941 */ /* 0x000fea0003800000 */
.L_x_5079:
[----:B------:R-:W-:-:S03]  /*16370*/  UMOV UR4, 0xffffffff ;  /* 0xffffffff00047882 */ /* 0x000fc60000000000 */
[----:B------:R-:W-:Y:S05]  /*16380*/  BRA.DIV UR4, `(.L_x_5081) ;  /* 0x0000003a04c87947 */ /* 0x000fea000b800000 */
[----:B------:R-:W0:Y:S02]  /*16390*/  S2R R0, SR_TID.X ;  /* 0x0000000000007919 */ /* 0x000e240000002100 */
[----:B0-----:R-:W-:-:S04]  /*163a0*/  SHF.R.U32.HI R0, RZ, 0x5, R0 ;  /* 0x00000005ff007819 */ /* 0x001fc80000011600 */
[----:B------:R-:W-:-:S05]  /*163b0*/  LOP3.LUT R0, R0, 0x3, RZ, 0xc0, !PT ;  /* 0x0000000300007812 */ /* 0x000fca00078ec0ff */
[----:B------:R0:W0:Y:S02]  /*163c0*/  SHFL.IDX PT, R14, R0, RZ, 0x1f ;  /* 0x00001fff000e7589 */ /* 0x00002400000e0000 */
.L_x_5188:
[----:B0-----:R-:W-:Y:S01]  /*163d0*/  ISETP.NE.AND P0, PT, R14, RZ, PT ;  /* 0x000000ff0e00720c */ /* 0x001fe20003f05270 */
[----:B------:R-:W-:-:S12]  /*163e0*/  BSSY B0, `(.L_x_5082) ;  /* 0x0000024000007945 */ /* 0x000fd80003800000 */
[----:B------:R-:W-:Y:S05]  /*163f0*/  @P0 BRA `(.L_x_5083) ;  /* 0x0000000000880947 */ /* 0x000fea0003800000 */
[----:B------:R-:W-:-:S03]  /*16400*/  UMOV UR4, 0xffffffff ;  /* 0xffffffff00047882 */ /* 0x000fc60000000000 */
[----:B------:R-:W-:Y:S05]  /*16410*/  BRA.DIV UR4, `(.L_x_5084) ;  /* 0x0000003a04d87947 */ /* 0x000fea000b800000 */
[----:B------:R-:W-:-:S13]  /*16420*/  ELECT P6, URZ, PT ;  /* 0x00000000003f782f */ /* 0x000fda00038c0000 */
.L_x_5191:
[----:B------:R-:W-:Y:S05]  /*16430*/  @!P6 BRA `(.L_x_5083) ;  /* 0x000000000078e947 */ /* 0x000fea0003800000 */
[----:B------:R-:W-:-:S06]  /*16440*/  ULOP3.LUT UR4, UR42, 0x2, URZ, 0xfc, !UPT ;  /* 0x000000022a047892 */ /* 0x000fcc000f8efc3f */
[----:B------:R-:W-:-:S05]  /*16450*/  IMAD.U32 R0, RZ, RZ, UR4 ;  /* 0x00000004ff007e24 */ /* 0x000fca000f8e00ff */
[----:B------:R-:W-:-:S13]  /*16460*/  ISETP.NE.AND P0, PT, R0, 0x3, PT ;  /* 0x000000030000780c */ /* 0x000fda0003f05270 */
[----:B------:R-:W-:Y:S05]  /*16470*/  @!P0 BRA `(.L_x_5085) ;  /* 0x0000000000048947 */ /* 0x000fea0003800000 */
[----:B------:R-:W-:Y:S01]  /*16480*/  BPT.TRAP 0x1 ;  /* 0x000000040000795c */ /* 0x000fe20000300000 */
.L_x_5085:
[----:B------:R-:W-:Y:S01]  /*16490*/  IMAD R5, R24, 0x8, R7 ;  /* 0x0000000818057824 */ /* 0x000fe200078e0207 */
[----:B------:R-:W-:Y:S01]  /*164a0*/  SHF.L.U32 R0, R26, 0x1f, RZ ;  /* 0x0000001f1a007819 */ /* 0x000fe200000006ff */
[----:B------:R-:W-:-:S03]  /*164b0*/  VIADD R24, R24, 0x1 ;  /* 0x0000000118187836 */ /* 0x000fc60000000000 */
[----:B------:R-:W0:Y:S02]  /*164c0*/  SYNCS.PHASECHK.TRANS64.TRYWAIT P1, [R5+URZ+0x38840], R0 ;  /* 0x03884000050075a7 */ /* 0x000e24000802017f */
[----:B------:R-:W-:-:S04]  /*164d0*/  ISETP.NE.AND P2, PT, R24, 0x2, PT ;  /* 0x000000021800780c */ /* 0x000fc80003f45270 */
[----:B------:R-:W-:Y:S01]  /*164e0*/  SEL R3, RZ, 0x1, P2 ;  /* 0x00000001ff037807 */ /* 0x000fe20001000000 */
[----:B0-----:R-:W-:Y:S08]  /*164f0*/  @!P1 BRA `(.L_x_5086) ;  /* 0x0000003800c09947 */ /* 0x001ff00003800000 */
.L_x_5192:
[----:B------:R-:W-:Y:S02]  /*16500*/  SEL R24, R24, RZ, P2 ;  /* 0x000000ff18187207 */ /* 0x000fe40001000000 */
[----:B------:R-:W-:Y:S01]  /*16510*/  LOP3.LUT R2, R26, R3, RZ, 0x3c, !PT ;  /* 0x000000031a027212 */ /* 0x000fe200078e3cff */
[----:B------:R-:W-:Y:S06]  /*16520*/  @!P0 BRA `(.L_x_5087) ;  /* 0x0000000000048947 */ /* 0x000fec0003800000 */
[----:B------:R-:W-:Y:S01]  /*16530*/  BPT.TRAP 0x1 ;  /* 0x000000040000795c */ /* 0x000fe20000300000 */
.L_x_5087:
[----:B------:R-:W-:Y:S01]  /*16540*/  IMAD R3, R24, 0x8, R7 ;  /* 0x0000000818037824 */ /* 0x000fe200078e0207 */
[----:B------:R-:W-:-:S04]  /*16550*/  SHF.L.U32 R2, R2, 0x1f, RZ ;  /* 0x0000001f02027819 */ /* 0x000fc800000006ff */
[----:B------:R-:W0:Y:S02]  /*16560*/  SYNCS.PHASECHK.TRANS64.TRYWAIT P1, [R3+URZ+0x38840], R2 ;  /* 0x03884002030075a7 */ /* 0x000e24000802017f */
[----:B0-----:R-:W-:Y:S05]  /*16570*/  @!P1 BRA `(.L_x_5088) ;  /* 0x0000003800b49947 */ /* 0x001fea0003800000 */
.L_x_5193:
[----:B------:R-:W-:Y:S05]  /*16580*/  @!P0 BRA `(.L_x_5089) ;  /* 0x0000000000048947 */ /* 0x000fea0003800000 */
[----:B------:R-:W-:Y:S01]  /*16590*/  BPT.TRAP 0x1 ;  /* 0x000000040000795c */ /* 0x000fe20000300000 */
.L_x_5089:
[----:B------:R-:W0:Y:S02]  /*165a0*/  SYNCS.PHASECHK.TRANS64.TRYWAIT P1, [R5+URZ+0x38860], R0 ;  /* 0x03886000050075a7 */ /* 0x000e24000802017f */
[----:B0-----:R-:W-:Y:S05]  /*165b0*/  @!P1 BRA `(.L_x_5090) ;  /* 0x0000003800b89947 */ /* 0x001fea0003800000 */
.L_x_5194:
[----:B------:R-:W-:Y:S05]  /*165c0*/  @!P0 BRA `(.L_x_5091) ;  /* 0x0000000000048947 */ /* 0x000fea0003800000 */
[----:B------:R-:W-:Y:S01]  /*165d0*/  BPT.TRAP 0x1 ;  /* 0x000000040000795c */ /* 0x000fe20000300000 */
.L_x_5091:
[----:B------:R0:W0:Y:S02]  /*165e0*/  SYNCS.PHASECHK.TRANS64.TRYWAIT P0, [R3+URZ+0x38860], R2 ;  /* 0x03886002030075a7 */ /* 0x000024000800017f */
[----:B0-----:R-:W-:Y:S05]  /*165f0*/  @!P0 NANOSLEEP.SYNCS 0x989680 ;  /* 0x009896800000895d */ /* 0x001fea0003900000 */
[----:B------:R-:W0:Y:S02]  /*16600*/  @!P0 SYNCS.PHASECHK.TRANS64 P0, [R3+URZ+0x38860], R2 ;  /* 0x03886002030085a7 */ /* 0x000e24000800007f */
[----:B0-----:R-:W-:Y:S05]  /*16610*/  @!P0 BRA `(.L_x_5091) ;  /* 0xfffffffc00f08947 */ /* 0x001fea000383ffff */
.L_x_5083:
[----:B------:R-:W-:Y:S05]  /*16620*/  BSYNC B0 ;  /* 0x0000000000007941 */ /* 0x000fea0003800000 */
.L_x_5082:
[----:B------:R-:W-:Y:S05]  /*16630*/  EXIT ;  /* 0x000000000000794d */ /* 0x000fea0003800000 */
.L_x_4953:
[----:B0-----:R0:W1:Y:S02]  /*16640*/  SYNCS.PHASECHK.TRANS64.TRYWAIT P1, [R17+URZ+0x38800], R4 ;  /* 0x03880004110075a7 */ /* 0x001064000802017f */
[----:B-1----:R-:W-:Y:S05]  /*16650*/  @!P1 NANOSLEEP.SYNCS 0x989680 ;  /* 0x009896800000995d */ /* 0x002fea0003900000 */
[----:B------:R-:W1:Y:S02]  /*16660*/  @!P1 SYNCS.PHASECHK.TRANS64 P1, [R17+URZ+0x38800], R4 ;  /* 0x03880004110095a7 */ /* 0x000e64000802007f */
[----:B-1----:R-:W-:Y:S05]  /*16670*/  @!P1 BRA `(.L_x_4953) ;  /* 0xfffffffc00f09947 */ /* 0x002fea000383ffff */
[----:B------:R-:W-:Y:S05]  /*16680*/  BRA `(.L_x_5092) ;  /* 0xfffffed000ac7947 */ /* 0x000fea000383ffff */
.L_x_4957:
[----:B--2---:R2:W3:Y:S02]  /*16690*/  SYNCS.PHASECHK.TRANS64.TRYWAIT P1, [R9+URZ+0x38830], R6 ;  /* 0x03883006090075a7 */ /* 0x0044e4000802017f */
[----:B---3--:R-:W-:Y:S05]  /*166a0*/  @!P1 NANOSLEEP.SYNCS 0x989680 ;  /* 0x009896800000995d */ /* 0x008fea0003900000 */
[----:B------:R-:W3:Y:S02]  /*166b0*/  @!P1 SYNCS.PHASECHK.TRANS64 P1, [R9+URZ+0x38830], R6 ;  /* 0x03883006090095a7 */ /* 0x000ee4000802007f */
[----:B---3--:R-:W-:Y:S05]  /*166c0*/  @!P1 BRA `(.L_x_4957) ;  /* 0xfffffffc00f09947 */ /* 0x008fea000383ffff */
[----:B------:R-:W-:Y:S05]  /*166d0*/  BRA `(.L_x_4956) ;  /* 0xfffffed000cc7947 */ /* 0x000fea000383ffff */
.L_x_4958:
[----:B---3--:R3:W4:Y:S02]  /*166e0*/  SYNCS.PHASECHK.TRANS64.TRYWAIT P1, [R17+URZ+0x38810], R4 ;  /* 0x03881004110075a7 */ /* 0x008724000802017f */
[----:B----4-:R-:W-:Y:S05]  /*166f0*/  @!P1 NANOSLEEP.SYNCS 0x989680 ;  /* 0x009896800000995d */ /* 0x010fea0003900000 */
[----:B------:R-:W4:Y:S02]  /*16700*/  @!P1 SYNCS.PHASECHK.TRANS64 P1, [R17+URZ+0x38810], R4 ;  /* 0x03881004110095a7 */ /* 0x000f24000802007f */
[----:B----4-:R-:W-:Y:S05]  /*16710*/  @!P1 BRA `(.L_x_4958) ;  /* 0xfffffffc00f09947 */ /* 0x010fea000383ffff */
[----:B------:R-:W-:Y:S05]  /*16720*/  BRA `(.L_x_5093) ;  /* 0xfffffed400587947 */ /* 0x000fea000383ffff */
.L_x_4962:
[----:B0-----:R0:W3:Y:S02]  /*16730*/  SYNCS.PHASECHK.TRANS64.TRYWAIT P1, [R9+URZ+0x38850], R6 ;  /* 0x03885006090075a7 */ /* 0x0010e4000802017f */
[----:B---3--:R-:W-:Y:S05]  /*16740*/  @!P1 NANOSLEEP.SYNCS 0x989680 ;  /* 0x009896800000995d */ /* 0x008fea0003900000 */
[----:B------:R-:W3:Y:S02]  /*16750*/  @!P1 SYNCS.PHASECHK.TRANS64 P1, [R9+URZ+0x38850], R6 ;  /* 0x03885006090095a7 */ /* 0x000ee4000802007f */
[----:B---3--:R-:W-:Y:S05]  /*16760*/  @!P1 BRA `(.L_x_4962) ;  /* 0xfffffffc00f09947 */ /* 0x008fea000383ffff */
[----:B------:R-:W-:Y:S05]  /*16770*/  BRA `(.L_x_4961) ;  /* 0xfffffed400887947 */ /* 0x000fea000383ffff */
.L_x_4969:
[----:B-1----:R1:W2:Y:S02]  /*16780*/  SYNCS.PHASECHK.TRANS64.TRYWAIT P1, [R9+URZ+0x38830], R8 ;  /* 0x03883008090075a7 */ /* 0x0022a4000802017f */
[----:B--2---:R-:W-:Y:S05]  /*16790*/  @!P1 NANOSLEEP.SYNCS 0x989680 ;  /* 0x009896800000995d */ /* 0x004fea0003900000 */
[----:B------:R-:W2:Y:S02]  /*167a0*/  @!P1 SYNCS.PHASECHK.TRANS64 P1, [R9+URZ+0x38830], R8 ;  /* 0x03883008090095a7 */ /* 0x000ea4000802007f */
[----:B--2---:R-:W-:Y:S05]  /*167b0*/  @!P1 BRA `(.L_x_4969) ;  /* 0xfffffffc00f09947 */ /* 0x004fea000383ffff */
[----:B------:R-:W-:Y:S05]  /*167c0*/  BRA `(.L_x_4968) ;  /* 0xfffffefc008c7947 */ /* 0x000fea000383ffff */
.L_x_4973:
[----:B---3--:R3:W4:Y:S02]  /*167d0*/  SYNCS.PHASECHK.TRANS64.TRYWAIT P1, [R9+URZ+0x38850], R8 ;  /* 0x03885008090075a7 */ /* 0x008724000802017f */
[----:B----4-:R-:W-:Y:S05]  /*167e0*/  @!P1 NANOSLEEP.SYNCS 0x989680 ;  /* 0x009896800000995d */ /* 0x010fea0003900000 */
[----:B------:R-:W4:Y:S02]  /*167f0*/  @!P1 SYNCS.PHASECHK.TRANS64 P1, [R9+URZ+0x38850], R8 ;  /* 0x03885008090095a7 */ /* 0x000f24000802007f */
[----:B----4-:R-:W-:Y:S05]  /*16800*/  @!P1 BRA `(.L_x_4973) ;  /* 0xfffffffc00f09947 */ /* 0x010fea000383ffff */
[----:B------:R-:W-:Y:S05]  /*16810*/  BRA `(.L_x_4972) ;  /* 0xfffffefc00ec7947 */ /* 0x000fea000383ffff */
.L_x_4981:
[----:B-1----:R1:W2:Y:S02]  /*16820*/  SYNCS.PHASECHK.TRANS64.TRYWAIT P1, [R9+URZ+0x38830], R8 ;  /* 0x03883008090075a7 */ /* 0x0022a4000802017f */
[----:B--2---:R-:W-:Y:S05]  /*16830*/  @!P1 NANOSLEEP.SYNCS 0x989680 ;  /* 0x009896800000995d */ /* 0x004fea0003900000 */
[----:B------:R-:W2:Y:S02]  /*16840*/  @!P1 SYNCS.PHASECHK.TRANS64 P1, [R9+URZ+0x38830], R8 ;  /* 0x03883008090095a7 */ /* 0x000ea4000802007f */
[----:B--2---:R-:W-:Y:S05]  /*16850*/  @!P1 BRA `(.L_x_4981) ;  /* 0xfffffffc00f09947 */ /* 0x004fea000383ffff */
[----:B------:R-:W-:Y:S05]  /*16860*/  BRA `(.L_x_4980) ;  /* 0xffffff3000087947 */ /* 0x000fea000383ffff */
.L_x_4985:
[----:B---3--:R3:W4:Y:S02]  /*16870*/  SYNCS.PHASECHK.TRANS64.TRYWAIT P1, [R9+URZ+0x38850], R8 ;  /* 0x03885008090075a7 */ /* 0x008724000802017f */
[----:B----4-:R-:W-:Y:S05]  /*16880*/  @!P1 NANOSLEEP.SYNCS 0x989680 ;  /* 0x009896800000995d */ /* 0x010fea0003900000 */
[----:B------:R-:W4:Y:S02]  /*16890*/  @!P1 SYNCS.PHASECHK.TRANS64 P1, [R9+URZ+0x38850], R8 ;  /* 0x03885008090095a7 */ /* 0x000f24000802007f */
[----:B----4-:R-:W-:Y:S05]  /*168a0*/  @!P1 BRA `(.L_x_4985) ;  /* 0xfffffffc00f09947 */ /* 0x010fea000383ffff */
[----:B------:R-:W-:Y:S05]  /*168b0*/  BRA `(.L_x_4984) ;  /* 0xffffff3000687947 */ /* 0x000fea000383ffff */
.L_x_5023:
        /* <DEDUP_REMOVED lines=10> */
.L_x_5095:
[----:B------:R-:W-:Y:S05]  /*16960*/  BSYNC B0 ;  /* 0x0000000000007941 */ /* 0x000fea0003800000 */
.L_x_5094:
[----:B------:R-:W-:Y:S05]  /*16970*/  BRA `(.L_x_5096) ;  /* 0xffffffb0001c7947 */ /* 0x000fea000383ffff */
.L_x_5026:
[----:B0-----:R0:W1:Y:S02]  /*16980*/  SYNCS.PHASECHK.TRANS64.TRYWAIT P0, [R27+URZ+0x38840], R0 ;  /* 0x038840001b0075a7 */ /* 0x001064000800017f */
[----:B-1----:R-:W-:Y:S05]  /*16990*/  @!P0 NANOSLEEP.SYNCS 0x989680 ;  /* 0x009896800000895d */ /* 0x002fea0003900000 */
[----:B------:R-:W1:Y:S02]  /*169a0*/  @!P0 SYNCS.PHASECHK.TRANS64 P0, [R27+URZ+0x38840], R0 ;  /* 0x038840001b0085a7 */ /* 0x000e64000800007f */
[----:B-1----:R-:W-:Y:S05]  /*169b0*/  @!P0 BRA `(.L_x_5026) ;  /* 0xfffffffc00f08947 */ /* 0x002fea000383ffff */
[----:B------:R-:W-:Y:S05]  /*169c0*/  BRA `(.L_x_5097) ;  /* 0xffffffb000fc7947 */ /* 0x000fea000383ffff */
.L_x_5027:
        /* <DEDUP_REMOVED lines=8> */
.L_x_5099:
[----:B------:R-:W-:Y:S05]  /*16a50*/  BSYNC B0 ;  /* 0x0000000000007941 */ /* 0x000fea0003800000 */
.L_x_5098:
        /* <DEDUP_REMOVED lines=9> */
.L_x_5100:
[----:B------:R-:W-:Y:S02]  /*16af0*/  IMAD.MOV.U32 R13, RZ, RZ, R4 ;  /* 0x000000ffff0d7224 */ /* 0x000fe400078e0004 */
[----:B------:R-:W-:Y:S02]  /*16b00*/  IMAD.MOV.U32 R12, RZ, RZ, 0x1 ;  /* 0x00000001ff0c7424 */ /* 0x000fe400078e00ff */
[----:B------:R-:W-:-:S07]  /*16b10*/  IMAD.MOV.U32 R3, RZ, RZ, R14 ;  /* 0x000000ffff037224 */ /* 0x000fce00078e000e */
[----:B------:R-:W-:Y:S05]  /*16b20*/  WARPSYNC.COLLECTIVE R15, `(.L_x_5101) ;  /* 0x000000000f087348 */ /* 0x000fea0003c00000 */
[----:B------:R0:W1:Y:S02]  /*16b30*/  SHFL.IDX P6, R14, R13, R12, R11 ;  /* 0x0000000c0d0e7389 */ /* 0x00006400000c000b */
[----:B01----:R-:W-:Y:S01]  /*16b40*/  ENDCOLLECTIVE ;  /* 0x000000000000791b */ /* 0x003fe20003800000 */
.L_x_5101:
        /* <DEDUP_REMOVED lines=15> */
.L_x_5102:
[----:B------:R-:W-:Y:S02]  /*16c40*/  @P0 IMAD R6, R5, 0x2, R23 ;  /* 0x0000000205060824 */ /* 0x000fe400078e0217 */
[----:B------:R-:W-:Y:S02]  /*16c50*/  IMAD.MOV.U32 R13, RZ, RZ, R4 ;  /* 0x000000ffff0d7224 */ /* 0x000fe400078e0004 */
[----:B------:R-:W-:Y:S02]  /*16c60*/  IMAD.MOV.U32 R12, RZ, RZ, 0x2 ;  /* 0x00000002ff0c7424 */ /* 0x000fe400078e00ff */
[----:B------:R-:W-:-:S07]  /*16c70*/  IMAD.MOV.U32 R3, RZ, RZ, R14 ;  /* 0x000000ffff037224 */ /* 0x000fce00078e000e */
[----:B------:R-:W-:Y:S05]  /*16c80*/  WARPSYNC.COLLECTIVE R15, `(.L_x_5103) ;  /* 0x000000000f087348 */ /* 0x000fea0003c00000 */
[----:B------:R0:W1:Y:S02]  /*16c90*/  SHFL.IDX P6, R14, R13, R12, R11 ;  /* 0x0000000c0d0e7389 */ /* 0x00006400000c000b */
[----:B01----:R-:W-:Y:S01]  /*16ca0*/  ENDCOLLECTIVE ;  /* 0x000000000000791b */ /* 0x003fe20003800000 */
.L_x_5103:
        /* <DEDUP_REMOVED lines=15> */
.L_x_5104:
[----:B------:R-:W-:Y:S02]  /*16da0*/  @P0 IMAD R6, R5, 0x2, R23 ;  /* 0x0000000205060824 */ /* 0x000fe400078e0217 */
[----:B------:R-:W-:Y:S02]  /*16db0*/  IMAD.MOV.U32 R13, RZ, RZ, R4 ;  /* 0x000000ffff0d7224 */ /* 0x000fe400078e0004 */
[----:B------:R-:W-:Y:S02]  /*16dc0*/  IMAD.MOV.U32 R12, RZ, RZ, 0x3 ;  /* 0x00000003ff0c7424 */ /* 0x000fe400078e00ff */
[----:B------:R-:W-:-:S07]  /*16dd0*/  IMAD.MOV.U32 R3, RZ, RZ, R14 ;  /* 0x000000ffff037224 */ /* 0x000fce00078e000e */
[----:B------:R-:W-:Y:S05]  /*16de0*/  WARPSYNC.COLLECTIVE R15, `(.L_x_5105) ;  /* 0x000000000f087348 */ /* 0x000fea0003c00000 */
[----:B------:R0:W1:Y:S02]  /*16df0*/  SHFL.IDX P6, R14, R13, R12, R11 ;  /* 0x0000000c0d0e7389 */ /* 0x00006400000c000b */
[----:B01----:R-:W-:Y:S01]  /*16e00*/  ENDCOLLECTIVE ;  /* 0x000000000000791b */ /* 0x003fe20003800000 */
.L_x_5105:
        /* <DEDUP_REMOVED lines=10> */
.L_x_5106:
[----:B------:R-:W-:Y:S01]  /*16eb0*/  @!PT LDS RZ, [RZ] ;  /* 0x00000000fffff984 */ /* 0x000fe20000000800 */
[----:B------:R-:W-:Y:S01]  /*16ec0*/  @!PT LDS RZ, [RZ] ;  /* 0x00000000fffff984 */ /* 0x000fe20000000800 */
[----:B------:R-:W-:Y:S01]  /*16ed0*/  @!PT LDS RZ, [RZ] ;  /* 0x00000000fffff984 */ /* 0x000fe20000000800 */
[----:B------:R0:W-:Y:S01]  /*16ee0*/  @P0 LDGSTS.E.BYPASS.LTC128B.128 [R6+0x23400], desc[UR44][R2.64], !P2 ;  /* 0x2340000002060fae */ /* 0x0001e2000d101d6c */
[----:B------:R-:W-:Y:S01]  /*16ef0*/  IMAD.MOV.U32 R0, RZ, RZ, R14 ;  /* 0x000000ffff007224 */ /* 0x000fe200078e000e */
[----:B------:R-:W-:Y:S06]  /*16f00*/  BRA `(.L_x_5107) ;  /* 0xffffffb000b87947 */ /* 0x000fec000383ffff */
.L_x_5032:
        /* <DEDUP_REMOVED lines=10> */
.L_x_5108:
        /* <DEDUP_REMOVED lines=9> */
.L_x_5109:
[----:B------:R-:W-:Y:S02]  /*17040*/  IMAD.MOV.U32 R13, RZ, RZ, R2 ;  /* 0x000000ffff0d7224 */ /* 0x000fe400078e0002 */
[----:B------:R-:W-:Y:S02]  /*17050*/  IMAD.MOV.U32 R12, RZ, RZ, 0x1 ;  /* 0x00000001ff0c7424 */ /* 0x000fe400078e00ff */
[----:B------:R-:W-:-:S07]  /*17060*/  IMAD.MOV.U32 R5, RZ, RZ, R14 ;  /* 0x000000ffff057224 */ /* 0x000fce00078e000e */
[----:B------:R-:W-:Y:S05]  /*17070*/  WARPSYNC.COLLECTIVE R15, `(.L_x_5110) ;  /* 0x000000000f087348 */ /* 0x000fea0003c00000 */
[----:B------:R0:W1:Y:S02]  /*17080*/  SHFL.IDX P6, R14, R13, R12, R11 ;  /* 0x0000000c0d0e7389 */ /* 0x00006400000c000b */
[----:B01----:R-:W-:Y:S01]  /*17090*/  ENDCOLLECTIVE ;  /* 0x000000000000791b */ /* 0x003fe20003800000 */
.L_x_5110:
        /* <DEDUP_REMOVED lines=15> */
.L_x_5111:
        /* <DEDUP_REMOVED lines=8> */
.L_x_5112:
        /* <DEDUP_REMOVED lines=16> */
.L_x_5113:
[----:B------:R-:W-:Y:S01]  /*17310*/  @P2 LOP3.LUT R22, R22, 0x40, RZ, 0xfc, !PT ;  /* 0x0000004016162812 */ /* 0x000fe200078efcff */
[----:B------:R-:W-:Y:S02]  /*17320*/  IMAD.MOV.U32 R13, RZ, RZ, R2 ;  /* 0x000000ffff0d7224 */ /* 0x000fe400078e0002 */
[----:B------:R-:W-:Y:S02]  /*17330*/  IMAD.MOV.U32 R12, RZ, RZ, 0x3 ;  /* 0x00000003ff0c7424 */ /* 0x000fe400078e00ff */
[----:B------:R-:W-:-:S07]  /*17340*/  IMAD.MOV.U32 R5, RZ, RZ, R14 ;  /* 0x000000ffff057224 */ /* 0x000fce00078e000e */
[----:B------:R-:W-:Y:S05]  /*17350*/  WARPSYNC.COLLECTIVE R15, `(.L_x_5114) ;  /* 0x000000000f087348 */ /* 0x000fea0003c00000 */
[----:B------:R0:W1:Y:S02]  /*17360*/  SHFL.IDX P6, R14, R13, R12, R11 ;  /* 0x0000000c0d0e7389 */ /* 0x00006400000c000b */
[----:B01----:R-:W-:Y:S01]  /*17370*/  ENDCOLLECTIVE ;  /* 0x000000000000791b */ /* 0x003fe20003800000 */
.L_x_5114:
        /* <DEDUP_REMOVED lines=14> */
.L_x_5115:
[----:B------:R-:W-:Y:S01]  /*17460*/  IMAD.MOV.U32 R0, RZ, RZ, R14 ;  /* 0x000000ffff007224 */ /* 0x000fe200078e000e */
[----:B------:R-:W-:Y:S06]  /*17470*/  BRA `(.L_x_5116) ;  /* 0xffffffb400c07947 */ /* 0x000fec000383ffff */
.L_x_5036:
        /* <DEDUP_REMOVED lines=47> */
.L_x_5118:
[----:B------:R-:W-:Y:S05]  /*17770*/  BSYNC B0 ;  /* 0x0000000000007941 */ /* 0x000fea0003800000 */
.L_x_5117:
        /* <DEDUP_REMOVED lines=11> */
.L_x_5119:
        /* <DEDUP_REMOVED lines=39> */
.L_x_5120:
[----:B------:R-:W-:Y:S02]  /*17aa0*/  IMAD.MOV.U32 R13, RZ, RZ, R0 ;  /* 0x000000ffff0d7224 */ /* 0x000fe400078e0000 */
[----:B------:R-:W-:-:S07]  /*17ab0*/  IMAD.MOV.U32 R7, RZ, RZ, R14 ;  /* 0x000000ffff077224 */ /* 0x000fce00078e000e */
[----:B------:R-:W-:Y:S05]  /*17ac0*/  WARPSYNC.COLLECTIVE R15, `(.L_x_5121) ;  /* 0x000000000f087348 */ /* 0x000fea0003c00000 */
[----:B------:R0:W1:Y:S02]  /*17ad0*/  SHFL.IDX P6, R14, R13, R12, R11 ;  /* 0x0000000c0d0e7389 */ /* 0x00006400000c000b */
[----:B01----:R-:W-:Y:S01]  /*17ae0*/  ENDCOLLECTIVE ;  /* 0x000000000000791b */ /* 0x003fe20003800000 */
.L_x_5121:
        /* <DEDUP_REMOVED lines=33> */
.L_x_5122:
[----:B------:R-:W-:Y:S02]  /*17d00*/  IMAD.MOV.U32 R13, RZ, RZ, R0 ;  /* 0x000000ffff0d7224 */ /* 0x000fe400078e0000 */
[----:B------:R-:W-:-:S07]  /*17d10*/  IMAD.MOV.U32 R7, RZ, RZ, R14 ;  /* 0x000000ffff077224 */ /* 0x000fce00078e000e */
[----:B------:R-:W-:Y:S05]  /*17d20*/  WARPSYNC.COLLECTIVE R15, `(.L_x_5123) ;  /* 0x000000000f087348 */ /* 0x000fea0003c00000 */
[----:B------:R0:W1:Y:S02]  /*17d30*/  SHFL.IDX P6, R14, R13, R12, R11 ;  /* 0x0000000c0d0e7389 */ /* 0x00006400000c000b */
[----:B01----:R-:W-:Y:S01]  /*17d40*/  ENDCOLLECTIVE ;  /* 0x000000000000791b */ /* 0x003fe20003800000 */
.L_x_5123:
        /* <DEDUP_REMOVED lines=27> */
.L_x_5124:
[----:B------:R-:W-:Y:S02]  /*17f00*/  IMAD.MOV.U32 R13, RZ, RZ, R0 ;  /* 0x000000ffff0d7224 */ /* 0x000fe400078e0000 */
[----:B------:R-:W-:-:S07]  /*17f10*/  IMAD.MOV.U32 R6, RZ, RZ, R14 ;  /* 0x000000ffff067224 */ /* 0x000fce00078e000e */
[----:B------:R-:W-:Y:S05]  /*17f20*/  WARPSYNC.COLLECTIVE R15, `(.L_x_5125) ;  /* 0x000000000f087348 */ /* 0x000fea0003c00000 */
[----:B------:R0:W1:Y:S02]  /*17f30*/  SHFL.IDX P6, R14, R13, R12, R11 ;  /* 0x0000000c0d0e7389 */ /* 0x00006400000c000b */
[----:B01----:R-:W-:Y:S01]  /*17f40*/  ENDCOLLECTIVE ;  /* 0x000000000000791b */ /* 0x003fe20003800000 */
.L_x_5125:
[----:B------:R-:W-:Y:S01]  /*17f50*/  IMAD.MOV.U32 R0, RZ, RZ, R14 ;  /* 0x000000ffff007224 */ /* 0x000fe200078e000e */
[----:B------:R-:W-:Y:S06]  /*17f60*/  BRA `(.L_x_5126) ;  /* 0xffffffb800387947 */ /* 0x000fec000383ffff */
.L_x_5041:
[----:B0-----:R0:W1:Y:S02]  /*17f70*/  SYNCS.PHASECHK.TRANS64.TRYWAIT P0, [R23+URZ+0x38820], R0 ;  /* 0x03882000170075a7 */ /* 0x001064000800017f */
[----:B-1----:R-:W-:Y:S05]  /*17f80*/  @!P0 NANOSLEEP.SYNCS 0x989680 ;  /* 0x009896800000895d */ /* 0x002fea0003900000 */
[----:B------:R-:W1:Y:S02]  /*17f90*/  @!P0 SYNCS.PHASECHK.TRANS64 P0, [R23+URZ+0x38820], R0 ;  /* 0x03882000170085a7 */ /* 0x000e64000800007f */
[----:B-1----:R-:W-:Y:S05]  /*17fa0*/  @!P0 BRA `(.L_x_5041) ;  /* 0xfffffffc00f08947 */ /* 0x002fea000383ffff */
[----:B------:R-:W-:Y:S05]  /*17fb0*/  BRA `(.L_x_5127) ;  /* 0xffffffb800d47947 */ /* 0x000fea000383ffff */
.L_x_5044:
[----:B0-----:R0:W1:Y:S02]  /*17fc0*/  SYNCS.PHASECHK.TRANS64.TRYWAIT P0, [R27+URZ+0x38860], R0 ;  /* 0x038860001b0075a7 */ /* 0x001064000800017f */
[----:B-1----:R-:W-:Y:S05]  /*17fd0*/  @!P0 NANOSLEEP.SYNCS 0x989680 ;  /* 0x009896800000895d */ /* 0x002fea0003900000 */
[----:B------:R-:W1:Y:S02]  /*17fe0*/  @!P0 SYNCS.PHASECHK.TRANS64 P0, [R27+URZ+0x38860], R0 ;  /* 0x038860001b0085a7 */ /* 0x000e64000800007f */
[----:B-1----:R-:W-:Y:S05]  /*17ff0*/  @!P0 BRA `(.L_x_5044) ;  /* 0xfffffffc00f08947 */ /* 0x002fea000383ffff */
[----:B------:R-:W-:Y:S05]  /*18000*/  BRA `(.L_x_5128) ;  /* 0xffffffb800e47947 */ /* 0x000fea000383ffff */
.L_x_5045:
        /* <DEDUP_REMOVED lines=8> */
.L_x_5130:
[----:B------:R-:W-:Y:S05]  /*18090*/  BSYNC B0 ;  /* 0x0000000000007941 */ /* 0x000fea0003800000 */
.L_x_5129:
        /* <DEDUP_REMOVED lines=15> */
.L_x_5131:
        /* <DEDUP_REMOVED lines=39> */
.L_x_5132:
[----:B------:R-:W-:Y:S02]  /*18400*/  IMAD.MOV.U32 R13, RZ, RZ, R4 ;  /* 0x000000ffff0d7224 */ /* 0x000fe400078e0004 */
[----:B------:R-:W-:-:S07]  /*18410*/  IMAD.MOV.U32 R3, RZ, RZ, R14 ;  /* 0x000000ffff037224 */ /* 0x000fce00078e000e */
[----:B------:R-:W-:Y:S05]  /*18420*/  WARPSYNC.COLLECTIVE R15, `(.L_x_5133) ;  /* 0x000000000f087348 */ /* 0x000fea0003c00000 */
[----:B------:R0:W1:Y:S02]  /*18430*/  SHFL.IDX P6, R14, R13, R12, R11 ;  /* 0x0000000c0d0e7389 */ /* 0x00006400000c000b */
[----:B01----:R-:W-:Y:S01]  /*18440*/  ENDCOLLECTIVE ;  /* 0x000000000000791b */ /* 0x003fe20003800000 */
.L_x_5133:
        /* <DEDUP_REMOVED lines=29> */
.L_x_5134:
[----:B------:R-:W-:Y:S02]  /*18620*/  IMAD.MOV.U32 R13, RZ, RZ, R4 ;  /* 0x000000ffff0d7224 */ /* 0x000fe400078e0004 */
[----:B------:R-:W-:-:S07]  /*18630*/  IMAD.MOV.U32 R7, RZ, RZ, R14 ;  /* 0x000000ffff077224 */ /* 0x000fce00078e000e */
[----:B------:R-:W-:Y:S05]  /*18640*/  WARPSYNC.COLLECTIVE R15, `(.L_x_5135) ;  /* 0x000000000f087348 */ /* 0x000fea0003c00000 */
[----:B------:R0:W1:Y:S02]  /*18650*/  SHFL.IDX P6, R14, R13, R12, R11 ;  /* 0x0000000c0d0e7389 */ /* 0x00006400000c000b */
[----:B01----:R-:W-:Y:S01]  /*18660*/  ENDCOLLECTIVE ;  /* 0x000000000000791b */ /* 0x003fe20003800000 */
.L_x_5135:
        /* <DEDUP_REMOVED lines=29> */
.L_x_5136:
[----:B------:R-:W-:Y:S02]  /*18840*/  IMAD.MOV.U32 R13, RZ, RZ, R4 ;  /* 0x000000ffff0d7224 */ /* 0x000fe400078e0004 */
[----:B------:R-:W-:-:S07]  /*18850*/  IMAD.MOV.U32 R6, RZ, RZ, R14 ;  /* 0x000000ffff067224 */ /* 0x000fce00078e000e */
[----:B------:R-:W-:Y:S05]  /*18860*/  WARPSYNC.COLLECTIVE R15, `(.L_x_5137) ;  /* 0x000000000f087348 */ /* 0x000fea0003c00000 */
[----:B------:R0:W1:Y:S02]  /*18870*/  SHFL.IDX P6, R14, R13, R12, R11 ;  /* 0x0000000c0d0e7389 */ /* 0x00006400000c000b */
[----:B01----:R-:W-:Y:S01]  /*18880*/  ENDCOLLECTIVE ;  /* 0x000000000000791b */ /* 0x003fe20003800000 */
.L_x_5137:
[----:B------:R-:W-:Y:S01]  /*18890*/  IMAD.MOV.U32 R2, RZ, RZ, R14 ;  /* 0x000000ffff027224 */ /* 0x000fe200078e000e */
[----:B------:R-:W-:Y:S06]  /*188a0*/  BRA `(.L_x_5138) ;  /* 0xffffffb800787947 */ /* 0x000fec000383ffff */
.L_x_5052:
[----:B0-----:R0:W1:Y:S02]  /*188b0*/  SYNCS.PHASECHK.TRANS64.TRYWAIT P0, [R6+URZ+0x38840], R17 ;  /* 0x03884011060075a7 */ /* 0x001064000800017f */
[----:B-1----:R-:W-:Y:S05]  /*188c0*/  @!P0 NANOSLEEP.SYNCS 0x989680 ;  /* 0x009896800000895d */ /* 0x002fea0003900000 */
[----:B------:R-:W1:Y:S02]  /*188d0*/  @!P0 SYNCS.PHASECHK.TRANS64 P0, [R6+URZ+0x38840], R17 ;  /* 0x03884011060085a7 */ /* 0x000e64000800007f */
[----:B-1----:R-:W-:Y:S05]  /*188e0*/  @!P0 BRA `(.L_x_5052) ;  /* 0xfffffffc00f08947 */ /* 0x002fea000383ffff */
[----:B------:R-:W-:Y:S05]  /*188f0*/  BRA `(.L_x_5139) ;  /* 0xffffffc0000c7947 */ /* 0x000fea000383ffff */
.L_x_5053:
        /* <DEDUP_REMOVED lines=8> */
.L_x_5141:
[----:B------:R-:W-:Y:S05]  /*18980*/  BSYNC B1 ;  /* 0x0000000000017941 */ /* 0x000fea0003800000 */
.L_x_5140:
        /* <DEDUP_REMOVED lines=9> */
.L_x_5142:
[----:B------:R-:W-:Y:S02]  /*18a20*/  IMAD.MOV.U32 R13, RZ, RZ, R27 ;  /* 0x000000ffff0d7224 */ /* 0x000fe400078e001b */
[----:B------:R-:W-:Y:S02]  /*18a30*/  IMAD.MOV.U32 R12, RZ, RZ, 0x1 ;  /* 0x00000001ff0c7424 */ /* 0x000fe400078e00ff */
[----:B------:R-:W-:-:S07]  /*18a40*/  IMAD.MOV.U32 R2, RZ, RZ, R14 ;  /* 0x000000ffff027224 */ /* 0x000fce00078e000e */
[----:B------:R-:W-:Y:S05]  /*18a50*/  WARPSYNC.COLLECTIVE R15, `(.L_x_5143) ;  /* 0x000000000f087348 */ /* 0x000fea0003c00000 */
[----:B------:R0:W1:Y:S02]  /*18a60*/  SHFL.IDX P6, R14, R13, R12, R11 ;  /* 0x0000000c0d0e7389 */ /* 0x00006400000c000b */
[----:B01----:R-:W-:Y:S01]  /*18a70*/  ENDCOLLECTIVE ;  /* 0x000000000000791b */ /* 0x003fe20003800000 */
.L_x_5143:
        /* <DEDUP_REMOVED lines=11> */
.L_x_5144:
[----:B------:R-:W-:Y:S02]  /*18b30*/  IMAD.MOV.U32 R13, RZ, RZ, R27 ;  /* 0x000000ffff0d7224 */ /* 0x000fe400078e001b */
[----:B------:R-:W-:Y:S02]  /*18b40*/  IMAD.MOV.U32 R12, RZ, RZ, 0x2 ;  /* 0x00000002ff0c7424 */ /* 0x000fe400078e00ff */
[----:B------:R-:W-:-:S07]  /*18b50*/  IMAD.MOV.U32 R2, RZ, RZ, R14 ;  /* 0x000000ffff027224 */ /* 0x000fce00078e000e */
[----:B------:R-:W-:Y:S05]  /*18b60*/  WARPSYNC.COLLECTIVE R15, `(.L_x_5145) ;  /* 0x000000000f087348 */ /* 0x000fea0003c00000 */
[----:B------:R0:W1:Y:S02]  /*18b70*/  SHFL.IDX P6, R14, R13, R12, R11 ;  /* 0x0000000c0d0e7389 */ /* 0x00006400000c000b */
[----:B01----:R-:W-:Y:S01]  /*18b80*/  ENDCOLLECTIVE ;  /* 0x000000000000791b */ /* 0x003fe20003800000 */
.L_x_5145:
        /* <DEDUP_REMOVED lines=11> */
.L_x_5146:
[----:B------:R-:W-:Y:S02]  /*18c40*/  IMAD.MOV.U32 R13, RZ, RZ, R27 ;  /* 0x000000ffff0d7224 */ /* 0x000fe400078e001b */
[----:B------:R-:W-:Y:S02]  /*18c50*/  IMAD.MOV.U32 R12, RZ, RZ, 0x3 ;  /* 0x00000003ff0c7424 */ /* 0x000fe400078e00ff */
[----:B------:R-:W-:-:S07]  /*18c60*/  IMAD.MOV.U32 R2, RZ, RZ, R14 ;  /* 0x000000ffff027224 */ /* 0x000fce00078e000e */
[----:B------:R-:W-:Y:S05]  /*18c70*/  WARPSYNC.COLLECTIVE R15, `(.L_x_5147) ;  /* 0x000000000f087348 */ /* 0x000fea0003c00000 */
[----:B------:R0:W1:Y:S02]  /*18c80*/  SHFL.IDX P6, R14, R13, R12, R11 ;  /* 0x0000000c0d0e7389 */ /* 0x00006400000c000b */
[----:B01----:R-:W-:Y:S01]  /*18c90*/  ENDCOLLECTIVE ;  /* 0x000000000000791b */ /* 0x003fe20003800000 */
.L_x_5147:
        /* <DEDUP_REMOVED lines=11> */
.L_x_5148:
[----:B------:R-:W-:Y:S01]  /*18d50*/  IMAD.MOV.U32 R2, RZ, RZ, R14 ;  /* 0x000000ffff027224 */ /* 0x000fe200078e000e */
[----:B------:R-:W-:Y:S06]  /*18d60*/  BRA `(.L_x_5149) ;  /* 0xffffffbc009c7947 */ /* 0x000fec000383ffff */
.L_x_5058:
[----:B---3--:R3:W4:Y:S02]  /*18d70*/  SYNCS.PHASECHK.TRANS64.TRYWAIT P0, [R6+URZ+0x38860], R17 ;  /* 0x03886011060075a7 */ /* 0x008724000800017f */
[----:B----4-:R-:W-:Y:S05]  /*18d80*/  @!P0 NANOSLEEP.SYNCS 0x989680 ;  /* 0x009896800000895d */ /* 0x010fea0003900000 */
[----:B------:R-:W4:Y:S02]  /*18d90*/  @!P0 SYNCS.PHASECHK.TRANS64 P0, [R6+URZ+0x38860], R17 ;  /* 0x03886011060085a7 */ /* 0x000f24000800007f */
[----:B----4-:R-:W-:Y:S05]  /*18da0*/  @!P0 BRA `(.L_x_5058) ;  /* 0xfffffffc00f08947 */ /* 0x010fea000383ffff */
[----:B------:R-:W-:Y:S05]  /*18db0*/  BRA `(.L_x_5150) ;  /* 0xffffffbc00ec7947 */ /* 0x000fea000383ffff */
.L_x_5059:
        /* <DEDUP_REMOVED lines=8> */
.L_x_5152:
[----:B------:R-:W-:Y:S05]  /*18e40*/  BSYNC B1 ;  /* 0x0000000000017941 */ /* 0x000fea0003800000 */
.L_x_5151:
        /* <DEDUP_REMOVED lines=13> */
.L_x_5153:
        /* <DEDUP_REMOVED lines=17> */
.L_x_5154:
        /* <DEDUP_REMOVED lines=16> */
.L_x_5155:
        /* <DEDUP_REMOVED lines=19> */
.L_x_5156:
        /* <DEDUP_REMOVED lines=14> */
.L_x_5157:
        /* <DEDUP_REMOVED lines=16> */
.L_x_5158:
        /* <DEDUP_REMOVED lines=14> */
.L_x_5159:
[----:B------:R-:W-:Y:S05]  /*19520*/  BRA `(.L_x_5160) ;  /* 0xffffffbc00587947 */ /* 0x000fea000383ffff */
.L_x_5067:
        /* <DEDUP_REMOVED lines=8> */
.L_x_5162:
[----:B------:R-:W-:Y:S05]  /*195b0*/  BSYNC B0 ;  /* 0x0000000000007941 */ /* 0x000fea0003800000 */
.L_x_5161:
        /* <DEDUP_REMOVED lines=9> */
.L_x_5163:
        /* <DEDUP_REMOVED lines=18> */
.L_x_5164:
[----:B------:R-:W-:Y:S01]  /*19770*/  IMAD.MOV.U32 R12, RZ, RZ, 0x2 ;  /* 0x00000002ff0c7424 */ /* 0x000fe200078e00ff */
[----:B------:R-:W-:-:S05]  /*19780*/  SEL R4, R14, RZ, P1 ;  /* 0x000000ff0e047207 */ /* 0x000fca0000800000 */
[----:B------:R-:W-:-:S04]  /*19790*/  IMAD.IADD R4, R17, 0x1, R4 ;  /* 0x0000000111047824 */ /* 0x000fc800078e0204 */
[----:B------:R-:W-:-:S07]  /*197a0*/  IMAD.MOV.U32 R13, RZ, RZ, R4 ;  /* 0x000000ffff0d7224 */ /* 0x000fce00078e0004 */
[----:B------:R-:W-:Y:S05]  /*197b0*/  WARPSYNC.COLLECTIVE R15, `(.L_x_5165) ;  /* 0x000000000f087348 */ /* 0x000fea0003c00000 */
[----:B------:R0:W1:Y:S02]  /*197c0*/  SHFL.UP P6, R14, R13, R12, R11 ;  /* 0x0400000c0d0e7389 */ /* 0x00006400000c000b */
[----:B01----:R-:W-:Y:S01]  /*197d0*/  ENDCOLLECTIVE ;  /* 0x000000000000791b */ /* 0x003fe20003800000 */
.L_x_5165:
[----:B------:R-:W-:Y:S01]  /*197e0*/  IMAD.MOV.U32 R12, RZ, RZ, 0x4 ;  /* 0x00000004ff0c7424 */ /* 0x000fe200078e00ff */
[----:B------:R-:W-:-:S05]  /*197f0*/  SEL R3, R14, RZ, P2 ;  /* 0x000000ff0e037207 */ /* 0x000fca0001000000 */
[----:B------:R-:W-:-:S04]  /*19800*/  IMAD.IADD R6, R4, 0x1, R3 ;  /* 0x0000000104067824 */ /* 0x000fc800078e0203 */
[----:B------:R-:W-:-:S07]  /*19810*/  IMAD.MOV.U32 R13, RZ, RZ, R6 ;  /* 0x000000ffff0d7224 */ /* 0x000fce00078e0006 */
[----:B------:R-:W-:Y:S05]  /*19820*/  WARPSYNC.COLLECTIVE R15, `(.L_x_5166) ;  /* 0x000000000f087348 */ /* 0x000fea0003c00000 */
[----:B------:R0:W1:Y:S02]  /*19830*/  SHFL.UP P6, R14, R13, R12, R11 ;  /* 0x0400000c0d0e7389 */ /* 0x00006400000c000b */
[----:B01----:R-:W-:Y:S01]  /*19840*/  ENDCOLLECTIVE ;  /* 0x000000000000791b */ /* 0x003fe20003800000 */
.L_x_5166:
[----:B------:R-:W-:Y:S01]  /*19850*/  IMAD.MOV.U32 R12, RZ, RZ, 0x8 ;  /* 0x00000008ff0c7424 */ /* 0x000fe200078e00ff */
[----:B------:R-:W-:-:S05]  /*19860*/  SEL R3, R14, RZ, P3 ;  /* 0x000000ff0e037207 */ /* 0x000fca0001800000 */
[----:B------:R-:W-:-:S04]  /*19870*/  IMAD.IADD R2, R6, 0x1, R3 ;  /* 0x0000000106027824 */ /* 0x000fc800078e0203 */
[----:B------:R-:W-:-:S07]  /*19880*/  IMAD.MOV.U32 R13, RZ, RZ, R2 ;  /* 0x000000ffff0d7224 */ /* 0x000fce00078e0002 */
[----:B------:R-:W-:Y:S05]  /*19890*/  WARPSYNC.COLLECTIVE R15, `(.L_x_5167) ;  /* 0x000000000f087348 */ /* 0x000fea0003c00000 */
[----:B------:R0:W1:Y:S02]  /*198a0*/  SHFL.UP P6, R14, R13, R12, R11 ;  /* 0x0400000c0d0e7389 */ /* 0x00006400000c000b */
[----:B01----:R-:W-:Y:S01]  /*198b0*/  ENDCOLLECTIVE ;  /* 0x000000000000791b */ /* 0x003fe20003800000 */
.L_x_5167:
[----:B------:R-:W-:Y:S01]  /*198c0*/  IMAD.MOV.U32 R12, RZ, RZ, 0x10 ;  /* 0x00000010ff0c7424 */ /* 0x000fe200078e00ff */
[----:B------:R-:W-:-:S05]  /*198d0*/  SEL R3, R14, RZ, P4 ;  /* 0x000000ff0e037207 */ /* 0x000fca0002000000 */
[----:B------:R-:W-:-:S04]  /*198e0*/  IMAD.IADD R3, R2, 0x1, R3 ;  /* 0x0000000102037824 */ /* 0x000fc800078e0203 */
[----:B------:R-:W-:-:S07]  /*198f0*/  IMAD.MOV.U32 R13, RZ, RZ, R3 ;  /* 0x000000ffff0d7224 */ /* 0x000fce00078e0003 */
[----:B------:R-:W-:Y:S05]  /*19900*/  WARPSYNC.COLLECTIVE R15, `(.L_x_5168) ;  /* 0x000000000f087348 */ /* 0x000fea0003c00000 */
[----:B------:R0:W1:Y:S02]  /*19910*/  SHFL.UP P6, R14, R13, R12, R11 ;  /* 0x0400000c0d0e7389 */ /* 0x00006400000c000b */
[----:B01----:R-:W-:Y:S01]  /*19920*/  ENDCOLLECTIVE ;  /* 0x000000000000791b */ /* 0x003fe20003800000 */
.L_x_5168:
        /* <DEDUP_REMOVED lines=8> */
.L_x_5169:
[----:B------:R-:W-:Y:S05]  /*199b0*/  BRA `(.L_x_5170) ;  /* 0xffffffbc00ec7947 */ /* 0x000fea000383ffff */
.L_x_5072:
        /* <DEDUP_REMOVED lines=8> */
.L_x_5172:
[----:B------:R-:W-:Y:S05]  /*19a40*/  BSYNC B0 ;  /* 0x0000000000007941 */ /* 0x000fea0003800000 */
.L_x_5171:
        /* <DEDUP_REMOVED lines=8> */
.L_x_5173:
[----:B------:R-:W-:Y:S01]  /*19ad0*/  IMAD.MOV.U32 R12, RZ, RZ, 0x4 ;  /* 0x00000004ff0c7424 */ /* 0x000fe200078e00ff */
[----:B------:R-:W-:-:S05]  /*19ae0*/  SEL R2, R14, RZ, P2 ;  /* 0x000000ff0e027207 */ /* 0x000fca0001000000 */
[----:B------:R-:W-:-:S04]  /*19af0*/  IMAD.IADD R2, R13, 0x1, R2 ;  /* 0x000000010d027824 */ /* 0x000fc800078e0202 */
[----:B------:R-:W-:-:S07]  /*19b00*/  IMAD.MOV.U32 R13, RZ, RZ, R2 ;  /* 0x000000ffff0d7224 */ /* 0x000fce00078e0002 */
[----:B------:R-:W-:Y:S05]  /*19b10*/  WARPSYNC.COLLECTIVE R15, `(.L_x_5174) ;  /* 0x000000000f087348 */ /* 0x000fea0003c00000 */
[----:B------:R0:W1:Y:S02]  /*19b20*/  SHFL.UP P6, R14, R13, R12, R11 ;  /* 0x0400000c0d0e7389 */ /* 0x00006400000c000b */
[----:B01----:R-:W-:Y:S01]  /*19b30*/  ENDCOLLECTIVE ;  /* 0x000000000000791b */ /* 0x003fe20003800000 */
.L_x_5174:
[----:B------:R-:W-:Y:S01]  /*19b40*/  IMAD.MOV.U32 R12, RZ, RZ, 0x8 ;  /* 0x00000008ff0c7424 */ /* 0x000fe200078e00ff */
[----:B------:R-:W-:-:S05]  /*19b50*/  SEL R3, R14, RZ, P3 ;  /* 0x000000ff0e037207 */ /* 0x000fca0001800000 */
[----:B------:R-:W-:-:S04]  /*19b60*/  IMAD.IADD R3, R2, 0x1, R3 ;  /* 0x0000000102037824 */ /* 0x000fc800078e0203 */
[----:B------:R-:W-:-:S07]  /*19b70*/  IMAD.MOV.U32 R13, RZ, RZ, R3 ;  /* 0x000000ffff0d7224 */ /* 0x000fce00078e0003 */
[----:B------:R-:W-:Y:S05]  /*19b80*/  WARPSYNC.COLLECTIVE R15, `(.L_x_5175) ;  /* 0x000000000f087348 */ /* 0x000fea0003c00000 */
[----:B------:R0:W1:Y:S02]  /*19b90*/  SHFL.UP P6, R14, R13, R12, R11 ;  /* 0x0400000c0d0e7389 */ /* 0x00006400000c000b */
[----:B01----:R-:W-:Y:S01]  /*19ba0*/  ENDCOLLECTIVE ;  /* 0x000000000000791b */ /* 0x003fe20003800000 */
.L_x_5175:
[----:B------:R-:W-:Y:S01]  /*19bb0*/  IMAD.MOV.U32 R12, RZ, RZ, 0x10 ;  /* 0x00000010ff0c7424 */ /* 0x000fe200078e00ff */
[----:B------:R-:W-:-:S05]  /*19bc0*/  SEL R4, R14, RZ, P4 ;  /* 0x000000ff0e047207 */ /* 0x000fca0002000000 */
[----:B------:R-:W-:-:S04]  /*19bd0*/  IMAD.IADD R4, R3, 0x1, R4 ;  /* 0x0000000103047824 */ /* 0x000fc800078e0204 */
[----:B------:R-:W-:-:S07]  /*19be0*/  IMAD.MOV.U32 R13, RZ, RZ, R4 ;  /* 0x000000ffff0d7224 */ /* 0x000fce00078e0004 */
[----:B------:R-:W-:Y:S05]  /*19bf0*/  WARPSYNC.COLLECTIVE R15, `(.L_x_5176) ;  /* 0x000000000f087348 */ /* 0x000fea0003c00000 */
[----:B------:R0:W1:Y:S02]  /*19c00*/  SHFL.UP P6, R14, R13, R12, R11 ;  /* 0x0400000c0d0e7389 */ /* 0x00006400000c000b */
[----:B01----:R-:W-:Y:S01]  /*19c10*/  ENDCOLLECTIVE ;  /* 0x000000000000791b */ /* 0x003fe20003800000 */
.L_x_5176:
        /* <DEDUP_REMOVED lines=8> */
.L_x_5177:
[----:B------:R-:W-:Y:S05]  /*19ca0*/  BRA `(.L_x_5178) ;  /* 0xffffffbc00cc7947 */ /* 0x000fea000383ffff */
.L_x_5074:
[----:B------:R-:W-:Y:S01]  /*19cb0*/  BSSY B0, `(.L_x_5179) ;  /* 0x0000006000007945 */ /* 0x000fe20003800000 */
[----:B------:R-:W-:Y:S01]  /*19cc0*/  PLOP3.LUT P6, PT, P6, PT, PT, 0x8, 0x0 ;  /* 0x000000000000781c */ /* 0x000fe200037ce170 */
[----:B------:R-:W-:-:S12]  /*19cd0*/  IMAD.MOV.U32 R15, RZ, RZ, -0x1 ;  /* 0xffffffffff0f7424 */ /* 0x000fd800078e00ff */
[----:B01----:R-:W-:Y:S05]  /*19ce0*/  WARPSYNC.COLLECTIVE R15, `(.L_x_5180) ;  /* 0x000000000f087348 */ /* 0x003fea0003c00000 */
[----:B------:R-:W-:Y:S01]  /*19cf0*/  VOTE.ANY R14, PT, P6 ;  /* 0x00000000000e7806 */ /* 0x000fe200030e0100 */
[----:B01----:R-:W-:Y:S06]  /*19d00*/  ENDCOLLECTIVE ;  /* 0x000000000000791b */ /* 0x003fec0003800000 */
.L_x_5180:
[----:B------:R-:W-:Y:S05]  /*19d10*/  BSYNC B0 ;  /* 0x0000000000007941 */ /* 0x000fea0003800000 */
.L_x_5179:
        /* <DEDUP_REMOVED lines=9> */
.L_x_5181:
[----:B------:R-:W-:Y:S01]  /*19db0*/  IMAD.MOV.U32 R17, RZ, RZ, R14 ;  /* 0x000000ffff117224 */ /* 0x000fe200078e000e */
[----:B------:R-:W-:Y:S06]  /*19dc0*/  BRA `(.L_x_5182) ;  /* 0xffffffbc00bc7947 */ /* 0x000fec000383ffff */
.L_x_5076:
[----:B------:R-:W-:Y:S01]  /*19dd0*/  BSSY B0, `(.L_x_5183) ;  /* 0x0000007000007945 */ /* 0x000fe20003800000 */
[----:B------:R-:W-:Y:S02]  /*19de0*/  IMAD.MOV.U32 R13, RZ, RZ, R2 ;  /* 0x000000ffff0d7224 */ /* 0x000fe400078e0002 */
[----:B------:R-:W-:Y:S02]  /*19df0*/  IMAD.MOV.U32 R11, RZ, RZ, 0x1f ;  /* 0x0000001fff0b7424 */ /* 0x000fe400078e00ff */
[----:B------:R-:W-:-:S07]  /*19e00*/  IMAD.MOV.U32 R15, RZ, RZ, -0x1 ;  /* 0xffffffffff0f7424 */ /* 0x000fce00078e00ff */
[----:B0123--:R-:W-:Y:S05]  /*19e10*/  WARPSYNC.COLLECTIVE R15, `(.L_x_5184) ;  /* 0x000000000f087348 */ /* 0x00ffea0003c00000 */
[----:B------:R4:W0:Y:S02]  /*19e20*/  SHFL.IDX P6, R14, R13, R12, R11 ;  /* 0x0000000c0d0e7389 */ /* 0x00082400000c000b */
[----:B01234-:R-:W-:Y:S01]  /*19e30*/  ENDCOLLECTIVE ;  /* 0x000000000000791b */ /* 0x01ffe20003800000 */
.L_x_5184:
[----:B------:R-:W-:Y:S05]  /*19e40*/  BSYNC B0 ;  /* 0x0000000000007941 */ /* 0x000fea0003800000 */
.L_x_5183:
[----:B------:R-:W-:Y:S05]  /*19e50*/  BRA `(.L_x_5075) ;  /* 0xffffffbc00b47947 */ /* 0x000fea000383ffff */
.L_x_5080:
[----:B------:R0:W0:Y:S02]  /*19e60*/  SYNCS.PHASECHK.TRANS64.TRYWAIT P0, [R7+URZ+0x38820], R0 ;  /* 0x03882000070075a7 */ /* 0x000024000800017f */
[----:B0-----:R-:W-:Y:S05]  /*19e70*/  @!P0 NANOSLEEP.SYNCS 0x989680 ;  /* 0x009896800000895d */ /* 0x001fea0003900000 */
[----:B------:R-:W0:Y:S02]  /*19e80*/  @!P0 SYNCS.PHASECHK.TRANS64 P0, [R7+URZ+0x38820], R0 ;  /* 0x03882000070085a7 */ /* 0x000e24000800007f */
[----:B0-----:R-:W-:Y:S05]  /*19e90*/  @!P0 BRA `(.L_x_5080) ;  /* 0xfffffffc00f08947 */ /* 0x001fea000383ffff */
[----:B------:R-:W-:Y:S05]  /*19ea0*/  BRA `(.L_x_5185) ;  /* 0xffffffc4002c7947 */ /* 0x000fea000383ffff */
.L_x_5081:
        /* <DEDUP_REMOVED lines=8> */
[----:B-1234-:R-:W-:Y:S05]  /*19f30*/  WARPSYNC.COLLECTIVE R15, `(.L_x_5187) ;  /* 0x000000000f087348 */ /* 0x01efea0003c00000 */
[----:B------:R0:W0:Y:S02]  /*19f40*/  SHFL.IDX P6, R14, R13, R12, R11 ;  /* 0x0000000c0d0e7389 */ /* 0x00002400000c000b */
[----:B01234-:R-:W-:Y:S01]  /*19f50*/  ENDCOLLECTIVE ;  /* 0x000000000000791b */ /* 0x01ffe20003800000 */
.L_x_5187:
[----:B------:R-:W-:Y:S05]  /*19f60*/  BSYNC B0 ;  /* 0x0000000000007941 */ /* 0x000fea0003800000 */
.L_x_5186:
[----:B------:R-:W-:Y:S05]  /*19f70*/  BRA `(.L_x_5188) ;  /* 0xffffffc400147947 */ /* 0x000fea000383ffff */
.L_x_5084:
[----:B------:R-:W-:Y:S01]  /*19f80*/  BSSY B1, `(.L_x_5189) ;  /* 0x0000006000017945 */ /* 0x000fe20003800000 */
[----:B------:R-:W-:-:S07]  /*19f90*/  IMAD.MOV.U32 R15, RZ, RZ, -0x1 ;  /* 0xffffffffff0f7424 */ /* 0x000fce00078e00ff */
[----:B-1234-:R-:W-:Y:S05]  /*19fa0*/  WARPSYNC.COLLECTIVE R15, `(.L_x_5190) ;  /* 0x000000000f0c7348 */ /* 0x01efea0003c00000 */
[----:B------:R-:W-:Y:S02]  /*19fb0*/  ELECT P6, UR62, PT ;  /* 0x00000000003e782f */ /* 0x000fe400038c0000 */
[----:B------:R-:W-:Y:S01]  /*19fc0*/  MOV R14, UR62 ;  /* 0x0000003e000e7c02 */ /* 0x000fe20008000f00 */
[----:B-1234-:R-:W-:Y:S10]  /*19fd0*/  ENDCOLLECTIVE ;  /* 0x000000000000791b */ /* 0x01eff40003800000 */
.L_x_5190:
[----:B------:R-:W-:Y:S05]  /*19fe0*/  BSYNC B1 ;  /* 0x0000000000017941 */ /* 0x000fea0003800000 */
.L_x_5189:
[----:B------:R-:W-:Y:S05]  /*19ff0*/  BRA `(.L_x_5191) ;  /* 0xffffffc4000c7947 */ /* 0x000fea000383ffff */
.L_x_5086:
[----:B------:R0:W0:Y:S02]  /*1a000*/  SYNCS.PHASECHK.TRANS64.TRYWAIT P1, [R5+URZ+0x38840], R0 ;  /* 0x03884000050075a7 */ /* 0x000024000802017f */
[----:B0-----:R-:W-:Y:S05]  /*1a010*/  @!P1 NANOSLEEP.SYNCS 0x989680 ;  /* 0x009896800000995d */ /* 0x001fea0003900000 */
[----:B------:R-:W0:Y:S02]  /*1a020*/  @!P1 SYNCS.PHASECHK.TRANS64 P1, [R5+URZ+0x38840], R0 ;  /* 0x03884000050095a7 */ /* 0x000e24000802007f */
[----:B0-----:R-:W-:Y:S05]  /*1a030*/  @!P1 BRA `(.L_x_5086) ;  /* 0xfffffffc00f09947 */ /* 0x001fea000383ffff */
[----:B------:R-:W-:Y:S05]  /*1a040*/  BRA `(.L_x_5192) ;  /* 0xffffffc4002c7947 */ /* 0x000fea000383ffff */
.L_x_5088:
[----:B------:R0:W0:Y:S02]  /*1a050*/  SYNCS.PHASECHK.TRANS64.TRYWAIT P1, [R3+URZ+0x38840], R2 ;  /* 0x03884002030075a7 */ /* 0x000024000802017f */
[----:B0-----:R-:W-:Y:S05]  /*1a060*/  @!P1 NANOSLEEP.SYNCS 0x989680 ;  /* 0x009896800000995d */ /* 0x001fea0003900000 */
[----:B------:R-:W0:Y:S02]  /*1a070*/  @!P1 SYNCS.PHASECHK.TRANS64 P1, [R3+URZ+0x38840], R2 ;  /* 0x03884002030095a7 */ /* 0x000e24000802007f */
[----:B0-----:R-:W-:Y:S05]  /*1a080*/  @!P1 BRA `(.L_x_5088) ;  /* 0xfffffffc00f09947 */ /* 0x001fea000383ffff */
[----:B------:R-:W-:Y:S05]  /*1a090*/  BRA `(.L_x_5193) ;  /* 0xffffffc400387947 */ /* 0x000fea000383ffff */
.L_x_5090:
[----:B------:R0:W0:Y:S02]  /*1a0a0*/  SYNCS.PHASECHK.TRANS64.TRYWAIT P1, [R5+URZ+0x38860], R0 ;  /* 0x03886000050075a7 */ /* 0x000024000802017f */
[----:B0-----:R-:W-:Y:S05]  /*1a0b0*/  @!P1 NANOSLEEP.SYNCS 0x989680 ;  /* 0x009896800000995d */ /* 0x001fea0003900000 */
[----:B------:R-:W0:Y:S02]  /*1a0c0*/  @!P1 SYNCS.PHASECHK.TRANS64 P1, [R5+URZ+0x38860], R0 ;  /* 0x03886000050095a7 */ /* 0x000e24000802007f */
[----:B0-----:R-:W-:Y:S05]  /*1a0d0*/  @!P1 BRA `(.L_x_5090) ;  /* 0xfffffffc00f09947 */ /* 0x001fea000383ffff */
[----:B------:R-:W-:Y:S05]  /*1a0e0*/  BRA `(.L_x_5194) ;  /* 0xffffffc400347947 */ /* 0x000fea000383ffff */
.L_x_5195:
        /* <DEDUP_REMOVED lines=9> */
.L_x_5649:


//--------------------- .text._ZN7cutlass13device_kernelIN5flash11enable_sm90INS1_16FlashAttnFwdSm90INS1_25CollectiveMainloopFwdSm90ILi2EN4cute5tupleIJNS5_1CILi1EEES8_S8_EEENS6_IJNS7_ILi64EEESA_SA_EEELi512ENS_10bfloat16_tEfNS_4arch4Sm90ELb1ELb0ELb0ELb1ELb1ELb1ELb1ELb0ELb0ELb1ELb0ELb0EEENS1_21CollectiveEpilogueFwdINS6_IJSA_NS7_ILi512EEESA_EEES9_SC_SE_Li256ELb1ELb1ELb0ELb0EEENS1_36VarlenDynamicPersistentTileSchedulerILi64ELi64ELi256ELi128ELb0ELb1ELb1ELb1ELb1ELb1EEEEEEEEEvNT_6ParamsE --------------------------
	.section	.text._ZN7cutlass13device_kernelIN5flash11enable_sm90INS1_16FlashAttnFwdSm90INS1_25CollectiveMainloopFwdSm90ILi2EN4cute5tupleIJNS5_1CILi1EEES8_S8_EEENS6_IJNS7_ILi64EEESA_SA_EEELi512ENS_10bfloat16_tEfNS_4arch4Sm90ELb1ELb0ELb0ELb1ELb1ELb1ELb1ELb0ELb0ELb1ELb0ELb0EEENS1_21CollectiveEpilogueFwdINS6_IJSA_NS7_ILi512EEESA_EEES9_SC_SE_Li256ELb1ELb1ELb0ELb0EEENS1_36VarlenDynamicPersistentTileSchedulerILi64ELi64ELi256ELi128ELb0ELb1ELb1ELb1ELb1ELb1EEEEEEEEEvNT_6ParamsE,"ax",@progbits
	.align	128
.text._ZN7cutlass13device_kernelIN5flash11enable_sm90INS1_16FlashAttnFwdSm90INS1_25CollectiveMainloopFwdSm90ILi2EN4cute5tupleIJNS5_1CILi1EEES8_S8_EEENS6_IJNS7_ILi64EEESA_SA_EEELi512ENS_10bfloat16_tEfNS_4arch4Sm90ELb1ELb0ELb0ELb1ELb1ELb1ELb1ELb0ELb0ELb1ELb0ELb0EEENS1_21CollectiveEpilogueFwdINS6_IJSA_NS7_ILi512EEESA_EEES9_SC_SE_Li256ELb1ELb1ELb0ELb0EEENS1_36VarlenDynamicPersistentTileSchedulerILi64ELi64ELi256ELi128ELb0ELb1ELb1ELb1ELb1ELb1EEEEEEEEEvNT_6ParamsE:
        .type           _ZN7cutlass13device_kernelIN5flash11enable_sm90INS1_16FlashAttnFwdSm90INS1_25CollectiveMainloopFwdSm90ILi2EN4cute5tupleIJNS5_1CILi1EEES8_S8_EEENS6_IJNS7_ILi64EEESA_SA_EEELi512ENS_10bfloat16_tEfNS_4arch4Sm90ELb1ELb0ELb0ELb1ELb1ELb1ELb1ELb0ELb0ELb1ELb0ELb0EEENS1_21CollectiveEpilogueFwdINS6_IJSA_NS7_ILi512EEESA_EEES9_SC_SE_Li256ELb1ELb1ELb0ELb0EEENS1_36VarlenDynamicPersistentTileSchedulerILi64ELi64ELi256ELi128ELb0ELb1ELb1ELb1ELb1ELb1EEEEEEEEEvNT_6ParamsE,@function
        .size           _ZN7cutlass13device_kernelIN5flash11enable_sm90INS1_16FlashAttnFwdSm90INS1_25CollectiveMainloopFwdSm90ILi2EN4cute5tupleIJNS5_1CILi1EEES8_S8_EEENS6_IJNS7_ILi64EEESA_SA_EEELi512ENS_10bfloat16_tEfNS_4arch4Sm90ELb1ELb0ELb0ELb1ELb1ELb1ELb1ELb0ELb0ELb1ELb0ELb0EEENS1_21CollectiveEpilogueFwdINS6_IJSA_NS7_ILi512EEESA_EEES9_SC_SE_Li256ELb1ELb1ELb0ELb0EEENS1_36VarlenDynamicPersistentTileSchedulerILi64ELi64ELi256ELi128ELb0ELb1ELb1ELb1ELb1ELb1EEEEEEEEEvNT_6ParamsE,(.L_x_5650 - _ZN7cutlass13device_kernelIN5flash11enable_sm90INS1_16FlashAttnFwdSm90INS1_25CollectiveMainloopFwdSm90ILi2EN4cute5tupleIJNS5_1CILi1EEES8_S8_EEENS6_IJNS7_ILi64EEESA_SA_EEELi512ENS_10bfloat16_tEfNS_4arch4Sm90ELb1ELb0ELb0ELb1ELb1ELb1ELb1ELb0ELb0ELb1ELb0ELb0EEENS1_21CollectiveEpilogueFwdINS6_IJSA_NS7_ILi512EEESA_EEES9_SC_SE_Li256ELb1ELb1ELb0ELb0EEENS1_36VarlenDynamicPersistentTileSchedulerILi64ELi64ELi256ELi128ELb0ELb1ELb1ELb1ELb1ELb1EEEEEEEEEvNT_6ParamsE)
        .other          _ZN7cutlass13device_kernelIN5flash11enable_sm90INS1_16FlashAttnFwdSm90INS1_25CollectiveMainloopFwdSm90ILi2EN4cute5tupleIJNS5_1CILi1EEES8_S8_EEENS6_IJNS7_ILi64EEESA_SA_EEELi512ENS_10bfloat16_tEfNS_4arch4Sm90ELb1ELb0ELb0ELb1ELb1ELb1ELb1ELb0ELb0ELb1ELb0ELb0EEENS1_21CollectiveEpilogueFwdINS6_IJSA_NS7_ILi512EEESA_EEES9_SC_SE_Li256ELb1ELb1ELb0ELb0EEENS1_36VarlenDynamicPersistentTileSchedulerILi64ELi64ELi256ELi128ELb0ELb1ELb1ELb1ELb1ELb1EEEEEEEEEvNT_6ParamsE,@"STO_CUDA_ENTRY STV_DEFAULT"
_ZN7cutlass13device_kernelIN5flash11enable_sm90INS1_16FlashAttnFwdSm90INS1_25CollectiveMainloopFwdSm90ILi2EN4cute5tupleIJNS5_1CILi1EEES8_S8_EEENS6_IJNS7_ILi64EEESA_SA_EEELi512ENS_10bfloat16_tEfNS_4arch4Sm90ELb1ELb0ELb0ELb1ELb1ELb1ELb1ELb0ELb0ELb1ELb0ELb0EEENS1_21CollectiveEpilogueFwdINS6_IJSA_NS7_ILi512EEESA_EEES9_SC_SE_Li256ELb1ELb1ELb0ELb0EEENS1_36VarlenDynamicPersistentTileSchedulerILi64ELi64ELi256ELi128ELb0ELb1ELb1ELb1ELb1ELb1EEEEEEEEEvNT_6ParamsE:
        /* <DEDUP_REMOVED lines=17> */
.L_x_5197:
[----:B------:R-:W-:Y:S05]  /*0110*/  BSYNC B0 ;  /* 0x0000000000007941 */ /* 0x000fea0003800000 */
.L_x_5196:
        /* <DEDUP_REMOVED lines=39> */
.L_x_5198:
        /* <DEDUP_REMOVED lines=22> */
.L_x_5199:
        /* <DEDUP_REMOVED lines=18> */
.L_x_5200:
        /* <DEDUP_REMOVED lines=22> */
.L_x_5201:
        /* <DEDUP_REMOVED lines=22> */
.L_x_5202:
        /* <DEDUP_REMOVED lines=9> */
.L_x_5205:
        /* <DEDUP_REMOVED lines=20> */
[----:B------:R-:W-:Y:S02]  /*0aa0*/  VIADD R16, R0, 0xffffff80 ;  /* 0xffffff8000107836 */ /* 0x000fe40000000000 */
[----:B------:R-:W-:Y:S02]  /*0ab0*/  IMAD.MOV.U32 R229, RZ, RZ, 0x40 ;  /* 0x00000040ffe57424 */ /* 0x000fe400078e00ff */
[----:B------:R-:W-:Y:S01]  /*0ac0*/  IMAD.MOV.U32 R185, RZ, RZ, RZ ;  /* 0x000000ffffb97224 */ /* 0x000fe200078e00ff */
[----:B------:R-:W-:Y:S01]  /*0ad0*/  SHF.R.S32.HI R0, RZ, 0x1f, R16 ;  /* 0x0000001fff007819 */ /* 0x000fe20000011410 */
[----:B------:R-:W-:Y:S02]  /*0ae0*/  IMAD.MOV.U32 R191, RZ, RZ, RZ ;  /* 0x000000ffffbf7224 */ /* 0x000fe400078e00ff */
[----:B------:R-:W-:Y:S01]  /*0af0*/  IMAD.MOV.U32 R23, RZ, RZ, RZ ;  /* 0x000000ffff177224 */ /* 0x000fe200078e00ff */
[----:B------:R-:W-:-:S02]  /*0b00*/  LEA.HI R2, R0, R16, RZ, 0x7 ;  /* 0x0000001000027211 */ /* 0x000fc400078f38ff */
        /* <DEDUP_REMOVED lines=33> */
[----:B------:R-:W-:Y:S01]  /*0d20*/  IMAD.IADD R11, R8, 0x1, -R11 ;  /* 0x00000001080b7824 */ /* 0x000fe200078e0a0b */
[----:B------:R-:W-:Y:S01]  /*0d30*/  LOP3.LUT R9, R9, 0x7ffffe00, RZ, 0xc0, !PT ;  /* 0x7ffffe0009097812 */ /* 0x000fe200078ec0ff */
        /* <DEDUP_REMOVED lines=17> */
[CC--:B------:R-:W-:Y:S01]  /*0e50*/  LEA.HI R3, R0.reuse, R16.reuse, RZ, 0x3 ;  /* 0x0000001000037211 */ /* 0x0c0fe200078f18ff */
        /* <DEDUP_REMOVED lines=10> */
[----:B------:R-:W-:-:S02]  /*0f00*/  LOP3.LUT R0, R0, 0xfffffffc, RZ, 0xc0, !PT ;  /* 0xfffffffc00007812 */ /* 0x000fc400078ec0ff */
        /* <DEDUP_REMOVED lines=8> */
[C---:B------:R-:W-:Y:S01]  /*0f90*/  LEA.HI R0, R7.reuse, R7, RZ, 0x1 ;  /* 0x0000000707007211 */ /* 0x040fe200078f08ff */
[----:B------:R-:W-:Y:S02]  /*0fa0*/  IMAD.SHL.U32 R3, R8, 0x40, RZ ;  /* 0x0000004008037824 */ /* 0x000fe400078e00ff */
[----:B------:R-:W-:Y:S01]  /*0fb0*/  VIADD R36, R210, 0x80 ;  /* 0x00000080d2247836 */ /* 0x000fe20000000000 */
[----:B------:R-:W-:Y:S01]  /*0fc0*/  LOP3.LUT R0, R0, 0x1ffffffe, RZ, 0xc0, !PT ;  /* 0x1ffffffe00007812 */ /* 0x000fe200078ec0ff */
[----:B------:R-:W-:Y:S01]  /*0fd0*/  IMAD.SHL.U32 R188, R7, 0x4, RZ ;  /* 0x0000000407bc7824 */ /* 0x000fe200078e00ff */
[----:B------:R-:W-:Y:S01]  /*0fe0*/  SHF.R.S32.HI R17, RZ, 0x1f, R16 ;  /* 0x0000001fff117819 */ /* 0x000fe20000011410 */
[----:B------:R-:W-:Y:S01]  /*0ff0*/  VIADD R35, R210, 0xc0 ;  /* 0x000000c0d2237836 */ /* 0x000fe20000000000 */
[----:B------:R-:W-:Y:S01]  /*1000*/  SHF.R.S32.HI R38, RZ, 0x1f, R36 ;  /* 0x0000001fff267819 */ /* 0x000fe20000011424 */
[----:B------:R-:W-:-:S02]  /*1010*/  VIADD R225, R16, 0x40 ;  /* 0x0000004010e17836 */ /* 0x000fc40000000000 */
[C---:B------:R-:W-:Y:S01]  /*1020*/  VIADD R34, R210.reuse, 0x100 ;  /* 0x00000100d2227836 */ /* 0x040fe20000000000 */
[----:B------:R-:W-:Y:S01]  /*1030*/  SHF.R.S32.HI R36, RZ, 0x1f, R35 ;  /* 0x0000001fff247819 */ /* 0x000fe20000011423 */
[----:B------:R-:W-:Y:S02]  /*1040*/  VIADD R33, R210, 0x140 ;  /* 0x00000140d2217836 */ /* 0x000fe40000000000 */
[----:B------:R-:W-:Y:S01]  /*1050*/  IMAD.IADD R192, R187, 0x1, -R4 ;  /* 0x00000001bbc07824 */ /* 0x000fe200078e0a04 */
[----:B------:R-:W-:Y:S01]  /*1060*/  LOP3.LUT R4, R3, 0x1c0, RZ, 0xc0, !PT ;  /* 0x000001c003047812 */ /* 0x000fe200078ec0ff */
[----:B------:R-:W-:Y:S01]  /*1070*/  VIADD R224, R16, 0x60 ;  /* 0x0000006010e07836 */ /* 0x000fe20000000000 */
[----:B------:R-:W-:Y:S01]  /*1080*/  SHF.R.S32.HI R35, RZ, 0x1f, R34 ;  /* 0x0000001fff237819 */ /* 0x000fe20000011422 */
[C---:B------:R-:W-:Y:S01]  /*1090*/  VIADD R37, R210.reuse, 0x40 ;  /* 0x00000040d2257836 */ /* 0x040fe20000000000 */
[----:B------:R-:W-:Y:S01]  /*10a0*/  SHF.R.S32.HI R34, RZ, 0x1f, R33 ;  /* 0x0000001fff227819 */ /* 0x000fe20000011421 */
[----:B------:R-:W-:Y:S01]  /*10b0*/  VIADD R32, R210, 0x180 ;  /* 0x00000180d2207836 */ /* 0x000fe20000000000 */
[----:B------:R-:W-:Y:S01]  /*10c0*/  LOP3.LUT R2, R4, 0x38, R16, 0xf8, !PT ;  /* 0x0000003804027812 */ /* 0x000fe200078ef810 */
[----:B------:R-:W-:Y:S01]  /*10d0*/  VIADD R207, R188, 0x10 ;  /* 0x00000010bccf7836 */ /* 0x000fe20000000000 */
[----:B------:R-:W-:Y:S01]  /*10e0*/  SHF.R.S32.HI R39, RZ, 0x1f, R37 ;  /* 0x0000001fff277819 */ /* 0x000fe20000011425 */
[----:B------:R-:W-:Y:S01]  /*10f0*/  VIADD R31, R210, 0x1c0 ;  /* 0x000001c0d21f7836 */ /* 0x000fe20000000000 */
[----:B------:R-:W-:Y:S01]  /*1100*/  SHF.R.S32.HI R33, RZ, 0x1f, R32 ;  /* 0x0000001fff217819 */ /* 0x000fe20000011420 */
[----:B------:R-:W-:Y:S01]  /*1110*/  IMAD.IADD R3, R7, 0x1, -R0 ;  /* 0x0000000107037824 */ /* 0x000fe200078e0a00 */
[----:B------:R-:W-:Y:S01]  /*1120*/  SHF.R.S32.HI R0, RZ, 0x1f, R225 ;  /* 0x0000001fff007819 */ /* 0x000fe200000114e1 */
[C---:B------:R-:W-:Y:S01]  /*1130*/  VIADD R223, R16.reuse, 0x80 ;  /* 0x0000008010df7836 */ /* 0x040fe20000000000 */
[----:B------:R-:W-:Y:S01]  /*1140*/  SHF.R.S32.HI R7, RZ, 0x1f, R224 ;  /* 0x0000001fff077819 */ /* 0x000fe200000114e0 */
[----:B------:R-:W-:Y:S01]  /*1150*/  IMAD.SHL.U32 R5, R5, 0x40, RZ ;  /* 0x0000004005057824 */ /* 0x000fe200078e00ff */
[----:B------:R-:W-:Y:S01]  /*1160*/  SHF.R.S32.HI R37, RZ, 0x1f, R207 ;  /* 0x0000001fff257819 */ /* 0x000fe200000114cf */
[C---:B------:R-:W-:Y:S01]  /*1170*/  VIADD R30, R16.reuse, 0x1c0 ;  /* 0x000001c0101e7836 */ /* 0x040fe20000000000 */
[----:B------:R-:W-:Y:S01]  /*1180*/  SHF.R.S32.HI R32, RZ, 0x1f, R31 ;  /* 0x0000001fff207819 */ /* 0x000fe2000001141f */
[C---:B------:R-:W-:Y:S01]  /*1190*/  VIADD R28, R16.reuse, 0x1e0 ;  /* 0x000001e0101c7836 */ /* 0x040fe20000000000 */
[----:B------:R-:W-:Y:S01]  /*11a0*/  SHF.R.U32.HI R24, RZ, 0x3, R4 ;  /* 0x00000003ff187819 */ /* 0x000fe20000011604 */
[C---:B------:R-:W-:Y:S01]  /*11b0*/  VIADD R222, R16.reuse, 0xa0 ;  /* 0x000000a010de7836 */ /* 0x040fe20000000000 */
[----:B------:R-:W-:Y:S01]  /*11c0*/  SHF.L.U64.HI R31, R225, 0x1, R0 ;  /* 0x00000001e11f7819 */ /* 0x000fe20000010200 */
[C---:B------:R-:W-:Y:S01]  /*11d0*/  VIADD R221, R16.reuse, 0xc0 ;  /* 0x000000c010dd7836 */ /* 0x040fe20000000000 */
[----:B------:R-:W-:Y:S01]  /*11e0*/  SHF.R.S32.HI R4, RZ, 0x1f, R223 ;  /* 0x0000001fff047819 */ /* 0x000fe200000114df */
[----:B------:R-:W-:Y:S01]  /*11f0*/  STL [R1+0x8], R30 ;  /* 0x0000081e01007387 */ /* 0x000fe20000100800 */
[----:B------:R-:W-:Y:S01]  /*1200*/  LOP3.LUT R5, R5, 0xfffffe00, RZ, 0xc0, !PT ;  /* 0xfffffe0005057812 */ /* 0x000fe200078ec0ff */
[----:B------:R-:W-:Y:S01]  /*1210*/  VIADD R220, R16, 0xe0 ;  /* 0x000000e010dc7836 */ /* 0x000fe20000000000 */
[----:B------:R-:W-:Y:S01]  /*1220*/  SHF.L.U64.HI R0, R224, 0x1, R7 ;  /* 0x00000001e0007819 */ /* 0x000fe20000010207 */
        /* <DEDUP_REMOVED lines=17> */
[----:B------:R-:W-:Y:S01]  /*1340*/  SHF.R.S32.HI R12, RZ, 0x1f, R217 ;  /* 0x0000001fff0c7819 */ /* 0x000fe200000114d9 */
[C---:B------:R-:W-:Y:S01]  /*1350*/  VIADD R214, R16.reuse, 0x1a0 ;  /* 0x000001a010d67836 */ /* 0x040fe20000000000 */
[----:B------:R-:W-:Y:S01]  /*1360*/  SHF.R.S32.HI R21, RZ, 0x1f, R216 ;  /* 0x0000001fff157819 */ /* 0x000fe200000114d8 */
[----:B------:R1:W-:Y:S01]  /*1370*/  STL [R1+0x1c], R4 ;  /* 0x00001c0401007387 */ /* 0x0003e20000100800 */
[----:B------:R-:W-:Y:S01]  /*1380*/  SHF.R.S32.HI R14, RZ, 0x1f, R215 ;  /* 0x0000001fff0e7819 */ /* 0x000fe200000114d7 */
[----:B------:R-:W-:Y:S01]  /*1390*/  VIADD R184, R16, 0x20 ;  /* 0x0000002010b87836 */ /* 0x000fe20000000000 */
[----:B------:R-:W-:-:S02]  /*13a0*/  SHF.R.S32.HI R29, RZ, 0x1f, R214 ;  /* 0x0000001fff1d7819 */ /* 0x000fc400000114d6 */
[----:B------:R-:W-:Y:S02]  /*13b0*/  SHF.R.S32.HI R20, RZ, 0x1f, R30 ;  /* 0x0000001fff147819 */ /* 0x000fe4000001141e */
[----:B0-----:R-:W-:Y:S02]  /*13c0*/  SHF.L.U64.HI R0, R222, 0x1, R11 ;  /* 0x00000001de007819 */ /* 0x001fe4000001020b */
[----:B------:R-:W-:Y:S02]  /*13d0*/  SHF.R.S32.HI R22, RZ, 0x1f, R28 ;  /* 0x0000001fff167819 */ /* 0x000fe4000001141c */
[----:B-1----:R-:W-:Y:S01]  /*13e0*/  SHF.L.U64.HI R4, R221, 0x1, R8 ;  /* 0x00000001dd047819 */ /* 0x002fe20000010208 */
[----:B------:R0:W-:Y:S01]  /*13f0*/  STL [R1+0x20], R0 ;  /* 0x0000200001007387 */ /* 0x0001e20000100800 */
[----:B------:R-:W-:Y:S01]  /*1400*/  LOP3.LUT R5, R5, R2, R24, 0xf6, !PT ;  /* 0x0000000205057212 */ /* 0x000fe200078ef618 */
[----:B------:R-:W-:Y:S01]  /*1410*/  IMAD R2, R3, 0x8, R194 ;  /* 0x0000000803027824 */ /* 0x000fe200078e02c2 */
[----:B------:R-:W-:Y:S01]  /*1420*/  SHF.R.S32.HI R195, RZ, 0x1f, R184 ;  /* 0x0000001fffc37819 */ /* 0x000fe200000114b8 */
[----:B------:R1:W-:Y:S04]  /*1430*/  STL [R1+0x24], R4 ;  /* 0x0000240401007387 */ /* 0x0003e80000100800 */
[----:B------:R3:W-:Y:S01]  /*1440*/  STL [R1+0x28], R7 ;  /* 0x0000280701007387 */ /* 0x0007e20000100800 */
[----:B0-----:R-:W-:-:S02]  /*1450*/  SHF.L.U64.HI R0, R219, 0x1, R10 ;  /* 0x00000001db007819 */ /* 0x001fc4000001020a */
[----:B-1----:R-:W-:-:S03]  /*1460*/  SHF.L.U64.HI R4, R218, 0x1, R15 ;  /* 0x00000001da047819 */ /* 0x002fc6000001020f */
[----:B------:R0:W-:Y:S01]  /*1470*/  STL [R1+0x2c], R0 ;  /* 0x00002c0001007387 */ /* 0x0001e20000100800 */
[----:B---3--:R-:W-:-:S03]  /*1480*/  SHF.L.U64.HI R7, R217, 0x1, R12 ;  /* 0x00000001d9077819 */ /* 0x008fc6000001020c */
[----:B------:R1:W-:Y:S04]  /*1490*/  STL [R1+0x30], R4 ;  /* 0x0000300401007387 */ /* 0x0003e80000100800 */
[----:B------:R3:W-:Y:S01]  /*14a0*/  STL [R1+0x34], R7 ;  /* 0x0000340701007387 */ /* 0x0007e20000100800 */
[----:B0-----:R-:W-:Y:S02]  /*14b0*/  SHF.L.U64.HI R0, R216, 0x1, R21 ;  /* 0x00000001d8007819 */ /* 0x001fe40000010215 */
[----:B-1----:R-:W-:-:S03]  /*14c0*/  SHF.L.U64.HI R4, R215, 0x1, R14 ;  /* 0x00000001d7047819 */ /* 0x002fc6000001020e */
[----:B------:R0:W-:Y:S01]  /*14d0*/  STL [R1+0x38], R0 ;  /* 0x0000380001007387 */ /* 0x0001e20000100800 */
[----:B---3--:R-:W-:-:S03]  /*14e0*/  SHF.L.U64.HI R7, R30, 0x1, R20 ;  /* 0x000000011e077819 */ /* 0x008fc60000010214 */
[----:B------:R1:W-:Y:S01]  /*14f0*/  STL [R1+0x3c], R4 ;  /* 0x00003c0401007387 */ /* 0x0003e20000100800 */
[----:B0-----:R-:W-:Y:S02]  /*1500*/  SHF.L.U64.HI R0, R214, 0x1, R29 ;  /* 0x00000001d6007819 */ /* 0x001fe4000001021d */
[----:B-1----:R-:W-:-:S03]  /*1510*/  SHF.L.U64.HI R4, R28, 0x1, R22 ;  /* 0x000000011c047819 */ /* 0x002fc60000010216 */
[----:B------:R0:W-:Y:S04]  /*1520*/  STL [R1+0x40], R0 ;  /* 0x0000400001007387 */ /* 0x0001e80000100800 */
[----:B------:R-:W-:Y:S04]  /*1530*/  STL [R1+0x44], R7 ;  /* 0x0000440701007387 */ /* 0x000fe80000100800 */
[----:B------:R1:W-:Y:S01]  /*1540*/  STL [R1+0x48], R4 ;  /* 0x0000480401007387 */ /* 0x0003e20000100800 */
[----:B0-----:R-:W-:-:S04]  /*1550*/  VIADD R0, R227, 0x36400 ;  /* 0x00036400e3007836 */ /* 0x001fc80000000000 */
[C---:B------:R-:W-:Y:S02]  /*1560*/  @P1 VIADD R228, R0.reuse, 0xffffffe0 ;  /* 0xffffffe000e41836 */ /* 0x040fe40000000000 */
[----:B------:R-:W-:Y:S02]  /*1570*/  IMAD.IADD R0, R0, 0x1, R229 ;  /* 0x0000000100007824 */ /* 0x000fe400078e02e5 */
[----:B-1----:R-:W-:Y:S02]  /*1580*/  IMAD R4, R5, 0x2, R18 ;  /* 0x0000000205047824 */ /* 0x002fe400078e0212 */
[----:B------:R-:W-:-:S03]  /*1590*/  IMAD.IADD R229, R229, 0x1, R228 ;  /* 0x00000001e5e57824 */ /* 0x000fc600078e02e4 */
[----:B------:R0:W-:Y:S04]  /*15a0*/  STL [R1+0x68], R4 ;  /* 0x0000680401007387 */ /* 0x0001e80000100800 */
[----:B------:R0:W-:Y:S04]  /*15b0*/  STL [R1+0x10], R2 ;  /* 0x0000100201007387 */ /* 0x0001e80000100800 */
[----:B------:R0:W-:Y:S01]  /*15c0*/  STL [R1], R0 ;  /* 0x0000000001007387 */ /* 0x0001e20000100800 */
[----:B--2---:R-:W-:Y:S01]  /*15d0*/  LOP3.LUT R186, R19, 0x1, RZ, 0xfc, !PT ;  /* 0x0000000113ba7812 */ /* 0x004fe200078efcff */
[----:B0-----:R-:W-:-:S07]  /*15e0*/  IMAD.MOV.U32 R19, RZ, RZ, RZ ;  /* 0x000000ffff137224 */ /* 0x001fce00078e00ff */
.L_x_5345:
[----:B01234-:R-:W0:Y:S01]  /*15f0*/  LDC.64 R2, c[0x0][0xd88] ;  /* 0x00036200ff027b82 */ /* 0x01fe220000000a00 */
[----:B------:R-:W-:Y:S01]  /*1600*/  ULDC.64 UR4, c[0x0][0xb20] ;  /* 0x0002c80000047ab9 */ /* 0x000fe20000000a00 */
[----:B------:R-:W-:Y:S01]  /*1610*/  ULDC.64 UR8, c[0x0][0xb10] ;  /* 0x0002c40000087ab9 */ /* 0x000fe20000000a00 */
[----:B------:R-:W-:Y:S01]  /*1620*/  ULDC.64 UR6, c[0x0][0xb00] ;  /* 0x0002c00000067ab9 */ /* 0x000fe20000000a00 */
[----:B0-----:R-:W-:-:S05]  /*1630*/  IMAD.WIDE R2, R27, 0x4, R2 ;  /* 0x000000041b027825 */ /* 0x001fca00078e0202 */
[----:B------:R-:W2:Y:S01]  /*1640*/  LDG.E R0, desc[UR40][R2.64] ;  /* 0x0000002802007981 */ /* 0x000ea2000c1e1900 */
[----:B------:R-:W-:Y:S01]  /*1650*/  ISETP.NE.U32.AND P2, PT, RZ, UR4, PT ;  /* 0x00000004ff007c0c */ /* 0x000fe2000bf45070 */
[----:B------:R-:W-:Y:S01]  /*1660*/  IMAD.MOV.U32 R9, RZ, RZ, RZ ;  /* 0x000000ffff097224 */ /* 0x000fe200078e00ff */
[----:B------:R-:W-:Y:S01]  /*1670*/  ISETP.NE.U32.AND P1, PT, RZ, UR8, PT ;  /* 0x00000008ff007c0c */ /* 0x000fe2000bf25070 */
[----:B------:R-:W-:Y:S01]  /*1680*/  IMAD.MOV.U32 R29, RZ, RZ, RZ ;  /* 0x000000ffff1d7224 */ /* 0x000fe200078e00ff */
[----:B------:R-:W-:Y:S02]  /*1690*/  ISETP.NE.AND.EX P2, PT, RZ, UR5, PT, P2 ;  /* 0x00000005ff007c0c */ /* 0x000fe4000bf45320 */
[----:B------:R-:W-:Y:S02]  /*16a0*/  ISETP.NE.AND.EX P1, PT, RZ, UR9, PT, P1 ;  /* 0x00000009ff007c0c */ /* 0x000fe4000bf25310 */
[----:B------:R-:W-:-:S04]  /*16b0*/  ISETP.NE.U32.AND P0, PT, RZ, UR6, PT ;  /* 0x00000006ff007c0c */ /* 0x000fc8000bf05070 */
[----:B------:R-:W-:Y:S02]  /*16c0*/  ISETP.NE.AND.EX P0, PT, RZ, UR7, PT, P0 ;  /* 0x00000007ff007c0c */ /* 0x000fe4000bf05300 */
[----:B--2---:R-:W-:Y:S01]  /*16d0*/  SHF.R.S32.HI R4, RZ, 0x1f, R0 ;  /* 0x0000001fff047819 */ /* 0x004fe20000011400 */
[C---:B------:R-:W-:Y:S02]  /*16e0*/  IMAD.SHL.U32 R31, R0.reuse, 0x4, RZ ;  /* 0x00000004001f7824 */ /* 0x040fe400078e00ff */
[C---:B------:R-:W-:Y:S01]  /*16f0*/  @P2 LEA R2, P3, R0.reuse, UR4, 0x2 ;  /* 0x0000000400022c11 */ /* 0x040fe2000f8610ff */
[----:B------:R-:W-:Y:S01]  /*1700*/  STL [R1+0x58], R0 ;  /* 0x0000580001007387 */ /* 0x000fe20000100800 */
[C-C-:B------:R-:W-:Y:S02]  /*1710*/  SHF.L.U64.HI R30, R0.reuse, 0x2, R4.reuse ;  /* 0x00000002001e7819 */ /* 0x140fe40000010204 */
[----:B------:R-:W-:Y:S01]  /*1720*/  @P2 LEA.HI.X R3, R0, UR5, R4, 0x2, P3 ;  /* 0x0000000500032c11 */ /* 0x000fe200098f1404 */
[----:B------:R0:W-:Y:S01]  /*1730*/  STL [R1+0x60], R4 ;  /* 0x0000600401007387 */ /* 0x0001e20000100800 */
[----:B------:R-:W-:Y:S01]  /*1740*/  IADD3 R6, P4, R31, UR6, RZ ;  /* 0x000000061f067c10 */ /* 0x000fe2000ff9e0ff */
[----:B------:R-:W-:-:S02]  /*1750*/  ULDC UR4, c[0x0][0x288] ;  /* 0x0000a20000047ab9 */ /* 0x000fc40000000800 */
[----:B------:R1:W5:Y:S01]  /*1760*/  @P2 LDG.E R9, desc[UR40][R2.64] ;  /* 0x0000002802092981 */ /* 0x000362000c1e1900 */
[----:B------:R-:W-:Y:S01]  /*1770*/  IMAD.U32 R208, RZ, RZ, UR4 ;  /* 0x00000004ffd07e24 */ /* 0x000fe2000f8e00ff */
[----:B------:R-:W-:Y:S01]  /*1780*/  IADD3.X R7, R30, UR7, RZ, P4, !PT ;  /* 0x000000071e077c10 */ /* 0x000fe2000a7fe4ff */
[----:B------:R-:W-:Y:S01]  /*1790*/  ULDC.64 UR4, c[0x0][0x418] ;  /* 0x0001060000047ab9 */ /* 0x000fe20000000a00 */
[----:B------:R1:W-:Y:S01]  /*17a0*/  STL [R1+0x50], R31 ;  /* 0x0000501f01007387 */ /* 0x0003e20000100800 */
[----:B0-----:R-:W-:-:S03]  /*17b0*/  @P1 IADD3 R4, P2, R31, UR8, RZ ;  /* 0x000000081f041c10 */ /* 0x001fc6000ff5e0ff */
[----:B------:R1:W5:Y:S01]  /*17c0*/  @P0 LDG.E R29, desc[UR40][R6.64] ;  /* 0x00000028061d0981 */ /* 0x000362000c1e1900 */
[----:B------:R-:W-:Y:S01]  /*17d0*/  @P1 IADD3.X R5, R30, UR9, RZ, P2, !PT ;  /* 0x000000091e051c10 */ /* 0x000fe200097fe4ff */
[----:B------:R-:W-:Y:S02]  /*17e0*/  UISETP.NE.U32.AND UP0, UPT, UR4, URZ, UPT ;  /* 0x0000003f0400728c */ /* 0x000fe4000bf05070 */
[----:B------:R1:W-:Y:S01]  /*17f0*/  STL [R1+0x54], R30 ;  /* 0x0000541e01007387 */ /* 0x0003e20000100800 */
[----:B------:R-:W-:Y:S01]  /*1800*/  ULDC.64 UR8, c[0x0][0xb18] ;  /* 0x0002c60000087ab9 */ /* 0x000fe20000000a00 */
[----:B------:R-:W-:Y:S02]  /*1810*/  ULDC UR4, c[0x0][0x424] ;  /* 0x0001090000047ab9 */ /* 0x000fe40000000800 */
[----:B------:R1:W5:Y:S04]  /*1820*/  @P1 LDG.E R208, desc[UR40][R4.64] ;  /* 0x0000002804d01981 */ /* 0x000368000c1e1900 */
[----:B------:R1:W-:Y:S01]  /*1830*/  STL [R1+0x4c], R26 ;  /* 0x00004c1a01007387 */ /* 0x0003e20000100800 */
[----:B------:R-:W-:Y:S01]  /*1840*/  UISETP.NE.AND.EX UP0, UPT, UR5, URZ, UPT, UP0 ;  /* 0x0000003f0500728c */ /* 0x000fe2000bf05300 */
[----:B------:R-:W-:-:S02]  /*1850*/  ISETP.NE.U32.AND P2, PT, RZ, UR8, PT ;  /* 0x00000008ff007c0c */ /* 0x000fc4000bf45070 */
[----:B------:R-:W-:Y:S01]  /*1860*/  ULDC UR5, c[0x0][0x2f0] ;  /* 0x0000bc0000057ab9 */ /* 0x000fe20000000800 */
[----:B------:R-:W-:Y:S01]  /*1870*/  USEL UR4, UR4, 0x1, UP0 ;  /* 0x0000000104047887 */ /* 0x000fe20008000000 */
[----:B------:R-:W-:-:S03]  /*1880*/  ISETP.NE.AND.EX P2, PT, RZ, UR9, PT, P2 ;  /* 0x00000009ff007c0c */ /* 0x000fc6000bf45320 */
[----:B------:R-:W-:-:S03]  /*1890*/  UIMAD UR4, UR4, UR5, URZ ;  /* 0x00000005040472a4 */ /* 0x000fc6000f8e023f */
[----:B------:R-:W-:Y:S01]  /*18a0*/  ULDC UR5, c[0x0][0x348] ;  /* 0x0000d20000057ab9 */ /* 0x000fe20000000800 */
[----:B------:R-:W-:Y:S01]  /*18b0*/  IMAD.MOV.U32 R36, RZ, RZ, R0 ;  /* 0x000000ffff247224 */ /* 0x000fe200078e0000 */
[----:B-1----:R-:W-:Y:S07]  /*18c0*/  @P1 BRA `(.L_x_5207) ;  /* 0x0000000000241947 */ /* 0x002fee0003800000 */
        /* <DEDUP_REMOVED lines=9> */
.L_x_5207:
[----:B------:R-:W-:Y:S02]  /*1960*/  IMAD.U32 R27, RZ, RZ, UR5 ;  /* 0x00000005ff1b7e24 */ /* 0x000fe4000f8e00ff */
[----:B------:R-:W-:Y:S01]  /*1970*/  IMAD.U32 R28, RZ, RZ, UR4 ;  /* 0x00000004ff1c7e24 */ /* 0x000fe2000f8e00ff */
[----:B------:R-:W-:Y:S06]  /*1980*/  @!P2 BRA `(.L_x_5208) ;  /* 0x000000000010a947 */ /* 0x000fec0003800000 */
[----:B------:R-:W-:-:S04]  /*1990*/  IADD3 R2, P0, R31, UR8, RZ ;  /* 0x000000081f027c10 */ /* 0x000fc8000ff1e0ff */
[----:B------:R-:W-:-:S05]  /*19a0*/  IADD3.X R3, R30, UR9, RZ, P0, !PT ;  /* 0x000000091e037c10 */ /* 0x000fca00087fe4ff */
[----:B------:R0:W5:Y:S01]  /*19b0*/  LDG.E R28, desc[UR40][R2.64] ;  /* 0x00000028021c7981 */ /* 0x000162000c1e1900 */
[----:B------:R-:W-:Y:S05]  /*19c0*/  BRA `(.L_x_5209) ;  /* 0x0000000000107947 */ /* 0x000fea0003800000 */
.L_x_5208:
[----:B------:R-:W-:Y:S05]  /*19d0*/  @!P0 BRA `(.L_x_5209) ;  /* 0x00000000000c8947 */ /* 0x000fea0003800000 */
[----:B------:R-:W2:Y:S04]  /*19e0*/  LDG.E R3, desc[UR40][R6.64] ;  /* 0x0000002806037981 */ /* 0x000ea8000c1e1900 */
[----:B------:R-:W2:Y:S02]  /*19f0*/  LDG.E R28, desc[UR40][R6.64+0x4] ;  /* 0x00000428061c7981 */ /* 0x000ea4000c1e1900 */
[----:B--2---:R-:W-:-:S07]  /*1a00*/  IMAD.IADD R28, R28, 0x1, -R3 ;  /* 0x000000011c1c7824 */ /* 0x004fce00078e0a03 */
.L_x_5209:
        /* <DEDUP_REMOVED lines=32> */
[----:B---3--:R-:W-:Y:S02]  /*1c10*/  SHF.R.S32.HI R5, RZ, 0x1f, R2 ;  /* 0x0000001fff057819 */ /* 0x008fe40000011402 */
        /* <DEDUP_REMOVED lines=36> */
.L_x_5212:
[----:B------:R-:W-:Y:S05]  /*1e60*/  BSYNC B6 ;  /* 0x0000000000067941 */ /* 0x000fea0003800000 */
.L_x_5211:
        /* <DEDUP_REMOVED lines=20> */
.L_x_5214:
[----:B------:R-:W-:Y:S05]  /*1fb0*/  BSYNC B6 ;  /* 0x0000000000067941 */ /* 0x000fea0003800000 */
.L_x_5213:
        /* <DEDUP_REMOVED lines=9> */
[----:B------:R-:W-:Y:S02]  /*2050*/  @P0 IADD3.X R3, R30, UR5, RZ, P1, !PT ;  /* 0x000000051e030c10 */ /* 0x000fe40008ffe4ff */
[----:B------:R-:W-:Y:S01]  /*2060*/  SHF.R.S32.HI R189, RZ, 0x1f, R188 ;  /* 0x0000001fffbd7819 */ /* 0x000fe200000114bc */
[----:B0-----:R-:W-:-:S04]  /*2070*/  IMAD.WIDE.U32 R20, R187, R4, R16 ;  /* 0x00000004bb147225 */ /* 0x001fc800078e0010 */
[----:B------:R-:W-:Y:S01]  /*2080*/  IMAD.SHL.U32 R42, R192, 0x40, RZ ;  /* 0x00000040c02a7824 */ /* 0x000fe200078e00ff */
[----:B------:R0:W4:Y:S01]  /*2090*/  @P0 LDG.E R36, desc[UR40][R2.64] ;  /* 0x0000002802240981 */ /* 0x000122000c1e1900 */
[-C--:B------:R-:W-:Y:S01]  /*20a0*/  IMAD R0, R9, R4.reuse, RZ ;  /* 0x0000000409007224 */ /* 0x080fe200078e02ff */
[----:B------:R-:W-:Y:S01]  /*20b0*/  SHF.L.U64.HI R40, R4, 0x6, R5 ;  /* 0x0000000604287819 */ /* 0x000fe20000010205 */
[C---:B------:R-:W-:Y:S01]  /*20c0*/  IMAD.WIDE.U32 R6, R187.reuse, R4, R188 ;  /* 0x00000004bb067225 */ /* 0x040fe200078e00bc */
[----:B------:R-:W3:Y:S01]  /*20d0*/  S2R R30, SR_TID.X ;  /* 0x00000000001e7919 */ /* 0x000ee20000002100 */
[----:B------:R-:W-:Y:S01]  /*20e0*/  LOP3.LUT R42, R42, 0x1c0, RZ, 0xc0, !PT ;  /* 0x000001c02a2a7812 */ /* 0x000fe200078ec0ff */
[----:B------:R-:W-:Y:S01]  /*20f0*/  ULDC UR4, c[0x0][0x2f4] ;  /* 0x0000bd0000047ab9 */ /* 0x000fe20000000800 */
[----:B------:R-:W-:Y:S01]  /*2100*/  IMAD R11, R187, R5, R0 ;  /* 0x00000005bb0b7224 */ /* 0x000fe200078e0200 */
[----:B-1----:R-:W-:Y:S01]  /*2110*/  SHF.L.U64.HI R43, R44, 0x6, R45 ;  /* 0x000000062c2b7819 */ /* 0x002fe2000001022d */
[----:B------:R-:W-:Y:S01]  /*2120*/  IMAD R8, R9, R44, RZ ;  /* 0x0000002c09087224 */ /* 0x000fe200078e02ff */
[C---:B--2---:R-:W-:Y:S01]  /*2130*/  ISETP.GE.AND P3, PT, R16.reuse, R49, PT ;  /* 0x000000311000720c */ /* 0x044fe20003f66270 */
[----:B0-----:R-:W-:Y:S01]  /*2140*/  IMAD.IADD R3, R7, 0x1, R11 ;  /* 0x0000000107037824 */ /* 0x001fe200078e020b */
[----:B-----5:R-:W-:Y:S01]  /*2150*/  SHF.R.S32.HI R9, RZ, 0x1f, R24 ;  /* 0x0000001fff097819 */ /* 0x020fe20000011418 */
[----:B------:R-:W-:Y:S01]  /*2160*/  IMAD R13, R187, R45, R8 ;  /* 0x0000002dbb0d7224 */ /* 0x000fe200078e0208 */
[----:B------:R-:W-:Y:S01]  /*2170*/  SEL R7, R49, RZ, P3 ;  /* 0x000000ff31077207 */ /* 0x000fe20001800000 */
[----:B------:R-:W-:Y:S01]  /*2180*/  IMAD.MOV.U32 R2, RZ, RZ, R6 ;  /* 0x000000ffff027224 */ /* 0x000fe200078e0006 */
[----:B------:R-:W-:Y:S01]  /*2190*/  SHF.R.S32.HI R46, RZ, 0x1f, R26 ;  /* 0x0000001fff2e7819 */ /* 0x000fe2000001141a */
[----:B------:R-:W-:Y:S01]  /*21a0*/  IMAD R8, R9, R4, RZ ;  /* 0x0000000409087224 */ /* 0x000fe200078e02ff */
[----:B------:R-:W-:Y:S01]  /*21b0*/  ISETP.GE.AND P2, PT, R16, UR4, PT ;  /* 0x0000000410007c0c */ /* 0x000fe2000bf46270 */
[----:B------:R-:W-:Y:S01]  /*21c0*/  IMAD.IADD R21, R11, 0x1, R21 ;  /* 0x000000010b157824 */ /* 0x000fe200078e0215 */
[----:B------:R-:W-:Y:S01]  /*21d0*/  ISETP.GE.AND P1, PT, R184, UR4, PT ;  /* 0x00000004b8007c0c */ /* 0x000fe2000bf26270 */
[----:B------:R-:W-:-:S02]  /*21e0*/  IMAD R9, R9, R44, RZ ;  /* 0x0000002c09097224 */ /* 0x000fc400078e02ff */
        /* <DEDUP_REMOVED lines=10> */
[----:B------:R-:W-:Y:S01]  /*2290*/  VIADD R30, R30, 0xffffff80 ;  /* 0xffffff801e1e7836 */ /* 0x000fe20000000000 */
[----:B------:R-:W-:Y:S01]  /*22a0*/  LOP3.LUT R56, R39, 0xfffffff8, RZ, 0xc0, !PT ;  /* 0xfffffff827387812 */ /* 0x000fe200078ec0ff */
[CC--:B------:R-:W-:Y:S01]  /*22b0*/  IMAD.WIDE.U32 R32, R187.reuse, R44.reuse, R188 ;  /* 0x0000002cbb207225 */ /* 0x0c0fe200078e00bc */
[----:B------:R-:W-:Y:S02]  /*22c0*/  LOP3.LUT R4, R4, R45, RZ, 0x3c, !PT ;  /* 0x0000002d04047212 */ /* 0x000fe400078e3cff */
[----:B------:R-:W-:Y:S01]  /*22d0*/  SHF.R.S32.HI R10, RZ, 0x1f, R30 ;  /* 0x0000001fff0a7819 */ /* 0x000fe2000001141e */
[----:B------:R-:W-:Y:S01]  /*22e0*/  IMAD.WIDE.U32 R34, R187, R44, R16 ;  /* 0x0000002cbb227225 */ /* 0x000fe200078e0010 */
[----:B------:R-:W-:-:S02]  /*22f0*/  SHF.R.S32.HI R59, RZ, 0x1f, R56 ;  /* 0x0000001fff3b7819 */ /* 0x000fc40000011438 */
[----:B------:R-:W-:Y:S01]  /*2300*/  LEA.HI R10, R10, R30, RZ, 0x2 ;  /* 0x0000001e0a0a7211 */ /* 0x000fe200078f10ff */
[----:B------:R-:W-:Y:S02]  /*2310*/  IMAD.IADD R33, R33, 0x1, R13 ;  /* 0x0000000121217824 */ /* 0x000fe400078e020d */
[----:B------:R-:W-:Y:S01]  /*2320*/  IMAD.IADD R35, R13, 0x1, R35 ;  /* 0x000000010d237824 */ /* 0x000fe200078e0223 */
[----:B------:R-:W-:Y:S01]  /*2330*/  LOP3.LUT R10, R10, 0xfffffffc, RZ, 0xc0, !PT ;  /* 0xfffffffc0a0a7812 */ /* 0x000fe200078ec0ff */
[C---:B------:R-:W-:Y:S02]  /*2340*/  IMAD R7, R24.reuse, R5, R8 ;  /* 0x0000000518077224 */ /* 0x040fe400078e0208 */
[----:B------:R-:W-:-:S04]  /*2350*/  IMAD.WIDE.U32 R32, R24, R44, R32 ;  /* 0x0000002c18207225 */ /* 0x000fc800078e0020 */
[----:B------:R-:W-:Y:S02]  /*2360*/  IMAD.IADD R10, R30, 0x1, -R10 ;  /* 0x000000011e0a7824 */ /* 0x000fe400078e0a0a */
[----:B------:R-:W0:Y:S01]  /*2370*/  S2R R30, SR_TID.X ;  /* 0x00000000001e7919 */ /* 0x000e220000002100 */
[----:B------:R-:W-:-:S04]  /*2380*/  IMAD.WIDE.U32 R34, R24, R44, R34 ;  /* 0x0000002c18227225 */ /* 0x000fc800078e0022 */
[----:B------:R-:W-:Y:S02]  /*2390*/  IMAD R48, R10, 0x40, R187 ;  /* 0x000000400a307824 */ /* 0x000fe400078e02bb */
[----:B------:R-:W-:Y:S02]  /*23a0*/  IMAD.IADD R0, R29, 0x1, R28 ;  /* 0x000000011d007824 */ /* 0x000fe400078e021c */
[----:B------:R-:W-:Y:S02]  /*23b0*/  IMAD.SHL.U32 R44, R44, 0x40, RZ ;  /* 0x000000402c2c7824 */ /* 0x000fe400078e00ff */
[----:B------:R-:W-:Y:S02]  /*23c0*/  VIADD R47, R12, 0x8 ;  /* 0x000000080c2f7836 */ /* 0x000fe40000000000 */
[----:B------:R-:W-:Y:S02]  /*23d0*/  IMAD.SHL.U32 R49, R49, 0x2, RZ ;  /* 0x0000000231317824 */ /* 0x000fe400078e00ff */
[----:B------:R-:W-:-:S02]  /*23e0*/  IMAD.IADD R51, R3, 0x1, R7 ;  /* 0x0000000103337824 */ /* 0x000fc400078e0207 */
[----:B------:R-:W-:Y:S02]  /*23f0*/  IMAD.IADD R52, R7, 0x1, R21 ;  /* 0x0000000107347824 */ /* 0x000fe400078e0215 */
[----:B------:R-:W-:Y:S02]  /*2400*/  IMAD.IADD R53, R33, 0x1, R9 ;  /* 0x0000000121357824 */ /* 0x000fe400078e0209 */
[----:B------:R-:W-:Y:S02]  /*2410*/  IMAD.IADD R57, R9, 0x1, R35 ;  /* 0x0000000109397824 */ /* 0x000fe400078e0223 */
[----:B0-----:R-:W-:-:S05]  /*2420*/  VIADD R30, R30, 0xffffff80 ;  /* 0xffffff801e1e7836 */ /* 0x001fca0000000000 */
[----:B------:R-:W-:-:S04]  /*2430*/  SHF.R.S32.HI R10, RZ, 0x1f, R30 ;  /* 0x0000001fff0a7819 */ /* 0x000fc8000001141e */
[----:B------:R-:W-:-:S04]  /*2440*/  LEA.HI R10, R10, R30, RZ, 0x5 ;  /* 0x0000001e0a0a7211 */ /* 0x000fc800078f28ff */
[----:B------:R-:W-:-:S05]  /*2450*/  SHF.R.S32.HI R10, RZ, 0x5, R10 ;  /* 0x00000005ff0a7819 */ /* 0x000fca000001140a */
[----:B------:R-:W-:Y:S01]  /*2460*/  IMAD R50, R10, 0x200, R4 ;  /* 0x000002000a327824 */ /* 0x000fe200078e0204 */
[----:B------:R-:W-:-:S04]  /*2470*/  LOP3.LUT R4, R42, 0x38, R39, 0xf8, !PT ;  /* 0x000000382a047812 */ /* 0x000fc800078ef827 */
[----:B------:R-:W-:-:S05]  /*2480*/  LOP3.LUT R4, R4, R45, RZ, 0x3c, !PT ;  /* 0x0000002d04047212 */ /* 0x000fca00078e3cff */
[----:B------:R-:W-:Y:S01]  /*2490*/  IMAD R60, R10, 0x200, R4 ;  /* 0x000002000a3c7824 */ /* 0x000fe200078e0204 */
[----:B----4-:R-:W-:-:S07]  /*24a0*/  SHF.R.S32.HI R58, RZ, 0x1f, R36 ;  /* 0x0000001fff3a7819 */ /* 0x010fce0000011424 */
.L_x_5247:
        /* <DEDUP_REMOVED lines=11> */
[----:B--2---:R-:W2:Y:S08]  /*2560*/  @!P0 LDC.64 R4, c[0x0][0x418] ;  /* 0x00010600ff048b82 */ /* 0x004eb00000000a00 */
        /* <DEDUP_REMOVED lines=81> */
.L_x_5219:
[----:B------:R-:W-:Y:S05]  /*2a80*/  BSYNC B1 ;  /* 0x0000000000017941 */ /* 0x000fea0003800000 */
.L_x_5218:
[----:B------:R-:W-:Y:S01]  /*2a90*/  ISETP.NE.AND P5, PT, R186, 0x3, PT ;  /* 0x00000003ba00780c */ /* 0x000fe20003fa5270 */
[----:B0----5:R-:W-:Y:S02]  /*2aa0*/  IMAD.MOV.U32 R4, RZ, RZ, R8 ;  /* 0x000000ffff047224 */ /* 0x021fe400078e0008 */
[----:B------:R-:W-:Y:S02]  /*2ab0*/  IMAD.MOV.U32 R5, RZ, RZ, R9 ;  /* 0x000000ffff057224 */ /* 0x000fe400078e0009 */
[----:B------:R-:W-:Y:S02]  /*2ac0*/  IMAD.MOV.U32 R6, RZ, RZ, R30 ;  /* 0x000000ffff067224 */ /* 0x000fe400078e001e */
[----:B------:R-:W-:Y:S01]  /*2ad0*/  IMAD.MOV.U32 R7, RZ, RZ, R31 ;  /* 0x000000ffff077224 */ /* 0x000fe200078e001f */
[----:B------:R-:W-:Y:S01]  /*2ae0*/  PRMT R78, R5, 0x5410, R4 ;  /* 0x00005410054e7816 */ /* 0x000fe20000000004 */
[----:B------:R-:W-:Y:S02]  /*2af0*/  IMAD.MOV.U32 R4, RZ, RZ, R28 ;  /* 0x000000ffff047224 */ /* 0x000fe400078e001c */
        /* <DEDUP_REMOVED lines=10> */
.L_x_5220:
[----:B------:R-:W-:Y:S01]  /*2ba0*/  IMAD R61, R185, 0x8, R18 ;  /* 0x00000008b93d7824 */ /* 0x000fe200078e0212 */
[----:B------:R-:W-:Y:S01]  /*2bb0*/  SHF.L.U32 R70, R191, 0x1f, RZ ;  /* 0x0000001fbf467819 */ /* 0x000fe200000006ff */
[----:B------:R-:W-:Y:S03]  /*2bc0*/  BSSY B1, `(.L_x_5221) ;  /* 0x0000003000017945 */ /* 0x000fe60003800000 */
[----:B------:R-:W0:Y:S02]  /*2bd0*/  SYNCS.PHASECHK.TRANS64.TRYWAIT P6, [R61+URZ+0x38890], R70 ;  /* 0x038890463d0075a7 */ /* 0x000e2400080c017f */
[----:B0-----:R-:W-:Y:S05]  /*2be0*/  @!P6 BRA `(.L_x_5222) ;  /* 0x000001d80004e947 */ /* 0x001fea0003800000 */
.L_x_5480:
[----:B------:R-:W-:Y:S05]  /*2bf0*/  BSYNC B1 ;  /* 0x0000000000017941 */ /* 0x000fea0003800000 */
.L_x_5221:
[----:B------:R-:W-:-:S03]  /*2c00*/  UMOV UR4, 0xffffffff ;  /* 0xffffffff00047882 */ /* 0x000fc60000000000 */
[----:B------:R-:W-:Y:S05]  /*2c10*/  BRA.DIV UR4, `(.L_x_5223) ;  /* 0x000001da040c7947 */ /* 0x000fea000b800000 */
[----:B------:R-:W1:Y:S04]  /*2c20*/  SHFL.IDX PT, R67, R67, RZ, 0x1c1f ;  /* 0x001c1fff43437589 */ /* 0x000e6800000e0000 */
[----:B------:R2:W3:Y:S02]  /*2c30*/  SHFL.IDX PT, R14, R68, RZ, 0x1c1f ;  /* 0x001c1fff440e7589 */ /* 0x0004e400000e0000 */
.L_x_5484:
        /* <DEDUP_REMOVED lines=11> */
[--C-:B------:R-:W-:Y:S01]  /*2cf0*/  SHF.R.U64 R72, R54, 0x10, R55.reuse ;  /* 0x0000001036487819 */ /* 0x100fe20000001237 */
[----:B------:R-:W-:Y:S01]  /*2d00*/  IMAD.U32 R12, R6, 0x10000, RZ ;  /* 0x00010000060c7824 */ /* 0x000fe200078e00ff */
[----:B------:R-:W-:Y:S02]  /*2d10*/  SHF.R.U32.HI R74, RZ, 0x10, R55 ;  /* 0x00000010ff4a7819 */ /* 0x000fe40000011637 */
[----:B--2---:R-:W-:Y:S02]  /*2d20*/  SHF.R.U32.HI R68, RZ, 0x10, R31 ;  /* 0x00000010ff447819 */ /* 0x004fe4000001161f */
        /* <DEDUP_REMOVED lines=15> */
[----:B------:R-:W-:Y:S01]  /*2e20*/  FMUL.FTZ R76, R7, R54 ;  /* 0x00000036074c7220 */ /* 0x000fe20000410000 */
[----:B------:R-:W-:Y:S01]  /*2e30*/  LOP3.LUT R74, R74, 0xffff0000, RZ, 0xc0, !PT ;  /* 0xffff00004a4a7812 */ /* 0x000fe200078ec0ff */
[C---:B------:R-:W-:Y:S01]  /*2e40*/  FMUL.FTZ R7, R13.reuse, R75 ;  /* 0x0000004b0d077220 */ /* 0x040fe20000410000 */
[-C--:B------:R-:W-:Y:S01]  /*2e50*/  FMUL.FTZ R13, R13, R68.reuse ;  /* 0x000000440d0d7220 */ /* 0x080fe20000410000 */
[----:B------:R-:W-:Y:S01]  /*2e60*/  LOP3.LUT R55, R55, 0xffff0000, RZ, 0xc0, !PT ;  /* 0xffff000037377812 */ /* 0x000fe200078ec0ff */
[C---:B------:R-:W-:Y:S01]  /*2e70*/  IMAD.U32 R5, R4.reuse, 0x10000, RZ ;  /* 0x0001000004057824 */ /* 0x040fe200078e00ff */
[----:B------:R-:W-:Y:S01]  /*2e80*/  LOP3.LUT R4, R4, 0xffff0000, RZ, 0xc0, !PT ;  /* 0xffff000004047812 */ /* 0x000fe200078ec0ff */
[----:B------:R-:W-:Y:S01]  /*2e90*/  FFMA.FTZ R76, R6, R73, R76 ;  /* 0x00000049064c7223 */ /* 0x000fe2000001004c */
[C---:B------:R-:W-:Y:S01]  /*2ea0*/  FFMA.FTZ R68, R12.reuse, R68, -R7 ;  /* 0x000000440c447223 */ /* 0x040fe20000010807 */
[----:B------:R-:W-:Y:S01]  /*2eb0*/  FFMA.FTZ R13, R12, R75, R13 ;  /* 0x0000004b0c0d7223 */ /* 0x000fe2000001000d */
[C---:B------:R-:W-:Y:S01]  /*2ec0*/  FMUL.FTZ R12, R30.reuse, R74 ;  /* 0x0000004a1e0c7220 */ /* 0x040fe20000410000 */
[----:B------:R-:W-:Y:S01]  /*2ed0*/  FMUL.FTZ R73, R30, R55 ;  /* 0x000000371e497220 */ /* 0x000fe20000410000 */
[----:B------:R-:W-:Y:S01]  /*2ee0*/  FFMA.FTZ R77, R6, R54, -R77 ;  /* 0x00000036064d7223 */ /* 0x000fe2000001084d */
        /* <DEDUP_REMOVED lines=12> */
.L_x_5228:
[----:B------:R-:W-:Y:S05]  /*2fb0*/  BSYNC B2 ;  /* 0x0000000000027941 */ /* 0x000fea0003800000 */
.L_x_5227:
[----:B0-----:R4:W-:Y:S02]  /*2fc0*/  ST.E.128 desc[UR40][R10.64], R4 ;  /* 0x000000040a007985 */ /* 0x0019e4000c101d28 */
.L_x_5226:
[----:B------:R-:W-:Y:S05]  /*2fd0*/  BSYNC B1 ;  /* 0x0000000000017941 */ /* 0x000fea0003800000 */
.L_x_5225:
        /* <DEDUP_REMOVED lines=58> */
.L_x_5230:
[----:B------:R-:W-:Y:S05]  /*3380*/  BSYNC B1 ;  /* 0x0000000000017941 */ /* 0x000fea0003800000 */
.L_x_5229:
[----:B-1----:R1:W-:Y:S01]  /*3390*/  ST.E.128 desc[UR40][R10.64], R4 ;  /* 0x000000040a007985 */ /* 0x0023e2000c101d28 */
[----:B------:R-:W-:Y:S05]  /*33a0*/  BRA `(.L_x_5224) ;  /* 0x0000000c00a07947 */ /* 0x000fea0003800000 */
.L_x_5217:
        /* <DEDUP_REMOVED lines=39> */
.L_x_5231:
[----:B------:R-:W-:Y:S01]  /*3620*/  IMAD R61, R185, 0x8, R18 ;  /* 0x00000008b93d7824 */ /* 0x000fe200078e0212 */
[----:B------:R-:W-:Y:S01]  /*3630*/  SHF.L.U32 R70, R191, 0x1f, RZ ;  /* 0x0000001fbf467819 */ /* 0x000fe200000006ff */
[----:B------:R-:W-:Y:S03]  /*3640*/  BSSY B1, `(.L_x_5232) ;  /* 0x0000003000017945 */ /* 0x000fe60003800000 */
[----:B------:R-:W0:Y:S02]  /*3650*/  SYNCS.PHASECHK.TRANS64.TRYWAIT P6, [R61+URZ+0x38890], R70 ;  /* 0x038890463d0075a7 */ /* 0x000e2400080c017f */
[----:B0-----:R-:W-:Y:S05]  /*3660*/  @!P6 BRA `(.L_x_5233) ;  /* 0x000001cc00c0e947 */ /* 0x001fea0003800000 */
.L_x_5485:
[----:B------:R-:W-:Y:S05]  /*3670*/  BSYNC B1 ;  /* 0x0000000000017941 */ /* 0x000fea0003800000 */
.L_x_5232:
[----:B------:R-:W-:-:S03]  /*3680*/  UMOV UR4, 0xffffffff ;  /* 0xffffffff00047882 */ /* 0x000fc60000000000 */
[----:B------:R-:W-:Y:S05]  /*3690*/  BRA.DIV UR4, `(.L_x_5234) ;  /* 0x000001ce04c87947 */ /* 0x000fea000b800000 */
[----:B------:R-:W1:Y:S04]  /*36a0*/  SHFL.IDX PT, R67, R67, RZ, 0x1c1f ;  /* 0x001c1fff43437589 */ /* 0x000e6800000e0000 */
[----:B------:R-:W2:Y:S02]  /*36b0*/  SHFL.IDX PT, R68, R68, RZ, 0x1c1f ;  /* 0x001c1fff44447589 */ /* 0x000ea400000e0000 */
.L_x_5489:
        /* <DEDUP_REMOVED lines=120> */
.L_x_5236:
[----:B------:R-:W-:Y:S05]  /*3e40*/  BSYNC B1 ;  /* 0x0000000000017941 */ /* 0x000fea0003800000 */
.L_x_5235:
        /* <DEDUP_REMOVED lines=8> */
.L_x_5216:
[----:B------:R-:W-:-:S13]  /*3ed0*/  ISETP.NE.AND P5, PT, R186, 0x3, PT ;  /* 0x00000003ba00780c */ /* 0x000fda0003fa5270 */
[----:B------:R-:W-:Y:S05]  /*3ee0*/  @!P5 BRA `(.L_x_5237) ;  /* 0x000000000004d947 */ /* 0x000fea0003800000 */
[----:B------:R-:W-:Y:S01]  /*3ef0*/  BPT.TRAP 0x1 ;  /* 0x000000040000795c */ /* 0x000fe20000300000 */
.L_x_5237:
[----:B------:R-:W-:Y:S01]  /*3f00*/  IMAD R61, R185, 0x8, R18 ;  /* 0x00000008b93d7824 */ /* 0x000fe200078e0212 */
[----:B------:R-:W-:Y:S01]  /*3f10*/  SHF.L.U32 R70, R191, 0x1f, RZ ;  /* 0x0000001fbf467819 */ /* 0x000fe200000006ff */
[----:B------:R-:W-:Y:S01]  /*3f20*/  BSSY B1, `(.L_x_5238) ;  /* 0x0000004000017945 */ /* 0x000fe20003800000 */
[----:B------:R-:W-:Y:S02]  /*3f30*/  SHF.R.S32.HI R65, RZ, 0x1f, R63 ;  /* 0x0000001fff417819 */ /* 0x000fe4000001143f */
[----:B------:R-:W0:Y:S02]  /*3f40*/  SYNCS.PHASECHK.TRANS64.TRYWAIT P0, [R61+URZ+0x38890], R70 ;  /* 0x038890463d0075a7 */ /* 0x000e24000800017f */
[----:B0-----:R-:W-:Y:S05]  /*3f50*/  @!P0 BRA `(.L_x_5239) ;  /* 0x000001c400e48947 */ /* 0x001fea0003800000 */
.L_x_5490:
[----:B------:R-:W-:Y:S05]  /*3f60*/  BSYNC B1 ;  /* 0x0000000000017941 */ /* 0x000fea0003800000 */
.L_x_5238:
        /* <DEDUP_REMOVED lines=26> */
.L_x_5494:
        /* <DEDUP_REMOVED lines=18> */
.L_x_5224:
[----:B------:R-:W-:Y:S05]  /*4230*/  BSYNC B0 ;  /* 0x0000000000007941 */ /* 0x000fea0003800000 */
.L_x_5215:
        /* <DEDUP_REMOVED lines=17> */
.L_x_5242:
[----:B------:R-:W-:Y:S05]  /*4350*/  BSYNC B0 ;  /* 0x0000000000007941 */ /* 0x000fea0003800000 */
.L_x_5241:
[----:B------:R-:W3:Y:S01]  /*4360*/  SYNCS.PHASECHK.TRANS64.TRYWAIT P5, [R61+URZ+0x388b0], R70 ;  /* 0x0388b0463d0075a7 */ /* 0x000ee200080a017f */
[----:B------:R-:W-:Y:S04]  /*4370*/  BSSY B0, `(.L_x_5243) ;  /* 0x0000002000007945 */ /* 0x000fe80003800000 */
[----:B---3--:R-:W-:Y:S05]  /*4380*/  @!P5 BRA `(.L_x_5244) ;  /* 0x000001c40030d947 */ /* 0x008fea0003800000 */
.L_x_5495:
[----:B------:R-:W-:Y:S05]  /*4390*/  BSYNC B0 ;  /* 0x0000000000007941 */ /* 0x000fea0003800000 */
.L_x_5243:
        /* <DEDUP_REMOVED lines=23> */
[----:B------:R-:W5:Y:S01]  /*4510*/  LDL R31, [R1+0x14] ;  /* 0x00001400011f7983 */ /* 0x000f620000100800 */
[----:B------:R-:W-:-:S03]  /*4520*/  ULDC UR4, c[0x0][0x320] ;  /* 0x0000c80000047ab9 */ /* 0x000fc60000000800 */
[----:B------:R-:W3:Y:S04]  /*4530*/  LDL R12, [R1+0x18] ;  /* 0x00001800010c7983 */ /* 0x000ee80000100800 */
[----:B------:R-:W3:Y:S01]  /*4540*/  LDL R30, [R1+0x1c] ;  /* 0x00001c00011e7983 */ /* 0x000ee20000100800 */
[----:B------:R-:W-:Y:S01]  /*4550*/  ISETP.GE.AND P6, PT, R16, UR4, PT ;  /* 0x0000000410007c0c */ /* 0x000fe2000bfc6270 */
[----:B------:R-:W-:Y:S01]  /*4560*/  IMAD R9, R185, 0x8000, R50 ;  /* 0x00008000b9097824 */ /* 0x000fe200078e0232 */
[----:B------:R-:W-:Y:S01]  /*4570*/  LOP3.LUT P5, RZ, R192, 0x4, RZ, 0xc0, !PT ;  /* 0x00000004c0ff7812 */ /* 0x000fe200078ac0ff */
[----:B--2---:R-:W2:Y:S02]  /*4580*/  LDL R29, [R1+0x20] ;  /* 0x00002000011d7983 */ /* 0x004ea40000100800 */
[----:B------:R-:W-:-:S02]  /*4590*/  IMAD R10, R9, 0x2, R18 ;  /* 0x00000002090a7824 */ /* 0x000fc400078e0212 */
[----:B------:R-:W2:Y:S04]  /*45a0*/  LDL R28, [R1+0x24] ;  /* 0x00002400011c7983 */ /* 0x000ea80000100800 */
[----:B------:R-:W2:Y:S01]  /*45b0*/  LDL R14, [R1+0x28] ;  /* 0x00002800010e7983 */ /* 0x000ea20000100800 */
[----:B------:R-:W-:-:S03]  /*45c0*/  VIADD R15, R9, 0x20 ;  /* 0x00000020090f7836 */ /* 0x000fc60000000000 */
[----:B------:R-:W0:Y:S01]  /*45d0*/  @!P6 LDS.128 R4, [R10+0x400] ;  /* 0x000400000a04e984 */ /* 0x000e220000000c00 */
[----:B------:R-:W-:Y:S01]  /*45e0*/  @P5 VIADD R15, R9, 0xffffffe0 ;  /* 0xffffffe0090f5836 */ /* 0x000fe20000000000 */
[C---:B-1----:R-:W-:Y:S02]  /*45f0*/  @!P6 LEA R8, P5, R16.reuse, R13, 0x1 ;  /* 0x0000000d1008e211 */ /* 0x042fe400078a08ff */
[----:B------:R-:W2:Y:S01]  /*4600*/  LDL R62, [R1+0x30] ;  /* 0x00003000013e7983 */ /* 0x000ea20000100800 */
[----:B------:R-:W-:Y:S01]  /*4610*/  IMAD R15, R15, 0x2, R18 ;  /* 0x000000020f0f7824 */ /* 0x000fe200078e0212 */
[----:B----4-:R-:W-:Y:S02]  /*4620*/  @!P6 LEA.HI.X R9, R16, R11, R17, 0x1, P5 ;  /* 0x0000000b1009e211 */ /* 0x010fe400028f0c11 */
[C---:B------:R-:W-:Y:S01]  /*4630*/  ISETP.GE.AND P5, PT, R184.reuse, UR4, PT ;  /* 0x00000004b8007c0c */ /* 0x040fe2000bfa6270 */
[----:B------:R-:W4:Y:S04]  /*4640*/  LDL R55, [R1+0x34] ;  /* 0x0000340001377983 */ /* 0x000f280000100800 */
[----:B------:R-:W4:Y:S04]  /*4650*/  LDL R54, [R1+0x38] ;  /* 0x0000380001367983 */ /* 0x000f280000100800 */
[----:B0-----:R0:W-:Y:S04]  /*4660*/  @!P6 ST.E.128 desc[UR40][R8.64], R4 ;  /* 0x000000040800e985 */ /* 0x0011e8000c101d28 */
        /* <DEDUP_REMOVED lines=25> */
[----:B--2---:R-:W-:Y:S01]  /*4800*/  @!P5 IMAD.X R9, R11, 0x1, R29, P6 ;  /* 0x000000010b09d824 */ /* 0x004fe200030e061d */
[C---:B------:R-:W-:Y:S01]  /*4810*/  ISETP.GE.AND P6, PT, R221.reuse, UR4, PT ;  /* 0x00000004dd007c0c */ /* 0x040fe2000bfc6270 */
[----:B------:R-:W2:Y:S04]  /*4820*/  LDL R29, [R1+0x8] ;  /* 0x00000800011d7983 */ /* 0x000ea80000100800 */
[----:B-1----:R0:W-:Y:S08]  /*4830*/  @!P5 ST.E.128 desc[UR40][R8.64], R4 ;  /* 0x000000040800d985 */ /* 0x0021f0000c101d28 */
[----:B------:R-:W1:Y:S01]  /*4840*/  @!P6 LDS.128 R4, [R10+0x6400] ;  /* 0x006400000a04e984 */ /* 0x000e620000000c00 */
[----:B0-----:R-:W-:-:S05]  /*4850*/  @!P6 LEA R8, P5, R221, R13, 0x1 ;  /* 0x0000000ddd08e211 */ /* 0x001fca00078a08ff */
[----:B------:R-:W-:Y:S01]  /*4860*/  @!P6 IMAD.X R9, R11, 0x1, R28, P5 ;  /* 0x000000010b09e824 */ /* 0x000fe200028e061c */
[C---:B------:R-:W-:Y:S01]  /*4870*/  ISETP.GE.AND P5, PT, R220.reuse, UR4, PT ;  /* 0x00000004dc007c0c */ /* 0x040fe2000bfa6270 */
[----:B------:R-:W2:Y:S04]  /*4880*/  LDL R28, [R1+0x44] ;  /* 0x00004400011c7983 */ /* 0x000ea80000100800 */
[----:B-1----:R0:W-:Y:S08]  /*4890*/  @!P6 ST.E.128 desc[UR40][R8.64], R4 ;  /* 0x000000040800e985 */ /* 0x0021f0000c101d28 */
[----:B------:R-:W1:Y:S01]  /*48a0*/  @!P5 LDS.128 R4, [R15+0x6400] ;  /* 0x006400000f04d984 */ /* 0x000e620000000c00 */
[----:B0-----:R-:W-:-:S05]  /*48b0*/  @!P5 LEA R8, P6, R220, R13, 0x1 ;  /* 0x0000000ddc08d211 */ /* 0x001fca00078c08ff */
[----:B------:R-:W-:Y:S02]  /*48c0*/  @!P5 IMAD.X R9, R11, 0x1, R14, P6 ;  /* 0x000000010b09d824 */ /* 0x000fe400030e060e */
[----:B------:R-:W2:Y:S01]  /*48d0*/  LDL R14, [R1+0x4] ;  /* 0x00000400010e7983 */ /* 0x000ea20000100800 */
        /* <DEDUP_REMOVED lines=31> */
[----:B--2---:R-:W-:-:S04]  /*4ad0*/  ISETP.GE.AND P6, PT, R29, UR4, PT ;  /* 0x000000041d007c0c */ /* 0x004fc8000bfc6270 */
        /* <DEDUP_REMOVED lines=8> */
[----:B---3--:R-:W-:-:S05]  /*4b60*/  @!P5 IMAD.X R9, R11, 0x1, R12, P6 ;  /* 0x000000010b09d824 */ /* 0x008fca00030e060c */
[----:B-1----:R0:W-:Y:S03]  /*4b70*/  @!P5 ST.E.128 desc[UR40][R8.64], R4 ;  /* 0x000000040800d985 */ /* 0x0021e6000c101d28 */
.L_x_5246:
[----:B------:R-:W-:Y:S05]  /*4b80*/  BSYNC B0 ;  /* 0x0000000000007941 */ /* 0x000fea0003800000 */
.L_x_5245:
        /* <DEDUP_REMOVED lines=17> */
.L_x_5210:
[----:B------:R-:W3:Y:S01]  /*4ca0*/  LDL R4, [R1+0x6c] ;  /* 0x00006c0001047983 */ /* 0x000ee20000100800 */
[----:B------:R-:W-:Y:S01]  /*4cb0*/  BSSY B0, `(.L_x_5248) ;  /* 0x0000005000007945 */ /* 0x000fe20003800000 */
[----:B---3--:R-:W-:-:S03]  /*4cc0*/  ISETP.NE.AND P1, PT, R4, 0x1, PT ;  /* 0x000000010400780c */ /* 0x008fc60003f25270 */
[----:B------:R-:W-:Y:S10]  /*4cd0*/  @P0 BRA `(.L_x_5249) ;  /* 0x0000000000080947 */ /* 0x000ff40003800000 */
[----:B------:R-:W3:Y:S02]  /*4ce0*/  FENCE.VIEW.ASYNC.G ;  /* 0x00000000000073c6 */ /* 0x000ee40000000100 */
[----:B---3--:R-:W-:Y:S06]  /*4cf0*/  BAR.ARV 0xc, 0x180 ;  /* 0x0306000000007b1d */ /* 0x008fec0000002000 */
.L_x_5249:
[----:B------:R-:W-:Y:S05]  /*4d00*/  BSYNC B0 ;  /* 0x0000000000007941 */ /* 0x000fea0003800000 */
.L_x_5248:
[----:B------:R-:W-:Y:S04]  /*4d10*/  BSSY B7, `(.L_x_5250) ;  /* 0x0000fec000077945 */ /* 0x000fe80003800000 */
[----:B------:R-:W-:Y:S05]  /*4d20*/  @!P1 BRA `(.L_x_5251) ;  /* 0x0000001c00b09947 */ /* 0x000fea0003800000 */
[----:B------:R-:W3:Y:S01]  /*4d30*/  LDC R0, c[0x0][0x448] ;  /* 0x00011200ff007b82 */ /* 0x000ee20000000800 */
        /* <DEDUP_REMOVED lines=23> */
[----:B---3--:R-:W-:-:S02]  /*4eb0*/  ISETP.NE.AND P0, PT, R0, 0x1, PT ;  /* 0x000000010000780c */ /* 0x008fc40003f05270 */
        /* <DEDUP_REMOVED lines=12> */
[----:B------:R-:W3:Y:S01]  /*4f80*/  @P0 LDC R0, c[0x0][0x44c] ;  /* 0x00011300ff000b82 */ /* 0x000ee20000000800 */
[----:B------:R-:W-:Y:S02]  /*4f90*/  CS2R R86, SRZ ;  /* 0x0000000000567805 */ /* 0x000fe4000001ff00 */
[----:B------:R-:W-:Y:S01]  /*4fa0*/  CS2R R84, SRZ ;  /* 0x0000000000547805 */ /* 0x000fe2000001ff00 */
[----:B------:R-:W-:Y:S01]  /*4fb0*/  IMAD.MOV.U32 R83, RZ, RZ, RZ ;  /* 0x000000ffff537224 */ /* 0x000fe200078e00ff */
[----:B------:R-:W-:-:S02]  /*4fc0*/  CS2R R32, SRZ ;  /* 0x0000000000207805 */ /* 0x000fc4000001ff00 */
[----:B------:R-:W-:Y:S02]  /*4fd0*/  CS2R R80, SRZ ;  /* 0x0000000000507805 */ /* 0x000fe4000001ff00 */
[----:B------:R-:W-:Y:S02]  /*4fe0*/  CS2R R78, SRZ ;  /* 0x00000000004e7805 */ /* 0x000fe4000001ff00 */
[----:B------:R-:W-:Y:S01]  /*4ff0*/  CS2R R76, SRZ ;  /* 0x00000000004c7805 */ /* 0x000fe2000001ff00 */
[----:B------:R-:W4:Y:S01]  /*5000*/  @P0 LDC R5, c[0x0][0x450] ;  /* 0x00011400ff050b82 */ /* 0x000f220000000800 */
[----:B------:R-:W-:Y:S01]  /*5010*/  IMAD.MOV.U32 R75, RZ, RZ, RZ ;  /* 0x000000ffff4b7224 */ /* 0x000fe200078e00ff */
[----:B--2---:R-:W-:Y:S02]  /*5020*/  CS2R R28, SRZ ;  /* 0x00000000001c7805 */ /* 0x004fe4000001ff00 */
[----:B------:R-:W-:Y:S01]  /*5030*/  CS2R R72, SRZ ;  /* 0x0000000000487805 */ /* 0x000fe2000001ff00 */
[----:B------:R-:W-:Y:S01]  /*5040*/  IMAD.MOV.U32 R71, RZ, RZ, RZ ;  /* 0x000000ffff477224 */ /* 0x000fe200078e00ff */
[----:B------:R-:W-:-:S02]  /*5050*/  CS2R R14, SRZ ;  /* 0x00000000000e7805 */ /* 0x000fc4000001ff00 */
[----:B------:R-:W-:Y:S01]  /*5060*/  CS2R R68, SRZ ;  /* 0x0000000000447805 */ /* 0x000fe2000001ff00 */
[----:B------:R-:W-:Y:S01]  /*5070*/  IMAD.MOV.U32 R67, RZ, RZ, RZ ;  /* 0x000000ffff437224 */ /* 0x000fe200078e00ff */
[----:B-1----:R-:W-:Y:S02]  /*5080*/  CS2R R12, SRZ ;  /* 0x00000000000c7805 */ /* 0x002fe4000001ff00 */
[----:B------:R-:W-:Y:S02]  /*5090*/  CS2R R64, SRZ ;  /* 0x0000000000407805 */ /* 0x000fe4000001ff00 */
[----:B------:R-:W-:Y:S02]  /*50a0*/  CS2R R62, SRZ ;  /* 0x00000000003e7805 */ /* 0x000fe4000001ff00 */
[----:B0-----:R-:W-:Y:S02]  /*50b0*/  CS2R R60, SRZ ;  /* 0x00000000003c7805 */ /* 0x001fe4000001ff00 */
[----:B------:R-:W-:-:S02]  /*50c0*/  CS2R R58, SRZ ;  /* 0x00000000003a7805 */ /* 0x000fc4000001ff00 */
[----:B------:R-:W-:Y:S02]  /*50d0*/  CS2R R156, SRZ ;  /* 0x00000000009c7805 */ /* 0x000fe4000001ff00 */
[----:B------:R-:W-:Y:S02]  /*50e0*/  CS2R R158, SRZ ;  /* 0x00000000009e7805 */ /* 0x000fe4000001ff00 */
[----:B------:R-:W-:Y:S01]  /*50f0*/  CS2R R54, SRZ ;  /* 0x0000000000367805 */ /* 0x000fe2000001ff00 */
[----:B---3--:R-:W-:Y:S01]  /*5100*/  @P0 IMAD.HI.U32 R0, R3, R0, RZ ;  /* 0x0000000003000227 */ /* 0x008fe200078e00ff */
[----:B------:R-:W-:Y:S02]  /*5110*/  CS2R R160, SRZ ;  /* 0x0000000000a07805 */ /* 0x000fe4000001ff00 */
[----:B------:R-:W-:Y:S02]  /*5120*/  CS2R R50, SRZ ;  /* 0x0000000000327805 */ /* 0x000fe4000001ff00 */
[----:B------:R-:W-:-:S02]  /*5130*/  CS2R R46, SRZ ;  /* 0x00000000002e7805 */ /* 0x000fc4000001ff00 */
[----:B------:R-:W-:Y:S02]  /*5140*/  CS2R R42, SRZ ;  /* 0x00000000002a7805 */ /* 0x000fe4000001ff00 */
[----:B------:R-:W-:Y:S01]  /*5150*/  CS2R R154, SRZ ;  /* 0x00000000009a7805 */ /* 0x000fe2000001ff00 */
[----:B------:R-:W-:Y:S01]  /*5160*/  IMAD.MOV.U32 R39, RZ, RZ, RZ ;  /* 0x000000ffff277224 */ /* 0x000fe200078e00ff */
[----:B----4-:R-:W-:Y:S02]  /*5170*/  CS2R R10, SRZ ;  /* 0x00000000000a7805 */ /* 0x010fe4000001ff00 */
[----:B------:R-:W-:Y:S01]  /*5180*/  @P0 SHF.R.U32.HI R3, RZ, R5, R0 ;  /* 0x00000005ff030219 */ /* 0x000fe20000011600 */
[----:B------:R-:W-:Y:S01]  /*5190*/  IMAD.MOV.U32 R35, RZ, RZ, RZ ;  /* 0x000000ffff237224 */ /* 0x000fe200078e00ff */
[----:B------:R-:W-:Y:S02]  /*51a0*/  PLOP3.LUT P0, PT, PT, PT, PT, 0x80, 0x0 ;  /* 0x000000000000781c */ /* 0x000fe40003f0f070 */
[----:B------:R-:W-:-:S02]  /*51b0*/  CS2R R8, SRZ ;  /* 0x0000000000087805 */ /* 0x000fc4000001ff00 */
[----:B------:R-:W-:Y:S01]  /*51c0*/  CS2R R152, SRZ ;  /* 0x0000000000987805 */ /* 0x000fe2000001ff00 */
[----:B------:R-:W-:Y:S01]  /*51d0*/  IMAD.IADD R3, R38, 0x1, R3 ;  /* 0x0000000126037824 */ /* 0x000fe200078e0203 */
[----:B------:R-:W-:Y:S01]  /*51e0*/  CS2R R6, SRZ ;  /* 0x0000000000067805 */ /* 0x000fe2000001ff00 */
[----:B------:R-:W-:Y:S02]  /*51f0*/  IMAD.MOV.U32 R31, RZ, RZ, RZ ;  /* 0x000000ffff1f7224 */ /* 0x000fe400078e00ff */
[----:B------:R-:W-:Y:S01]  /*5200*/  IMAD.MOV.U32 R5, RZ, RZ, RZ ;  /* 0x000000ffff057224 */ /* 0x000fe200078e00ff */
[----:B------:R-:W-:-:S04]  /*5210*/  SHF.R.S32.HI R0, RZ, 0x1f, R3 ;  /* 0x0000001fff007819 */ /* 0x000fc80000011403 */
[----:B------:R-:W-:-:S04]  /*5220*/  LEA.HI R0, R0, R3, RZ, 0x6 ;  /* 0x0000000300007211 */ /* 0x000fc800078f30ff */
[----:B------:R-:W-:Y:S01]  /*5230*/  SHF.R.S32.HI R3, RZ, 0x6, R0 ;  /* 0x00000006ff037819 */ /* 0x000fe20000011400 */
[----:B------:R-:W-:-:S03]  /*5240*/  IMAD.MOV.U32 R0, RZ, RZ, RZ ;  /* 0x000000ffff007224 */ /* 0x000fc600078e00ff */
[----:B------:R-:W-:Y:S02]  /*5250*/  VIMNMX R4, R168, R3, PT ;  /* 0x00000003a8047248 */ /* 0x000fe40003fe0100 */
[----:B------:R-:W-:Y:S02]  /*5260*/  CS2R R2, SRZ ;  /* 0x0000000000027805 */ /* 0x000fe4000001ff00 */
[----:B------:R-:W-:-:S13]  /*5270*/  ISETP.GE.AND P1, PT, R4, 0x1, PT ;  /* 0x000000010400780c */ /* 0x000fda0003f26270 */
        /* <DEDUP_REMOVED lines=69> */
.L_x_5253:
        /* <DEDUP_REMOVED lines=8> */
.L_x_5257:
[----:B------:R-:W-:Y:S01]  /*5750*/  BAR.SYNC.DEFER_BLOCKING 0xe, 0x100 ;  /* 0x0384000000007b1d */ /* 0x000fe20000010000 */
[C---:B-1----:R-:W-:Y:S01]  /*5760*/  IMAD R4, R19.reuse, 0x40, R194 ;  /* 0x0000004013047824 */ /* 0x042fe200078e02c2 */
[----:B------:R-:W-:Y:S01]  /*5770*/  R2UR UR4, R2 ;  /* 0x00000000020472ca */ /* 0x000fe200000e0000 */
[----:B------:R-:W-:Y:S01]  /*5780*/  VIADD R19, R19, 0x1 ;  /* 0x0000000113137836 */ /* 0x000fe20000000000 */
[----:B------:R-:W-:Y:S01]  /*5790*/  R2UR UR5, R3 ;  /* 0x00000000030572ca */ /* 0x000fe200000e0000 */
[----:B------:R-:W-:Y:S01]  /*57a0*/  IMAD R4, R4, 0x4, R18 ;  /* 0x0000000404047824 */ /* 0x000fe200078e0212 */
[C---:B------:R-:W-:Y:S01]  /*57b0*/  ISETP.GT.AND P1, PT, R14.reuse, RZ, PT ;  /* 0x000000ff0e00720c */ /* 0x040fe20003f24270 */
[----:B------:R-:W-:Y:S01]  /*57c0*/  IMAD.MOV.U32 R13, RZ, RZ, 0x40000040 ;  /* 0x40000040ff0d7424 */ /* 0x000fe200078e00ff */
[----:B------:R-:W-:Y:S01]  /*57d0*/  ISETP.NE.AND P0, PT, R19, 0x2, PT ;  /* 0x000000021300780c */ /* 0x000fe20003f05270 */
[----:B------:R-:W-:-:S03]  /*57e0*/  VIADD R14, R14, 0xffffffff ;  /* 0xffffffff0e0e7836 */ /* 0x000fc60000000000 */
        /* <DEDUP_REMOVED lines=132> */
[----:B------:R-:W-:Y:S02]  /*6030*/  IMAD.MOV.U32 R5, RZ, RZ, 0x40000040 ;  /* 0x40000040ff057424 */ /* 0x000fe400078e00ff */
[C---:B------:R-:W-:Y:S01]  /*6040*/  VIADD R12, R4.reuse, 0x80 ;  /* 0x00000080040c7836 */ /* 0x040fe20000000000 */
[----:B------:R-:W-:Y:S01]  /*6050*/  R2UR UR6, R4 ;  /* 0x00000000040672ca */ /* 0x000fe200000e0000 */
[----:B------:R-:W-:Y:S01]  /*6060*/  WARPGROUP.ARRIVE ;  /* 0x00000000000079c5 */ /* 0x000fe20000000000 */
[----:B------:R-:W-:Y:S01]  /*6070*/  R2UR UR7, R5 ;  /* 0x00000000050772ca */ /* 0x000fe200000e0000 */
[----:B------:R-:W-:-:S12]  /*6080*/  IMAD.MOV.U32 R5, RZ, RZ, 0x40000040 ;  /* 0x40000040ff057424 */ /* 0x000fd800078e00ff */
        /* <DEDUP_REMOVED lines=33> */
.L_x_5256:
[----:B------:R-:W-:-:S04]  /*62a0*/  IMAD R4, R19, 0x8, R18 ;  /* 0x0000000813047824 */ /* 0x000fc800078e0212 */
[----:B------:R-:W-:-:S05]  /*62b0*/  VIADD R4, R4, 0x38860 ;  /* 0x0003886004047836 */ /* 0x000fca0000000000 */
[----:B------:R-:W-:-:S04]  /*62c0*/  PRMT R4, R190, 0x654, R4 ;  /* 0x00000654be047816 */ /* 0x000fc80000000004 */
[----:B------:R1:W-:Y:S01]  /*62d0*/  SYNCS.ARRIVE.TRANS64.RED.A1T0 RZ, [R4+URZ], RZ ;  /* 0x000000ff04ff79a7 */ /* 0x0003e2000810043f */
[----:B------:R-:W-:Y:S05]  /*62e0*/  @P1 BRA `(.L_x_5257) ;  /* 0xfffffff400181947 */ /* 0x000fea000383ffff */
.L_x_5255:
[----:B------:R-:W-:Y:S05]  /*62f0*/  BSYNC B0 ;  /* 0x0000000000007941 */ /* 0x000fea0003800000 */
.L_x_5254:
        /* <DEDUP_REMOVED lines=8> */
[----:B------:R-:W0:Y:S01]  /*6380*/  LDS R0, [R3+0x38420] ;  /* 0x0384200003007984 */ /* 0x000e220000000800 */
[-C--:B--2---:R-:W-:Y:S01]  /*6390*/  FMUL.FTZ R155, R28, R2.reuse ;  /* 0x000000021c9b7220 */ /* 0x084fe20000410000 */
        /* <DEDUP_REMOVED lines=129> */
[----:B------:R-:W-:-:S02]  /*6bb0*/  IMAD.MOV.U32 R2, RZ, RZ, RZ ;  /* 0x000000ffff027224 */ /* 0x000fc400078e00ff */
[----:B------:R-:W-:Y:S01]  /*6bc0*/  IMAD.MOV.U32 R0, RZ, RZ, RZ ;  /* 0x000000ffff007224 */ /* 0x000fe200078e00ff */
[----:B------:R-:W-:Y:S06]  /*6bd0*/  BAR.ARV 0xf, 0x100 ;  /* 0x03c4000000007b1d */ /* 0x000fec0000002000 */
[----:B------:R-:W-:Y:S05]  /*6be0*/  BRA `(.L_x_5252) ;  /* 0x000000dc00f87947 */ /* 0x000fea0003800000 */
.L_x_5251:
        /* <DEDUP_REMOVED lines=120> */
.L_x_5259:
[----:B------:R-:W-:Y:S05]  /*7370*/  BSYNC B6 ;  /* 0x0000000000067941 */ /* 0x000fea0003800000 */
.L_x_5258:
        /* <DEDUP_REMOVED lines=13> */
.L_x_5263:
[----:B-1----:R1:W2:Y:S02]  /*7450*/  SYNCS.PHASECHK.TRANS64.TRYWAIT P0, [R18+URZ+0x38800], R3 ;  /* 0x03880003120075a7 */ /* 0x0022a4000800017f */
[----:B--2---:R-:W-:Y:S05]  /*7460*/  @!P0 NANOSLEEP.SYNCS 0x989680 ;  /* 0x009896800000895d */ /* 0x004fea0003900000 */
[----:B------:R-:W2:Y:S02]  /*7470*/  @!P0 SYNCS.PHASECHK.TRANS64 P0, [R18+URZ+0x38800], R3 ;  /* 0x03880003120085a7 */ /* 0x000ea4000800007f */
[----:B--2---:R-:W-:Y:S05]  /*7480*/  @!P0 BRA `(.L_x_5263) ;  /* 0xfffffffc00f08947 */ /* 0x004fea000383ffff */
.L_x_5262:
[----:B------:R-:W-:Y:S05]  /*7490*/  BSYNC B0 ;  /* 0x0000000000007941 */ /* 0x000fea0003800000 */
.L_x_5261:
[----:B------:R-:W-:Y:S05]  /*74a0*/  BRA `(.L_x_5264) ;  /* 0x0000002c00f47947 */ /* 0x000fea0003800000 */
.L_x_5260:
        /* <DEDUP_REMOVED lines=31> */
.L_x_5266:
[----:B------:R-:W-:Y:S05]  /*76a0*/  BSYNC B6 ;  /* 0x0000000000067941 */ /* 0x000fea0003800000 */
.L_x_5265:
        /* <DEDUP_REMOVED lines=45> */
.L_x_5501:
        /* <DEDUP_REMOVED lines=29> */
.L_x_5271:
[----:B------:R-:W-:Y:S05]  /*7b50*/  BSYNC B1 ;  /* 0x0000000000017941 */ /* 0x000fea0003800000 */
.L_x_5270:
[----:B-1---5:R-:W-:Y:S01]  /*7b60*/  IMAD.MOV.U32 R8, RZ, RZ, R25 ;  /* 0x000000ffff087224 */ /* 0x022fe200078e0019 */
[----:B------:R-:W-:Y:S01]  /*7b70*/  UMOV UR4, 0xffffffff ;  /* 0xffffffff00047882 */ /* 0x000fe20000000000 */
[----:B--2---:R-:W-:Y:S02]  /*7b80*/  IMAD.MOV.U32 R2, RZ, RZ, R28 ;  /* 0x000000ffff027224 */ /* 0x004fe400078e001c */
[----:B------:R-:W-:Y:S01]  /*7b90*/  IMAD.MOV.U32 R3, RZ, RZ, R29 ;  /* 0x000000ffff037224 */ /* 0x000fe200078e001d */
[----:B------:R-:W-:Y:S01]  /*7ba0*/  PRMT R45, R8, 0x7610, R45 ;  /* 0x00007610082d7816 */ /* 0x000fe2000000002d */
[----:B---3--:R-:W-:Y:S02]  /*7bb0*/  IMAD.MOV.U32 R5, RZ, RZ, R24 ;  /* 0x000000ffff057224 */ /* 0x008fe400078e0018 */
[----:B------:R-:W-:Y:S01]  /*7bc0*/  IMAD.MOV.U32 R8, RZ, RZ, R21 ;  /* 0x000000ffff087224 */ /* 0x000fe200078e0015 */
[----:B------:R-:W-:Y:S01]  /*7bd0*/  PRMT R40, R3, 0x5410, R2 ;  /* 0x0000541003287816 */ /* 0x000fe20000000002 */
[----:B------:R-:W-:Y:S01]  /*7be0*/  IMAD.MOV.U32 R2, RZ, RZ, R26 ;  /* 0x000000ffff027224 */ /* 0x000fe200078e001a */
[----:B------:R-:W-:Y:S01]  /*7bf0*/  PRMT R44, R5, 0x7610, R44 ;  /* 0x00007610052c7816 */ /* 0x000fe2000000002c */
[----:B------:R-:W-:Y:S01]  /*7c00*/  IMAD.MOV.U32 R3, RZ, RZ, R27 ;  /* 0x000000ffff037224 */ /* 0x000fe200078e001b */
[----:B------:R-:W-:Y:S01]  /*7c10*/  PRMT R46, R8, 0x7610, R46 ;  /* 0x00007610082e7816 */ /* 0x000fe2000000002e */
[----:B------:R-:W-:Y:S01]  /*7c20*/  IMAD.MOV.U32 R5, RZ, RZ, R20 ;  /* 0x000000ffff057224 */ /* 0x000fe200078e0014 */
[----:B------:R-:W-:-:S02]  /*7c30*/  CS2R R8, SRZ ;  /* 0x0000000000087805 */ /* 0x000fc4000001ff00 */
[----:B------:R-:W-:Y:S02]  /*7c40*/  PRMT R41, R2, 0x5410, R3 ;  /* 0x0000541002297816 */ /* 0x000fe40000000003 */
[----:B------:R-:W-:Y:S01]  /*7c50*/  PRMT R44, R44, 0x5410, R5 ;  /* 0x000054102c2c7816 */ /* 0x000fe20000000005 */
[----:B------:R-:W-:Y:S06]  /*7c60*/  BRA.DIV UR4, `(.L_x_5272) ;  /* 0x0000018e047c7947 */ /* 0x000fec000b800000 */
[----:B------:R1:W2:Y:S04]  /*7c70*/  SHFL.IDX PT, R3, R6, 0x1, 0x1c1f ;  /* 0x003c1f0006037f89 */ /* 0x0002a800000e0000 */
[----:B------:R1:W3:Y:S04]  /*7c80*/  SHFL.IDX PT, R2, R0, 0x1, 0x1c1f ;  /* 0x003c1f0000027f89 */ /* 0x0002e800000e0000 */
[----:B------:R1:W1:Y:S04]  /*7c90*/  SHFL.IDX PT, R5, R7, 0x1, 0x1c1f ;  /* 0x003c1f0007057f89 */ /* 0x00026800000e0000 */
[----:B0-----:R-:W0:Y:S02]  /*7ca0*/  SHFL.IDX PT, R4, R4, 0x1, 0x1c1f ;  /* 0x003c1f0004047f89 */ /* 0x001e2400000e0000 */
.L_x_5507:
[----:B-1----:R-:W5:Y:S01]  /*7cb0*/  LDL R6, [R1+0x5c] ;  /* 0x00005c0001067983 */ /* 0x002f620000100800 */
[----:B------:R-:W-:Y:S01]  /*7cc0*/  VIADD R37, R37, 0x20 ;  /* 0x0000002025257836 */ /* 0x000fe20000000000 */
[----:B------:R-:W-:Y:S01]  /*7cd0*/  BSSY B1, `(.L_x_5273) ;  /* 0x000001f000017945 */ /* 0x000fe20003800000 */
[----:B------:R-:W-:Y:S01]  /*7ce0*/  IMAD.SHL.U32 R36, R192, 0x40, RZ ;  /* 0x00000040c0247824 */ /* 0x000fe200078e00ff */
[----:B------:R-:W-:Y:S02]  /*7cf0*/  CS2R R10, SRZ ;  /* 0x00000000000a7805 */ /* 0x000fe4000001ff00 */
[----:B----4-:R-:W-:Y:S02]  /*7d00*/  CS2R R14, SRZ ;  /* 0x00000000000e7805 */ /* 0x010fe4000001ff00 */
        /* <DEDUP_REMOVED lines=11> */
[----:B------:R-:W-:-:S11]  /*7dc0*/  ISETP.GE.AND P2, PT, R188, UR4, PT ;  /* 0x00000004bc007c0c */ /* 0x000fd6000bf46270 */
[----:B------:R-:W-:Y:S02]  /*7dd0*/  @!P3 IMAD.SHL.U32 R7, R207, 0x2, RZ ;  /* 0x00000002cf07b824 */ /* 0x000fe400078e00ff */
[----:B--23--:R-:W-:-:S03]  /*7de0*/  @!P2 IMAD.WIDE R32, R188, 0x2, R2 ;  /* 0x00000002bc20a825 */ /* 0x00cfc600078e0202 */
[----:B------:R-:W-:Y:S02]  /*7df0*/  @!P3 IADD3 R2, P0, R2, R7, RZ ;  /* 0x000000070202b210 */ /* 0x000fe40007f1e0ff */
[----:B------:R-:W-:Y:S02]  /*7e00*/  CS2R R8, SRZ ;  /* 0x0000000000087805 */ /* 0x000fe4000001ff00 */
[----:B------:R-:W-:Y:S01]  /*7e10*/  CS2R R12, SRZ ;  /* 0x00000000000c7805 */ /* 0x000fe2000001ff00 */
[----:B0-----:R-:W-:Y:S01]  /*7e20*/  @!P2 IMAD.WIDE R30, R188, 0x2, R4 ;  /* 0x00000002bc1ea825 */ /* 0x001fe200078e0204 */
[----:B------:R1:W5:Y:S04]  /*7e30*/  @!P2 LD.E.64 R14, desc[UR40][R32.64] ;  /* 0x00000028200ea980 */ /* 0x000368000c101b00 */
[----:B------:R1:W5:Y:S01]  /*7e40*/  @!P2 LD.E.64 R8, desc[UR40][R30.64] ;  /* 0x000000281e08a980 */ /* 0x000362000c101b00 */
[----:B----4-:R-:W-:-:S02]  /*7e50*/  @!P3 SHF.L.U64.HI R10, R207, 0x1, R6 ;  /* 0x00000001cf0ab819 */ /* 0x010fc40000010206 */
[----:B------:R-:W-:-:S03]  /*7e60*/  @!P3 IADD3 R6, P1, R4, R7, RZ ;  /* 0x000000070406b210 */ /* 0x000fc60007f3e0ff */
[--C-:B------:R-:W-:Y:S02]  /*7e70*/  @!P3 IMAD.X R3, R3, 0x1, R10.reuse, P0 ;  /* 0x000000010303b824 */ /* 0x100fe400000e060a */
[----:B------:R-:W-:Y:S01]  /*7e80*/  @!P3 IMAD.X R7, R5, 0x1, R10, P1 ;  /* 0x000000010507b824 */ /* 0x000fe200008e060a */
[----:B------:R-:W-:Y:S02]  /*7e90*/  CS2R R10, SRZ ;  /* 0x00000000000a7805 */ /* 0x000fe4000001ff00 */
[----:B------:R1:W5:Y:S04]  /*7ea0*/  @!P3 LD.E.64 R12, desc[UR40][R2.64] ;  /* 0x00000028020cb980 */ /* 0x000368000c101b00 */
[----:B------:R1:W5:Y:S02]  /*7eb0*/  @!P3 LD.E.64 R10, desc[UR40][R6.64] ;  /* 0x00000028060ab980 */ /* 0x000364000c101b00 */
.L_x_5274:
[----:B------:R-:W-:Y:S05]  /*7ec0*/  BSYNC B1 ;  /* 0x0000000000017941 */ /* 0x000fea0003800000 */
.L_x_5273:
[----:B-1----:R-:W1:Y:S01]  /*7ed0*/  S2R R32, SR_TID.X ;  /* 0x0000000000207919 */ /* 0x002e620000002100 */
[----:B------:R-:W4:Y:S01]  /*7ee0*/  SYNCS.PHASECHK.TRANS64.TRYWAIT P0, [R18+URZ+0x38800], R35 ;  /* 0x03880023120075a7 */ /* 0x000f22000800017f */
[----:B--2---:R-:W-:Y:S01]  /*7ef0*/  LOP3.LUT R3, R36, 0x1c0, RZ, 0xc0, !PT ;  /* 0x000001c024037812 */ /* 0x004fe200078ec0ff */
[----:B0----5:R-:W-:Y:S01]  /*7f00*/  IMAD.MOV.U32 R4, RZ, RZ, R8 ;  /* 0x000000ffff047224 */ /* 0x021fe200078e0008 */
[----:B------:R-:W-:Y:S01]  /*7f10*/  BSSY B1, `(.L_x_5275) ;  /* 0x000001c000017945 */ /* 0x000fe20003800000 */
[----:B------:R-:W-:Y:S01]  /*7f20*/  IMAD.MOV.U32 R5, RZ, RZ, R11 ;  /* 0x000000ffff057224 */ /* 0x000fe200078e000b */
[----:B---3--:R-:W-:Y:S01]  /*7f30*/  LOP3.LUT R2, R3, 0x18, R16, 0xf8, !PT ;  /* 0x0000001803027812 */ /* 0x008fe200078ef810 */
[----:B------:R-:W-:Y:S01]  /*7f40*/  IMAD.MOV.U32 R6, RZ, RZ, R14 ;  /* 0x000000ffff067224 */ /* 0x000fe200078e000e */
[----:B------:R-:W-:Y:S02]  /*7f50*/  SHF.R.U32.HI R3, RZ, 0x3, R3 ;  /* 0x00000003ff037819 */ /* 0x000fe40000011603 */
[----:B------:R-:W-:Y:S01]  /*7f60*/  PRMT R47, R4, 0x7610, R47 ;  /* 0x00007610042f7816 */ /* 0x000fe2000000002f */
[----:B------:R-:W-:Y:S01]  /*7f70*/  IMAD.MOV.U32 R4, RZ, RZ, R10 ;  /* 0x000000ffff047224 */ /* 0x000fe200078e000a */
[----:B------:R-:W-:Y:S01]  /*7f80*/  LOP3.LUT R2, R2, R3, RZ, 0x3c, !PT ;  /* 0x0000000302027212 */ /* 0x000fe200078e3cff */
[----:B------:R-:W-:Y:S01]  /*7f90*/  IMAD.MOV.U32 R3, RZ, RZ, R9 ;  /* 0x000000ffff037224 */ /* 0x000fe200078e0009 */
[----:B------:R-:W-:-:S02]  /*7fa0*/  LOP3.LUT P2, RZ, R192, 0x4, RZ, 0xc0, !PT ;  /* 0x00000004c0ff7812 */ /* 0x000fc4000784c0ff */
[----:B------:R-:W-:Y:S01]  /*7fb0*/  PRMT R31, R4, 0x5410, R6 ;  /* 0x00005410041f7816 */ /* 0x000fe20000000006 */
[----:B------:R-:W-:Y:S01]  /*7fc0*/  IMAD.MOV.U32 R4, RZ, RZ, R12 ;  /* 0x000000ffff047224 */ /* 0x000fe200078e000c */
[----:B------:R-:W-:Y:S01]  /*7fd0*/  PRMT R30, R5, 0x5410, R3 ;  /* 0x00005410051e7816 */ /* 0x000fe20000000003 */
[----:B------:R-:W-:-:S03]  /*7fe0*/  IMAD.MOV.U32 R5, RZ, RZ, R13 ;  /* 0x000000ffff057224 */ /* 0x000fc600078e000d */
[----:B------:R-:W-:Y:S01]  /*7ff0*/  PRMT R33, R4, 0x7610, R33 ;  /* 0x0000761004217816 */ /* 0x000fe20000000021 */
[----:B-1----:R-:W-:-:S05]  /*8000*/  VIADD R32, R32, 0xffffff80 ;  /* 0xffffff8020207836 */ /* 0x002fca0000000000 */
[----:B------:R-:W-:-:S04]  /*8010*/  SHF.R.S32.HI R7, RZ, 0x1f, R32 ;  /* 0x0000001fff077819 */ /* 0x000fc80000011420 */
[----:B------:R-:W-:Y:S02]  /*8020*/  LEA.HI R7, R7, R32, RZ, 0x5 ;  /* 0x0000002007077211 */ /* 0x000fe400078f28ff */
[----:B------:R-:W-:Y:S02]  /*8030*/  VIADDMNMX R32, R34, -R213, 0x40, PT ;  /* 0x0000004022207446 */ /* 0x000fe400038009d5 */
[----:B------:R-:W-:Y:S02]  /*8040*/  SHF.R.S32.HI R7, RZ, 0x5, R7 ;  /* 0x00000005ff077819 */ /* 0x000fe40000011407 */
[----:B------:R-:W-:-:S03]  /*8050*/  ISETP.GE.AND P1, PT, R187, R32, PT ;  /* 0x00000020bb00720c */ /* 0x000fc60003f26270 */
[----:B------:R-:W-:Y:S02]  /*8060*/  IMAD R3, R7, 0x200, R2 ;  /* 0x0000020007037824 */ /* 0x000fe400078e0202 */
[----:B------:R-:W-:Y:S02]  /*8070*/  IMAD.MOV.U32 R2, RZ, RZ, R15 ;  /* 0x000000ffff027224 */ /* 0x000fe400078e000f */
[----:B------:R-:W-:-:S03]  /*8080*/  IMAD R3, R3, 0x2, R18 ;  /* 0x0000000203037824 */ /* 0x000fc600078e0212 */
[----:B------:R-:W-:Y:S01]  /*8090*/  PRMT R48, R2, 0x7610, R48 ;  /* 0x0000761002307816 */ /* 0x000fe20000000030 */
[C---:B------:R-:W-:Y:S02]  /*80a0*/  VIADD R4, R3.reuse, 0x20400 ;  /* 0x0002040003047836 */ /* 0x040fe40000000000 */
[----:B------:R-:W-:Y:S01]  /*80b0*/  VIADD R2, R3, 0x20440 ;  /* 0x0002044003027836 */ /* 0x000fe20000000000 */
[----:B----4-:R-:W-:Y:S06]  /*80c0*/  @!P0 BRA `(.L_x_5276) ;  /* 0x0000018800d88947 */ /* 0x010fec0003800000 */
.L_x_5508:
[----:B------:R-:W-:Y:S05]  /*80d0*/  BSYNC B1 ;  /* 0x0000000000017941 */ /* 0x000fea0003800000 */
.L_x_5275:
        /* <DEDUP_REMOVED lines=15> */
[----:B0-----:R-:W-:-:S02]  /*81d0*/  SHF.R.U64 R35, R26, 0x10, R27 ;  /* 0x000000101a237819 */ /* 0x001fc4000000121b */
[----:B------:R-:W-:Y:S01]  /*81e0*/  PRMT R38, R40, 0x5432, R38 ;  /* 0x0000543228267816 */ /* 0x000fe20000000026 */
[----:B------:R-:W-:Y:S01]  /*81f0*/  IMAD.U32 R40, R39, 0x10000, RZ ;  /* 0x0001000027287824 */ /* 0x000fe200078e00ff */
[----:B------:R-:W-:Y:S01]  /*8200*/  PRMT R35, R41, 0x5410, R35 ;  /* 0x0000541029237816 */ /* 0x000fe20000000023 */
[C---:B------:R-:W-:Y:S01]  /*8210*/  IMAD.U32 R37, R36.reuse, 0x10000, RZ ;  /* 0x0001000024257824 */ /* 0x040fe200078e00ff */
[----:B------:R-:W-:Y:S02]  /*8220*/  LOP3.LUT R39, R39, 0xffff0000, RZ, 0xc0, !PT ;  /* 0xffff000027277812 */ /* 0x000fe400078ec0ff */
[----:B------:R-:W-:Y:S02]  /*8230*/  LOP3.LUT R36, R36, 0xffff0000, RZ, 0xc0, !PT ;  /* 0xffff000024247812 */ /* 0x000fe400078ec0ff */
[C---:B-1----:R-:W-:Y:S01]  /*8240*/  LOP3.LUT R27, R6.reuse, 0xffff0000, RZ, 0xc0, !PT ;  /* 0xffff0000061b7812 */ /* 0x042fe200078ec0ff */
[----:B------:R-:W-:Y:S01]  /*8250*/  IMAD.U32 R26, R6, 0x10000, RZ ;  /* 0x00010000061a7824 */ /* 0x000fe200078e00ff */
[C---:B------:R-:W-:Y:S01]  /*8260*/  LOP3.LUT R29, R7.reuse, 0xffff0000, RZ, 0xc0, !PT ;  /* 0xffff0000071d7812 */ /* 0x040fe200078ec0ff */
[----:B------:R-:W-:-:S02]  /*8270*/  IMAD.U32 R28, R7, 0x10000, RZ ;  /* 0x00010000071c7824 */ /* 0x000fc400078e00ff */
[C---:B------:R-:W-:Y:S01]  /*8280*/  FMUL.FTZ R41, R27.reuse, R40 ;  /* 0x000000281b297220 */ /* 0x040fe20000410000 */
[----:B------:R-:W-:Y:S01]  /*8290*/  FMUL.FTZ R27, R27, R37 ;  /* 0x000000251b1b7220 */ /* 0x000fe20000410000 */
[C---:B------:R-:W-:Y:S01]  /*82a0*/  FMUL.FTZ R43, R29.reuse, R39 ;  /* 0x000000271d2b7220 */ /* 0x040fe20000410000 */
[----:B------:R-:W-:Y:S02]  /*82b0*/  IMAD.U32 R6, R4, 0x10000, RZ ;  /* 0x0001000004067824 */ /* 0x000fe400078e00ff */
[C---:B------:R-:W-:Y:S01]  /*82c0*/  FFMA.FTZ R41, R26.reuse, R37, -R41 ;  /* 0x000000251a297223 */ /* 0x040fe20000010829 */
[----:B------:R-:W-:Y:S01]  /*82d0*/  FMUL.FTZ R37, R29, R36 ;  /* 0x000000241d257220 */ /* 0x000fe20000410000 */
[----:B------:R-:W-:Y:S02]  /*82e0*/  IMAD.U32 R7, R5, 0x10000, RZ ;  /* 0x0001000005077824 */ /* 0x000fe400078e00ff */
[----:B------:R-:W-:Y:S01]  /*82f0*/  FFMA.FTZ R40, R26, R40, R27 ;  /* 0x000000281a287223 */ /* 0x000fe2000001001b */
[----:B------:R-:W-:Y:S01]  /*8300*/  IMAD.U32 R29, R38, 0x10000, RZ ;  /* 0x00010000261d7824 */ /* 0x000fe200078e00ff */
[----:B------:R-:W-:Y:S01]  /*8310*/  LOP3.LUT R4, R4, 0xffff0000, RZ, 0xc0, !PT ;  /* 0xffff000004047812 */ /* 0x000fe200078ec0ff */
[----:B------:R-:W-:Y:S01]  /*8320*/  IMAD.U32 R27, R35, 0x10000, RZ ;  /* 0x00010000231b7824 */ /* 0x000fe200078e00ff */
[----:B------:R-:W-:Y:S01]  /*8330*/  LOP3.LUT R5, R5, 0xffff0000, RZ, 0xc0, !PT ;  /* 0xffff000005057812 */ /* 0x000fe200078ec0ff */
[----:B------:R-:W-:Y:S01]  /*8340*/  FFMA.FTZ R43, R28, R36, -R43 ;  /* 0x000000241c2b7223 */ /* 0x000fe2000001082b */
[----:B------:R-:W-:Y:S01]  /*8350*/  LOP3.LUT R38, R38, 0xffff0000, RZ, 0xc0, !PT ;  /* 0xffff000026267812 */ /* 0x000fe200078ec0ff */
[----:B------:R-:W-:Y:S01]  /*8360*/  FFMA.FTZ R42, R28, R39, R37 ;  /* 0x000000271c2a7223 */ /* 0x000fe20000010025 */
[----:B------:R-:W-:Y:S01]  /*8370*/  LOP3.LUT R26, R35, 0xffff0000, RZ, 0xc0, !PT ;  /* 0xffff0000231a7812 */ /* 0x000fe200078ec0ff */
[C---:B------:R-:W-:Y:S01]  /*8380*/  FMUL.FTZ R35, R4.reuse, R29 ;  /* 0x0000001d04237220 */ /* 0x040fe20000410000 */
[----:B------:R-:W-:Y:S01]  /*8390*/  FMUL.FTZ R28, R4, R27 ;  /* 0x0000001b041c7220 */ /* 0x000fe20000410000 */
[----:B------:R-:W-:-:S02]  /*83a0*/  FMUL.FTZ R36, R5, R38 ;  /* 0x0000002605247220 */ /* 0x000fc40000410000 */
[-C--:B------:R-:W-:Y:S01]  /*83b0*/  FMUL.FTZ R37, R5, R26.reuse ;  /* 0x0000001a05257220 */ /* 0x080fe20000410000 */
[C---:B------:R-:W-:Y:S01]  /*83c0*/  FFMA.FTZ R4, R6.reuse, R27, -R35 ;  /* 0x0000001b06047223 */ /* 0x040fe20000010823 */
[----:B------:R-:W-:Y:S01]  /*83d0*/  FFMA.FTZ R29, R6, R29, R28 ;  /* 0x0000001d061d7223 */ /* 0x000fe2000001001c */
[C---:B------:R-:W-:Y:S01]  /*83e0*/  FFMA.FTZ R5, R7.reuse, R26, -R36 ;  /* 0x0000001a07057223 */ /* 0x040fe20000010824 */
[----:B------:R-:W-:Y:S01]  /*83f0*/  FFMA.FTZ R38, R7, R38, R37 ;  /* 0x0000002607267223 */ /* 0x000fe20000010025 */
[----:B------:R-:W-:Y:S02]  /*8400*/  F2FP.BF16.F32.PACK_AB R6, R40, R41 ;  /* 0x000000292806723e */ /* 0x000fe400000010ff */
[----:B------:R-:W-:Y:S02]  /*8410*/  F2FP.BF16.F32.PACK_AB R7, R42, R43 ;  /* 0x0000002b2a07723e */ /* 0x000fe400000010ff */
[----:B------:R-:W-:Y:S02]  /*8420*/  F2FP.BF16.F32.PACK_AB R4, R29, R4 ;  /* 0x000000041d04723e */ /* 0x000fe400000010ff */
[----:B------:R-:W-:-:S05]  /*8430*/  F2FP.BF16.F32.PACK_AB R5, R38, R5 ;  /* 0x000000052605723e */ /* 0x000fca00000010ff */
[----:B------:R1:W-:Y:S02]  /*8440*/  STS.128 [R3+0x20400], R4 ;  /* 0x0204000403007388 */ /* 0x0003e40000000c00 */
.L_x_5280:
[----:B------:R-:W-:Y:S05]  /*8450*/  BSYNC B2 ;  /* 0x0000000000027941 */ /* 0x000fea0003800000 */
.L_x_5279:
[----:B------:R-:W-:Y:S05]  /*8460*/  @P1 BRA `(.L_x_5278) ;  /* 0x0000000000b81947 */ /* 0x000fea0003800000 */
[----:B-1----:R-:W1:Y:S01]  /*8470*/  LDS.128 R4, [R2] ;  /* 0x0000000002047984 */ /* 0x002e620000000c00 */
[----:B0-----:R-:W-:Y:S02]  /*8480*/  SHF.R.U32.HI R35, RZ, 0x10, R25 ;  /* 0x00000010ff237819 */ /* 0x001fe40000011619 */
[----:B------:R-:W-:Y:S02]  /*8490*/  SHF.R.U32.HI R27, RZ, 0x10, R21 ;  /* 0x00000010ff1b7819 */ /* 0x000fe40000011615 */
[----:B------:R-:W-:Y:S02]  /*84a0*/  PRMT R35, R45, 0x5410, R35 ;  /* 0x000054102d237816 */ /* 0x000fe40000000023 */
[----:B------:R-:W-:Y:S02]  /*84b0*/  PRMT R27, R46, 0x5410, R27 ;  /* 0x000054102e1b7816 */ /* 0x000fe4000000001b */
[----:B------:R-:W-:Y:S01]  /*84c0*/  SHF.R.U64 R26, R20, 0x10, R21 ;  /* 0x00000010141a7819 */ /* 0x000fe20000001215 */
[----:B------:R-:W-:Y:S01]  /*84d0*/  IMAD.U32 R36, R35, 0x10000, RZ ;  /* 0x0001000023247824 */ /* 0x000fe200078e00ff */
[----:B------:R-:W-:Y:S01]  /*84e0*/  SHF.R.U64 R29, R24, 0x10, R25 ;  /* 0x00000010181d7819 */ /* 0x000fe20000001219 */
[----:B------:R-:W-:Y:S01]  /*84f0*/  IMAD.U32 R28, R27, 0x10000, RZ ;  /* 0x000100001b1c7824 */ /* 0x000fe200078e00ff */
[----:B------:R-:W-:-:S02]  /*8500*/  PRMT R26, R44, 0x5432, R26 ;  /* 0x000054322c1a7816 */ /* 0x000fc4000000001a */
[----:B------:R-:W-:Y:S02]  /*8510*/  LOP3.LUT R35, R35, 0xffff0000, RZ, 0xc0, !PT ;  /* 0xffff000023237812 */ /* 0x000fe400078ec0ff */
        /* <DEDUP_REMOVED lines=8> */
[C---:B------:R-:W-:Y:S01]  /*85a0*/  IMAD.U32 R6, R4.reuse, 0x10000, RZ ;  /* 0x0001000004067824 */ /* 0x040fe200078e00ff */
[----:B------:R-:W-:Y:S01]  /*85b0*/  LOP3.LUT R4, R4, 0xffff0000, RZ, 0xc0, !PT ;  /* 0xffff000004047812 */ /* 0x000fe200078ec0ff */
[----:B------:R-:W-:-:S02]  /*85c0*/  IMAD.U32 R7, R5, 0x10000, RZ ;  /* 0x0001000005077824 */ /* 0x000fc400078e00ff */
[C---:B------:R-:W-:Y:S01]  /*85d0*/  FFMA.FTZ R36, R20.reuse, R36, R21 ;  /* 0x0000002414247223 */ /* 0x040fe20000010015 */
[----:B------:R-:W-:Y:S01]  /*85e0*/  FFMA.FTZ R37, R20, R28, -R37 ;  /* 0x0000001c14257223 */ /* 0x000fe20000010825 */
[C---:B------:R-:W-:Y:S01]  /*85f0*/  IMAD.U32 R21, R26.reuse, 0x10000, RZ ;  /* 0x000100001a157824 */ /* 0x040fe200078e00ff */
[----:B------:R-:W-:Y:S01]  /*8600*/  LOP3.LUT R5, R5, 0xffff0000, RZ, 0xc0, !PT ;  /* 0xffff000005057812 */ /* 0x000fe200078ec0ff */
[C---:B------:R-:W-:Y:S01]  /*8610*/  FMUL.FTZ R39, R25.reuse, R35 ;  /* 0x0000002319277220 */ /* 0x040fe20000410000 */
        /* <DEDUP_REMOVED lines=19> */
.L_x_5278:
[----:B------:R-:W-:Y:S05]  /*8750*/  BSYNC B1 ;  /* 0x0000000000017941 */ /* 0x000fea0003800000 */
.L_x_5277:
        /* <DEDUP_REMOVED lines=54> */
.L_x_5283:
[----:B------:R-:W-:Y:S05]  /*8ac0*/  BSYNC B1 ;  /* 0x0000000000017941 */ /* 0x000fea0003800000 */
.L_x_5282:
        /* <DEDUP_REMOVED lines=9> */
[----:B------:R-:W-:Y:S01]  /*8b60*/  IMAD.U32 R12, R30, 0x10000, RZ ;  /* 0x000100001e0c7824 */ /* 0x000fe200078e00ff */
[----:B------:R-:W-:Y:S01]  /*8b70*/  PRMT R31, R31, 0x5410, R8 ;  /* 0x000054101f1f7816 */ /* 0x000fe20000000008 */
[----:B------:R-:W-:Y:S01]  /*8b80*/  IMAD.U32 R11, R34, 0x10000, RZ ;  /* 0x00010000220b7824 */ /* 0x000fe200078e00ff */
[----:B------:R-:W-:Y:S02]  /*8b90*/  LOP3.LUT R30, R30, 0xffff0000, RZ, 0xc0, !PT ;  /* 0xffff00001e1e7812 */ /* 0x000fe400078ec0ff */
[----:B------:R-:W-:Y:S02]  /*8ba0*/  LOP3.LUT R34, R34, 0xffff0000, RZ, 0xc0, !PT ;  /* 0xffff000022227812 */ /* 0x000fe400078ec0ff */
        /* <DEDUP_REMOVED lines=17> */
[C---:B------:R-:W-:Y:S01]  /*8cc0*/  FFMA.FTZ R15, R10.reuse, R34, -R15 ;  /* 0x000000220a0f7223 */ /* 0x040fe2000001080f */
[----:B------:R-:W-:Y:S01]  /*8cd0*/  LOP3.LUT R33, R33, 0xffff0000, RZ, 0xc0, !PT ;  /* 0xffff000021217812 */ /* 0x000fe200078ec0ff */
[----:B------:R-:W-:Y:S01]  /*8ce0*/  FFMA.FTZ R30, R10, R30, R9 ;  /* 0x0000001e0a1e7223 */ /* 0x000fe20000010009 */
[CC--:B------:R-:W-:Y:S01]  /*8cf0*/  FMUL.FTZ R10, R4.reuse, R8.reuse ;  /* 0x00000008040a7220 */ /* 0x0c0fe20000410000 */
        /* <DEDUP_REMOVED lines=13> */
.L_x_5268:
        /* <DEDUP_REMOVED lines=49> */
[----:B------:R-:W-:Y:S01]  /*90e0*/  @!P1 IMAD.MOV.U32 R9, RZ, RZ, R5 ;  /* 0x000000ffff099224 */ /* 0x000fe200078e0005 */
[----:B---3--:R-:W-:-:S05]  /*90f0*/  @!P1 IADD3 R14, P2, R14, R7, RZ ;  /* 0x000000070e0e9210 */ /* 0x008fca0007f5e0ff */
[----:B------:R-:W2:Y:S01]  /*9100*/  @!P1 LD.E.128 R8, desc[UR40][R8.64] ;  /* 0x0000002808089980 */ /* 0x000ea2000c101d00 */
        /* <DEDUP_REMOVED lines=8> */
[----:B0-----:R0:W0:Y:S04]  /*9190*/  SHFL.IDX PT, R14, R27, 0x1, 0x1c1f ;  /* 0x003c1f001b0e7f89 */ /* 0x00102800000e0000 */
[----:B------:R-:W0:Y:S01]  /*91a0*/  SHFL.IDX PT, R26, R26, 0x1, 0x1c1f ;  /* 0x003c1f001a1a7f89 */ /* 0x000e2200000e0000 */
[----:B--2---:R-:W-:-:S02]  /*91b0*/  @!P1 IMAD.MOV.U32 R29, RZ, RZ, R9 ;  /* 0x000000ffff1d9224 */ /* 0x004fc400078e0009 */
[----:B------:R-:W-:Y:S02]  /*91c0*/  @!P1 IMAD.MOV.U32 R28, RZ, RZ, R8 ;  /* 0x000000ffff1c9224 */ /* 0x000fe400078e0008 */
[----:B------:R-:W-:Y:S02]  /*91d0*/  IMAD.MOV.U32 R2, RZ, RZ, R29 ;  /* 0x000000ffff027224 */ /* 0x000fe400078e001d */
[----:B------:R-:W-:Y:S02]  /*91e0*/  IMAD.MOV.U32 R0, RZ, RZ, R28 ;  /* 0x000000ffff007224 */ /* 0x000fe400078e001c */
[----:B------:R-:W-:Y:S01]  /*91f0*/  @!P1 IMAD.MOV.U32 R30, RZ, RZ, R10 ;  /* 0x000000ffff1e9224 */ /* 0x000fe200078e000a */
[----:B------:R-:W-:Y:S02]  /*9200*/  PRMT R34, R34, 0x5410, R2 ;  /* 0x0000541022227816 */ /* 0x000fe40000000002 */
[----:B------:R-:W-:Y:S02]  /*9210*/  CS2R R2, SRZ ;  /* 0x0000000000027805 */ /* 0x000fe4000001ff00 */
[----:B------:R-:W-:Y:S01]  /*9220*/  PRMT R39, R0, 0x7610, R39 ;  /* 0x0000761000277816 */ /* 0x000fe20000000027 */
[----:B------:R-:W-:-:S02]  /*9230*/  IMAD.MOV.U32 R0, RZ, RZ, R30 ;  /* 0x000000ffff007224 */ /* 0x000fc400078e001e */
[----:B---3--:R-:W-:Y:S02]  /*9240*/  @!P1 IMAD.MOV.U32 R21, RZ, RZ, R5 ;  /* 0x000000ffff159224 */ /* 0x008fe400078e0005 */
[----:B------:R-:W-:Y:S01]  /*9250*/  @!P1 IMAD.MOV.U32 R2, RZ, RZ, R6 ;  /* 0x000000ffff029224 */ /* 0x000fe200078e0006 */
[----:B------:R-:W-:Y:S01]  /*9260*/  PRMT R33, R0, 0x7610, R33 ;  /* 0x0000761000217816 */ /* 0x000fe20000000021 */
[----:B------:R-:W-:Y:S02]  /*9270*/  @!P1 IMAD.MOV.U32 R31, RZ, RZ, R11 ;  /* 0x000000ffff1f9224 */ /* 0x000fe400078e000b */
        /* <DEDUP_REMOVED lines=10> */
[----:B------:R-:W-:-:S02]  /*9320*/  PRMT R33, R33, 0x5410, R0 ;  /* 0x0000541021217816 */ /* 0x000fc40000000000 */
[----:B01--4-:R-:W-:-:S07]  /*9330*/  PRMT R45, R45, 0x5410, R6 ;  /* 0x000054102d2d7816 */ /* 0x013fce0000000006 */
.L_x_5518:
        /* <DEDUP_REMOVED lines=24> */
.L_x_5286:
[----:B------:R-:W-:Y:S05]  /*94c0*/  BSYNC B1 ;  /* 0x0000000000017941 */ /* 0x000fea0003800000 */
.L_x_5285:
[----:B------:R-:W0:Y:S01]  /*94d0*/  SYNCS.PHASECHK.TRANS64.TRYWAIT P1, [R18+URZ+0x38800], R13 ;  /* 0x0388000d120075a7 */ /* 0x000e22000802017f */
[----:B------:R-:W-:Y:S01]  /*94e0*/  VIADDMNMX R32, R32, -R213, 0x40, PT ;  /* 0x0000004020207446 */ /* 0x000fe200038009d5 */
[C---:B------:R-:W-:Y:S01]  /*94f0*/  VIADD R15, R187.reuse, 0x20 ;  /* 0x00000020bb0f7836 */ /* 0x040fe20000000000 */
[----:B------:R-:W-:Y:S01]  /*9500*/  BSSY B1, `(.L_x_5287) ;  /* 0x0000011000017945 */ /* 0x000fe20003800000 */
[----:B-----5:R-:W-:Y:S01]  /*9510*/  IMAD.MOV.U32 R12, RZ, RZ, R4 ;  /* 0x000000ffff0c7224 */ /* 0x020fe200078e0004 */
[-C--:B------:R-:W-:Y:S01]  /*9520*/  ISETP.GE.OR P2, PT, R187, R32.reuse, P0 ;  /* 0x00000020bb00720c */ /* 0x080fe20000746670 */
[----:B------:R-:W-:Y:S01]  /*9530*/  IMAD.MOV.U32 R14, RZ, RZ, R5 ;  /* 0x000000ffff0e7224 */ /* 0x000fe200078e0005 */
[----:B------:R-:W-:Y:S01]  /*9540*/  ISETP.GE.OR P0, PT, R15, R32, P0 ;  /* 0x000000200f00720c */ /* 0x000fe20000706670 */
        /* <DEDUP_REMOVED lines=8> */
[----:B------:R-:W-:Y:S01]  /*95d0*/  PRMT R51, R14, 0x7610, R51 ;  /* 0x000076100e337816 */ /* 0x000fe20000000033 */
[----:B------:R-:W-:Y:S01]  /*95e0*/  IMAD.MOV.U32 R36, RZ, RZ, R11 ;  /* 0x000000ffff247224 */ /* 0x000fe200078e000b */
[----:B------:R-:W-:Y:S01]  /*95f0*/  PRMT R52, R15, 0x5410, R24 ;  /* 0x000054100f347816 */ /* 0x000fe20000000018 */
[----:B0-----:R-:W-:Y:S06]  /*9600*/  @!P1 BRA `(.L_x_5288) ;  /* 0x0000017c00109947 */ /* 0x001fec0003800000 */
.L_x_5519:
[----:B------:R-:W-:Y:S05]  /*9610*/  BSYNC B1 ;  /* 0x0000000000017941 */ /* 0x000fea0003800000 */
.L_x_5287:
        /* <DEDUP_REMOVED lines=15> */
[----:B------:R-:W-:-:S02]  /*9710*/  SHF.R.U64 R43, R2, 0x10, R3 ;  /* 0x00000010022b7819 */ /* 0x000fc40000001203 */
[----:B------:R-:W-:Y:S02]  /*9720*/  PRMT R37, R39, 0x5410, R37 ;  /* 0x0000541027257816 */ /* 0x000fe40000000025 */
[C---:B------:R-:W-:Y:S02]  /*9730*/  PRMT R40, R33.reuse, 0x5432, R40 ;  /* 0x0000543221287816 */ /* 0x040fe40000000028 */
[----:B------:R-:W-:Y:S02]  /*9740*/  SHF.R.U32.HI R44, RZ, 0x10, R3 ;  /* 0x00000010ff2c7819 */ /* 0x000fe40000011603 */
        /* <DEDUP_REMOVED lines=8> */
[----:B------:R-:W-:Y:S02]  /*97d0*/  PRMT R44, R45, 0x5432, R44 ;  /* 0x000054322d2c7816 */ /* 0x000fe4000000002c */
[----:B------:R-:W-:Y:S02]  /*97e0*/  LEA.HI R24, R24, R25, RZ, 0x5 ;  /* 0x0000001918187211 */ /* 0x000fe400078f28ff */
[----:B------:R-:W-:Y:S02]  /*97f0*/  PRMT R38, R34, 0x5432, R38 ;  /* 0x0000543222267816 */ /* 0x000fe40000000026 */
[----:B------:R-:W-:Y:S02]  /*9800*/  SHF.R.S32.HI R24, RZ, 0x5, R24 ;  /* 0x00000005ff187819 */ /* 0x000fe40000011418 */
[----:B------:R-:W-:-:S02]  /*9810*/  LOP3.LUT R40, R40, 0xffff0000, RZ, 0xc0, !PT ;  /* 0xffff000028287812 */ /* 0x000fc400078ec0ff */
        /* <DEDUP_REMOVED lines=38> */
[----:B------:R-:W-:Y:S01]  /*9a80*/  FMUL.FTZ R37, R30, R29 ;  /* 0x0000001d1e257220 */ /* 0x000fe20000410000 */
[----:B------:R-:W-:Y:S02]  /*9a90*/  IMAD.U32 R20, R14, 0x10000, RZ ;  /* 0x000100000e147824 */ /* 0x000fe400078e00ff */
[----:B------:R-:W-:Y:S01]  /*9aa0*/  FFMA.FTZ R38, R13, R38, -R2 ;  /* 0x000000260d267223 */ /* 0x000fe20000010802 */
[----:B------:R-:W-:Y:S01]  /*9ab0*/  FMUL.FTZ R30, R30, R3 ;  /* 0x000000031e1e7220 */ /* 0x000fe20000410000 */
[----:B------:R-:W-:Y:S01]  /*9ac0*/  IMAD.U32 R31, R27, 0x10000, RZ ;  /* 0x000100001b1f7824 */ /* 0x000fe200078e00ff */
[----:B------:R-:W-:Y:S01]  /*9ad0*/  LOP3.LUT R26, R26, 0xffff0000, RZ, 0xc0, !PT ;  /* 0xffff00001a1a7812 */ /* 0x000fe200078ec0ff */
[----:B------:R-:W-:-:S02]  /*9ae0*/  IMAD.U32 R2, R34, 0x10000, RZ ;  /* 0x0001000022027824 */ /* 0x000fc400078e00ff */
[----:B------:R-:W-:Y:S01]  /*9af0*/  FFMA.FTZ R37, R20, R3, -R37 ;  /* 0x0000000314257223 */ /* 0x000fe20000010825 */
[----:B------:R-:W-:Y:S02]  /*9b00*/  IMAD.U32 R12, R44, 0x10000, RZ ;  /* 0x000100002c0c7824 */ /* 0x000fe400078e00ff */
[----:B------:R-:W-:Y:S01]  /*9b10*/  FFMA.FTZ R30, R20, R29, R30 ;  /* 0x0000001d141e7223 */ /* 0x000fe2000001001e */
[----:B------:R-:W-:Y:S01]  /*9b20*/  LOP3.LUT R43, R43, 0xffff0000, RZ, 0xc0, !PT ;  /* 0xffff00002b2b7812 */ /* 0x000fe200078ec0ff */
[----:B------:R-:W-:Y:S01]  /*9b30*/  IMAD.U32 R21, R15, 0x10000, RZ ;  /* 0x000100000f157824 */ /* 0x000fe200078e00ff */
[----:B------:R-:W-:Y:S01]  /*9b40*/  LOP3.LUT R27, R27, 0xffff0000, RZ, 0xc0, !PT ;  /* 0xffff00001b1b7812 */ /* 0x000fe200078ec0ff */
[----:B------:R-:W-:Y:S01]  /*9b50*/  FMUL.FTZ R20, R31, R2 ;  /* 0x000000021f147220 */ /* 0x000fe20000410000 */
[----:B------:R-:W-:Y:S01]  /*9b60*/  LOP3.LUT R44, R44, 0xffff0000, RZ, 0xc0, !PT ;  /* 0xffff00002c2c7812 */ /* 0x000fe200078ec0ff */
[----:B------:R-:W-:Y:S01]  /*9b70*/  FFMA.FTZ R25, R13, R42, R40 ;  /* 0x0000002a0d197223 */ /* 0x000fe20000010028 */
[----:B------:R-:W-:Y:S01]  /*9b80*/  LOP3.LUT R39, R39, 0xffff0000, RZ, 0xc0, !PT ;  /* 0xffff000027277812 */ /* 0x000fe200078ec0ff */
[-C--:B------:R-:W-:Y:S01]  /*9b90*/  FMUL.FTZ R40, R31, R12.reuse ;  /* 0x0000000c1f287220 */ /* 0x080fe20000410000 */
[----:B------:R-:W-:Y:S01]  /*9ba0*/  LOP3.LUT R34, R34, 0xffff0000, RZ, 0xc0, !PT ;  /* 0xffff000022227812 */ /* 0x000fe200078ec0ff */
[----:B------:R-:W-:Y:S01]  /*9bb0*/  FFMA.FTZ R20, R21, R12, R20 ;  /* 0x0000000c15147223 */ /* 0x000fe20000010014 */
[----:B------:R-:W-:Y:S01]  /*9bc0*/  LOP3.LUT R14, R14, 0xffff0000, RZ, 0xc0, !PT ;  /* 0xffff00000e0e7812 */ /* 0x000fe200078ec0ff */
[C---:B------:R-:W-:Y:S01]  /*9bd0*/  FMUL.FTZ R3, R26.reuse, R43 ;  /* 0x0000002b1a037220 */ /* 0x040fe20000410000 */
[----:B------:R-:W-:Y:S01]  /*9be0*/  LOP3.LUT R15, R15, 0xffff0000, RZ, 0xc0, !PT ;  /* 0xffff00000f0f7812 */ /* 0x000fe200078ec0ff */
[C---:B------:R-:W-:Y:S01]  /*9bf0*/  FMUL.FTZ R12, R27.reuse, R44 ;  /* 0x0000002c1b0c7220 */ /* 0x040fe20000410000 */
[-C--:B------:R-:W-:Y:S01]  /*9c00*/  FMUL.FTZ R26, R26, R39.reuse ;  /* 0x000000271a1a7220 */ /* 0x080fe20000410000 */
[----:B------:R-:W-:Y:S01]  /*9c10*/  FMUL.FTZ R27, R27, R34 ;  /* 0x000000221b1b7220 */ /* 0x000fe20000410000 */
[----:B------:R-:W-:Y:S01]  /*9c20*/  FFMA.FTZ R40, R21, R2, -R40 ;  /* 0x0000000215287223 */ /* 0x000fe20000010828 */
        /* <DEDUP_REMOVED lines=14> */
.L_x_5290:
[----:B------:R-:W-:Y:S05]  /*9d10*/  BSYNC B1 ;  /* 0x0000000000017941 */ /* 0x000fea0003800000 */
.L_x_5289:
[----:B------:R-:W-:Y:S02]  /*9d20*/  PRMT R20, R32, 0x7610, R20 ;  /* 0x0000761020147816 */ /* 0x000fe40000000014 */
        /* <DEDUP_REMOVED lines=108> */
.L_x_5281:
[----:B------:R-:W-:Y:S05]  /*a3f0*/  BSYNC B0 ;  /* 0x0000000000007941 */ /* 0x000fea0003800000 */
.L_x_5267:
        /* <DEDUP_REMOVED lines=8> */
.L_x_5264:
[----:B------:R-:W-:-:S13]  /*a480*/  ISETP.NE.AND P0, PT, R186, 0x3, PT ;  /* 0x00000003ba00780c */ /* 0x000fda0003f05270 */
[----:B------:R-:W-:Y:S05]  /*a490*/  @!P0 BRA `(.L_x_5291) ;  /* 0x0000000000048947 */ /* 0x000fea0003800000 */
[----:B------:R-:W-:Y:S01]  /*a4a0*/  BPT.TRAP 0x1 ;  /* 0x000000040000795c */ /* 0x000fe20000300000 */
.L_x_5291:
[----:B------:R-:W-:Y:S01]  /*a4b0*/  IMAD R20, R19, 0x8, R18 ;  /* 0x0000000813147824 */ /* 0x000fe200078e0212 */
[----:B01----:R-:W-:-:S04]  /*a4c0*/  SHF.L.U32 R13, R23, 0x1f, RZ ;  /* 0x0000001f170d7819 */ /* 0x003fc800000006ff */
[----:B------:R0:W1:Y:S01]  /*a4d0*/  SYNCS.PHASECHK.TRANS64.TRYWAIT P1, [R20+URZ+0x38830], R13 ;  /* 0x0388300d140075a7 */ /* 0x000062000802017f */
[----:B------:R-:W-:Y:S05]  /*a4e0*/  @!P0 BRA `(.L_x_5292) ;  /* 0x0000000000048947 */ /* 0x000fea0003800000 */
[----:B------:R-:W-:Y:S01]  /*a4f0*/  BPT.TRAP 0x1 ;  /* 0x000000040000795c */ /* 0x000fe20000300000 */
.L_x_5292:
[C---:B--2---:R-:W-:Y:S02]  /*a500*/  VIADD R2, R18.reuse, 0x22400 ;  /* 0x0002240012027836 */ /* 0x044fe40000000000 */
[----:B---3--:R-:W-:-:S03]  /*a510*/  VIADD R3, R18, 0x20400 ;  /* 0x0002040012037836 */ /* 0x008fc60000000000 */
[----:B------:R-:W-:Y:S02]  /*a520*/  SHF.R.U32.HI R2, RZ, 0x4, R2 ;  /* 0x00000004ff027819 */ /* 0x000fe40000011602 */
[----:B------:R-:W-:Y:S02]  /*a530*/  SHF.R.U32.HI R3, RZ, 0x4, R3 ;  /* 0x00000004ff037819 */ /* 0x000fe40000011603 */
[----:B------:R-:W-:Y:S02]  /*a540*/  LOP3.LUT R2, R2, 0x3fff, RZ, 0xc0, !PT ;  /* 0x00003fff02027812 */ /* 0x000fe400078ec0ff */
[----:B------:R-:W-:Y:S02]  /*a550*/  LOP3.LUT R3, R3, 0x3fff, RZ, 0xc0, !PT ;  /* 0x00003fff03037812 */ /* 0x000fe400078ec0ff */
[----:B------:R-:W-:Y:S01]  /*a560*/  LOP3.LUT R199, R2, 0x10000, RZ, 0xfc, !PT ;  /* 0x0001000002c77812 */ /* 0x000fe200078efcff */
[----:B-1----:R-:W-:Y:S06]  /*a570*/  @P1 BRA `(.L_x_5293) ;  /* 0x0000000000081947 */ /* 0x002fec0003800000 */
[----:B------:R-:W1:Y:S02]  /*a580*/  SYNCS.PHASECHK.TRANS64.TRYWAIT P1, [R20+URZ+0x38830], R13 ;  /* 0x0388300d140075a7 */ /* 0x000e64000802017f */
[----:B-1----:R-:W-:Y:S05]  /*a590*/  @!P1 BRA `(.L_x_5294) ;  /* 0x0000016c00409947 */ /* 0x002fea0003800000 */
.L_x_5293:
[----:B------:R-:W-:Y:S01]  /*a5a0*/  LOP3.LUT R4, R3, 0x10000, RZ, 0xfc, !PT ;  /* 0x0001000003047812 */ /* 0x000fe200078efcff */
[----:B------:R-:W-:Y:S01]  /*a5b0*/  IMAD R2, R19, 0x200, R199 ;  /* 0x0000020013027824 */ /* 0x000fe200078e02c7 */
[----:B------:R-:W-:Y:S05]  /*a5c0*/  WARPSYNC.ALL ;  /* 0x0000000000007948 */ /* 0x000fea0003800000 */
[----:B------:R-:W-:Y:S01]  /*a5d0*/  IMAD.MOV.U32 R5, RZ, RZ, 0x40000040 ;  /* 0x40000040ff057424 */ /* 0x000fe200078e00ff */
[----:B------:R-:W-:Y:S01]  /*a5e0*/  R2UR UR4, R4 ;  /* 0x00000000040472ca */ /* 0x000fe200000e0000 */
[----:B------:R-:W-:Y:S01]  /*a5f0*/  IMAD.MOV.U32 R3, RZ, RZ, 0x40000040 ;  /* 0x40000040ff037424 */ /* 0x000fe200078e00ff */
        /* <DEDUP_REMOVED lines=9> */
[----:B------:R-:W-:Y:S02]  /*a690*/  VIADD R8, R4, 0x4 ;  /* 0x0000000404087836 */ /* 0x000fe40000000000 */
[----:B------:R-:W-:Y:S02]  /*a6a0*/  IMAD.MOV.U32 R9, RZ, RZ, 0x40000040 ;  /* 0x40000040ff097424 */ /* 0x000fe400078e00ff */
[----:B------:R-:W-:Y:S02]  /*a6b0*/  IMAD.MOV.U32 R3, RZ, RZ, 0x40000040 ;  /* 0x40000040ff037424 */ /* 0x000fe400078e00ff */
[----:B------:R-:W-:Y:S01]  /*a6c0*/  HGMMA.64x64x16.F32.BF16 R24, gdesc[UR4], RZ, !UPT, gsb0 ;  /* 0x00e00000041879f0 */ /* 0x000fe2000c0018ff */
[----:B------:R-:W-:Y:S02]  /*a6d0*/  R2UR UR4, R10 ;  /* 0x000000000a0472ca */ /* 0x000fe400000e0000 */
        /* <DEDUP_REMOVED lines=27> */
[----:B------:R-:W2:Y:S02]  /*a890*/  SYNCS.PHASECHK.TRANS64.TRYWAIT P1, [R18+URZ+0x38810], R3 ;  /* 0x03881003120075a7 */ /* 0x000ea4000802017f */
[----:B--2---:R-:W-:Y:S05]  /*a8a0*/  @!P1 BRA `(.L_x_5296) ;  /* 0x0000016800909947 */ /* 0x004fea0003800000 */
.L_x_5520:
[----:B------:R-:W-:Y:S05]  /*a8b0*/  BSYNC B0 ;  /* 0x0000000000007941 */ /* 0x000fea0003800000 */
.L_x_5295:
[----:B------:R-:W-:Y:S05]  /*a8c0*/  @!P0 BRA `(.L_x_5297) ;  /* 0x0000000000048947 */ /* 0x000fea0003800000 */
[----:B------:R-:W-:Y:S01]  /*a8d0*/  BPT.TRAP 0x1 ;  /* 0x000000040000795c */ /* 0x000fe20000300000 */
.L_x_5297:
[----:B------:R3:W4:Y:S01]  /*a8e0*/  SYNCS.PHASECHK.TRANS64.TRYWAIT P1, [R20+URZ+0x38850], R13 ;  /* 0x0388500d140075a7 */ /* 0x000722000802017f */
[----:B------:R-:W-:Y:S05]  /*a8f0*/  @!P0 BRA `(.L_x_5298) ;  /* 0x0000000000048947 */ /* 0x000fea0003800000 */
[----:B------:R-:W-:Y:S01]  /*a900*/  BPT.TRAP 0x1 ;  /* 0x000000040000795c */ /* 0x000fe20000300000 */
.L_x_5298:
[----:B------:R-:W-:-:S05]  /*a910*/  VIADD R0, R18, 0x400 ;  /* 0x0000040012007836 */ /* 0x000fca0000000000 */
[----:B------:R-:W-:-:S04]  /*a920*/  SHF.R.U32.HI R0, RZ, 0x4, R0 ;  /* 0x00000004ff007819 */ /* 0x000fc80000011600 */
[----:B------:R-:W-:Y:S01]  /*a930*/  LOP3.LUT R0, R0, 0x3fff, RZ, 0xc0, !PT ;  /* 0x00003fff00007812 */ /* 0x000fe200078ec0ff */
[----:B----4-:R-:W-:Y:S06]  /*a940*/  @P1 BRA `(.L_x_5299) ;  /* 0x0000000000081947 */ /* 0x010fec0003800000 */
[----:B------:R-:W4:Y:S02]  /*a950*/  SYNCS.PHASECHK.TRANS64.TRYWAIT P1, [R20+URZ+0x38850], R13 ;  /* 0x0388500d140075a7 */ /* 0x000f24000802017f */
[----:B----4-:R-:W-:Y:S05]  /*a960*/  @!P1 BRA `(.L_x_5300) ;  /* 0x0000016800749947 */ /* 0x010fea0003800000 */
.L_x_5299:
[----:B------:R-:W-:Y:S05]  /*a970*/  WARPSYNC.ALL ;  /* 0x0000000000007948 */ /* 0x000fea0003800000 */
[----:B------:R-:W-:Y:S01]  /*a980*/  LOP3.LUT R206, R0, 0x10000, RZ, 0xfc, !PT ;  /* 0x0001000000ce7812 */ /* 0x000fe200078efcff */
[----:B------:R-:W-:Y:S01]  /*a990*/  VIADD R0, R18, 0x26400 ;  /* 0x0002640012007836 */ /* 0x000fe20000000000 */
[----:B------:R-:W-:-:S03]  /*a9a0*/  WARPGROUP.ARRIVE ;  /* 0x00000000000079c5 */ /* 0x000fc60000000000 */
[----:B------:R-:W-:-:S03]  /*a9b0*/  IMAD R12, R19, 0x1000, R206 ;  /* 0x00001000130c7824 */ /* 0x000fc600078e02ce */
[----:B------:R-:W5:Y:S01]  /*a9c0*/  S2R R21, SR_TID.X ;  /* 0x0000000000157919 */ /* 0x000f620000002100 */
[----:B01-34-:R-:W-:Y:S01]  /*a9d0*/  IMAD.MOV.U32 R13, RZ, RZ, 0x40000040 ;  /* 0x40000040ff0d7424 */ /* 0x01bfe200078e00ff */
[----:B------:R-:W-:Y:S01]  /*a9e0*/  SHF.R.U32.HI R0, RZ, 0x4, R0 ;  /* 0x00000004ff007819 */ /* 0x000fe20000011600 */
[----:B--2---:R-:W-:Y:S01]  /*a9f0*/  IMAD.MOV.U32 R3, RZ, RZ, 0x40000040 ;  /* 0x40000040ff037424 */ /* 0x004fe200078e00ff */
[C---:B------:R-:W-:Y:S01]  /*aa00*/  R2UR UR6, R12.reuse ;  /* 0x000000000c0672ca */ /* 0x040fe200000e0000 */
[----:B------:R-:W-:Y:S01]  /*aa10*/  VIADD R14, R12, 0x2 ;  /* 0x000000020c0e7836 */ /* 0x000fe20000000000 */
[----:B------:R-:W-:Y:S01]  /*aa20*/  LOP3.LUT R0, R0, 0x3fff, RZ, 0xc0, !PT ;  /* 0x00003fff00007812 */ /* 0x000fe200078ec0ff */
[----:B------:R-:W-:Y:S01]  /*aa30*/  IMAD.MOV.U32 R15, RZ, RZ, 0x40000040 ;  /* 0x40000040ff0f7424 */ /* 0x000fe200078e00ff */
[----:B------:R-:W-:Y:S01]  /*aa40*/  R2UR UR7, R13 ;  /* 0x000000000d0772ca */ /* 0x000fe200000e0000 */
[----:B------:R-:W-:Y:S01]  /*aa50*/  IMAD.MOV.U32 R57, RZ, RZ, 0x40000040 ;  /* 0x40000040ff397424 */ /* 0x000fe200078e00ff */
[----:B------:R-:W-:Y:S01]  /*aa60*/  LOP3.LUT R2, R0, 0x10000, RZ, 0xfc, !PT ;  /* 0x0001000000027812 */ /* 0x000fe200078efcff */
[----:B------:R-:W-:Y:S01]  /*aa70*/  IMAD.MOV.U32 R60, RZ, RZ, 0x4 ;  /* 0x00000004ff3c7424 */ /* 0x000fe200078e00ff */
[----:B------:R-:W-:-:S02]  /*aa80*/  R2UR UR5, R3 ;  /* 0x00000000030572ca */ /* 0x000fc400000e0000 */
[C---:B------:R-:W-:Y:S01]  /*aa90*/  R2UR UR4, R2.reuse ;  /* 0x00000000020472ca */ /* 0x040fe200000e0000 */
[C---:B------:R-:W-:Y:S02]  /*aaa0*/  VIADD R56, R2.reuse, 0x2 ;  /* 0x0000000202387836 */ /* 0x040fe40000000000 */
[----:B------:R-:W-:-:S10]  /*aab0*/  VIADD R13, R2, 0x800 ;  /* 0x00000800020d7836 */ /* 0x000fd40000000000 */
        /* <DEDUP_REMOVED lines=9> */
[----:B-----5:R-:W-:-:S05]  /*ab50*/  SHF.R.U32.HI R21, RZ, 0x7, R21 ;  /* 0x00000007ff157819 */ /* 0x020fca0000011615 */
        /* <DEDUP_REMOVED lines=184> */
[----:B------:R-:W-:-:S04]  /*b6e0*/  SEL R13, R13, 0x26, P1 ;  /* 0x000000260d0d7807 */ /* 0x000fc80000800000 */
[----:B------:R-:W-:Y:S01]  /*b6f0*/  LOP3.LUT R13, R13, 0x6, RZ, 0xc0, !PT ;  /* 0x000000060d0d7812 */ /* 0x000fe200078ec0ff */
        /* <DEDUP_REMOVED lines=155> */
[----:B------:R-:W-:Y:S01]  /*c0b0*/  SEL R0, R21, 0x3e, P1 ;  /* 0x0000003e15007807 */ /* 0x000fe20000800000 */
[----:B------:R-:W-:Y:S02]  /*c0c0*/  WARPGROUP.DEPBAR.LE gsb0, 0x0 ;  /* 0x00008000000079c5 */ /* 0x000fe40000010000 */
[----:B------:R-:W-:-:S06]  /*c0d0*/  WARPGROUP.ARRIVE ;  /* 0x00000000000079c5 */ /* 0x000fcc0000000000 */
[----:B------:R-:W-:Y:S01]  /*c0e0*/  HGMMA.64x64x16.F32.BF16 R24, gdesc[UR4], R24, gsb0 ;  /* 0x00e00000041879f0 */ /* 0x000fe20008001818 */
[----:B------:R-:W-:Y:S02]  /*c0f0*/  R2UR UR6, R14 ;  /* 0x000000000e0672ca */ /* 0x000fe400000e0000 */
[----:B------:R-:W-:Y:S02]  /*c100*/  R2UR UR7, R15 ;  /* 0x000000000f0772ca */ /* 0x000fe400000e0000 */
[----:B------:R-:W-:Y:S02]  /*c110*/  R2UR UR4, R56 ;  /* 0x00000000380472ca */ /* 0x000fe400000e0000 */
[----:B------:R-:W-:Y:S02]  /*c120*/  R2UR UR5, R57 ;  /* 0x00000000390572ca */ /* 0x000fe400000e0000 */
[----:B------:R-:W-:Y:S02]  /*c130*/  LOP3.LUT R15, R13, 0x1e00, RZ, 0xc0, !PT ;  /* 0x00001e000d0f7812 */ /* 0x000fe400078ec0ff */
[----:B------:R-:W-:-:S04]  /*c140*/  LOP3.LUT R13, R0, 0x6, RZ, 0xc0, !PT ;  /* 0x00000006000d7812 */ /* 0x000fc800078ec0ff */
[CC--:B------:R-:W-:Y:S02]  /*c150*/  IADD3 R14, R13.reuse, R15.reuse, R2 ;  /* 0x0000000f0d0e7210 */ /* 0x0c0fe40007ffe002 */
[----:B------:R-:W-:Y:S01]  /*c160*/  IADD3 R12, R13, R15, R12 ;  /* 0x0000000f0d0c7210 */ /* 0x000fe20007ffe00c */
[----:B------:R-:W-:Y:S02]  /*c170*/  IMAD.MOV.U32 R15, RZ, RZ, 0x40000040 ;  /* 0x40000040ff0f7424 */ /* 0x000fe400078e00ff */
[----:B------:R-:W-:Y:S01]  /*c180*/  IMAD.MOV.U32 R13, RZ, RZ, 0x40000040 ;  /* 0x40000040ff0d7424 */ /* 0x000fe200078e00ff */
[----:B------:R-:W-:Y:S02]  /*c190*/  WARPGROUP.DEPBAR.LE gsb0, 0x0 ;  /* 0x00008000000079c5 */ /* 0x000fe40000010000 */
[----:B------:R-:W-:-:S06]  /*c1a0*/  WARPGROUP.ARRIVE ;  /* 0x00000000000079c5 */ /* 0x000fcc0000000000 */
        /* <DEDUP_REMOVED lines=11> */
.L_x_5301:
[----:B------:R-:W2:Y:S01]  /*c260*/  LDL R0, [R1+0x10] ;  /* 0x0000100001007983 */ /* 0x000ea20000100800 */
[----:B------:R-:W0:Y:S01]  /*c270*/  LDC R12, c[0x0][0x448] ;  /* 0x00011200ff0c7b82 */ /* 0x000e220000000800 */
[----:B------:R-:W-:Y:S01]  /*c280*/  ULDC UR4, c[0x0][0xa80] ;  /* 0x0002a00000047ab9 */ /* 0x000fe20000000800 */
[----:B------:R-:W-:Y:S01]  /*c290*/  LOP3.LUT R22, R22, 0xffffffef, RZ, 0xc0, !PT ;  /* 0xffffffef16167812 */ /* 0x000fe200078ec0ff */
[----:B------:R-:W3:Y:S01]  /*c2a0*/  LDL R56, [R1] ;  /* 0x0000000001387983 */ /* 0x000ee20000100800 */
[----:B0-----:R-:W-:-:S13]  /*c2b0*/  ISETP.NE.AND P5, PT, R12, 0x1, PT ;  /* 0x000000010c00780c */ /* 0x001fda0003fa5270 */
[----:B------:R-:W0:Y:S01]  /*c2c0*/  @P5 LDC R13, c[0x0][0x44c] ;  /* 0x00011300ff0d5b82 */ /* 0x000e220000000800 */
[----:B------:R-:W-:-:S07]  /*c2d0*/  @P5 LOP3.LUT R22, R22, 0x10, RZ, 0xfc, !PT ;  /* 0x0000001016165812 */ /* 0x000fce00078efcff */
[----:B------:R-:W1:Y:S01]  /*c2e0*/  @P5 LDC R15, c[0x0][0x450] ;  /* 0x00011400ff0f5b82 */ /* 0x000e620000000800 */
[----:B--2---:R-:W-:-:S04]  /*c2f0*/  IMAD.IADD R0, R0, 0x1, R213 ;  /* 0x0000000100007824 */ /* 0x004fc800078e02d5 */
[----:B0-----:R-:W-:-:S05]  /*c300*/  @P5 IMAD.HI.U32 R12, R0, R13, RZ ;  /* 0x0000000d000c5227 */ /* 0x001fca00078e00ff */
[----:B-1----:R-:W-:-:S05]  /*c310*/  @P5 SHF.R.U32.HI R0, RZ, R15, R12 ;  /* 0x0000000fff005219 */ /* 0x002fca000001160c */
[----:B------:R-:W0:Y:S01]  /*c320*/  SHFL.IDX PT, R14, R0, RZ, 0x1c1f ;  /* 0x001c1fff000e7589 */ /* 0x000e2200000e0000 */
[----:B------:R-:W-:-:S05]  /*c330*/  IMAD R12, R168, -0x40, R21 ;  /* 0xffffffc0a80c7824 */ /* 0x000fca00078e0215 */
[----:B------:R-:W-:Y:S02]  /*c340*/  IADD3 R13, R211, 0x1, R12 ;  /* 0x00000001d30d7810 */ /* 0x000fe40007ffe00c */
[----:B------:R-:W-:Y:S02]  /*c350*/  IADD3 R12, -R193, R12, R211 ;  /* 0x0000000cc10c7210 */ /* 0x000fe40007ffe1d3 */
        /* <DEDUP_REMOVED lines=12> */
[----:B------:R-:W-:Y:S02]  /*c420*/  FMNMX.FTZ R24, R57, R24, !PT ;  /* 0x0000001839187209 */ /* 0x000fe40007810000 */
        /* <DEDUP_REMOVED lines=17> */
[----:B------:R-:W-:Y:S01]  /*c540*/  FMNMX.FTZ R24, R63, R24, !PT ;  /* 0x000000183f187209 */ /* 0x000fe20007810000 */
[----:B------:R-:W0:Y:S01]  /*c550*/  SHFL.IDX PT, R0, R0, 0x1, 0x1c1f ;  /* 0x003c1f0000007f89 */ /* 0x000e2200000e0000 */
        /* <DEDUP_REMOVED lines=15> */
[----:B------:R-:W-:Y:S02]  /*c650*/  FSEL R53, R53, -INF , P1 ;  /* 0xff80000035357808 */ /* 0x000fe40000800000 */
[----:B------:R-:W-:Y:S02]  /*c660*/  FMNMX.FTZ R24, R69, R24, !PT ;  /* 0x0000001845187209 */ /* 0x000fe40007810000 */
[----:B0-----:R-:W-:Y:S02]  /*c670*/  VIADDMNMX R14, R0, R13, R12, PT ;  /* 0x0000000d000e7246 */ /* 0x001fe4000380010c */
        /* <DEDUP_REMOVED lines=21> */
[----:B------:R-:W-:Y:S02]  /*c7d0*/  FSEL R81, R38, -INF , P2 ;  /* 0xff80000026517808 */ /* 0x000fe40001000000 */
[----:B------:R-:W-:Y:S01]  /*c7e0*/  FMNMX.FTZ R0, R79, R0, !PT ;  /* 0x000000004f007209 */ /* 0x000fe20007810000 */
[----:B------:R-:W0:Y:S01]  /*c7f0*/  SHFL.BFLY PT, R12, R21, 0x1, 0x1f ;  /* 0x0c201f00150c7f89 */ /* 0x000e2200000e0000 */
        /* <DEDUP_REMOVED lines=21> */
[----:B0-----:R-:W-:Y:S01]  /*c950*/  FMNMX.FTZ R13, R21, R12, !PT ;  /* 0x0000000c150d7209 */ /* 0x001fe20007810000 */
[----:B------:R-:W-:Y:S01]  /*c960*/  IMAD.U32 R12, RZ, RZ, UR4 ;  /* 0x00000004ff0c7e24 */ /* 0x000fe2000f8e00ff */
[----:B------:R-:W-:Y:S02]  /*c970*/  ISETP.GT.AND P2, PT, R14, 0x39, PT ;  /* 0x000000390e00780c */ /* 0x000fe40003f44270 */
[----:B------:R-:W-:Y:S02]  /*c980*/  FSEL R91, R54, -INF , P1 ;  /* 0xff800000365b7808 */ /* 0x000fe40000800000 */
[----:B------:R-:W-:Y:S01]  /*c990*/  FMNMX.FTZ R0, R51, R0, !PT ;  /* 0x0000000033007209 */ /* 0x000fe20007810000 */
[C---:B------:R-:W-:Y:S01]  /*c9a0*/  FMUL.FTZ R21, R13.reuse, R12 ;  /* 0x0000000c0d157220 */ /* 0x040fe20000410000 */
[----:B------:R-:W-:Y:S02]  /*c9b0*/  FSETP.NEU.FTZ.AND P4, PT, R13, -INF , PT ;  /* 0xff8000000d00780b */ /* 0x000fe40003f9d000 */
[----:B------:R-:W-:-:S02]  /*c9c0*/  FSEL R55, R55, -INF , P2 ;  /* 0xff80000037377808 */ /* 0x000fc40001000000 */
[----:B------:R-:W-:Y:S02]  /*c9d0*/  FMNMX.FTZ R0, R91, R0, !PT ;  /* 0x000000005b007209 */ /* 0x000fe40007810000 */
[----:B------:R-:W-:Y:S02]  /*c9e0*/  FSEL R24, R21, RZ, P4 ;  /* 0x000000ff15187208 */ /* 0x000fe40002000000 */
[----:B------:R-:W-:-:S03]  /*c9f0*/  FMNMX.FTZ R0, R55, R0, !PT ;  /* 0x0000000037007209 */ /* 0x000fc60007810000 */
[----:B------:R-:W-:Y:S02]  /*ca00*/  FFMA.FTZ R164, R15, R12, -R24 ;  /* 0x0000000c0fa47223 */ /* 0x000fe40000010818 */
[----:B------:R-:W0:Y:S02]  /*ca10*/  SHFL.BFLY PT, R15, R0, 0x2, 0x1f ;  /* 0x0c401f00000f7f89 */ /* 0x000e2400000e0000 */
[----:B0-----:R-:W-:-:S05]  /*ca20*/  FMNMX.FTZ R14, R0, R15, !PT ;  /* 0x0000000f000e7209 */ /* 0x001fca0007810000 */
[----:B------:R-:W0:Y:S01]  /*ca30*/  SHFL.BFLY PT, R15, R14, 0x1, 0x1f ;  /* 0x0c201f000e0f7f89 */ /* 0x000e2200000e0000 */
[-CC-:B------:R-:W-:Y:S01]  /*ca40*/  FFMA.FTZ R21, R25, R12.reuse, -R24.reuse ;  /* 0x0000000c19157223 */ /* 0x180fe20000010818 */
[-CC-:B------:R-:W-:Y:S01]  /*ca50*/  FFMA.FTZ R25, R33, R12.reuse, -R24.reuse ;  /* 0x0000000c21197223 */ /* 0x180fe20000010818 */
[-CC-:B------:R-:W-:Y:S01]  /*ca60*/  FFMA.FTZ R166, R57, R12.reuse, -R24.reuse ;  /* 0x0000000c39a67223 */ /* 0x180fe20000010818 */
[----:B------:R-:W-:Y:S01]  /*ca70*/  MUFU.EX2 R164, R164 ;  /* 0x000000a400a47308 */ /* 0x000fe20000000800 */
[----:B------:R-:W-:Y:S01]  /*ca80*/  FFMA.FTZ R29, R29, R12, -R24 ;  /* 0x0000000c1d1d7223 */ /* 0x000fe20000010818 */
[----:B0-----:R-:W-:-:S04]  /*ca90*/  FMNMX.FTZ R15, R14, R15, !PT ;  /* 0x0000000f0e0f7209 */ /* 0x001fc80007810000 */
[C---:B------:R-:W-:Y:S01]  /*caa0*/  FSETP.NEU.FTZ.AND P1, PT, R15.reuse, -INF , PT ;  /* 0xff8000000f00780b */ /* 0x040fe20003f3d000 */
[----:B------:R-:W-:Y:S01]  /*cab0*/  FMUL.FTZ R0, R15, R12 ;  /* 0x0000000c0f007220 */ /* 0x000fe20000410000 */
[----:B------:R-:W0:Y:S04]  /*cac0*/  MUFU.EX2 R21, R21 ;  /* 0x0000001500157308 */ /* 0x000e280000000800 */
[----:B------:R-:W-:-:S04]  /*cad0*/  FSEL R0, R0, RZ, P1 ;  /* 0x000000ff00007208 */ /* 0x000fc80000800000 */
[----:B------:R1:W-:Y:S01]  /*cae0*/  MUFU.EX2 R57, R25 ;  /* 0x0000001900397308 */ /* 0x0003e20000000800 */
[-CC-:B------:R-:W-:Y:S01]  /*caf0*/  FFMA.FTZ R71, R71, R12.reuse, -R0.reuse ;  /* 0x0000000c47477223 */ /* 0x180fe20000010800 */
[-CC-:B------:R-:W-:Y:S01]  /*cb00*/  FFMA.FTZ R27, R27, R12.reuse, -R0.reuse ;  /* 0x0000000c1b1b7223 */ /* 0x180fe20000010800 */
[-C--:B------:R-:W-:Y:S01]  /*cb10*/  FFMA.FTZ R73, R73, R12.reuse, -R0 ;  /* 0x0000000c49497223 */ /* 0x080fe20000010800 */
[----:B------:R-:W-:Y:S01]  /*cb20*/  FFMA.FTZ R160, R59, R12, -R24 ;  /* 0x0000000c3ba07223 */ /* 0x000fe20000010818 */
[----:B-1----:R-:W-:-:S03]  /*cb30*/  VIADD R25, R20, 0x38840 ;  /* 0x0003884014197836 */ /* 0x002fc60000000000 */
[----:B------:R-:W1:Y:S02]  /*cb40*/  MUFU.EX2 R166, R166 ;  /* 0x000000a600a67308 */ /* 0x000e640000000800 */
[----:B------:R-:W-:-:S06]  /*cb50*/  PRMT R25, R190, 0x654, R25 ;  /* 0x00000654be197816 */ /* 0x000fcc0000000019 */
[----:B------:R-:W-:Y:S01]  /*cb60*/  MUFU.EX2 R71, R71 ;  /* 0x0000004700477308 */ /* 0x000fe20000000800 */
[----:B------:R2:W-:Y:S01]  /*cb70*/  SYNCS.ARRIVE.TRANS64.RED.A1T0 RZ, [R25+URZ], RZ ;  /* 0x000000ff19ff79a7 */ /* 0x0005e2000810043f */
[----:B------:R-:W-:-:S06]  /*cb80*/  FFMA.FTZ R75, R75, R12, -R0 ;  /* 0x0000000c4b4b7223 */ /* 0x000fcc0000010800 */
[----:B------:R4:W5:Y:S01]  /*cb90*/  MUFU.EX2 R14, R27 ;  /* 0x0000001b000e7308 */ /* 0x0009620000000800 */
[----:B--2---:R-:W-:Y:S02]  /*cba0*/  IMAD.MOV.U32 R25, RZ, RZ, 0x40000040 ;  /* 0x40000040ff197424 */ /* 0x004fe400078e00ff */
[----:B------:R-:W-:-:S05]  /*cbb0*/  FFMA.FTZ R77, R77, R12, -R0 ;  /* 0x0000000c4d4d7223 */ /* 0x000fca0000010800 */
[----:B------:R-:W2:Y:S01]  /*cbc0*/  MUFU.EX2 R29, R29 ;  /* 0x0000001d001d7308 */ /* 0x000ea20000000800 */
[----:B------:R-:W-:Y:S01]  /*cbd0*/  R2UR UR7, R25 ;  /* 0x00000000190772ca */ /* 0x000fe200000e0000 */
[----:B------:R-:W-:-:S06]  /*cbe0*/  FFMA.FTZ R162, R61, R12, -R24 ;  /* 0x0000000c3da27223 */ /* 0x000fcc0000010818 */
[----:B------:R-:W3:Y:S01]  /*cbf0*/  MUFU.EX2 R73, R73 ;  /* 0x0000004900497308 */ /* 0x000ee20000000800 */
[----:B0-----:R-:W-:-:S07]  /*cc00*/  FADD.FTZ R25, R164, R21 ;  /* 0x00000015a4197221 */ /* 0x001fce0000010000 */
[----:B------:R-:W0:Y:S01]  /*cc10*/  MUFU.EX2 R160, R160 ;  /* 0x000000a000a07308 */ /* 0x000e220000000800 */
[----:B------:R-:W-:Y:S01]  /*cc20*/  FFMA.FTZ R79, R79, R12, -R0 ;  /* 0x0000000c4f4f7223 */ /* 0x000fe20000010800 */
[----:B----4-:R-:W-:-:S06]  /*cc30*/  IMAD.MOV.U32 R27, RZ, RZ, 0x40000040 ;  /* 0x40000040ff1b7424 */ /* 0x010fcc00078e00ff */
[----:B------:R-:W4:Y:S01]  /*cc40*/  MUFU.EX2 R28, R75 ;  /* 0x0000004b001c7308 */ /* 0x000f220000000800 */
[-CC-:B------:R-:W-:Y:S01]  /*cc50*/  FFMA.FTZ R31, R37, R12.reuse, -R24.reuse ;  /* 0x0000000c251f7223 */ /* 0x180fe20000010818 */
[----:B-1----:R-:W-:Y:S01]  /*cc60*/  FADD.FTZ R36, R166, R25 ;  /* 0x00000019a6247221 */ /* 0x002fe20000010000 */
[-CC-:B------:R-:W-:Y:S01]  /*cc70*/  FFMA.FTZ R156, R63, R12.reuse, -R24.reuse ;  /* 0x0000000c3f9c7223 */ /* 0x180fe20000010818 */
[----:B------:R-:W-:-:S04]  /*cc80*/  FFMA.FTZ R33, R41, R12, -R24 ;  /* 0x0000000c29217223 */ /* 0x000fc80000010818 */
[----:B------:R-:W1:Y:S01]  /*cc90*/  MUFU.EX2 R77, R77 ;  /* 0x0000004d004d7308 */ /* 0x000e620000000800 */
[-CC-:B------:R-:W-:Y:S01]  /*cca0*/  FFMA.FTZ R158, R65, R12.reuse, -R24.reuse ;  /* 0x0000000c419e7223 */ /* 0x180fe20000010818 */
[-CC-:B------:R-:W-:Y:S01]  /*ccb0*/  FFMA.FTZ R35, R45, R12.reuse, -R24.reuse ;  /* 0x0000000c2d237223 */ /* 0x180fe20000010818 */
[-CC-:B------:R-:W-:Y:S01]  /*ccc0*/  FFMA.FTZ R152, R67, R12.reuse, -R24.reuse ;  /* 0x0000000c43987223 */ /* 0x180fe20000010818 */
[-CC-:B------:R-:W-:Y:S01]  /*ccd0*/  FFMA.FTZ R37, R49, R12.reuse, -R24.reuse ;  /* 0x0000000c31257223 */ /* 0x180fe20000010818 */
[-CC-:B------:R-:W-:Y:S01]  /*cce0*/  FFMA.FTZ R154, R69, R12.reuse, -R24.reuse ;  /* 0x0000000c459a7223 */ /* 0x180fe20000010818 */
[-C--:B------:R-:W-:Y:S01]  /*ccf0*/  FFMA.FTZ R39, R53, R12.reuse, -R24 ;  /* 0x0000000c35277223 */ /* 0x080fe20000010818 */
        /* <DEDUP_REMOVED lines=11> */
[----:B------:R-:W-:Y:S01]  /*cdb0*/  FFMA.FTZ R55, R55, R12, -R0 ;  /* 0x0000000c37377223 */ /* 0x000fe20000010800 */
[----:B------:R-:W-:-:S02]  /*cdc0*/  IMAD R24, R19, 0x1000, R209 ;  /* 0x0000100013187824 */ /* 0x000fc400078e02d1 */
[----:B-----5:R-:W-:Y:S01]  /*cdd0*/  FADD.FTZ R0, R71, R14 ;  /* 0x0000000e47007221 */ /* 0x020fe20000010000 */
[----:B------:R-:W-:Y:S01]  /*cde0*/  R2UR UR11, R27 ;  /* 0x000000001b0b72ca */ /* 0x000fe200000e0000 */
[----:B--2---:R-:W-:Y:S01]  /*cdf0*/  FADD.FTZ R27, R29, R36 ;  /* 0x000000241d1b7221 */ /* 0x004fe20000010000 */
[----:B------:R-:W-:Y:S01]  /*ce00*/  VIADD R26, R24, 0x80 ;  /* 0x00000080181a7836 */ /* 0x000fe20000000000 */
[----:B------:R-:W2:Y:S01]  /*ce10*/  MUFU.EX2 R31, R31 ;  /* 0x0000001f001f7308 */ /* 0x000ea20000000800 */
[----:B---3--:R-:W-:Y:S01]  /*ce20*/  FADD.FTZ R25, R73, R0 ;  /* 0x0000000049197221 */ /* 0x008fe20000010000 */
[----:B0-----:R-:W-:Y:S01]  /*ce30*/  FADD.FTZ R38, R160, R27 ;  /* 0x0000001ba0267221 */ /* 0x001fe20000010000 */
[----:B------:R-:W-:Y:S01]  /*ce40*/  IMAD.MOV.U32 R27, RZ, RZ, 0x40000040 ;  /* 0x40000040ff1b7424 */ /* 0x000fe200078e00ff */
[----:B------:R-:W-:Y:S01]  /*ce50*/  R2UR UR10, R26 ;  /* 0x000000001a0a72ca */ /* 0x000fe200000e0000 */
[----:B----4-:R-:W-:-:S03]  /*ce60*/  FADD.FTZ R36, R28, R25 ;  /* 0x000000191c247221 */ /* 0x010fc60000010000 */
[----:B------:R-:W0:Y:S01]  /*ce70*/  MUFU.EX2 R81, R81 ;  /* 0x0000005100517308 */ /* 0x000e220000000800 */
[----:B------:R-:W-:Y:S01]  /*ce80*/  VIADD R26, R24, 0x100 ;  /* 0x00000100181a7836 */ /* 0x000fe20000000000 */
[----:B------:R-:W-:Y:S01]  /*ce90*/  R2UR UR15, R27 ;  /* 0x000000001b0f72ca */ /* 0x000fe200000e0000 */
[----:B-1----:R-:W-:-:S05]  /*cea0*/  FADD.FTZ R25, R77, R36 ;  /* 0x000000244d197221 */ /* 0x002fca0000010000 */
[----:B------:R-:W1:Y:S01]  /*ceb0*/  MUFU.EX2 R156, R156 ;  /* 0x0000009c009c7308 */ /* 0x000e620000000800 */
[----:B------:R-:W-:Y:S01]  /*cec0*/  FADD.FTZ R27, R57, R38 ;  /* 0x00000026391b7221 */ /* 0x000fe20000010000 */
[----:B------:R-:W-:-:S06]  /*ced0*/  R2UR UR14, R26 ;  /* 0x000000001a0e72ca */ /* 0x000fcc00000e0000 */
[----:B------:R-:W3:Y:S01]  /*cee0*/  MUFU.EX2 R32, R83 ;  /* 0x0000005300207308 */ /* 0x000ee20000000800 */
[----:B------:R-:W-:Y:S01]  /*cef0*/  FADD.FTZ R26, R30, R25 ;  /* 0x000000191e1a7221 */ /* 0x000fe20000010000 */
[----:B------:R-:W-:-:S06]  /*cf00*/  FADD.FTZ R36, R162, R27 ;  /* 0x0000001ba2247221 */ /* 0x000fcc0000010000 */
[----:B------:R-:W4:Y:S01]  /*cf10*/  MUFU.EX2 R33, R33 ;  /* 0x0000002100217308 */ /* 0x000f220000000800 */
[----:B------:R-:W-:Y:S01]  /*cf20*/  IMAD.MOV.U32 R25, RZ, RZ, 0x40000040 ;  /* 0x40000040ff197424 */ /* 0x000fe200078e00ff */
[----:B------:R-:W-:-:S06]  /*cf30*/  F2FP.BF16.F32.PACK_AB R164, R21, R164 ;  /* 0x000000a415a4723e */ /* 0x000fcc00000010ff */
[----:B------:R-:W5:Y:S01]  /*cf40*/  MUFU.EX2 R85, R85 ;  /* 0x0000005500557308 */ /* 0x000f620000000800 */
[----:B--2---:R-:W-:-:S07]  /*cf50*/  FADD.FTZ R21, R31, R36 ;  /* 0x000000241f157221 */ /* 0x004fce0000010000 */
[----:B------:R-:W2:Y:S01]  /*cf60*/  MUFU.EX2 R158, R158 ;  /* 0x0000009e009e7308 */ /* 0x000ea20000000800 */
[----:B------:R-:W-:Y:S01]  /*cf70*/  R2UR UR19, R25 ;  /* 0x00000000191372ca */ /* 0x000fe200000e0000 */
[----:B0-----:R-:W-:Y:S01]  /*cf80*/  FADD.FTZ R25, R81, R26 ;  /* 0x0000001a51197221 */ /* 0x001fe20000010000 */
[----:B-1----:R-:W-:-:S05]  /*cf90*/  FADD.FTZ R36, R156, R21 ;  /* 0x000000159c247221 */ /* 0x002fca0000010000 */
[----:B------:R-:W0:Y:S01]  /*cfa0*/  MUFU.EX2 R34, R43 ;  /* 0x0000002b00227308 */ /* 0x000e220000000800 */
[----:B---3--:R-:W-:-:S07]  /*cfb0*/  FADD.FTZ R26, R32, R25 ;  /* 0x00000019201a7221 */ /* 0x008fce0000010000 */
[----:B------:R-:W1:Y:S01]  /*cfc0*/  MUFU.EX2 R35, R35 ;  /* 0x0000002300237308 */ /* 0x000e620000000800 */
[----:B------:R-:W-:Y:S01]  /*cfd0*/  R2UR UR6, R24 ;  /* 0x00000000180672ca */ /* 0x000fe200000e0000 */
[----:B----4-:R-:W-:-:S06]  /*cfe0*/  FADD.FTZ R25, R33, R36 ;  /* 0x0000002421197221 */ /* 0x010fcc0000010000 */
[----:B------:R-:W3:Y:S01]  /*cff0*/  MUFU.EX2 R87, R87 ;  /* 0x0000005700577308 */ /* 0x000ee20000000800 */
[----:B------:R-:W-:Y:S02]  /*d000*/  VIADD R24, R24, 0x180 ;  /* 0x0000018018187836 */ /* 0x000fe40000000000 */
[----:B-----5:R-:W-:Y:S01]  /*d010*/  FADD.FTZ R21, R85, R26 ;  /* 0x0000001a55157221 */ /* 0x020fe20000010000 */
[----:B--2---:R-:W-:-:S04]  /*d020*/  FADD.FTZ R26, R158, R25 ;  /* 0x000000199e1a7221 */ /* 0x004fc80000010000 */
[----:B------:R-:W2:Y:S01]  /*d030*/  MUFU.EX2 R0, R47 ;  /* 0x0000002f00007308 */ /* 0x000ea20000000800 */
[----:B------:R-:W-:-:S07]  /*d040*/  R2UR UR18, R24 ;  /* 0x00000000181272ca */ /* 0x000fce00000e0000 */
[----:B------:R-:W4:Y:S01]  /*d050*/  MUFU.EX2 R152, R152 ;  /* 0x0000009800987308 */ /* 0x000f220000000800 */
[----:B------:R-:W-:Y:S01]  /*d060*/  F2FP.BF16.F32.PACK_AB R165, R14, R71 ;  /* 0x000000470ea5723e */ /* 0x000fe200000010ff */
[----:B0-----:R-:W-:-:S06]  /*d070*/  FADD.FTZ R14, R34, R21 ;  /* 0x00000015220e7221 */ /* 0x001fcc0000010000 */
[----:B------:R-:W0:Y:S01]  /*d080*/  MUFU.EX2 R89, R89 ;  /* 0x0000005900597308 */ /* 0x000e220000000800 */
[----:B-1----:R-:W-:-:S07]  /*d090*/  FADD.FTZ R25, R35, R26 ;  /* 0x0000001a23197221 */ /* 0x002fce0000010000 */
[----:B------:R-:W1:Y:S01]  /*d0a0*/  MUFU.EX2 R37, R37 ;  /* 0x0000002500257308 */ /* 0x000e620000000800 */
[----:B---3--:R-:W-:-:S07]  /*d0b0*/  FADD.FTZ R21, R87, R14 ;  /* 0x0000000e57157221 */ /* 0x008fce0000010000 */
[----:B------:R-:W3:Y:S01]  /*d0c0*/  MUFU.EX2 R24, R51 ;  /* 0x0000003300187308 */ /* 0x000ee20000000800 */
[----:B--2---:R-:W-:-:S07]  /*d0d0*/  FADD.FTZ R14, R0, R21 ;  /* 0x00000015000e7221 */ /* 0x004fce0000010000 */
[----:B------:R-:W2:Y:S01]  /*d0e0*/  MUFU.EX2 R154, R154 ;  /* 0x0000009a009a7308 */ /* 0x000ea20000000800 */
[----:B------:R-:W-:-:S07]  /*d0f0*/  F2FP.BF16.F32.PACK_AB R167, R28, R73 ;  /* 0x000000491ca7723e */ /* 0x000fce00000010ff */
[----:B------:R-:W-:Y:S08]  /*d100*/  MUFU.EX2 R39, R39 ;  /* 0x0000002700277308 */ /* 0x000ff00000000800 */
[----:B------:R-:W5:Y:S08]  /*d110*/  MUFU.EX2 R91, R91 ;  /* 0x0000005b005b7308 */ /* 0x000f700000000800 */
[----:B------:R-:W5:Y:S01]  /*d120*/  MUFU.EX2 R26, R55 ;  /* 0x00000037001a7308 */ /* 0x000f620000000800 */
[----:B----4-:R-:W-:Y:S01]  /*d130*/  FADD.FTZ R28, R152, R25 ;  /* 0x00000019981c7221 */ /* 0x010fe20000010000 */
[----:B0-----:R-:W-:Y:S01]  /*d140*/  FADD.FTZ R21, R89, R14 ;  /* 0x0000000e59157221 */ /* 0x001fe20000010000 */
[----:B------:R-:W-:Y:S01]  /*d150*/  F2FP.BF16.F32.PACK_AB R166, R29, R166 ;  /* 0x000000a61da6723e */ /* 0x000fe200000010ff */
[----:B------:R-:W-:Y:S01]  /*d160*/  BAR.SYNC.DEFER_BLOCKING 0xf, 0x100 ;  /* 0x03c4000000007b1d */ /* 0x000fe20000010000 */
[----:B-1----:R-:W-:Y:S01]  /*d170*/  FADD.FTZ R25, R37, R28 ;  /* 0x0000001c25197221 */ /* 0x002fe20000010000 */
[----:B---3--:R-:W-:Y:S01]  /*d180*/  FADD.FTZ R14, R24, R21 ;  /* 0x00000015180e7221 */ /* 0x008fe20000010000 */
[----:B------:R-:W-:-:S02]  /*d190*/  F2FP.BF16.F32.PACK_AB R160, R57, R160 ;  /* 0x000000a039a0723e */ /* 0x000fc400000010ff */
[----:B------:R-:W-:Y:S02]  /*d1a0*/  F2FP.BF16.F32.PACK_AB R161, R30, R77 ;  /* 0x0000004d1ea1723e */ /* 0x000fe400000010ff */
[----:B------:R-:W-:Y:S02]  /*d1b0*/  F2FP.BF16.F32.PACK_AB R162, R31, R162 ;  /* 0x000000a21fa2723e */ /* 0x000fe400000010ff */
[----:B------:R-:W-:Y:S02]  /*d1c0*/  F2FP.BF16.F32.PACK_AB R163, R32, R81 ;  /* 0x0000005120a3723e */ /* 0x000fe400000010ff */
[----:B------:R-:W-:Y:S01]  /*d1d0*/  F2FP.BF16.F32.PACK_AB R159, R0, R87 ;  /* 0x00000057009f723e */ /* 0x000fe200000010ff */
[----:B--2---:R-:W-:Y:S01]  /*d1e0*/  FADD.FTZ R0, R154, R25 ;  /* 0x000000199a007221 */ /* 0x004fe20000010000 */
[----:B------:R-:W-:Y:S02]  /*d1f0*/  F2FP.BF16.F32.PACK_AB R156, R33, R156 ;  /* 0x0000009c219c723e */ /* 0x000fe400000010ff */
[----:B------:R-:W-:-:S02]  /*d200*/  F2FP.BF16.F32.PACK_AB R157, R34, R85 ;  /* 0x00000055229d723e */ /* 0x000fc400000010ff */
[----:B------:R-:W-:Y:S01]  /*d210*/  F2FP.BF16.F32.PACK_AB R158, R35, R158 ;  /* 0x0000009e239e723e */ /* 0x000fe200000010ff */
[----:B-----5:R-:W-:Y:S01]  /*d220*/  FADD.FTZ R21, R91, R14 ;  /* 0x0000000e5b157221 */ /* 0x020fe20000010000 */
[----:B------:R-:W-:Y:S02]  /*d230*/  F2FP.BF16.F32.PACK_AB R152, R37, R152 ;  /* 0x000000982598723e */ /* 0x000fe400000010ff */
[----:B------:R-:W-:Y:S02]  /*d240*/  F2FP.BF16.F32.PACK_AB R153, R24, R89 ;  /* 0x000000591899723e */ /* 0x000fe400000010ff */
[C---:B------:R-:W-:Y:S02]  /*d250*/  F2FP.BF16.F32.PACK_AB R154, R39.reuse, R154 ;  /* 0x0000009a279a723e */ /* 0x040fe400000010ff */
[C---:B------:R-:W-:Y:S01]  /*d260*/  F2FP.BF16.F32.PACK_AB R155, R26.reuse, R91 ;  /* 0x0000005b1a9b723e */ /* 0x040fe200000010ff */
[----:B------:R-:W-:Y:S01]  /*d270*/  STSM.16.M88.4 [R227+0x36400], R164 ;  /* 0x036400a4e3007844 */ /* 0x000fe20000000200 */
[----:B------:R-:W-:Y:S01]  /*d280*/  FADD.FTZ R0, R39, R0 ;  /* 0x0000000027007221 */ /* 0x000fe20000010000 */
[----:B------:R-:W-:-:S02]  /*d290*/  FADD.FTZ R14, R26, R21 ;  /* 0x000000151a0e7221 */ /* 0x000fc40000010000 */
[----:B------:R-:W-:Y:S04]  /*d2a0*/  STSM.16.M88.4 [R228], R160 ;  /* 0x000000a0e4007844 */ /* 0x000fe80000000200 */
[----:B------:R0:W-:Y:S04]  /*d2b0*/  STSM.16.M88.4 [R56], R156 ;  /* 0x0000009c38007844 */ /* 0x0001e80000000200 */
[----:B------:R1:W-:Y:S01]  /*d2c0*/  STSM.16.M88.4 [R229], R152 ;  /* 0x00000098e5007844 */ /* 0x0003e20000000200 */
[----:B0-----:R-:W-:-:S06]  /*d2d0*/  WARPGROUP.ARRIVE ;  /* 0x00000000000079c5 */ /* 0x001fcc0000000000 */
        /* <DEDUP_REMOVED lines=24> */
.L_x_5302:
[----:B------:R-:W-:Y:S01]  /*d460*/  VIADD R20, R20, 0x38860 ;  /* 0x0003886014147836 */ /* 0x000fe20000000000 */
[----:B------:R-:W0:Y:S01]  /*d470*/  @P5 LDC R21, c[0x0][0x44c] ;  /* 0x00011300ff155b82 */ /* 0x000e220000000800 */
[----:B------:R-:W-:Y:S01]  /*d480*/  IMAD.MOV.U32 R152, RZ, RZ, R213 ;  /* 0x000000ffff987224 */ /* 0x000fe200078e00d5 */
[----:B------:R-:W-:Y:S01]  /*d490*/  ULDC UR36, c[0x0][0xa80] ;  /* 0x0002a00000247ab9 */ /* 0x000fe20000000800 */
[----:B------:R-:W-:Y:S01]  /*d4a0*/  ULDC UR37, c[0x0][0xa80] ;  /* 0x0002a00000257ab9 */ /* 0x000fe20000000800 */
[----:B------:R-:W-:Y:S01]  /*d4b0*/  PRMT R20, R190, 0x654, R20 ;  /* 0x00000654be147816 */ /* 0x000fe20000000014 */
[----:B------:R-:W-:Y:S03]  /*d4c0*/  BSSY B1, `(.L_x_5303) ;  /* 0x0000397000017945 */ /* 0x000fe60003800000 */
[----:B------:R1:W-:Y:S02]  /*d4d0*/  SYNCS.ARRIVE.TRANS64.RED.A1T0 RZ, [R20+URZ], RZ ;  /* 0x000000ff14ff79a7 */ /* 0x0003e4000810043f */
[----:B-1----:R-:W1:Y:S01]  /*d4e0*/  @P5 LDC R20, c[0x0][0x450] ;  /* 0x00011400ff145b82 */ /* 0x002e620000000800 */
[----:B0-----:R-:W-:-:S05]  /*d4f0*/  @P5 IMAD.HI.U32 R21, R213, R21, RZ ;  /* 0x00000015d5155227 */ /* 0x001fca00078e00ff */
[----:B-1----:R-:W-:-:S04]  /*d500*/  @P5 SHF.R.U32.HI R152, RZ, R20, R21 ;  /* 0x00000014ff985219 */ /* 0x002fc80000011615 */
[----:B------:R-:W-:-:S04]  /*d510*/  IADD3 R20, R152, R211, -R208 ;  /* 0x000000d398147210 */ /* 0x000fc80007ffe8d0 */
[----:B------:R-:W-:-:S04]  /*d520*/  SHF.R.S32.HI R21, RZ, 0x1f, R20 ;  /* 0x0000001fff157819 */ /* 0x000fc80000011414 */
[----:B------:R-:W-:Y:S01]  /*d530*/  LEA.HI R21, R21, R20, RZ, 0x6 ;  /* 0x0000001415157211 */ /* 0x000fe200078f30ff */
[----:B------:R-:W-:-:S03]  /*d540*/  VIADD R20, R168, 0xfffffffe ;  /* 0xfffffffea8147836 */ /* 0x000fc60000000000 */
[----:B------:R-:W-:-:S04]  /*d550*/  SHF.R.S32.HI R212, RZ, 0x6, R21 ;  /* 0x00000006ffd47819 */ /* 0x000fc80000011415 */
[----:B------:R-:W-:-:S04]  /*d560*/  VIMNMX R212, RZ, R212, !PT ;  /* 0x000000d4ffd47248 */ /* 0x000fc80007fe0100 */
[----:B------:R-:W-:-:S13]  /*d570*/  ISETP.GE.AND P1, PT, R20, R212, PT ;  /* 0x000000d41400720c */ /* 0x000fda0003f26270 */
[----:B------:R-:W-:Y:S05]  /*d580*/  @!P1 BRA `(.L_x_5304) ;  /* 0x0000003800289947 */ /* 0x000fea0003800000 */
[----:B------:R-:W-:Y:S01]  /*d590*/  BSSY B0, `(.L_x_5304) ;  /* 0x0000389000007945 */ /* 0x000fe20003800000 */
[----:B------:R-:W-:Y:S02]  /*d5a0*/  IMAD.MOV.U32 R198, RZ, RZ, R15 ;  /* 0x000000ffffc67224 */ /* 0x000fe400078e000f */
[----:B------:R-:W-:Y:S02]  /*d5b0*/  IMAD.MOV.U32 R196, RZ, RZ, R13 ;  /* 0x000000ffffc47224 */ /* 0x000fe400078e000d */
[----:B------:R-:W-:-:S07]  /*d5c0*/  IMAD.MOV.U32 R197, RZ, RZ, R19 ;  /* 0x000000ffffc57224 */ /* 0x000fce00078e0013 */
.L_x_5317:
[----:B------:R-:W-:-:S05]  /*d5d0*/  VIADD R19, R197, 0x1 ;  /* 0x00000001c5137836 */ /* 0x000fca0000000000 */
[----:B------:R-:W-:-:S04]  /*d5e0*/  ISETP.NE.AND P1, PT, R19, 0x2, PT ;  /* 0x000000021300780c */ /* 0x000fc80003f25270 */
[----:B------:R-:W-:Y:S02]  /*d5f0*/  SEL R12, RZ, 0x1, P1 ;  /* 0x00000001ff0c7807 */ /* 0x000fe40000800000 */
[----:B------:R-:W-:Y:S02]  /*d600*/  SEL R19, R19, RZ, P1 ;  /* 0x000000ff13137207 */ /* 0x000fe40000800000 */
[----:B------:R-:W-:Y:S01]  /*d610*/  LOP3.LUT R23, R23, R12, RZ, 0x3c, !PT ;  /* 0x0000000c17177212 */ /* 0x000fe200078e3cff */
[----:B0-----:R-:W-:Y:S06]  /*d620*/  @!P0 BRA `(.L_x_5305) ;  /* 0x0000000000048947 */ /* 0x001fec0003800000 */
[----:B------:R-:W-:Y:S01]  /*d630*/  BPT.TRAP 0x1 ;  /* 0x000000040000795c */ /* 0x000fe20000300000 */
.L_x_5305:
[----:B------:R-:W-:Y:S01]  /*d640*/  IMAD R21, R19, 0x8, R18 ;  /* 0x0000000813157824 */ /* 0x000fe200078e0212 */
[----:B------:R-:W-:-:S04]  /*d650*/  SHF.L.U32 R15, R23, 0x1f, RZ ;  /* 0x0000001f170f7819 */ /* 0x000fc800000006ff */
[----:B------:R0:W1:Y:S01]  /*d660*/  SYNCS.PHASECHK.TRANS64.TRYWAIT P1, [R21+URZ+0x38830], R15 ;  /* 0x0388300f150075a7 */ /* 0x000062000802017f */
[----:B------:R-:W-:Y:S05]  /*d670*/  @!P0 BRA `(.L_x_5306) ;  /* 0x0000000000048947 */ /* 0x000fea0003800000 */
[----:B------:R-:W-:Y:S01]  /*d680*/  BPT.TRAP 0x1 ;  /* 0x000000040000795c */ /* 0x000fe20000300000 */
.L_x_5306:
[----:B------:R-:W-:Y:S01]  /*d690*/  BSSY B2, `(.L_x_5307) ;  /* 0x0000006000027945 */ /* 0x000fe20003800000 */
[----:B------:R-:W-:Y:S02]  /*d6a0*/  IMAD R154, R19, 0x200, R199 ;  /* 0x00000200139a7824 */ /* 0x000fe400078e02c7 */
[----:B------:R-:W-:Y:S01]  /*d6b0*/  IMAD.MOV.U32 R155, RZ, RZ, 0x40000040 ;  /* 0x40000040ff9b7424 */ /* 0x000fe200078e00ff */
[----:B-1----:R-:W-:Y:S06]  /*d6c0*/  @P1 BRA `(.L_x_5308) ;  /* 0x0000000000081947 */ /* 0x002fec0003800000 */
[----:B------:R-:W1:Y:S02]  /*d6d0*/  SYNCS.PHASECHK.TRANS64.TRYWAIT P1, [R21+URZ+0x38830], R15 ;  /* 0x0388300f150075a7 */ /* 0x000e64000802017f */
[----:B-1----:R-:W-:Y:S05]  /*d6e0*/  @!P1 BRA `(.L_x_5309) ;  /* 0x0000013c00289947 */ /* 0x002fea0003800000 */
.L_x_5308:
[----:B------:R-:W-:Y:S05]  /*d6f0*/  BSYNC B2 ;  /* 0x0000000000027941 */ /* 0x000fea0003800000 */
.L_x_5307:
        /* <DEDUP_REMOVED lines=36> */
.L_x_5310:
[----:B------:R2:W3:Y:S01]  /*d940*/  SYNCS.PHASECHK.TRANS64.TRYWAIT P1, [R21+URZ+0x38850], R15 ;  /* 0x0388500f150075a7 */ /* 0x0004e2000802017f */
[----:B------:R-:W-:Y:S05]  /*d950*/  @!P0 BRA `(.L_x_5311) ;  /* 0x0000000000048947 */ /* 0x000fea0003800000 */
[----:B------:R-:W-:Y:S01]  /*d960*/  BPT.TRAP 0x1 ;  /* 0x000000040000795c */ /* 0x000fe20000300000 */
.L_x_5311:
[----:B------:R-:W-:Y:S04]  /*d970*/  BSSY B2, `(.L_x_5312) ;  /* 0x0000004000027945 */ /* 0x000fe80003800000 */
[----:B---3--:R-:W-:Y:S05]  /*d980*/  @P1 BRA `(.L_x_5313) ;  /* 0x0000000000081947 */ /* 0x008fea0003800000 */
[----:B------:R-:W3:Y:S02]  /*d990*/  SYNCS.PHASECHK.TRANS64.TRYWAIT P1, [R21+URZ+0x38850], R15 ;  /* 0x0388500f150075a7 */ /* 0x000ee4000802017f */
[----:B---3--:R-:W-:Y:S05]  /*d9a0*/  @!P1 BRA `(.L_x_5314) ;  /* 0x00000138008c9947 */ /* 0x008fea0003800000 */
.L_x_5313:
[----:B------:R-:W-:Y:S05]  /*d9b0*/  BSYNC B2 ;  /* 0x0000000000027941 */ /* 0x000fea0003800000 */
.L_x_5312:
        /* <DEDUP_REMOVED lines=11> */
[----:B------:R-:W-:Y:S02]  /*da70*/  IMAD.MOV.U32 R203, RZ, RZ, 0x40000040 ;  /* 0x40000040ffcb7424 */ /* 0x000fe400078e00ff */
[----:B------:R-:W-:Y:S02]  /*da80*/  VIADD R204, R2, 0x800 ;  /* 0x0000080002cc7836 */ /* 0x000fe40000000000 */
        /* <DEDUP_REMOVED lines=10> */
[----:B----4-:R-:W-:Y:S01]  /*db30*/  SHF.R.U32.HI R202, RZ, 0x7, R202 ;  /* 0x00000007ffca7819 */ /* 0x010fe200000116ca */
[----:B------:R-:W-:Y:S02]  /*db40*/  WARPGROUP.DEPBAR.LE gsb0, 0x0 ;  /* 0x00008000000079c5 */ /* 0x000fe40000010000 */
[----:B------:R-:W-:-:S08]  /*db50*/  WARPGROUP.ARRIVE ;  /* 0x00000000000079c5 */ /* 0x000fd00000000000 */
        /* <DEDUP_REMOVED lines=148> */
[----:B------:R-:W-:Y:S02]  /*e4a0*/  R2UR UR6, R12 ;  /* 0x000000000c0672ca */ /* 0x000fe400000e0000 */
[----:B------:R-:W-:Y:S01]  /*e4b0*/  R2UR UR7, R13 ;  /* 0x000000000d0772ca */ /* 0x000fe200000e0000 */
[----:B------:R-:W4:Y:S01]  /*e4c0*/  SHFL.IDX PT, R12, R202, RZ, 0x1f ;  /* 0x00001fffca0c7589 */ /* 0x000f2200000e0000 */
[----:B------:R-:W-:Y:S01]  /*e4d0*/  IMAD.MOV.U32 R13, RZ, RZ, 0x4 ;  /* 0x00000004ff0d7424 */ /* 0x000fe200078e00ff */
[----:B----4-:R-:W-:-:S04]  /*e4e0*/  ISETP.GT.AND P1, PT, R12, 0x7f, PT ;  /* 0x0000007f0c00780c */ /* 0x010fc80003f24270 */
[----:B------:R-:W-:Y:S02]  /*e4f0*/  SEL R12, RZ, 0x2, !P1 ;  /* 0x00000002ff0c7807 */ /* 0x000fe40004800000 */
[C---:B0123--:R-:W-:Y:S02]  /*e500*/  SEL R15, R13.reuse, 0x2, P1 ;  /* 0x000000020d0f7807 */ /* 0x04ffe40000800000 */
[----:B------:R-:W-:Y:S01]  /*e510*/  SEL R13, R13, 0x6, !P1 ;  /* 0x000000060d0d7807 */ /* 0x000fe20004800000 */
[----:B------:R-:W-:Y:S01]  /*e520*/  IMAD.IADD R202, R12, 0x1, R201 ;  /* 0x000000010cca7824 */ /* 0x000fe200078e02c9 */
        /* <DEDUP_REMOVED lines=155> */
[----:B------:R-:W-:Y:S02]  /*eee0*/  WARPGROUP.DEPBAR.LE gsb0, 0x0 ;  /* 0x00008000000079c5 */ /* 0x000fe40000010000 */
[----:B------:R-:W-:-:S10]  /*eef0*/  WARPGROUP.ARRIVE ;  /* 0x00000000000079c5 */ /* 0x000fd40000000000 */
[----:B------:R-:W-:Y:S01]  /*ef00*/  HGMMA.64x64x16.F32.BF16 R152, gdesc[UR4], R152, gsb0 ;  /* 0x00e00000049879f0 */ /* 0x000fe20008001898 */
[----:B------:R-:W-:Y:S01]  /*ef10*/  R2UR UR6, R202 ;  /* 0x00000000ca0672ca */ /* 0x000fe200000e0000 */
[C---:B------:R-:W-:Y:S01]  /*ef20*/  IMAD.IADD R202, R204.reuse, 0x1, R12 ;  /* 0x00000001ccca7824 */ /* 0x040fe200078e020c */
[----:B------:R-:W-:Y:S01]  /*ef30*/  R2UR UR7, R203 ;  /* 0x00000000cb0772ca */ /* 0x000fe200000e0000 */
[----:B------:R-:W-:Y:S02]  /*ef40*/  IMAD.MOV.U32 R203, RZ, RZ, 0x40000040 ;  /* 0x40000040ffcb7424 */ /* 0x000fe400078e00ff */
[----:B------:R-:W-:Y:S01]  /*ef50*/  IMAD.IADD R12, R204, 0x1, R13 ;  /* 0x00000001cc0c7824 */ /* 0x000fe200078e020d */
[----:B------:R-:W-:Y:S01]  /*ef60*/  R2UR UR4, R202 ;  /* 0x00000000ca0472ca */ /* 0x000fe200000e0000 */
[----:B------:R-:W-:Y:S01]  /*ef70*/  IMAD.IADD R202, R204, 0x1, R15 ;  /* 0x00000001ccca7824 */ /* 0x000fe200078e020f */
[----:B------:R-:W-:Y:S01]  /*ef80*/  R2UR UR5, R203 ;  /* 0x00000000cb0572ca */ /* 0x000fe200000e0000 */
[----:B------:R-:W-:Y:S01]  /*ef90*/  IMAD.MOV.U32 R203, RZ, RZ, 0x40000040 ;  /* 0x40000040ffcb7424 */ /* 0x000fe200078e00ff */
[----:B------:R-:W-:-:S02]  /*efa0*/  WARPGROUP.DEPBAR.LE gsb0, 0x0 ;  /* 0x00008000000079c5 */ /* 0x000fc40000010000 */
        /* <DEDUP_REMOVED lines=10> */
[----:B------:R-:W-:Y:S02]  /*f050*/  IMAD.MOV.U32 R203, RZ, RZ, 0x40000040 ;  /* 0x40000040ffcb7424 */ /* 0x000fe400078e00ff */
[----:B------:R-:W-:-:S05]  /*f060*/  IMAD.MOV.U32 R201, RZ, RZ, 0x40 ;  /* 0x00000040ffc97424 */ /* 0x000fca00078e00ff */
        /* <DEDUP_REMOVED lines=10> */
[----:B------:R-:W-:-:S04]  /*f110*/  SEL R13, R13, 0xf80, P1 ;  /* 0x00000f800d0d7807 */ /* 0x000fc80000800000 */
        /* <DEDUP_REMOVED lines=18> */
.L_x_5315:
[----:B------:R-:W2:Y:S01]  /*f240*/  LDL R12, [R1+0x10] ;  /* 0x00001000010c7983 */ /* 0x000ea20000100800 */
[----:B------:R-:W0:Y:S03]  /*f250*/  LDC R13, c[0x0][0x448] ;  /* 0x00011200ff0d7b82 */ /* 0x000e260000000800 */
[----:B------:R-:W3:Y:S01]  /*f260*/  LDL R202, [R1] ;  /* 0x0000000001ca7983 */ /* 0x000ee20000100800 */
[----:B0-----:R-:W-:-:S13]  /*f270*/  ISETP.NE.AND P1, PT, R13, 0x1, PT ;  /* 0x000000010d00780c */ /* 0x001fda0003f25270 */
[----:B------:R-:W0:Y:S08]  /*f280*/  @P1 LDC R15, c[0x0][0x44c] ;  /* 0x00011300ff0f1b82 */ /* 0x000e300000000800 */
[----:B------:R-:W1:Y:S01]  /*f290*/  @P1 LDC R13, c[0x0][0x450] ;  /* 0x00011400ff0d1b82 */ /* 0x000e620000000800 */
[----:B--2---:R-:W-:-:S04]  /*f2a0*/  IMAD.IADD R12, R12, 0x1, R213 ;  /* 0x000000010c0c7824 */ /* 0x004fc800078e02d5 */
[----:B0-----:R-:W-:-:S05]  /*f2b0*/  @P1 IMAD.HI.U32 R15, R12, R15, RZ ;  /* 0x0000000f0c0f1227 */ /* 0x001fca00078e00ff */
[----:B-1----:R-:W-:-:S05]  /*f2c0*/  @P1 SHF.R.U32.HI R12, RZ, R13, R15 ;  /* 0x0000000dff0c1219 */ /* 0x002fca000001160f */
[----:B------:R-:W-:Y:S04]  /*f2d0*/  SHFL.IDX PT, R13, R12, RZ, 0x1c1f ;  /* 0x001c1fff0c0d7589 */ /* 0x000fe800000e0000 */
[----:B------:R-:W0:Y:S01]  /*f2e0*/  SHFL.IDX PT, R12, R12, 0x1, 0x1c1f ;  /* 0x003c1f000c0c7f89 */ /* 0x000e2200000e0000 */
[----:B------:R-:W-:-:S04]  /*f2f0*/  IMAD.MOV.U32 R15, RZ, RZ, -0x40 ;  /* 0xffffffc0ff0f7424 */ /* 0x000fc800078e00ff */
[----:B------:R-:W-:-:S05]  /*f300*/  IMAD R15, R20, R15, 0x1 ;  /* 0x00000001140f7424 */ /* 0x000fca00078e020f */
[----:B------:R-:W-:-:S05]  /*f310*/  IADD3 R15, R211, R15, -R193 ;  /* 0x0000000fd30f7210 */ /* 0x000fca0007ffe8c1 */
[----:B------:R-:W-:-:S04]  /*f320*/  IMAD.IADD R15, R15, 0x1, -R208 ;  /* 0x000000010f0f7824 */ /* 0x000fc800078e0ad0 */
[----:B0-----:R-:W-:-:S05]  /*f330*/  IMAD.IADD R12, R15, 0x1, R12 ;  /* 0x000000010f0c7824 */ /* 0x001fca00078e020c */
[----:B------:R-:W-:-:S04]  /*f340*/  ISETP.GT.AND P6, PT, R12, RZ, PT ;  /* 0x000000ff0c00720c */ /* 0x000fc80003fc4270 */
[----:B------:R-:W-:Y:S02]  /*f350*/  FSEL R154, R154, -INF , P6 ;  /* 0xff8000009a9a7808 */ /* 0x000fe40003000000 */
[----:B------:R-:W-:-:S04]  /*f360*/  ISETP.GT.AND P6, PT, R12, 0x1, PT ;  /* 0x000000010c00780c */ /* 0x000fc80003fc4270 */
        /* <DEDUP_REMOVED lines=27> */
[----:B------:R-:W-:Y:S02]  /*f520*/  ISETP.GT.AND P6, PT, R12, 0x39, PT ;  /* 0x000000390c00780c */ /* 0x000fe40003fc4270 */
        /* <DEDUP_REMOVED lines=14> */
[----:B------:R-:W-:Y:S02]  /*f610*/  FSEL R183, R183, -INF , P6 ;  /* 0xff800000b7b77808 */ /* 0x000fe40003000000 */
[----:B------:R-:W-:-:S04]  /*f620*/  FMNMX.FTZ R12, R182, R12, !PT ;  /* 0x0000000cb60c7209 */ /* 0x000fc80007810000 */
[----:B------:R-:W-:Y:S01]  /*f630*/  FMNMX.FTZ R12, R183, R12, !PT ;  /* 0x0000000cb70c7209 */ /* 0x000fe20007810000 */
[----:B------:R-:W-:-:S04]  /*f640*/  IMAD.IADD R13, R15, 0x1, R13 ;  /* 0x000000010f0d7824 */ /* 0x000fc800078e020d */
[----:B------:R-:W0:Y:S02]  /*f650*/  SHFL.BFLY PT, R15, R12, 0x2, 0x1f ;  /* 0x0c401f000c0f7f89 */ /* 0x000e2400000e0000 */
[----:B0-----:R-:W-:-:S05]  /*f660*/  FMNMX.FTZ R15, R12, R15, !PT ;  /* 0x0000000f0c0f7209 */ /* 0x001fca0007810000 */
[----:B------:R-:W0:Y:S01]  /*f670*/  SHFL.BFLY PT, R12, R15, 0x1, 0x1f ;  /* 0x0c201f000f0c7f89 */ /* 0x000e2200000e0000 */
[----:B------:R-:W-:-:S04]  /*f680*/  ISETP.GT.AND P1, PT, R13, 0x1, PT ;  /* 0x000000010d00780c */ /* 0x000fc80003f24270 */
[----:B------:R-:W-:Y:S02]  /*f690*/  FSEL R200, R153, -INF , P1 ;  /* 0xff80000099c87808 */ /* 0x000fe40000800000 */
[----:B0-----:R-:W-:-:S04]  /*f6a0*/  FMNMX.FTZ R15, R15, R12, !PT ;  /* 0x0000000c0f0f7209 */ /* 0x001fc80007810000 */
[----:B------:R-:W-:-:S04]  /*f6b0*/  FSETP.NEU.FTZ.AND P6, PT, R15, -INF , PT ;  /* 0xff8000000f00780b */ /* 0x000fc80003fdd000 */
[----:B------:R-:W-:-:S05]  /*f6c0*/  FSEL R12, R15, RZ, P6 ;  /* 0x000000ff0f0c7208 */ /* 0x000fca0003000000 */
[----:B------:R-:W-:Y:S01]  /*f6d0*/  FADD.FTZ R198, -R12, R198 ;  /* 0x000000c60cc67221 */ /* 0x000fe20000010100 */
[----:B------:R-:W-:-:S04]  /*f6e0*/  IMAD.U32 R12, RZ, RZ, UR37 ;  /* 0x00000025ff0c7e24 */ /* 0x000fc8000f8e00ff */
[----:B------:R-:W-:Y:S01]  /*f6f0*/  FMUL.FTZ R153, R15, R12 ;  /* 0x0000000c0f997220 */ /* 0x000fe20000410000 */
[----:B------:R-:W-:-:S04]  /*f700*/  LOP3.LUT R22, R22, 0xfff7ffff, RZ, 0xc0, !PT ;  /* 0xfff7ffff16167812 */ /* 0x000fc800078ec0ff */
[----:B------:R-:W-:Y:S02]  /*f710*/  FSEL R153, R153, RZ, P6 ;  /* 0x000000ff99997208 */ /* 0x000fe40003000000 */
[----:B------:R-:W-:Y:S02]  /*f720*/  @P0 LOP3.LUT R22, R22, 0x80000, RZ, 0xfc, !PT ;  /* 0x0008000016160812 */ /* 0x000fe400078efcff */
[C---:B------:R-:W-:Y:S01]  /*f730*/  ISETP.GT.AND P0, PT, R13.reuse, 0x21, PT ;  /* 0x000000210d00780c */ /* 0x040fe20003f04270 */
[-CC-:B------:R-:W-:Y:S01]  /*f740*/  FFMA.FTZ R201, R174, R12.reuse, -R153.reuse ;  /* 0x0000000caec97223 */ /* 0x180fe20000010899 */
[-C--:B------:R-:W-:Y:S01]  /*f750*/  FMUL.FTZ R174, R198, R12.reuse ;  /* 0x0000000cc6ae7220 */ /* 0x080fe20000410000 */
[-CC-:B------:R-:W-:Y:S01]  /*f760*/  FFMA.FTZ R154, R154, R12.reuse, -R153.reuse ;  /* 0x0000000c9a9a7223 */ /* 0x180fe20000010899 */
[----:B------:R-:W-:Y:S01]  /*f770*/  ISETP.GT.AND P5, PT, R13, 0x8, PT ;  /* 0x000000080d00780c */ /* 0x000fe20003fa4270 */
        /* <DEDUP_REMOVED lines=15> */
[----:B------:R-:W-:-:S02]  /*f870*/  FSEL R156, R156, -INF , P5 ;  /* 0xff8000009c9c7808 */ /* 0x000fc40002800000 */
[----:B------:R-:W-:Y:S02]  /*f880*/  ISETP.GT.AND P5, PT, R13, 0x29, PT ;  /* 0x000000290d00780c */ /* 0x000fe40003fa4270 */
[----:B------:R-:W-:-:S03]  /*f890*/  LOP3.LUT R22, R22, 0xffefffff, RZ, 0xc0, !PT ;  /* 0xffefffff16167812 */ /* 0x000fc600078ec0ff */
[----:B------:R-:W0:Y:S01]  /*f8a0*/  MUFU.EX2 R153, R154 ;  /* 0x0000009a00997308 */ /* 0x000e220000000800 */
[----:B------:R-:W-:Y:S02]  /*f8b0*/  ISETP.GT.AND P2, PT, R13, RZ, PT ;  /* 0x000000ff0d00720c */ /* 0x000fe40003f44270 */
[----:B------:R-:W-:-:S05]  /*f8c0*/  @P0 LOP3.LUT R22, R22, 0x100000, RZ, 0xfc, !PT ;  /* 0x0010000016160812 */ /* 0x000fca00078efcff */
[----:B------:R-:W1:Y:S01]  /*f8d0*/  MUFU.EX2 R155, R155 ;  /* 0x0000009b009b7308 */ /* 0x000e620000000800 */
[----:B------:R-:W-:Y:S02]  /*f8e0*/  FSEL R152, R152, -INF , P2 ;  /* 0xff80000098987808 */ /* 0x000fe40001000000 */
[C---:B------:R-:W-:Y:S02]  /*f8f0*/  ISETP.GT.AND P4, PT, R13.reuse, 0x9, PT ;  /* 0x000000090d00780c */ /* 0x040fe40003f84270 */
[C---:B------:R-:W-:Y:S02]  /*f900*/  ISETP.GT.AND P3, PT, R13.reuse, 0x10, PT ;  /* 0x000000100d00780c */ /* 0x040fe40003f64270 */
[C---:B------:R-:W-:Y:S02]  /*f910*/  ISETP.GT.AND P2, PT, R13.reuse, 0x11, PT ;  /* 0x000000110d00780c */ /* 0x040fe40003f44270 */
[----:B------:R-:W-:Y:S02]  /*f920*/  ISETP.GT.AND P1, PT, R13, 0x18, PT ;  /* 0x000000180d00780c */ /* 0x000fe40003f24270 */
[----:B------:R-:W-:-:S02]  /*f930*/  LOP3.LUT R22, R22, 0xffdfffff, RZ, 0xc0, !PT ;  /* 0xffdfffff16167812 */ /* 0x000fc400078ec0ff */
[----:B------:R-:W-:Y:S02]  /*f940*/  FSEL R157, R157, -INF , P4 ;  /* 0xff8000009d9d7808 */ /* 0x000fe40002000000 */
[----:B------:R-:W-:Y:S02]  /*f950*/  FSEL R160, R160, -INF , P3 ;  /* 0xff800000a0a07808 */ /* 0x000fe40001800000 */
[----:B------:R-:W-:Y:S02]  /*f960*/  FSEL R161, R161, -INF , P2 ;  /* 0xff800000a1a17808 */ /* 0x000fe40001000000 */
[----:B------:R-:W-:Y:S02]  /*f970*/  FSEL R164, R164, -INF , P1 ;  /* 0xff800000a4a47808 */ /* 0x000fe40000800000 */
[----:B------:R-:W-:Y:S02]  /*f980*/  @P5 LOP3.LUT R22, R22, 0x200000, RZ, 0xfc, !PT ;  /* 0x0020000016165812 */ /* 0x000fe400078efcff */
[----:B------:R-:W-:-:S02]  /*f990*/  ISETP.GT.AND P4, PT, R13, 0x30, PT ;  /* 0x000000300d00780c */ /* 0x000fc40003f84270 */
[C---:B------:R-:W-:Y:S02]  /*f9a0*/  ISETP.GT.AND P3, PT, R13.reuse, 0x31, PT ;  /* 0x000000310d00780c */ /* 0x040fe40003f64270 */
[C---:B------:R-:W-:Y:S02]  /*f9b0*/  ISETP.GT.AND P2, PT, R13.reuse, 0x38, PT ;  /* 0x000000380d00780c */ /* 0x040fe40003f44270 */
[C---:B------:R-:W-:Y:S02]  /*f9c0*/  ISETP.GT.AND P1, PT, R13.reuse, 0x39, PT ;  /* 0x000000390d00780c */ /* 0x040fe40003f24270 */
[C---:B------:R-:W-:Y:S02]  /*f9d0*/  ISETP.GT.AND P5, PT, R13.reuse, 0x19, PT ;  /* 0x000000190d00780c */ /* 0x040fe40003fa4270 */
[C---:B------:R-:W-:Y:S02]  /*f9e0*/  ISETP.GT.AND P0, PT, R13.reuse, 0x20, PT ;  /* 0x000000200d00780c */ /* 0x040fe40003f04270 */
[----:B------:R-:W-:Y:S01]  /*f9f0*/  ISETP.GT.AND P6, PT, R13, 0x28, PT ;  /* 0x000000280d00780c */ /* 0x000fe20003fc4270 */
[----:B0-----:R-:W-:Y:S01]  /*fa00*/  FFMA.FTZ R13, R174, R14, R153 ;  /* 0x0000000eae0d7223 */ /* 0x001fe20000010099 */
[----:B-1----:R-:W-:-:S03]  /*fa10*/  F2FP.BF16.F32.PACK_AB R153, R155, R153 ;  /* 0x000000999b99723e */ /* 0x002fc600000010ff */
[----:B------:R-:W-:Y:S02]  /*fa20*/  FADD.FTZ R13, R155, R13 ;  /* 0x0000000d9b0d7221 */ /* 0x000fe40000010000 */
[----:B------:R-:W0:Y:S08]  /*fa30*/  MUFU.EX2 R155, R158 ;  /* 0x0000009e009b7308 */ /* 0x000e300000000800 */
[----:B------:R-:W1:Y:S01]  /*fa40*/  MUFU.EX2 R159, R159 ;  /* 0x0000009f009f7308 */ /* 0x000e620000000800 */
[----:B0-----:R-:W-:-:S04]  /*fa50*/  FADD.FTZ R13, R155, R13 ;  /* 0x0000000d9b0d7221 */ /* 0x001fc80000010000 */
[----:B-1----:R-:W-:Y:S01]  /*fa60*/  FADD.FTZ R14, R159, R13 ;  /* 0x0000000d9f0e7221 */ /* 0x002fe20000010000 */
[----:B------:R-:W-:-:S05]  /*fa70*/  VIADD R13, R21, 0x38840 ;  /* 0x00038840150d7836 */ /* 0x000fca0000000000 */
[----:B------:R-:W-:-:S04]  /*fa80*/  PRMT R13, R190, 0x654, R13 ;  /* 0x00000654be0d7816 */ /* 0x000fc8000000000d */
[----:B------:R0:W-:Y:S02]  /*fa90*/  SYNCS.ARRIVE.TRANS64.RED.A1T0 RZ, [R13+URZ], RZ ;  /* 0x000000ff0dff79a7 */ /* 0x0001e4000810043f */
[----:B0-----:R-:W-:-:S04]  /*faa0*/  FMNMX.FTZ R13, R152, R196, !PT ;  /* 0x000000c4980d7209 */ /* 0x001fc80007810000 */
[----:B------:R-:W-:-:S04]  /*fab0*/  FMNMX.FTZ R13, R200, R13, !PT ;  /* 0x0000000dc80d7209 */ /* 0x000fc80007810000 */
[----:B------:R-:W-:-:S04]  /*fac0*/  FMNMX.FTZ R13, R156, R13, !PT ;  /* 0x0000000d9c0d7209 */ /* 0x000fc80007810000 */
[----:B------:R-:W-:-:S04]  /*fad0*/  FMNMX.FTZ R13, R157, R13, !PT ;  /* 0x0000000d9d0d7209 */ /* 0x000fc80007810000 */
[----:B------:R-:W-:-:S04]  /*fae0*/  FMNMX.FTZ R13, R160, R13, !PT ;  /* 0x0000000da00d7209 */ /* 0x000fc80007810000 */
[----:B------:R-:W-:Y:S02]  /*faf0*/  FMNMX.FTZ R13, R161, R13, !PT ;  /* 0x0000000da10d7209 */ /* 0x000fe40007810000 */
[----:B------:R-:W-:Y:S02]  /*fb00*/  FSEL R165, R165, -INF , P5 ;  /* 0xff800000a5a57808 */ /* 0x000fe40002800000 */
[----:B------:R-:W-:Y:S02]  /*fb10*/  FMNMX.FTZ R13, R164, R13, !PT ;  /* 0x0000000da40d7209 */ /* 0x000fe40007810000 */
[----:B------:R-:W-:Y:S02]  /*fb20*/  FSEL R168, R168, -INF , P0 ;  /* 0xff800000a8a87808 */ /* 0x000fe40000000000 */
[----:B------:R-:W-:Y:S02]  /*fb30*/  LOP3.LUT P0, RZ, R22, 0x100000, RZ, 0xc0, !PT ;  /* 0x0010000016ff7812 */ /* 0x000fe4000780c0ff */
[----:B------:R-:W-:-:S02]  /*fb40*/  FMNMX.FTZ R13, R165, R13, !PT ;  /* 0x0000000da50d7209 */ /* 0x000fc40007810000 */
[----:B------:R-:W-:Y:S02]  /*fb50*/  FSEL R169, R169, -INF , P0 ;  /* 0xff800000a9a97808 */ /* 0x000fe40000000000 */
[----:B------:R-:W-:Y:S02]  /*fb60*/  FMNMX.FTZ R13, R168, R13, !PT ;  /* 0x0000000da80d7209 */ /* 0x000fe40007810000 */
[----:B------:R-:W-:Y:S02]  /*fb70*/  LOP3.LUT P5, RZ, R22, 0x200000, RZ, 0xc0, !PT ;  /* 0x0020000016ff7812 */ /* 0x000fe400078ac0ff */
[----:B------:R-:W-:Y:S02]  /*fb80*/  FSEL R172, R172, -INF , P6 ;  /* 0xff800000acac7808 */ /* 0x000fe40003000000 */
[----:B------:R-:W-:Y:S02]  /*fb90*/  FMNMX.FTZ R13, R169, R13, !PT ;  /* 0x0000000da90d7209 */ /* 0x000fe40007810000 */
[----:B------:R-:W-:-:S02]  /*fba0*/  FSEL R173, R173, -INF , P5 ;  /* 0xff800000adad7808 */ /* 0x000fc40002800000 */
[----:B------:R-:W-:Y:S02]  /*fbb0*/  FMNMX.FTZ R13, R172, R13, !PT ;  /* 0x0000000dac0d7209 */ /* 0x000fe40007810000 */
[----:B------:R-:W-:Y:S02]  /*fbc0*/  FSEL R176, R176, -INF , P4 ;  /* 0xff800000b0b07808 */ /* 0x000fe40002000000 */
[----:B------:R-:W-:Y:S02]  /*fbd0*/  FMNMX.FTZ R13, R173, R13, !PT ;  /* 0x0000000dad0d7209 */ /* 0x000fe40007810000 */
[----:B------:R-:W-:Y:S02]  /*fbe0*/  FSEL R177, R177, -INF , P3 ;  /* 0xff800000b1b17808 */ /* 0x000fe40001800000 */
[----:B------:R-:W-:Y:S02]  /*fbf0*/  FMNMX.FTZ R13, R176, R13, !PT ;  /* 0x0000000db00d7209 */ /* 0x000fe40007810000 */
[----:B------:R-:W-:-:S02]  /*fc00*/  FSEL R180, R180, -INF , P2 ;  /* 0xff800000b4b47808 */ /* 0x000fc40001000000 */
[----:B------:R-:W-:Y:S02]  /*fc10*/  FMNMX.FTZ R13, R177, R13, !PT ;  /* 0x0000000db10d7209 */ /* 0x000fe40007810000 */
[----:B------:R-:W-:Y:S02]  /*fc20*/  FSEL R181, R181, -INF , P1 ;  /* 0xff800000b5b57808 */ /* 0x000fe40000800000 */
[----:B------:R-:W-:-:S04]  /*fc30*/  FMNMX.FTZ R13, R180, R13, !PT ;  /* 0x0000000db40d7209 */ /* 0x000fc80007810000 */
[----:B------:R-:W-:-:S05]  /*fc40*/  FMNMX.FTZ R13, R181, R13, !PT ;  /* 0x0000000db50d7209 */ /* 0x000fca0007810000 */
[----:B------:R-:W0:Y:S02]  /*fc50*/  SHFL.BFLY PT, R154, R13, 0x2, 0x1f ;  /* 0x0c401f000d9a7f89 */ /* 0x000e2400000e0000 */
[----:B0-----:R-:W-:-:S05]  /*fc60*/  FMNMX.FTZ R13, R13, R154, !PT ;  /* 0x0000009a0d0d7209 */ /* 0x001fca0007810000 */
[----:B------:R-:W0:Y:S01]  /*fc70*/  SHFL.BFLY PT, R158, R13, 0x1, 0x1f ;  /* 0x0c201f000d9e7f89 */ /* 0x000e2200000e0000 */
[----:B------:R-:W-:Y:S01]  /*fc80*/  MUFU.EX2 R154, R163 ;  /* 0x000000a3009a7308 */ /* 0x000fe20000000800 */
[----:B0-----:R-:W-:Y:S01]  /*fc90*/  FMNMX.FTZ R13, R13, R158, !PT ;  /* 0x0000009e0d0d7209 */ /* 0x001fe20007810000 */
[----:B------:R-:W-:-:S03]  /*fca0*/  IMAD.MOV R158, RZ, RZ, -R226 ;  /* 0x000000ffff9e7224 */ /* 0x000fc600078e0ae2 */
[----:B------:R-:W-:Y:S02]  /*fcb0*/  FSETP.NEU.FTZ.AND P2, PT, R13, -INF , PT ;  /* 0xff8000000d00780b */ /* 0x000fe40003f5d000 */
[----:B------:R-:W-:Y:S02]  /*fcc0*/  ISETP.NE.AND P1, PT, R193, R158, PT ;  /* 0x0000009ec100720c */ /* 0x000fe40003f25270 */
[----:B------:R-:W-:-:S05]  /*fcd0*/  FSEL R158, R13, RZ, P2 ;  /* 0x000000ff0d9e7208 */ /* 0x000fca0001000000 */
[----:B------:R-:W-:-:S04]  /*fce0*/  FADD.FTZ R158, -R158, R196 ;  /* 0x000000c49e9e7221 */ /* 0x000fc80000010100 */
[----:B------:R-:W-:-:S04]  /*fcf0*/  FMUL.FTZ R158, R158, R12 ;  /* 0x0000000c9e9e7220 */ /* 0x000fc80000410000 */
[----:B------:R0:W1:Y:S02]  /*fd00*/  MUFU.EX2 R163, R158 ;  /* 0x0000009e00a37308 */ /* 0x0000640000000800 */
[----:B0-----:R-:W-:-:S04]  /*fd10*/  @!P1 IMAD R158, R197, 0x40, R194 ;  /* 0x00000040c59e9824 */ /* 0x001fc800078e02c2 */
[----:B------:R-:W-:-:S05]  /*fd20*/  @!P1 IMAD R158, R158, 0x4, R18 ;  /* 0x000000049e9e9824 */ /* 0x000fca00078e0212 */
[----:B-1----:R-:W-:Y:S04]  /*fd30*/  @!P1 STS [R158+0x38400], R163 ;  /* 0x038400a39e009388 */ /* 0x002fe80000000800 */
[----:B------:R0:W-:Y:S02]  /*fd40*/  @!P1 STS [R158+0x38420], R174 ;  /* 0x038420ae9e009388 */ /* 0x0001e40000000800 */
[----:B0-----:R-:W-:-:S05]  /*fd50*/  FMUL.FTZ R158, R13, R12 ;  /* 0x0000000c0d9e7220 */ /* 0x001fca0000410000 */
[----:B------:R-:W-:Y:S01]  /*fd60*/  FSEL R158, R158, RZ, P2 ;  /* 0x000000ff9e9e7208 */ /* 0x000fe20001000000 */
[----:B------:R-:W0:Y:S04]  /*fd70*/  MUFU.EX2 R162, R162 ;  /* 0x000000a200a27308 */ /* 0x000e280000000800 */
[-CC-:B------:R-:W-:Y:S01]  /*fd80*/  FFMA.FTZ R152, R152, R12.reuse, -R158.reuse ;  /* 0x0000000c98987223 */ /* 0x180fe2000001089e */
[-CC-:B------:R-:W-:Y:S01]  /*fd90*/  FFMA.FTZ R200, R200, R12.reuse, -R158.reuse ;  /* 0x0000000cc8c87223 */ /* 0x180fe2000001089e */
[----:B------:R-:W-:-:S04]  /*fda0*/  FFMA.FTZ R156, R156, R12, -R158 ;  /* 0x0000000c9c9c7223 */ /* 0x000fc8000001089e */
[----:B------:R-:W1:Y:S01]  /*fdb0*/  MUFU.EX2 R152, R152 ;  /* 0x0000009800987308 */ /* 0x000e620000000800 */
[----:B------:R-:W-:Y:S01]  /*fdc0*/  F2FP.BF16.F32.PACK_AB R155, R159, R155 ;  /* 0x0000009b9f9b723e */ /* 0x000fe200000010ff */
[-CC-:B------:R-:W-:Y:S01]  /*fdd0*/  FFMA.FTZ R157, R157, R12.reuse, -R158.reuse ;  /* 0x0000000c9d9d7223 */ /* 0x180fe2000001089e */
[----:B------:R-:W-:-:S05]  /*fde0*/  FFMA.FTZ R196, R169, R12, -R158 ;  /* 0x0000000ca9c47223 */ /* 0x000fca000001089e */
[----:B------:R-:W2:Y:S01]  /*fdf0*/  MUFU.EX2 R200, R200 ;  /* 0x000000c800c87308 */ /* 0x000ea20000000800 */
[-CC-:B------:R-:W-:Y:S01]  /*fe00*/  FFMA.FTZ R160, R160, R12.reuse, -R158.reuse ;  /* 0x0000000ca0a07223 */ /* 0x180fe2000001089e */
[-CC-:B------:R-:W-:Y:S01]  /*fe10*/  FFMA.FTZ R161, R161, R12.reuse, -R158.reuse ;  /* 0x0000000ca1a17223 */ /* 0x180fe2000001089e */
[-CC-:B------:R-:W-:Y:S01]  /*fe20*/  FFMA.FTZ R165, R165, R12.reuse, -R158.reuse ;  /* 0x0000000ca5a57223 */ /* 0x180fe2000001089e */
[-CC-:B------:R-:W-:Y:S01]  /*fe30*/  FFMA.FTZ R172, R172, R12.reuse, -R158.reuse ;  /* 0x0000000cacac7223 */ /* 0x180fe2000001089e */
[-CC-:B------:R-:W-:Y:S01]  /*fe40*/  FFMA.FTZ R173, R173, R12.reuse, -R158.reuse ;  /* 0x0000000cadad7223 */ /* 0x180fe2000001089e */
[-CC-:B------:R-:W-:Y:S02]  /*fe50*/  FFMA.FTZ R176, R176, R12.reuse, -R158.reuse ;  /* 0x0000000cb0b07223 */ /* 0x180fe4000001089e */
[----:B------:R4:W-:Y:S01]  /*fe60*/  MUFU.EX2 R159, R166 ;  /* 0x000000a6009f7308 */ /* 0x0009e20000000800 */
[-CC-:B------:R-:W-:Y:S01]  /*fe70*/  FFMA.FTZ R177, R177, R12.reuse, -R158.reuse ;  /* 0x0000000cb1b17223 */ /* 0x180fe2000001089e */
[-CC-:B------:R-:W-:Y:S01]  /*fe80*/  FFMA.FTZ R180, R180, R12.reuse, -R158.reuse ;  /* 0x0000000cb4b47223 */ /* 0x180fe2000001089e */
[----:B------:R-:W-:Y:S01]  /*fe90*/  FFMA.FTZ R181, R181, R12, -R158 ;  /* 0x0000000cb5b57223 */ /* 0x000fe2000001089e */
[----:B------:R-:W-:-:S04]  /*fea0*/  IMAD.MOV.U32 R169, RZ, RZ, 0x40000040 ;  /* 0x40000040ffa97424 */ /* 0x000fc800078e00ff */
[----:B------:R-:W5:Y:S01]  /*feb0*/  MUFU.EX2 R156, R156 ;  /* 0x0000009c009c7308 */ /* 0x000f620000000800 */
[-CC-:B----4-:R-:W-:Y:S01]  /*fec0*/  FFMA.FTZ R166, R164, R12.reuse, -R158.reuse ;  /* 0x0000000ca4a67223 */ /* 0x190fe2000001089e */
[----:B------:R-:W-:Y:S01]  /*fed0*/  FFMA.FTZ R164, R168, R12, -R158 ;  /* 0x0000000ca8a47223 */ /* 0x000fe2000001089e */
[----:B------:R-:W-:-:S05]  /*fee0*/  R2UR UR7, R169 ;  /* 0x00000000a90772ca */ /* 0x000fca00000e0000 */
[----:B------:R0:W4:Y:S02]  /*fef0*/  MUFU.EX2 R158, R157 ;  /* 0x0000009d009e7308 */ /* 0x0001240000000800 */
[----:B0-----:R-:W-:-:S06]  /*ff00*/  FADD.FTZ R157, R162, R14 ;  /* 0x0000000ea29d7221 */ /* 0x001fcc0000010000 */
[----:B------:R-:W0:Y:S01]  /*ff10*/  MUFU.EX2 R160, R160 ;  /* 0x000000a000a07308 */ /* 0x000e220000000800 */
[C---:B------:R-:W-:Y:S01]  /*ff20*/  FADD.FTZ R169, R154.reuse, R157 ;  /* 0x0000009d9aa97221 */ /* 0x040fe20000010000 */
[----:B------:R-:W-:Y:S01]  /*ff30*/  F2FP.BF16.F32.PACK_AB R157, R154, R162 ;  /* 0x000000a29a9d723e */ /* 0x000fe200000010ff */
[----:B-1----:R-:W-:-:S05]  /*ff40*/  FFMA.FTZ R154, R163, R0, R152 ;  /* 0x00000000a39a7223 */ /* 0x002fca0000010098 */
[----:B------:R-:W1:Y:S01]  /*ff50*/  MUFU.EX2 R161, R161 ;  /* 0x000000a100a17308 */ /* 0x000e620000000800 */
[----:B--2---:R-:W-:-:S04]  /*ff60*/  FADD.FTZ R154, R200, R154 ;  /* 0x0000009ac89a7221 */ /* 0x004fc80000010000 */
[----:B-----5:R-:W-:-:S03]  /*ff70*/  FADD.FTZ R154, R156, R154 ;  /* 0x0000009a9c9a7221 */ /* 0x020fc60000010000 */
[----:B------:R-:W2:Y:S01]  /*ff80*/  MUFU.EX2 R166, R166 ;  /* 0x000000a600a67308 */ /* 0x000ea20000000800 */
[----:B----4-:R-:W-:-:S07]  /*ff90*/  FADD.FTZ R154, R158, R154 ;  /* 0x0000009a9e9a7221 */ /* 0x010fce0000010000 */
[----:B------:R-:W4:Y:S01]  /*ffa0*/  MUFU.EX2 R165, R165 ;  /* 0x000000a500a57308 */ /* 0x000f220000000800 */
[----:B0-----:R-:W-:-:S07]  /*ffb0*/  FADD.FTZ R162, R160, R154 ;  /* 0x0000009aa0a27221 */ /* 0x001fce0000010000 */
[----:B------:R-:W0:Y:S01]  /*ffc0*/  MUFU.EX2 R167, R167 ;  /* 0x000000a700a77308 */ /* 0x000e220000000800 */
[----:B-1----:R-:W-:-:S07]  /*ffd0*/  FADD.FTZ R162, R161, R162 ;  /* 0x000000a2a1a27221 */ /* 0x002fce0000010000 */
[----:B------:R-:W1:Y:S08]  /*ffe0*/  MUFU.EX2 R164, R164 ;  /* 0x000000a400a47308 */ /* 0x000e700000000800 */
[----:B------:R-:W-:Y:S08]  /*fff0*/  MUFU.EX2 R170, R170 ;  /* 0x000000aa00aa7308 */ /* 0x000ff00000000800 */
[----:B------:R-:W-:Y:S08]  /*10000*/  MUFU.EX2 R171, R171 ;  /* 0x000000ab00ab7308 */ /* 0x000ff00000000800 */
[----:B------:R-:W-:Y:S08]  /*10010*/  MUFU.EX2 R201, R201 ;  /* 0x000000c900c97308 */ /* 0x000ff00000000800 */
[----:B------:R-:W-:Y:S08]  /*10020*/  MUFU.EX2 R175, R175 ;  /* 0x000000af00af7308 */ /* 0x000ff00000000800 */
[----:B------:R-:W5:Y:S08]  /*10030*/  MUFU.EX2 R14, R196 ;  /* 0x000000c4000e7308 */ /* 0x000f700000000800 */
[----:B------:R-:W-:Y:S08]  /*10040*/  MUFU.EX2 R172, R172 ;  /* 0x000000ac00ac7308 */ /* 0x000ff00000000800 */
[----:B------:R-:W3:Y:S01]  /*10050*/  MUFU.EX2 R173, R173 ;  /* 0x000000ad00ad7308 */ /* 0x000ee20000000800 */
[----:B--2---:R-:W-:-:S07]  /*10060*/  FADD.FTZ R162, R166, R162 ;  /* 0x000000a2a6a27221 */ /* 0x004fce0000010000 */
[----:B------:R-:W-:Y:S08]  /*10070*/  MUFU.EX2 R178, R178 ;  /* 0x000000b200b27308 */ /* 0x000ff00000000800 */
[----:B------:R-:W-:Y:S08]  /*10080*/  MUFU.EX2 R179, R179 ;  /* 0x000000b300b37308 */ /* 0x000ff00000000800 */
[----:B------:R-:W-:Y:S08]  /*10090*/  MUFU.EX2 R182, R182 ;  /* 0x000000b600b67308 */ /* 0x000ff00000000800 */
[----:B------:R-:W-:Y:S08]  /*100a0*/  MUFU.EX2 R183, R183 ;  /* 0x000000b700b77308 */ /* 0x000ff00000000800 */
[----:B------:R-:W-:Y:S08]  /*100b0*/  MUFU.EX2 R176, R176 ;  /* 0x000000b000b07308 */ /* 0x000ff00000000800 */
[----:B------:R-:W2:Y:S08]  /*100c0*/  MUFU.EX2 R177, R177 ;  /* 0x000000b100b17308 */ /* 0x000eb00000000800 */
[----:B------:R-:W-:Y:S08]  /*100d0*/  MUFU.EX2 R180, R180 ;  /* 0x000000b400b47308 */ /* 0x000ff00000000800 */
[----:B------:R-:W2:Y:S01]  /*100e0*/  MUFU.EX2 R181, R181 ;  /* 0x000000b500b57308 */ /* 0x000ea20000000800 */
[----:B------:R-:W-:Y:S01]  /*100f0*/  F2FP.BF16.F32.PACK_AB R154, R158, R156 ;  /* 0x0000009c9e9a723e */ /* 0x000fe200000010ff */
[----:B------:R-:W-:Y:S01]  /*10100*/  IMAD R168, R19, 0x1000, R209 ;  /* 0x0000100013a87824 */ /* 0x000fe200078e02d1 */
[----:B------:R-:W-:Y:S01]  /*10110*/  F2FP.BF16.F32.PACK_AB R156, R161, R160 ;  /* 0x000000a0a19c723e */ /* 0x000fe200000010ff */
[----:B----4-:R-:W-:Y:S01]  /*10120*/  FADD.FTZ R160, R165, R162 ;  /* 0x000000a2a5a07221 */ /* 0x010fe20000010000 */
[----:B------:R-:W-:Y:S01]  /*10130*/  FADD.FTZ R169, R159, R169 ;  /* 0x000000a99fa97221 */ /* 0x000fe20000010000 */
[----:B------:R-:W-:Y:S01]  /*10140*/  F2FP.BF16.F32.PACK_AB R152, R200, R152 ;  /* 0x00000098c898723e */ /* 0x000fe200000010ff */
[----:B------:R-:W-:Y:S01]  /*10150*/  BAR.SYNC.DEFER_BLOCKING 0xf, 0x100 ;  /* 0x03c4000000007b1d */ /* 0x000fe20000010000 */
        /* <DEDUP_REMOVED lines=64> */
[----:B0-----:R-:W-:Y:S01]  /*10560*/  F2FP.BF16.F32.PACK_AB R159, R167, R159 ;  /* 0x0000009fa79f723e */ /* 0x001fe200000010ff */
[-C--:B------:R-:W-:Y:S01]  /*10570*/  FMUL.FTZ R24, R24, R163.reuse ;  /* 0x000000a318187220 */ /* 0x080fe20000410000 */
[----:B------:R-:W-:Y:S01]  /*10580*/  F2FP.BF16.F32.PACK_AB R158, R165, R166 ;  /* 0x000000a6a59e723e */ /* 0x000fe200000010ff */
        /* <DEDUP_REMOVED lines=63> */
[----:B-1----:R-:W-:Y:S01]  /*10980*/  FADD.FTZ R174, R164, R160 ;  /* 0x000000a0a4ae7221 */ /* 0x002fe20000010000 */
[----:B------:R-:W-:Y:S01]  /*10990*/  R2UR UR6, R168 ;  /* 0x00000000a80672ca */ /* 0x000fe200000e0000 */
[----:B------:R-:W-:Y:S01]  /*109a0*/  FADD.FTZ R0, R167, R169 ;  /* 0x000000a9a7007221 */ /* 0x000fe20000010000 */
[----:B-----5:R-:W-:-:S02]  /*109b0*/  F2FP.BF16.F32.PACK_AB R160, R14, R164 ;  /* 0x000000a40ea0723e */ /* 0x020fc400000010ff */
[----:B------:R-:W-:Y:S02]  /*109c0*/  F2FP.BF16.F32.PACK_AB R161, R171, R170 ;  /* 0x000000aaaba1723e */ /* 0x000fe400000010ff */
[----:B---3--:R-:W-:Y:S02]  /*109d0*/  F2FP.BF16.F32.PACK_AB R162, R173, R172 ;  /* 0x000000acada2723e */ /* 0x008fe400000010ff */
[----:B------:R-:W-:Y:S02]  /*109e0*/  F2FP.BF16.F32.PACK_AB R163, R175, R201 ;  /* 0x000000c9afa3723e */ /* 0x000fe400000010ff */
[----:B--2---:R-:W-:Y:S02]  /*109f0*/  F2FP.BF16.F32.PACK_AB R164, R177, R176 ;  /* 0x000000b0b1a4723e */ /* 0x004fe400000010ff */
[----:B------:R-:W-:Y:S02]  /*10a00*/  F2FP.BF16.F32.PACK_AB R165, R179, R178 ;  /* 0x000000b2b3a5723e */ /* 0x000fe400000010ff */
[----:B------:R-:W-:-:S02]  /*10a10*/  F2FP.BF16.F32.PACK_AB R166, R181, R180 ;  /* 0x000000b4b5a6723e */ /* 0x000fc400000010ff */
[----:B------:R-:W-:Y:S01]  /*10a20*/  F2FP.BF16.F32.PACK_AB R167, R183, R182 ;  /* 0x000000b6b7a7723e */ /* 0x000fe200000010ff */
[----:B------:R0:W-:Y:S04]  /*10a30*/  STSM.16.M88.4 [R227+0x36400], R152 ;  /* 0x03640098e3007844 */ /* 0x0001e80000000200 */
[----:B------:R1:W-:Y:S04]  /*10a40*/  STSM.16.M88.4 [R228], R156 ;  /* 0x0000009ce4007844 */ /* 0x0003e80000000200 */
[----:B------:R1:W-:Y:S04]  /*10a50*/  STSM.16.M88.4 [R202], R160 ;  /* 0x000000a0ca007844 */ /* 0x0003e80000000200 */
[----:B------:R1:W-:Y:S01]  /*10a60*/  STSM.16.M88.4 [R229], R164 ;  /* 0x000000a4e5007844 */ /* 0x0003e20000000200 */
[----:B------:R-:W-:-:S06]  /*10a70*/  WARPGROUP.ARRIVE ;  /* 0x00000000000079c5 */ /* 0x000fcc0000000000 */
[----:B------:R-:W-:Y:S03]  /*10a80*/  HGMMA.64x256x16.F32.BF16 R24, R152, gdesc[UR4].tnspB, R24, gsb0 ;  /* 0x43e0000498187df0 */ /* 0x000fe60008001818 */
[----:B------:R-:W-:Y:S02]  /*10a90*/  WARPGROUP.DEPBAR.LE gsb0, 0x0 ;  /* 0x00008000000079c5 */ /* 0x000fe40000010000 */
[----:B0-----:R-:W-:Y:S02]  /*10aa0*/  VIADD R152, R168, 0x80 ;  /* 0x00000080a8987836 */ /* 0x001fe40000000000 */
[----:B------:R-:W-:-:S03]  /*10ab0*/  IMAD.MOV.U32 R153, RZ, RZ, 0x40000040 ;  /* 0x40000040ff997424 */ /* 0x000fc600078e00ff */
[----:B------:R-:W-:Y:S02]  /*10ac0*/  R2UR UR6, R152 ;  /* 0x00000000980672ca */ /* 0x000fe400000e0000 */
[----:B------:R-:W-:Y:S01]  /*10ad0*/  R2UR UR7, R153 ;  /* 0x00000000990772ca */ /* 0x000fe200000e0000 */
[----:B------:R-:W-:-:S15]  /*10ae0*/  WARPGROUP.ARRIVE ;  /* 0x00000000000079c5 */ /* 0x000fde0000000000 */
[----:B------:R-:W-:Y:S01]  /*10af0*/  HGMMA.64x256x16.F32.BF16 R24, R156, gdesc[UR4].tnspB, R24, gsb0 ;  /* 0x43e000049c187df0 */ /* 0x000fe20008001818 */
[----:B------:R-:W-:Y:S02]  /*10b00*/  VIADD R152, R168, 0x100 ;  /* 0x00000100a8987836 */ /* 0x000fe40000000000 */
[----:B------:R-:W-:-:S03]  /*10b10*/  IMAD.MOV.U32 R153, RZ, RZ, 0x40000040 ;  /* 0x40000040ff997424 */ /* 0x000fc600078e00ff */
[----:B------:R-:W-:Y:S02]  /*10b20*/  R2UR UR6, R152 ;  /* 0x00000000980672ca */ /* 0x000fe400000e0000 */
[----:B------:R-:W-:Y:S01]  /*10b30*/  R2UR UR7, R153 ;  /* 0x00000000990772ca */ /* 0x000fe200000e0000 */
[----:B------:R-:W-:Y:S02]  /*10b40*/  VIADD R168, R168, 0x180 ;  /* 0x00000180a8a87836 */ /* 0x000fe40000000000 */
[----:B------:R-:W-:Y:S01]  /*10b50*/  IMAD.MOV.U32 R169, RZ, RZ, 0x40000040 ;  /* 0x40000040ffa97424 */ /* 0x000fe200078e00ff */
[----:B------:R-:W-:Y:S02]  /*10b60*/  WARPGROUP.DEPBAR.LE gsb0, 0x0 ;  /* 0x00008000000079c5 */ /* 0x000fe40000010000 */
[----:B------:R-:W-:-:S14]  /*10b70*/  WARPGROUP.ARRIVE ;  /* 0x00000000000079c5 */ /* 0x000fdc0000000000 */
[----:B------:R-:W-:Y:S01]  /*10b80*/  HGMMA.64x256x16.F32.BF16 R24, R160, gdesc[UR4].tnspB, R24, gsb0 ;  /* 0x43e00004a0187df0 */ /* 0x000fe20008001818 */
[----:B------:R-:W-:Y:S02]  /*10b90*/  R2UR UR6, R168 ;  /* 0x00000000a80672ca */ /* 0x000fe400000e0000 */
[----:B------:R-:W-:Y:S01]  /*10ba0*/  R2UR UR7, R169 ;  /* 0x00000000a90772ca */ /* 0x000fe200000e0000 */
[----:B------:R-:W-:Y:S01]  /*10bb0*/  FADD.FTZ R0, R170, R0 ;  /* 0x00000000aa007221 */ /* 0x000fe20000010000 */
[----:B------:R-:W-:-:S03]  /*10bc0*/  FADD.FTZ R174, R14, R174 ;  /* 0x000000ae0eae7221 */ /* 0x000fc60000010000 */
[----:B------:R-:W-:Y:S01]  /*10bd0*/  FADD.FTZ R0, R171, R0 ;  /* 0x00000000ab007221 */ /* 0x000fe20000010000 */
[----:B------:R-:W-:-:S03]  /*10be0*/  FADD.FTZ R174, R172, R174 ;  /* 0x000000aeacae7221 */ /* 0x000fc60000010000 */
[----:B------:R-:W-:Y:S01]  /*10bf0*/  FADD.FTZ R0, R201, R0 ;  /* 0x00000000c9007221 */ /* 0x000fe20000010000 */
[----:B------:R-:W-:Y:S01]  /*10c00*/  FADD.FTZ R174, R173, R174 ;  /* 0x000000aeadae7221 */ /* 0x000fe20000010000 */
[----:B------:R-:W-:Y:S02]  /*10c10*/  LOP3.LUT P0, RZ, R22, 0x80000, RZ, 0xc0, !PT ;  /* 0x0008000016ff7812 */ /* 0x000fe4000780c0ff */
[----:B------:R-:W-:Y:S01]  /*10c20*/  FADD.FTZ R0, R175, R0 ;  /* 0x00000000af007221 */ /* 0x000fe20000010000 */
[----:B------:R-:W-:-:S03]  /*10c30*/  FADD.FTZ R174, R176, R174 ;  /* 0x000000aeb0ae7221 */ /* 0x000fc60000010000 */
[----:B------:R-:W-:Y:S01]  /*10c40*/  FADD.FTZ R0, R178, R0 ;  /* 0x00000000b2007221 */ /* 0x000fe20000010000 */
[----:B------:R-:W-:-:S03]  /*10c50*/  FADD.FTZ R174, R177, R174 ;  /* 0x000000aeb1ae7221 */ /* 0x000fc60000010000 */
[----:B------:R-:W-:Y:S01]  /*10c60*/  FADD.FTZ R0, R179, R0 ;  /* 0x00000000b3007221 */ /* 0x000fe20000010000 */
[----:B------:R-:W-:-:S03]  /*10c70*/  FADD.FTZ R174, R180, R174 ;  /* 0x000000aeb4ae7221 */ /* 0x000fc60000010000 */
[----:B------:R-:W-:-:S04]  /*10c80*/  FADD.FTZ R0, R182, R0 ;  /* 0x00000000b6007221 */ /* 0x000fc80000010000 */
[----:B------:R-:W-:Y:S01]  /*10c90*/  FADD.FTZ R14, R183, R0 ;  /* 0x00000000b70e7221 */ /* 0x000fe20000010000 */
[----:B------:R-:W-:Y:S01]  /*10ca0*/  FADD.FTZ R0, R181, R174 ;  /* 0x000000aeb5007221 */ /* 0x000fe20000010000 */
[----:B------:R-:W-:Y:S02]  /*10cb0*/  WARPGROUP.DEPBAR.LE gsb0, 0x0 ;  /* 0x00008000000079c5 */ /* 0x000fe40000010000 */
[----:B------:R-:W-:-:S06]  /*10cc0*/  WARPGROUP.ARRIVE ;  /* 0x00000000000079c5 */ /* 0x000fcc0000000000 */
        /* <DEDUP_REMOVED lines=12> */
.L_x_5316:
        /* <DEDUP_REMOVED lines=10> */
.L_x_5304:
[----:B------:R-:W-:Y:S05]  /*10e30*/  BSYNC B1 ;  /* 0x0000000000017941 */ /* 0x000fea0003800000 */
.L_x_5303:
[----:B------:R-:W-:Y:S01]  /*10e40*/  ISETP.GE.AND P1, PT, R20, RZ, PT ;  /* 0x000000ff1400720c */ /* 0x000fe20003f26270 */
[----:B------:R-:W-:-:S12]  /*10e50*/  BSSY B0, `(.L_x_5318) ;  /* 0x000032d000007945 */ /* 0x000fd80003800000 */
[----:B------:R-:W-:Y:S05]  /*10e60*/  @!P1 BRA `(.L_x_5319) ;  /* 0x0000003000ac9947 */ /* 0x000fea0003800000 */
[----:B------:R-:W-:Y:S02]  /*10e70*/  IMAD.MOV.U32 R196, RZ, RZ, R15 ;  /* 0x000000ffffc47224 */ /* 0x000fe400078e000f */
[----:B------:R-:W-:Y:S02]  /*10e80*/  IMAD.MOV.U32 R198, RZ, RZ, R13 ;  /* 0x000000ffffc67224 */ /* 0x000fe400078e000d */
[----:B------:R-:W-:-:S07]  /*10e90*/  IMAD.MOV.U32 R197, RZ, RZ, R19 ;  /* 0x000000ffffc57224 */ /* 0x000fce00078e0013 */
.L_x_5332:
[----:B------:R-:W-:-:S05]  /*10ea0*/  VIADD R19, R197, 0x1 ;  /* 0x00000001c5137836 */ /* 0x000fca0000000000 */
[----:B------:R-:W-:-:S04]  /*10eb0*/  ISETP.NE.AND P1, PT, R19, 0x2, PT ;  /* 0x000000021300780c */ /* 0x000fc80003f25270 */
[----:B------:R-:W-:Y:S02]  /*10ec0*/  SEL R12, RZ, 0x1, P1 ;  /* 0x00000001ff0c7807 */ /* 0x000fe40000800000 */
[----:B------:R-:W-:Y:S02]  /*10ed0*/  SEL R19, R19, RZ, P1 ;  /* 0x000000ff13137207 */ /* 0x000fe40000800000 */
[----:B------:R-:W-:Y:S01]  /*10ee0*/  LOP3.LUT R23, R23, R12, RZ, 0x3c, !PT ;  /* 0x0000000c17177212 */ /* 0x000fe200078e3cff */
[----:B-1----:R-:W-:Y:S06]  /*10ef0*/  @!P0 BRA `(.L_x_5320) ;  /* 0x0000000000048947 */ /* 0x002fec0003800000 */
[----:B------:R-:W-:Y:S01]  /*10f00*/  BPT.TRAP 0x1 ;  /* 0x000000040000795c */ /* 0x000fe20000300000 */
.L_x_5320:
[----:B0-----:R-:W-:Y:S01]  /*10f10*/  IMAD R21, R19, 0x8, R18 ;  /* 0x0000000813157824 */ /* 0x001fe200078e0212 */
[----:B------:R-:W-:-:S04]  /*10f20*/  SHF.L.U32 R15, R23, 0x1f, RZ ;  /* 0x0000001f170f7819 */ /* 0x000fc800000006ff */
[----:B------:R0:W1:Y:S01]  /*10f30*/  SYNCS.PHASECHK.TRANS64.TRYWAIT P1, [R21+URZ+0x38830], R15 ;  /* 0x0388300f150075a7 */ /* 0x000062000802017f */
[----:B------:R-:W-:Y:S05]  /*10f40*/  @!P0 BRA `(.L_x_5321) ;  /* 0x0000000000048947 */ /* 0x000fea0003800000 */
[----:B------:R-:W-:Y:S01]  /*10f50*/  BPT.TRAP 0x1 ;  /* 0x000000040000795c */ /* 0x000fe20000300000 */
.L_x_5321:
[----:B------:R-:W-:Y:S01]  /*10f60*/  BSSY B1, `(.L_x_5322) ;  /* 0x0000006000017945 */ /* 0x000fe20003800000 */
[----:B------:R-:W-:Y:S02]  /*10f70*/  IMAD R154, R19, 0x200, R199 ;  /* 0x00000200139a7824 */ /* 0x000fe400078e02c7 */
[----:B------:R-:W-:Y:S01]  /*10f80*/  IMAD.MOV.U32 R155, RZ, RZ, 0x40000040 ;  /* 0x40000040ff9b7424 */ /* 0x000fe200078e00ff */
[----:B-1----:R-:W-:Y:S06]  /*10f90*/  @P1 BRA `(.L_x_5323) ;  /* 0x0000000000081947 */ /* 0x002fec0003800000 */
[----:B------:R-:W1:Y:S02]  /*10fa0*/  SYNCS.PHASECHK.TRANS64.TRYWAIT P1, [R21+URZ+0x38830], R15 ;  /* 0x0388300f150075a7 */ /* 0x000e64000802017f */
[----:B-1----:R-:W-:Y:S05]  /*10fb0*/  @!P1 BRA `(.L_x_5324) ;  /* 0x00000104001c9947 */ /* 0x002fea0003800000 */
.L_x_5323:
[----:B------:R-:W-:Y:S05]  /*10fc0*/  BSYNC B1 ;  /* 0x0000000000017941 */ /* 0x000fea0003800000 */
.L_x_5322:
        /* <DEDUP_REMOVED lines=36> */
.L_x_5325:
[----:B------:R2:W3:Y:S01]  /*11210*/  SYNCS.PHASECHK.TRANS64.TRYWAIT P1, [R21+URZ+0x38850], R15 ;  /* 0x0388500f150075a7 */ /* 0x0004e2000802017f */
[----:B------:R-:W-:Y:S05]  /*11220*/  @!P0 BRA `(.L_x_5326) ;  /* 0x0000000000048947 */ /* 0x000fea0003800000 */
[----:B------:R-:W-:Y:S01]  /*11230*/  BPT.TRAP 0x1 ;  /* 0x000000040000795c */ /* 0x000fe20000300000 */
.L_x_5326:
[----:B------:R-:W-:Y:S04]  /*11240*/  BSSY B1, `(.L_x_5327) ;  /* 0x0000004000017945 */ /* 0x000fe80003800000 */
[----:B---3--:R-:W-:Y:S05]  /*11250*/  @P1 BRA `(.L_x_5328) ;  /* 0x0000000000081947 */ /* 0x008fea0003800000 */
[----:B------:R-:W3:Y:S02]  /*11260*/  SYNCS.PHASECHK.TRANS64.TRYWAIT P1, [R21+URZ+0x38850], R15 ;  /* 0x0388500f150075a7 */ /* 0x000ee4000802017f */
[----:B---3--:R-:W-:Y:S05]  /*11270*/  @!P1 BRA `(.L_x_5329) ;  /* 0x0000010000809947 */ /* 0x008fea0003800000 */
.L_x_5328:
[----:B------:R-:W-:Y:S05]  /*11280*/  BSYNC B1 ;  /* 0x0000000000017941 */ /* 0x000fea0003800000 */
.L_x_5327:
        /* <DEDUP_REMOVED lines=392> */
.L_x_5330:
[----:B------:R-:W-:Y:S01]  /*12b10*/  FMNMX.FTZ R12, R152, R198, !PT ;  /* 0x000000c6980c7209 */ /* 0x000fe20007810000 */
[----:B------:R-:W2:Y:S03]  /*12b20*/  LDL R208, [R1] ;  /* 0x0000000001d07983 */ /* 0x000ea60000100800 */
        /* <DEDUP_REMOVED lines=46> */
[----:B------:R-:W3:Y:S01]  /*12e10*/  MUFU.EX2 R153, R153 ;  /* 0x0000009900997308 */ /* 0x000ee20000000800 */
[----:B-1----:R-:W-:-:S07]  /*12e20*/  FMNMX.FTZ R15, R154, R196, !PT ;  /* 0x000000c49a0f7209 */ /* 0x002fce0007810000 */
[----:B------:R-:W1:Y:S01]  /*12e30*/  MUFU.EX2 R156, R156 ;  /* 0x0000009c009c7308 */ /* 0x000e620000000800 */
[----:B------:R-:W-:Y:S01]  /*12e40*/  FMNMX.FTZ R15, R155, R15, !PT ;  /* 0x0000000f9b0f7209 */ /* 0x000fe20007810000 */
[----:B0-----:R-:W-:Y:S01]  /*12e50*/  FFMA.FTZ R0, R157, R0, R152 ;  /* 0x000000009d007223 */ /* 0x001fe20000010098 */
[-C--:B------:R-:W-:Y:S01]  /*12e60*/  FMUL.FTZ R24, R24, R157.reuse ;  /* 0x0000009d18187220 */ /* 0x080fe20000410000 */
[----:B------:R-:W-:Y:S01]  /*12e70*/  FMUL.FTZ R25, R25, R157 ;  /* 0x0000009d19197220 */ /* 0x000fe20000410000 */
[----:B------:R-:W-:Y:S01]  /*12e80*/  FMNMX.FTZ R15, R158, R15, !PT ;  /* 0x0000000f9e0f7209 */ /* 0x000fe20007810000 */
[-C--:B------:R-:W-:Y:S01]  /*12e90*/  FMUL.FTZ R28, R28, R157.reuse ;  /* 0x0000009d1c1c7220 */ /* 0x080fe20000410000 */
[----:B------:R-:W-:Y:S01]  /*12ea0*/  FMUL.FTZ R29, R29, R157 ;  /* 0x0000009d1d1d7220 */ /* 0x000fe20000410000 */
[----:B------:R-:W0:Y:S01]  /*12eb0*/  MUFU.EX2 R198, R198 ;  /* 0x000000c600c67308 */ /* 0x000e220000000800 */
        /* <DEDUP_REMOVED lines=9> */
[----:B-1----:R-:W-:Y:S01]  /*12f50*/  FADD.FTZ R0, R156, R0 ;  /* 0x000000009c007221 */ /* 0x002fe20000010000 */
[-C--:B------:R-:W-:Y:S01]  /*12f60*/  FMUL.FTZ R37, R37, R157.reuse ;  /* 0x0000009d25257220 */ /* 0x080fe20000410000 */
[----:B------:R-:W-:Y:S01]  /*12f70*/  FMUL.FTZ R40, R40, R157 ;  /* 0x0000009d28287220 */ /* 0x000fe20000410000 */
[----:B------:R-:W-:Y:S01]  /*12f80*/  FMNMX.FTZ R15, R166, R15, !PT ;  /* 0x0000000fa60f7209 */ /* 0x000fe20007810000 */
[-C--:B------:R-:W-:Y:S01]  /*12f90*/  FMUL.FTZ R41, R41, R157.reuse ;  /* 0x0000009d29297220 */ /* 0x080fe20000410000 */
[----:B------:R-:W-:Y:S01]  /*12fa0*/  FMUL.FTZ R44, R44, R157 ;  /* 0x0000009d2c2c7220 */ /* 0x000fe20000410000 */
[----:B------:R-:W1:Y:S01]  /*12fb0*/  MUFU.EX2 R200, R161 ;  /* 0x000000a100c87308 */ /* 0x000e620000000800 */
[----:B------:R-:W-:Y:S01]  /*12fc0*/  FMNMX.FTZ R15, R167, R15, !PT ;  /* 0x0000000fa70f7209 */ /* 0x000fe20007810000 */
[----:B0-----:R-:W-:Y:S01]  /*12fd0*/  FADD.FTZ R0, R198, R0 ;  /* 0x00000000c6007221 */ /* 0x001fe20000010000 */
[-C--:B------:R-:W-:Y:S01]  /*12fe0*/  FMUL.FTZ R45, R45, R157.reuse ;  /* 0x0000009d2d2d7220 */ /* 0x080fe20000410000 */
[----:B------:R-:W-:Y:S01]  /*12ff0*/  FMUL.FTZ R48, R48, R157 ;  /* 0x0000009d30307220 */ /* 0x000fe20000410000 */
[----:B------:R-:W-:Y:S01]  /*13000*/  FMNMX.FTZ R15, R170, R15, !PT ;  /* 0x0000000faa0f7209 */ /* 0x000fe20007810000 */
[-C--:B------:R-:W-:Y:S01]  /*13010*/  FMUL.FTZ R49, R49, R157.reuse ;  /* 0x0000009d31317220 */ /* 0x080fe20000410000 */
[----:B------:R-:W-:Y:S01]  /*13020*/  FMUL.FTZ R52, R52, R157 ;  /* 0x0000009d34347220 */ /* 0x000fe20000410000 */
[----:B------:R-:W0:Y:S01]  /*13030*/  MUFU.EX2 R164, R164 ;  /* 0x000000a400a47308 */ /* 0x000e220000000800 */
        /* <DEDUP_REMOVED lines=23> */
[----:B------:R-:W-:Y:S01]  /*131b0*/  MUFU.EX2 R172, R172 ;  /* 0x000000ac00ac7308 */ /* 0x000fe20000000800 */
[----:B------:R-:W-:Y:S01]  /*131c0*/  FMNMX.FTZ R15, R183, R15, !PT ;  /* 0x0000000fb70f7209 */ /* 0x000fe20007810000 */
[----:B---3--:R-:W-:Y:S01]  /*131d0*/  FADD.FTZ R0, R165, R0 ;  /* 0x00000000a5007221 */ /* 0x008fe20000010000 */
        /* <DEDUP_REMOVED lines=48> */
[----:B------:R1:W3:Y:S02]  /*134e0*/  MUFU.EX2 R161, R153 ;  /* 0x0000009900a17308 */ /* 0x0002e40000000800 */
[----:B-1----:R-:W-:Y:S02]  /*134f0*/  @!P1 IMAD R153, R197, 0x40, R194 ;  /* 0x00000040c5999824 */ /* 0x002fe400078e02c2 */
[----:B0-----:R-:W-:Y:S02]  /*13500*/  FADD.FTZ R0, R196, R0 ;  /* 0x00000000c4007221 */ /* 0x001fe40000010000 */
[----:B------:R-:W-:Y:S02]  /*13510*/  @!P1 IMAD R153, R153, 0x4, R18 ;  /* 0x0000000499999824 */ /* 0x000fe400078e0212 */
[----:B------:R-:W-:Y:S01]  /*13520*/  FADD.FTZ R0, R172, R0 ;  /* 0x00000000ac007221 */ /* 0x000fe20000010000 */
[-C--:B---3--:R-:W-:Y:S02]  /*13530*/  FMUL.FTZ R26, R26, R161.reuse ;  /* 0x000000a11a1a7220 */ /* 0x088fe40000410000 */
        /* <DEDUP_REMOVED lines=67> */
[----:B---3--:R-:W-:Y:S01]  /*13970*/  F2FP.BF16.F32.PACK_AB R154, R198, R156 ;  /* 0x0000009cc69a723e */ /* 0x008fe200000010ff */
        /* <DEDUP_REMOVED lines=32> */
[----:B------:R-:W-:Y:S01]  /*13b80*/  FMUL.FTZ R151, R151, R161 ;  /* 0x000000a197977220 */ /* 0x000fe20000410000 */
[----:B------:R-:W-:Y:S01]  /*13b90*/  R2UR UR6, R168 ;  /* 0x00000000a80672ca */ /* 0x000fe200000e0000 */
[----:B------:R-:W-:Y:S01]  /*13ba0*/  FADD.FTZ R0, R166, R0 ;  /* 0x00000000a6007221 */ /* 0x000fe20000010000 */
[----:B0-----:R-:W-:Y:S01]  /*13bb0*/  F2FP.BF16.F32.PACK_AB R166, R197, R166 ;  /* 0x000000a6c5a6723e */ /* 0x001fe200000010ff */
[----:B------:R-:W-:-:S02]  /*13bc0*/  FADD.FTZ R14, R170, R14 ;  /* 0x0000000eaa0e7221 */ /* 0x000fc40000010000 */
[----:B------:R0:W4:Y:S01]  /*13bd0*/  MUFU.EX2 R178, R169 ;  /* 0x000000a900b27308 */ /* 0x0001220000000800 */
[----:B------:R-:W-:Y:S01]  /*13be0*/  FADD.FTZ R0, R197, R0 ;  /* 0x00000000c5007221 */ /* 0x000fe20000010000 */
[----:B------:R-:W-:-:S04]  /*13bf0*/  FADD.FTZ R14, R171, R14 ;  /* 0x0000000eab0e7221 */ /* 0x000fc80000010000 */
[----:B-1----:R-:W-:Y:S02]  /*13c00*/  FADD.FTZ R14, R174, R14 ;  /* 0x0000000eae0e7221 */ /* 0x002fe40000010000 */
[----:B------:R-:W1:Y:S01]  /*13c10*/  MUFU.EX2 R179, R167 ;  /* 0x000000a700b37308 */ /* 0x000e620000000800 */
[----:B0-----:R-:W-:Y:S01]  /*13c20*/  IMAD.MOV.U32 R169, RZ, RZ, 0x40000040 ;  /* 0x40000040ffa97424 */ /* 0x001fe200078e00ff */
[C---:B---3--:R-:W-:Y:S01]  /*13c30*/  F2FP.BF16.F32.PACK_AB R157, R175.reuse, R174 ;  /* 0x000000aeaf9d723e */ /* 0x048fe200000010ff */
[----:B------:R-:W-:-:S03]  /*13c40*/  FADD.FTZ R14, R175, R14 ;  /* 0x0000000eaf0e7221 */ /* 0x000fc60000010000 */
[----:B------:R-:W-:Y:S01]  /*13c50*/  R2UR UR7, R169 ;  /* 0x00000000a90772ca */ /* 0x000fe200000e0000 */
[----:B------:R-:W-:Y:S01]  /*13c60*/  IMAD.MOV.U32 R169, RZ, RZ, 0x40000040 ;  /* 0x40000040ffa97424 */ /* 0x000fe200078e00ff */
[----:B------:R0:W-:Y:S01]  /*13c70*/  MUFU.EX2 R196, R162 ;  /* 0x000000a200c47308 */ /* 0x0001e20000000800 */
[----:B----4-:R-:W-:-:S07]  /*13c80*/  FADD.FTZ R14, R178, R14 ;  /* 0x0000000eb20e7221 */ /* 0x010fce0000010000 */
[----:B------:R3:W4:Y:S01]  /*13c90*/  MUFU.EX2 R181, R158 ;  /* 0x0000009e00b57308 */ /* 0x0007220000000800 */
[----:B0-----:R-:W-:Y:S01]  /*13ca0*/  F2FP.BF16.F32.PACK_AB R162, R173, R172 ;  /* 0x000000acada2723e */ /* 0x001fe200000010ff */
[----:B-1----:R-:W-:-:S04]  /*13cb0*/  FADD.FTZ R14, R179, R14 ;  /* 0x0000000eb30e7221 */ /* 0x002fc80000010000 */
[----:B------:R-:W-:Y:S02]  /*13cc0*/  FADD.FTZ R14, R180, R14 ;  /* 0x0000000eb40e7221 */ /* 0x000fe40000010000 */
[----:B------:R0:W1:Y:S01]  /*13cd0*/  MUFU.EX2 R198, R155 ;  /* 0x0000009b00c67308 */ /* 0x0000620000000800 */
[----:B---3--:R-:W-:Y:S02]  /*13ce0*/  F2FP.BF16.F32.PACK_AB R158, R165, R164 ;  /* 0x000000a4a59e723e */ /* 0x008fe400000010ff */
[----:B------:R-:W-:-:S05]  /*13cf0*/  F2FP.BF16.F32.PACK_AB R164, R177, R176 ;  /* 0x000000b0b1a4723e */ /* 0x000fca00000010ff */
[----:B------:R3:W5:Y:S01]  /*13d00*/  MUFU.EX2 R200, R159 ;  /* 0x0000009f00c87308 */ /* 0x0007620000000800 */
[----:B0-----:R-:W-:Y:S01]  /*13d10*/  F2FP.BF16.F32.PACK_AB R155, R171, R170 ;  /* 0x000000aaab9b723e */ /* 0x001fe200000010ff */
[----:B------:R-:W-:Y:S01]  /*13d20*/  BAR.SYNC.DEFER_BLOCKING 0xf, 0x100 ;  /* 0x03c4000000007b1d */ /* 0x000fe20000010000 */
[C---:B----4-:R-:W-:Y:S01]  /*13d30*/  F2FP.BF16.F32.PACK_AB R161, R181.reuse, R180 ;  /* 0x000000b4b5a1723e */ /* 0x050fe200000010ff */
[----:B------:R-:W-:-:S04]  /*13d40*/  FADD.FTZ R14, R181, R14 ;  /* 0x0000000eb50e7221 */ /* 0x000fc80000010000 */
[----:B------:R5:W0:Y:S01]  /*13d50*/  MUFU.EX2 R172, R163 ;  /* 0x000000a300ac7308 */ /* 0x000a220000000800 */
[----:B---3--:R-:W-:Y:S01]  /*13d60*/  F2FP.BF16.F32.PACK_AB R159, R179, R178 ;  /* 0x000000b2b39f723e */ /* 0x008fe200000010ff */
[----:B-1----:R-:W-:-:S06]  /*13d70*/  FADD.FTZ R14, R198, R14 ;  /* 0x0000000ec60e7221 */ /* 0x002fcc0000010000 */
[----:B------:R-:W1:Y:S01]  /*13d80*/  MUFU.EX2 R182, R182 ;  /* 0x000000b600b67308 */ /* 0x000e620000000800 */
[C---:B-----5:R-:W-:Y:S01]  /*13d90*/  F2FP.BF16.F32.PACK_AB R163, R200.reuse, R198 ;  /* 0x000000c6c8a3723e */ /* 0x060fe200000010ff */
[----:B------:R-:W-:-:S04]  /*13da0*/  FADD.FTZ R14, R200, R14 ;  /* 0x0000000ec80e7221 */ /* 0x000fc80000010000 */
[----:B------:R-:W-:Y:S02]  /*13db0*/  FADD.FTZ R14, R196, R14 ;  /* 0x0000000ec40e7221 */ /* 0x000fe40000010000 */
[----:B------:R-:W3:Y:S01]  /*13dc0*/  MUFU.EX2 R183, R183 ;  /* 0x000000b700b77308 */ /* 0x000ee20000000800 */
[C---:B0-----:R-:W-:Y:S01]  /*13dd0*/  F2FP.BF16.F32.PACK_AB R165, R172.reuse, R196 ;  /* 0x000000c4aca5723e */ /* 0x041fe200000010ff */
[----:B------:R0:W-:Y:S01]  /*13de0*/  STSM.16.M88.4 [R227+0x36400], R152 ;  /* 0x03640098e3007844 */ /* 0x0001e20000000200 */
[----:B------:R-:W-:-:S03]  /*13df0*/  FADD.FTZ R14, R172, R14 ;  /* 0x0000000eac0e7221 */ /* 0x000fc60000010000 */
[----:B------:R4:W-:Y:S01]  /*13e00*/  STSM.16.M88.4 [R228], R156 ;  /* 0x0000009ce4007844 */ /* 0x0009e20000000200 */
[----:B-1----:R-:W-:-:S03]  /*13e10*/  FADD.FTZ R14, R182, R14 ;  /* 0x0000000eb60e7221 */ /* 0x002fc60000010000 */
[----:B--2---:R4:W-:Y:S01]  /*13e20*/  STSM.16.M88.4 [R208], R160 ;  /* 0x000000a0d0007844 */ /* 0x0049e20000000200 */
[C---:B---3--:R-:W-:Y:S01]  /*13e30*/  F2FP.BF16.F32.PACK_AB R167, R183.reuse, R182 ;  /* 0x000000b6b7a7723e */ /* 0x048fe200000010ff */
        /* <DEDUP_REMOVED lines=37> */
.L_x_5331:
        /* <DEDUP_REMOVED lines=9> */
.L_x_5319:
[----:B------:R-:W-:Y:S05]  /*14120*/  BSYNC B0 ;  /* 0x0000000000007941 */ /* 0x000fea0003800000 */
.L_x_5318:
[----:B01----:R-:W2:Y:S04]  /*14130*/  LDL.LU R21, [R1+0x5c] ;  /* 0x00005c0001157983 */ /* 0x003ea80000300800 */
[----:B------:R-:W0:Y:S04]  /*14140*/  SHFL.BFLY PT, R3, R0, 0x2, 0x1f ;  /* 0x0c401f0000037f89 */ /* 0x000e2800000e0000 */
[----:B------:R-:W1:Y:S01]  /*14150*/  SHFL.BFLY PT, R5, R14, 0x2, 0x1f ;  /* 0x0c401f000e057f89 */ /* 0x000e6200000e0000 */
[----:B0-----:R-:W-:Y:S01]  /*14160*/  FADD.FTZ R3, R3, R0 ;  /* 0x0000000003037221 */ /* 0x001fe20000010000 */
[----:B------:R-:W-:-:S02]  /*14170*/  IMAD.MOV.U32 R0, RZ, RZ, -0x800000 ;  /* 0xff800000ff007424 */ /* 0x000fc400078e00ff */
[----:B-1----:R-:W-:Y:S02]  /*14180*/  FADD.FTZ R4, R5, R14 ;  /* 0x0000000e05047221 */ /* 0x002fe40000010000 */
[----:B------:R-:W0:Y:S04]  /*14190*/  SHFL.BFLY PT, R2, R3, 0x1, 0x1f ;  /* 0x0c201f0003027f89 */ /* 0x000e2800000e0000 */
[----:B------:R-:W1:Y:S01]  /*141a0*/  SHFL.BFLY PT, R7, R4, 0x1, 0x1f ;  /* 0x0c201f0004077f89 */ /* 0x000e6200000e0000 */
[----:B0-----:R-:W-:Y:S01]  /*141b0*/  FADD.FTZ R5, R3, R2 ;  /* 0x0000000203057221 */ /* 0x001fe20000010000 */
[----:B-1----:R-:W-:Y:S01]  /*141c0*/  FADD.FTZ R7, R4, R7 ;  /* 0x0000000704077221 */ /* 0x002fe20000010000 */
[----:B------:R-:W-:Y:S08]  /*141d0*/  BAR.ARV 0x8, 0x100 ;  /* 0x0204000000007b1d */ /* 0x000ff00000002000 */
[----:B------:R-:W-:Y:S01]  /*141e0*/  BAR.SYNC.DEFER_BLOCKING 0xf, 0x100 ;  /* 0x03c4000000007b1d */ /* 0x000fe20000010000 */
[----:B------:R-:W-:Y:S01]  /*141f0*/  FSETP.NE.FTZ.AND P0, PT, R5, RZ, PT ;  /* 0x000000ff0500720b */ /* 0x000fe20003f15000 */
[----:B------:R-:W-:Y:S01]  /*14200*/  IMAD.MOV R4, RZ, RZ, -R226 ;  /* 0x000000ffff047224 */ /* 0x000fe200078e0ae2 */
[----:B------:R-:W-:-:S04]  /*14210*/  FSETP.NE.FTZ.AND P1, PT, R7, RZ, PT ;  /* 0x000000ff0700720b */ /* 0x000fc80003f35000 */
[----:B------:R-:W-:Y:S01]  /*14220*/  ISETP.NE.AND P2, PT, R193, R4, PT ;  /* 0x00000004c100720c */ /* 0x000fe20003f45270 */
[----:B------:R-:W-:-:S06]  /*14230*/  IMAD.MOV.U32 R4, RZ, RZ, RZ ;  /* 0x000000ffff047224 */ /* 0x000fcc00078e00ff */
[----:B------:R-:W0:Y:S02]  /*14240*/  @P0 MUFU.LG2 R2, R5 ;  /* 0x0000000500020308 */ /* 0x000e240000000c00 */
[----:B------:R-:W-:-:S06]  /*14250*/  @P1 FMUL.FTZ R3, R12, 0.69314718246459960938 ;  /* 0x3f3172180c031820 */ /* 0x000fcc0000410000 */
[----:B------:R-:W1:Y:S08]  /*14260*/  @P1 MUFU.LG2 R6, R7 ;  /* 0x0000000700061308 */ /* 0x000e700000000c00 */
[----:B------:R-:W3:Y:S01]  /*14270*/  @P1 MUFU.RCP R4, R7 ;  /* 0x0000000700041308 */ /* 0x000ee20000001000 */
[----:B0-----:R-:W-:Y:S01]  /*14280*/  @P0 FMUL.FTZ R9, R2, 0.69314718246459960938 ;  /* 0x3f31721802090820 */ /* 0x001fe20000410000 */
[----:B------:R-:W-:-:S04]  /*14290*/  @P0 FMUL.FTZ R2, R12, 0.69314718246459960938 ;  /* 0x3f3172180c020820 */ /* 0x000fc80000410000 */
[----:B------:R-:W-:Y:S01]  /*142a0*/  @P0 FFMA.FTZ R0, R2, R13, R9 ;  /* 0x0000000d02000223 */ /* 0x000fe20000010009 */
[----:B------:R-:W-:Y:S02]  /*142b0*/  IMAD.MOV.U32 R2, RZ, RZ, -0x800000 ;  /* 0xff800000ff027424 */ /* 0x000fe400078e00ff */
[----:B-1----:R-:W-:Y:S01]  /*142c0*/  @P1 FMUL.FTZ R6, R6, 0.69314718246459960938 ;  /* 0x3f31721806061820 */ /* 0x002fe20000410000 */
[C---:B------:R-:W-:Y:S02]  /*142d0*/  @!P2 IMAD R9, R19.reuse, 0x40, R194 ;  /* 0x000000401309a824 */ /* 0x040fe400078e02c2 */
[----:B------:R-:W-:Y:S02]  /*142e0*/  VIADD R19, R19, 0x1 ;  /* 0x0000000113137836 */ /* 0x000fe40000000000 */
[----:B------:R-:W-:Y:S01]  /*142f0*/  @P1 FFMA.FTZ R2, R3, R15, R6 ;  /* 0x0000000f03021223 */ /* 0x000fe20000010006 */
[----:B------:R-:W-:Y:S02]  /*14300*/  IMAD.MOV.U32 R3, RZ, RZ, RZ ;  /* 0x000000ffff037224 */ /* 0x000fe400078e00ff */
[----:B------:R-:W-:Y:S01]  /*14310*/  @!P2 IMAD R9, R9, 0x4, R18 ;  /* 0x000000040909a824 */ /* 0x000fe200078e0212 */
[----:B------:R-:W-:Y:S01]  /*14320*/  ISETP.NE.AND P1, PT, R19, 0x2, PT ;  /* 0x000000021300780c */ /* 0x000fe20003f25270 */
[-C--:B---3--:R-:W-:Y:S01]  /*14330*/  FMUL.FTZ R7, R30, R4.reuse ;  /* 0x000000041e077220 */ /* 0x088fe20000410000 */
[-C--:B------:R-:W-:Y:S01]  /*14340*/  FMUL.FTZ R31, R31, R4.reuse ;  /* 0x000000041f1f7220 */ /* 0x080fe20000410000 */
[----:B------:R0:W1:Y:S01]  /*14350*/  @P0 MUFU.RCP R3, R5 ;  /* 0x0000000500030308 */ /* 0x0000620000001000 */
[----:B------:R-:W-:Y:S01]  /*14360*/  @!P2 STS [R9+0x38420], R4 ;  /* 0x038420040900a388 */ /* 0x000fe20000000800 */
        /* <DEDUP_REMOVED lines=128> */
[----:B------:R-:W-:Y:S06]  /*14b70*/  BAR.ARV 0xe, 0x100 ;  /* 0x0384000000007b1d */ /* 0x000fec0000002000 */
[----:B------:R-:W-:-:S02]  /*14b80*/  PLOP3.LUT P0, PT, PT, PT, PT, 0x8, 0x0 ;  /* 0x000000000000781c */ /* 0x000fc40003f0e170 */
[----:B------:R-:W-:Y:S02]  /*14b90*/  LOP3.LUT R23, R23, R4, RZ, 0x3c, !PT ;  /* 0x0000000417177212 */ /* 0x000fe400078e3cff */
[----:B------:R-:W-:Y:S01]  /*14ba0*/  SEL R19, R19, RZ, P1 ;  /* 0x000000ff13137207 */ /* 0x000fe20000800000 */
[----:B--2---:R-:W-:-:S05]  /*14bb0*/  VIADD R21, R21, 0x1 ;  /* 0x0000000115157836 */ /* 0x004fca0000000000 */
[----:B------:R0:W-:Y:S03]  /*14bc0*/  STL [R1+0x5c], R21 ;  /* 0x00005c1501007387 */ /* 0x0001e60000100800 */
.L_x_5252:
[----:B------:R-:W-:Y:S05]  /*14bd0*/  BSYNC B7 ;  /* 0x0000000000077941 */ /* 0x000fea0003800000 */
.L_x_5250:
[----:B------:R-:W2:Y:S08]  /*14be0*/  S2UR UR4, SR_CgaCtaId ;  /* 0x00000000000479c3 */ /* 0x000eb00000008800 */
[----:B------:R-:W-:Y:S01]  /*14bf0*/  BAR.SYNC.DEFER_BLOCKING 0x5, 0x180 ;  /* 0x0146000000007b1d */ /* 0x000fe20000010000 */
[----:B0-----:R-:W-:-:S05]  /*14c00*/  MOV R21, 0x400 ;  /* 0x0000040000157802 */ /* 0x001fca0000000f00 */
[----:B------:R-:W-:Y:S01]  /*14c10*/  BSSY B0, `(.L_x_5333) ;  /* 0x0000324000007945 */ /* 0x000fe20003800000 */
[----:B--2---:R-:W-:-:S05]  /*14c20*/  IMAD.U32 R190, RZ, RZ, UR4 ;  /* 0x00000004ffbe7e24 */ /* 0x004fca000f8e00ff */
        /* <DEDUP_REMOVED lines=8> */
[----:B-1----:R-:W-:Y:S01]  /*14cb0*/  F2FP.BF16.F32.PACK_AB R4, R6, R8 ;  /* 0x000000080604723e */ /* 0x002fe200000010ff */
[----:B------:R-:W2:Y:S04]  /*14cc0*/  LDL.LU R70, [R1+0x50] ;  /* 0x0000500001467983 */ /* 0x000ea80000300800 */
[----:B------:R-:W2:Y:S01]  /*14cd0*/  LDL.LU R66, [R1+0x54] ;  /* 0x0000540001427983 */ /* 0x000ea20000300800 */
[----:B------:R-:W-:-:S02]  /*14ce0*/  F2FP.BF16.F32.PACK_AB R5, R3, R5 ;  /* 0x000000050305723e */ /* 0x000fc400000010ff */
[----:B------:R-:W-:Y:S02]  /*14cf0*/  MOV R20, R18 ;  /* 0x0000001200147202 */ /* 0x000fe40000000f00 */
[----:B----4-:R-:W-:Y:S02]  /*14d00*/  MOV R21, R45 ;  /* 0x0000002d00157202 */ /* 0x010fe40000000f00 */
[----:B------:R-:W-:Y:S02]  /*14d10*/  F2FP.BF16.F32.PACK_AB R6, R152, R155 ;  /* 0x0000009b9806723e */ /* 0x000fe400000010ff */
[----:B------:R-:W-:Y:S02]  /*14d20*/  F2FP.BF16.F32.PACK_AB R11, R39, R11 ;  /* 0x0000000b270b723e */ /* 0x000fe400000010ff */
[----:B------:R-:W-:Y:S02]  /*14d30*/  F2FP.BF16.F32.PACK_AB R8, R10, R153 ;  /* 0x000000990a08723e */ /* 0x000fe400000010ff */
[----:B------:R-:W-:-:S02]  /*14d40*/  F2FP.BF16.F32.PACK_AB R9, R35, R9 ;  /* 0x000000092309723e */ /* 0x000fc400000010ff */
[----:B------:R-:W-:Y:S01]  /*14d50*/  F2FP.BF16.F32.PACK_AB R10, R14, R36 ;  /* 0x000000240e0a723e */ /* 0x000fe200000010ff */
[----:B------:R-:W1:Y:S01]  /*14d60*/  S2R R90, SR_TID.X ;  /* 0x00000000005a7919 */ /* 0x000e620000002100 */
        /* <DEDUP_REMOVED lines=18> */
[----:B-1----:R-:W-:Y:S01]  /*14e90*/  VIADD R90, R90, 0xffffff80 ;  /* 0xffffff805a5a7836 */ /* 0x002fe20000000000 */
[----:B------:R-:W-:Y:S02]  /*14ea0*/  F2FP.BF16.F32.PACK_AB R146, R149, R148 ;  /* 0x000000949592723e */ /* 0x000fe400000010ff */
[----:B------:R-:W-:Y:S02]  /*14eb0*/  F2FP.BF16.F32.PACK_AB R147, R151, R150 ;  /* 0x000000969793723e */ /* 0x000fe400000010ff */
[----:B------:R-:W-:-:S04]  /*14ec0*/  SHF.R.S32.HI R82, RZ, 0x1f, R90 ;  /* 0x0000001fff527819 */ /* 0x000fc8000001145a */
[----:B------:R-:W-:-:S04]  /*14ed0*/  LEA.HI R82, R82, R90, RZ, 0x3 ;  /* 0x0000005a52527211 */ /* 0x000fc800078f18ff */
[----:B------:R-:W-:Y:S01]  /*14ee0*/  SHF.R.S32.HI R82, RZ, 0x3, R82 ;  /* 0x00000003ff527819 */ /* 0x000fe20000011452 */
        /* <DEDUP_REMOVED lines=10> */
[----:B-1----:R-:W-:Y:S01]  /*14f90*/  IMAD.X R5, RZ, RZ, R45, P0 ;  /* 0x000000ffff057224 */ /* 0x002fe200000e062d */
        /* <DEDUP_REMOVED lines=41> */
[C---:B-1----:R-:W-:Y:S02]  /*15230*/  IADD3 R9, P0, R44.reuse, 0x4020, RZ ;  /* 0x000040202c097810 */ /* 0x042fe40007f1e0ff */
        /* <DEDUP_REMOVED lines=40> */
[----:B------:R-:W-:Y:S02]  /*154c0*/  MOV R46, R8 ;  /* 0x00000008002e7202 */ /* 0x000fe40000000f00 */
[----:B------:R-:W-:Y:S02]  /*154d0*/  MOV R52, R10 ;  /* 0x0000000a00347202 */ /* 0x000fe40000000f00 */
[----:B------:R-:W-:Y:S02]  /*154e0*/  F2FP.BF16.F32.PACK_AB R4, R159, R161 ;  /* 0x000000a19f04723e */ /* 0x000fe400000010ff */
[----:B------:R-:W-:Y:S02]  /*154f0*/  F2FP.BF16.F32.PACK_AB R5, R51, R50 ;  /* 0x000000323305723e */ /* 0x000fe400000010ff */
[----:B------:R-:W-:Y:S02]  /*15500*/  F2FP.BF16.F32.PACK_AB R6, R157, R160 ;  /* 0x000000a09d06723e */ /* 0x000fe400000010ff */
[----:B------:R-:W-:-:S02]  /*15510*/  F2FP.BF16.F32.PACK_AB R7, R55, R54 ;  /* 0x000000363707723e */ /* 0x000fc400000010ff */
[----:B------:R-:W-:Y:S02]  /*15520*/  LOP3.LUT R3, R44, 0x380, RZ, 0xc0, !PT ;  /* 0x000003802c037812 */ /* 0x000fe400078ec0ff */
[----:B------:R-:W-:Y:S02]  /*15530*/  MOV R36, R48 ;  /* 0x0000003000247202 */ /* 0x000fe40000000f00 */
[----:B------:R-:W-:Y:S02]  /*15540*/  F2FP.BF16.F32.PACK_AB R8, R156, R158 ;  /* 0x0000009e9c08723e */ /* 0x000fe400000010ff */
[----:B------:R-:W-:Y:S02]  /*15550*/  F2FP.BF16.F32.PACK_AB R9, R59, R58 ;  /* 0x0000003a3b09723e */ /* 0x000fe400000010ff */
[----:B------:R-:W-:Y:S02]  /*15560*/  F2FP.BF16.F32.PACK_AB R10, R61, R60 ;  /* 0x0000003c3d0a723e */ /* 0x000fe400000010ff */
[----:B------:R-:W-:-:S02]  /*15570*/  F2FP.BF16.F32.PACK_AB R11, R63, R62 ;  /* 0x0000003e3f0b723e */ /* 0x000fc400000010ff */
[----:B------:R-:W-:Y:S02]  /*15580*/  MOV R49, R30 ;  /* 0x0000001e00317202 */ /* 0x000fe40000000f00 */
[----:B------:R-:W-:Y:S02]  /*15590*/  F2FP.BF16.F32.PACK_AB R12, R65, R64 ;  /* 0x00000040410c723e */ /* 0x000fe400000010ff */
[----:B------:R-:W-:Y:S02]  /*155a0*/  MOV R48, R34 ;  /* 0x0000002200307202 */ /* 0x000fe40000000f00 */
[----:B------:R-:W-:Y:S02]  /*155b0*/  F2FP.BF16.F32.PACK_AB R28, R73, R72 ;  /* 0x00000048491c723e */ /* 0x000fe400000010ff */
[----:B------:R-:W-:Y:S02]  /*155c0*/  F2FP.BF16.F32.PACK_AB R30, R77, R76 ;  /* 0x0000004c4d1e723e */ /* 0x000fe400000010ff */
[----:B------:R-:W-:Y:S01]  /*155d0*/  F2FP.BF16.F32.PACK_AB R31, R79, R78 ;  /* 0x0000004e4f1f723e */ /* 0x000fe200000010ff */
[----:B------:R-:W-:Y:S01]  /*155e0*/  STSM.16.M88.4 [R56], R4 ;  /* 0x0000000438007844 */ /* 0x000fe20000000200 */
[----:B------:R-:W-:-:S02]  /*155f0*/  F2FP.BF16.F32.PACK_AB R32, R81, R80 ;  /* 0x000000505120723e */ /* 0x000fc400000010ff */
        /* <DEDUP_REMOVED lines=11> */
[----:B-1----:R-:W-:Y:S02]  /*156b0*/  F2FP.BF16.F32.PACK_AB R38, R93, R92 ;  /* 0x0000005c5d26723e */ /* 0x002fe400000010ff */
[----:B------:R-:W-:Y:S02]  /*156c0*/  F2FP.BF16.F32.PACK_AB R4, R105, R104 ;  /* 0x000000686904723e */ /* 0x000fe400000010ff */
[----:B------:R-:W-:Y:S02]  /*156d0*/  F2FP.BF16.F32.PACK_AB R5, R107, R106 ;  /* 0x0000006a6b05723e */ /* 0x000fe400000010ff */
[----:B--2---:R-:W-:-:S02]  /*156e0*/  F2FP.BF16.F32.PACK_AB R36, R89, R88 ;  /* 0x000000585924723e */ /* 0x004fc400000010ff */
[----:B------:R-:W-:Y:S02]  /*156f0*/  F2FP.BF16.F32.PACK_AB R6, R109, R108 ;  /* 0x0000006c6d06723e */ /* 0x000fe400000010ff */
[----:B---3--:R-:W-:Y:S02]  /*15700*/  F2FP.BF16.F32.PACK_AB R39, R95, R94 ;  /* 0x0000005e5f27723e */ /* 0x008fe400000010ff */
[----:B------:R-:W-:Y:S01]  /*15710*/  F2FP.BF16.F32.PACK_AB R7, R111, R110 ;  /* 0x0000006e6f07723e */ /* 0x000fe200000010ff */
[----:B------:R-:W-:Y:S02]  /*15720*/  IMAD.X R45, RZ, RZ, R45, P1 ;  /* 0x000000ffff2d7224 */ /* 0x000fe400008e062d */
[----:B------:R-:W-:Y:S01]  /*15730*/  STSM.16.M88.4 [R3], R36 ;  /* 0x0000002403007844 */ /* 0x000fe20000000200 */
[----:B------:R-:W-:Y:S02]  /*15740*/  F2FP.BF16.F32.PACK_AB R8, R113, R112 ;  /* 0x000000707108723e */ /* 0x000fe400000010ff */
[----:B------:R-:W-:Y:S01]  /*15750*/  F2FP.BF16.F32.PACK_AB R9, R115, R114 ;  /* 0x000000727309723e */ /* 0x000fe200000010ff */
[----:B------:R-:W-:Y:S01]  /*15760*/  STSM.16.M88.4 [R46], R40 ;  /* 0x000000282e007844 */ /* 0x000fe20000000200 */
[----:B------:R-:W-:-:S02]  /*15770*/  F2FP.BF16.F32.PACK_AB R10, R117, R116 ;  /* 0x00000074750a723e */ /* 0x000fc400000010ff */
[----:B------:R-:W-:Y:S01]  /*15780*/  F2FP.BF16.F32.PACK_AB R11, R119, R118 ;  /* 0x00000076770b723e */ /* 0x000fe200000010ff */
[----:B------:R1:W-:Y:S01]  /*15790*/  STSM.16.M88.4 [R48], R4 ;  /* 0x0000000430007844 */ /* 0x0003e20000000200 */
[----:B------:R-:W-:Y:S02]  /*157a0*/  F2FP.BF16.F32.PACK_AB R12, R121, R120 ;  /* 0x00000078790c723e */ /* 0x000fe400000010ff */
[----:B------:R-:W-:Y:S02]  /*157b0*/  F2FP.BF16.F32.PACK_AB R13, R123, R122 ;  /* 0x0000007a7b0d723e */ /* 0x000fe400000010ff */
[----:B------:R-:W-:Y:S02]  /*157c0*/  F2FP.BF16.F32.PACK_AB R14, R125, R124 ;  /* 0x0000007c7d0e723e */ /* 0x000fe400000010ff */
[----:B------:R-:W-:Y:S02]  /*157d0*/  F2FP.BF16.F32.PACK_AB R15, R127, R126 ;  /* 0x0000007e7f0f723e */ /* 0x000fe400000010ff */
[----:B------:R-:W-:Y:S01]  /*157e0*/  ISETP.NE.U32.AND P0, PT, RZ, UR4, PT ;  /* 0x00000004ff007c0c */ /* 0x000fe2000bf05070 */
[----:B------:R2:W-:Y:S01]  /*157f0*/  STSM.16.M88.4 [R49], R8 ;  /* 0x0000000831007844 */ /* 0x0005e20000000200 */
[----:B------:R-:W-:-:S02]  /*15800*/  MOV R44, R44 ;  /* 0x0000002c002c7202 */ /* 0x000fc40000000f00 */
[----:B-1----:R-:W-:Y:S01]  /*15810*/  IADD3 R4, P1, R70, UR4, RZ ;  /* 0x0000000446047c10 */ /* 0x002fe2000ff3e0ff */
[----:B------:R1:W-:Y:S01]  /*15820*/  STSM.16.M88.4 [R52], R12 ;  /* 0x0000000c34007844 */ /* 0x0003e20000000200 */
[----:B------:R-:W-:Y:S02]  /*15830*/  ISETP.NE.AND.EX P0, PT, RZ, UR5, PT, P0 ;  /* 0x00000005ff007c0c */ /* 0x000fe4000bf05300 */
[----:B------:R-:W-:Y:S01]  /*15840*/  IADD3.X R5, R66, UR5, RZ, P1, !PT ;  /* 0x0000000542057c10 */ /* 0x000fe20008ffe4ff */
[----:B------:R-:W-:Y:S01]  /*15850*/  ULDC.64 UR4, c[0x0][0xd08] ;  /* 0x0003420000047ab9 */ /* 0x000fe20000000a00 */
[----:B------:R-:W-:Y:S01]  /*15860*/  STSM.16.M88.4 [R24], R128 ;  /* 0x0000008018007844 */ /* 0x000fe20000000200 */
[----:B------:R-:W-:-:S03]  /*15870*/  ISETP.NE.U32.AND P6, PT, RZ, UR4, PT ;  /* 0x00000004ff007c0c */ /* 0x000fc6000bfc5070 */
[----:B------:R-:W-:Y:S01]  /*15880*/  STSM.16.M88.4 [R47], R136 ;  /* 0x000000882f007844 */ /* 0x000fe20000000200 */
[----:B------:R-:W-:-:S03]  /*15890*/  ISETP.NE.AND.EX P6, PT, RZ, UR5, PT, P6 ;  /* 0x00000005ff007c0c */ /* 0x000fc6000bfc5360 */
[----:B------:R3:W-:Y:S01]  /*158a0*/  STSM.16.M88.4 [R44], R144 ;  /* 0x000000902c007844 */ /* 0x0007e20000000200 */
[----:B------:R-:W-:Y:S02]  /*158b0*/  IMAD R7, R82, 0x40, R210 ;  /* 0x0000004052077824 */ /* 0x000fe400078e02d2 */
[----:B------:R-:W-:Y:S01]  /*158c0*/  IMAD.MOV.U32 R80, RZ, RZ, RZ ;  /* 0x000000ffff507224 */ /* 0x000fe200078e00ff */
[----:B------:R-:W-:Y:S01]  /*158d0*/  BAR.SYNC.DEFER_BLOCKING 0x1, 0x100 ;  /* 0x0044000000007b1d */ /* 0x000fe20000010000 */
[----:B------:R-:W-:-:S05]  /*158e0*/  IMAD.WIDE R6, R7, 0x2, R20 ;  /* 0x0000000207067825 */ /* 0x000fca00078e0214 */
[----:B--2---:R-:W-:Y:S01]  /*158f0*/  @P6 IADD3 R10, P4, R70, UR4, RZ ;  /* 0x00000004460a6c10 */ /* 0x004fe2000ff9e0ff */
[----:B------:R-:W-:Y:S02]  /*15900*/  ULDC UR4, c[0x0][0xb88] ;  /* 0x0002e20000047ab9 */ /* 0x000fe40000000800 */
[----:B------:R-:W-:Y:S01]  /*15910*/  IMAD.U32 R20, RZ, RZ, UR4 ;  /* 0x00000004ff147e24 */ /* 0x000fe2000f8e00ff */
[----:B------:R-:W-:Y:S01]  /*15920*/  @P6 IADD3.X R11, R66, UR5, RZ, P4, !PT ;  /* 0x00000005420b6c10 */ /* 0x000fe2000a7fe4ff */
[----:B------:R2:W5:Y:S04]  /*15930*/  @P0 LDG.E R80, desc[UR40][R4.64] ;  /* 0x0000002804500981 */ /* 0x000568000c1e1900 */
[----:B------:R2:W5:Y:S01]  /*15940*/  @P6 LDG.E R20, desc[UR40][R10.64] ;  /* 0x000000280a146981 */ /* 0x000562000c1e1900 */
[----:B------:R-:W-:-:S02]  /*15950*/  IADD3 R9, P1, R6, 0x1000, RZ ;  /* 0x0000100006097810 */ /* 0x000fc40007f3e0ff */
[C---:B-1----:R-:W-:Y:S02]  /*15960*/  IADD3 R13, P2, R6.reuse, 0x2000, RZ ;  /* 0x00002000060d7810 */ /* 0x042fe40007f5e0ff */
[C---:B------:R-:W-:Y:S02]  /*15970*/  IADD3 R29, P3, R6.reuse, 0x3000, RZ ;  /* 0x00003000061d7810 */ /* 0x040fe40007f7e0ff */
[----:B------:R-:W-:Y:S02]  /*15980*/  IADD3 R33, P4, R6, 0x4000, RZ ;  /* 0x0000400006217810 */ /* 0x000fe40007f9e0ff */
        /* <DEDUP_REMOVED lines=8> */
[----:B------:R-:W-:-:S02]  /*15a10*/  IADD3 R37, P5, R6, 0x5000, RZ ;  /* 0x0000500006257810 */ /* 0x000fc40007fbe0ff */
        /* <DEDUP_REMOVED lines=8> */
[----:B------:R-:W-:Y:S02]  /*15aa0*/  P2R R14, PR, RZ, 0x20 ;  /* 0x00000020ff0e7803 */ /* 0x000fe40000000000 */
[----:B------:R-:W-:-:S02]  /*15ab0*/  IADD3 R41, P1, R6, 0x6000, RZ ;  /* 0x0000600006297810 */ /* 0x000fc40007f3e0ff */
[C---:B------:R-:W-:Y:S02]  /*15ac0*/  IADD3 R45, P2, R6.reuse, 0x7000, RZ ;  /* 0x00007000062d7810 */ /* 0x040fe40007f5e0ff */
[C---:B------:R-:W-:Y:S02]  /*15ad0*/  IADD3 R49, P3, R6.reuse, 0x8000, RZ ;  /* 0x0000800006317810 */ /* 0x040fe40007f7e0ff */
[C---:B------:R-:W-:Y:S02]  /*15ae0*/  IADD3 R53, P4, R6.reuse, 0x9000, RZ ;  /* 0x0000900006357810 */ /* 0x040fe40007f9e0ff */
[----:B------:R-:W-:Y:S02]  /*15af0*/  IADD3 R57, P5, R6, 0xa000, RZ ;  /* 0x0000a00006397810 */ /* 0x000fe40007fbe0ff */
[----:B------:R-:W-:Y:S02]  /*15b00*/  LOP3.LUT R36, R37, 0x380, RZ, 0xc0, !PT ;  /* 0x0000038025247812 */ /* 0x000fe400078ec0ff */
[----:B------:R-:W-:-:S02]  /*15b10*/  LOP3.LUT R40, R41, 0x380, RZ, 0xc0, !PT ;  /* 0x0000038029287812 */ /* 0x000fc400078ec0ff */
[----:B---3--:R-:W-:Y:S02]  /*15b20*/  LOP3.LUT R44, R45, 0x380, RZ, 0xc0, !PT ;  /* 0x000003802d2c7812 */ /* 0x008fe400078ec0ff */
[----:B------:R-:W-:Y:S02]  /*15b30*/  LOP3.LUT R48, R49, 0x380, RZ, 0xc0, !PT ;  /* 0x0000038031307812 */ /* 0x000fe400078ec0ff */
[----:B------:R-:W-:Y:S02]  /*15b40*/  LOP3.LUT R52, R53, 0x380, RZ, 0xc0, !PT ;  /* 0x0000038035347812 */ /* 0x000fe400078ec0ff */
[----:B------:R-:W-:Y:S02]  /*15b50*/  LOP3.LUT R56, R57, 0x380, RZ, 0xc0, !PT ;  /* 0x0000038039387812 */ /* 0x000fe400078ec0ff */
[----:B------:R-:W-:Y:S02]  /*15b60*/  SHF.R.U64 R36, R36, 0x3, RZ ;  /* 0x0000000324247819 */ /* 0x000fe400000012ff */
[----:B------:R-:W-:-:S02]  /*15b70*/  SHF.R.U64 R40, R40, 0x3, RZ ;  /* 0x0000000328287819 */ /* 0x000fc400000012ff */
[----:B------:R-:W-:Y:S02]  /*15b80*/  SHF.R.U64 R44, R44, 0x3, RZ ;  /* 0x000000032c2c7819 */ /* 0x000fe400000012ff */
[----:B------:R-:W-:Y:S02]  /*15b90*/  SHF.R.U64 R48, R48, 0x3, RZ ;  /* 0x0000000330307819 */ /* 0x000fe400000012ff */
[----:B------:R-:W-:Y:S02]  /*15ba0*/  SHF.R.U64 R52, R52, 0x3, RZ ;  /* 0x0000000334347819 */ /* 0x000fe400000012ff */
[----:B------:R-:W-:Y:S02]  /*15bb0*/  SHF.R.U64 R56, R56, 0x3, RZ ;  /* 0x0000000338387819 */ /* 0x000fe400000012ff */
[----:B------:R-:W-:Y:S02]  /*15bc0*/  LOP3.LUT R36, R36, R37, RZ, 0x3c, !PT ;  /* 0x0000002524247212 */ /* 0x000fe400078e3cff */
[----:B------:R-:W-:-:S02]  /*15bd0*/  LOP3.LUT R40, R40, R41, RZ, 0x3c, !PT ;  /* 0x0000002928287212 */ /* 0x000fc400078e3cff */
        /* <DEDUP_REMOVED lines=9> */
.L_x_5335:
[----:B------:R-:W-:Y:S01]  /*15c70*/  ISETP.NE.AND P6, PT, R14, RZ, PT ;  /* 0x000000ff0e00720c */ /* 0x000fe20003fc5270 */
[----:B------:R-:W1:Y:S01]  /*15c80*/  S2R R4, SR_TID.X ;  /* 0x0000000000047919 */ /* 0x000e620000002100 */
[----:B------:R-:W2:Y:S01]  /*15c90*/  LDL.LU R14, [R1+0x58] ;  /* 0x00005800010e7983 */ /* 0x000ea20000300800 */
[--C-:B------:R-:W-:Y:S02]  /*15ca0*/  IMAD.X R57, RZ, RZ, R7.reuse, P5 ;  /* 0x000000ffff397224 */ /* 0x100fe400028e0607 */
[----:B------:R-:W-:Y:S01]  /*15cb0*/  IMAD.X R37, RZ, RZ, R7, P6 ;  /* 0x000000ffff257224 */ /* 0x000fe200030e0607 */
[----:B------:R-:W3:Y:S04]  /*15cc0*/  LDL.LU R11, [R1+0x60] ;  /* 0x00006000010b7983 */ /* 0x000ee80000300800 */
[----:B------:R-:W4:Y:S01]  /*15cd0*/  LDL R84, [R1+0x4c] ;  /* 0x00004c0001547983 */ /* 0x000f220000100800 */
[----:B-1----:R-:W-:-:S05]  /*15ce0*/  VIADD R4, R4, 0xffffff80 ;  /* 0xffffff8004047836 */ /* 0x002fca0000000000 */
[----:B------:R-:W-:-:S04]  /*15cf0*/  SHF.R.S32.HI R3, RZ, 0x1f, R4 ;  /* 0x0000001fff037819 */ /* 0x000fc80000011404 */
[----:B------:R-:W-:-:S04]  /*15d00*/  LEA.HI R3, R3, R4, RZ, 0x7 ;  /* 0x0000000403037211 */ /* 0x000fc800078f38ff */
[----:B------:R-:W-:-:S06]  /*15d10*/  SHF.R.S32.HI R3, RZ, 0x7, R3 ;  /* 0x00000007ff037819 */ /* 0x000fcc0000011403 */
[----:B------:R-:W1:Y:S01]  /*15d20*/  SHFL.IDX PT, R3, R3, RZ, 0x1f ;  /* 0x00001fff03037589 */ /* 0x000e6200000e0000 */
        /* <DEDUP_REMOVED lines=13> */
[----:B-1----:R-:W-:Y:S02]  /*15e00*/  ISETP.NE.AND P5, PT, R3, RZ, PT ;  /* 0x000000ff0300720c */ /* 0x002fe40003fa5270 */
        /* <DEDUP_REMOVED lines=26> */
[----:B------:R-:W1:Y:S01]  /*15fb0*/  LDC R35, c[0x0][0xce8] ;  /* 0x00033a00ff237b82 */ /* 0x000e620000000800 */
[----:B------:R-:W-:Y:S01]  /*15fc0*/  ULDC.64 UR4, c[0x0][0xc90] ;  /* 0x0003240000047ab9 */ /* 0x000fe20000000a00 */
[----:B------:R-:W-:Y:S02]  /*15fd0*/  IMAD.MOV.U32 R6, RZ, RZ, R80 ;  /* 0x000000ffff067224 */ /* 0x000fe400078e0050 */
[----:B------:R-:W-:Y:S02]  /*15fe0*/  IMAD R10, R81, UR4, RZ ;  /* 0x00000004510a7c24 */ /* 0x000fe4000f8e02ff */
[----:B------:R-:W-:Y:S02]  /*15ff0*/  IMAD.MOV.U32 R7, RZ, RZ, R3 ;  /* 0x000000ffff077224 */ /* 0x000fe400078e0003 */
[C---:B------:R-:W-:Y:S02]  /*16000*/  IMAD R15, R84.reuse, UR5, R10 ;  /* 0x00000005540f7c24 */ /* 0x040fe4000f8e020a */
[----:B------:R-:W-:Y:S01]  /*16010*/  IMAD.WIDE.U32 R6, R84, UR4, R6 ;  /* 0x0000000454067c25 */ /* 0x000fe2000f8e0006 */
[----:B------:R-:W-:-:S03]  /*16020*/  ULDC.64 UR4, c[0x0][0xc98] ;  /* 0x0003260000047ab9 */ /* 0x000fc60000000a00 */
[----:B------:R-:W-:Y:S02]  /*16030*/  IMAD.IADD R7, R7, 0x1, R15 ;  /* 0x0000000107077824 */ /* 0x000fe400078e020f */
[----:B------:R-:W-:Y:S02]  /*16040*/  IMAD.IADD R34, R194, 0x1, R213 ;  /* 0x00000001c2227824 */ /* 0x000fe400078e02d5 */
[----:B------:R-:W-:Y:S01]  /*16050*/  IMAD.WIDE.U32 R6, R21, UR4, R6 ;  /* 0x0000000415067c25 */ /* 0x000fe2000f8e0006 */
[----:B-1----:R-:W-:-:S13]  /*16060*/  ISETP.NE.AND P0, PT, R35, 0x1, PT ;  /* 0x000000012300780c */ /* 0x002fda0003f05270 */
[----:B------:R-:W1:Y:S08]  /*16070*/  @P0 LDC R11, c[0x0][0xcec] ;  /* 0x00033b00ff0b0b82 */ /* 0x000e700000000800 */
[----:B------:R-:W3:Y:S01]  /*16080*/  @P0 LDC R31, c[0x0][0xcf0] ;  /* 0x00033c00ff1f0b82 */ /* 0x000ee20000000800 */
[----:B--2---:R-:W-:-:S04]  /*16090*/  IMAD.IADD R30, R14, 0x1, R213 ;  /* 0x000000010e1e7824 */ /* 0x004fc800078e02d5 */
[----:B-1----:R-:W-:-:S04]  /*160a0*/  @P0 IMAD.HI.U32 R10, R30, R11, RZ ;  /* 0x0000000b1e0a0227 */ /* 0x002fc800078e00ff */
[----:B------:R-:W-:Y:S01]  /*160b0*/  IMAD.MOV.U32 R11, RZ, RZ, R30 ;  /* 0x000000ffff0b7224 */ /* 0x000fe200078e001e */
[----:B---3--:R-:W-:Y:S01]  /*160c0*/  @P0 SHF.R.U32.HI R11, RZ, R31, R10 ;  /* 0x0000001fff0b0219 */ /* 0x008fe2000001160a */
        /* <DEDUP_REMOVED lines=24> */
[----:B------:R-:W1:Y:S04]  /*16250*/  SHFL.IDX PT, R7, R30, RZ, 0x1c1f ;  /* 0x001c1fff1e077589 */ /* 0x000e6800000e0000 */
[----:B------:R-:W2:Y:S06]  /*16260*/  SHFL.IDX PT, R11, R30, 0x1, 0x1c1f ;  /* 0x003c1f001e0b7f89 */ /* 0x000eac00000e0000 */
[----:B-1----:R1:W-:Y:S04]  /*16270*/  @!P1 ST.E desc[UR40][R6.64], R0 ;  /* 0x0000000006009985 */ /* 0x0023e8000c101928 */
[----:B--2---:R1:W-:Y:S02]  /*16280*/  @!P0 ST.E desc[UR40][R10.64], R2 ;  /* 0x000000020a008985 */ /* 0x0043e4000c101928 */
.L_x_5336:
[----:B------:R-:W2:Y:S01]  /*16290*/  LDC R87, c[0x0][0xce8] ;  /* 0x00033a00ff577b82 */ /* 0x000ea20000000800 */
[----:B------:R-:W-:Y:S01]  /*162a0*/  ULDC.64 UR4, c[0x0][0xba0] ;  /* 0x0002e80000047ab9 */ /* 0x000fe20000000a00 */
[----:B-1----:R-:W5:Y:S01]  /*162b0*/  LD.E.128 R4, desc[UR40][R4.64] ;  /* 0x0000002804047980 */ /* 0x002f62000c101d00 */
        /* <DEDUP_REMOVED lines=9> */
[----:B--2---:R-:W-:Y:S01]  /*16350*/  ISETP.NE.AND P1, PT, R87, 0x1, PT ;  /* 0x000000015700780c */ /* 0x004fe20003f25270 */
[----:B------:R-:W-:-:S02]  /*16360*/  IMAD.IADD R3, R3, 0x1, R83 ;  /* 0x0000000103037824 */ /* 0x000fc400078e0253 */
[----:B------:R-:W5:Y:S01]  /*16370*/  LD.E.128 R36, desc[UR40][R36.64] ;  /* 0x0000002824247980 */ /* 0x000f62000c101d00 */
[----:B------:R-:W1:Y:S01]  /*16380*/  LDC R83, c[0x0][0xbc8] ;  /* 0x0002f200ff537b82 */ /* 0x000e620000000800 */
[----:B------:R-:W-:Y:S02]  /*16390*/  LEA.HI R0, R0, R90, RZ, 0x3 ;  /* 0x0000005a00007211 */ /* 0x000fe400078f18ff */
[----:B------:R-:W5:Y:S04]  /*163a0*/  LD.E.128 R40, desc[UR40][R40.64] ;  /* 0x0000002828287980 */ /* 0x000f68000c101d00 */
        /* <DEDUP_REMOVED lines=19> */
[----:B-1----:R-:W-:Y:S01]  /*164e0*/  ISETP.GE.AND P0, PT, R99, R83, PT ;  /* 0x000000536300720c */ /* 0x002fe20003f06270 */
[----:B------:R-:W-:Y:S01]  /*164f0*/  IMAD R24, R24, UR4, RZ ;  /* 0x0000000418187c24 */ /* 0x000fe2000f8e02ff */
[----:B------:R-:W5:Y:S01]  /*16500*/  LD.E.128 R72, desc[UR40][R72.64] ;  /* 0x0000002848487980 */ /* 0x000f62000c101d00 */
[----:B--2---:R-:W-:-:S03]  /*16510*/  @P1 IMAD.HI.U32 R0, R80, R85, RZ ;  /* 0x0000005550001227 */ /* 0x004fc600078e00ff */
        /* <DEDUP_REMOVED lines=13> */
[----:B-1----:R-:W1:Y:S01]  /*165f0*/  FENCE.VIEW.ASYNC.S ;  /* 0x00000000000073c6 */ /* 0x002e620000000000 */
[----:B------:R-:W-:Y:S01]  /*16600*/  IMAD.MOV.U32 R21, RZ, RZ, R80 ;  /* 0x000000ffff157224 */ /* 0x000fe200078e0050 */
[----:B---3--:R-:W-:Y:S01]  /*16610*/  @P1 SHF.R.U32.HI R21, RZ, R89, R0 ;  /* 0x00000059ff151219 */ /* 0x008fe20000011600 */
[C---:B------:R-:W-:Y:S01]  /*16620*/  VIADD R95, R210.reuse, 0xc0 ;  /* 0x000000c0d25f7836 */ /* 0x040fe20000000000 */
[-C--:B------:R-:W-:Y:S01]  /*16630*/  ISETP.GE.AND P1, PT, R210, R83.reuse, PT ;  /* 0x00000053d200720c */ /* 0x080fe20003f26270 */
[----:B------:R-:W-:Y:S01]  /*16640*/  IMAD.SHL.U32 R85, R24, 0x2, RZ ;  /* 0x0000000218557824 */ /* 0x000fe200078e00ff */
[----:B------:R-:W-:Y:S01]  /*16650*/  SEL R24, RZ, 0xffffffff, P0 ;  /* 0xffffffffff187807 */ /* 0x000fe20000000000 */
[----:B------:R-:W-:Y:S01]  /*16660*/  IMAD.IADD R3, R3, 0x1, R81 ;  /* 0x0000000103037824 */ /* 0x000fe200078e0251 */
[----:B------:R-:W-:Y:S01]  /*16670*/  SEL R0, RZ, 0x1, P1 ;  /* 0x00000001ff007807 */ /* 0x000fe20000800000 */
[--C-:B------:R-:W-:Y:S01]  /*16680*/  IMAD.MOV R81, RZ, RZ, -R21.reuse ;  /* 0x000000ffff517224 */ /* 0x100fe200078e0a15 */
[----:B------:R-:W-:Y:S01]  /*16690*/  ISETP.GE.AND P0, PT, R95, R83, PT ;  /* 0x000000535f00720c */ /* 0x000fe20003f06270 */
[----:B------:R-:W-:Y:S01]  /*166a0*/  VIADD R93, R210, 0x100 ;  /* 0x00000100d25d7836 */ /* 0x000fe20000000000 */
[----:B------:R-:W-:Y:S01]  /*166b0*/  LOP3.LUT R0, R85, 0x2, R0, 0xe2, !PT ;  /* 0x0000000255007812 */ /* 0x000fe200078ee200 */
[----:B------:R-:W-:Y:S01]  /*166c0*/  IMAD.SHL.U32 R85, R24, 0x4, RZ ;  /* 0x0000000418557824 */ /* 0x000fe200078e00ff */
[----:B------:R-:W-:Y:S01]  /*166d0*/  SEL R24, RZ, 0xffffffff, P0 ;  /* 0xffffffffff187807 */ /* 0x000fe20000000000 */
[----:B------:R-:W-:Y:S01]  /*166e0*/  IMAD R81, R87, R81, R80 ;  /* 0x0000005157517224 */ /* 0x000fe200078e0250 */
[----:B------:R-:W-:Y:S01]  /*166f0*/  SHF.R.S32.HI R80, RZ, 0x1f, R21 ;  /* 0x0000001fff507819 */ /* 0x000fe20000011415 */
[----:B------:R-:W-:Y:S01]  /*16700*/  VIADD R91, R210, 0x140 ;  /* 0x00000140d25b7836 */ /* 0x000fe20000000000 */
[----:B------:R-:W-:Y:S01]  /*16710*/  ISETP.GE.AND P0, PT, R93, R83, PT ;  /* 0x000000535d00720c */ /* 0x000fe20003f06270 */
[----:B------:R-:W-:Y:S01]  /*16720*/  IMAD.WIDE.U32 R2, R21, UR4, R2 ;  /* 0x0000000415027c25 */ /* 0x000fe2000f8e0002 */
[----:B------:R-:W-:-:S03]  /*16730*/  LOP3.LUT R0, R85, 0x4, R0, 0xe2, !PT ;  /* 0x0000000455007812 */ /* 0x000fc600078ee200 */
        /* <DEDUP_REMOVED lines=20> */
[----:B------:R-:W-:Y:S02]  /*16880*/  VIADD R86, R210, 0x1c0 ;  /* 0x000001c0d2567836 */ /* 0x000fe40000000000 */
[C---:B------:R-:W-:Y:S01]  /*16890*/  IMAD R85, R81.reuse, UR5, R24 ;  /* 0x0000000551557c24 */ /* 0x040fe2000f8e0218 */
[----:B------:R-:W-:Y:S01]  /*168a0*/  LOP3.LUT R24, R0, R21, RZ, 0xfc, !PT ;  /* 0x0000001500187212 */ /* 0x000fe200078efcff */
[----:B------:R-:W-:Y:S01]  /*168b0*/  IMAD.WIDE.U32 R2, R81, UR4, R2 ;  /* 0x0000000451027c25 */ /* 0x000fe2000f8e0002 */
[----:B------:R-:W-:Y:S01]  /*168c0*/  ISETP.GE.AND P1, PT, R213, R87, PT ;  /* 0x00000057d500720c */ /* 0x000fe20003f26270 */
[----:B------:R-:W-:Y:S01]  /*168d0*/  ULDC.64 UR4, c[0x0][0xb80] ;  /* 0x0002e00000047ab9 */ /* 0x000fe20000000a00 */
[----:B------:R-:W-:Y:S01]  /*168e0*/  ISETP.GE.AND P0, PT, R86, R83, PT ;  /* 0x000000535600720c */ /* 0x000fe20003f06270 */
[----:B------:R-:W-:Y:S01]  /*168f0*/  VIADD R0, R18, 0x38820 ;  /* 0x0003882012007836 */ /* 0x000fe20000000000 */
[----:B------:R-:W-:Y:S01]  /*16900*/  LEA R82, P2, R2, UR4, 0x1 ;  /* 0x0000000402527c11 */ /* 0x000fe2000f8408ff */
[----:B------:R-:W-:Y:S01]  /*16910*/  IMAD.IADD R21, R3, 0x1, R85 ;  /* 0x0000000103157824 */ /* 0x000fe200078e0255 */
[----:B------:R-:W-:Y:S01]  /*16920*/  SEL R3, RZ, 0x80, P0 ;  /* 0x00000080ff037807 */ /* 0x000fe20000000000 */
[C---:B------:R-:W-:Y:S01]  /*16930*/  VIADD R88, R210.reuse, 0x1c0 ;  /* 0x000001c0d2587836 */ /* 0x040fe20000000000 */
[----:B------:R-:W-:Y:S01]  /*16940*/  PRMT R0, RZ, 0x654, R0 ;  /* 0x00000654ff007816 */ /* 0x000fe20000000000 */
[----:B------:R-:W-:Y:S01]  /*16950*/  VIADD R89, R210, 0x180 ;  /* 0x00000180d2597836 */ /* 0x000fe20000000000 */
[----:B------:R-:W-:Y:S01]  /*16960*/  LEA.HI.X R84, R2, UR5, R21, 0x1, P2 ;  /* 0x0000000502547c11 */ /* 0x000fe200090f0c15 */
[C---:B------:R-:W-:Y:S01]  /*16970*/  VIADD R92, R210.reuse, 0x140 ;  /* 0x00000140d25c7836 */ /* 0x040fe20000000000 */
[----:B-1----:R1:W-:Y:S01]  /*16980*/  SYNCS.ARRIVE.TRANS64.RED.A1T0 RZ, [R0+URZ], RZ ;  /* 0x000000ff00ff79a7 */ /* 0x0023e2000810043f */
[C---:B------:R-:W-:Y:S01]  /*16990*/  VIADD R94, R210.reuse, 0x100 ;  /* 0x00000100d25e7836 */ /* 0x040fe20000000000 */
[----:B------:R2:W3:Y:S01]  /*169a0*/  SHFL.IDX PT, R2, R82, RZ, 0x181f ;  /* 0x00181fff52027589 */ /* 0x0004e200000e0000 */
[C---:B------:R-:W-:Y:S01]  /*169b0*/  VIADD R96, R210.reuse, 0xc0 ;  /* 0x000000c0d2607836 */ /* 0x040fe20000000000 */
[----:B------:R-:W-:Y:S01]  /*169c0*/  SHF.R.S32.HI R88, RZ, 0x1f, R88 ;  /* 0x0000001fff587819 */ /* 0x000fe20000011458 */
[C---:B------:R-:W-:Y:S01]  /*169d0*/  VIADD R98, R210.reuse, 0x80 ;  /* 0x00000080d2627836 */ /* 0x040fe20000000000 */
[----:B------:R-:W-:Y:S01]  /*169e0*/  SHF.R.S32.HI R89, RZ, 0x1f, R89 ;  /* 0x0000001fff597819 */ /* 0x000fe20000011459 */
[----:B------:R-:W-:Y:S01]  /*169f0*/  VIADD R100, R210, 0x40 ;  /* 0x00000040d2647836 */ /* 0x000fe20000000000 */
[----:B-1----:R-:W-:-:S02]  /*16a00*/  LOP3.LUT R0, R24, R3, RZ, 0xfc, !PT ;  /* 0x0000000318007212 */ /* 0x002fc400078efcff */
[----:B------:R2:W1:Y:S01]  /*16a10*/  SHFL.IDX PT, R3, R84, RZ, 0x181f ;  /* 0x00181fff54037589 */ /* 0x00046200000e0000 */
[----:B------:R-:W-:Y:S02]  /*16a20*/  SHF.R.S32.HI R92, RZ, 0x1f, R92 ;  /* 0x0000001fff5c7819 */ /* 0x000fe4000001145c */
[----:B------:R-:W-:Y:S02]  /*16a30*/  SHF.R.S32.HI R94, RZ, 0x1f, R94 ;  /* 0x0000001fff5e7819 */ /* 0x000fe4000001145e */
[----:B------:R-:W-:Y:S02]  /*16a40*/  SHF.R.S32.HI R96, RZ, 0x1f, R96 ;  /* 0x0000001fff607819 */ /* 0x000fe40000011460 */
[----:B------:R-:W-:Y:S02]  /*16a50*/  SHF.R.S32.HI R98, RZ, 0x1f, R98 ;  /* 0x0000001fff627819 */ /* 0x000fe40000011462 */
[----:B------:R-:W-:Y:S01]  /*16a60*/  SHF.R.S32.HI R100, RZ, 0x1f, R100 ;  /* 0x0000001fff647819 */ /* 0x000fe20000011464 */
[----:B--2---:R-:W-:Y:S06]  /*16a70*/  @P1 BRA `(.L_x_5338) ;  /* 0x00000000007c1947 */ /* 0x004fec0003800000 */
[-C--:B------:R-:W-:Y:S02]  /*16a80*/  ISETP.GE.AND P1, PT, R99, R83.reuse, PT ;  /* 0x000000536300720c */ /* 0x080fe40003f26270 */
[-C--:B------:R-:W-:Y:S02]  /*16a90*/  ISETP.GE.AND P0, PT, R210, R83.reuse, PT ;  /* 0x00000053d200720c */ /* 0x080fe40003f06270 */
[-C--:B------:R-:W-:Y:S02]  /*16aa0*/  ISETP.GE.AND P5, PT, R97, R83.reuse, PT ;  /* 0x000000536100720c */ /* 0x080fe40003fa6270 */
[----:B------:R-:W-:-:S07]  /*16ab0*/  ISETP.GE.AND P3, PT, R95, R83, PT ;  /* 0x000000535f00720c */ /* 0x000fce0003f66270 */
[C---:B---3--:R-:W-:Y:S02]  /*16ac0*/  @!P1 LEA R20, P2, R99.reuse, R2, 0x1 ;  /* 0x0000000263149211 */ /* 0x048fe400078408ff */
[----:B-1----:R-:W-:Y:S02]  /*16ad0*/  @!P0 IMAD.WIDE R80, R210, 0x2, R2 ;  /* 0x00000002d2508825 */ /* 0x002fe400078e0202 */
[----:B------:R-:W-:Y:S02]  /*16ae0*/  @!P1 LEA.HI.X R21, R99, R3, R100, 0x1, P2 ;  /* 0x0000000363159211 */ /* 0x000fe400010f0c64 */
[----:B------:R-:W-:Y:S01]  /*16af0*/  ISETP.GE.AND P2, PT, R93, R83, PT ;  /* 0x000000535d00720c */ /* 0x000fe20003f46270 */
[----:B-----5:R1:W-:Y:S01]  /*16b00*/  @!P0 ST.E.128 desc[UR40][R80.64], R4 ;  /* 0x0000000450008985 */ /* 0x0203e2000c101d28 */
[----:B------:R-:W-:-:S03]  /*16b10*/  LOP3.LUT P0, RZ, R24, 0x40, RZ, 0xc0, !PT ;  /* 0x0000004018ff7812 */ /* 0x000fc6000780c0ff */
[----:B------:R2:W-:Y:S01]  /*16b20*/  @!P1 ST.E.128 desc[UR40][R20.64], R12 ;  /* 0x0000000c14009985 */ /* 0x0005e2000c101d28 */
[----:B------:R-:W-:Y:S02]  /*16b30*/  ISETP.GE.AND P1, PT, R91, R83, PT ;  /* 0x000000535b00720c */ /* 0x000fe40003f26270 */
[-C--:B-1----:R-:W-:Y:S02]  /*16b40*/  @!P5 LEA R4, P4, R97, R2.reuse, 0x1 ;  /* 0x000000026104d211 */ /* 0x082fe400078808ff */
        /* <DEDUP_REMOVED lines=18> */
.L_x_5338:
[----:B------:R-:W-:Y:S05]  /*16c70*/  BSYNC B1 ;  /* 0x0000000000017941 */ /* 0x000fea0003800000 */
.L_x_5337:
[----:B----45:R-:W-:Y:S01]  /*16c80*/  VIADD R4, R213, 0x20 ;  /* 0x00000020d5047836 */ /* 0x030fe20000000000 */
[----:B-1----:R1:W2:Y:S04]  /*16c90*/  SHFL.IDX PT, R3, R84, 0x1, 0x181f ;  /* 0x00381f0054037f89 */ /* 0x0022a800000e0000 */
[----:B------:R-:W-:Y:S01]  /*16ca0*/  ISETP.GE.AND P0, PT, R4, R87, PT ;  /* 0x000000570400720c */ /* 0x000fe20003f06270 */
[----:B---3--:R1:W3:-:S12]  /*16cb0*/  SHFL.IDX PT, R2, R82, 0x1, 0x181f ;  /* 0x00381f0052027f89 */ /* 0x0082d800000e0000 */
[----:B-1----:R-:W-:Y:S05]  /*16cc0*/  @P0 BRA `(.L_x_5339) ;  /* 0x0000001000600947 */ /* 0x002fea0003800000 */
[-C--:B------:R-:W-:Y:S02]  /*16cd0*/  ISETP.GE.AND P5, PT, R99, R83.reuse, PT ;  /* 0x000000536300720c */ /* 0x080fe40003fa6270 */
[-C--:B------:R-:W-:Y:S02]  /*16ce0*/  ISETP.GE.AND P6, PT, R210, R83.reuse, PT ;  /* 0x00000053d200720c */ /* 0x080fe40003fc6270 */
[-C--:B------:R-:W-:Y:S02]  /*16cf0*/  ISETP.GE.AND P3, PT, R97, R83.reuse, PT ;  /* 0x000000536100720c */ /* 0x080fe40003f66270 */
[-C--:B------:R-:W-:Y:S02]  /*16d00*/  ISETP.GE.AND P2, PT, R95, R83.reuse, PT ;  /* 0x000000535f00720c */ /* 0x080fe40003f46270 */
[-C--:B------:R-:W-:Y:S02]  /*16d10*/  ISETP.GE.AND P1, PT, R93, R83.reuse, PT ;  /* 0x000000535d00720c */ /* 0x080fe40003f26270 */
[----:B------:R-:W-:-:S03]  /*16d20*/  ISETP.GE.AND P0, PT, R91, R83, PT ;  /* 0x000000535b00720c */ /* 0x000fc60003f06270 */
[CC--:B---3--:R-:W-:Y:S02]  /*16d30*/  @!P5 LEA R6, P4, R99.reuse, R2.reuse, 0x1 ;  /* 0x000000026306d211 */ /* 0x0c8fe400078808ff */
[----:B--2---:R-:W-:Y:S02]  /*16d40*/  @!P6 IMAD.WIDE R4, R210, 0x2, R2 ;  /* 0x00000002d204e825 */ /* 0x004fe400078e0202 */
        /* <DEDUP_REMOVED lines=25> */
.L_x_5334:
[----:B-1----:R-:W3:Y:S01]  /*16ee0*/  LDL.LU R4, [R1+0x50] ;  /* 0x0000500001047983 */ /* 0x002ee20000300800 */
[----:B------:R-:W-:Y:S01]  /*16ef0*/  ULDC.64 UR4, c[0x0][0xd00] ;  /* 0x0003400000047ab9 */ /* 0x000fe20000000a00 */
[----:B------:R-:W-:Y:S01]  /*16f00*/  IMAD.MOV.U32 R6, RZ, RZ, RZ ;  /* 0x000000ffff067224 */ /* 0x000fe200078e00ff */
[----:B------:R-:W1:Y:S01]  /*16f10*/  LDC R29, c[0x0][0xce8] ;  /* 0x00033a00ff1d7b82 */ /* 0x000e620000000800 */
[----:B------:R-:W4:Y:S01]  /*16f20*/  LDL.LU R0, [R1+0x54] ;  /* 0x0000540001007983 */ /* 0x000f220000300800 */
[----:B------:R-:W-:-:S04]  /*16f30*/  ISETP.NE.U32.AND P0, PT, RZ, UR4, PT ;  /* 0x00000004ff007c0c */ /* 0x000fc8000bf05070 */
[----:B------:R-:W-:Y:S02]  /*16f40*/  ISETP.NE.AND.EX P0, PT, RZ, UR5, PT, P0 ;  /* 0x00000005ff007c0c */ /* 0x000fe4000bf05300 */
[----:B---3--:R-:W-:-:S04]  /*16f50*/  IADD3 R2, P1, R4, UR4, RZ ;  /* 0x0000000404027c10 */ /* 0x008fc8000ff3e0ff */
[----:B----4-:R-:W-:Y:S01]  /*16f60*/  IADD3.X R3, R0, UR5, RZ, P1, !PT ;  /* 0x0000000500037c10 */ /* 0x010fe20008ffe4ff */
[----:B------:R-:W-:Y:S02]  /*16f70*/  ULDC.64 UR4, c[0x0][0xd08] ;  /* 0x0003420000047ab9 */ /* 0x000fe40000000a00 */
[----:B------:R-:W-:-:S04]  /*16f80*/  ISETP.NE.U32.AND P1, PT, RZ, UR4, PT ;  /* 0x00000004ff007c0c */ /* 0x000fc8000bf25070 */
[----:B------:R3:W5:Y:S01]  /*16f90*/  @P0 LDG.E R6, desc[UR40][R2.64] ;  /* 0x0000002802060981 */ /* 0x000762000c1e1900 */
[----:B------:R-:W-:Y:S01]  /*16fa0*/  ISETP.NE.AND.EX P1, PT, RZ, UR5, PT, P1 ;  /* 0x00000005ff007c0c */ /* 0x000fe2000bf25310 */
[----:B------:R-:W4:-:S12]  /*16fb0*/  S2R R20, SR_TID.X ;  /* 0x0000000000147919 */ /* 0x000f180000002100 */
[----:B------:R-:W-:Y:S01]  /*16fc0*/  @P1 IADD3 R4, P2, R4, UR4, RZ ;  /* 0x0000000404041c10 */ /* 0x000fe2000ff5e0ff */
[----:B------:R-:W-:-:S03]  /*16fd0*/  ULDC UR4, c[0x0][0xb88] ;  /* 0x0002e20000047ab9 */ /* 0x000fc60000000800 */
[----:B------:R-:W-:Y:S01]  /*16fe0*/  @P1 IADD3.X R5, R0, UR5, RZ, P2, !PT ;  /* 0x0000000500051c10 */ /* 0x000fe200097fe4ff */
[----:B------:R-:W-:-:S06]  /*16ff0*/  IMAD.U32 R0, RZ, RZ, UR4 ;  /* 0x00000004ff007e24 */ /* 0x000fcc000f8e00ff */
[----:B------:R3:W5:Y:S01]  /*17000*/  @P1 LDG.E R0, desc[UR40][R4.64] ;  /* 0x0000002804001981 */ /* 0x000762000c1e1900 */
[----:B----4-:R-:W-:-:S05]  /*17010*/  VIADD R20, R20, 0xffffff80 ;  /* 0xffffff8014147836 */ /* 0x010fca0000000000 */
[----:B------:R-:W-:Y:S01]  /*17020*/  ISETP.GE.AND P2, PT, R20, 0x40, PT ;  /* 0x000000401400780c */ /* 0x000fe20003f46270 */
[----:B-1-3--:R-:W-:-:S12]  /*17030*/  @P1 BRA `(.L_x_5340) ;  /* 0x0000000000101947 */ /* 0x00afd80003800000 */
[----:B------:R-:W-:Y:S05]  /*17040*/  @!P0 BRA `(.L_x_5340) ;  /* 0x00000000000c8947 */ /* 0x000fea0003800000 */
[----:B------:R-:W3:Y:S04]  /*17050*/  LDG.E R5, desc[UR40][R2.64] ;  /* 0x0000002802057981 */ /* 0x000ee8000c1e1900 */
[----:B-----5:R-:W3:Y:S02]  /*17060*/  LDG.E R0, desc[UR40][R2.64+0x4] ;  /* 0x0000042802007981 */ /* 0x020ee4000c1e1900 */
[----:B---3--:R-:W-:-:S07]  /*17070*/  IMAD.IADD R0, R0, 0x1, -R5 ;  /* 0x0000000100007824 */ /* 0x008fce00078e0a05 */
.L_x_5340:
[----:B------:R-:W3:Y:S04]  /*17080*/  LDL.LU R3, [R1+0x58] ;  /* 0x0000580001037983 */ /* 0x000ee80000300800 */
[----:B------:R-:W4:Y:S04]  /*17090*/  LDL.LU R2, [R1+0x60] ;  /* 0x0000600001027983 */ /* 0x000f280000300800 */
[----:B------:R-:W2:Y:S01]  /*170a0*/  LDL R14, [R1+0x4c] ;  /* 0x00004c00010e7983 */ /* 0x000ea20000100800 */
[----:B------:R-:W-:Y:S01]  /*170b0*/  BSSY B1, `(.L_x_5341) ;  /* 0x000002d000017945 */ /* 0x000fe20003800000 */
[----:B-----5:R-:W-:-:S02]  /*170c0*/  SHF.R.S32.HI R11, RZ, 0x1f, R6 ;  /* 0x0000001fff0b7819 */ /* 0x020fc40000011406 */
[----:B---3--:R-:W-:Y:S02]  /*170d0*/  SEL R13, R3, RZ, !P0 ;  /* 0x000000ff030d7207 */ /* 0x008fe40004000000 */
[----:B----4-:R-:W-:Y:S02]  /*170e0*/  SEL R12, R2, RZ, !P0 ;  /* 0x000000ff020c7207 */ /* 0x010fe40004000000 */
[----:B--2---:R-:W-:Y:S01]  /*170f0*/  SHF.R.S32.HI R10, RZ, 0x1f, R14 ;  /* 0x0000001fff0a7819 */ /* 0x004fe2000001140e */
[----:B------:R-:W-:Y:S06]  /*17100*/  @P2 BRA `(.L_x_5342) ;  /* 0x00000000009c2947 */ /* 0x000fec0003800000 */
[----:B------:R-:W1:Y:S01]  /*17110*/  S2R R8, SR_TID.X ;  /* 0x0000000000087919 */ /* 0x000e620000002100 */
        /* <DEDUP_REMOVED lines=38> */
.L_x_5342:
[----:B------:R-:W-:Y:S05]  /*17380*/  BSYNC B1 ;  /* 0x0000000000017941 */ /* 0x000fea0003800000 */
.L_x_5341:
[----:B------:R-:W-:Y:S01]  /*17390*/  ISETP.NE.AND P0, PT, R29, 0x1, PT ;  /* 0x000000011d00780c */ /* 0x000fe20003f05270 */
[----:B------:R-:W-:Y:S01]  /*173a0*/  ULDC.64 UR4, c[0x0][0xba0] ;  /* 0x0002e80000047ab9 */ /* 0x000fe20000000a00 */
[----:B------:R-:W2:Y:S01]  /*173b0*/  LDC R21, c[0x0][0xbc8] ;  /* 0x0002f200ff157b82 */ /* 0x000ea20000000800 */
[----:B-1----:R-:W-:Y:S01]  /*173c0*/  IMAD R5, R11, UR4, RZ ;  /* 0x000000040b057c24 */ /* 0x002fe2000f8e02ff */
[----:B------:R-:W-:Y:S01]  /*173d0*/  SHF.R.S32.HI R8, RZ, 0x1f, R20 ;  /* 0x0000001fff087819 */ /* 0x000fe20000011414 */
[----:B------:R-:W-:Y:S01]  /*173e0*/  IMAD.WIDE.U32 R2, R6, UR4, RZ ;  /* 0x0000000406027c25 */ /* 0x000fe2000f8e00ff */
        /* <DEDUP_REMOVED lines=12> */
[----:B------:R-:W3:Y:S01]  /*174b0*/  @P0 LDC R9, c[0x0][0xcf0] ;  /* 0x00033c00ff090b82 */ /* 0x000ee20000000800 */
[----:B------:R-:W-:Y:S01]  /*174c0*/  ULDC.64 UR4, c[0x0][0xbf0] ;  /* 0x0002fc0000047ab9 */ /* 0x000fe20000000a00 */
[----:B------:R-:W-:Y:S01]  /*174d0*/  IMAD.IADD R8, R20, 0x1, -R8 ;  /* 0x0000000114087824 */ /* 0x000fe200078e0a08 */
[----:B------:R-:W-:Y:S01]  /*174e0*/  LEA.HI R14, R14, R20, RZ, 0x3 ;  /* 0x000000140e0e7211 */ /* 0x000fe200078f18ff */
[----:B------:R-:W-:Y:S01]  /*174f0*/  IMAD R4, R12, UR4, RZ ;  /* 0x000000040c047c24 */ /* 0x000fe2000f8e02ff */
[-C--:B--2---:R-:W-:Y:S01]  /*17500*/  ISETP.GE.AND P1, PT, R42, R21.reuse, PT ;  /* 0x000000152a00720c */ /* 0x084fe20003f26270 */
[----:B------:R-:W-:Y:S01]  /*17510*/  IMAD.IADD R3, R3, 0x1, R5 ;  /* 0x0000000103037824 */ /* 0x000fe200078e0205 */
[----:B------:R-:W-:Y:S01]  /*17520*/  SHF.R.S32.HI R14, RZ, 0x3, R14 ;  /* 0x00000003ff0e7819 */ /* 0x000fe2000001140e */
[----:B------:R-:W-:Y:S01]  /*17530*/  IMAD R5, R13, UR5, R4 ;  /* 0x000000050d057c24 */ /* 0x000fe2000f8e0204 */
[C---:B------:R-:W-:Y:S01]  /*17540*/  ISETP.GE.AND P2, PT, R210.reuse, R21, PT ;  /* 0x00000015d200720c */ /* 0x040fe20003f46270 */
[----:B------:R-:W-:-:S02]  /*17550*/  VIADD R40, R210, 0x80 ;  /* 0x00000080d2287836 */ /* 0x000fc40000000000 */
[----:B------:R-:W-:Y:S01]  /*17560*/  IMAD R4, R8, 0x20, R14 ;  /* 0x0000002008047824 */ /* 0x000fe200078e020e */
[----:B------:R-:W-:Y:S01]  /*17570*/  SEL R8, RZ, 0xffffffff, P1 ;  /* 0xffffffffff087807 */ /* 0x000fe20000800000 */
[----:B------:R-:W-:Y:S01]  /*17580*/  IMAD.WIDE.U32 R2, R13, UR4, R2 ;  /* 0x000000040d027c25 */ /* 0x000fe2000f8e0002 */
[----:B------:R-:W-:-:S03]  /*17590*/  ULDC.64 UR4, c[0x0][0xbe0] ;  /* 0x0002f80000047ab9 */ /* 0x000fc60000000a00 */
[----:B------:R-:W-:Y:S02]  /*175a0*/  IMAD.IADD R6, R213, 0x1, R4 ;  /* 0x00000001d5067824 */ /* 0x000fe400078e0204 */
[----:B------:R-:W-:Y:S02]  /*175b0*/  IMAD.IADD R3, R3, 0x1, R5 ;  /* 0x0000000103037824 */ /* 0x000fe400078e0205 */
[----:B-1----:R-:W-:Y:S01]  /*175c0*/  @P0 IMAD.HI.U32 R4, R6, R7, RZ ;  /* 0x0000000706040227 */ /* 0x002fe200078e00ff */
[----:B------:R-:W-:Y:S02]  /*175d0*/  SEL R7, RZ, 0x1, P2 ;  /* 0x00000001ff077807 */ /* 0x000fe40001000000 */
[----:B------:R-:W-:Y:S01]  /*175e0*/  ISETP.GE.AND P2, PT, R40, R21, PT ;  /* 0x000000152800720c */ /* 0x000fe20003f46270 */
[----:B------:R-:W-:Y:S01]  /*175f0*/  IMAD.MOV.U32 R5, RZ, RZ, R6 ;  /* 0x000000ffff057224 */ /* 0x000fe200078e0006 */
[----:B---3--:R-:W-:Y:S01]  /*17600*/  @P0 SHF.R.U32.HI R5, RZ, R9, R4 ;  /* 0x00000009ff050219 */ /* 0x008fe20000011604 */
[----:B------:R-:W-:Y:S01]  /*17610*/  VIADD R38, R210, 0xc0 ;  /* 0x000000c0d2267836 */ /* 0x000fe20000000000 */
[----:B------:R-:W-:Y:S01]  /*17620*/  SEL R9, RZ, 0xffffffff, P2 ;  /* 0xffffffffff097807 */ /* 0x000fe20001000000 */
        /* <DEDUP_REMOVED lines=12> */
[----:B------:R-:W-:Y:S01]  /*176f0*/  IMAD R9, R5, UR5, R4 ;  /* 0x0000000505097c24 */ /* 0x000fe2000f8e0204 */
[----:B------:R-:W-:Y:S01]  /*17700*/  SEL R4, RZ, 0xffffffff, P0 ;  /* 0xffffffffff047807 */ /* 0x000fe20000000000 */
[----:B------:R-:W-:Y:S01]  /*17710*/  IMAD R31, R0, R29, RZ ;  /* 0x0000001d001f7224 */ /* 0x000fe200078e02ff */
[----:B------:R-:W-:Y:S01]  /*17720*/  SHF.R.S32.HI R0, RZ, 0x1f, R7 ;  /* 0x0000001fff007819 */ /* 0x000fe20000011407 */
[----:B------:R-:W-:-:S02]  /*17730*/  IMAD.SHL.U32 R11, R10, 0x8, RZ ;  /* 0x000000080a0b7824 */ /* 0x000fc400078e00ff */
[----:B------:R-:W-:Y:S02]  /*17740*/  VIADD R34, R210, 0x140 ;  /* 0x00000140d2227836 */ /* 0x000fe40000000000 */
[----:B------:R-:W-:Y:S01]  /*17750*/  IMAD.WIDE.U32 R2, R5, UR4, R2 ;  /* 0x0000000405027c25 */ /* 0x000fe2000f8e0002 */
[----:B------:R-:W-:Y:S01]  /*17760*/  ULDC.64 UR4, c[0x0][0xbd8] ;  /* 0x0002f60000047ab9 */ /* 0x000fe20000000a00 */
[----:B------:R-:W-:Y:S02]  /*17770*/  LOP3.LUT R8, R11, 0x8, R8, 0xe2, !PT ;  /* 0x000000080b087812 */ /* 0x000fe400078ee208 */
[----:B------:R-:W-:Y:S01]  /*17780*/  IMAD.SHL.U32 R5, R4, 0x10, RZ ;  /* 0x0000001004057824 */ /* 0x000fe200078e00ff */
[-C--:B------:R-:W-:Y:S01]  /*17790*/  ISETP.GE.AND P0, PT, R34, R21.reuse, PT ;  /* 0x000000152200720c */ /* 0x080fe20003f06270 */
[----:B------:R-:W-:Y:S02]  /*177a0*/  IMAD R0, R0, UR4, RZ ;  /* 0x0000000400007c24 */ /* 0x000fe4000f8e02ff */
[----:B------:R-:W-:Y:S01]  /*177b0*/  VIADD R32, R210, 0x180 ;  /* 0x00000180d2207836 */ /* 0x000fe20000000000 */
[----:B------:R-:W-:Y:S01]  /*177c0*/  SEL R4, RZ, 0xffffffff, P0 ;  /* 0xffffffffff047807 */ /* 0x000fe20000000000 */
[----:B------:R-:W-:Y:S01]  /*177d0*/  IMAD.IADD R3, R3, 0x1, R9 ;  /* 0x0000000103037824 */ /* 0x000fe200078e0209 */
[----:B------:R-:W-:Y:S01]  /*177e0*/  LOP3.LUT R8, R5, 0x10, R8, 0xe2, !PT ;  /* 0x0000001005087812 */ /* 0x000fe200078ee208 */
[----:B------:R-:W-:Y:S01]  /*177f0*/  IMAD R5, R7, UR5, R0 ;  /* 0x0000000507057c24 */ /* 0x000fe2000f8e0200 */
[----:B------:R-:W-:Y:S01]  /*17800*/  ISETP.GE.AND P0, PT, R32, R21, PT ;  /* 0x000000152000720c */ /* 0x000fe20003f06270 */
[----:B------:R-:W-:-:S02]  /*17810*/  IMAD.IADD R0, R14, 0x1, R213 ;  /* 0x000000010e007824 */ /* 0x000fc400078e02d5 */
[----:B------:R-:W-:Y:S02]  /*17820*/  VIADD R28, R210, 0x1c0 ;  /* 0x000001c0d21c7836 */ /* 0x000fe40000000000 */
[----:B------:R-:W-:Y:S02]  /*17830*/  IMAD.SHL.U32 R9, R4, 0x20, RZ ;  /* 0x0000002004097824 */ /* 0x000fe400078e00ff */
[----:B------:R-:W-:Y:S01]  /*17840*/  IMAD.WIDE.U32 R2, R7, UR4, R2 ;  /* 0x0000000407027c25 */ /* 0x000fe2000f8e0002 */
[----:B------:R-:W-:Y:S01]  /*17850*/  SEL R7, RZ, 0x40, P0 ;  /* 0x00000040ff077807 */ /* 0x000fe20000000000 */
[----:B------:R-:W-:Y:S01]  /*17860*/  ULDC.64 UR4, c[0x0][0xb80] ;  /* 0x0002e00000047ab9 */ /* 0x000fe20000000a00 */
[----:B------:R-:W-:Y:S01]  /*17870*/  ISETP.GE.AND P0, PT, R0, R31, PT ;  /* 0x0000001f0000720c */ /* 0x000fe20003f06270 */
[----:B------:R-:W-:Y:S01]  /*17880*/  IMAD.IADD R3, R3, 0x1, R5 ;  /* 0x0000000103037824 */ /* 0x000fe200078e0205 */
[----:B------:R-:W-:Y:S01]  /*17890*/  ISETP.GE.AND P2, PT, R28, R21, PT ;  /* 0x000000151c00720c */ /* 0x000fe20003f46270 */
[C---:B------:R-:W-:Y:S01]  /*178a0*/  VIADD R30, R210.reuse, 0x1c0 ;  /* 0x000001c0d21e7836 */ /* 0x040fe20000000000 */
[----:B------:R-:W-:Y:S01]  /*178b0*/  LOP3.LUT R8, R9, 0x20, R8, 0xe2, !PT ;  /* 0x0000002009087812 */ /* 0x000fe200078ee208 */
[----:B------:R-:W-:Y:S01]  /*178c0*/  VIADD R33, R210, 0x180 ;  /* 0x00000180d2217836 */ /* 0x000fe20000000000 */
[----:B------:R-:W-:Y:S01]  /*178d0*/  LEA R14, P1, R2, UR4, 0x1 ;  /* 0x00000004020e7c11 */ /* 0x000fe2000f8208ff */
[C---:B------:R-:W-:Y:S01]  /*178e0*/  VIADD R35, R210.reuse, 0x140 ;  /* 0x00000140d2237836 */ /* 0x040fe20000000000 */
[----:B------:R-:W-:Y:S01]  /*178f0*/  SEL R5, RZ, 0x80, P2 ;  /* 0x00000080ff057807 */ /* 0x000fe20001000000 */
[----:B------:R-:W-:Y:S01]  /*17900*/  VIADD R37, R210, 0x100 ;  /* 0x00000100d2257836 */ /* 0x000fe20000000000 */
[----:B------:R-:W-:Y:S01]  /*17910*/  LOP3.LUT R20, R8, R7, RZ, 0xfc, !PT ;  /* 0x0000000708147212 */ /* 0x000fe200078efcff */
[----:B------:R-:W-:Y:S01]  /*17920*/  VIADD R39, R210, 0xc0 ;  /* 0x000000c0d2277836 */ /* 0x000fe20000000000 */
[----:B------:R-:W-:Y:S01]  /*17930*/  LEA.HI.X R15, R2, UR5, R3, 0x1, P1 ;  /* 0x00000005020f7c11 */ /* 0x000fe200088f0c03 */
[----:B------:R-:W-:Y:S01]  /*17940*/  VIADD R41, R210, 0x80 ;  /* 0x00000080d2297836 */ /* 0x000fe20000000000 */
[----:B------:R-:W-:Y:S01]  /*17950*/  LOP3.LUT R24, R20, R5, RZ, 0xfc, !PT ;  /* 0x0000000514187212 */ /* 0x000fe200078efcff */
[----:B------:R-:W-:Y:S01]  /*17960*/  VIADD R43, R210, 0x40 ;  /* 0x00000040d22b7836 */ /* 0x000fe20000000000 */
[----:B------:R1:W2:Y:S01]  /*17970*/  SHFL.IDX PT, R4, R14, RZ, 0x181f ;  /* 0x00181fff0e047589 */ /* 0x0002a200000e0000 */
[----:B------:R-:W-:-:S02]  /*17980*/  SHF.R.S32.HI R30, RZ, 0x1f, R30 ;  /* 0x0000001fff1e7819 */ /* 0x000fc4000001141e */
[----:B------:R-:W-:Y:S01]  /*17990*/  SHF.R.S32.HI R33, RZ, 0x1f, R33 ;  /* 0x0000001fff217819 */ /* 0x000fe20000011421 */
[----:B------:R1:W3:Y:S01]  /*179a0*/  SHFL.IDX PT, R5, R15, RZ, 0x181f ;  /* 0x00181fff0f057589 */ /* 0x0002e200000e0000 */
        /* <DEDUP_REMOVED lines=10> */
[-C--:B--2---:R-:W-:Y:S02]  /*17a50*/  @!P2 LEA R6, P0, R42, R4.reuse, 0x1 ;  /* 0x000000042a06a211 */ /* 0x084fe400078008ff */
        /* <DEDUP_REMOVED lines=26> */
.L_x_5344:
[----:B------:R-:W-:Y:S05]  /*17c00*/  BSYNC B1 ;  /* 0x0000000000017941 */ /* 0x000fea0003800000 */
.L_x_5343:
        /* <DEDUP_REMOVED lines=36> */
.L_x_5339:
[----:B------:R-:W-:Y:S05]  /*17e50*/  BSYNC B0 ;  /* 0x0000000000007941 */ /* 0x000fea0003800000 */
.L_x_5333:
[----:B------:R-:W-:Y:S02]  /*17e60*/  ULDC UR4, c[0x0][0xd3c] ;  /* 0x00034f0000047ab9 */ /* 0x000fe40000000800 */
[----:B------:R-:W-:-:S13]  /*17e70*/  ISETP.GE.AND P0, PT, R27, UR4, PT ;  /* 0x000000041b007c0c */ /* 0x000fda000bf06270 */
[----:B------:R-:W-:Y:S05]  /*17e80*/  @!P0 BRA `(.L_x_5345) ;  /* 0xfffffe9400d88947 */ /* 0x000fea000383ffff */
[----:B------:R-:W-:Y:S05]  /*17e90*/  BRA `(.L_x_5206) ;  /* 0x0000008400507947 */ /* 0x000fea0003800000 */
.L_x_5204:
        /* <DEDUP_REMOVED lines=16> */
.L_x_5346:
        /* <DEDUP_REMOVED lines=41> */
.L_x_5352:
        /* <DEDUP_REMOVED lines=12> */
.L_x_5351:
[----:B------:R-:W-:Y:S05]  /*182f0*/  BSYNC B0 ;  /* 0x0000000000007941 */ /* 0x000fea0003800000 */
.L_x_5350:
        /* <DEDUP_REMOVED lines=20> */
.L_x_5348:
        /* <DEDUP_REMOVED lines=20> */
.L_x_5353:
        /* <DEDUP_REMOVED lines=59> */
.L_x_5349:
[----:B------:R-:W-:Y:S02]  /*18930*/  IMAD.MOV.U32 R17, RZ, RZ, RZ ;  /* 0x000000ffff117224 */ /* 0x000fe400078e00ff */
[----:B------:R-:W-:Y:S02]  /*18940*/  IMAD.U32 R16, RZ, RZ, UR6 ;  /* 0x00000006ff107e24 */ /* 0x000fe4000f8e00ff */
[----:B------:R-:W-:-:S07]  /*18950*/  IMAD.MOV.U32 R18, RZ, RZ, RZ ;  /* 0x000000ffff127224 */ /* 0x000fce00078e00ff */
.L_x_5354:
[----:B------:R-:W-:-:S13]  /*18960*/  ISETP.NE.AND P0, PT, R5, RZ, PT ;  /* 0x000000ff0500720c */ /* 0x000fda0003f05270 */
[----:B------:R-:W0:Y:S01]  /*18970*/  @!P0 S2R R3, SR_CgaCtaId ;  /* 0x0000000000038919 */ /* 0x000e220000008800 */
[----:B------:R-:W-:-:S04]  /*18980*/  @!P0 MOV R2, 0x400 ;  /* 0x0000040000028802 */ /* 0x000fc80000000f00 */
[----:B0-----:R-:W-:-:S05]  /*18990*/  @!P0 LEA R2, R3, R2, 0x18 ;  /* 0x0000000203028211 */ /* 0x001fca00078ec0ff */
[----:B------:R0:W-:Y:S01]  /*189a0*/  @!P0 STS.128 [R2+0x388d0], R16 ;  /* 0x0388d01002008388 */ /* 0x0001e20000000c00 */
[----:B------:R-:W-:Y:S06]  /*189b0*/  BAR.ARV 0x5, 0x180 ;  /* 0x0146000000007b1d */ /* 0x000fec0000002000 */
.L_x_5347:
[----:B------:R2:W-:Y:S01]  /*189c0*/  STL [R1+0x2c], RZ ;  /* 0x00002cff01007387 */ /* 0x0005e20000100800 */
[----:B------:R-:W-:Y:S01]  /*189d0*/  ULDC UR4, c[0x0][0xd3c] ;  /* 0x00034f0000047ab9 */ /* 0x000fe20000000800 */
[----:B------:R-:W-:Y:S01]  /*189e0*/  IMAD.MOV.U32 R28, RZ, RZ, 0x1 ;  /* 0x00000001ff1c7424 */ /* 0x000fe200078e00ff */
[----:B-1----:R-:W-:Y:S01]  /*189f0*/  ISETP.GE.AND P0, PT, R19, UR4, PT ;  /* 0x0000000413007c0c */ /* 0x002fe2000bf06270 */
[----:B------:R-:W-:-:S12]  /*18a00*/  IMAD.MOV.U32 R25, RZ, RZ, RZ ;  /* 0x000000ffff197224 */ /* 0x000fd800078e00ff */
[----:B--2---:R-:W-:Y:S05]  /*18a10*/  @P0 BRA `(.L_x_5355) ;  /* 0x0000007400940947 */ /* 0x004fea0003800000 */
[----:B------:R-:W2:Y:S01]  /*18a20*/  LDL R4, [R1+0x8] ;  /* 0x0000080001047983 */ /* 0x000ea20000100800 */
[----:B------:R-:W1:Y:S01]  /*18a30*/  S2UR UR5, SR_CgaCtaId ;  /* 0x00000000000579c3 */ /* 0x000e620000008800 */
        /* <DEDUP_REMOVED lines=18> */
[----:B-1----:R-:W-:Y:S01]  /*18b60*/  ULEA UR4, UR5, UR4, 0x18 ;  /* 0x0000000405047291 */ /* 0x002fe2000f8ec03f */
        /* <DEDUP_REMOVED lines=11> */
.L_x_5468:
[----:B------:R-:W0:Y:S02]  /*18c20*/  LDC.64 R2, c[0x0][0xd88] ;  /* 0x00036200ff027b82 */ /* 0x000e240000000a00 */
[----:B0-----:R-:W-:-:S05]  /*18c30*/  IMAD.WIDE R2, R19, 0x4, R2 ;  /* 0x0000000413027825 */ /* 0x001fca00078e0202 */
[----:B--2---:R-:W2:Y:S01]  /*18c40*/  LDG.E R37, desc[UR40][R2.64] ;  /* 0x0000002802257981 */ /* 0x004ea2000c1e1900 */
[----:B------:R-:W-:Y:S05]  /*18c50*/  YIELD ;  /* 0x0000000000007946 */ /* 0x000fea0003800000 */
[----:B------:R-:W-:Y:S01]  /*18c60*/  ULDC.64 UR4, c[0x0][0xb20] ;  /* 0x0002c80000047ab9 */ /* 0x000fe20000000a00 */
[----:B------:R-:W-:Y:S01]  /*18c70*/  IMAD.MOV.U32 R34, RZ, RZ, RZ ;  /* 0x000000ffff227224 */ /* 0x000fe200078e00ff */
[----:B------:R-:W-:Y:S01]  /*18c80*/  ISETP.NE.U32.AND P0, PT, RZ, UR4, PT ;  /* 0x00000004ff007c0c */ /* 0x000fe2000bf05070 */
[----:B-1-3--:R-:W-:Y:S01]  /*18c90*/  IMAD.MOV.U32 R6, RZ, RZ, RZ ;  /* 0x000000ffff067224 */ /* 0x00afe200078e00ff */
        /* <DEDUP_REMOVED lines=48> */
.L_x_5356:
        /* <DEDUP_REMOVED lines=9> */
.L_x_5357:
        /* <DEDUP_REMOVED lines=9> */
.L_x_5358:
        /* <DEDUP_REMOVED lines=45> */
.L_x_5523:
[----:B---3--:R-:W-:Y:S02]  /*19390*/  ISETP.NE.AND P0, PT, R14, RZ, PT ;  /* 0x000000ff0e00720c */ /* 0x008fe40003f05270 */
[----:B------:R-:W-:-:S11]  /*193a0*/  PLOP3.LUT P6, PT, PT, PT, PT, 0x8, 0x0 ;  /* 0x000000000000781c */ /* 0x000fd60003fce170 */
[----:B------:R-:W-:Y:S05]  /*193b0*/  @P0 BRA `(.L_x_5362) ;  /* 0x00000000000c0947 */ /* 0x000fea0003800000 */
[----:B------:R-:W-:-:S03]  /*193c0*/  UMOV UR4, 0xffffffff ;  /* 0xffffffff00047882 */ /* 0x000fc60000000000 */
[----:B------:R-:W-:Y:S05]  /*193d0*/  BRA.DIV UR4, `(.L_x_5363) ;  /* 0x0000008204707947 */ /* 0x000fea000b800000 */
[----:B------:R-:W-:-:S13]  /*193e0*/  ELECT P6, URZ, PT ;  /* 0x00000000003f782f */ /* 0x000fda00038c0000 */
.L_x_5362:
        /* <DEDUP_REMOVED lines=9> */
.L_x_5526:
[----:B------:R-:W-:Y:S05]  /*19480*/  BSYNC B1 ;  /* 0x0000000000017941 */ /* 0x000fea0003800000 */
.L_x_5364:
        /* <DEDUP_REMOVED lines=10> */
.L_x_5527:
[----:B------:R-:W-:Y:S05]  /*19530*/  BSYNC B2 ;  /* 0x0000000000027941 */ /* 0x000fea0003800000 */
.L_x_5368:
        /* <DEDUP_REMOVED lines=9> */
.L_x_5371:
[----:B------:R-:W-:Y:S05]  /*195d0*/  BSYNC B2 ;  /* 0x0000000000027941 */ /* 0x000fea0003800000 */
.L_x_5370:
        /* <DEDUP_REMOVED lines=12> */
.L_x_5372:
        /* <DEDUP_REMOVED lines=13> */
.L_x_5528:
[----:B------:R-:W-:Y:S05]  /*19770*/  BSYNC B2 ;  /* 0x0000000000027941 */ /* 0x000fea0003800000 */
.L_x_5373:
        /* <DEDUP_REMOVED lines=11> */
.L_x_5376:
[----:B------:R-:W-:Y:S05]  /*19830*/  BSYNC B2 ;  /* 0x0000000000027941 */ /* 0x000fea0003800000 */
.L_x_5375:
        /* <DEDUP_REMOVED lines=9> */
.L_x_5377:
        /* <DEDUP_REMOVED lines=15> */
.L_x_5378:
        /* <DEDUP_REMOVED lines=15> */
.L_x_5379:
        /* <DEDUP_REMOVED lines=15> */
.L_x_5380:
        /* <DEDUP_REMOVED lines=15> */
.L_x_5381:
        /* <DEDUP_REMOVED lines=15> */
.L_x_5382:
        /* <DEDUP_REMOVED lines=15> */
.L_x_5383:
        /* <DEDUP_REMOVED lines=15> */
.L_x_5384:
        /* <DEDUP_REMOVED lines=10> */
.L_x_5367:
[----:B------:R-:W-:Y:S05]  /*1a000*/  BSYNC B1 ;  /* 0x0000000000017941 */ /* 0x000fea0003800000 */
.L_x_5366:
        /* <DEDUP_REMOVED lines=9> */
.L_x_5404:
        /* <DEDUP_REMOVED lines=11> */
.L_x_5529:
[----:B------:R-:W-:Y:S05]  /*1a150*/  BSYNC B2 ;  /* 0x0000000000027941 */ /* 0x000fea0003800000 */
.L_x_5387:
        /* <DEDUP_REMOVED lines=9> */
.L_x_5390:
[----:B------:R-:W-:Y:S05]  /*1a1f0*/  BSYNC B2 ;  /* 0x0000000000027941 */ /* 0x000fea0003800000 */
.L_x_5389:
        /* <DEDUP_REMOVED lines=11> */
.L_x_5391:
        /* <DEDUP_REMOVED lines=13> */
.L_x_5530:
[----:B------:R-:W-:Y:S05]  /*1a380*/  BSYNC B2 ;  /* 0x0000000000027941 */ /* 0x000fea0003800000 */
.L_x_5392:
        /* <DEDUP_REMOVED lines=11> */
.L_x_5395:
[----:B------:R-:W-:Y:S05]  /*1a440*/  BSYNC B2 ;  /* 0x0000000000027941 */ /* 0x000fea0003800000 */
.L_x_5394:
        /* <DEDUP_REMOVED lines=9> */
.L_x_5396:
        /* <DEDUP_REMOVED lines=15> */
.L_x_5397:
        /* <DEDUP_REMOVED lines=15> */
.L_x_5398:
        /* <DEDUP_REMOVED lines=15> */
.L_x_5399:
        /* <DEDUP_REMOVED lines=15> */
.L_x_5400:
        /* <DEDUP_REMOVED lines=15> */
.L_x_5401:
        /* <DEDUP_REMOVED lines=15> */
.L_x_5402:
        /* <DEDUP_REMOVED lines=15> */
.L_x_5403:
        /* <DEDUP_REMOVED lines=10> */
.L_x_5386:
[----:B------:R-:W-:Y:S05]  /*1ac10*/  BSYNC B1 ;  /* 0x0000000000017941 */ /* 0x000fea0003800000 */
.L_x_5385:
        /* <DEDUP_REMOVED lines=8> */
.L_x_5360:
[----:B------:R-:W-:Y:S05]  /*1aca0*/  BSYNC B0 ;  /* 0x0000000000007941 */ /* 0x000fea0003800000 */
.L_x_5359:
        /* <DEDUP_REMOVED lines=35> */
.L_x_5406:
        /* <DEDUP_REMOVED lines=20> */
.L_x_5409:
[----:B------:R-:W-:Y:S05]  /*1b020*/  BSYNC B6 ;  /* 0x0000000000067941 */ /* 0x000fea0003800000 */
.L_x_5408:
        /* <DEDUP_REMOVED lines=19> */
[----:B-12---:R-:W-:Y:S05]  /*1b160*/  CALL.ABS.NOINC R2 ;  /* 0x0000000002007343 */ /* 0x006fea0003c00000 */
.L_x_5412:
        /* <DEDUP_REMOVED lines=15> */
.L_x_5411:
[----:B------:R-:W-:Y:S05]  /*1b260*/  BSYNC B6 ;  /* 0x0000000000067941 */ /* 0x000fea0003800000 */
.L_x_5410:
[----:B------:R-:W-:Y:S01]  /*1b270*/  ULDC.64 UR4, c[0x0][0xaf0] ;  /* 0x0002bc0000047ab9 */ /* 0x000fe20000000a00 */
[----:B------:R-:W0:Y:S01]  /*1b280*/  S2R R20, SR_TID.X ;  /* 0x0000000000147919 */ /* 0x000e220000002100 */
[----:B------:R-:W-:Y:S01]  /*1b290*/  ISETP.NE.U32.AND P0, PT, RZ, UR4, PT ;  /* 0x00000004ff007c0c */ /* 0x000fe2000bf05070 */
[----:B------:R-:W2:Y:S03]  /*1b2a0*/  LDC R10, c[0x0][0x430] ;  /* 0x00010c00ff0a7b82 */ /* 0x000ea60000000800 */
[----:B------:R-:W-:-:S13]  /*1b2b0*/  ISETP.NE.AND.EX P0, PT, RZ, UR5, PT, P0 ;  /* 0x00000005ff007c0c */ /* 0x000fda000bf05300 */
[----:B------:R-:W-:Y:S01]  /*1b2c0*/  @P0 IADD3 R2, P1, R27, UR4, RZ ;  /* 0x000000041b020c10 */ /* 0x000fe2000ff3e0ff */
[----:B------:R-:W3:Y:S01]  /*1b2d0*/  S2R R11, SR_TID.X ;  /* 0x00000000000b7919 */ /* 0x000ee20000002100 */
[----:B------:R-:W-:Y:S02]  /*1b2e0*/  ULDC UR4, c[0x0][0x320] ;  /* 0x0000c80000047ab9 */ /* 0x000fe40000000800 */
[----:B------:R-:W-:-:S05]  /*1b2f0*/  @P0 IADD3.X R3, R30, UR5, RZ, P1, !PT ;  /* 0x000000051e030c10 */ /* 0x000fca0008ffe4ff */
[----:B------:R4:W5:Y:S01]  /*1b300*/  @P0 LDG.E R32, desc[UR40][R2.64] ;  /* 0x0000002802200981 */ /* 0x000962000c1e1900 */
[----:B0-----:R-:W-:-:S04]  /*1b310*/  LOP3.LUT R20, R20, 0x7f, RZ, 0xc0, !PT ;  /* 0x0000007f14147812 */ /* 0x001fc800078ec0ff */
[----:B------:R-:W-:Y:S02]  /*1b320*/  SHF.R.U32.HI R21, RZ, 0x3, R20 ;  /* 0x00000003ff157819 */ /* 0x000fe40000011614 */
[----:B------:R-:W0:Y:S02]  /*1b330*/  S2R R20, SR_TID.X ;  /* 0x0000000000147919 */ /* 0x000e240000002100 */
[----:B0-----:R-:W-:-:S05]  /*1b340*/  IMAD.SHL.U32 R20, R20, 0x10, RZ ;  /* 0x0000001014147824 */ /* 0x001fca00078e00ff */
[----:B------:R-:W-:Y:S02]  /*1b350*/  LOP3.LUT R20, R21, 0x70, R20, 0xf8, !PT ;  /* 0x0000007015147812 */ /* 0x000fe400078ef814 */
[----:B------:R-:W0:Y:S01]  /*1b360*/  S2R R21, SR_TID.X ;  /* 0x0000000000157919 */ /* 0x000e220000002100 */
[----:B--2---:R-:W-:Y:S02]  /*1b370*/  ISETP.NE.AND P1, PT, R10, 0x1, PT ;  /* 0x000000010a00780c */ /* 0x004fe40003f25270 */
[----:B------:R-:W-:-:S11]  /*1b380*/  LEA R27, R35, 0xffffffc0, 0x6 ;  /* 0xffffffc0231b7811 */ /* 0x000fd600078e30ff */
[----:B----4-:R-:W2:Y:S01]  /*1b390*/  @P1 LDC R3, c[0x0][0x434] ;  /* 0x00010d00ff031b82 */ /* 0x010ea20000000800 */
[----:B0-----:R-:W-:-:S07]  /*1b3a0*/  IMAD.SHL.U32 R21, R21, 0x8, RZ ;  /* 0x0000000815157824 */ /* 0x001fce00078e00ff */
[----:B------:R-:W0:Y:S01]  /*1b3b0*/  @P1 LDC R2, c[0x0][0x438] ;  /* 0x00010e00ff021b82 */ /* 0x000e220000000800 */
[----:B------:R-:W-:-:S04]  /*1b3c0*/  LOP3.LUT R21, R21, 0x38, RZ, 0xc0, !PT ;  /* 0x0000003815157812 */ /* 0x000fc800078ec0ff */
[----:B------:R-:W-:-:S04]  /*1b3d0*/  LOP3.LUT R21, R21, 0x40, RZ, 0xfc, !PT ;  /* 0x0000004015157812 */ /* 0x000fc800078efcff */
[----:B------:R-:W-:Y:S02]  /*1b3e0*/  ISETP.GE.AND P2, PT, R21, UR4, PT ;  /* 0x0000000415007c0c */ /* 0x000fe4000bf46270 */
[----:B------:R-:W4:Y:S01]  /*1b3f0*/  S2R R21, SR_TID.X ;  /* 0x0000000000157919 */ /* 0x000f220000002100 */
[----:B------:R-:W-:-:S05]  /*1b400*/  IMAD.IADD R4, R20, 0x1, R27 ;  /* 0x0000000114047824 */ /* 0x000fca00078e021b */
[C---:B------:R-:W-:Y:S01]  /*1b410*/  ISETP.GE.AND P0, PT, R4.reuse, R31, PT ;  /* 0x0000001f0400720c */ /* 0x040fe20003f06270 */
[----:B------:R-:W-:Y:S02]  /*1b420*/  IMAD.IADD R0, R4, 0x1, R34 ;  /* 0x0000000104007824 */ /* 0x000fe400078e0222 */
[----:B---3--:R-:W-:Y:S01]  /*1b430*/  IMAD.SHL.U32 R11, R11, 0x8, RZ ;  /* 0x000000080b0b7824 */ /* 0x008fe200078e00ff */
[----:B------:R-:W-:Y:S01]  /*1b440*/  ISETP.GT.U32.OR P0, PT, R20, 0x3f, P0 ;  /* 0x0000003f1400780c */ /* 0x000fe20000704470 */
[----:B--2---:R-:W-:-:S03]  /*1b450*/  @P1 IMAD.HI.U32 R3, R0, R3, RZ ;  /* 0x0000000300031227 */ /* 0x004fc600078e00ff */
[----:B------:R-:W-:Y:S01]  /*1b460*/  LOP3.LUT R11, R11, 0x38, RZ, 0xc0, !PT ;  /* 0x000000380b0b7812 */ /* 0x000fe200078ec0ff */
[----:B------:R-:W-:Y:S01]  /*1b470*/  IMAD.MOV.U32 R8, RZ, RZ, R0 ;  /* 0x000000ffff087224 */ /* 0x000fe200078e0000 */
[----:B0-----:R-:W-:Y:S02]  /*1b480*/  @P1 SHF.R.U32.HI R8, RZ, R2, R3 ;  /* 0x00000002ff081219 */ /* 0x001fe40000011603 */
[----:B------:R-:W-:Y:S02]  /*1b490*/  ISETP.GE.AND P1, PT, R11, UR4, PT ;  /* 0x000000040b007c0c */ /* 0x000fe4000bf26270 */
[----:B------:R-:W-:Y:S02]  /*1b4a0*/  LOP3.LUT R22, R22, 0xffffffbf, RZ, 0xc0, !PT ;  /* 0xffffffbf16167812 */ /* 0x000fe400078ec0ff */
[----:B-1----:R-:W-:Y:S01]  /*1b4b0*/  SEL R9, RZ, 0xffffffff, P2 ;  /* 0xffffffffff097807 */ /* 0x002fe20001000000 */
[----:B------:R-:W0:Y:S01]  /*1b4c0*/  @!P0 LDC.64 R2, c[0x0][0x428] ;  /* 0x00010a00ff028b82 */ /* 0x000e220000000a00 */
[----:B------:R-:W-:Y:S01]  /*1b4d0*/  @P2 LOP3.LUT R22, R22, 0x40, RZ, 0xfc, !PT ;  /* 0x0000004016162812 */ /* 0x000fe200078efcff */
[----:B----4-:R-:W-:Y:S01]  /*1b4e0*/  IMAD.SHL.U32 R21, R21, 0x8, RZ ;  /* 0x0000000815157824 */ /* 0x010fe200078e00ff */
        /* <DEDUP_REMOVED lines=57> */
.L_x_5533:
        /* <DEDUP_REMOVED lines=11> */
.L_x_5414:
        /* <DEDUP_REMOVED lines=9> */
.L_x_5534:
[----:B------:R-:W-:Y:S05]  /*1b9c0*/  BSYNC B0 ;  /* 0x0000000000007941 */ /* 0x000fea0003800000 */
.L_x_5415:
        /* <DEDUP_REMOVED lines=67> */
.L_x_5544:
        /* <DEDUP_REMOVED lines=10> */
.L_x_5418:
        /* <DEDUP_REMOVED lines=11> */
.L_x_5419:
        /* <DEDUP_REMOVED lines=34> */
.L_x_5421:
[----:B------:R-:W-:Y:S05]  /*1c170*/  BSYNC B6 ;  /* 0x0000000000067941 */ /* 0x000fea0003800000 */
.L_x_5420:
        /* <DEDUP_REMOVED lines=95> */
.L_x_5553:
        /* <DEDUP_REMOVED lines=11> */
.L_x_5423:
        /* <DEDUP_REMOVED lines=28> */
.L_x_5425:
[----:B------:R-:W-:Y:S05]  /*1c9e0*/  BSYNC B6 ;  /* 0x0000000000067941 */ /* 0x000fea0003800000 */
.L_x_5424:
        /* <DEDUP_REMOVED lines=193> */
.L_x_5563:
        /* <DEDUP_REMOVED lines=26> */
.L_x_5428:
[----:B------:R-:W-:Y:S05]  /*1d7a0*/  BSYNC B0 ;  /* 0x0000000000007941 */ /* 0x000fea0003800000 */
.L_x_5427:
[----:B------:R-:W-:Y:S01]  /*1d7b0*/  NOP ;  /* 0x0000000000007918 */ /* 0x000fe20000000000 */
[----:B------:R-:W-:-:S13]  /*1d7c0*/  PLOP3.LUT P0, PT, PT, PT, PT, 0x80, 0x0 ;  /* 0x000000000000781c */ /* 0x000fda0003f0f070 */
.L_x_5429:
        /* <DEDUP_REMOVED lines=18> */
.L_x_5564:
[----:B------:R-:W-:Y:S05]  /*1d8f0*/  BSYNC B0 ;  /* 0x0000000000007941 */ /* 0x000fea0003800000 */
.L_x_5430:
[----:B------:R-:W2:Y:S02]  /*1d900*/  LDL R2, [R1+0x50] ;  /* 0x0000500001027983 */ /* 0x000ea40000100800 */
[----:B--2---:R-:W-:-:S13]  /*1d910*/  ISETP.NE.AND P0, PT, R2, 0x3, PT ;  /* 0x000000030200780c */ /* 0x004fda0003f05270 */
[----:B------:R-:W-:Y:S05]  /*1d920*/  @!P0 BRA `(.L_x_5432) ;  /* 0x0000000000048947 */ /* 0x000fea0003800000 */
[----:B------:R-:W-:Y:S01]  /*1d930*/  BPT.TRAP 0x1 ;  /* 0x000000040000795c */ /* 0x000fe20000300000 */
.L_x_5432:
[----:B-1----:R-:W-:Y:S01]  /*1d940*/  SHF.L.U32 R0, R28, 0x1f, RZ ;  /* 0x0000001f1c007819 */ /* 0x002fe200000006ff */
[----:B------:R-:W-:Y:S03]  /*1d950*/  BSSY B0, `(.L_x_5433) ;  /* 0x0000003000007945 */ /* 0x000fe60003800000 */
[----:B------:R-:W1:Y:S02]  /*1d960*/  SYNCS.PHASECHK.TRANS64.TRYWAIT P0, [R31+URZ+0x38860], R0 ;  /* 0x038860001f0075a7 */ /* 0x000e64000800017f */
[----:B-1----:R-:W-:Y:S05]  /*1d970*/  @!P0 BRA `(.L_x_5434) ;  /* 0x0000005400388947 */ /* 0x002fea0003800000 */
.L_x_5565:
[----:B------:R-:W-:Y:S05]  /*1d980*/  BSYNC B0 ;  /* 0x0000000000007941 */ /* 0x000fea0003800000 */
.L_x_5433:
        /* <DEDUP_REMOVED lines=111> */
.L_x_5575:
        /* <DEDUP_REMOVED lines=34> */
.L_x_5436:
        /* <DEDUP_REMOVED lines=11> */
.L_x_5437:
        /* <DEDUP_REMOVED lines=11> */
.L_x_5452:
        /* <DEDUP_REMOVED lines=42> */
.L_x_5440:
[----:B------:R-:W-:Y:S01]  /*1e6a0*/  IMAD R6, R25, 0x8, R23 ;  /* 0x0000000819067824 */ /* 0x000fe200078e0217 */
[----:B------:R-:W-:Y:S01]  /*1e6b0*/  SHF.L.U32 R21, R28, 0x1f, RZ ;  /* 0x0000001f1c157819 */ /* 0x000fe200000006ff */
[----:B------:R-:W-:Y:S01]  /*1e6c0*/  BSSY B1, `(.L_x_5441) ;  /* 0x0000004000017945 */ /* 0x000fe20003800000 */
[----:B------:R-:W-:Y:S02]  /*1e6d0*/  SHF.R.S32.HI R9, RZ, 0x1f, R5 ;  /* 0x0000001fff097819 */ /* 0x000fe40000011405 */
[----:B------:R-:W0:Y:S02]  /*1e6e0*/  SYNCS.PHASECHK.TRANS64.TRYWAIT P0, [R6+URZ+0x38840], R21 ;  /* 0x03884015060075a7 */ /* 0x000e24000800017f */
[----:B0-----:R-:W-:Y:S05]  /*1e6f0*/  @!P0 BRA `(.L_x_5442) ;  /* 0x0000005000148947 */ /* 0x001fea0003800000 */
.L_x_5576:
[----:B------:R-:W-:Y:S05]  /*1e700*/  BSYNC B1 ;  /* 0x0000000000017941 */ /* 0x000fea0003800000 */
.L_x_5441:
        /* <DEDUP_REMOVED lines=42> */
.L_x_5586:
        /* <DEDUP_REMOVED lines=8> */
.L_x_5444:
        /* <DEDUP_REMOVED lines=11> */
.L_x_5445:
[----:B------:R2:W-:Y:S01]  /*1eae0*/  SYNCS.ARRIVE.TRANS64.A1T0 RZ, [R6+URZ+0x38830], RZ ;  /* 0x038830ff06ff79a7 */ /* 0x0005e2000810003f */
[----:B------:R-:W-:Y:S05]  /*1eaf0*/  @!P2 BRA `(.L_x_5446) ;  /* 0x000000000004a947 */ /* 0x000fea0003800000 */
[----:B------:R-:W-:Y:S01]  /*1eb00*/  BPT.TRAP 0x1 ;  /* 0x000000040000795c */ /* 0x000fe20000300000 */
.L_x_5446:
[----:B------:R-:W3:Y:S01]  /*1eb10*/  SYNCS.PHASECHK.TRANS64.TRYWAIT P0, [R6+URZ+0x38860], R21 ;  /* 0x03886015060075a7 */ /* 0x000ee2000800017f */
[----:B------:R-:W-:Y:S04]  /*1eb20*/  BSSY B1, `(.L_x_5447) ;  /* 0x0000002000017945 */ /* 0x000fe80003800000 */
[----:B---3--:R-:W-:Y:S05]  /*1eb30*/  @!P0 BRA `(.L_x_5448) ;  /* 0x0000005000348947 */ /* 0x008fea0003800000 */
.L_x_5587:
[----:B------:R-:W-:Y:S05]  /*1eb40*/  BSYNC B1 ;  /* 0x0000000000017941 */ /* 0x000fea0003800000 */
.L_x_5447:
        /* <DEDUP_REMOVED lines=81> */
.L_x_5597:
        /* <DEDUP_REMOVED lines=25> */
.L_x_5450:
        /* <DEDUP_REMOVED lines=11> */
.L_x_5451:
[----:B------:R1:W-:Y:S01]  /*1f2a0*/  SYNCS.ARRIVE.TRANS64.A1T0 RZ, [R6+URZ+0x38850], RZ ;  /* 0x038850ff06ff79a7 */ /* 0x0003e2000810003f */
[----:B------:R-:W-:Y:S05]  /*1f2b0*/  @P3 BRA `(.L_x_5452) ;  /* 0xfffffff000503947 */ /* 0x000fea000383ffff */
.L_x_5439:
[----:B------:R-:W-:Y:S05]  /*1f2c0*/  BSYNC B0 ;  /* 0x0000000000007941 */ /* 0x000fea0003800000 */
.L_x_5438:
        /* <DEDUP_REMOVED lines=21> */
.L_x_5454:
[----:B------:R-:W-:Y:S05]  /*1f420*/  BSYNC B0 ;  /* 0x0000000000007941 */ /* 0x000fea0003800000 */
.L_x_5453:
[----:B------:R-:W-:-:S07]  /*1f430*/  SEL R25, R25, RZ, P0 ;  /* 0x000000ff19197207 */ /* 0x000fce0000000000 */
.L_x_5407:
[----:B------:R-:W-:Y:S05]  /*1f440*/  BSYNC B7 ;  /* 0x0000000000077941 */ /* 0x000fea0003800000 */
.L_x_5405:
        /* <DEDUP_REMOVED lines=11> */
.L_x_5455:
        /* <DEDUP_REMOVED lines=26> */
[----:B------:R-:W1:Y:S02]  /*1f6a0*/  SHFL.UP PT, R14, R5, 0x4, RZ ;  /* 0x04800000050e7989 */ /* 0x000e6400000e00ff */
[----:B-123--:R-:W-:-:S05]  /*1f6b0*/  SEL R6, R14, RZ, P3 ;  /* 0x000000ff0e067207 */ /* 0x00efca0001800000 */
        /* <DEDUP_REMOVED lines=8> */
.L_x_5607:
[----:B------:R-:W-:Y:S02]  /*1f740*/  ULDC UR4, c[0x0][0xd38] ;  /* 0x00034e0000047ab9 */ /* 0x000fe40000000800 */
[----:B------:R-:W-:-:S04]  /*1f750*/  IMAD.U32 R4, RZ, RZ, UR4 ;  /* 0x00000004ff047e24 */ /* 0x000fc8000f8e00ff */
[----:B-1----:R-:W-:-:S04]  /*1f760*/  IMAD R5, R14, R4, RZ ;  /* 0x000000040e057224 */ /* 0x002fc800078e02ff */
[----:B------:R-:W-:-:S05]  /*1f770*/  IMAD.IADD R16, R16, 0x1, R5 ;  /* 0x0000000110107824 */ /* 0x000fca00078e0205 */
[----:B------:R-:W-:-:S13]  /*1f780*/  ISETP.GT.AND P6, PT, R16, R0, PT ;  /* 0x000000001000720c */ /* 0x000fda0003fc4270 */
[----:B------:R-:W-:Y:S05]  /*1f790*/  @P6 BRA `(.L_x_5458) ;  /* 0x00000000009c6947 */ /* 0x000fea0003800000 */
.L_x_5463:
        /* <DEDUP_REMOVED lines=14> */
.L_x_5461:
[----:B------:R-:W-:Y:S05]  /*1f880*/  BSYNC B0 ;  /* 0x0000000000007941 */ /* 0x000fea0003800000 */
.L_x_5460:
        /* <DEDUP_REMOVED lines=18> */
.L_x_5615:
[----:B------:R-:W-:Y:S02]  /*1f9b0*/  ULDC UR4, c[0x0][0xd38] ;  /* 0x00034e0000047ab9 */ /* 0x000fe40000000800 */
[----:B------:R-:W-:-:S04]  /*1f9c0*/  IMAD.U32 R4, RZ, RZ, UR4 ;  /* 0x00000004ff047e24 */ /* 0x000fc8000f8e00ff */
[----:B-1----:R-:W-:-:S04]  /*1f9d0*/  IMAD R5, R14, R4, RZ ;  /* 0x000000040e057224 */ /* 0x002fc800078e02ff */
[----:B------:R-:W-:-:S05]  /*1f9e0*/  IMAD.IADD R16, R5, 0x1, R16 ;  /* 0x0000000105107824 */ /* 0x000fca00078e0210 */
[----:B------:R-:W-:-:S13]  /*1f9f0*/  ISETP.GT.AND P6, PT, R16, R0, PT ;  /* 0x000000001000720c */ /* 0x000fda0003fc4270 */
[----:B------:R-:W-:Y:S05]  /*1fa00*/  @!P6 BRA `(.L_x_5463) ;  /* 0xfffffffc0064e947 */ /* 0x000fea000383ffff */
.L_x_5458:
        /* <DEDUP_REMOVED lines=8> */
.L_x_5619:
[----:B------:R-:W-:Y:S01]  /*1fa90*/  ISETP.NE.AND P0, PT, R6, RZ, PT ;  /* 0x000000ff0600720c */ /* 0x000fe20003f05270 */
[----:B------:R-:W-:-:S12]  /*1faa0*/  IMAD.MOV.U32 R6, RZ, RZ, RZ ;  /* 0x000000ffff067224 */ /* 0x000fd800078e00ff */
[----:B------:R-:W-:Y:S05]  /*1fab0*/  @!P0 BRA `(.L_x_5465) ;  /* 0x0000000000108947 */ /* 0x000fea0003800000 */
[----:B------:R-:W-:Y:S01]  /*1fac0*/  UMOV UR4, 0xffffffff ;  /* 0xffffffff00047882 */ /* 0x000fe20000000000 */
[----:B------:R-:W-:Y:S02]  /*1fad0*/  VIADD R12, R5, 0xffffffff ;  /* 0xffffffff050c7836 */ /* 0x000fe40000000000 */
[----:B------:R-:W-:Y:S05]  /*1fae0*/  BRA.DIV UR4, `(.L_x_5466) ;  /* 0x0000005204607947 */ /* 0x000fea000b800000 */
[----:B------:R3:W4:Y:S02]  /*1faf0*/  SHFL.IDX PT, R6, R3, R12, 0x1f ;  /* 0x00001f0c03067589 */ /* 0x00072400000e0000 */
.L_x_5465:
[----:B01-3--:R-:W0:Y:S01]  /*1fb00*/  LDC.64 R2, c[0x0][0xd90] ;  /* 0x00036400ff027b82 */ /* 0x00be220000000a00 */
[----:B------:R-:W-:-:S04]  /*1fb10*/  IMAD.IADD R19, R5, 0x1, R19 ;  /* 0x0000000105137824 */ /* 0x000fc800078e0213 */
[----:B0-----:R-:W-:-:S05]  /*1fb20*/  IMAD.WIDE R2, R19, 0x4, R2 ;  /* 0x0000000413027825 */ /* 0x001fca00078e0202 */
[----:B------:R0:W2:Y:S01]  /*1fb30*/  LDG.E R7, desc[UR40][R2.64] ;  /* 0x0000002802077981 */ /* 0x0000a2000c1e1900 */
[----:B----4-:R-:W-:-:S04]  /*1fb40*/  IMAD R16, R6, R4, R16 ;  /* 0x0000000406107224 */ /* 0x010fc800078e0210 */
[----:B------:R-:W-:Y:S02]  /*1fb50*/  IMAD.IADD R0, R0, 0x1, -R16 ;  /* 0x0000000100007824 */ /* 0x000fe400078e0a10 */
[----:B0-----:R-:W-:Y:S02]  /*1fb60*/  IMAD.MOV.U32 R2, RZ, RZ, RZ ;  /* 0x000000ffff027224 */ /* 0x001fe400078e00ff */
[----:B--2---:R-:W-:-:S05]  /*1fb70*/  IMAD R5, R17, R7, RZ ;  /* 0x0000000711057224 */ /* 0x004fca00078e02ff */
        /* <DEDUP_REMOVED lines=58> */
.L_x_5459:
[----:B------:R-:W-:Y:S01]  /*1ff20*/  UMOV UR4, URZ ;  /* 0x0000003f00047c82 */ /* 0x000fe20008000000 */
[----:B------:R-:W-:Y:S01]  /*1ff30*/  UMOV UR5, URZ ;  /* 0x0000003f00057c82 */ /* 0x000fe20008000000 */
[----:B------:R-:W-:Y:S01]  /*1ff40*/  ULDC UR6, c[0x0][0xd3c] ;  /* 0x00034f0000067ab9 */ /* 0x000fe20000000800 */
[----:B------:R-:W-:Y:S02]  /*1ff50*/  IMAD.MOV.U32 R16, RZ, RZ, R0 ;  /* 0x000000ffff107224 */ /* 0x000fe400078e0000 */
[----:B------:R-:W-:Y:S02]  /*1ff60*/  IMAD.U32 R17, RZ, RZ, UR4 ;  /* 0x00000004ff117e24 */ /* 0x000fe4000f8e00ff */
[----:B------:R-:W-:Y:S02]  /*1ff70*/  IMAD.U32 R18, RZ, RZ, UR5 ;  /* 0x00000005ff127e24 */ /* 0x000fe4000f8e00ff */
[----:B------:R-:W-:-:S07]  /*1ff80*/  IMAD.U32 R19, RZ, RZ, UR6 ;  /* 0x00000006ff137e24 */ /* 0x000fce000f8e00ff */
.L_x_5467:
        /* <DEDUP_REMOVED lines=10> */
.L_x_5456:
[----:B------:R-:W-:Y:S02]  /*20030*/  ULDC UR4, c[0x0][0xd3c] ;  /* 0x00034f0000047ab9 */ /* 0x000fe40000000800 */
[----:B0-----:R-:W-:-:S13]  /*20040*/  ISETP.GE.AND P0, PT, R19, UR4, PT ;  /* 0x0000000413007c0c */ /* 0x001fda000bf06270 */
[----:B------:R-:W-:Y:S05]  /*20050*/  @!P0 BRA `(.L_x_5468) ;  /* 0xffffff8800f08947 */ /* 0x000fea000383ffff */
[----:B------:R-:W-:Y:S05]  /*20060*/  BSYNC B8 ;  /* 0x0000000000087941 */ /* 0x000fea0003800000 */
.L_x_5355:
        /* <DEDUP_REMOVED lines=12> */
.L_x_5622:
[----:B------:R-:W-:Y:S05]  /*20130*/  BSYNC B0 ;  /* 0x0000000000007941 */ /* 0x000fea0003800000 */
.L_x_5469:
[----:B------:R-:W-:-:S03]  /*20140*/  UMOV UR4, 0xffffffff ;  /* 0xffffffff00047882 */ /* 0x000fc60000000000 */
[----:B------:R-:W-:Y:S05]  /*20150*/  BRA.DIV UR4, `(.L_x_5471) ;  /* 0x0000004e04007947 */ /* 0x000fea000b800000 */
[----:B0-----:R-:W0:Y:S02]  /*20160*/  S2R R0, SR_TID.X ;  /* 0x0000000000007919 */ /* 0x001e240000002100 */
[----:B0-----:R-:W-:-:S04]  /*20170*/  SHF.R.U32.HI R0, RZ, 0x5, R0 ;  /* 0x00000005ff007819 */ /* 0x001fc80000011600 */
[----:B------:R-:W-:-:S05]  /*20180*/  LOP3.LUT R0, R0, 0x3, RZ, 0xc0, !PT ;  /* 0x0000000300007812 */ /* 0x000fca00078ec0ff */
[----:B------:R0:W1:Y:S02]  /*20190*/  SHFL.IDX PT, R14, R0, RZ, 0x1f ;  /* 0x00001fff000e7589 */ /* 0x00006400000e0000 */
.L_x_5625:
[----:B-1----:R-:W-:-:S13]  /*201a0*/  ISETP.NE.AND P0, PT, R14, RZ, PT ;  /* 0x000000ff0e00720c */ /* 0x002fda0003f05270 */
[----:B------:R-:W-:Y:S05]  /*201b0*/  @P0 BRA `(.L_x_5206) ;  /* 0x0000000000880947 */ /* 0x000fea0003800000 */
[----:B------:R-:W-:-:S03]  /*201c0*/  UMOV UR4, 0xffffffff ;  /* 0xffffffff00047882 */ /* 0x000fc60000000000 */
[----:B------:R-:W-:Y:S05]  /*201d0*/  BRA.DIV UR4, `(.L_x_5472) ;  /* 0x0000004e04147947 */ /* 0x000fea000b800000 */
[----:B------:R-:W-:-:S13]  /*201e0*/  ELECT P6, URZ, PT ;  /* 0x00000000003f782f */ /* 0x000fda00038c0000 */
.L_x_5628:
[----:B------:R-:W-:Y:S05]  /*201f0*/  @!P6 BRA `(.L_x_5206) ;  /* 0x000000000078e947 */ /* 0x000fea0003800000 */
[----:B0-----:R-:W5:Y:S02]  /*20200*/  LDL.LU R0, [R1+0x8] ;  /* 0x0000080001007983 */ /* 0x001f640000300800 */
[----:B-----5:R-:W-:-:S04]  /*20210*/  LOP3.LUT R0, R0, 0x2, RZ, 0xfc, !PT ;  /* 0x0000000200007812 */ /* 0x020fc800078efcff */
[----:B------:R-:W-:-:S13]  /*20220*/  ISETP.NE.AND P0, PT, R0, 0x3, PT ;  /* 0x000000030000780c */ /* 0x000fda0003f05270 */
[----:B------:R-:W-:Y:S05]  /*20230*/  @!P0 BRA `(.L_x_5473) ;  /* 0x0000000000048947 */ /* 0x000fea0003800000 */
[----:B------:R-:W-:Y:S01]  /*20240*/  BPT.TRAP 0x1 ;  /* 0x000000040000795c */ /* 0x000fe20000300000 */
.L_x_5473:
[C---:B------:R-:W-:Y:S01]  /*20250*/  IMAD R5, R25.reuse, 0x8, R4 ;  /* 0x0000000819057824 */ /* 0x040fe200078e0204 */
[----:B------:R-:W-:Y:S01]  /*20260*/  SHF.L.U32 R0, R28, 0x1f, RZ ;  /* 0x0000001f1c007819 */ /* 0x000fe200000006ff */
[----:B------:R-:W-:-:S03]  /*20270*/  VIADD R25, R25, 0x1 ;  /* 0x0000000119197836 */ /* 0x000fc60000000000 */
[----:B------:R-:W0:Y:S02]  /*20280*/  SYNCS.PHASECHK.TRANS64.TRYWAIT P1, [R5+URZ+0x38840], R0 ;  /* 0x03884000050075a7 */ /* 0x000e24000802017f */
[----:B------:R-:W-:-:S04]  /*20290*/  ISETP.NE.AND P2, PT, R25, 0x2, PT ;  /* 0x000000021900780c */ /* 0x000fc80003f45270 */
[----:B------:R-:W-:Y:S01]  /*202a0*/  SEL R3, RZ, 0x1, P2 ;  /* 0x00000001ff037807 */ /* 0x000fe20001000000 */
[----:B0-----:R-:W-:Y:S08]  /*202b0*/  @!P1 BRA `(.L_x_5474) ;  /* 0x0000004800fc9947 */ /* 0x001ff00003800000 */
.L_x_5629:
[----:B------:R-:W-:Y:S02]  /*202c0*/  SEL R25, R25, RZ, P2 ;  /* 0x000000ff19197207 */ /* 0x000fe40001000000 */
[----:B------:R-:W-:Y:S01]  /*202d0*/  LOP3.LUT R2, R28, R3, RZ, 0x3c, !PT ;  /* 0x000000031c027212 */ /* 0x000fe200078e3cff */
[----:B------:R-:W-:Y:S06]  /*202e0*/  @!P0 BRA `(.L_x_5475) ;  /* 0x0000000000048947 */ /* 0x000fec0003800000 */
[----:B------:R-:W-:Y:S01]  /*202f0*/  BPT.TRAP 0x1 ;  /* 0x000000040000795c */ /* 0x000fe20000300000 */
.L_x_5475:
[----:B------:R-:W-:Y:S01]  /*20300*/  IMAD R25, R25, 0x8, R4 ;  /* 0x0000000819197824 */ /* 0x000fe200078e0204 */
[----:B------:R-:W-:-:S04]  /*20310*/  SHF.L.U32 R2, R2, 0x1f, RZ ;  /* 0x0000001f02027819 */ /* 0x000fc800000006ff */
[----:B------:R-:W1:Y:S02]  /*20320*/  SYNCS.PHASECHK.TRANS64.TRYWAIT P1, [R25+URZ+0x38840], R2 ;  /* 0x03884002190075a7 */ /* 0x000e64000802017f */
[----:B-1----:R-:W-:Y:S05]  /*20330*/  @!P1 BRA `(.L_x_5476) ;  /* 0x0000004800f09947 */ /* 0x002fea0003800000 */
.L_x_5630:
[----:B------:R-:W-:Y:S05]  /*20340*/  @!P0 BRA `(.L_x_5477) ;  /* 0x0000000000048947 */ /* 0x000fea0003800000 */
[----:B------:R-:W-:Y:S01]  /*20350*/  BPT.TRAP 0x1 ;  /* 0x000000040000795c */ /* 0x000fe20000300000 */
.L_x_5477:
[----:B------:R-:W5:Y:S02]  /*20360*/  SYNCS.PHASECHK.TRANS64.TRYWAIT P1, [R5+URZ+0x38860], R0 ;  /* 0x03886000050075a7 */ /* 0x000f64000802017f */
[----:B-----5:R-:W-:Y:S05]  /*20370*/  @!P1 BRA `(.L_x_5478) ;  /* 0x0000004800f49947 */ /* 0x020fea0003800000 */
.L_x_5631:
[----:B------:R-:W-:Y:S05]  /*20380*/  @!P0 BRA `(.L_x_5479) ;  /* 0x0000000000048947 */ /* 0x000fea0003800000 */
[----:B------:R-:W-:Y:S01]  /*20390*/  BPT.TRAP 0x1 ;  /* 0x000000040000795c */ /* 0x000fe20000300000 */
.L_x_5479:
[----:B------:R0:W0:Y:S02]  /*203a0*/  SYNCS.PHASECHK.TRANS64.TRYWAIT P0, [R25+URZ+0x38860], R2 ;  /* 0x03886002190075a7 */ /* 0x000024000800017f */
[----:B0-----:R-:W-:Y:S05]  /*203b0*/  @!P0 NANOSLEEP.SYNCS 0x989680 ;  /* 0x009896800000895d */ /* 0x001fea0003900000 */
[----:B------:R-:W0:Y:S02]  /*203c0*/  @!P0 SYNCS.PHASECHK.TRANS64 P0, [R25+URZ+0x38860], R2 ;  /* 0x03886002190085a7 */ /* 0x000e24000800007f */
[----:B0-----:R-:W-:Y:S05]  /*203d0*/  @!P0 BRA `(.L_x_5479) ;  /* 0xfffffffc00f08947 */ /* 0x001fea000383ffff */
.L_x_5206:
[----:B------:R-:W-:Y:S05]  /*203e0*/  BSYNC B9 ;  /* 0x0000000000097941 */ /* 0x000fea0003800000 */
.L_x_5203:
[----:B------:R-:W-:Y:S05]  /*203f0*/  EXIT ;  /* 0x000000000000794d */ /* 0x000fea0003800000 */
.L_x_5222:
[----:B0-----:R0:W1:Y:S02]  /*20400*/  SYNCS.PHASECHK.TRANS64.TRYWAIT P6, [R61+URZ+0x38890], R70 ;  /* 0x038890463d0075a7 */ /* 0x00106400080c017f */
[----:B-1----:R-:W-:Y:S05]  /*20410*/  @!P6 NANOSLEEP.SYNCS 0x989680 ;  /* 0x009896800000e95d */ /* 0x002fea0003900000 */
[----:B------:R-:W1:Y:S02]  /*20420*/  @!P6 SYNCS.PHASECHK.TRANS64 P6, [R61+URZ+0x38890], R70 ;  /* 0x038890463d00e5a7 */ /* 0x000e6400080c007f */
[----:B-1----:R-:W-:Y:S05]  /*20430*/  @!P6 BRA `(.L_x_5222) ;  /* 0xfffffffc00f0e947 */ /* 0x002fea000383ffff */
[----:B------:R-:W-:Y:S05]  /*20440*/  BRA `(.L_x_5480) ;  /* 0xfffffe2400e87947 */ /* 0x000fea000383ffff */
.L_x_5223:
        /* <DEDUP_REMOVED lines=8> */
.L_x_5482:
[----:B------:R-:W-:Y:S05]  /*204d0*/  BSYNC B1 ;  /* 0x0000000000017941 */ /* 0x000fea0003800000 */
.L_x_5481:
        /* <DEDUP_REMOVED lines=8> */
.L_x_5483:
[----:B------:R-:W-:Y:S05]  /*20560*/  BRA `(.L_x_5484) ;  /* 0xfffffe2400b47947 */ /* 0x000fea000383ffff */
.L_x_5233:
[----:B0-----:R0:W1:Y:S02]  /*20570*/  SYNCS.PHASECHK.TRANS64.TRYWAIT P6, [R61+URZ+0x38890], R70 ;  /* 0x038890463d0075a7 */ /* 0x00106400080c017f */
[----:B-1----:R-:W-:Y:S05]  /*20580*/  @!P6 NANOSLEEP.SYNCS 0x989680 ;  /* 0x009896800000e95d */ /* 0x002fea0003900000 */
[----:B------:R-:W1:Y:S02]  /*20590*/  @!P6 SYNCS.PHASECHK.TRANS64 P6, [R61+URZ+0x38890], R70 ;  /* 0x038890463d00e5a7 */ /* 0x000e6400080c007f */
[----:B-1----:R-:W-:Y:S05]  /*205a0*/  @!P6 BRA `(.L_x_5233) ;  /* 0xfffffffc00f0e947 */ /* 0x002fea000383ffff */
[----:B------:R-:W-:Y:S05]  /*205b0*/  BRA `(.L_x_5485) ;  /* 0xfffffe30002c7947 */ /* 0x000fea000383ffff */
.L_x_5234:
        /* <DEDUP_REMOVED lines=8> */
.L_x_5487:
[----:B------:R-:W-:Y:S05]  /*20640*/  BSYNC B1 ;  /* 0x0000000000017941 */ /* 0x000fea0003800000 */
.L_x_5486:
        /* <DEDUP_REMOVED lines=8> */
.L_x_5488:
[----:B------:R-:W-:Y:S01]  /*206d0*/  IMAD.MOV.U32 R68, RZ, RZ, R14 ;  /* 0x000000ffff447224 */ /* 0x000fe200078e000e */
[----:B------:R-:W-:Y:S06]  /*206e0*/  BRA `(.L_x_5489) ;  /* 0xfffffe2c00f47947 */ /* 0x000fec000383ffff */
.L_x_5239:
[----:B0-----:R0:W1:Y:S02]  /*206f0*/  SYNCS.PHASECHK.TRANS64.TRYWAIT P0, [R61+URZ+0x38890], R70 ;  /* 0x038890463d0075a7 */ /* 0x001064000800017f */
[----:B-1----:R-:W-:Y:S05]  /*20700*/  @!P0 NANOSLEEP.SYNCS 0x989680 ;  /* 0x009896800000895d */ /* 0x002fea0003900000 */
[----:B------:R-:W1:Y:S02]  /*20710*/  @!P0 SYNCS.PHASECHK.TRANS64 P0, [R61+URZ+0x38890], R70 ;  /* 0x038890463d0085a7 */ /* 0x000e64000800007f */
[----:B-1----:R-:W-:Y:S05]  /*20720*/  @!P0 BRA `(.L_x_5239) ;  /* 0xfffffffc00f08947 */ /* 0x002fea000383ffff */
[----:B------:R-:W-:Y:S05]  /*20730*/  BRA `(.L_x_5490) ;  /* 0xfffffe3800087947 */ /* 0x000fea000383ffff */
.L_x_5240:
[----:B------:R-:W-:Y:S01]  /*20740*/  BSSY B1, `(.L_x_5491) ;  /* 0x0000007000017945 */ /* 0x000fe20003800000 */
[----:B------:R-:W-:Y:S02]  /*20750*/  IMAD.MOV.U32 R12, RZ, RZ, RZ ;  /* 0x000000ffff0c7224 */ /* 0x000fe400078e00ff */
[----:B------:R-:W-:Y:S02]  /*20760*/  IMAD.MOV.U32 R11, RZ, RZ, 0x1c1f ;  /* 0x00001c1fff0b7424 */ /* 0x000fe400078e00ff */
[----:B------:R-:W-:-:S07]  /*20770*/  IMAD.MOV.U32 R15, RZ, RZ, -0x1 ;  /* 0xffffffffff0f7424 */ /* 0x000fce00078e00ff */
[----:B0-----:R-:W-:Y:S05]  /*20780*/  WARPSYNC.COLLECTIVE R15, `(.L_x_5492) ;  /* 0x000000000f087348 */ /* 0x001fea0003c00000 */
[----:B------:R1:W2:Y:S02]  /*20790*/  SHFL.IDX P6, R14, R13, R12, R11 ;  /* 0x0000000c0d0e7389 */ /* 0x0002a400000c000b */
[----:B012---:R-:W-:Y:S01]  /*207a0*/  ENDCOLLECTIVE ;  /* 0x000000000000791b */ /* 0x007fe20003800000 */
.L_x_5492:
[----:B------:R-:W-:Y:S05]  /*207b0*/  BSYNC B1 ;  /* 0x0000000000017941 */ /* 0x000fea0003800000 */
.L_x_5491:
        /* <DEDUP_REMOVED lines=8> */
.L_x_5493:
[----:B------:R-:W-:Y:S05]  /*20840*/  BRA `(.L_x_5494) ;  /* 0xfffffe3800307947 */ /* 0x000fea000383ffff */
.L_x_5244:
[----:B---3--:R3:W4:Y:S02]  /*20850*/  SYNCS.PHASECHK.TRANS64.TRYWAIT P5, [R61+URZ+0x388b0], R70 ;  /* 0x0388b0463d0075a7 */ /* 0x00872400080a017f */
[----:B----4-:R-:W-:Y:S05]  /*20860*/  @!P5 NANOSLEEP.SYNCS 0x989680 ;  /* 0x009896800000d95d */ /* 0x010fea0003900000 */
[----:B------:R-:W4:Y:S02]  /*20870*/  @!P5 SYNCS.PHASECHK.TRANS64 P5, [R61+URZ+0x388b0], R70 ;  /* 0x0388b0463d00d5a7 */ /* 0x000f2400080a007f */
[----:B----4-:R-:W-:Y:S05]  /*20880*/  @!P5 BRA `(.L_x_5244) ;  /* 0xfffffffc00f0d947 */ /* 0x010fea000383ffff */
[----:B------:R-:W-:Y:S05]  /*20890*/  BRA `(.L_x_5495) ;  /* 0xfffffe3800bc7947 */ /* 0x000fea000383ffff */
.L_x_5269:
        /* <DEDUP_REMOVED lines=8> */
.L_x_5497:
[----:B------:R-:W-:Y:S05]  /*20920*/  BSYNC B1 ;  /* 0x0000000000017941 */ /* 0x000fea0003800000 */
.L_x_5496:
        /* <DEDUP_REMOVED lines=8> */
.L_x_5498:
[----:B------:R-:W-:Y:S02]  /*209b0*/  IMAD.MOV.U32 R13, RZ, RZ, R7 ;  /* 0x000000ffff0d7224 */ /* 0x000fe400078e0007 */
[----:B------:R-:W-:-:S07]  /*209c0*/  IMAD.MOV.U32 R2, RZ, RZ, R14 ;  /* 0x000000ffff027224 */ /* 0x000fce00078e000e */
[----:B------:R-:W-:Y:S05]  /*209d0*/  WARPSYNC.COLLECTIVE R15, `(.L_x_5499) ;  /* 0x000000000f087348 */ /* 0x000fea0003c00000 */
[----:B------:R0:W1:Y:S02]  /*209e0*/  SHFL.IDX P6, R14, R13, R12, R11 ;  /* 0x0000000c0d0e7389 */ /* 0x00006400000c000b */
[----:B01----:R-:W-:Y:S01]  /*209f0*/  ENDCOLLECTIVE ;  /* 0x000000000000791b */ /* 0x003fe20003800000 */
.L_x_5499:
[----:B------:R-:W-:Y:S02]  /*20a00*/  IMAD.MOV.U32 R13, RZ, RZ, R4 ;  /* 0x000000ffff0d7224 */ /* 0x000fe400078e0004 */
[----:B------:R-:W-:-:S07]  /*20a10*/  IMAD.MOV.U32 R5, RZ, RZ, R14 ;  /* 0x000000ffff057224 */ /* 0x000fce00078e000e */
[----:B------:R-:W-:Y:S05]  /*20a20*/  WARPSYNC.COLLECTIVE R15, `(.L_x_5500) ;  /* 0x000000000f087348 */ /* 0x000fea0003c00000 */
[----:B------:R0:W1:Y:S02]  /*20a30*/  SHFL.IDX P6, R14, R13, R12, R11 ;  /* 0x0000000c0d0e7389 */ /* 0x00006400000c000b */
[----:B01----:R-:W-:Y:S01]  /*20a40*/  ENDCOLLECTIVE ;  /* 0x000000000000791b */ /* 0x003fe20003800000 */
.L_x_5500:
[----:B------:R-:W-:Y:S05]  /*20a50*/  BRA `(.L_x_5501) ;  /* 0xfffffe6c00c87947 */ /* 0x000fea000383ffff */
.L_x_5272:
        /* <DEDUP_REMOVED lines=8> */
.L_x_5503:
[----:B------:R-:W-:Y:S05]  /*20ae0*/  BSYNC B1 ;  /* 0x0000000000017941 */ /* 0x000fea0003800000 */
.L_x_5502:
        /* <DEDUP_REMOVED lines=8> */
.L_x_5504:
[----:B------:R-:W-:Y:S02]  /*20b70*/  IMAD.MOV.U32 R13, RZ, RZ, R7 ;  /* 0x000000ffff0d7224 */ /* 0x000fe400078e0007 */
[----:B------:R-:W-:-:S07]  /*20b80*/  IMAD.MOV.U32 R2, RZ, RZ, R14 ;  /* 0x000000ffff027224 */ /* 0x000fce00078e000e */
[----:B------:R-:W-:Y:S05]  /*20b90*/  WARPSYNC.COLLECTIVE R15, `(.L_x_5505) ;  /* 0x000000000f087348 */ /* 0x000fea0003c00000 */
[----:B------:R0:W1:Y:S02]  /*20ba0*/  SHFL.IDX P6, R14, R13, R12, R11 ;  /* 0x0000000c0d0e7389 */ /* 0x00006400000c000b */
[----:B01----:R-:W-:Y:S01]  /*20bb0*/  ENDCOLLECTIVE ;  /* 0x000000000000791b */ /* 0x003fe20003800000 */
.L_x_5505:
[----:B------:R-:W-:Y:S02]  /*20bc0*/  IMAD.MOV.U32 R13, RZ, RZ, R4 ;  /* 0x000000ffff0d7224 */ /* 0x000fe400078e0004 */
[----:B------:R-:W-:-:S07]  /*20bd0*/  IMAD.MOV.U32 R5, RZ, RZ, R14 ;  /* 0x000000ffff057224 */ /* 0x000fce00078e000e */
[----:B------:R-:W-:Y:S05]  /*20be0*/  WARPSYNC.COLLECTIVE R15, `(.L_x_5506) ;  /* 0x000000000f087348 */ /* 0x000fea0003c00000 */
[----:B------:R0:W1:Y:S02]  /*20bf0*/  SHFL.IDX P6, R14, R13, R12, R11 ;  /* 0x0000000c0d0e7389 */ /* 0x00006400000c000b */
[----:B01----:R-:W-:Y:S01]  /*20c00*/  ENDCOLLECTIVE ;  /* 0x000000000000791b */ /* 0x003fe20003800000 */
.L_x_5506:
[----:B------:R-:W-:Y:S01]  /*20c10*/  IMAD.MOV.U32 R4, RZ, RZ, R14 ;  /* 0x000000ffff047224 */ /* 0x000fe200078e000e */
[----:B------:R-:W-:Y:S06]  /*20c20*/  BRA `(.L_x_5507) ;  /* 0xfffffe7000207947 */ /* 0x000fec000383ffff */
.L_x_5276:
[----:B0-----:R0:W1:Y:S02]  /*20c30*/  SYNCS.PHASECHK.TRANS64.TRYWAIT P0, [R18+URZ+0x38800], R35 ;  /* 0x03880023120075a7 */ /* 0x001064000800017f */
[----:B-1----:R-:W-:Y:S05]  /*20c40*/  @!P0 NANOSLEEP.SYNCS 0x989680 ;  /* 0x009896800000895d */ /* 0x002fea0003900000 */
[----:B------:R-:W1:Y:S02]  /*20c50*/  @!P0 SYNCS.PHASECHK.TRANS64 P0, [R18+URZ+0x38800], R35 ;  /* 0x03880023120085a7 */ /* 0x000e64000800007f */
[----:B-1----:R-:W-:Y:S05]  /*20c60*/  @!P0 BRA `(.L_x_5276) ;  /* 0xfffffffc00f08947 */ /* 0x002fea000383ffff */
[----:B------:R-:W-:Y:S05]  /*20c70*/  BRA `(.L_x_5508) ;  /* 0xfffffe7400147947 */ /* 0x000fea000383ffff */
.L_x_5284:
        /* <DEDUP_REMOVED lines=9> */
.L_x_5510:
[----:B------:R-:W-:Y:S05]  /*20d10*/  BSYNC B1 ;  /* 0x0000000000017941 */ /* 0x000fea0003800000 */
.L_x_5509:
        /* <DEDUP_REMOVED lines=10> */
.L_x_5511:
        /* <DEDUP_REMOVED lines=8> */
.L_x_5512:
        /* <DEDUP_REMOVED lines=9> */
.L_x_5513:
        /* <DEDUP_REMOVED lines=18> */
.L_x_5514:
[----:B------:R-:W-:Y:S02]  /*20ff0*/  IMAD.MOV.U32 R2, RZ, RZ, R29 ;  /* 0x000000ffff027224 */ /* 0x000fe400078e001d */
[----:B------:R-:W-:Y:S02]  /*21000*/  IMAD.MOV.U32 R0, RZ, RZ, R28 ;  /* 0x000000ffff007224 */ /* 0x000fe400078e001c */
[----:B------:R-:W-:Y:S01]  /*21010*/  @!P1 IMAD.MOV.U32 R30, RZ, RZ, R10 ;  /* 0x000000ffff1e9224 */ /* 0x000fe200078e000a */
[----:B------:R-:W-:Y:S02]  /*21020*/  PRMT R34, R34, 0x5410, R2 ;  /* 0x0000541022227816 */ /* 0x000fe40000000002 */
[----:B------:R-:W-:Y:S02]  /*21030*/  CS2R R2, SRZ ;  /* 0x0000000000027805 */ /* 0x000fe4000001ff00 */
[----:B------:R-:W-:Y:S01]  /*21040*/  PRMT R39, R0, 0x7610, R39 ;  /* 0x0000761000277816 */ /* 0x000fe20000000027 */
[----:B------:R-:W-:-:S02]  /*21050*/  IMAD.MOV.U32 R0, RZ, RZ, R30 ;  /* 0x000000ffff007224 */ /* 0x000fc400078e001e */
[----:B------:R-:W-:Y:S02]  /*21060*/  IMAD.MOV.U32 R8, RZ, RZ, R31 ;  /* 0x000000ffff087224 */ /* 0x000fe400078e001f */
[----:B------:R-:W-:Y:S01]  /*21070*/  IMAD.MOV.U32 R13, RZ, RZ, R25 ;  /* 0x000000ffff0d7224 */ /* 0x000fe200078e0019 */
[----:B------:R-:W-:Y:S01]  /*21080*/  PRMT R33, R0, 0x7610, R33 ;  /* 0x0000761000217816 */ /* 0x000fe20000000021 */
[----:B------:R-:W-:Y:S01]  /*21090*/  @!P1 IMAD.MOV.U32 R21, RZ, RZ, R5 ;  /* 0x000000ffff159224 */ /* 0x000fe200078e0005 */
[----:B------:R-:W-:Y:S01]  /*210a0*/  PRMT R34, R8, 0x7610, R34 ;  /* 0x0000761008227816 */ /* 0x000fe20000000022 */
[----:B------:R-:W-:Y:S02]  /*210b0*/  @!P1 IMAD.MOV.U32 R2, RZ, RZ, R6 ;  /* 0x000000ffff029224 */ /* 0x000fe400078e0006 */
[----:B------:R-:W-:Y:S02]  /*210c0*/  @!P1 IMAD.MOV.U32 R20, RZ, RZ, R4 ;  /* 0x000000ffff149224 */ /* 0x000fe400078e0004 */
[----:B------:R-:W-:-:S02]  /*210d0*/  @!P1 IMAD.MOV.U32 R3, RZ, RZ, R7 ;  /* 0x000000ffff039224 */ /* 0x000fc400078e0007 */
[----:B------:R-:W-:-:S07]  /*210e0*/  IMAD.MOV.U32 R24, RZ, RZ, R14 ;  /* 0x000000ffff187224 */ /* 0x000fce00078e000e */
[----:B------:R-:W-:Y:S05]  /*210f0*/  WARPSYNC.COLLECTIVE R15, `(.L_x_5515) ;  /* 0x000000000f087348 */ /* 0x000fea0003c00000 */
[----:B------:R0:W1:Y:S02]  /*21100*/  SHFL.IDX P6, R14, R13, R12, R11 ;  /* 0x0000000c0d0e7389 */ /* 0x00006400000c000b */
[----:B01----:R-:W-:Y:S01]  /*21110*/  ENDCOLLECTIVE ;  /* 0x000000000000791b */ /* 0x003fe20003800000 */
.L_x_5515:
[----:B------:R-:W-:Y:S02]  /*21120*/  IMAD.MOV.U32 R4, RZ, RZ, R21 ;  /* 0x000000ffff047224 */ /* 0x000fe400078e0015 */
[----:B------:R-:W-:Y:S02]  /*21130*/  IMAD.MOV.U32 R5, RZ, RZ, R2 ;  /* 0x000000ffff057224 */ /* 0x000fe400078e0002 */
[----:B------:R-:W-:Y:S02]  /*21140*/  IMAD.MOV.U32 R0, RZ, RZ, R20 ;  /* 0x000000ffff007224 */ /* 0x000fe400078e0014 */
[----:B------:R-:W-:Y:S01]  /*21150*/  IMAD.MOV.U32 R6, RZ, RZ, R3 ;  /* 0x000000ffff067224 */ /* 0x000fe200078e0003 */
[----:B------:R-:W-:Y:S02]  /*21160*/  PRMT R41, R5, 0x5410, R4 ;  /* 0x0000541005297816 */ /* 0x000fe40000000004 */
[----:B------:R-:W-:Y:S02]  /*21170*/  CS2R R4, SRZ ;  /* 0x0000000000047805 */ /* 0x000fe4000001ff00 */
[----:B------:R-:W-:-:S02]  /*21180*/  PRMT R33, R33, 0x5410, R0 ;  /* 0x0000541021217816 */ /* 0x000fc40000000000 */
[----:B------:R-:W-:Y:S01]  /*21190*/  PRMT R45, R45, 0x5410, R6 ;  /* 0x000054102d2d7816 */ /* 0x000fe20000000006 */
[----:B------:R-:W-:Y:S02]  /*211a0*/  IMAD.MOV.U32 R13, RZ, RZ, R26 ;  /* 0x000000ffff0d7224 */ /* 0x000fe400078e001a */
[----:B------:R-:W-:-:S07]  /*211b0*/  IMAD.MOV.U32 R25, RZ, RZ, R14 ;  /* 0x000000ffff197224 */ /* 0x000fce00078e000e */
[----:B------:R-:W-:Y:S05]  /*211c0*/  WARPSYNC.COLLECTIVE R15, `(.L_x_5516) ;  /* 0x000000000f087348 */ /* 0x000fea0003c00000 */
[----:B------:R0:W1:Y:S02]  /*211d0*/  SHFL.IDX P6, R14, R13, R12, R11 ;  /* 0x0000000c0d0e7389 */ /* 0x00006400000c000b */
[----:B01----:R-:W-:Y:S01]  /*211e0*/  ENDCOLLECTIVE ;  /* 0x000000000000791b */ /* 0x003fe20003800000 */
.L_x_5516:
[----:B------:R-:W-:Y:S02]  /*211f0*/  IMAD.MOV.U32 R13, RZ, RZ, R27 ;  /* 0x000000ffff0d7224 */ /* 0x000fe400078e001b */
[----:B------:R-:W-:-:S07]  /*21200*/  IMAD.MOV.U32 R26, RZ, RZ, R14 ;  /* 0x000000ffff1a7224 */ /* 0x000fce00078e000e */
[----:B------:R-:W-:Y:S05]  /*21210*/  WARPSYNC.COLLECTIVE R15, `(.L_x_5517) ;  /* 0x000000000f087348 */ /* 0x000fea0003c00000 */
[----:B------:R0:W1:Y:S02]  /*21220*/  SHFL.IDX P6, R14, R13, R12, R11 ;  /* 0x0000000c0d0e7389 */ /* 0x00006400000c000b */
[----:B01----:R-:W-:Y:S01]  /*21230*/  ENDCOLLECTIVE ;  /* 0x000000000000791b */ /* 0x003fe20003800000 */
.L_x_5517:
[----:B------:R-:W-:Y:S05]  /*21240*/  BRA `(.L_x_5518) ;  /* 0xfffffe80003c7947 */ /* 0x000fea000383ffff */
.L_x_5288:
[----:B0-----:R0:W1:Y:S02]  /*21250*/  SYNCS.PHASECHK.TRANS64.TRYWAIT P1, [R18+URZ+0x38800], R13 ;  /* 0x0388000d120075a7 */ /* 0x001064000802017f */
[----:B-1----:R-:W-:Y:S05]  /*21260*/  @!P1 NANOSLEEP.SYNCS 0x989680 ;  /* 0x009896800000995d */ /* 0x002fea0003900000 */
[----:B------:R-:W1:Y:S02]  /*21270*/  @!P1 SYNCS.PHASECHK.TRANS64 P1, [R18+URZ+0x38800], R13 ;  /* 0x0388000d120095a7 */ /* 0x000e64000802007f */
[----:B-1----:R-:W-:Y:S05]  /*21280*/  @!P1 BRA `(.L_x_5288) ;  /* 0xfffffffc00f09947 */ /* 0x002fea000383ffff */
[----:B------:R-:W-:Y:S05]  /*21290*/  BRA `(.L_x_5519) ;  /* 0xfffffe8000dc7947 */ /* 0x000fea000383ffff */
.L_x_5294:
[----:B-1----:R1:W2:Y:S02]  /*212a0*/  SYNCS.PHASECHK.TRANS64.TRYWAIT P1, [R20+URZ+0x38830], R13 ;  /* 0x0388300d140075a7 */ /* 0x0022a4000802017f */
[----:B--2---:R-:W-:Y:S05]  /*212b0*/  @!P1 NANOSLEEP.SYNCS 0x989680 ;  /* 0x009896800000995d */ /* 0x004fea0003900000 */
[----:B------:R-:W2:Y:S02]  /*212c0*/  @!P1 SYNCS.PHASECHK.TRANS64 P1, [R20+URZ+0x38830], R13 ;  /* 0x0388300d140095a7 */ /* 0x000ea4000802007f */
[----:B--2---:R-:W-:Y:S05]  /*212d0*/  @!P1 BRA `(.L_x_5294) ;  /* 0xfffffffc00f09947 */ /* 0x004fea000383ffff */
[----:B------:R-:W-:Y:S05]  /*212e0*/  BRA `(.L_x_5293) ;  /* 0xfffffe9000ac7947 */ /* 0x000fea000383ffff */
.L_x_5296:
[----:B--2---:R2:W3:Y:S02]  /*212f0*/  SYNCS.PHASECHK.TRANS64.TRYWAIT P1, [R18+URZ+0x38810], R3 ;  /* 0x03881003120075a7 */ /* 0x0044e4000802017f */
[----:B---3--:R-:W-:Y:S05]  /*21300*/  @!P1 NANOSLEEP.SYNCS 0x989680 ;  /* 0x009896800000995d */ /* 0x008fea0003900000 */
[----:B------:R-:W3:Y:S02]  /*21310*/  @!P1 SYNCS.PHASECHK.TRANS64 P1, [R18+URZ+0x38810], R3 ;  /* 0x03881003120095a7 */ /* 0x000ee4000802007f */
[----:B---3--:R-:W-:Y:S05]  /*21320*/  @!P1 BRA `(.L_x_5296) ;  /* 0xfffffffc00f09947 */ /* 0x008fea000383ffff */
[----:B------:R-:W-:Y:S05]  /*21330*/  BRA `(.L_x_5520) ;  /* 0xfffffe94005c7947 */ /* 0x000fea000383ffff */
.L_x_5300:
[----:B----4-:R4:W0:Y:S02]  /*21340*/  SYNCS.PHASECHK.TRANS64.TRYWAIT P1, [R20+URZ+0x38850], R13 ;  /* 0x0388500d140075a7 */ /* 0x010824000802017f */
[----:B0-----:R-:W-:Y:S05]  /*21350*/  @!P1 NANOSLEEP.SYNCS 0x989680 ;  /* 0x009896800000995d */ /* 0x001fea0003900000 */
[----:B------:R-:W0:Y:S02]  /*21360*/  @!P1 SYNCS.PHASECHK.TRANS64 P1, [R20+URZ+0x38850], R13 ;  /* 0x0388500d140095a7 */ /* 0x000e24000802007f */
[----:B0-----:R-:W-:Y:S05]  /*21370*/  @!P1 BRA `(.L_x_5300) ;  /* 0xfffffffc00f09947 */ /* 0x001fea000383ffff */
[----:B------:R-:W-:Y:S05]  /*21380*/  BRA `(.L_x_5299) ;  /* 0xfffffe9400787947 */ /* 0x000fea000383ffff */
.L_x_5309:
[----:B-1----:R1:W2:Y:S02]  /*21390*/  SYNCS.PHASECHK.TRANS64.TRYWAIT P1, [R21+URZ+0x38830], R15 ;  /* 0x0388300f150075a7 */ /* 0x0022a4000802017f */
[----:B--2---:R-:W-:Y:S05]  /*213a0*/  @!P1 NANOSLEEP.SYNCS 0x989680 ;  /* 0x009896800000995d */ /* 0x004fea0003900000 */
[----:B------:R-:W2:Y:S02]  /*213b0*/  @!P1 SYNCS.PHASECHK.TRANS64 P1, [R21+URZ+0x38830], R15 ;  /* 0x0388300f150095a7 */ /* 0x000ea4000802007f */
[----:B--2---:R-:W-:Y:S05]  /*213c0*/  @!P1 BRA `(.L_x_5309) ;  /* 0xfffffffc00f09947 */ /* 0x004fea000383ffff */
[----:B------:R-:W-:Y:S05]  /*213d0*/  BRA `(.L_x_5308) ;  /* 0xfffffec000c47947 */ /* 0x000fea000383ffff */
.L_x_5314:
[----:B---3--:R3:W4:Y:S02]  /*213e0*/  SYNCS.PHASECHK.TRANS64.TRYWAIT P1, [R21+URZ+0x38850], R15 ;  /* 0x0388500f150075a7 */ /* 0x008724000802017f */
[----:B----4-:R-:W-:Y:S05]  /*213f0*/  @!P1 NANOSLEEP.SYNCS 0x989680 ;  /* 0x009896800000995d */ /* 0x010fea0003900000 */
[----:B------:R-:W4:Y:S02]  /*21400*/  @!P1 SYNCS.PHASECHK.TRANS64 P1, [R21+URZ+0x38850], R15 ;  /* 0x0388500f150095a7 */ /* 0x000f24000802007f */
[----:B----4-:R-:W-:Y:S05]  /*21410*/  @!P1 BRA `(.L_x_5314) ;  /* 0xfffffffc00f09947 */ /* 0x010fea000383ffff */
[----:B------:R-:W-:Y:S05]  /*21420*/  BRA `(.L_x_5313) ;  /* 0xfffffec400607947 */ /* 0x000fea000383ffff */
.L_x_5324:
[----:B-1----:R1:W2:Y:S02]  /*21430*/  SYNCS.PHASECHK.TRANS64.TRYWAIT P1, [R21+URZ+0x38830], R15 ;  /* 0x0388300f150075a7 */ /* 0x0022a4000802017f */
[----:B--2---:R-:W-:Y:S05]  /*21440*/  @!P1 NANOSLEEP.SYNCS 0x989680 ;  /* 0x009896800000995d */ /* 0x004fea0003900000 */
[----:B------:R-:W2:Y:S02]  /*21450*/  @!P1 SYNCS.PHASECHK.TRANS64 P1, [R21+URZ+0x38830], R15 ;  /* 0x0388300f150095a7 */ /* 0x000ea4000802007f */
[----:B--2---:R-:W-:Y:S05]  /*21460*/  @!P1 BRA `(.L_x_5324) ;  /* 0xfffffffc00f09947 */ /* 0x004fea000383ffff */
[----:B------:R-:W-:Y:S05]  /*21470*/  BRA `(.L_x_5323) ;  /* 0xfffffef800d07947 */ /* 0x000fea000383ffff */
.L_x_5329:
[----:B---3--:R3:W4:Y:S02]  /*21480*/  SYNCS.PHASECHK.TRANS64.TRYWAIT P1, [R21+URZ+0x38850], R15 ;  /* 0x0388500f150075a7 */ /* 0x008724000802017f */
[----:B----4-:R-:W-:Y:S05]  /*21490*/  @!P1 NANOSLEEP.SYNCS 0x989680 ;  /* 0x009896800000995d */ /* 0x010fea0003900000 */
[----:B------:R-:W4:Y:S02]  /*214a0*/  @!P1 SYNCS.PHASECHK.TRANS64 P1, [R21+URZ+0x38850], R15 ;  /* 0x0388500f150095a7 */ /* 0x000f24000802007f */
[----:B----4-:R-:W-:Y:S05]  /*214b0*/  @!P1 BRA `(.L_x_5329) ;  /* 0xfffffffc00f09947 */ /* 0x010fea000383ffff */
[----:B------:R-:W-:Y:S05]  /*214c0*/  BRA `(.L_x_5328) ;  /* 0xfffffefc006c7947 */ /* 0x000fea000383ffff */
.L_x_5361:
        /* <DEDUP_REMOVED lines=11> */
.L_x_5522:
[----:B------:R-:W-:Y:S05]  /*21580*/  BSYNC B1 ;  /* 0x0000000000017941 */ /* 0x000fea0003800000 */
.L_x_5521:
[----:B------:R-:W-:Y:S05]  /*21590*/  BRA `(.L_x_5523) ;  /* 0xffffff7c007c7947 */ /* 0x000fea000383ffff */
.L_x_5363:
[----:B------:R-:W-:Y:S01]  /*215a0*/  BSSY B1, `(.L_x_5524) ;  /* 0x0000006000017945 */ /* 0x000fe20003800000 */
[----:B------:R-:W-:-:S07]  /*215b0*/  IMAD.MOV.U32 R15, RZ, RZ, -0x1 ;  /* 0xffffffffff0f7424 */ /* 0x000fce00078e00ff */
[----:B012---:R-:W-:Y:S05]  /*215c0*/  WARPSYNC.COLLECTIVE R15, `(.L_x_5525) ;  /* 0x000000000f0c7348 */ /* 0x007fea0003c00000 */
[----:B------:R-:W-:Y:S02]  /*215d0*/  ELECT P6, UR62, PT ;  /* 0x00000000003e782f */ /* 0x000fe400038c0000 */
[----:B------:R-:W-:Y:S01]  /*215e0*/  MOV R14, UR62 ;  /* 0x0000003e000e7c02 */ /* 0x000fe20008000f00 */
[----:B012---:R-:W-:Y:S10]  /*215f0*/  ENDCOLLECTIVE ;  /* 0x000000000000791b */ /* 0x007ff40003800000 */
.L_x_5525:
[----:B------:R-:W-:Y:S05]  /*21600*/  BSYNC B1 ;  /* 0x0000000000017941 */ /* 0x000fea0003800000 */
.L_x_5524:
[----:B------:R-:W-:Y:S05]  /*21610*/  BRA `(.L_x_5362) ;  /* 0xffffff7c00747947 */ /* 0x000fea000383ffff */
.L_x_5365:
[----:B0-----:R0:W2:Y:S02]  /*21620*/  SYNCS.PHASECHK.TRANS64.TRYWAIT P0, [R23+URZ+0x38820], R3 ;  /* 0x03882003170075a7 */ /* 0x0010a4000800017f */
[----:B--2---:R-:W-:Y:S05]  /*21630*/  @!P0 NANOSLEEP.SYNCS 0x989680 ;  /* 0x009896800000895d */ /* 0x004fea0003900000 */
[----:B------:R-:W2:Y:S02]  /*21640*/  @!P0 SYNCS.PHASECHK.TRANS64 P0, [R23+URZ+0x38820], R3 ;  /* 0x03882003170085a7 */ /* 0x000ea4000800007f */
[----:B--2---:R-:W-:Y:S05]  /*21650*/  @!P0 BRA `(.L_x_5365) ;  /* 0xfffffffc00f08947 */ /* 0x004fea000383ffff */
[----:B------:R-:W-:Y:S05]  /*21660*/  BRA `(.L_x_5526) ;  /* 0xffffff7c00847947 */ /* 0x000fea000383ffff */
.L_x_5369:
[----:B0-----:R0:W1:Y:S02]  /*21670*/  SYNCS.PHASECHK.TRANS64.TRYWAIT P0, [R3+URZ+0x388a0], R8 ;  /* 0x0388a008030075a7 */ /* 0x001064000800017f */
[----:B-1----:R-:W-:Y:S05]  /*21680*/  @!P0 NANOSLEEP.SYNCS 0x989680 ;  /* 0x009896800000895d */ /* 0x002fea0003900000 */
[----:B------:R-:W1:Y:S02]  /*21690*/  @!P0 SYNCS.PHASECHK.TRANS64 P0, [R3+URZ+0x388a0], R8 ;  /* 0x0388a008030085a7 */ /* 0x000e64000800007f */
[----:B-1----:R-:W-:Y:S05]  /*216a0*/  @!P0 BRA `(.L_x_5369) ;  /* 0xfffffffc00f08947 */ /* 0x002fea000383ffff */
[----:B------:R-:W-:Y:S05]  /*216b0*/  BRA `(.L_x_5527) ;  /* 0xffffff7c009c7947 */ /* 0x000fea000383ffff */
.L_x_5374:
[----:B-1----:R1:W2:Y:S02]  /*216c0*/  SYNCS.PHASECHK.TRANS64.TRYWAIT P0, [R3+URZ+0x388c0], R8 ;  /* 0x0388c008030075a7 */ /* 0x0022a4000800017f */
[----:B--2---:R-:W-:Y:S05]  /*216d0*/  @!P0 NANOSLEEP.SYNCS 0x989680 ;  /* 0x009896800000895d */ /* 0x004fea0003900000 */
[----:B------:R-:W2:Y:S02]  /*216e0*/  @!P0 SYNCS.PHASECHK.TRANS64 P0, [R3+URZ+0x388c0], R8 ;  /* 0x0388c008030085a7 */ /* 0x000ea4000800007f */
[----:B--2---:R-:W-:Y:S05]  /*216f0*/  @!P0 BRA `(.L_x_5374) ;  /* 0xfffffffc00f08947 */ /* 0x004fea000383ffff */
[----:B------:R-:W-:Y:S05]  /*21700*/  BRA `(.L_x_5528) ;  /* 0xffffff8000187947 */ /* 0x000fea000383ffff */
.L_x_5388:
[----:B0-----:R0:W2:Y:S02]  /*21710*/  SYNCS.PHASECHK.TRANS64.TRYWAIT P1, [R8+URZ+0x388a0], R2 ;  /* 0x0388a002080075a7 */ /* 0x0010a4000802017f */
[----:B--2---:R-:W-:Y:S05]  /*21720*/  @!P1 NANOSLEEP.SYNCS 0x989680 ;  /* 0x009896800000995d */ /* 0x004fea0003900000 */
[----:B------:R-:W2:Y:S02]  /*21730*/  @!P1 SYNCS.PHASECHK.TRANS64 P1, [R8+URZ+0x388a0], R2 ;  /* 0x0388a002080095a7 */ /* 0x000ea4000802007f */
[----:B--2---:R-:W-:Y:S05]  /*21740*/  @!P1 BRA `(.L_x_5388) ;  /* 0xfffffffc00f09947 */ /* 0x004fea000383ffff */
[----:B------:R-:W-:Y:S05]  /*21750*/  BRA `(.L_x_5529) ;  /* 0xffffff88007c7947 */ /* 0x000fea000383ffff */
.L_x_5393:
[----:B-1----:R1:W2:Y:S02]  /*21760*/  SYNCS.PHASECHK.TRANS64.TRYWAIT P1, [R8+URZ+0x388c0], R2 ;  /* 0x0388c002080075a7 */ /* 0x0022a4000802017f */
[----:B--2---:R-:W-:Y:S05]  /*21770*/  @!P1 NANOSLEEP.SYNCS 0x989680 ;  /* 0x009896800000995d */ /* 0x004fea0003900000 */
[----:B------:R-:W2:Y:S02]  /*21780*/  @!P1 SYNCS.PHASECHK.TRANS64 P1, [R8+URZ+0x388c0], R2 ;  /* 0x0388c002080095a7 */ /* 0x000ea4000802007f */
[----:B--2---:R-:W-:Y:S05]  /*21790*/  @!P1 BRA `(.L_x_5393) ;  /* 0xfffffffc00f09947 */ /* 0x004fea000383ffff */
[----:B------:R-:W-:Y:S05]  /*217a0*/  BRA `(.L_x_5530) ;  /* 0xffffff8800f47947 */ /* 0x000fea000383ffff */
.L_x_5413:
        /* <DEDUP_REMOVED lines=11> */
.L_x_5532:
[----:B------:R-:W-:Y:S05]  /*21860*/  BSYNC B0 ;  /* 0x0000000000007941 */ /* 0x000fea0003800000 */
.L_x_5531:
[----:B------:R-:W-:Y:S05]  /*21870*/  BRA `(.L_x_5533) ;  /* 0xffffffa000007947 */ /* 0x000fea000383ffff */
.L_x_5416:
[----:B0-----:R0:W1:Y:S02]  /*21880*/  SYNCS.PHASECHK.TRANS64.TRYWAIT P0, [R31+URZ+0x38840], R0 ;  /* 0x038840001f0075a7 */ /* 0x001064000800017f */
[----:B-1----:R-:W-:Y:S05]  /*21890*/  @!P0 NANOSLEEP.SYNCS 0x989680 ;  /* 0x009896800000895d */ /* 0x002fea0003900000 */
[----:B------:R-:W1:Y:S02]  /*218a0*/  @!P0 SYNCS.PHASECHK.TRANS64 P0, [R31+URZ+0x38840], R0 ;  /* 0x038840001f0085a7 */ /* 0x000e64000800007f */
[----:B-1----:R-:W-:Y:S05]  /*218b0*/  @!P0 BRA `(.L_x_5416) ;  /* 0xfffffffc00f08947 */ /* 0x002fea000383ffff */
[----:B------:R-:W-:Y:S05]  /*218c0*/  BRA `(.L_x_5534) ;  /* 0xffffffa0003c7947 */ /* 0x000fea000383ffff */
.L_x_5417:
        /* <DEDUP_REMOVED lines=8> */
.L_x_5536:
[----:B------:R-:W-:Y:S05]  /*21950*/  BSYNC B0 ;  /* 0x0000000000007941 */ /* 0x000fea0003800000 */
.L_x_5535:
        /* <DEDUP_REMOVED lines=9> */
.L_x_5537:
[----:B------:R-:W-:Y:S02]  /*219f0*/  IMAD.MOV.U32 R13, RZ, RZ, R4 ;  /* 0x000000ffff0d7224 */ /* 0x000fe400078e0004 */
[----:B------:R-:W-:Y:S02]  /*21a00*/  IMAD.MOV.U32 R12, RZ, RZ, 0x1 ;  /* 0x00000001ff0c7424 */ /* 0x000fe400078e00ff */
[----:B------:R-:W-:-:S07]  /*21a10*/  IMAD.MOV.U32 R3, RZ, RZ, R14 ;  /* 0x000000ffff037224 */ /* 0x000fce00078e000e */
[----:B------:R-:W-:Y:S05]  /*21a20*/  WARPSYNC.COLLECTIVE R15, `(.L_x_5538) ;  /* 0x000000000f087348 */ /* 0x000fea0003c00000 */
[----:B------:R0:W1:Y:S02]  /*21a30*/  SHFL.IDX P6, R14, R13, R12, R11 ;  /* 0x0000000c0d0e7389 */ /* 0x00006400000c000b */
[----:B01----:R-:W-:Y:S01]  /*21a40*/  ENDCOLLECTIVE ;  /* 0x000000000000791b */ /* 0x003fe20003800000 */
.L_x_5538:
        /* <DEDUP_REMOVED lines=15> */
.L_x_5539:
[----:B------:R-:W-:Y:S02]  /*21b40*/  @P0 IMAD R6, R5, 0x2, R23 ;  /* 0x0000000205060824 */ /* 0x000fe400078e0217 */
[----:B------:R-:W-:Y:S02]  /*21b50*/  IMAD.MOV.U32 R13, RZ, RZ, R4 ;  /* 0x000000ffff0d7224 */ /* 0x000fe400078e0004 */
[----:B------:R-:W-:Y:S02]  /*21b60*/  IMAD.MOV.U32 R12, RZ, RZ, 0x2 ;  /* 0x00000002ff0c7424 */ /* 0x000fe400078e00ff */
[----:B------:R-:W-:-:S07]  /*21b70*/  IMAD.MOV.U32 R3, RZ, RZ, R14 ;  /* 0x000000ffff037224 */ /* 0x000fce00078e000e */
[----:B------:R-:W-:Y:S05]  /*21b80*/  WARPSYNC.COLLECTIVE R15, `(.L_x_5540) ;  /* 0x000000000f087348 */ /* 0x000fea0003c00000 */
[----:B------:R0:W1:Y:S02]  /*21b90*/  SHFL.IDX P6, R14, R13, R12, R11 ;  /* 0x0000000c0d0e7389 */ /* 0x00006400000c000b */
[----:B01----:R-:W-:Y:S01]  /*21ba0*/  ENDCOLLECTIVE ;  /* 0x000000000000791b */ /* 0x003fe20003800000 */
.L_x_5540:
        /* <DEDUP_REMOVED lines=15> */
.L_x_5541:
[----:B------:R-:W-:Y:S02]  /*21ca0*/  @P0 IMAD R6, R5, 0x2, R23 ;  /* 0x0000000205060824 */ /* 0x000fe400078e0217 */
[----:B------:R-:W-:Y:S02]  /*21cb0*/  IMAD.MOV.U32 R13, RZ, RZ, R4 ;  /* 0x000000ffff0d7224 */ /* 0x000fe400078e0004 */
[----:B------:R-:W-:Y:S02]  /*21cc0*/  IMAD.MOV.U32 R12, RZ, RZ, 0x3 ;  /* 0x00000003ff0c7424 */ /* 0x000fe400078e00ff */
[----:B------:R-:W-:-:S07]  /*21cd0*/  IMAD.MOV.U32 R3, RZ, RZ, R14 ;  /* 0x000000ffff037224 */ /* 0x000fce00078e000e */
[----:B------:R-:W-:Y:S05]  /*21ce0*/  WARPSYNC.COLLECTIVE R15, `(.L_x_5542) ;  /* 0x000000000f087348 */ /* 0x000fea0003c00000 */
[----:B------:R0:W1:Y:S02]  /*21cf0*/  SHFL.IDX P6, R14, R13, R12, R11 ;  /* 0x0000000c0d0e7389 */ /* 0x00006400000c000b */
[----:B01----:R-:W-:Y:S01]  /*21d00*/  ENDCOLLECTIVE ;  /* 0x000000000000791b */ /* 0x003fe20003800000 */
.L_x_5542:
        /* <DEDUP_REMOVED lines=10> */
.L_x_5543:
[----:B------:R-:W-:Y:S01]  /*21db0*/  @!PT LDS RZ, [RZ] ;  /* 0x00000000fffff984 */ /* 0x000fe20000000800 */
[----:B------:R-:W-:Y:S01]  /*21dc0*/  @!PT LDS RZ, [RZ] ;  /* 0x00000000fffff984 */ /* 0x000fe20000000800 */
[----:B------:R-:W-:Y:S01]  /*21dd0*/  @!PT LDS RZ, [RZ] ;  /* 0x00000000fffff984 */ /* 0x000fe20000000800 */
[----:B------:R0:W-:Y:S01]  /*21de0*/  @P0 LDGSTS.E.BYPASS.LTC128B.128 [R6+0x23400], desc[UR40][R2.64], !P2 ;  /* 0x2340000002060fae */ /* 0x0001e2000d101d68 */
[----:B------:R-:W-:Y:S01]  /*21df0*/  IMAD.MOV.U32 R0, RZ, RZ, R14 ;  /* 0x000000ffff007224 */ /* 0x000fe200078e000e */
[----:B------:R-:W-:Y:S06]  /*21e00*/  BRA `(.L_x_5544) ;  /* 0xffffff9c00fc7947 */ /* 0x000fec000383ffff */
.L_x_5422:
        /* <DEDUP_REMOVED lines=9> */
.L_x_5545:
        /* <DEDUP_REMOVED lines=10> */
.L_x_5546:
[----:B------:R-:W-:Y:S02]  /*21f40*/  IMAD.MOV.U32 R13, RZ, RZ, R3 ;  /* 0x000000ffff0d7224 */ /* 0x000fe400078e0003 */
[----:B------:R-:W-:Y:S02]  /*21f50*/  IMAD.MOV.U32 R12, RZ, RZ, 0x1 ;  /* 0x00000001ff0c7424 */ /* 0x000fe400078e00ff */
[----:B------:R-:W-:-:S07]  /*21f60*/  IMAD.MOV.U32 R4, RZ, RZ, R14 ;  /* 0x000000ffff047224 */ /* 0x000fce00078e000e */
[----:B------:R-:W-:Y:S05]  /*21f70*/  WARPSYNC.COLLECTIVE R15, `(.L_x_5547) ;  /* 0x000000000f087348 */ /* 0x000fea0003c00000 */
[----:B------:R0:W1:Y:S02]  /*21f80*/  SHFL.IDX P6, R14, R13, R12, R11 ;  /* 0x0000000c0d0e7389 */ /* 0x00006400000c000b */
[----:B01----:R-:W-:Y:S01]  /*21f90*/  ENDCOLLECTIVE ;  /* 0x000000000000791b */ /* 0x003fe20003800000 */
.L_x_5547:
        /* <DEDUP_REMOVED lines=12> */
.L_x_5548:
[----:B------:R-:W-:Y:S02]  /*22060*/  IMAD.MOV.U32 R13, RZ, RZ, R3 ;  /* 0x000000ffff0d7224 */ /* 0x000fe400078e0003 */
[----:B------:R-:W-:Y:S02]  /*22070*/  IMAD.MOV.U32 R12, RZ, RZ, 0x2 ;  /* 0x00000002ff0c7424 */ /* 0x000fe400078e00ff */
[----:B------:R-:W-:-:S07]  /*22080*/  IMAD.MOV.U32 R5, RZ, RZ, R14 ;  /* 0x000000ffff057224 */ /* 0x000fce00078e000e */
[----:B------:R-:W-:Y:S05]  /*22090*/  WARPSYNC.COLLECTIVE R15, `(.L_x_5549) ;  /* 0x000000000f087348 */ /* 0x000fea0003c00000 */
[----:B------:R0:W1:Y:S02]  /*220a0*/  SHFL.IDX P6, R14, R13, R12, R11 ;  /* 0x0000000c0d0e7389 */ /* 0x00006400000c000b */
[----:B01----:R-:W-:Y:S01]  /*220b0*/  ENDCOLLECTIVE ;  /* 0x000000000000791b */ /* 0x003fe20003800000 */
.L_x_5549:
        /* <DEDUP_REMOVED lines=10> */
.L_x_5550:
        /* <DEDUP_REMOVED lines=11> */
.L_x_5551:
        /* <DEDUP_REMOVED lines=10> */
.L_x_5552:
[----:B------:R-:W-:Y:S01]  /*222b0*/  @!PT LDS RZ, [RZ] ;  /* 0x00000000fffff984 */ /* 0x000fe20000000800 */
[----:B------:R-:W-:Y:S01]  /*222c0*/  @!PT LDS RZ, [RZ] ;  /* 0x00000000fffff984 */ /* 0x000fe20000000800 */
[----:B------:R-:W-:Y:S01]  /*222d0*/  @!PT LDS RZ, [RZ] ;  /* 0x00000000fffff984 */ /* 0x000fe20000000800 */
[----:B------:R0:W-:Y:S01]  /*222e0*/  @!P0 LDGSTS.E.BYPASS.LTC128B.128 [R26+0x21400], desc[UR40][R4.64], !P1 ;  /* 0x21400000041a8fae */ /* 0x0001e2000c901d68 */
[----:B------:R-:W-:Y:S01]  /*222f0*/  IMAD.MOV.U32 R0, RZ, RZ, R14 ;  /* 0x000000ffff007224 */ /* 0x000fe200078e000e */
[----:B------:R-:W-:Y:S06]  /*22300*/  BRA `(.L_x_5553) ;  /* 0xffffffa400187947 */ /* 0x000fec000383ffff */
.L_x_5426:
        /* <DEDUP_REMOVED lines=45> */
.L_x_5555:
[----:B------:R-:W-:Y:S05]  /*225e0*/  BSYNC B0 ;  /* 0x0000000000007941 */ /* 0x000fea0003800000 */
.L_x_5554:
        /* <DEDUP_REMOVED lines=11> */
.L_x_5556:
        /* <DEDUP_REMOVED lines=39> */
.L_x_5557:
        /* <DEDUP_REMOVED lines=8> */
.L_x_5558:
        /* <DEDUP_REMOVED lines=33> */
.L_x_5559:
[----:B------:R-:W-:Y:S02]  /*22ba0*/  IMAD.MOV.U32 R13, RZ, RZ, R5 ;  /* 0x000000ffff0d7224 */ /* 0x000fe400078e0005 */
[----:B------:R-:W-:-:S07]  /*22bb0*/  IMAD.MOV.U32 R8, RZ, RZ, R14 ;  /* 0x000000ffff087224 */ /* 0x000fce00078e000e */
[----:B------:R-:W-:Y:S05]  /*22bc0*/  WARPSYNC.COLLECTIVE R15, `(.L_x_5560) ;  /* 0x000000000f087348 */ /* 0x000fea0003c00000 */
[----:B------:R0:W1:Y:S02]  /*22bd0*/  SHFL.IDX P6, R14, R13, R12, R11 ;  /* 0x0000000c0d0e7389 */ /* 0x00006400000c000b */
[----:B01----:R-:W-:Y:S01]  /*22be0*/  ENDCOLLECTIVE ;  /* 0x000000000000791b */ /* 0x003fe20003800000 */
.L_x_5560:
        /* <DEDUP_REMOVED lines=23> */
.L_x_5561:
        /* <DEDUP_REMOVED lines=9> */
.L_x_5562:
[----:B------:R-:W-:Y:S01]  /*22df0*/  IMAD.MOV.U32 R2, RZ, RZ, R14 ;  /* 0x000000ffff027224 */ /* 0x000fe200078e000e */
[----:B------:R-:W-:Y:S06]  /*22e00*/  BRA `(.L_x_5563) ;  /* 0xffffffa400fc7947 */ /* 0x000fec000383ffff */
.L_x_5431:
[----:B-1----:R1:W2:Y:S02]  /*22e10*/  SYNCS.PHASECHK.TRANS64.TRYWAIT P0, [R23+URZ+0x38820], R0 ;  /* 0x03882000170075a7 */ /* 0x0022a4000800017f */
[----:B--2---:R-:W-:Y:S05]  /*22e20*/  @!P0 NANOSLEEP.SYNCS 0x989680 ;  /* 0x009896800000895d */ /* 0x004fea0003900000 */
[----:B------:R-:W2:Y:S02]  /*22e30*/  @!P0 SYNCS.PHASECHK.TRANS64 P0, [R23+URZ+0x38820], R0 ;  /* 0x03882000170085a7 */ /* 0x000ea4000800007f */
[----:B--2---:R-:W-:Y:S05]  /*22e40*/  @!P0 BRA `(.L_x_5431) ;  /* 0xfffffffc00f08947 */ /* 0x004fea000383ffff */
[----:B------:R-:W-:Y:S05]  /*22e50*/  BRA `(.L_x_5564) ;  /* 0xffffffa800a47947 */ /* 0x000fea000383ffff */
.L_x_5434:
[----:B-1----:R1:W2:Y:S02]  /*22e60*/  SYNCS.PHASECHK.TRANS64.TRYWAIT P0, [R31+URZ+0x38860], R0 ;  /* 0x038860001f0075a7 */ /* 0x0022a4000800017f */
[----:B--2---:R-:W-:Y:S05]  /*22e70*/  @!P0 NANOSLEEP.SYNCS 0x989680 ;  /* 0x009896800000895d */ /* 0x004fea0003900000 */
[----:B------:R-:W2:Y:S02]  /*22e80*/  @!P0 SYNCS.PHASECHK.TRANS64 P0, [R31+URZ+0x38860], R0 ;  /* 0x038860001f0085a7 */ /* 0x000ea4000800007f */
[----:B--2---:R-:W-:Y:S05]  /*22e90*/  @!P0 BRA `(.L_x_5434) ;  /* 0xfffffffc00f08947 */ /* 0x004fea000383ffff */
[----:B------:R-:W-:Y:S05]  /*22ea0*/  BRA `(.L_x_5565) ;  /* 0xffffffa800b47947 */ /* 0x000fea000383ffff */
.L_x_5435:
        /* <DEDUP_REMOVED lines=8> */
.L_x_5567:
[----:B------:R-:W-:Y:S05]  /*22f30*/  BSYNC B0 ;  /* 0x0000000000007941 */ /* 0x000fea0003800000 */
.L_x_5566:
        /* <DEDUP_REMOVED lines=15> */
.L_x_5568:
        /* <DEDUP_REMOVED lines=39> */
.L_x_5569:
[----:B------:R-:W-:Y:S02]  /*232a0*/  IMAD.MOV.U32 R13, RZ, RZ, R5 ;  /* 0x000000ffff0d7224 */ /* 0x000fe400078e0005 */
[----:B------:R-:W-:-:S07]  /*232b0*/  IMAD.MOV.U32 R3, RZ, RZ, R14 ;  /* 0x000000ffff037224 */ /* 0x000fce00078e000e */
[----:B------:R-:W-:Y:S05]  /*232c0*/  WARPSYNC.COLLECTIVE R15, `(.L_x_5570) ;  /* 0x000000000f087348 */ /* 0x000fea0003c00000 */
[----:B------:R0:W1:Y:S02]  /*232d0*/  SHFL.IDX P6, R14, R13, R12, R11 ;  /* 0x0000000c0d0e7389 */ /* 0x00006400000c000b */
[----:B01----:R-:W-:Y:S01]  /*232e0*/  ENDCOLLECTIVE ;  /* 0x000000000000791b */ /* 0x003fe20003800000 */
.L_x_5570:
        /* <DEDUP_REMOVED lines=29> */
.L_x_5571:
[----:B------:R-:W-:Y:S02]  /*234c0*/  IMAD.MOV.U32 R13, RZ, RZ, R5 ;  /* 0x000000ffff0d7224 */ /* 0x000fe400078e0005 */
[----:B------:R-:W-:-:S07]  /*234d0*/  IMAD.MOV.U32 R7, RZ, RZ, R14 ;  /* 0x000000ffff077224 */ /* 0x000fce00078e000e */
[----:B------:R-:W-:Y:S05]  /*234e0*/  WARPSYNC.COLLECTIVE R15, `(.L_x_5572) ;  /* 0x000000000f087348 */ /* 0x000fea0003c00000 */
[----:B------:R0:W1:Y:S02]  /*234f0*/  SHFL.IDX P6, R14, R13, R12, R11 ;  /* 0x0000000c0d0e7389 */ /* 0x00006400000c000b */
[----:B01----:R-:W-:Y:S01]  /*23500*/  ENDCOLLECTIVE ;  /* 0x000000000000791b */ /* 0x003fe20003800000 */
.L_x_5572:
        /* <DEDUP_REMOVED lines=29> */
.L_x_5573:
[----:B------:R-:W-:Y:S02]  /*236e0*/  IMAD.MOV.U32 R13, RZ, RZ, R5 ;  /* 0x000000ffff0d7224 */ /* 0x000fe400078e0005 */
[----:B------:R-:W-:-:S07]  /*236f0*/  IMAD.MOV.U32 R6, RZ, RZ, R14 ;  /* 0x000000ffff067224 */ /* 0x000fce00078e000e */
[----:B------:R-:W-:Y:S05]  /*23700*/  WARPSYNC.COLLECTIVE R15, `(.L_x_5574) ;  /* 0x000000000f087348 */ /* 0x000fea0003c00000 */
[----:B------:R0:W1:Y:S02]  /*23710*/  SHFL.IDX P6, R14, R13, R12, R11 ;  /* 0x0000000c0d0e7389 */ /* 0x00006400000c000b */
[----:B01----:R-:W-:Y:S01]  /*23720*/  ENDCOLLECTIVE ;  /* 0x000000000000791b */ /* 0x003fe20003800000 */
.L_x_5574:
[----:B------:R-:W-:Y:S01]  /*23730*/  IMAD.MOV.U32 R2, RZ, RZ, R14 ;  /* 0x000000ffff027224 */ /* 0x000fe200078e000e */
[----:B------:R-:W-:Y:S06]  /*23740*/  BRA `(.L_x_5575) ;  /* 0xffffffa8004c7947 */ /* 0x000fec000383ffff */
.L_x_5442:
[----:B0-----:R0:W1:Y:S02]  /*23750*/  SYNCS.PHASECHK.TRANS64.TRYWAIT P0, [R6+URZ+0x38840], R21 ;  /* 0x03884015060075a7 */ /* 0x001064000800017f */
[----:B-1----:R-:W-:Y:S05]  /*23760*/  @!P0 NANOSLEEP.SYNCS 0x989680 ;  /* 0x009896800000895d */ /* 0x002fea0003900000 */
[----:B------:R-:W1:Y:S02]  /*23770*/  @!P0 SYNCS.PHASECHK.TRANS64 P0, [R6+URZ+0x38840], R21 ;  /* 0x03884015060085a7 */ /* 0x000e64000800007f */
[----:B-1----:R-:W-:Y:S05]  /*23780*/  @!P0 BRA `(.L_x_5442) ;  /* 0xfffffffc00f08947 */ /* 0x002fea000383ffff */
[----:B------:R-:W-:Y:S05]  /*23790*/  BRA `(.L_x_5576) ;  /* 0xffffffac00d87947 */ /* 0x000fea000383ffff */
.L_x_5443:
        /* <DEDUP_REMOVED lines=8> */
.L_x_5578:
[----:B------:R-:W-:Y:S05]  /*23820*/  BSYNC B1 ;  /* 0x0000000000017941 */ /* 0x000fea0003800000 */
.L_x_5577:
        /* <DEDUP_REMOVED lines=9> */
.L_x_5579:
[----:B------:R-:W-:Y:S02]  /*238c0*/  IMAD.MOV.U32 R13, RZ, RZ, R27 ;  /* 0x000000ffff0d7224 */ /* 0x000fe400078e001b */
[----:B------:R-:W-:Y:S02]  /*238d0*/  IMAD.MOV.U32 R12, RZ, RZ, 0x1 ;  /* 0x00000001ff0c7424 */ /* 0x000fe400078e00ff */
[----:B------:R-:W-:-:S07]  /*238e0*/  IMAD.MOV.U32 R2, RZ, RZ, R14 ;  /* 0x000000ffff027224 */ /* 0x000fce00078e000e */
[----:B------:R-:W-:Y:S05]  /*238f0*/  WARPSYNC.COLLECTIVE R15, `(.L_x_5580) ;  /* 0x000000000f087348 */ /* 0x000fea0003c00000 */
[----:B------:R0:W1:Y:S02]  /*23900*/  SHFL.IDX P6, R14, R13, R12, R11 ;  /* 0x0000000c0d0e7389 */ /* 0x00006400000c000b */
[----:B01----:R-:W-:Y:S01]  /*23910*/  ENDCOLLECTIVE ;  /* 0x000000000000791b */ /* 0x003fe20003800000 */
.L_x_5580:
        /* <DEDUP_REMOVED lines=11> */
.L_x_5581:
[----:B------:R-:W-:Y:S02]  /*239d0*/  IMAD.MOV.U32 R13, RZ, RZ, R27 ;  /* 0x000000ffff0d7224 */ /* 0x000fe400078e001b */
[----:B------:R-:W-:Y:S02]  /*239e0*/  IMAD.MOV.U32 R12, RZ, RZ, 0x2 ;  /* 0x00000002ff0c7424 */ /* 0x000fe400078e00ff */
[----:B------:R-:W-:-:S07]  /*239f0*/  IMAD.MOV.U32 R2, RZ, RZ, R14 ;  /* 0x000000ffff027224 */ /* 0x000fce00078e000e */
[----:B------:R-:W-:Y:S05]  /*23a00*/  WARPSYNC.COLLECTIVE R15, `(.L_x_5582) ;  /* 0x000000000f087348 */ /* 0x000fea0003c00000 */
[----:B------:R0:W1:Y:S02]  /*23a10*/  SHFL.IDX P6, R14, R13, R12, R11 ;  /* 0x0000000c0d0e7389 */ /* 0x00006400000c000b */
[----:B01----:R-:W-:Y:S01]  /*23a20*/  ENDCOLLECTIVE ;  /* 0x000000000000791b */ /* 0x003fe20003800000 */
.L_x_5582:
        /* <DEDUP_REMOVED lines=11> */
.L_x_5583:
[----:B------:R-:W-:Y:S02]  /*23ae0*/  IMAD.MOV.U32 R13, RZ, RZ, R27 ;  /* 0x000000ffff0d7224 */ /* 0x000fe400078e001b */
[----:B------:R-:W-:Y:S02]  /*23af0*/  IMAD.MOV.U32 R12, RZ, RZ, 0x3 ;  /* 0x00000003ff0c7424 */ /* 0x000fe400078e00ff */
[----:B------:R-:W-:-:S07]  /*23b00*/  IMAD.MOV.U32 R2, RZ, RZ, R14 ;  /* 0x000000ffff027224 */ /* 0x000fce00078e000e */
[----:B------:R-:W-:Y:S05]  /*23b10*/  WARPSYNC.COLLECTIVE R15, `(.L_x_5584) ;  /* 0x000000000f087348 */ /* 0x000fea0003c00000 */
[----:B------:R0:W1:Y:S02]  /*23b20*/  SHFL.IDX P6, R14, R13, R12, R11 ;  /* 0x0000000c0d0e7389 */ /* 0x00006400000c000b */
[----:B01----:R-:W-:Y:S01]  /*23b30*/  ENDCOLLECTIVE ;  /* 0x000000000000791b */ /* 0x003fe20003800000 */
.L_x_5584:
        /* <DEDUP_REMOVED lines=11> */
.L_x_5585:
[----:B------:R-:W-:Y:S01]  /*23bf0*/  IMAD.MOV.U32 R2, RZ, RZ, R14 ;  /* 0x000000ffff027224 */ /* 0x000fe200078e000e */
[----:B------:R-:W-:Y:S06]  /*23c00*/  BRA `(.L_x_5586) ;  /* 0xffffffac00687947 */ /* 0x000fec000383ffff */
.L_x_5448:
[----:B---3--:R3:W4:Y:S02]  /*23c10*/  SYNCS.PHASECHK.TRANS64.TRYWAIT P0, [R6+URZ+0x38860], R21 ;  /* 0x03886015060075a7 */ /* 0x008724000800017f */
[----:B----4-:R-:W-:Y:S05]  /*23c20*/  @!P0 NANOSLEEP.SYNCS 0x989680 ;  /* 0x009896800000895d */ /* 0x010fea0003900000 */
[----:B------:R-:W4:Y:S02]  /*23c30*/  @!P0 SYNCS.PHASECHK.TRANS64 P0, [R6+URZ+0x38860], R21 ;  /* 0x03886015060085a7 */ /* 0x000f24000800007f */
[----:B----4-:R-:W-:Y:S05]  /*23c40*/  @!P0 BRA `(.L_x_5448) ;  /* 0xfffffffc00f08947 */ /* 0x010fea000383ffff */
[----:B------:R-:W-:Y:S05]  /*23c50*/  BRA `(.L_x_5587) ;  /* 0xffffffac00b87947 */ /* 0x000fea000383ffff */
.L_x_5449:
        /* <DEDUP_REMOVED lines=8> */
.L_x_5589:
[----:B------:R-:W-:Y:S05]  /*23ce0*/  BSYNC B1 ;  /* 0x0000000000017941 */ /* 0x000fea0003800000 */
.L_x_5588:
        /* <DEDUP_REMOVED lines=13> */
.L_x_5590:
        /* <DEDUP_REMOVED lines=17> */
.L_x_5591:
        /* <DEDUP_REMOVED lines=16> */
.L_x_5592:
        /* <DEDUP_REMOVED lines=19> */
.L_x_5593:
        /* <DEDUP_REMOVED lines=14> */
.L_x_5594:
        /* <DEDUP_REMOVED lines=16> */
.L_x_5595:
        /* <DEDUP_REMOVED lines=14> */
.L_x_5596:
[----:B------:R-:W-:Y:S05]  /*243c0*/  BRA `(.L_x_5597) ;  /* 0xffffffac00247947 */ /* 0x000fea000383ffff */
.L_x_5457:
        /* <DEDUP_REMOVED lines=8> */
.L_x_5599:
[----:B------:R-:W-:Y:S05]  /*24450*/  BSYNC B0 ;  /* 0x0000000000007941 */ /* 0x000fea0003800000 */
.L_x_5598:
        /* <DEDUP_REMOVED lines=9> */
.L_x_5600:
        /* <DEDUP_REMOVED lines=18> */
.L_x_5601:
[----:B------:R-:W-:Y:S01]  /*24610*/  IMAD.MOV.U32 R12, RZ, RZ, 0x2 ;  /* 0x00000002ff0c7424 */ /* 0x000fe200078e00ff */
[----:B------:R-:W-:-:S05]  /*24620*/  SEL R5, R14, RZ, P1 ;  /* 0x000000ff0e057207 */ /* 0x000fca0000800000 */
[----:B------:R-:W-:-:S04]  /*24630*/  IMAD.IADD R4, R2, 0x1, R5 ;  /* 0x0000000102047824 */ /* 0x000fc800078e0205 */
[----:B------:R-:W-:-:S07]  /*24640*/  IMAD.MOV.U32 R13, RZ, RZ, R4 ;  /* 0x000000ffff0d7224 */ /* 0x000fce00078e0004 */
[----:B------:R-:W-:Y:S05]  /*24650*/  WARPSYNC.COLLECTIVE R15, `(.L_x_5602) ;  /* 0x000000000f087348 */ /* 0x000fea0003c00000 */
[----:B------:R0:W1:Y:S02]  /*24660*/  SHFL.UP P6, R14, R13, R12, R11 ;  /* 0x0400000c0d0e7389 */ /* 0x00006400000c000b */
[----:B01----:R-:W-:Y:S01]  /*24670*/  ENDCOLLECTIVE ;  /* 0x000000000000791b */ /* 0x003fe20003800000 */
.L_x_5602:
[----:B------:R-:W-:Y:S01]  /*24680*/  IMAD.MOV.U32 R12, RZ, RZ, 0x4 ;  /* 0x00000004ff0c7424 */ /* 0x000fe200078e00ff */
[----:B------:R-:W-:-:S05]  /*24690*/  SEL R5, R14, RZ, P2 ;  /* 0x000000ff0e057207 */ /* 0x000fca0001000000 */
[----:B------:R-:W-:-:S04]  /*246a0*/  IMAD.IADD R5, R4, 0x1, R5 ;  /* 0x0000000104057824 */ /* 0x000fc800078e0205 */
[----:B------:R-:W-:-:S07]  /*246b0*/  IMAD.MOV.U32 R13, RZ, RZ, R5 ;  /* 0x000000ffff0d7224 */ /* 0x000fce00078e0005 */
[----:B------:R-:W-:Y:S05]  /*246c0*/  WARPSYNC.COLLECTIVE R15, `(.L_x_5603) ;  /* 0x000000000f087348 */ /* 0x000fea0003c00000 */
[----:B------:R0:W1:Y:S02]  /*246d0*/  SHFL.UP P6, R14, R13, R12, R11 ;  /* 0x0400000c0d0e7389 */ /* 0x00006400000c000b */
[----:B01----:R-:W-:Y:S01]  /*246e0*/  ENDCOLLECTIVE ;  /* 0x000000000000791b */ /* 0x003fe20003800000 */
.L_x_5603:
[----:B------:R-:W-:Y:S01]  /*246f0*/  IMAD.MOV.U32 R12, RZ, RZ, 0x8 ;  /* 0x00000008ff0c7424 */ /* 0x000fe200078e00ff */
[----:B------:R-:W-:-:S05]  /*24700*/  SEL R6, R14, RZ, P3 ;  /* 0x000000ff0e067207 */ /* 0x000fca0001800000 */
[----:B------:R-:W-:-:S04]  /*24710*/  IMAD.IADD R6, R5, 0x1, R6 ;  /* 0x0000000105067824 */ /* 0x000fc800078e0206 */
[----:B------:R-:W-:-:S07]  /*24720*/  IMAD.MOV.U32 R13, RZ, RZ, R6 ;  /* 0x000000ffff0d7224 */ /* 0x000fce00078e0006 */
[----:B------:R-:W-:Y:S05]  /*24730*/  WARPSYNC.COLLECTIVE R15, `(.L_x_5604) ;  /* 0x000000000f087348 */ /* 0x000fea0003c00000 */
[----:B------:R0:W1:Y:S02]  /*24740*/  SHFL.UP P6, R14, R13, R12, R11 ;  /* 0x0400000c0d0e7389 */ /* 0x00006400000c000b */
[----:B01----:R-:W-:Y:S01]  /*24750*/  ENDCOLLECTIVE ;  /* 0x000000000000791b */ /* 0x003fe20003800000 */
.L_x_5604:
[----:B------:R-:W-:Y:S01]  /*24760*/  IMAD.MOV.U32 R12, RZ, RZ, 0x10 ;  /* 0x00000010ff0c7424 */ /* 0x000fe200078e00ff */
[----:B------:R-:W-:-:S05]  /*24770*/  SEL R3, R14, RZ, P4 ;  /* 0x000000ff0e037207 */ /* 0x000fca0002000000 */
[----:B------:R-:W-:-:S04]  /*24780*/  IMAD.IADD R4, R6, 0x1, R3 ;  /* 0x0000000106047824 */ /* 0x000fc800078e0203 */
[----:B------:R-:W-:-:S07]  /*24790*/  IMAD.MOV.U32 R13, RZ, RZ, R4 ;  /* 0x000000ffff0d7224 */ /* 0x000fce00078e0004 */
[----:B------:R-:W-:Y:S05]  /*247a0*/  WARPSYNC.COLLECTIVE R15, `(.L_x_5605) ;  /* 0x000000000f087348 */ /* 0x000fea0003c00000 */
[----:B------:R0:W1:Y:S02]  /*247b0*/  SHFL.UP P6, R14, R13, R12, R11 ;  /* 0x0400000c0d0e7389 */ /* 0x00006400000c000b */
[----:B01----:R-:W-:Y:S01]  /*247c0*/  ENDCOLLECTIVE ;  /* 0x000000000000791b */ /* 0x003fe20003800000 */
.L_x_5605:
        /* <DEDUP_REMOVED lines=8> */
.L_x_5606:
[----:B------:R-:W-:Y:S05]  /*24850*/  BRA `(.L_x_5607) ;  /* 0xffffffac00b87947 */ /* 0x000fea000383ffff */
.L_x_5462:
        /* <DEDUP_REMOVED lines=8> */
.L_x_5609:
[----:B------:R-:W-:Y:S05]  /*248e0*/  BSYNC B0 ;  /* 0x0000000000007941 */ /* 0x000fea0003800000 */
.L_x_5608:
        /* <DEDUP_REMOVED lines=8> */
.L_x_5610:
[----:B------:R-:W-:Y:S01]  /*24970*/  IMAD.MOV.U32 R12, RZ, RZ, 0x4 ;  /* 0x00000004ff0c7424 */ /* 0x000fe200078e00ff */
[----:B------:R-:W-:-:S05]  /*24980*/  SEL R14, R14, RZ, P2 ;  /* 0x000000ff0e0e7207 */ /* 0x000fca0001000000 */
[----:B------:R-:W-:-:S04]  /*24990*/  IMAD.IADD R3, R13, 0x1, R14 ;  /* 0x000000010d037824 */ /* 0x000fc800078e020e */
[----:B------:R-:W-:-:S07]  /*249a0*/  IMAD.MOV.U32 R13, RZ, RZ, R3 ;  /* 0x000000ffff0d7224 */ /* 0x000fce00078e0003 */
[----:B------:R-:W-:Y:S05]  /*249b0*/  WARPSYNC.COLLECTIVE R15, `(.L_x_5611) ;  /* 0x000000000f087348 */ /* 0x000fea0003c00000 */
[----:B------:R0:W1:Y:S02]  /*249c0*/  SHFL.UP P6, R14, R13, R12, R11 ;  /* 0x0400000c0d0e7389 */ /* 0x00006400000c000b */
[----:B01----:R-:W-:Y:S01]  /*249d0*/  ENDCOLLECTIVE ;  /* 0x000000000000791b */ /* 0x003fe20003800000 */
.L_x_5611:
[----:B------:R-:W-:Y:S01]  /*249e0*/  IMAD.MOV.U32 R12, RZ, RZ, 0x8 ;  /* 0x00000008ff0c7424 */ /* 0x000fe200078e00ff */
[----:B------:R-:W-:-:S05]  /*249f0*/  SEL R4, R14, RZ, P3 ;  /* 0x000000ff0e047207 */ /* 0x000fca0001800000 */
[----:B------:R-:W-:-:S04]  /*24a00*/  IMAD.IADD R4, R3, 0x1, R4 ;  /* 0x0000000103047824 */ /* 0x000fc800078e0204 */
[----:B------:R-:W-:-:S07]  /*24a10*/  IMAD.MOV.U32 R13, RZ, RZ, R4 ;  /* 0x000000ffff0d7224 */ /* 0x000fce00078e0004 */
[----:B------:R-:W-:Y:S05]  /*24a20*/  WARPSYNC.COLLECTIVE R15, `(.L_x_5612) ;  /* 0x000000000f087348 */ /* 0x000fea0003c00000 */
[----:B------:R0:W1:Y:S02]  /*24a30*/  SHFL.UP P6, R14, R13, R12, R11 ;  /* 0x0400000c0d0e7389 */ /* 0x00006400000c000b */
[----:B01----:R-:W-:Y:S01]  /*24a40*/  ENDCOLLECTIVE ;  /* 0x000000000000791b */ /* 0x003fe20003800000 */
.L_x_5612:
[----:B------:R-:W-:Y:S01]  /*24a50*/  IMAD.MOV.U32 R12, RZ, RZ, 0x10 ;  /* 0x00000010ff0c7424 */ /* 0x000fe200078e00ff */
[----:B------:R-:W-:-:S05]  /*24a60*/  SEL R5, R14, RZ, P4 ;  /* 0x000000ff0e057207 */ /* 0x000fca0002000000 */
[----:B------:R-:W-:-:S04]  /*24a70*/  IMAD.IADD R5, R4, 0x1, R5 ;  /* 0x0000000104057824 */ /* 0x000fc800078e0205 */
[----:B------:R-:W-:-:S07]  /*24a80*/  IMAD.MOV.U32 R13, RZ, RZ, R5 ;  /* 0x000000ffff0d7224 */ /* 0x000fce00078e0005 */
[----:B------:R-:W-:Y:S05]  /*24a90*/  WARPSYNC.COLLECTIVE R15, `(.L_x_5613) ;  /* 0x000000000f087348 */ /* 0x000fea0003c00000 */
[----:B------:R0:W1:Y:S02]  /*24aa0*/  SHFL.UP P6, R14, R13, R12, R11 ;  /* 0x0400000c0d0e7389 */ /* 0x00006400000c000b */
[----:B01----:R-:W-:Y:S01]  /*24ab0*/  ENDCOLLECTIVE ;  /* 0x000000000000791b */ /* 0x003fe20003800000 */
.L_x_5613:
        /* <DEDUP_REMOVED lines=8> */
.L_x_5614:
[----:B------:R-:W-:Y:S05]  /*24b40*/  BRA `(.L_x_5615) ;  /* 0xffffffac00987947 */ /* 0x000fea000383ffff */
.L_x_5464:
[----:B------:R-:W-:Y:S01]  /*24b50*/  BSSY B0, `(.L_x_5616) ;  /* 0x0000006000007945 */ /* 0x000fe20003800000 */
[----:B------:R-:W-:Y:S01]  /*24b60*/  PLOP3.LUT P6, PT, P6, PT, PT, 0x8, 0x0 ;  /* 0x000000000000781c */ /* 0x000fe200037ce170 */
[----:B------:R-:W-:-:S12]  /*24b70*/  IMAD.MOV.U32 R15, RZ, RZ, -0x1 ;  /* 0xffffffffff0f7424 */ /* 0x000fd800078e00ff */
[----:B0-----:R-:W-:Y:S05]  /*24b80*/  WARPSYNC.COLLECTIVE R15, `(.L_x_5617) ;  /* 0x000000000f087348 */ /* 0x001fea0003c00000 */
[----:B------:R-:W-:Y:S01]  /*24b90*/  VOTE.ANY R14, PT, P6 ;  /* 0x00000000000e7806 */ /* 0x000fe200030e0100 */
[----:B0-----:R-:W-:Y:S06]  /*24ba0*/  ENDCOLLECTIVE ;  /* 0x000000000000791b */ /* 0x001fec0003800000 */
.L_x_5617:
[----:B------:R-:W-:Y:S05]  /*24bb0*/  BSYNC B0 ;  /* 0x0000000000007941 */ /* 0x000fea0003800000 */
.L_x_5616:
        /* <DEDUP_REMOVED lines=9> */
.L_x_5618:
[----:B------:R-:W-:Y:S01]  /*24c50*/  IMAD.MOV.U32 R17, RZ, RZ, R14 ;  /* 0x000000ffff117224 */ /* 0x000fe200078e000e */
[----:B------:R-:W-:Y:S06]  /*24c60*/  BRA `(.L_x_5619) ;  /* 0xffffffac00887947 */ /* 0x000fec000383ffff */
.L_x_5466:
[----:B------:R-:W-:Y:S01]  /*24c70*/  BSSY B0, `(.L_x_5620) ;  /* 0x0000007000007945 */ /* 0x000fe20003800000 */
[----:B------:R-:W-:Y:S02]  /*24c80*/  IMAD.MOV.U32 R13, RZ, RZ, R3 ;  /* 0x000000ffff0d7224 */ /* 0x000fe400078e0003 */
[----:B------:R-:W-:Y:S02]  /*24c90*/  IMAD.MOV.U32 R11, RZ, RZ, 0x1f ;  /* 0x0000001fff0b7424 */ /* 0x000fe400078e00ff */
[----:B------:R-:W-:-:S07]  /*24ca0*/  IMAD.MOV.U32 R15, RZ, RZ, -0x1 ;  /* 0xffffffffff0f7424 */ /* 0x000fce00078e00ff */
[----:B012---:R-:W-:Y:S05]  /*24cb0*/  WARPSYNC.COLLECTIVE R15, `(.L_x_5621) ;  /* 0x000000000f087348 */ /* 0x007fea0003c00000 */
[----:B------:R3:W4:Y:S02]  /*24cc0*/  SHFL.IDX P6, R14, R13, R12, R11 ;  /* 0x0000000c0d0e7389 */ /* 0x00072400000c000b */
[----:B01234-:R-:W-:Y:S01]  /*24cd0*/  ENDCOLLECTIVE ;  /* 0x000000000000791b */ /* 0x01ffe20003800000 */
.L_x_5621:
[----:B------:R-:W-:Y:S05]  /*24ce0*/  BSYNC B0 ;  /* 0x0000000000007941 */ /* 0x000fea0003800000 */
.L_x_5620:
[----:B------:R-:W-:Y:S01]  /*24cf0*/  IMAD.MOV.U32 R6, RZ, RZ, R14 ;  /* 0x000000ffff067224 */ /* 0x000fe200078e000e */
[----:B------:R-:W-:Y:S06]  /*24d00*/  BRA `(.L_x_5465) ;  /* 0xffffffac007c7947 */ /* 0x000fec000383ffff */
.L_x_5470:
[----:B0-----:R0:W1:Y:S02]  /*24d10*/  SYNCS.PHASECHK.TRANS64.TRYWAIT P0, [R4+URZ+0x38820], R0 ;  /* 0x03882000040075a7 */ /* 0x001064000800017f */
[----:B-1----:R-:W-:Y:S05]  /*24d20*/  @!P0 NANOSLEEP.SYNCS 0x989680 ;  /* 0x009896800000895d */ /* 0x002fea0003900000 */
[----:B------:R-:W1:Y:S02]  /*24d30*/  @!P0 SYNCS.PHASECHK.TRANS64 P0, [R4+URZ+0x38820], R0 ;  /* 0x03882000040085a7 */ /* 0x000e64000800007f */
[----:B-1----:R-:W-:Y:S05]  /*24d40*/  @!P0 BRA `(.L_x_5470) ;  /* 0xfffffffc00f08947 */ /* 0x002fea000383ffff */
[----:B------:R-:W-:Y:S05]  /*24d50*/  BRA `(.L_x_5622) ;  /* 0xffffffb000f47947 */ /* 0x000fea000383ffff */
.L_x_5471:
        /* <DEDUP_REMOVED lines=11> */
.L_x_5624:
[----:B------:R-:W-:Y:S05]  /*24e10*/  BSYNC B0 ;  /* 0x0000000000007941 */ /* 0x000fea0003800000 */
.L_x_5623:
[----:B------:R-:W-:Y:S05]  /*24e20*/  BRA `(.L_x_5625) ;  /* 0xffffffb000dc7947 */ /* 0x000fea000383ffff */
.L_x_5472:
[----:B------:R-:W-:Y:S01]  /*24e30*/  BSSY B0, `(.L_x_5626) ;  /* 0x0000006000007945 */ /* 0x000fe20003800000 */
[----:B------:R-:W-:-:S07]  /*24e40*/  IMAD.MOV.U32 R15, RZ, RZ, -0x1 ;  /* 0xffffffffff0f7424 */ /* 0x000fce00078e00ff */
[----:B0-234-:R-:W-:Y:S05]  /*24e50*/  WARPSYNC.COLLECTIVE R15, `(.L_x_5627) ;  /* 0x000000000f0c7348 */ /* 0x01dfea0003c00000 */
[----:B------:R-:W-:Y:S02]  /*24e60*/  ELECT P6, UR62, PT ;  /* 0x00000000003e782f */ /* 0x000fe400038c0000 */
[----:B------:R-:W-:Y:S01]  /*24e70*/  MOV R14, UR62 ;  /* 0x0000003e000e7c02 */ /* 0x000fe20008000f00 */
[----:B0-234-:R-:W-:Y:S10]  /*24e80*/  ENDCOLLECTIVE ;  /* 0x000000000000791b */ /* 0x01dff40003800000 */
.L_x_5627:
[----:B------:R-:W-:Y:S05]  /*24e90*/  BSYNC B0 ;  /* 0x0000000000007941 */ /* 0x000fea0003800000 */
.L_x_5626:
[----:B------:R-:W-:Y:S05]  /*24ea0*/  BRA `(.L_x_5628) ;  /* 0xffffffb000d07947 */ /* 0x000fea000383ffff */
.L_x_5474:
[----:B0-----:R0:W1:Y:S02]  /*24eb0*/  SYNCS.PHASECHK.TRANS64.TRYWAIT P1, [R5+URZ+0x38840], R0 ;  /* 0x03884000050075a7 */ /* 0x001064000802017f */
[----:B-1----:R-:W-:Y:S05]  /*24ec0*/  @!P1 NANOSLEEP.SYNCS 0x989680 ;  /* 0x009896800000995d */ /* 0x002fea0003900000 */
[----:B------:R-:W1:Y:S02]  /*24ed0*/  @!P1 SYNCS.PHASECHK.TRANS64 P1, [R5+URZ+0x38840], R0 ;  /* 0x03884000050095a7 */ /* 0x000e64000802007f */
[----:B-1----:R-:W-:Y:S05]  /*24ee0*/  @!P1 BRA `(.L_x_5474) ;  /* 0xfffffffc00f09947 */ /* 0x002fea000383ffff */
[----:B------:R-:W-:Y:S05]  /*24ef0*/  BRA `(.L_x_5629) ;  /* 0xffffffb000f07947 */ /* 0x000fea000383ffff */
.L_x_5476:
[----:B-1----:R1:W0:Y:S02]  /*24f00*/  SYNCS.PHASECHK.TRANS64.TRYWAIT P1, [R25+URZ+0x38840], R2 ;  /* 0x03884002190075a7 */ /* 0x002224000802017f */
[----:B0-----:R-:W-:Y:S05]  /*24f10*/  @!P1 NANOSLEEP.SYNCS 0x989680 ;  /* 0x009896800000995d */ /* 0x001fea0003900000 */
[----:B------:R-:W0:Y:S02]  /*24f20*/  @!P1 SYNCS.PHASECHK.TRANS64 P1, [R25+URZ+0x38840], R2 ;  /* 0x03884002190095a7 */ /* 0x000e24000802007f */
[----:B0-----:R-:W-:Y:S05]  /*24f30*/  @!P1 BRA `(.L_x_5476) ;  /* 0xfffffffc00f09947 */ /* 0x001fea000383ffff */
[----:B------:R-:W-:Y:S05]  /*24f40*/  BRA `(.L_x_5630) ;  /* 0xffffffb000fc7947 */ /* 0x000fea000383ffff */
.L_x_5478:
[----:B------:R0:W0:Y:S02]  /*24f50*/  SYNCS.PHASECHK.TRANS64.TRYWAIT P1, [R5+URZ+0x38860], R0 ;  /* 0x03886000050075a7 */ /* 0x000024000802017f */
[----:B0-----:R-:W-:Y:S05]  /*24f60*/  @!P1 NANOSLEEP.SYNCS 0x989680 ;  /* 0x009896800000995d */ /* 0x001fea0003900000 */
[----:B------:R-:W0:Y:S02]  /*24f70*/  @!P1 SYNCS.PHASECHK.TRANS64 P1, [R5+URZ+0x38860], R0 ;  /* 0x03886000050095a7 */ /* 0x000e24000802007f */
[----:B0-----:R-:W-:Y:S05]  /*24f80*/  @!P1 BRA `(.L_x_5478) ;  /* 0xfffffffc00f09947 */ /* 0x001fea000383ffff */
[----:B------:R-:W-:Y:S05]  /*24f90*/  BRA `(.L_x_5631) ;  /* 0xffffffb000f87947 */ /* 0x000fea000383ffff */
.L_x_5632:
        /* <DEDUP_REMOVED lines=14> */
.L_x_5650:


//--------------------- .nv.global.init           --------------------------
	.section	.nv.global.init,"aw",@progbits
.nv.global.init:
	.type		$str$23,@object
	.size		$str$23,($str$24 - $str$23)
$str$23:
        /*0000*/ 	.byte	0x28, 0x61, 0x64, 0x64, 0x72, 0x65, 0x73, 0x73, 0x20, 0x26, 0x20, 0x6d, 0x61, 0x73, 0x6b, 0x29
        /*0010*/ 	.byte	0x20, 0x3d, 0x3d, 0x20, 0x30, 0x00
	.type		$str$24,@object
	.size		$str$24,(__unnamed_4 - $str$24)
$str$24:
        /*0016*/ 	.byte	0x2f, 0x74, 0x6d, 0x70, 0x2f, 0x6f, 0x73, 0x73, 0x5f, 0x6b, 0x65, 0x72, 0x6e, 0x65, 0x6c, 0x73
        /*0026*/ 	.byte	0x5f, 0x73, 0x72, 0x63, 0x2f, 0x66, 0x6c, 0x61, 0x73, 0x68, 0x5f, 0x61, 0x74, 0x74, 0x65, 0x6e
        /*0036*/ 	.byte	0x74, 0x69, 0x6f, 0x6e, 0x2f, 0x63, 0x73, 0x72, 0x63, 0x2f, 0x63, 0x75, 0x74, 0x6c, 0x61, 0x73
        /*0046*/ 	.byte	0x73, 0x2f, 0x69, 0x6e, 0x63, 0x6c, 0x75, 0x64, 0x65, 0x2f, 0x63, 0x75, 0x74, 0x65, 0x2f, 0x70
        /*0056*/ 	.byte	0x6f, 0x69, 0x6e, 0x74, 0x65, 0x72, 0x5f, 0x66, 0x6c, 0x61, 0x67, 0x67, 0x65, 0x64, 0x2e, 0x68
        /*0066*/ 	.byte	0x70, 0x70, 0x00
	.type		__unnamed_4,@object
	.size		__unnamed_4,(__unnamed_5 - __unnamed_4)
__unnamed_4:
        /* <DEDUP_REMOVED lines=24> */
	.type		__unnamed_5,@object
	.size		__unnamed_5,(__unnamed_6 - __unnamed_5)
__unnamed_5:
        /* <DEDUP_REMOVED lines=24> */
        /*0369*/ 	.byte	0x26, 0x5d, 0x00
	.type		__unnamed_6,@object
	.size		__unnamed_6,(__unnamed_1 - __unnamed_6)
__unnamed_6:
        /* <DEDUP_REMOVED lines=28> */
        /*052c*/ 	.byte	0x34, 0x30, 0x39, 0x36, 0x3e, 0x3e, 0x3e, 0x3e, 0x3e, 0x5d, 0x00
	.type		__unnamed_1,@object
	.size		__unnamed_1,(__unnamed_3 - __unnamed_1)
__unnamed_1:
        /* <DEDUP_REMOVED lines=28> */
        /*06f7*/ 	.byte	0x34, 0x30, 0x39, 0x36, 0x3e, 0x3e, 0x3e, 0x3e, 0x3e, 0x20, 0x26, 0x5d, 0x00
	.type		__unnamed_3,@object
	.size		__unnamed_3,(__unnamed_2 - __unnamed_3)
__unnamed_3:
        /* <DEDUP_REMOVED lines=28> */
        /*08c4*/ 	.byte	0x3a, 0x43, 0x3c, 0x33, 0x32, 0x37, 0x36, 0x38, 0x3e, 0x3e, 0x3e, 0x3e, 0x3e, 0x5d, 0x00
	.type		__unnamed_2,@object
	.size		__unnamed_2,(.L_1 - __unnamed_2)
__unnamed_2:
        /* <DEDUP_REMOVED lines=29> */
.L_1:


//--------------------- .nv.shared._ZN7cutlass13device_kernelIN5flash11enable_sm90INS1_16FlashAttnFwdSm90INS1_25CollectiveMainloopFwdSm90ILi2EN4cute5tupleIJNS5_1CILi1EEES8_S8_EEENS6_IJNS7_ILi64EEESA_SA_EEELi512ENS_10bfloat16_tEfNS_4arch4Sm90ELb0ELb0ELb0ELb0ELb1ELb0ELb0ELb0ELb0ELb1ELb0ELb0EEENS1_21CollectiveEpilogueFwdINS6_IJSA_NS7_ILi512EEESA_EEES9_SC_SE_Li256ELb0ELb1ELb0ELb0EEENS1_29StaticPersistentTileSchedulerILb0EEEEEEEEEvNT_6ParamsE --------------------------
	.section	.nv.shared._ZN7cutlass13device_kernelIN5flash11enable_sm90INS1_16FlashAttnFwdSm90INS1_25CollectiveMainloopFwdSm90ILi2EN4cute5tupleIJNS5_1CILi1EEES8_S8_EEENS6_IJNS7_ILi64EEESA_SA_EEELi512ENS_10bfloat16_tEfNS_4arch4Sm90ELb0ELb0ELb0ELb0ELb1ELb0ELb0ELb0ELb0ELb1ELb0ELb0EEENS1_21CollectiveEpilogueFwdINS6_IJSA_NS7_ILi512EEESA_EEES9_SC_SE_Li256ELb0ELb1ELb0ELb0EEENS1_29StaticPersistentTileSchedulerILb0EEEEEEEEEvNT_6ParamsE,"aw",@nobits
	.sectionflags	@""
	.align	16
	.zero		1024


//--------------------- .nv.shared.reserved.0     --------------------------
	.section	.nv.shared.reserved.0,"aw",@nobits
	.weak		__nv_reservedSMEM_offset_0_alias
	.size		__nv_reservedSMEM_offset_0_alias, 0, 0
	.other		__nv_reservedSMEM_offset_0_alias,@"STO_CUDA_RESERVED_SHARED STV_DEFAULT"
__nv_reservedSMEM_offset_0_alias:
	.zero		0


//--------------------- .nv.global                --------------------------
	.section	.nv.global,"aw",@nobits
.nv.global:
	.type		_ZN75_INTERNAL_7bca59a0_39_flash_fwd_hdim64_512_bf16_paged_sm90_cu_f3e6f9ee_35484cute1_E,@object
	.size		_ZN75_INTERNAL_7bca59a0_39_flash_fwd_hdim64_512_bf16_paged_sm90_cu_f3e6f9ee_35484cute1_E,(_ZN75_INTERNAL_7bca59a0_39_flash_fwd_hdim64_512_bf16_paged_sm90_cu_f3e6f9ee_35484cuda3std3__45__cpo6cbeginE - _ZN75_INTERNAL_7bca59a0_39_flash_fwd_hdim64_512_bf16_paged_sm90_cu_f3e6f9ee_35484cute1_E)
_ZN75_INTERNAL_7bca59a0_39_flash_fwd_hdim64_512_bf16_paged_sm90_cu_f3e6f9ee_35484cute1_E:
	.zero		1
	.type		_ZN75_INTERNAL_7bca59a0_39_flash_fwd_hdim64_512_bf16_paged_sm90_cu_f3e6f9ee_35484cuda3std3__45__cpo6cbeginE,@object
	.size		_ZN75_INTERNAL_7bca59a0_39_flash_fwd_hdim64_512_bf16_paged_sm90_cu_f3e6f9ee_35484cuda3std3__45__cpo6cbeginE,(_ZN75_INTERNAL_7bca59a0_39_flash_fwd_hdim64_512_bf16_paged_sm90_cu_f3e6f9ee_35484cuda3std3__48in_placeE - _ZN75_INTERNAL_7bca59a0_39_flash_fwd_hdim64_512_bf16_paged_sm90_cu_f3e6f9ee_35484cuda3std3__45__cpo6cbeginE)
_ZN75_INTERNAL_7bca59a0_39_flash_fwd_hdim64_512_bf16_paged_sm90_cu_f3e6f9ee_35484cuda3std3__45__cpo6cbeginE:
	.zero		1
	.type		_ZN75_INTERNAL_7bca59a0_39_flash_fwd_hdim64_512_bf16_paged_sm90_cu_f3e6f9ee_35484cuda3std3__48in_placeE,@object
	.size		_ZN75_INTERNAL_7bca59a0_39_flash_fwd_hdim64_512_bf16_paged_sm90_cu_f3e6f9ee_35484cuda3std3__48in_placeE,(_ZN75_INTERNAL_7bca59a0_39_flash_fwd_hdim64_512_bf16_paged_sm90_cu_f3e6f9ee_35484cuda3std6ranges3__45__cpo9iter_moveE - _ZN75_INTERNAL_7bca59a0_39_flash_fwd_hdim64_512_bf16_paged_sm90_cu_f3e6f9ee_35484cuda3std3__48in_placeE)
_ZN75_INTERNAL_7bca59a0_39_flash_fwd_hdim64_512_bf16_paged_sm90_cu_f3e6f9ee_35484cuda3std3__48in_placeE:
	.zero		1
	.type		_ZN75_INTERNAL_7bca59a0_39_flash_fwd_hdim64_512_bf16_paged_sm90_cu_f3e6f9ee_35484cuda3std6ranges3__45__cpo9iter_moveE,@object
	.size		_ZN75_INTERNAL_7bca59a0_39_flash_fwd_hdim64_512_bf16_paged_sm90_cu_f3e6f9ee_35484cuda3std6ranges3__45__cpo9iter_moveE,(_ZN75_INTERNAL_7bca59a0_39_flash_fwd_hdim64_512_bf16_paged_sm90_cu_f3e6f9ee_35484cuda3std3__45__cpo5beginE - _ZN75_INTERNAL_7bca59a0_39_flash_fwd_hdim64_512_bf16_paged_sm90_cu_f3e6f9ee_35484cuda3std6ranges3__45__cpo9iter_moveE)
_ZN75_INTERNAL_7bca59a0_39_flash_fwd_hdim64_512_bf16_paged_sm90_cu_f3e6f9ee_35484cuda3std6ranges3__45__cpo9iter_moveE:
	.zero		1
	.type		_ZN75_INTERNAL_7bca59a0_39_flash_fwd_hdim64_512_bf16_paged_sm90_cu_f3e6f9ee_35484cuda3std3__45__cpo5beginE,@object
	.size		_ZN75_INTERNAL_7bca59a0_39_flash_fwd_hdim64_512_bf16_paged_sm90_cu_f3e6f9ee_35484cuda3std3__45__cpo5beginE,(_ZN75_INTERNAL_7bca59a0_39_flash_fwd_hdim64_512_bf16_paged_sm90_cu_f3e6f9ee_35484cuda3std3__477_GLOBAL__N__7bca59a0_39_flash_fwd_hdim64_512_bf16_paged_sm90_cu_f3e6f9ee_35486ignoreE - _ZN75_INTERNAL_7bca59a0_39_flash_fwd_hdim64_512_bf16_paged_sm90_cu_f3e6f9ee_35484cuda3std3__45__cpo5beginE)
_ZN75_INTERNAL_7bca59a0_39_flash_fwd_hdim64_512_bf16_paged_sm90_cu_f3e6f9ee_35484cuda3std3__45__cpo5beginE:
	.zero		1
	.type		_ZN75_INTERNAL_7bca59a0_39_flash_fwd_hdim64_512_bf16_paged_sm90_cu_f3e6f9ee_35484cuda3std3__477_GLOBAL__N__7bca59a0_39_flash_fwd_hdim64_512_bf16_paged_sm90_cu_f3e6f9ee_35486ignoreE,@object
	.size		_ZN75_INTERNAL_7bca59a0_39_flash_fwd_hdim64_512_bf16_paged_sm90_cu_f3e6f9ee_35484cuda3std3__477_GLOBAL__N__7bca59a0_39_flash_fwd_hdim64_512_bf16_paged_sm90_cu_f3e6f9ee_35486ignoreE,(_ZN75_INTERNAL_7bca59a0_39_flash_fwd_hdim64_512_bf16_paged_sm90_cu_f3e6f9ee_35484cute7productE - _ZN75_INTERNAL_7bca59a0_39_flash_fwd_hdim64_512_bf16_paged_sm90_cu_f3e6f9ee_35484cuda3std3__477_GLOBAL__N__7bca59a0_39_flash_fwd_hdim64_512_bf16_paged_sm90_cu_f3e6f9ee_35486ignoreE)
_ZN75_INTERNAL_7bca59a0_39_flash_fwd_hdim64_512_bf16_paged_sm90_cu_f3e6f9ee_35484cuda3std3__477_GLOBAL__N__7bca59a0_39_flash_fwd_hdim64_512_bf16_paged_sm90_cu_f3e6f9ee_35486ignoreE:
	.zero		1
	.type		_ZN75_INTERNAL_7bca59a0_39_flash_fwd_hdim64_512_bf16_paged_sm90_cu_f3e6f9ee_35484cute7productE,@object
	.size		_ZN75_INTERNAL_7bca59a0_39_flash_fwd_hdim64_512_bf16_paged_sm90_cu_f3e6f9ee_35484cute7productE,(_ZN75_INTERNAL_7bca59a0_39_flash_fwd_hdim64_512_bf16_paged_sm90_cu_f3e6f9ee_35484cuda3std3__45__cpo3endE - _ZN75_INTERNAL_7bca59a0_39_flash_fwd_hdim64_512_bf16_paged_sm90_cu_f3e6f9ee_35484cute7productE)
_ZN75_INTERNAL_7bca59a0_39_flash_fwd_hdim64_512_bf16_paged_sm90_cu_f3e6f9ee_35484cute7productE:
	.zero		1
	.type		_ZN75_INTERNAL_7bca59a0_39_flash_fwd_hdim64_512_bf16_paged_sm90_cu_f3e6f9ee_35484cuda3std3__45__cpo3endE,@object
	.size		_ZN75_INTERNAL_7bca59a0_39_flash_fwd_hdim64_512_bf16_paged_sm90_cu_f3e6f9ee_35484cuda3std3__45__cpo3endE,(_ZN75_INTERNAL_7bca59a0_39_flash_fwd_hdim64_512_bf16_paged_sm90_cu_f3e6f9ee_35484cuda3std3__419piecewise_constructE - _ZN75_INTERNAL_7bca59a0_39_flash_fwd_hdim64_512_bf16_paged_sm90_cu_f3e6f9ee_35484cuda3std3__45__cpo3endE)
_ZN75_INTERNAL_7bca59a0_39_flash_fwd_hdim64_512_bf16_paged_sm90_cu_f3e6f9ee_35484cuda3std3__45__cpo3endE:
	.zero		1
	.type		_ZN75_INTERNAL_7bca59a0_39_flash_fwd_hdim64_512_bf16_paged_sm90_cu_f3e6f9ee_35484cuda3std3__419piecewise_constructE,@object
	.size		_ZN75_INTERNAL_7bca59a0_39_flash_fwd_hdim64_512_bf16_paged_sm90_cu_f3e6f9ee_35484cuda3std3__419piecewise_constructE,(_ZN75_INTERNAL_7bca59a0_39_flash_fwd_hdim64_512_bf16_paged_sm90_cu_f3e6f9ee_35484cuda3std3__45__cpo4cendE - _ZN75_INTERNAL_7bca59a0_39_flash_fwd_hdim64_512_bf16_paged_sm90_cu_f3e6f9ee_35484cuda3std3__419piecewise_constructE)
_ZN75_INTERNAL_7bca59a0_39_flash_fwd_hdim64_512_bf16_paged_sm90_cu_f3e6f9ee_35484cuda3std3__419piecewise_constructE:
	.zero		1
	.type		_ZN75_INTERNAL_7bca59a0_39_flash_fwd_hdim64_512_bf16_paged_sm90_cu_f3e6f9ee_35484cuda3std3__45__cpo4cendE,@object
	.size		_ZN75_INTERNAL_7bca59a0_39_flash_fwd_hdim64_512_bf16_paged_sm90_cu_f3e6f9ee_35484cuda3std3__45__cpo4cendE,(_ZN75_INTERNAL_7bca59a0_39_flash_fwd_hdim64_512_bf16_paged_sm90_cu_f3e6f9ee_35484cuda3std6ranges3__45__cpo4swapE - _ZN75_INTERNAL_7bca59a0_39_flash_fwd_hdim64_512_bf16_paged_sm90_cu_f3e6f9ee_35484cuda3std3__45__cpo4cendE)
_ZN75_INTERNAL_7bca59a0_39_flash_fwd_hdim64_512_bf16_paged_sm90_cu_f3e6f9ee_35484cuda3std3__45__cpo4cendE:
	.zero		1
	.type		_ZN75_INTERNAL_7bca59a0_39_flash_fwd_hdim64_512_bf16_paged_sm90_cu_f3e6f9ee_35484cuda3std6ranges3__45__cpo4swapE,@object
	.size		_ZN75_INTERNAL_7bca59a0_39_flash_fwd_hdim64_512_bf16_paged_sm90_cu_f3e6f9ee_35484cuda3std6ranges3__45__cpo4swapE,(.L_13 - _ZN75_INTERNAL_7bca59a0_39_flash_fwd_hdim64_512_bf16_paged_sm90_cu_f3e6f9ee_35484cuda3std6ranges3__45__cpo4swapE)
_ZN75_INTERNAL_7bca59a0_39_flash_fwd_hdim64_512_bf16_paged_sm90_cu_f3e6f9ee_35484cuda3std6ranges3__45__cpo4swapE:
	.zero		1
.L_13:


//--------------------- .nv.shared._ZN7cutlass13device_kernelIN5flash11enable_sm90INS1_16FlashAttnFwdSm90INS1_25CollectiveMainloopFwdSm90ILi2EN4cute5tupleIJNS5_1CILi1EEES8_S8_EEENS6_IJNS7_ILi64EEESA_SA_EEELi512ENS_10bfloat16_tEfNS_4arch4Sm90ELb0ELb0ELb0ELb0ELb1ELb0ELb1ELb0ELb0ELb1ELb0ELb0EEENS1_21CollectiveEpilogueFwdINS6_IJSA_NS7_ILi512EEESA_EEES9_SC_SE_Li256ELb0ELb1ELb0ELb0EEENS1_29StaticPersistentTileSchedulerILb0EEEEEEEEEvNT_6ParamsE --------------------------
	.section	.nv.shared._ZN7cutlass13device_kernelIN5flash11enable_sm90INS1_16FlashAttnFwdSm90INS1_25CollectiveMainloopFwdSm90ILi2EN4cute5tupleIJNS5_1CILi1EEES8_S8_EEENS6_IJNS7_ILi64EEESA_SA_EEELi512ENS_10bfloat16_tEfNS_4arch4Sm90ELb0ELb0ELb0ELb0ELb1ELb0ELb1ELb0ELb0ELb1ELb0ELb0EEENS1_21CollectiveEpilogueFwdINS6_IJSA_NS7_ILi512EEESA_EEES9_SC_SE_Li256ELb0ELb1ELb0ELb0EEENS1_29StaticPersistentTileSchedulerILb0EEEEEEEEEvNT_6ParamsE,"aw",@nobits
	.sectionflags	@""
	.align	16
	.zero		1024


//--------------------- .nv.shared._ZN7cutlass13device_kernelIN5flash11enable_sm90INS1_16FlashAttnFwdSm90INS1_25CollectiveMainloopFwdSm90ILi2EN4cute5tupleIJNS5_1CILi1EEES8_S8_EEENS6_IJNS7_ILi64EEESA_SA_EEELi512ENS_10bfloat16_tEfNS_4arch4Sm90ELb0ELb0ELb0ELb1ELb1ELb0ELb0ELb0ELb0ELb1ELb0ELb0EEENS1_21CollectiveEpilogueFwdINS6_IJSA_NS7_ILi512EEESA_EEES9_SC_SE_Li256ELb1ELb1ELb0ELb0EEENS1_36VarlenDynamicPersistentTileSchedulerILi64ELi64ELi256ELi128ELb0ELb1ELb1ELb0ELb1ELb1EEEEEEEEEvNT_6ParamsE --------------------------
	.section	.nv.shared._ZN7cutlass13device_kernelIN5flash11enable_sm90INS1_16FlashAttnFwdSm90INS1_25CollectiveMainloopFwdSm90ILi2EN4cute5tupleIJNS5_1CILi1EEES8_S8_EEENS6_IJNS7_ILi64EEESA_SA_EEELi512ENS_10bfloat16_tEfNS_4arch4Sm90ELb0ELb0ELb0ELb1ELb1ELb0ELb0ELb0ELb0ELb1ELb0ELb0EEENS1_21CollectiveEpilogueFwdINS6_IJSA_NS7_ILi512EEESA_EEES9_SC_SE_Li256ELb1ELb1ELb0ELb0EEENS1_36VarlenDynamicPersistentTileSchedulerILi64ELi64ELi256ELi128ELb0ELb1ELb1ELb0ELb1ELb1EEEEEEEEEvNT_6ParamsE,"aw",@nobits
	.sectionflags	@""
	.align	16
	.zero		1024


//--------------------- .nv.shared._ZN7cutlass13device_kernelIN5flash11enable_sm90INS1_16FlashAttnFwdSm90INS1_25CollectiveMainloopFwdSm90ILi2EN4cute5tupleIJNS5_1CILi1EEES8_S8_EEENS6_IJNS7_ILi64EEESA_SA_EEELi512ENS_10bfloat16_tEfNS_4arch4Sm90ELb0ELb0ELb0ELb1ELb1ELb1ELb0ELb0ELb0ELb1ELb0ELb0EEENS1_21CollectiveEpilogueFwdINS6_IJSA_NS7_ILi512EEESA_EEES9_SC_SE_Li256ELb1ELb1ELb0ELb0EEENS1_36VarlenDynamicPersistentTileSchedulerILi64ELi64ELi256ELi128ELb0ELb1ELb1ELb0ELb1ELb1EEEEEEEEEvNT_6ParamsE --------------------------
	.section	.nv.shared._ZN7cutlass13device_kernelIN5flash11enable_sm90INS1_16FlashAttnFwdSm90INS1_25CollectiveMainloopFwdSm90ILi2EN4cute5tupleIJNS5_1CILi1EEES8_S8_EEENS6_IJNS7_ILi64EEESA_SA_EEELi512ENS_10bfloat16_tEfNS_4arch4Sm90ELb0ELb0ELb0ELb1ELb1ELb1ELb0ELb0ELb0ELb1ELb0ELb0EEENS1_21CollectiveEpilogueFwdINS6_IJSA_NS7_ILi512EEESA_EEES9_SC_SE_Li256ELb1ELb1ELb0ELb0EEENS1_36VarlenDynamicPersistentTileSchedulerILi64ELi64ELi256ELi128ELb0ELb1ELb1ELb0ELb1ELb1EEEEEEEEEvNT_6ParamsE,"aw",@nobits
	.sectionflags	@""
	.align	16
	.zero		1024


//--------------------- .nv.shared._ZN7cutlass13device_kernelIN5flash11enable_sm90INS1_16FlashAttnFwdSm90INS1_25CollectiveMainloopFwdSm90ILi2EN4cute5tupleIJNS5_1CILi1EEES8_S8_EEENS6_IJNS7_ILi64EEESA_SA_EEELi512ENS_10bfloat16_tEfNS_4arch4Sm90ELb0ELb0ELb0ELb1ELb1ELb0ELb1ELb0ELb0ELb1ELb0ELb0EEENS1_21CollectiveEpilogueFwdINS6_IJSA_NS7_ILi512EEESA_EEES9_SC_SE_Li256ELb1ELb1ELb0ELb0EEENS1_36VarlenDynamicPersistentTileSchedulerILi64ELi64ELi256ELi128ELb0ELb1ELb1ELb0ELb1ELb1EEEEEEEEEvNT_6ParamsE --------------------------
	.section	.nv.shared._ZN7cutlass13device_kernelIN5flash11enable_sm90INS1_16FlashAttnFwdSm90INS1_25CollectiveMainloopFwdSm90ILi2EN4cute5tupleIJNS5_1CILi1EEES8_S8_EEENS6_IJNS7_ILi64EEESA_SA_EEELi512ENS_10bfloat16_tEfNS_4arch4Sm90ELb0ELb0ELb0ELb1ELb1ELb0ELb1ELb0ELb0ELb1ELb0ELb0EEENS1_21CollectiveEpilogueFwdINS6_IJSA_NS7_ILi512EEESA_EEES9_SC_SE_Li256ELb1ELb1ELb0ELb0EEENS1_36VarlenDynamicPersistentTileSchedulerILi64ELi64ELi256ELi128ELb0ELb1ELb1ELb0ELb1ELb1EEEEEEEEEvNT_6ParamsE,"aw",@nobits
	.sectionflags	@""
	.align	16
	.zero		1024


//--------------------- .nv.shared._ZN7cutlass13device_kernelIN5flash11enable_sm90INS1_16FlashAttnFwdSm90INS1_25CollectiveMainloopFwdSm90ILi2EN4cute5tupleIJNS5_1CILi1EEES8_S8_EEENS6_IJNS7_ILi64EEESA_SA_EEELi512ENS_10bfloat16_tEfNS_4arch4Sm90ELb0ELb0ELb0ELb1ELb1ELb1ELb1ELb0ELb0ELb1ELb0ELb0EEENS1_21CollectiveEpilogueFwdINS6_IJSA_NS7_ILi512EEESA_EEES9_SC_SE_Li256ELb1ELb1ELb0ELb0EEENS1_36VarlenDynamicPersistentTileSchedulerILi64ELi64ELi256ELi128ELb0ELb1ELb1ELb0ELb1ELb1EEEEEEEEEvNT_6ParamsE --------------------------
	.section	.nv.shared._ZN7cutlass13device_kernelIN5flash11enable_sm90INS1_16FlashAttnFwdSm90INS1_25CollectiveMainloopFwdSm90ILi2EN4cute5tupleIJNS5_1CILi1EEES8_S8_EEENS6_IJNS7_ILi64EEESA_SA_EEELi512ENS_10bfloat16_tEfNS_4arch4Sm90ELb0ELb0ELb0ELb1ELb1ELb1ELb1ELb0ELb0ELb1ELb0ELb0EEENS1_21CollectiveEpilogueFwdINS6_IJSA_NS7_ILi512EEESA_EEES9_SC_SE_Li256ELb1ELb1ELb0ELb0EEENS1_36VarlenDynamicPersistentTileSchedulerILi64ELi64ELi256ELi128ELb0ELb1ELb1ELb0ELb1ELb1EEEEEEEEEvNT_6ParamsE,"aw",@nobits
	.sectionflags	@""
	.align	16
	.zero		1024


//--------------------- .nv.shared._ZN7cutlass13device_kernelIN5flash11enable_sm90INS1_16FlashAttnFwdSm90INS1_25CollectiveMainloopFwdSm90ILi2EN4cute5tupleIJNS5_1CILi1EEES8_S8_EEENS6_IJNS7_ILi64EEESA_SA_EEELi512ENS_10bfloat16_tEfNS_4arch4Sm90ELb0ELb1ELb0ELb0ELb1ELb0ELb0ELb0ELb0ELb1ELb0ELb0EEENS1_21CollectiveEpilogueFwdINS6_IJSA_NS7_ILi512EEESA_EEES9_SC_SE_Li256ELb0ELb1ELb0ELb0EEENS1_30DynamicPersistentTileSchedulerILi256ELi128ELb0ELb1ELb1EEEEEEEEEvNT_6ParamsE --------------------------
	.section	.nv.shared._ZN7cutlass13device_kernelIN5flash11enable_sm90INS1_16FlashAttnFwdSm90INS1_25CollectiveMainloopFwdSm90ILi2EN4cute5tupleIJNS5_1CILi1EEES8_S8_EEENS6_IJNS7_ILi64EEESA_SA_EEELi512ENS_10bfloat16_tEfNS_4arch4Sm90ELb0ELb1ELb0ELb0ELb1ELb0ELb0ELb0ELb0ELb1ELb0ELb0EEENS1_21CollectiveEpilogueFwdINS6_IJSA_NS7_ILi512EEESA_EEES9_SC_SE_Li256ELb0ELb1ELb0ELb0EEENS1_30DynamicPersistentTileSchedulerILi256ELi128ELb0ELb1ELb1EEEEEEEEEvNT_6ParamsE,"aw",@nobits
	.sectionflags	@""
	.align	16
	.zero		1024


//--------------------- .nv.shared._ZN7cutlass13device_kernelIN5flash11enable_sm90INS1_16FlashAttnFwdSm90INS1_25CollectiveMainloopFwdSm90ILi2EN4cute5tupleIJNS5_1CILi1EEES8_S8_EEENS6_IJNS7_ILi64EEESA_SA_EEELi512ENS_10bfloat16_tEfNS_4arch4Sm90ELb0ELb1ELb0ELb0ELb1ELb0ELb1ELb0ELb0ELb1ELb0ELb0EEENS1_21CollectiveEpilogueFwdINS6_IJSA_NS7_ILi512EEESA_EEES9_SC_SE_Li256ELb0ELb1ELb0ELb0EEENS1_30DynamicPersistentTileSchedulerILi256ELi128ELb0ELb1ELb1EEEEEEEEEvNT_6ParamsE --------------------------
	.section	.nv.shared._ZN7cutlass13device_kernelIN5flash11enable_sm90INS1_16FlashAttnFwdSm90INS1_25CollectiveMainloopFwdSm90ILi2EN4cute5tupleIJNS5_1CILi1EEES8_S8_EEENS6_IJNS7_ILi64EEESA_SA_EEELi512ENS_10bfloat16_tEfNS_4arch4Sm90ELb0ELb1ELb0ELb0ELb1ELb0ELb1ELb0ELb0ELb1ELb0ELb0EEENS1_21CollectiveEpilogueFwdINS6_IJSA_NS7_ILi512EEESA_EEES9_SC_SE_Li256ELb0ELb1ELb0ELb0EEENS1_30DynamicPersistentTileSchedulerILi256ELi128ELb0ELb1ELb1EEEEEEEEEvNT_6ParamsE,"aw",@nobits
	.sectionflags	@""
	.align	16
	.zero		1024


//--------------------- .nv.shared._ZN7cutlass13device_kernelIN5flash11enable_sm90INS1_16FlashAttnFwdSm90INS1_25CollectiveMainloopFwdSm90ILi2EN4cute5tupleIJNS5_1CILi1EEES8_S8_EEENS6_IJNS7_ILi64EEESA_SA_EEELi512ENS_10bfloat16_tEfNS_4arch4Sm90ELb0ELb1ELb0ELb1ELb1ELb0ELb0ELb0ELb0ELb1ELb0ELb0EEENS1_21CollectiveEpilogueFwdINS6_IJSA_NS7_ILi512EEESA_EEES9_SC_SE_Li256ELb1ELb1ELb0ELb0EEENS1_36VarlenDynamicPersistentTileSchedulerILi64ELi64ELi256ELi128ELb0ELb1ELb1ELb1ELb0ELb1EEEEEEEEEvNT_6ParamsE --------------------------
	.section	.nv.shared._ZN7cutlass13device_kernelIN5flash11enable_sm90INS1_16FlashAttnFwdSm90INS1_25CollectiveMainloopFwdSm90ILi2EN4cute5tupleIJNS5_1CILi1EEES8_S8_EEENS6_IJNS7_ILi64EEESA_SA_EEELi512ENS_10bfloat16_tEfNS_4arch4Sm90ELb0ELb1ELb0ELb1ELb1ELb0ELb0ELb0ELb0ELb1ELb0ELb0EEENS1_21CollectiveEpilogueFwdINS6_IJSA_NS7_ILi512EEESA_EEES9_SC_SE_Li256ELb1ELb1ELb0ELb0EEENS1_36VarlenDynamicPersistentTileSchedulerILi64ELi64ELi256ELi128ELb0ELb1ELb1ELb1ELb0ELb1EEEEEEEEEvNT_6ParamsE,"aw",@nobits
	.sectionflags	@""
	.align	16
	.zero		1024


//--------------------- .nv.shared._ZN7cutlass13device_kernelIN5flash11enable_sm90INS1_16FlashAttnFwdSm90INS1_25CollectiveMainloopFwdSm90ILi2EN4cute5tupleIJNS5_1CILi1EEES8_S8_EEENS6_IJNS7_ILi64EEESA_SA_EEELi512ENS_10bfloat16_tEfNS_4arch4Sm90ELb0ELb1ELb0ELb1ELb1ELb1ELb0ELb0ELb0ELb1ELb0ELb0EEENS1_21CollectiveEpilogueFwdINS6_IJSA_NS7_ILi512EEESA_EEES9_SC_SE_Li256ELb1ELb1ELb0ELb0EEENS1_36VarlenDynamicPersistentTileSchedulerILi64ELi64ELi256ELi128ELb0ELb1ELb1ELb1ELb0ELb1EEEEEEEEEvNT_6ParamsE --------------------------
	.section	.nv.shared._ZN7cutlass13device_kernelIN5flash11enable_sm90INS1_16FlashAttnFwdSm90INS1_25CollectiveMainloopFwdSm90ILi2EN4cute5tupleIJNS5_1CILi1EEES8_S8_EEENS6_IJNS7_ILi64EEESA_SA_EEELi512ENS_10bfloat16_tEfNS_4arch4Sm90ELb0ELb1ELb0ELb1ELb1ELb1ELb0ELb0ELb0ELb1ELb0ELb0EEENS1_21CollectiveEpilogueFwdINS6_IJSA_NS7_ILi512EEESA_EEES9_SC_SE_Li256ELb1ELb1ELb0ELb0EEENS1_36VarlenDynamicPersistentTileSchedulerILi64ELi64ELi256ELi128ELb0ELb1ELb1ELb1ELb0ELb1EEEEEEEEEvNT_6ParamsE,"aw",@nobits
	.sectionflags	@""
	.align	16
	.zero		1024


//--------------------- .nv.shared._ZN7cutlass13device_kernelIN5flash11enable_sm90INS1_16FlashAttnFwdSm90INS1_25CollectiveMainloopFwdSm90ILi2EN4cute5tupleIJNS5_1CILi1EEES8_S8_EEENS6_IJNS7_ILi64EEESA_SA_EEELi512ENS_10bfloat16_tEfNS_4arch4Sm90ELb0ELb1ELb0ELb1ELb1ELb0ELb1ELb0ELb0ELb1ELb0ELb0EEENS1_21CollectiveEpilogueFwdINS6_IJSA_NS7_ILi512EEESA_EEES9_SC_SE_Li256ELb1ELb1ELb0ELb0EEENS1_36VarlenDynamicPersistentTileSchedulerILi64ELi64ELi256ELi128ELb0ELb1ELb1ELb1ELb0ELb1EEEEEEEEEvNT_6ParamsE --------------------------
	.section	.nv.shared._ZN7cutlass13device_kernelIN5flash11enable_sm90INS1_16FlashAttnFwdSm90INS1_25CollectiveMainloopFwdSm90ILi2EN4cute5tupleIJNS5_1CILi1EEES8_S8_EEENS6_IJNS7_ILi64EEESA_SA_EEELi512ENS_10bfloat16_tEfNS_4arch4Sm90ELb0ELb1ELb0ELb1ELb1ELb0ELb1ELb0ELb0ELb1ELb0ELb0EEENS1_21CollectiveEpilogueFwdINS6_IJSA_NS7_ILi512EEESA_EEES9_SC_SE_Li256ELb1ELb1ELb0ELb0EEENS1_36VarlenDynamicPersistentTileSchedulerILi64ELi64ELi256ELi128ELb0ELb1ELb1ELb1ELb0ELb1EEEEEEEEEvNT_6ParamsE,"aw",@nobits
	.sectionflags	@""
	.align	16
	.zero		1024


//--------------------- .nv.shared._ZN7cutlass13device_kernelIN5flash11enable_sm90INS1_16FlashAttnFwdSm90INS1_25CollectiveMainloopFwdSm90ILi2EN4cute5tupleIJNS5_1CILi1EEES8_S8_EEENS6_IJNS7_ILi64EEESA_SA_EEELi512ENS_10bfloat16_tEfNS_4arch4Sm90ELb0ELb1ELb0ELb1ELb1ELb1ELb1ELb0ELb0ELb1ELb0ELb0EEENS1_21CollectiveEpilogueFwdINS6_IJSA_NS7_ILi512EEESA_EEES9_SC_SE_Li256ELb1ELb1ELb0ELb0EEENS1_36VarlenDynamicPersistentTileSchedulerILi64ELi64ELi256ELi128ELb0ELb1ELb1ELb1ELb0ELb1EEEEEEEEEvNT_6ParamsE --------------------------
	.section	.nv.shared._ZN7cutlass13device_kernelIN5flash11enable_sm90INS1_16FlashAttnFwdSm90INS1_25CollectiveMainloopFwdSm90ILi2EN4cute5tupleIJNS5_1CILi1EEES8_S8_EEENS6_IJNS7_ILi64EEESA_SA_EEELi512ENS_10bfloat16_tEfNS_4arch4Sm90ELb0ELb1ELb0ELb1ELb1ELb1ELb1ELb0ELb0ELb1ELb0ELb0EEENS1_21CollectiveEpilogueFwdINS6_IJSA_NS7_ILi512EEESA_EEES9_SC_SE_Li256ELb1ELb1ELb0ELb0EEENS1_36VarlenDynamicPersistentTileSchedulerILi64ELi64ELi256ELi128ELb0ELb1ELb1ELb1ELb0ELb1EEEEEEEEEvNT_6ParamsE,"aw",@nobits
	.sectionflags	@""
	.align	16
	.zero		1024


//--------------------- .nv.shared._ZN7cutlass13device_kernelIN5flash11enable_sm90INS1_16FlashAttnFwdSm90INS1_25CollectiveMainloopFwdSm90ILi2EN4cute5tupleIJNS5_1CILi1EEES8_S8_EEENS6_IJNS7_ILi64EEESA_SA_EEELi512ENS_10bfloat16_tEfNS_4arch4Sm90ELb1ELb0ELb0ELb0ELb1ELb0ELb0ELb0ELb0ELb1ELb0ELb0EEENS1_21CollectiveEpilogueFwdINS6_IJSA_NS7_ILi512EEESA_EEES9_SC_SE_Li256ELb0ELb1ELb0ELb0EEENS1_30DynamicPersistentTileSchedulerILi256ELi128ELb0ELb1ELb1EEEEEEEEEvNT_6ParamsE --------------------------
	.section	.nv.shared._ZN7cutlass13device_kernelIN5flash11enable_sm90INS1_16FlashAttnFwdSm90INS1_25CollectiveMainloopFwdSm90ILi2EN4cute5tupleIJNS5_1CILi1EEES8_S8_EEENS6_IJNS7_ILi64EEESA_SA_EEELi512ENS_10bfloat16_tEfNS_4arch4Sm90ELb1ELb0ELb0ELb0ELb1ELb0ELb0ELb0ELb0ELb1ELb0ELb0EEENS1_21CollectiveEpilogueFwdINS6_IJSA_NS7_ILi512EEESA_EEES9_SC_SE_Li256ELb0ELb1ELb0ELb0EEENS1_30DynamicPersistentTileSchedulerILi256ELi128ELb0ELb1ELb1EEEEEEEEEvNT_6ParamsE,"aw",@nobits
	.sectionflags	@""
	.align	16
	.zero		1024


//--------------------- .nv.shared._ZN7cutlass13device_kernelIN5flash11enable_sm90INS1_16FlashAttnFwdSm90INS1_25CollectiveMainloopFwdSm90ILi2EN4cute5tupleIJNS5_1CILi1EEES8_S8_EEENS6_IJNS7_ILi64EEESA_SA_EEELi512ENS_10bfloat16_tEfNS_4arch4Sm90ELb1ELb0ELb0ELb0ELb1ELb0ELb1ELb0ELb0ELb1ELb0ELb0EEENS1_21CollectiveEpilogueFwdINS6_IJSA_NS7_ILi512EEESA_EEES9_SC_SE_Li256ELb0ELb1ELb0ELb0EEENS1_30DynamicPersistentTileSchedulerILi256ELi128ELb0ELb1ELb1EEEEEEEEEvNT_6ParamsE --------------------------
	.section	.nv.shared._ZN7cutlass13device_kernelIN5flash11enable_sm90INS1_16FlashAttnFwdSm90INS1_25CollectiveMainloopFwdSm90ILi2EN4cute5tupleIJNS5_1CILi1EEES8_S8_EEENS6_IJNS7_ILi64EEESA_SA_EEELi512ENS_10bfloat16_tEfNS_4arch4Sm90ELb1ELb0ELb0ELb0ELb1ELb0ELb1ELb0ELb0ELb1ELb0ELb0EEENS1_21CollectiveEpilogueFwdINS6_IJSA_NS7_ILi512EEESA_EEES9_SC_SE_Li256ELb0ELb1ELb0ELb0EEENS1_30DynamicPersistentTileSchedulerILi256ELi128ELb0ELb1ELb1EEEEEEEEEvNT_6ParamsE,"aw",@nobits
	.sectionflags	@""
	.align	16
	.zero		1024


//--------------------- .nv.shared._ZN7cutlass13device_kernelIN5flash11enable_sm90INS1_16FlashAttnFwdSm90INS1_25CollectiveMainloopFwdSm90ILi2EN4cute5tupleIJNS5_1CILi1EEES8_S8_EEENS6_IJNS7_ILi64EEESA_SA_EEELi512ENS_10bfloat16_tEfNS_4arch4Sm90ELb1ELb0ELb0ELb1ELb1ELb0ELb0ELb0ELb0ELb1ELb0ELb0EEENS1_21CollectiveEpilogueFwdINS6_IJSA_NS7_ILi512EEESA_EEES9_SC_SE_Li256ELb1ELb1ELb0ELb0EEENS1_36VarlenDynamicPersistentTileSchedulerILi64ELi64ELi256ELi128ELb0ELb1ELb1ELb1ELb1ELb1EEEEEEEEEvNT_6ParamsE --------------------------
	.section	.nv.shared._ZN7cutlass13device_kernelIN5flash11enable_sm90INS1_16FlashAttnFwdSm90INS1_25CollectiveMainloopFwdSm90ILi2EN4cute5tupleIJNS5_1CILi1EEES8_S8_EEENS6_IJNS7_ILi64EEESA_SA_EEELi512ENS_10bfloat16_tEfNS_4arch4Sm90ELb1ELb0ELb0ELb1ELb1ELb0ELb0ELb0ELb0ELb1ELb0ELb0EEENS1_21CollectiveEpilogueFwdINS6_IJSA_NS7_ILi512EEESA_EEES9_SC_SE_Li256ELb1ELb1ELb0ELb0EEENS1_36VarlenDynamicPersistentTileSchedulerILi64ELi64ELi256ELi128ELb0ELb1ELb1ELb1ELb1ELb1EEEEEEEEEvNT_6ParamsE,"aw",@nobits
	.sectionflags	@""
	.align	16
	.zero		1024


//--------------------- .nv.shared._ZN7cutlass13device_kernelIN5flash11enable_sm90INS1_16FlashAttnFwdSm90INS1_25CollectiveMainloopFwdSm90ILi2EN4cute5tupleIJNS5_1CILi1EEES8_S8_EEENS6_IJNS7_ILi64EEESA_SA_EEELi512ENS_10bfloat16_tEfNS_4arch4Sm90ELb1ELb0ELb0ELb1ELb1ELb1ELb0ELb0ELb0ELb1ELb0ELb0EEENS1_21CollectiveEpilogueFwdINS6_IJSA_NS7_ILi512EEESA_EEES9_SC_SE_Li256ELb1ELb1ELb0ELb0EEENS1_36VarlenDynamicPersistentTileSchedulerILi64ELi64ELi256ELi128ELb0ELb1ELb1ELb1ELb1ELb1EEEEEEEEEvNT_6ParamsE --------------------------
	.section	.nv.shared._ZN7cutlass13device_kernelIN5flash11enable_sm90INS1_16FlashAttnFwdSm90INS1_25CollectiveMainloopFwdSm90ILi2EN4cute5tupleIJNS5_1CILi1EEES8_S8_EEENS6_IJNS7_ILi64EEESA_SA_EEELi512ENS_10bfloat16_tEfNS_4arch4Sm90ELb1ELb0ELb0ELb1ELb1ELb1ELb0ELb0ELb0ELb1ELb0ELb0EEENS1_21CollectiveEpilogueFwdINS6_IJSA_NS7_ILi512EEESA_EEES9_SC_SE_Li256ELb1ELb1ELb0ELb0EEENS1_36VarlenDynamicPersistentTileSchedulerILi64ELi64ELi256ELi128ELb0ELb1ELb1ELb1ELb1ELb1EEEEEEEEEvNT_6ParamsE,"aw",@nobits
	.sectionflags	@""
	.align	16
	.zero		1024


//--------------------- .nv.shared._ZN7cutlass13device_kernelIN5flash11enable_sm90INS1_16FlashAttnFwdSm90INS1_25CollectiveMainloopFwdSm90ILi2EN4cute5tupleIJNS5_1CILi1EEES8_S8_EEENS6_IJNS7_ILi64EEESA_SA_EEELi512ENS_10bfloat16_tEfNS_4arch4Sm90ELb1ELb0ELb0ELb1ELb1ELb0ELb1ELb0ELb0ELb1ELb0ELb0EEENS1_21CollectiveEpilogueFwdINS6_IJSA_NS7_ILi512EEESA_EEES9_SC_SE_Li256ELb1ELb1ELb0ELb0EEENS1_36VarlenDynamicPersistentTileSchedulerILi64ELi64ELi256ELi128ELb0ELb1ELb1ELb1ELb1ELb1EEEEEEEEEvNT_6ParamsE --------------------------
	.section	.nv.shared._ZN7cutlass13device_kernelIN5flash11enable_sm90INS1_16FlashAttnFwdSm90INS1_25CollectiveMainloopFwdSm90ILi2EN4cute5tupleIJNS5_1CILi1EEES8_S8_EEENS6_IJNS7_ILi64EEESA_SA_EEELi512ENS_10bfloat16_tEfNS_4arch4Sm90ELb1ELb0ELb0ELb1ELb1ELb0ELb1ELb0ELb0ELb1ELb0ELb0EEENS1_21CollectiveEpilogueFwdINS6_IJSA_NS7_ILi512EEESA_EEES9_SC_SE_Li256ELb1ELb1ELb0ELb0EEENS1_36VarlenDynamicPersistentTileSchedulerILi64ELi64ELi256ELi128ELb0ELb1ELb1ELb1ELb1ELb1EEEEEEEEEvNT_6ParamsE,"aw",@nobits
	.sectionflags	@""
	.align	16
	.zero		1024


//--------------------- .nv.shared._ZN7cutlass13device_kernelIN5flash11enable_sm90INS1_16FlashAttnFwdSm90INS1_25CollectiveMainloopFwdSm90ILi2EN4cute5tupleIJNS5_1CILi1EEES8_S8_EEENS6_IJNS7_ILi64EEESA_SA_EEELi512ENS_10bfloat16_tEfNS_4arch4Sm90ELb1ELb0ELb0ELb1ELb1ELb1ELb1ELb0ELb0ELb1ELb0ELb0EEENS1_21CollectiveEpilogueFwdINS6_IJSA_NS7_ILi512EEESA_EEES9_SC_SE_Li256ELb1ELb1ELb0ELb0EEENS1_36VarlenDynamicPersistentTileSchedulerILi64ELi64ELi256ELi128ELb0ELb1ELb1ELb1ELb1ELb1EEEEEEEEEvNT_6ParamsE --------------------------
	.section	.nv.shared._ZN7cutlass13device_kernelIN5flash11enable_sm90INS1_16FlashAttnFwdSm90INS1_25CollectiveMainloopFwdSm90ILi2EN4cute5tupleIJNS5_1CILi1EEES8_S8_EEENS6_IJNS7_ILi64EEESA_SA_EEELi512ENS_10bfloat16_tEfNS_4arch4Sm90ELb1ELb0ELb0ELb1ELb1ELb1ELb1ELb0ELb0ELb1ELb0ELb0EEENS1_21CollectiveEpilogueFwdINS6_IJSA_NS7_ILi512EEESA_EEES9_SC_SE_Li256ELb1ELb1ELb0ELb0EEENS1_36VarlenDynamicPersistentTileSchedulerILi64ELi64ELi256ELi128ELb0ELb1ELb1ELb1ELb1ELb1EEEEEEEEEvNT_6ParamsE,"aw",@nobits
	.sectionflags	@""
	.align	16
	.zero		1024


//--------------------- .nv.constant0._ZN7cutlass13device_kernelIN5flash11enable_sm90INS1_16FlashAttnFwdSm90INS1_25CollectiveMainloopFwdSm90ILi2EN4cute5tupleIJNS5_1CILi1EEES8_S8_EEENS6_IJNS7_ILi64EEESA_SA_EEELi512ENS_10bfloat16_tEfNS_4arch4Sm90ELb0ELb0ELb0ELb0ELb1ELb0ELb0ELb0ELb0ELb1ELb0ELb0EEENS1_21CollectiveEpilogueFwdINS6_IJSA_NS7_ILi512EEESA_EEES9_SC_SE_Li256ELb0ELb1ELb0ELb0EEENS1_29StaticPersistentTileSchedulerILb0EEEEEEEEEvNT_6ParamsE --------------------------
	.section	.nv.constant0._ZN7cutlass13device_kernelIN5flash11enable_sm90INS1_16FlashAttnFwdSm90INS1_25CollectiveMainloopFwdSm90ILi2EN4cute5tupleIJNS5_1CILi1EEES8_S8_EEENS6_IJNS7_ILi64EEESA_SA_EEELi512ENS_10bfloat16_tEfNS_4arch4Sm90ELb0ELb0ELb0ELb0ELb1ELb0ELb0ELb0ELb0ELb1ELb0ELb0EEENS1_21CollectiveEpilogueFwdINS6_IJSA_NS7_ILi512EEESA_EEES9_SC_SE_Li256ELb0ELb1ELb0ELb0EEENS1_29StaticPersistentTileSchedulerILb0EEEEEEEEEvNT_6ParamsE,"a",@progbits
	.sectionflags	@""
	.align	4
.nv.constant0._ZN7cutlass13device_kernelIN5flash11enable_sm90INS1_16FlashAttnFwdSm90INS1_25CollectiveMainloopFwdSm90ILi2EN4cute5tupleIJNS5_1CILi1EEES8_S8_EEENS6_IJNS7_ILi64EEESA_SA_EEELi512ENS_10bfloat16_tEfNS_4arch4Sm90ELb0ELb0ELb0ELb0ELb1ELb0ELb0ELb0ELb0ELb1ELb0ELb0EEENS1_21CollectiveEpilogueFwdINS6_IJSA_NS7_ILi512EEESA_EEES9_SC_SE_Li256ELb0ELb1ELb0ELb0EEENS1_29StaticPersistentTileSchedulerILb0EEEEEEEEEvNT_6ParamsE:
	.zero		3200


//--------------------- .nv.constant0._ZN7cutlass13device_kernelIN5flash11enable_sm90INS1_16FlashAttnFwdSm90INS1_25CollectiveMainloopFwdSm90ILi2EN4cute5tupleIJNS5_1CILi1EEES8_S8_EEENS6_IJNS7_ILi64EEESA_SA_EEELi512ENS_10bfloat16_tEfNS_4arch4Sm90ELb0ELb0ELb0ELb0ELb1ELb0ELb1ELb0ELb0ELb1ELb0ELb0EEENS1_21CollectiveEpilogueFwdINS6_IJSA_NS7_ILi512EEESA_EEES9_SC_SE_Li256ELb0ELb1ELb0ELb0EEENS1_29StaticPersistentTileSchedulerILb0EEEEEEEEEvNT_6ParamsE --------------------------
	.section	.nv.constant0._ZN7cutlass13device_kernelIN5flash11enable_sm90INS1_16FlashAttnFwdSm90INS1_25CollectiveMainloopFwdSm90ILi2EN4cute5tupleIJNS5_1CILi1EEES8_S8_EEENS6_IJNS7_ILi64EEESA_SA_EEELi512ENS_10bfloat16_tEfNS_4arch4Sm90ELb0ELb0ELb0ELb0ELb1ELb0ELb1ELb0ELb0ELb1ELb0ELb0EEENS1_21CollectiveEpilogueFwdINS6_IJSA_NS7_ILi512EEESA_EEES9_SC_SE_Li256ELb0ELb1ELb0ELb0EEENS1_29StaticPersistentTileSchedulerILb0EEEEEEEEEvNT_6ParamsE,"a",@progbits
	.sectionflags	@""
	.align	4
.nv.constant0._ZN7cutlass13device_kernelIN5flash11enable_sm90INS1_16FlashAttnFwdSm90INS1_25CollectiveMainloopFwdSm90ILi2EN4cute5tupleIJNS5_1CILi1EEES8_S8_EEENS6_IJNS7_ILi64EEESA_SA_EEELi512ENS_10bfloat16_tEfNS_4arch4Sm90ELb0ELb0ELb0ELb0ELb1ELb0ELb1ELb0ELb0ELb1ELb0ELb0EEENS1_21CollectiveEpilogueFwdINS6_IJSA_NS7_ILi512EEESA_EEES9_SC_SE_Li256ELb0ELb1ELb0ELb0EEENS1_29StaticPersistentTileSchedulerILb0EEEEEEEEEvNT_6ParamsE:
	.zero		3456


//--------------------- .nv.constant0._ZN7cutlass13device_kernelIN5flash11enable_sm90INS1_16FlashAttnFwdSm90INS1_25CollectiveMainloopFwdSm90ILi2EN4cute5tupleIJNS5_1CILi1EEES8_S8_EEENS6_IJNS7_ILi64EEESA_SA_EEELi512ENS_10bfloat16_tEfNS_4arch4Sm90ELb0ELb0ELb0ELb1ELb1ELb0ELb0ELb0ELb0ELb1ELb0ELb0EEENS1_21CollectiveEpilogueFwdINS6_IJSA_NS7_ILi512EEESA_EEES9_SC_SE_Li256ELb1ELb1ELb0ELb0EEENS1_36VarlenDynamicPersistentTileSchedulerILi64ELi64ELi256ELi128ELb0ELb1ELb1ELb0ELb1ELb1EEEEEEEEEvNT_6ParamsE --------------------------
	.section	.nv.constant0._ZN7cutlass13device_kernelIN5flash11enable_sm90INS1_16FlashAttnFwdSm90INS1_25CollectiveMainloopFwdSm90ILi2EN4cute5tupleIJNS5_1CILi1EEES8_S8_EEENS6_IJNS7_ILi64EEESA_SA_EEELi512ENS_10bfloat16_tEfNS_4arch4Sm90ELb0ELb0ELb0ELb1ELb1ELb0ELb0ELb0ELb0ELb1ELb0ELb0EEENS1_21CollectiveEpilogueFwdINS6_IJSA_NS7_ILi512EEESA_EEES9_SC_SE_Li256ELb1ELb1ELb0ELb0EEENS1_36VarlenDynamicPersistentTileSchedulerILi64ELi64ELi256ELi128ELb0ELb1ELb1ELb0ELb1ELb1EEEEEEEEEvNT_6ParamsE,"a",@progbits
	.sectionflags	@""
	.align	4
.nv.constant0._ZN7cutlass13device_kernelIN5flash11enable_sm90INS1_16FlashAttnFwdSm90INS1_25CollectiveMainloopFwdSm90ILi2EN4cute5tupleIJNS5_1CILi1EEES8_S8_EEENS6_IJNS7_ILi64EEESA_SA_EEELi512ENS_10bfloat16_tEfNS_4arch4Sm90ELb0ELb0ELb0ELb1ELb1ELb0ELb0ELb0ELb0ELb1ELb0ELb0EEENS1_21CollectiveEpilogueFwdINS6_IJSA_NS7_ILi512EEESA_EEES9_SC_SE_Li256ELb1ELb1ELb0ELb0EEENS1_36VarlenDynamicPersistentTileSchedulerILi64ELi64ELi256ELi128ELb0ELb1ELb1ELb0ELb1ELb1EEEEEEEEEvNT_6ParamsE:
	.zero		3328


//--------------------- .nv.constant0._ZN7cutlass13device_kernelIN5flash11enable_sm90INS1_16FlashAttnFwdSm90INS1_25CollectiveMainloopFwdSm90ILi2EN4cute5tupleIJNS5_1CILi1EEES8_S8_EEENS6_IJNS7_ILi64EEESA_SA_EEELi512ENS_10bfloat16_tEfNS_4arch4Sm90ELb0ELb0ELb0ELb1ELb1ELb1ELb0ELb0ELb0ELb1ELb0ELb0EEENS1_21CollectiveEpilogueFwdINS6_IJSA_NS7_ILi512EEESA_EEES9_SC_SE_Li256ELb1ELb1ELb0ELb0EEENS1_36VarlenDynamicPersistentTileSchedulerILi64ELi64ELi256ELi128ELb0ELb1ELb1ELb0ELb1ELb1EEEEEEEEEvNT_6ParamsE --------------------------
	.section	.nv.constant0._ZN7cutlass13device_kernelIN5flash11enable_sm90INS1_16FlashAttnFwdSm90INS1_25CollectiveMainloopFwdSm90ILi2EN4cute5tupleIJNS5_1CILi1EEES8_S8_EEENS6_IJNS7_ILi64EEESA_SA_EEELi512ENS_10bfloat16_tEfNS_4arch4Sm90ELb0ELb0ELb0ELb1ELb1ELb1ELb0ELb0ELb0ELb1ELb0ELb0EEENS1_21CollectiveEpilogueFwdINS6_IJSA_NS7_ILi512EEESA_EEES9_SC_SE_Li256ELb1ELb1ELb0ELb0EEENS1_36VarlenDynamicPersistentTileSchedulerILi64ELi64ELi256ELi128ELb0ELb1ELb1ELb0ELb1ELb1EEEEEEEEEvNT_6ParamsE,"a",@progbits
	.sectionflags	@""
	.align	4
.nv.constant0._ZN7cutlass13device_kernelIN5flash11enable_sm90INS1_16FlashAttnFwdSm90INS1_25CollectiveMainloopFwdSm90ILi2EN4cute5tupleIJNS5_1CILi1EEES8_S8_EEENS6_IJNS7_ILi64EEESA_SA_EEELi512ENS_10bfloat16_tEfNS_4arch4Sm90ELb0ELb0ELb0ELb1ELb1ELb1ELb0ELb0ELb0ELb1ELb0ELb0EEENS1_21CollectiveEpilogueFwdINS6_IJSA_NS7_ILi512EEESA_EEES9_SC_SE_Li256ELb1ELb1ELb0ELb0EEENS1_36VarlenDynamicPersistentTileSchedulerILi64ELi64ELi256ELi128ELb0ELb1ELb1ELb0ELb1ELb1EEEEEEEEEvNT_6ParamsE:
	.zero		3328


//--------------------- .nv.constant0._ZN7cutlass13device_kernelIN5flash11enable_sm90INS1_16FlashAttnFwdSm90INS1_25CollectiveMainloopFwdSm90ILi2EN4cute5tupleIJNS5_1CILi1EEES8_S8_EEENS6_IJNS7_ILi64EEESA_SA_EEELi512ENS_10bfloat16_tEfNS_4arch4Sm90ELb0ELb0ELb0ELb1ELb1ELb0ELb1ELb0ELb0ELb1ELb0ELb0EEENS1_21CollectiveEpilogueFwdINS6_IJSA_NS7_ILi512EEESA_EEES9_SC_SE_Li256ELb1ELb1ELb0ELb0EEENS1_36VarlenDynamicPersistentTileSchedulerILi64ELi64ELi256ELi128ELb0ELb1ELb1ELb0ELb1ELb1EEEEEEEEEvNT_6ParamsE --------------------------
	.section	.nv.constant0._ZN7cutlass13device_kernelIN5flash11enable_sm90INS1_16FlashAttnFwdSm90INS1_25CollectiveMainloopFwdSm90ILi2EN4cute5tupleIJNS5_1CILi1EEES8_S8_EEENS6_IJNS7_ILi64EEESA_SA_EEELi512ENS_10bfloat16_tEfNS_4arch4Sm90ELb0ELb0ELb0ELb1ELb1ELb0ELb1ELb0ELb0ELb1ELb0ELb0EEENS1_21CollectiveEpilogueFwdINS6_IJSA_NS7_ILi512EEESA_EEES9_SC_SE_Li256ELb1ELb1ELb0ELb0EEENS1_36VarlenDynamicPersistentTileSchedulerILi64ELi64ELi256ELi128ELb0ELb1ELb1ELb0ELb1ELb1EEEEEEEEEvNT_6ParamsE,"a",@progbits
	.sectionflags	@""
	.align	4
.nv.constant0._ZN7cutlass13device_kernelIN5flash11enable_sm90INS1_16FlashAttnFwdSm90INS1_25CollectiveMainloopFwdSm90ILi2EN4cute5tupleIJNS5_1CILi1EEES8_S8_EEENS6_IJNS7_ILi64EEESA_SA_EEELi512ENS_10bfloat16_tEfNS_4arch4Sm90ELb0ELb0ELb0ELb1ELb1ELb0ELb1ELb0ELb0ELb1ELb0ELb0EEENS1_21CollectiveEpilogueFwdINS6_IJSA_NS7_ILi512EEESA_EEES9_SC_SE_Li256ELb1ELb1ELb0ELb0EEENS1_36VarlenDynamicPersistentTileSchedulerILi64ELi64ELi256ELi128ELb0ELb1ELb1ELb0ELb1ELb1EEEEEEEEEvNT_6ParamsE:
	.zero		3584


//--------------------- .nv.constant0._ZN7cutlass13device_kernelIN5flash11enable_sm90INS1_16FlashAttnFwdSm90INS1_25CollectiveMainloopFwdSm90ILi2EN4cute5tupleIJNS5_1CILi1EEES8_S8_EEENS6_IJNS7_ILi64EEESA_SA_EEELi512ENS_10bfloat16_tEfNS_4arch4Sm90ELb0ELb0ELb0ELb1ELb1ELb1ELb1ELb0ELb0ELb1ELb0ELb0EEENS1_21CollectiveEpilogueFwdINS6_IJSA_NS7_ILi512EEESA_EEES9_SC_SE_Li256ELb1ELb1ELb0ELb0EEENS1_36VarlenDynamicPersistentTileSchedulerILi64ELi64ELi256ELi128ELb0ELb1ELb1ELb0ELb1ELb1EEEEEEEEEvNT_6ParamsE --------------------------
	.section	.nv.constant0._ZN7cutlass13device_kernelIN5flash11enable_sm90INS1_16FlashAttnFwdSm90INS1_25CollectiveMainloopFwdSm90ILi2EN4cute5tupleIJNS5_1CILi1EEES8_S8_EEENS6_IJNS7_ILi64EEESA_SA_EEELi512ENS_10bfloat16_tEfNS_4arch4Sm90ELb0ELb0ELb0ELb1ELb1ELb1ELb1ELb0ELb0ELb1ELb0ELb0EEENS1_21CollectiveEpilogueFwdINS6_IJSA_NS7_ILi512EEESA_EEES9_SC_SE_Li256ELb1ELb1ELb0ELb0EEENS1_36VarlenDynamicPersistentTileSchedulerILi64ELi64ELi256ELi128ELb0ELb1ELb1ELb0ELb1ELb1EEEEEEEEEvNT_6ParamsE,"a",@progbits
	.sectionflags	@""
	.align	4
.nv.constant0._ZN7cutlass13device_kernelIN5flash11enable_sm90INS1_16FlashAttnFwdSm90INS1_25CollectiveMainloopFwdSm90ILi2EN4cute5tupleIJNS5_1CILi1EEES8_S8_EEENS6_IJNS7_ILi64EEESA_SA_EEELi512ENS_10bfloat16_tEfNS_4arch4Sm90ELb0ELb0ELb0ELb1ELb1ELb1ELb1ELb0ELb0ELb1ELb0ELb0EEENS1_21CollectiveEpilogueFwdINS6_IJSA_NS7_ILi512EEESA_EEES9_SC_SE_Li256ELb1ELb1ELb0ELb0EEENS1_36VarlenDynamicPersistentTileSchedulerILi64ELi64ELi256ELi128ELb0ELb1ELb1ELb0ELb1ELb1EEEEEEEEEvNT_6ParamsE:
	.zero		3584


//--------------------- .nv.constant0._ZN7cutlass13device_kernelIN5flash11enable_sm90INS1_16FlashAttnFwdSm90INS1_25CollectiveMainloopFwdSm90ILi2EN4cute5tupleIJNS5_1CILi1EEES8_S8_EEENS6_IJNS7_ILi64EEESA_SA_EEELi512ENS_10bfloat16_tEfNS_4arch4Sm90ELb0ELb1ELb0ELb0ELb1ELb0ELb0ELb0ELb0ELb1ELb0ELb0EEENS1_21CollectiveEpilogueFwdINS6_IJSA_NS7_ILi512EEESA_EEES9_SC_SE_Li256ELb0ELb1ELb0ELb0EEENS1_30DynamicPersistentTileSchedulerILi256ELi128ELb0ELb1ELb1EEEEEEEEEvNT_6ParamsE --------------------------
	.section	.nv.constant0._ZN7cutlass13device_kernelIN5flash11enable_sm90INS1_16FlashAttnFwdSm90INS1_25CollectiveMainloopFwdSm90ILi2EN4cute5tupleIJNS5_1CILi1EEES8_S8_EEENS6_IJNS7_ILi64EEESA_SA_EEELi512ENS_10bfloat16_tEfNS_4arch4Sm90ELb0ELb1ELb0ELb0ELb1ELb0ELb0ELb0ELb0ELb1ELb0ELb0EEENS1_21CollectiveEpilogueFwdINS6_IJSA_NS7_ILi512EEESA_EEES9_SC_SE_Li256ELb0ELb1ELb0ELb0EEENS1_30DynamicPersistentTileSchedulerILi256ELi128ELb0ELb1ELb1EEEEEEEEEvNT_6ParamsE,"a",@progbits
	.sectionflags	@""
	.align	4
.nv.constant0._ZN7cutlass13device_kernelIN5flash11enable_sm90INS1_16FlashAttnFwdSm90INS1_25CollectiveMainloopFwdSm90ILi2EN4cute5tupleIJNS5_1CILi1EEES8_S8_EEENS6_IJNS7_ILi64EEESA_SA_EEELi512ENS_10bfloat16_tEfNS_4arch4Sm90ELb0ELb1ELb0ELb0ELb1ELb0ELb0ELb0ELb0ELb1ELb0ELb0EEENS1_21CollectiveEpilogueFwdINS6_IJSA_NS7_ILi512EEESA_EEES9_SC_SE_Li256ELb0ELb1ELb0ELb0EEENS1_30DynamicPersistentTileSchedulerILi256ELi128ELb0ELb1ELb1EEEEEEEEEvNT_6ParamsE:
	.zero		3328


//--------------------- .nv.constant0._ZN7cutlass13device_kernelIN5flash11enable_sm90INS1_16FlashAttnFwdSm90INS1_25CollectiveMainloopFwdSm90ILi2EN4cute5tupleIJNS5_1CILi1EEES8_S8_EEENS6_IJNS7_ILi64EEESA_SA_EEELi512ENS_10bfloat16_tEfNS_4arch4Sm90ELb0ELb1ELb0ELb0ELb1ELb0ELb1ELb0ELb0ELb1ELb0ELb0EEENS1_21CollectiveEpilogueFwdINS6_IJSA_NS7_ILi512EEESA_EEES9_SC_SE_Li256ELb0ELb1ELb0ELb0EEENS1_30DynamicPersistentTileSchedulerILi256ELi128ELb0ELb1ELb1EEEEEEEEEvNT_6ParamsE --------------------------
	.section	.nv.constant0._ZN7cutlass13device_kernelIN5flash11enable_sm90INS1_16FlashAttnFwdSm90INS1_25CollectiveMainloopFwdSm90ILi2EN4cute5tupleIJNS5_1CILi1EEES8_S8_EEENS6_IJNS7_ILi64EEESA_SA_EEELi512ENS_10bfloat16_tEfNS_4arch4Sm90ELb0ELb1ELb0ELb0ELb1ELb0ELb1ELb0ELb0ELb1ELb0ELb0EEENS1_21CollectiveEpilogueFwdINS6_IJSA_NS7_ILi512EEESA_EEES9_SC_SE_Li256ELb0ELb1ELb0ELb0EEENS1_30DynamicPersistentTileSchedulerILi256ELi128ELb0ELb1ELb1EEEEEEEEEvNT_6ParamsE,"a",@progbits
	.sectionflags	@""
	.align	4
.nv.constant0._ZN7cutlass13device_kernelIN5flash11enable_sm90INS1_16FlashAttnFwdSm90INS1_25CollectiveMainloopFwdSm90ILi2EN4cute5tupleIJNS5_1CILi1EEES8_S8_EEENS6_IJNS7_ILi64EEESA_SA_EEELi512ENS_10bfloat16_tEfNS_4arch4Sm90ELb0ELb1ELb0ELb0ELb1ELb0ELb1ELb0ELb0ELb1ELb0ELb0EEENS1_21CollectiveEpilogueFwdINS6_IJSA_NS7_ILi512EEESA_EEES9_SC_SE_Li256ELb0ELb1ELb0ELb0EEENS1_30DynamicPersistentTileSchedulerILi256ELi128ELb0ELb1ELb1EEEEEEEEEvNT_6ParamsE:
	.zero		3584


//--------------------- .nv.constant0._ZN7cutlass13device_kernelIN5flash11enable_sm90INS1_16FlashAttnFwdSm90INS1_25CollectiveMainloopFwdSm90ILi2EN4cute5tupleIJNS5_1CILi1EEES8_S8_EEENS6_IJNS7_ILi64EEESA_SA_EEELi512ENS_10bfloat16_tEfNS_4arch4Sm90ELb0ELb1ELb0ELb1ELb1ELb0ELb0ELb0ELb0ELb1ELb0ELb0EEENS1_21CollectiveEpilogueFwdINS6_IJSA_NS7_ILi512EEESA_EEES9_SC_SE_Li256ELb1ELb1ELb0ELb0EEENS1_36VarlenDynamicPersistentTileSchedulerILi64ELi64ELi256ELi128ELb0ELb1ELb1ELb1ELb0ELb1EEEEEEEEEvNT_6ParamsE --------------------------
	.section	.nv.constant0._ZN7cutlass13device_kernelIN5flash11enable_sm90INS1_16FlashAttnFwdSm90INS1_25CollectiveMainloopFwdSm90ILi2EN4cute5tupleIJNS5_1CILi1EEES8_S8_EEENS6_IJNS7_ILi64EEESA_SA_EEELi512ENS_10bfloat16_tEfNS_4arch4Sm90ELb0ELb1ELb0ELb1ELb1ELb0ELb0ELb0ELb0ELb1ELb0ELb0EEENS1_21CollectiveEpilogueFwdINS6_IJSA_NS7_ILi512EEESA_EEES9_SC_SE_Li256ELb1ELb1ELb0ELb0EEENS1_36VarlenDynamicPersistentTileSchedulerILi64ELi64ELi256ELi128ELb0ELb1ELb1ELb1ELb0ELb1EEEEEEEEEvNT_6ParamsE,"a",@progbits
	.sectionflags	@""
	.align	4
.nv.constant0._ZN7cutlass13device_kernelIN5flash11enable_sm90INS1_16FlashAttnFwdSm90INS1_25CollectiveMainloopFwdSm90ILi2EN4cute5tupleIJNS5_1CILi1EEES8_S8_EEENS6_IJNS7_ILi64EEESA_SA_EEELi512ENS_10bfloat16_tEfNS_4arch4Sm90ELb0ELb1ELb0ELb1ELb1ELb0ELb0ELb0ELb0ELb1ELb0ELb0EEENS1_21CollectiveEpilogueFwdINS6_IJSA_NS7_ILi512EEESA_EEES9_SC_SE_Li256ELb1ELb1ELb0ELb0EEENS1_36VarlenDynamicPersistentTileSchedulerILi64ELi64ELi256ELi128ELb0ELb1ELb1ELb1ELb0ELb1EEEEEEEEEvNT_6ParamsE:
	.zero		3328


//--------------------- .nv.constant0._ZN7cutlass13device_kernelIN5flash11enable_sm90INS1_16FlashAttnFwdSm90INS1_25CollectiveMainloopFwdSm90ILi2EN4cute5tupleIJNS5_1CILi1EEES8_S8_EEENS6_IJNS7_ILi64EEESA_SA_EEELi512ENS_10bfloat16_tEfNS_4arch4Sm90ELb0ELb1ELb0ELb1ELb1ELb1ELb0ELb0ELb0ELb1ELb0ELb0EEENS1_21CollectiveEpilogueFwdINS6_IJSA_NS7_ILi512EEESA_EEES9_SC_SE_Li256ELb1ELb1ELb0ELb0EEENS1_36VarlenDynamicPersistentTileSchedulerILi64ELi64ELi256ELi128ELb0ELb1ELb1ELb1ELb0ELb1EEEEEEEEEvNT_6ParamsE --------------------------
	.section	.nv.constant0._ZN7cutlass13device_kernelIN5flash11enable_sm90INS1_16FlashAttnFwdSm90INS1_25CollectiveMainloopFwdSm90ILi2EN4cute5tupleIJNS5_1CILi1EEES8_S8_EEENS6_IJNS7_ILi64EEESA_SA_EEELi512ENS_10bfloat16_tEfNS_4arch4Sm90ELb0ELb1ELb0ELb1ELb1ELb1ELb0ELb0ELb0ELb1ELb0ELb0EEENS1_21CollectiveEpilogueFwdINS6_IJSA_NS7_ILi512EEESA_EEES9_SC_SE_Li256ELb1ELb1ELb0ELb0EEENS1_36VarlenDynamicPersistentTileSchedulerILi64ELi64ELi256ELi128ELb0ELb1ELb1ELb1ELb0ELb1EEEEEEEEEvNT_6ParamsE,"a",@progbits
	.sectionflags	@""
	.align	4
.nv.constant0._ZN7cutlass13device_kernelIN5flash11enable_sm90INS1_16FlashAttnFwdSm90INS1_25CollectiveMainloopFwdSm90ILi2EN4cute5tupleIJNS5_1CILi1EEES8_S8_EEENS6_IJNS7_ILi64EEESA_SA_EEELi512ENS_10bfloat16_tEfNS_4arch4Sm90ELb0ELb1ELb0ELb1ELb1ELb1ELb0ELb0ELb0ELb1ELb0ELb0EEENS1_21CollectiveEpilogueFwdINS6_IJSA_NS7_ILi512EEESA_EEES9_SC_SE_Li256ELb1ELb1ELb0ELb0EEENS1_36VarlenDynamicPersistentTileSchedulerILi64ELi64ELi256ELi128ELb0ELb1ELb1ELb1ELb0ELb1EEEEEEEEEvNT_6ParamsE:
	.zero		3328


//--------------------- .nv.constant0._ZN7cutlass13device_kernelIN5flash11enable_sm90INS1_16FlashAttnFwdSm90INS1_25CollectiveMainloopFwdSm90ILi2EN4cute5tupleIJNS5_1CILi1EEES8_S8_EEENS6_IJNS7_ILi64EEESA_SA_EEELi512ENS_10bfloat16_tEfNS_4arch4Sm90ELb0ELb1ELb0ELb1ELb1ELb0ELb1ELb0ELb0ELb1ELb0ELb0EEENS1_21CollectiveEpilogueFwdINS6_IJSA_NS7_ILi512EEESA_EEES9_SC_SE_Li256ELb1ELb1ELb0ELb0EEENS1_36VarlenDynamicPersistentTileSchedulerILi64ELi64ELi256ELi128ELb0ELb1ELb1ELb1ELb0ELb1EEEEEEEEEvNT_6ParamsE --------------------------
	.section	.nv.constant0._ZN7cutlass13device_kernelIN5flash11enable_sm90INS1_16FlashAttnFwdSm90INS1_25CollectiveMainloopFwdSm90ILi2EN4cute5tupleIJNS5_1CILi1EEES8_S8_EEENS6_IJNS7_ILi64EEESA_SA_EEELi512ENS_10bfloat16_tEfNS_4arch4Sm90ELb0ELb1ELb0ELb1ELb1ELb0ELb1ELb0ELb0ELb1ELb0ELb0EEENS1_21CollectiveEpilogueFwdINS6_IJSA_NS7_ILi512EEESA_EEES9_SC_SE_Li256ELb1ELb1ELb0ELb0EEENS1_36VarlenDynamicPersistentTileSchedulerILi64ELi64ELi256ELi128ELb0ELb1ELb1ELb1ELb0ELb1EEEEEEEEEvNT_6ParamsE,"a",@progbits
	.sectionflags	@""
	.align	4
.nv.constant0._ZN7cutlass13device_kernelIN5flash11enable_sm90INS1_16FlashAttnFwdSm90INS1_25CollectiveMainloopFwdSm90ILi2EN4cute5tupleIJNS5_1CILi1EEES8_S8_EEENS6_IJNS7_ILi64EEESA_SA_EEELi512ENS_10bfloat16_tEfNS_4arch4Sm90ELb0ELb1ELb0ELb1ELb1ELb0ELb1ELb0ELb0ELb1ELb0ELb0EEENS1_21CollectiveEpilogueFwdINS6_IJSA_NS7_ILi512EEESA_EEES9_SC_SE_Li256ELb1ELb1ELb0ELb0EEENS1_36VarlenDynamicPersistentTileSchedulerILi64ELi64ELi256ELi128ELb0ELb1ELb1ELb1ELb0ELb1EEEEEEEEEvNT_6ParamsE:
	.zero		3584


//--------------------- .nv.constant0._ZN7cutlass13device_kernelIN5flash11enable_sm90INS1_16FlashAttnFwdSm90INS1_25CollectiveMainloopFwdSm90ILi2EN4cute5tupleIJNS5_1CILi1EEES8_S8_EEENS6_IJNS7_ILi64EEESA_SA_EEELi512ENS_10bfloat16_tEfNS_4arch4Sm90ELb0ELb1ELb0ELb1ELb1ELb1ELb1ELb0ELb0ELb1ELb0ELb0EEENS1_21CollectiveEpilogueFwdINS6_IJSA_NS7_ILi512EEESA_EEES9_SC_SE_Li256ELb1ELb1ELb0ELb0EEENS1_36VarlenDynamicPersistentTileSchedulerILi64ELi64ELi256ELi128ELb0ELb1ELb1ELb1ELb0ELb1EEEEEEEEEvNT_6ParamsE --------------------------
	.section	.nv.constant0._ZN7cutlass13device_kernelIN5flash11enable_sm90INS1_16FlashAttnFwdSm90INS1_25CollectiveMainloopFwdSm90ILi2EN4cute5tupleIJNS5_1CILi1EEES8_S8_EEENS6_IJNS7_ILi64EEESA_SA_EEELi512ENS_10bfloat16_tEfNS_4arch4Sm90ELb0ELb1ELb0ELb1ELb1ELb1ELb1ELb0ELb0ELb1ELb0ELb0EEENS1_21CollectiveEpilogueFwdINS6_IJSA_NS7_ILi512EEESA_EEES9_SC_SE_Li256ELb1ELb1ELb0ELb0EEENS1_36VarlenDynamicPersistentTileSchedulerILi64ELi64ELi256ELi128ELb0ELb1ELb1ELb1ELb0ELb1EEEEEEEEEvNT_6ParamsE,"a",@progbits
	.sectionflags	@""
	.align	4
.nv.constant0._ZN7cutlass13device_kernelIN5flash11enable_sm90INS1_16FlashAttnFwdSm90INS1_25CollectiveMainloopFwdSm90ILi2EN4cute5tupleIJNS5_1CILi1EEES8_S8_EEENS6_IJNS7_ILi64EEESA_SA_EEELi512ENS_10bfloat16_tEfNS_4arch4Sm90ELb0ELb1ELb0ELb1ELb1ELb1ELb1ELb0ELb0ELb1ELb0ELb0EEENS1_21CollectiveEpilogueFwdINS6_IJSA_NS7_ILi512EEESA_EEES9_SC_SE_Li256ELb1ELb1ELb0ELb0EEENS1_36VarlenDynamicPersistentTileSchedulerILi64ELi64ELi256ELi128ELb0ELb1ELb1ELb1ELb0ELb1EEEEEEEEEvNT_6ParamsE:
	.zero		3584


//--------------------- .nv.constant0._ZN7cutlass13device_kernelIN5flash11enable_sm90INS1_16FlashAttnFwdSm90INS1_25CollectiveMainloopFwdSm90ILi2EN4cute5tupleIJNS5_1CILi1EEES8_S8_EEENS6_IJNS7_ILi64EEESA_SA_EEELi512ENS_10bfloat16_tEfNS_4arch4Sm90ELb1ELb0ELb0ELb0ELb1ELb0ELb0ELb0ELb0ELb1ELb0ELb0EEENS1_21CollectiveEpilogueFwdINS6_IJSA_NS7_ILi512EEESA_EEES9_SC_SE_Li256ELb0ELb1ELb0ELb0EEENS1_30DynamicPersistentTileSchedulerILi256ELi128ELb0ELb1ELb1EEEEEEEEEvNT_6ParamsE --------------------------
	.section	.nv.constant0._ZN7cutlass13device_kernelIN5flash11enable_sm90INS1_16FlashAttnFwdSm90INS1_25CollectiveMainloopFwdSm90ILi2EN4cute5tupleIJNS5_1CILi1EEES8_S8_EEENS6_IJNS7_ILi64EEESA_SA_EEELi512ENS_10bfloat16_tEfNS_4arch4Sm90ELb1ELb0ELb0ELb0ELb1ELb0ELb0ELb0ELb0ELb1ELb0ELb0EEENS1_21CollectiveEpilogueFwdINS6_IJSA_NS7_ILi512EEESA_EEES9_SC_SE_Li256ELb0ELb1ELb0ELb0EEENS1_30DynamicPersistentTileSchedulerILi256ELi128ELb0ELb1ELb1EEEEEEEEEvNT_6ParamsE,"a",@progbits
	.sectionflags	@""
	.align	4
.nv.constant0._ZN7cutlass13device_kernelIN5flash11enable_sm90INS1_16FlashAttnFwdSm90INS1_25CollectiveMainloopFwdSm90ILi2EN4cute5tupleIJNS5_1CILi1EEES8_S8_EEENS6_IJNS7_ILi64EEESA_SA_EEELi512ENS_10bfloat16_tEfNS_4arch4Sm90ELb1ELb0ELb0ELb0ELb1ELb0ELb0ELb0ELb0ELb1ELb0ELb0EEENS1_21CollectiveEpilogueFwdINS6_IJSA_NS7_ILi512EEESA_EEES9_SC_SE_Li256ELb0ELb1ELb0ELb0EEENS1_30DynamicPersistentTileSchedulerILi256ELi128ELb0ELb1ELb1EEEEEEEEEvNT_6ParamsE:
	.zero		3328


//--------------------- .nv.constant0._ZN7cutlass13device_kernelIN5flash11enable_sm90INS1_16FlashAttnFwdSm90INS1_25CollectiveMainloopFwdSm90ILi2EN4cute5tupleIJNS5_1CILi1EEES8_S8_EEENS6_IJNS7_ILi64EEESA_SA_EEELi512ENS_10bfloat16_tEfNS_4arch4Sm90ELb1ELb0ELb0ELb0ELb1ELb0ELb1ELb0ELb0ELb1ELb0ELb0EEENS1_21CollectiveEpilogueFwdINS6_IJSA_NS7_ILi512EEESA_EEES9_SC_SE_Li256ELb0ELb1ELb0ELb0EEENS1_30DynamicPersistentTileSchedulerILi256ELi128ELb0ELb1ELb1EEEEEEEEEvNT_6ParamsE --------------------------
	.section	.nv.constant0._ZN7cutlass13device_kernelIN5flash11enable_sm90INS1_16FlashAttnFwdSm90INS1_25CollectiveMainloopFwdSm90ILi2EN4cute5tupleIJNS5_1CILi1EEES8_S8_EEENS6_IJNS7_ILi64EEESA_SA_EEELi512ENS_10bfloat16_tEfNS_4arch4Sm90ELb1ELb0ELb0ELb0ELb1ELb0ELb1ELb0ELb0ELb1ELb0ELb0EEENS1_21CollectiveEpilogueFwdINS6_IJSA_NS7_ILi512EEESA_EEES9_SC_SE_Li256ELb0ELb1ELb0ELb0EEENS1_30DynamicPersistentTileSchedulerILi256ELi128ELb0ELb1ELb1EEEEEEEEEvNT_6ParamsE,"a",@progbits
	.sectionflags	@""
	.align	4
.nv.constant0._ZN7cutlass13device_kernelIN5flash11enable_sm90INS1_16FlashAttnFwdSm90INS1_25CollectiveMainloopFwdSm90ILi2EN4cute5tupleIJNS5_1CILi1EEES8_S8_EEENS6_IJNS7_ILi64EEESA_SA_EEELi512ENS_10bfloat16_tEfNS_4arch4Sm90ELb1ELb0ELb0ELb0ELb1ELb0ELb1ELb0ELb0ELb1ELb0ELb0EEENS1_21CollectiveEpilogueFwdINS6_IJSA_NS7_ILi512EEESA_EEES9_SC_SE_Li256ELb0ELb1ELb0ELb0EEENS1_30DynamicPersistentTileSchedulerILi256ELi128ELb0ELb1ELb1EEEEEEEEEvNT_6ParamsE:
	.zero		3584


//--------------------- .nv.constant0._ZN7cutlass13device_kernelIN5flash11enable_sm90INS1_16FlashAttnFwdSm90INS1_25CollectiveMainloopFwdSm90ILi2EN4cute5tupleIJNS5_1CILi1EEES8_S8_EEENS6_IJNS7_ILi64EEESA_SA_EEELi512ENS_10bfloat16_tEfNS_4arch4Sm90ELb1ELb0ELb0ELb1ELb1ELb0ELb0ELb0ELb0ELb1ELb0ELb0EEENS1_21CollectiveEpilogueFwdINS6_IJSA_NS7_ILi512EEESA_EEES9_SC_SE_Li256ELb1ELb1ELb0ELb0EEENS1_36VarlenDynamicPersistentTileSchedulerILi64ELi64ELi256ELi128ELb0ELb1ELb1ELb1ELb1ELb1EEEEEEEEEvNT_6ParamsE --------------------------
	.section	.nv.constant0._ZN7cutlass13device_kernelIN5flash11enable_sm90INS1_16FlashAttnFwdSm90INS1_25CollectiveMainloopFwdSm90ILi2EN4cute5tupleIJNS5_1CILi1EEES8_S8_EEENS6_IJNS7_ILi64EEESA_SA_EEELi512ENS_10bfloat16_tEfNS_4arch4Sm90ELb1ELb0ELb0ELb1ELb1ELb0ELb0ELb0ELb0ELb1ELb0ELb0EEENS1_21CollectiveEpilogueFwdINS6_IJSA_NS7_ILi512EEESA_EEES9_SC_SE_Li256ELb1ELb1ELb0ELb0EEENS1_36VarlenDynamicPersistentTileSchedulerILi64ELi64ELi256ELi128ELb0ELb1ELb1ELb1ELb1ELb1EEEEEEEEEvNT_6ParamsE,"a",@progbits
	.sectionflags	@""
	.align	4
.nv.constant0._ZN7cutlass13device_kernelIN5flash11enable_sm90INS1_16FlashAttnFwdSm90INS1_25CollectiveMainloopFwdSm90ILi2EN4cute5tupleIJNS5_1CILi1EEES8_S8_EEENS6_IJNS7_ILi64EEESA_SA_EEELi512ENS_10bfloat16_tEfNS_4arch4Sm90ELb1ELb0ELb0ELb1ELb1ELb0ELb0ELb0ELb0ELb1ELb0ELb0EEENS1_21CollectiveEpilogueFwdINS6_IJSA_NS7_ILi512EEESA_EEES9_SC_SE_Li256ELb1ELb1ELb0ELb0EEENS1_36VarlenDynamicPersistentTileSchedulerILi64ELi64ELi256ELi128ELb0ELb1ELb1ELb1ELb1ELb1EEEEEEEEEvNT_6ParamsE:
	.zero		3328


//--------------------- .nv.constant0._ZN7cutlass13device_kernelIN5flash11enable_sm90INS1_16FlashAttnFwdSm90INS1_25CollectiveMainloopFwdSm90ILi2EN4cute5tupleIJNS5_1CILi1EEES8_S8_EEENS6_IJNS7_ILi64EEESA_SA_EEELi512ENS_10bfloat16_tEfNS_4arch4Sm90ELb1ELb0ELb0ELb1ELb1ELb1ELb0ELb0ELb0ELb1ELb0ELb0EEENS1_21CollectiveEpilogueFwdINS6_IJSA_NS7_ILi512EEESA_EEES9_SC_SE_Li256ELb1ELb1ELb0ELb0EEENS1_36VarlenDynamicPersistentTileSchedulerILi64ELi64ELi256ELi128ELb0ELb1ELb1ELb1ELb1ELb1EEEEEEEEEvNT_6ParamsE --------------------------
	.section	.nv.constant0._ZN7cutlass13device_kernelIN5flash11enable_sm90INS1_16FlashAttnFwdSm90INS1_25CollectiveMainloopFwdSm90ILi2EN4cute5tupleIJNS5_1CILi1EEES8_S8_EEENS6_IJNS7_ILi64EEESA_SA_EEELi512ENS_10bfloat16_tEfNS_4arch4Sm90ELb1ELb0ELb0ELb1ELb1ELb1ELb0ELb0ELb0ELb1ELb0ELb0EEENS1_21CollectiveEpilogueFwdINS6_IJSA_NS7_ILi512EEESA_EEES9_SC_SE_Li256ELb1ELb1ELb0ELb0EEENS1_36VarlenDynamicPersistentTileSchedulerILi64ELi64ELi256ELi128ELb0ELb1ELb1ELb1ELb1ELb1EEEEEEEEEvNT_6ParamsE,"a",@progbits
	.sectionflags	@""
	.align	4
.nv.constant0._ZN7cutlass13device_kernelIN5flash11enable_sm90INS1_16FlashAttnFwdSm90INS1_25CollectiveMainloopFwdSm90ILi2EN4cute5tupleIJNS5_1CILi1EEES8_S8_EEENS6_IJNS7_ILi64EEESA_SA_EEELi512ENS_10bfloat16_tEfNS_4arch4Sm90ELb1ELb0ELb0ELb1ELb1ELb1ELb0ELb0ELb0ELb1ELb0ELb0EEENS1_21CollectiveEpilogueFwdINS6_IJSA_NS7_ILi512EEESA_EEES9_SC_SE_Li256ELb1ELb1ELb0ELb0EEENS1_36VarlenDynamicPersistentTileSchedulerILi64ELi64ELi256ELi128ELb0ELb1ELb1ELb1ELb1ELb1EEEEEEEEEvNT_6ParamsE:
	.zero		3328


//--------------------- .nv.constant0._ZN7cutlass13device_kernelIN5flash11enable_sm90INS1_16FlashAttnFwdSm90INS1_25CollectiveMainloopFwdSm90ILi2EN4cute5tupleIJNS5_1CILi1EEES8_S8_EEENS6_IJNS7_ILi64EEESA_SA_EEELi512ENS_10bfloat16_tEfNS_4arch4Sm90ELb1ELb0ELb0ELb1ELb1ELb0ELb1ELb0ELb0ELb1ELb0ELb0EEENS1_21CollectiveEpilogueFwdINS6_IJSA_NS7_ILi512EEESA_EEES9_SC_SE_Li256ELb1ELb1ELb0ELb0EEENS1_36VarlenDynamicPersistentTileSchedulerILi64ELi64ELi256ELi128ELb0ELb1ELb1ELb1ELb1ELb1EEEEEEEEEvNT_6ParamsE --------------------------
	.section	.nv.constant0._ZN7cutlass13device_kernelIN5flash11enable_sm90INS1_16FlashAttnFwdSm90INS1_25CollectiveMainloopFwdSm90ILi2EN4cute5tupleIJNS5_1CILi1EEES8_S8_EEENS6_IJNS7_ILi64EEESA_SA_EEELi512ENS_10bfloat16_tEfNS_4arch4Sm90ELb1ELb0ELb0ELb1ELb1ELb0ELb1ELb0ELb0ELb1ELb0ELb0EEENS1_21CollectiveEpilogueFwdINS6_IJSA_NS7_ILi512EEESA_EEES9_SC_SE_Li256ELb1ELb1ELb0ELb0EEENS1_36VarlenDynamicPersistentTileSchedulerILi64ELi64ELi256ELi128ELb0ELb1ELb1ELb1ELb1ELb1EEEEEEEEEvNT_6ParamsE,"a",@progbits
	.sectionflags	@""
	.align	4
.nv.constant0._ZN7cutlass13device_kernelIN5flash11enable_sm90INS1_16FlashAttnFwdSm90INS1_25CollectiveMainloopFwdSm90ILi2EN4cute5tupleIJNS5_1CILi1EEES8_S8_EEENS6_IJNS7_ILi64EEESA_SA_EEELi512ENS_10bfloat16_tEfNS_4arch4Sm90ELb1ELb0ELb0ELb1ELb1ELb0ELb1ELb0ELb0ELb1ELb0ELb0EEENS1_21CollectiveEpilogueFwdINS6_IJSA_NS7_ILi512EEESA_EEES9_SC_SE_Li256ELb1ELb1ELb0ELb0EEENS1_36VarlenDynamicPersistentTileSchedulerILi64ELi64ELi256ELi128ELb0ELb1ELb1ELb1ELb1ELb1EEEEEEEEEvNT_6ParamsE:
	.zero		3584


//--------------------- .nv.constant0._ZN7cutlass13device_kernelIN5flash11enable_sm90INS1_16FlashAttnFwdSm90INS1_25CollectiveMainloopFwdSm90ILi2EN4cute5tupleIJNS5_1CILi1EEES8_S8_EEENS6_IJNS7_ILi64EEESA_SA_EEELi512ENS_10bfloat16_tEfNS_4arch4Sm90ELb1ELb0ELb0ELb1ELb1ELb1ELb1ELb0ELb0ELb1ELb0ELb0EEENS1_21CollectiveEpilogueFwdINS6_IJSA_NS7_ILi512EEESA_EEES9_SC_SE_Li256ELb1ELb1ELb0ELb0EEENS1_36VarlenDynamicPersistentTileSchedulerILi64ELi64ELi256ELi128ELb0ELb1ELb1ELb1ELb1ELb1EEEEEEEEEvNT_6ParamsE --------------------------
	.section	.nv.constant0._ZN7cutlass13device_kernelIN5flash11enable_sm90INS1_16FlashAttnFwdSm90INS1_25CollectiveMainloopFwdSm90ILi2EN4cute5tupleIJNS5_1CILi1EEES8_S8_EEENS6_IJNS7_ILi64EEESA_SA_EEELi512ENS_10bfloat16_tEfNS_4arch4Sm90ELb1ELb0ELb0ELb1ELb1ELb1ELb1ELb0ELb0ELb1ELb0ELb0EEENS1_21CollectiveEpilogueFwdINS6_IJSA_NS7_ILi512EEESA_EEES9_SC_SE_Li256ELb1ELb1ELb0ELb0EEENS1_36VarlenDynamicPersistentTileSchedulerILi64ELi64ELi256ELi128ELb0ELb1ELb1ELb1ELb1ELb1EEEEEEEEEvNT_6ParamsE,"a",@progbits
	.sectionflags	@""
	.align	4
.nv.constant0._ZN7cutlass13device_kernelIN5flash11enable_sm90INS1_16FlashAttnFwdSm90INS1_25CollectiveMainloopFwdSm90ILi2EN4cute5tupleIJNS5_1CILi1EEES8_S8_EEENS6_IJNS7_ILi64EEESA_SA_EEELi512ENS_10bfloat16_tEfNS_4arch4Sm90ELb1ELb0ELb0ELb1ELb1ELb1ELb1ELb0ELb0ELb1ELb0ELb0EEENS1_21CollectiveEpilogueFwdINS6_IJSA_NS7_ILi512EEESA_EEES9_SC_SE_Li256ELb1ELb1ELb0ELb0EEENS1_36VarlenDynamicPersistentTileSchedulerILi64ELi64ELi256ELi128ELb0ELb1ELb1ELb1ELb1ELb1EEEEEEEEEvNT_6ParamsE:
	.zero		3584


//--------------------- SYMBOLS --------------------------

	.type		.nv.reservedSmem.offset0,@object
	.size		.nv.reservedSmem.offset0,0x4
	.type		__assertfail,@function
